	.target	sm_80

	.elftype	@"ET_EXEC"


//--------------------- .note.nv.tkinfo           --------------------------
	.section	.note.nv.tkinfo,"",@"SHT_NOTE"
	.sectionflags	@"SHF_NOTE_NV_TKINFO"
	.tkinfo
        /*0018*/ 	.word	0x00000002
        /*0030*/ 	.string	""
        /*0030*/ 	.string	"ptxas"
        /*0030*/ 	.string	"Cuda compilation tools, release 13.0, V13.0.88"
        /*0030*/ 	.string	"Build cuda_13.0.r13.0/compiler.36424714_0"
        /*0030*/ 	.string	"-arch sm_80 -m 64 "



//--------------------- .note.nv.cuinfo           --------------------------
	.section	.note.nv.cuinfo,"",@"SHT_NOTE"
	.sectionflags	@"SHF_NOTE_NV_CUINFO"
        /*0018*/ 	.short	0x0002
        /*001a*/ 	.short	0x0050
        /*001c*/ 	.short	0x0082
	.zero		2


//--------------------- .nv.info                  --------------------------
	.section	.nv.info,"",@"SHT_CUDA_INFO"
	.align	4


	//----- nvinfo : EIATTR_REGCOUNT
	.align		4
        /*0000*/ 	.byte	0x04, 0x2f
        /*0002*/ 	.short	(.L_12 - .L_11)
	.align		4
.L_11:
        /*0004*/ 	.word	index@(_ZN7cutlass13device_kernelIN5flash19enable_sm80_to_sm89INS1_16FlashAttnFwdSm80INS1_25CollectiveMainloopFwdSm80ILi8ELi2ELb0EN4cute5tupleIJNS5_1CILi128EEENS7_ILi64EEENS7_ILi192EEEEEELi192ENS_10bfloat16_tEfNS_4arch4Sm80ELb1ELb0ELb0ELb1ELb1ELb1ELb1ELb0EEENS1_21CollectiveEpilogueFwdINS6_IJS8_SA_S9_EEENS6_IJNS7_ILi1EEESI_SI_EEESC_SE_Li256ELb1ELb1ELb0ELb0EEENS1_19SingleTileSchedulerILb1ELb0ELb1ELi128EEEEEEEEEvNT_6ParamsE)
        /*0008*/ 	.word	0x000000eb


	//----- nvinfo : EIATTR_FRAME_SIZE
	.align		4
.L_12:
        /*000c*/ 	.byte	0x04, 0x11
        /*000e*/ 	.short	(.L_14 - .L_13)
	.align		4
.L_13:
        /*0010*/ 	.word	index@(_ZN7cutlass13device_kernelIN5flash19enable_sm80_to_sm89INS1_16FlashAttnFwdSm80INS1_25CollectiveMainloopFwdSm80ILi8ELi2ELb0EN4cute5tupleIJNS5_1CILi128EEENS7_ILi64EEENS7_ILi192EEEEEELi192ENS_10bfloat16_tEfNS_4arch4Sm80ELb1ELb0ELb0ELb1ELb1ELb1ELb1ELb0EEENS1_21CollectiveEpilogueFwdINS6_IJS8_SA_S9_EEENS6_IJNS7_ILi1EEESI_SI_EEESC_SE_Li256ELb1ELb1ELb0ELb0EEENS1_19SingleTileSchedulerILb1ELb0ELb1ELi128EEEEEEEEEvNT_6ParamsE)
        /*0014*/ 	.word	0x00000000


	//----- nvinfo : EIATTR_REGCOUNT
	.align		4
.L_14:
        /*0018*/ 	.byte	0x04, 0x2f
        /*001a*/ 	.short	(.L_16 - .L_15)
	.align		4
.L_15:
        /*001c*/ 	.word	index@(_ZN7cutlass13device_kernelIN5flash19enable_sm80_to_sm89INS1_16FlashAttnFwdSm80INS1_25CollectiveMainloopFwdSm80ILi8ELi2ELb0EN4cute5tupleIJNS5_1CILi128EEENS7_ILi64EEENS7_ILi192EEEEEELi192ENS_10bfloat16_tEfNS_4arch4Sm80ELb1ELb0ELb0ELb1ELb1ELb0ELb1ELb0EEENS1_21CollectiveEpilogueFwdINS6_IJS8_SA_S9_EEENS6_IJNS7_ILi1EEESI_SI_EEESC_SE_Li256ELb1ELb1ELb0ELb0EEENS1_19SingleTileSchedulerILb1ELb0ELb1ELi128EEEEEEEEEvNT_6ParamsE)
        /*0020*/ 	.word	0x000000e8


	//----- nvinfo : EIATTR_FRAME_SIZE
	.align		4
.L_16:
        /*0024*/ 	.byte	0x04, 0x11
        /*0026*/ 	.short	(.L_18 - .L_17)
	.align		4
.L_17:
        /*0028*/ 	.word	index@(_ZN7cutlass13device_kernelIN5flash19enable_sm80_to_sm89INS1_16FlashAttnFwdSm80INS1_25CollectiveMainloopFwdSm80ILi8ELi2ELb0EN4cute5tupleIJNS5_1CILi128EEENS7_ILi64EEENS7_ILi192EEEEEELi192ENS_10bfloat16_tEfNS_4arch4Sm80ELb1ELb0ELb0ELb1ELb1ELb0ELb1ELb0EEENS1_21CollectiveEpilogueFwdINS6_IJS8_SA_S9_EEENS6_IJNS7_ILi1EEESI_SI_EEESC_SE_Li256ELb1ELb1ELb0ELb0EEENS1_19SingleTileSchedulerILb1ELb0ELb1ELi128EEEEEEEEEvNT_6ParamsE)
        /*002c*/ 	.word	0x00000000


	//----- nvinfo : EIATTR_REGCOUNT
	.align		4
.L_18:
        /*0030*/ 	.byte	0x04, 0x2f
        /*0032*/ 	.short	(.L_20 - .L_19)
	.align		4
.L_19:
        /*0034*/ 	.word	index@(_ZN7cutlass13device_kernelIN5flash19enable_sm80_to_sm89INS1_16FlashAttnFwdSm80INS1_25CollectiveMainloopFwdSm80ILi8ELi2ELb0EN4cute5tupleIJNS5_1CILi128EEENS7_ILi64EEENS7_ILi192EEEEEELi192ENS_10bfloat16_tEfNS_4arch4Sm80ELb1ELb0ELb0ELb0ELb1ELb0ELb1ELb0EEENS1_21CollectiveEpilogueFwdINS6_IJS8_SA_S9_EEENS6_IJNS7_ILi1EEESI_SI_EEESC_SE_Li256ELb0ELb1ELb0ELb0EEENS1_30DynamicPersistentTileSchedulerILi256ELi256ELb0ELb1ELb0EEEEEEEEEvNT_6ParamsE)
        /*0038*/ 	.word	0x000000ff


	//----- nvinfo : EIATTR_FRAME_SIZE
	.align		4
.L_20:
        /*003c*/ 	.byte	0x04, 0x11
        /*003e*/ 	.short	(.L_22 - .L_21)
	.align		4
.L_21:
        /*0040*/ 	.word	index@($__internal_15_$__cuda_sm70_shflsync_idx_p)
        /*0044*/ 	.word	0x00000000


	//----- nvinfo : EIATTR_FRAME_SIZE
	.align		4
.L_22:
        /*0048*/ 	.byte	0x04, 0x11
        /*004a*/ 	.short	(.L_24 - .L_23)
	.align		4
.L_23:
        /*004c*/ 	.word	index@($__internal_14_$__cuda_sm70_shflsync_bfly_p)
        /*0050*/ 	.word	0x00000000


	//----- nvinfo : EIATTR_FRAME_SIZE
	.align		4
.L_24:
        /*0054*/ 	.byte	0x04, 0x11
        /*0056*/ 	.short	(.L_26 - .L_25)
	.align		4
.L_25:
        /*0058*/ 	.word	index@(_ZN7cutlass13device_kernelIN5flash19enable_sm80_to_sm89INS1_16FlashAttnFwdSm80INS1_25CollectiveMainloopFwdSm80ILi8ELi2ELb0EN4cute5tupleIJNS5_1CILi128EEENS7_ILi64EEENS7_ILi192EEEEEELi192ENS_10bfloat16_tEfNS_4arch4Sm80ELb1ELb0ELb0ELb0ELb1ELb0ELb1ELb0EEENS1_21CollectiveEpilogueFwdINS6_IJS8_SA_S9_EEENS6_IJNS7_ILi1EEESI_SI_EEESC_SE_Li256ELb0ELb1ELb0ELb0EEENS1_30DynamicPersistentTileSchedulerILi256ELi256ELb0ELb1ELb0EEEEEEEEEvNT_6ParamsE)
        /*005c*/ 	.word	0x00000038


	//----- nvinfo : EIATTR_REGCOUNT
	.align		4
.L_26:
        /*0060*/ 	.byte	0x04, 0x2f
        /*0062*/ 	.short	(.L_28 - .L_27)
	.align		4
.L_27:
        /*0064*/ 	.word	index@(_ZN7cutlass13device_kernelIN5flash19enable_sm80_to_sm89INS1_16FlashAttnFwdSm80INS1_25CollectiveMainloopFwdSm80ILi8ELi2ELb0EN4cute5tupleIJNS5_1CILi128EEENS7_ILi64EEENS7_ILi192EEEEEELi192ENS_10bfloat16_tEfNS_4arch4Sm80ELb0ELb1ELb0ELb1ELb1ELb1ELb1ELb0EEENS1_21CollectiveEpilogueFwdINS6_IJS8_SA_S9_EEENS6_IJNS7_ILi1EEESI_SI_EEESC_SE_Li256ELb1ELb1ELb0ELb0EEENS1_19SingleTileSchedulerILb1ELb0ELb1ELi128EEEEEEEEEvNT_6ParamsE)
        /*0068*/ 	.word	0x000000ff


	//----- nvinfo : EIATTR_FRAME_SIZE
	.align		4
.L_28:
        /*006c*/ 	.byte	0x04, 0x11
        /*006e*/ 	.short	(.L_30 - .L_29)
	.align		4
.L_29:
        /*0070*/ 	.word	index@($__internal_13_$__cuda_sm70_shflsync_idx_p)
        /*0074*/ 	.word	0x00000000


	//----- nvinfo : EIATTR_FRAME_SIZE
	.align		4
.L_30:
        /*0078*/ 	.byte	0x04, 0x11
        /*007a*/ 	.short	(.L_32 - .L_31)
	.align		4
.L_31:
        /*007c*/ 	.word	index@($__internal_12_$__cuda_sm70_shflsync_bfly_p)
        /*0080*/ 	.word	0x00000000


	//----- nvinfo : EIATTR_FRAME_SIZE
	.align		4
.L_32:
        /*0084*/ 	.byte	0x04, 0x11
        /*0086*/ 	.short	(.L_34 - .L_33)
	.align		4
.L_33:
        /*0088*/ 	.word	index@($_ZN7cutlass13device_kernelIN5flash19enable_sm80_to_sm89INS1_16FlashAttnFwdSm80INS1_25CollectiveMainloopFwdSm80ILi8ELi2ELb0EN4cute5tupleIJNS5_1CILi128EEENS7_ILi64EEENS7_ILi192EEEEEELi192ENS_10bfloat16_tEfNS_4arch4Sm80ELb0ELb1ELb0ELb1ELb1ELb1ELb1ELb0EEENS1_21CollectiveEpilogueFwdINS6_IJS8_SA_S9_EEENS6_IJNS7_ILi1EEESI_SI_EEESC_SE_Li256ELb1ELb1ELb0ELb0EEENS1_19SingleTileSchedulerILb1ELb0ELb1ELi128EEEEEEEEEvNT_6ParamsE$_ZZN5flash25CollectiveMainloopFwdSm80ILi8ELi2ELb0EN4cute5tupleIJNS1_1CILi128EEENS3_ILi64EEENS3_ILi192EEEEEELi192EN7cutlass10bfloat16_tEfNS8_4arch4Sm80ELb0ELb1ELb0ELb1ELb1ELb1ELb1ELb0EE3mmaINS_16FlashAttnFwdSm80ISC_NS_21CollectiveEpilogueFwdINS2_IJS4_S6_S5_EEENS2_IJNS3_ILi1EEESH_SH_EEES9_SB_Li256ELb1ELb1ELb0ELb0EEENS_19SingleTileSchedulerILb1ELb0ELb1ELi128EEEE13SharedStorageENS1_6TensorINS1_11ArrayEngineIfLm96EEENS1_6LayoutINS2_IJNS2_IJNS3_ILi2EEESS_EEESH_NS3_ILi24EEEEEENS2_IJNS2_IJSH_SS_EEENS3_ILi0EEENS3_ILi4EEEEEEEEEENS_7SoftmaxILi2ELi0EEEEEbRKNSC_6ParamsERT0_RT1_iRKNS_16SeqlenInfoQKNewKILb1ELb1EEENS2_IJiiiiEEERT_ENKUlvE_clEv)
        /*008c*/ 	.word	0x00000000


	//----- nvinfo : EIATTR_FRAME_SIZE
	.align		4
.L_34:
        /*0090*/ 	.byte	0x04, 0x11
        /*0092*/ 	.short	(.L_36 - .L_35)
	.align		4
.L_35:
        /*0094*/ 	.word	index@(_ZN7cutlass13device_kernelIN5flash19enable_sm80_to_sm89INS1_16FlashAttnFwdSm80INS1_25CollectiveMainloopFwdSm80ILi8ELi2ELb0EN4cute5tupleIJNS5_1CILi128EEENS7_ILi64EEENS7_ILi192EEEEEELi192ENS_10bfloat16_tEfNS_4arch4Sm80ELb0ELb1ELb0ELb1ELb1ELb1ELb1ELb0EEENS1_21CollectiveEpilogueFwdINS6_IJS8_SA_S9_EEENS6_IJNS7_ILi1EEESI_SI_EEESC_SE_Li256ELb1ELb1ELb0ELb0EEENS1_19SingleTileSchedulerILb1ELb0ELb1ELi128EEEEEEEEEvNT_6ParamsE)
        /*0098*/ 	.word	0x00000070


	//----- nvinfo : EIATTR_REGCOUNT
	.align		4
.L_36:
        /*009c*/ 	.byte	0x04, 0x2f
        /*009e*/ 	.short	(.L_38 - .L_37)
	.align		4
.L_37:
        /*00a0*/ 	.word	index@(_ZN7cutlass13device_kernelIN5flash19enable_sm80_to_sm89INS1_16FlashAttnFwdSm80INS1_25CollectiveMainloopFwdSm80ILi8ELi2ELb0EN4cute5tupleIJNS5_1CILi128EEENS7_ILi64EEENS7_ILi192EEEEEELi192ENS_10bfloat16_tEfNS_4arch4Sm80ELb0ELb1ELb0ELb1ELb1ELb0ELb1ELb0EEENS1_21CollectiveEpilogueFwdINS6_IJS8_SA_S9_EEENS6_IJNS7_ILi1EEESI_SI_EEESC_SE_Li256ELb1ELb1ELb0ELb0EEENS1_19SingleTileSchedulerILb1ELb0ELb1ELi128EEEEEEEEEvNT_6ParamsE)
        /*00a4*/ 	.word	0x000000ea


	//----- nvinfo : EIATTR_FRAME_SIZE
	.align		4
.L_38:
        /*00a8*/ 	.byte	0x04, 0x11
        /*00aa*/ 	.short	(.L_40 - .L_39)
	.align		4
.L_39:
        /*00ac*/ 	.word	index@(_ZN7cutlass13device_kernelIN5flash19enable_sm80_to_sm89INS1_16FlashAttnFwdSm80INS1_25CollectiveMainloopFwdSm80ILi8ELi2ELb0EN4cute5tupleIJNS5_1CILi128EEENS7_ILi64EEENS7_ILi192EEEEEELi192ENS_10bfloat16_tEfNS_4arch4Sm80ELb0ELb1ELb0ELb1ELb1ELb0ELb1ELb0EEENS1_21CollectiveEpilogueFwdINS6_IJS8_SA_S9_EEENS6_IJNS7_ILi1EEESI_SI_EEESC_SE_Li256ELb1ELb1ELb0ELb0EEENS1_19SingleTileSchedulerILb1ELb0ELb1ELi128EEEEEEEEEvNT_6ParamsE)
        /*00b0*/ 	.word	0x00000000


	//----- nvinfo : EIATTR_REGCOUNT
	.align		4
.L_40:
        /*00b4*/ 	.byte	0x04, 0x2f
        /*00b6*/ 	.short	(.L_42 - .L_41)
	.align		4
.L_41:
        /*00b8*/ 	.word	index@(_ZN7cutlass13device_kernelIN5flash19enable_sm80_to_sm89INS1_16FlashAttnFwdSm80INS1_25CollectiveMainloopFwdSm80ILi8ELi2ELb0EN4cute5tupleIJNS5_1CILi128EEENS7_ILi64EEENS7_ILi192EEEEEELi192ENS_10bfloat16_tEfNS_4arch4Sm80ELb0ELb1ELb0ELb0ELb1ELb0ELb1ELb0EEENS1_21CollectiveEpilogueFwdINS6_IJS8_SA_S9_EEENS6_IJNS7_ILi1EEESI_SI_EEESC_SE_Li256ELb0ELb1ELb0ELb0EEENS1_19SingleTileSchedulerILb0ELb0ELb1ELi128EEEEEEEEEvNT_6ParamsE)
        /*00bc*/ 	.word	0x000000ec


	//----- nvinfo : EIATTR_FRAME_SIZE
	.align		4
.L_42:
        /*00c0*/ 	.byte	0x04, 0x11
        /*00c2*/ 	.short	(.L_44 - .L_43)
	.align		4
.L_43:
        /*00c4*/ 	.word	index@(_ZN7cutlass13device_kernelIN5flash19enable_sm80_to_sm89INS1_16FlashAttnFwdSm80INS1_25CollectiveMainloopFwdSm80ILi8ELi2ELb0EN4cute5tupleIJNS5_1CILi128EEENS7_ILi64EEENS7_ILi192EEEEEELi192ENS_10bfloat16_tEfNS_4arch4Sm80ELb0ELb1ELb0ELb0ELb1ELb0ELb1ELb0EEENS1_21CollectiveEpilogueFwdINS6_IJS8_SA_S9_EEENS6_IJNS7_ILi1EEESI_SI_EEESC_SE_Li256ELb0ELb1ELb0ELb0EEENS1_19SingleTileSchedulerILb0ELb0ELb1ELi128EEEEEEEEEvNT_6ParamsE)
        /*00c8*/ 	.word	0x00000000


	//----- nvinfo : EIATTR_REGCOUNT
	.align		4
.L_44:
        /*00cc*/ 	.byte	0x04, 0x2f
        /*00ce*/ 	.short	(.L_46 - .L_45)
	.align		4
.L_45:
        /*00d0*/ 	.word	index@(_ZN7cutlass13device_kernelIN5flash19enable_sm80_to_sm89INS1_16FlashAttnFwdSm80INS1_25CollectiveMainloopFwdSm80ILi8ELi2ELb0EN4cute5tupleIJNS5_1CILi128EEENS7_ILi64EEENS7_ILi192EEEEEELi192ENS_10bfloat16_tEfNS_4arch4Sm80ELb0ELb0ELb0ELb1ELb1ELb1ELb1ELb0EEENS1_21CollectiveEpilogueFwdINS6_IJS8_SA_S9_EEENS6_IJNS7_ILi1EEESI_SI_EEESC_SE_Li256ELb1ELb1ELb0ELb0EEENS1_19SingleTileSchedulerILb1ELb0ELb1ELi128EEEEEEEEEvNT_6ParamsE)
        /*00d4*/ 	.word	0x000000df


	//----- nvinfo : EIATTR_FRAME_SIZE
	.align		4
.L_46:
        /*00d8*/ 	.byte	0x04, 0x11
        /*00da*/ 	.short	(.L_48 - .L_47)
	.align		4
.L_47:
        /*00dc*/ 	.word	index@(_ZN7cutlass13device_kernelIN5flash19enable_sm80_to_sm89INS1_16FlashAttnFwdSm80INS1_25CollectiveMainloopFwdSm80ILi8ELi2ELb0EN4cute5tupleIJNS5_1CILi128EEENS7_ILi64EEENS7_ILi192EEEEEELi192ENS_10bfloat16_tEfNS_4arch4Sm80ELb0ELb0ELb0ELb1ELb1ELb1ELb1ELb0EEENS1_21CollectiveEpilogueFwdINS6_IJS8_SA_S9_EEENS6_IJNS7_ILi1EEESI_SI_EEESC_SE_Li256ELb1ELb1ELb0ELb0EEENS1_19SingleTileSchedulerILb1ELb0ELb1ELi128EEEEEEEEEvNT_6ParamsE)
        /*00e0*/ 	.word	0x00000000


	//----- nvinfo : EIATTR_REGCOUNT
	.align		4
.L_48:
        /*00e4*/ 	.byte	0x04, 0x2f
        /*00e6*/ 	.short	(.L_50 - .L_49)
	.align		4
.L_49:
        /*00e8*/ 	.word	index@(_ZN7cutlass13device_kernelIN5flash19enable_sm80_to_sm89INS1_16FlashAttnFwdSm80INS1_25CollectiveMainloopFwdSm80ILi8ELi2ELb0EN4cute5tupleIJNS5_1CILi128EEENS7_ILi64EEENS7_ILi192EEEEEELi192ENS_10bfloat16_tEfNS_4arch4Sm80ELb0ELb0ELb0ELb1ELb1ELb0ELb1ELb0EEENS1_21CollectiveEpilogueFwdINS6_IJS8_SA_S9_EEENS6_IJNS7_ILi1EEESI_SI_EEESC_SE_Li256ELb1ELb1ELb0ELb0EEENS1_19SingleTileSchedulerILb1ELb0ELb1ELi128EEEEEEEEEvNT_6ParamsE)
        /*00ec*/ 	.word	0x000000f6


	//----- nvinfo : EIATTR_FRAME_SIZE
	.align		4
.L_50:
        /*00f0*/ 	.byte	0x04, 0x11
        /*00f2*/ 	.short	(.L_52 - .L_51)
	.align		4
.L_51:
        /*00f4*/ 	.word	index@(_ZN7cutlass13device_kernelIN5flash19enable_sm80_to_sm89INS1_16FlashAttnFwdSm80INS1_25CollectiveMainloopFwdSm80ILi8ELi2ELb0EN4cute5tupleIJNS5_1CILi128EEENS7_ILi64EEENS7_ILi192EEEEEELi192ENS_10bfloat16_tEfNS_4arch4Sm80ELb0ELb0ELb0ELb1ELb1ELb0ELb1ELb0EEENS1_21CollectiveEpilogueFwdINS6_IJS8_SA_S9_EEENS6_IJNS7_ILi1EEESI_SI_EEESC_SE_Li256ELb1ELb1ELb0ELb0EEENS1_19SingleTileSchedulerILb1ELb0ELb1ELi128EEEEEEEEEvNT_6ParamsE)
        /*00f8*/ 	.word	0x00000000


	//----- nvinfo : EIATTR_REGCOUNT
	.align		4
.L_52:
        /*00fc*/ 	.byte	0x04, 0x2f
        /*00fe*/ 	.short	(.L_54 - .L_53)
	.align		4
.L_53:
        /*0100*/ 	.word	index@(_ZN7cutlass13device_kernelIN5flash19enable_sm80_to_sm89INS1_16FlashAttnFwdSm80INS1_25CollectiveMainloopFwdSm80ILi8ELi2ELb0EN4cute5tupleIJNS5_1CILi128EEENS7_ILi64EEENS7_ILi192EEEEEELi192ENS_10bfloat16_tEfNS_4arch4Sm80ELb0ELb0ELb0ELb0ELb1ELb0ELb1ELb0EEENS1_21CollectiveEpilogueFwdINS6_IJS8_SA_S9_EEENS6_IJNS7_ILi1EEESI_SI_EEESC_SE_Li256ELb0ELb1ELb0ELb0EEENS1_19SingleTileSchedulerILb0ELb0ELb1ELi128EEEEEEEEEvNT_6ParamsE)
        /*0104*/ 	.word	0x000000f4


	//----- nvinfo : EIATTR_FRAME_SIZE
	.align		4
.L_54:
        /*0108*/ 	.byte	0x04, 0x11
        /*010a*/ 	.short	(.L_56 - .L_55)
	.align		4
.L_55:
        /*010c*/ 	.word	index@(_ZN7cutlass13device_kernelIN5flash19enable_sm80_to_sm89INS1_16FlashAttnFwdSm80INS1_25CollectiveMainloopFwdSm80ILi8ELi2ELb0EN4cute5tupleIJNS5_1CILi128EEENS7_ILi64EEENS7_ILi192EEEEEELi192ENS_10bfloat16_tEfNS_4arch4Sm80ELb0ELb0ELb0ELb0ELb1ELb0ELb1ELb0EEENS1_21CollectiveEpilogueFwdINS6_IJS8_SA_S9_EEENS6_IJNS7_ILi1EEESI_SI_EEESC_SE_Li256ELb0ELb1ELb0ELb0EEENS1_19SingleTileSchedulerILb0ELb0ELb1ELi128EEEEEEEEEvNT_6ParamsE)
        /*0110*/ 	.word	0x00000000


	//----- nvinfo : EIATTR_REGCOUNT
	.align		4
.L_56:
        /*0114*/ 	.byte	0x04, 0x2f
        /*0116*/ 	.short	(.L_58 - .L_57)
	.align		4
.L_57:
        /*0118*/ 	.word	index@(_ZN7cutlass13device_kernelIN5flash19enable_sm80_to_sm89INS1_16FlashAttnFwdSm80INS1_25CollectiveMainloopFwdSm80ILi8ELi1ELb0EN4cute5tupleIJNS5_1CILi128EEENS7_ILi64EEENS7_ILi192EEEEEELi192ENS_10bfloat16_tEfNS_4arch4Sm80ELb1ELb0ELb0ELb1ELb1ELb1ELb1ELb0EEENS1_21CollectiveEpilogueFwdINS6_IJS8_SA_S9_EEENS6_IJNS7_ILi1EEESI_SI_EEESC_SE_Li256ELb1ELb1ELb0ELb0EEENS1_19SingleTileSchedulerILb1ELb0ELb1ELi128EEEEEEEEEvNT_6ParamsE)
        /*011c*/ 	.word	0x000000ec


	//----- nvinfo : EIATTR_FRAME_SIZE
	.align		4
.L_58:
        /*0120*/ 	.byte	0x04, 0x11
        /*0122*/ 	.short	(.L_60 - .L_59)
	.align		4
.L_59:
        /*0124*/ 	.word	index@(_ZN7cutlass13device_kernelIN5flash19enable_sm80_to_sm89INS1_16FlashAttnFwdSm80INS1_25CollectiveMainloopFwdSm80ILi8ELi1ELb0EN4cute5tupleIJNS5_1CILi128EEENS7_ILi64EEENS7_ILi192EEEEEELi192ENS_10bfloat16_tEfNS_4arch4Sm80ELb1ELb0ELb0ELb1ELb1ELb1ELb1ELb0EEENS1_21CollectiveEpilogueFwdINS6_IJS8_SA_S9_EEENS6_IJNS7_ILi1EEESI_SI_EEESC_SE_Li256ELb1ELb1ELb0ELb0EEENS1_19SingleTileSchedulerILb1ELb0ELb1ELi128EEEEEEEEEvNT_6ParamsE)
        /*0128*/ 	.word	0x00000000


	//----- nvinfo : EIATTR_REGCOUNT
	.align		4
.L_60:
        /*012c*/ 	.byte	0x04, 0x2f
        /*012e*/ 	.short	(.L_62 - .L_61)
	.align		4
.L_61:
        /*0130*/ 	.word	index@(_ZN7cutlass13device_kernelIN5flash19enable_sm80_to_sm89INS1_16FlashAttnFwdSm80INS1_25CollectiveMainloopFwdSm80ILi8ELi1ELb0EN4cute5tupleIJNS5_1CILi128EEENS7_ILi64EEENS7_ILi192EEEEEELi192ENS_10bfloat16_tEfNS_4arch4Sm80ELb1ELb0ELb0ELb1ELb1ELb0ELb1ELb0EEENS1_21CollectiveEpilogueFwdINS6_IJS8_SA_S9_EEENS6_IJNS7_ILi1EEESI_SI_EEESC_SE_Li256ELb1ELb1ELb0ELb0EEENS1_19SingleTileSchedulerILb1ELb0ELb1ELi128EEEEEEEEEvNT_6ParamsE)
        /*0134*/ 	.word	0x000000f1


	//----- nvinfo : EIATTR_FRAME_SIZE
	.align		4
.L_62:
        /*0138*/ 	.byte	0x04, 0x11
        /*013a*/ 	.short	(.L_64 - .L_63)
	.align		4
.L_63:
        /*013c*/ 	.word	index@(_ZN7cutlass13device_kernelIN5flash19enable_sm80_to_sm89INS1_16FlashAttnFwdSm80INS1_25CollectiveMainloopFwdSm80ILi8ELi1ELb0EN4cute5tupleIJNS5_1CILi128EEENS7_ILi64EEENS7_ILi192EEEEEELi192ENS_10bfloat16_tEfNS_4arch4Sm80ELb1ELb0ELb0ELb1ELb1ELb0ELb1ELb0EEENS1_21CollectiveEpilogueFwdINS6_IJS8_SA_S9_EEENS6_IJNS7_ILi1EEESI_SI_EEESC_SE_Li256ELb1ELb1ELb0ELb0EEENS1_19SingleTileSchedulerILb1ELb0ELb1ELi128EEEEEEEEEvNT_6ParamsE)
        /*0140*/ 	.word	0x00000000


	//----- nvinfo : EIATTR_REGCOUNT
	.align		4
.L_64:
        /*0144*/ 	.byte	0x04, 0x2f
        /*0146*/ 	.short	(.L_66 - .L_65)
	.align		4
.L_65:
        /*0148*/ 	.word	index@(_ZN7cutlass13device_kernelIN5flash19enable_sm80_to_sm89INS1_16FlashAttnFwdSm80INS1_25CollectiveMainloopFwdSm80ILi8ELi1ELb0EN4cute5tupleIJNS5_1CILi128EEENS7_ILi64EEENS7_ILi192EEEEEELi192ENS_10bfloat16_tEfNS_4arch4Sm80ELb1ELb0ELb0ELb0ELb1ELb0ELb1ELb0EEENS1_21CollectiveEpilogueFwdINS6_IJS8_SA_S9_EEENS6_IJNS7_ILi1EEESI_SI_EEESC_SE_Li256ELb0ELb1ELb0ELb0EEENS1_30DynamicPersistentTileSchedulerILi256ELi256ELb0ELb1ELb0EEEEEEEEEvNT_6ParamsE)
        /*014c*/ 	.word	0x000000fb


	//----- nvinfo : EIATTR_FRAME_SIZE
	.align		4
.L_66:
        /*0150*/ 	.byte	0x04, 0x11
        /*0152*/ 	.short	(.L_68 - .L_67)
	.align		4
.L_67:
        /*0154*/ 	.word	index@($__internal_11_$__cuda_sm70_shflsync_idx_p)
        /*0158*/ 	.word	0x00000000


	//----- nvinfo : EIATTR_FRAME_SIZE
	.align		4
.L_68:
        /*015c*/ 	.byte	0x04, 0x11
        /*015e*/ 	.short	(.L_70 - .L_69)
	.align		4
.L_69:
        /*0160*/ 	.word	index@($__internal_10_$__cuda_sm70_shflsync_bfly_p)
        /*0164*/ 	.word	0x00000000


	//----- nvinfo : EIATTR_FRAME_SIZE
	.align		4
.L_70:
        /*0168*/ 	.byte	0x04, 0x11
        /*016a*/ 	.short	(.L_72 - .L_71)
	.align		4
.L_71:
        /*016c*/ 	.word	index@(_ZN7cutlass13device_kernelIN5flash19enable_sm80_to_sm89INS1_16FlashAttnFwdSm80INS1_25CollectiveMainloopFwdSm80ILi8ELi1ELb0EN4cute5tupleIJNS5_1CILi128EEENS7_ILi64EEENS7_ILi192EEEEEELi192ENS_10bfloat16_tEfNS_4arch4Sm80ELb1ELb0ELb0ELb0ELb1ELb0ELb1ELb0EEENS1_21CollectiveEpilogueFwdINS6_IJS8_SA_S9_EEENS6_IJNS7_ILi1EEESI_SI_EEESC_SE_Li256ELb0ELb1ELb0ELb0EEENS1_30DynamicPersistentTileSchedulerILi256ELi256ELb0ELb1ELb0EEEEEEEEEvNT_6ParamsE)
        /*0170*/ 	.word	0x00000000


	//----- nvinfo : EIATTR_REGCOUNT
	.align		4
.L_72:
        /*0174*/ 	.byte	0x04, 0x2f
        /*0176*/ 	.short	(.L_74 - .L_73)
	.align		4
.L_73:
        /*0178*/ 	.word	index@(_ZN7cutlass13device_kernelIN5flash19enable_sm80_to_sm89INS1_16FlashAttnFwdSm80INS1_25CollectiveMainloopFwdSm80ILi8ELi1ELb0EN4cute5tupleIJNS5_1CILi128EEENS7_ILi64EEENS7_ILi192EEEEEELi192ENS_10bfloat16_tEfNS_4arch4Sm80ELb0ELb1ELb0ELb1ELb1ELb1ELb1ELb0EEENS1_21CollectiveEpilogueFwdINS6_IJS8_SA_S9_EEENS6_IJNS7_ILi1EEESI_SI_EEESC_SE_Li256ELb1ELb1ELb0ELb0EEENS1_19SingleTileSchedulerILb1ELb0ELb1ELi128EEEEEEEEEvNT_6ParamsE)
        /*017c*/ 	.word	0x000000fa


	//----- nvinfo : EIATTR_FRAME_SIZE
	.align		4
.L_74:
        /*0180*/ 	.byte	0x04, 0x11
        /*0182*/ 	.short	(.L_76 - .L_75)
	.align		4
.L_75:
        /*0184*/ 	.word	index@($__internal_9_$__cuda_sm70_shflsync_idx_p)
        /*0188*/ 	.word	0x00000000


	//----- nvinfo : EIATTR_FRAME_SIZE
	.align		4
.L_76:
        /*018c*/ 	.byte	0x04, 0x11
        /*018e*/ 	.short	(.L_78 - .L_77)
	.align		4
.L_77:
        /*0190*/ 	.word	index@($__internal_8_$__cuda_sm70_shflsync_bfly_p)
        /*0194*/ 	.word	0x00000000


	//----- nvinfo : EIATTR_FRAME_SIZE
	.align		4
.L_78:
        /*0198*/ 	.byte	0x04, 0x11
        /*019a*/ 	.short	(.L_80 - .L_79)
	.align		4
.L_79:
        /*019c*/ 	.word	index@($_ZN7cutlass13device_kernelIN5flash19enable_sm80_to_sm89INS1_16FlashAttnFwdSm80INS1_25CollectiveMainloopFwdSm80ILi8ELi1ELb0EN4cute5tupleIJNS5_1CILi128EEENS7_ILi64EEENS7_ILi192EEEEEELi192ENS_10bfloat16_tEfNS_4arch4Sm80ELb0ELb1ELb0ELb1ELb1ELb1ELb1ELb0EEENS1_21CollectiveEpilogueFwdINS6_IJS8_SA_S9_EEENS6_IJNS7_ILi1EEESI_SI_EEESC_SE_Li256ELb1ELb1ELb0ELb0EEENS1_19SingleTileSchedulerILb1ELb0ELb1ELi128EEEEEEEEEvNT_6ParamsE$_ZZN5flash25CollectiveMainloopFwdSm80ILi8ELi1ELb0EN4cute5tupleIJNS1_1CILi128EEENS3_ILi64EEENS3_ILi192EEEEEELi192EN7cutlass10bfloat16_tEfNS8_4arch4Sm80ELb0ELb1ELb0ELb1ELb1ELb1ELb1ELb0EE3mmaINS_16FlashAttnFwdSm80ISC_NS_21CollectiveEpilogueFwdINS2_IJS4_S6_S5_EEENS2_IJNS3_ILi1EEESH_SH_EEES9_SB_Li256ELb1ELb1ELb0ELb0EEENS_19SingleTileSchedulerILb1ELb0ELb1ELi128EEEE13SharedStorageENS1_6TensorINS1_11ArrayEngineIfLm96EEENS1_6LayoutINS2_IJNS2_IJNS3_ILi2EEESS_EEESH_NS3_ILi24EEEEEENS2_IJNS2_IJSH_SS_EEENS3_ILi0EEENS3_ILi4EEEEEEEEEENS_7SoftmaxILi2ELi0EEEEEbRKNSC_6ParamsERT0_RT1_iRKNS_16SeqlenInfoQKNewKILb1ELb1EEENS2_IJiiiiEEERT_ENKUlvE_clEv)
        /*01a0*/ 	.word	0x00000000


	//----- nvinfo : EIATTR_FRAME_SIZE
	.align		4
.L_80:
        /*01a4*/ 	.byte	0x04, 0x11
        /*01a6*/ 	.short	(.L_82 - .L_81)
	.align		4
.L_81:
        /*01a8*/ 	.word	index@(_ZN7cutlass13device_kernelIN5flash19enable_sm80_to_sm89INS1_16FlashAttnFwdSm80INS1_25CollectiveMainloopFwdSm80ILi8ELi1ELb0EN4cute5tupleIJNS5_1CILi128EEENS7_ILi64EEENS7_ILi192EEEEEELi192ENS_10bfloat16_tEfNS_4arch4Sm80ELb0ELb1ELb0ELb1ELb1ELb1ELb1ELb0EEENS1_21CollectiveEpilogueFwdINS6_IJS8_SA_S9_EEENS6_IJNS7_ILi1EEESI_SI_EEESC_SE_Li256ELb1ELb1ELb0ELb0EEENS1_19SingleTileSchedulerILb1ELb0ELb1ELi128EEEEEEEEEvNT_6ParamsE)
        /*01ac*/ 	.word	0x00000070


	//----- nvinfo : EIATTR_REGCOUNT
	.align		4
.L_82:
        /*01b0*/ 	.byte	0x04, 0x2f
        /*01b2*/ 	.short	(.L_84 - .L_83)
	.align		4
.L_83:
        /*01b4*/ 	.word	index@(_ZN7cutlass13device_kernelIN5flash19enable_sm80_to_sm89INS1_16FlashAttnFwdSm80INS1_25CollectiveMainloopFwdSm80ILi8ELi1ELb0EN4cute5tupleIJNS5_1CILi128EEENS7_ILi64EEENS7_ILi192EEEEEELi192ENS_10bfloat16_tEfNS_4arch4Sm80ELb0ELb1ELb0ELb1ELb1ELb0ELb1ELb0EEENS1_21CollectiveEpilogueFwdINS6_IJS8_SA_S9_EEENS6_IJNS7_ILi1EEESI_SI_EEESC_SE_Li256ELb1ELb1ELb0ELb0EEENS1_19SingleTileSchedulerILb1ELb0ELb1ELi128EEEEEEEEEvNT_6ParamsE)
        /*01b8*/ 	.word	0x000000ed


	//----- nvinfo : EIATTR_FRAME_SIZE
	.align		4
.L_84:
        /*01bc*/ 	.byte	0x04, 0x11
        /*01be*/ 	.short	(.L_86 - .L_85)
	.align		4
.L_85:
        /*01c0*/ 	.word	index@(_ZN7cutlass13device_kernelIN5flash19enable_sm80_to_sm89INS1_16FlashAttnFwdSm80INS1_25CollectiveMainloopFwdSm80ILi8ELi1ELb0EN4cute5tupleIJNS5_1CILi128EEENS7_ILi64EEENS7_ILi192EEEEEELi192ENS_10bfloat16_tEfNS_4arch4Sm80ELb0ELb1ELb0ELb1ELb1ELb0ELb1ELb0EEENS1_21CollectiveEpilogueFwdINS6_IJS8_SA_S9_EEENS6_IJNS7_ILi1EEESI_SI_EEESC_SE_Li256ELb1ELb1ELb0ELb0EEENS1_19SingleTileSchedulerILb1ELb0ELb1ELi128EEEEEEEEEvNT_6ParamsE)
        /*01c4*/ 	.word	0x00000000


	//----- nvinfo : EIATTR_REGCOUNT
	.align		4
.L_86:
        /*01c8*/ 	.byte	0x04, 0x2f
        /*01ca*/ 	.short	(.L_88 - .L_87)
	.align		4
.L_87:
        /*01cc*/ 	.word	index@(_ZN7cutlass13device_kernelIN5flash19enable_sm80_to_sm89INS1_16FlashAttnFwdSm80INS1_25CollectiveMainloopFwdSm80ILi8ELi1ELb0EN4cute5tupleIJNS5_1CILi128EEENS7_ILi64EEENS7_ILi192EEEEEELi192ENS_10bfloat16_tEfNS_4arch4Sm80ELb0ELb1ELb0ELb0ELb1ELb0ELb1ELb0EEENS1_21CollectiveEpilogueFwdINS6_IJS8_SA_S9_EEENS6_IJNS7_ILi1EEESI_SI_EEESC_SE_Li256ELb0ELb1ELb0ELb0EEENS1_19SingleTileSchedulerILb0ELb0ELb1ELi128EEEEEEEEEvNT_6ParamsE)
        /*01d0*/ 	.word	0x000000ed


	//----- nvinfo : EIATTR_FRAME_SIZE
	.align		4
.L_88:
        /*01d4*/ 	.byte	0x04, 0x11
        /*01d6*/ 	.short	(.L_90 - .L_89)
	.align		4
.L_89:
        /*01d8*/ 	.word	index@(_ZN7cutlass13device_kernelIN5flash19enable_sm80_to_sm89INS1_16FlashAttnFwdSm80INS1_25CollectiveMainloopFwdSm80ILi8ELi1ELb0EN4cute5tupleIJNS5_1CILi128EEENS7_ILi64EEENS7_ILi192EEEEEELi192ENS_10bfloat16_tEfNS_4arch4Sm80ELb0ELb1ELb0ELb0ELb1ELb0ELb1ELb0EEENS1_21CollectiveEpilogueFwdINS6_IJS8_SA_S9_EEENS6_IJNS7_ILi1EEESI_SI_EEESC_SE_Li256ELb0ELb1ELb0ELb0EEENS1_19SingleTileSchedulerILb0ELb0ELb1ELi128EEEEEEEEEvNT_6ParamsE)
        /*01dc*/ 	.word	0x00000000


	//----- nvinfo : EIATTR_REGCOUNT
	.align		4
.L_90:
        /*01e0*/ 	.byte	0x04, 0x2f
        /*01e2*/ 	.short	(.L_92 - .L_91)
	.align		4
.L_91:
        /*01e4*/ 	.word	index@(_ZN7cutlass13device_kernelIN5flash19enable_sm80_to_sm89INS1_16FlashAttnFwdSm80INS1_25CollectiveMainloopFwdSm80ILi8ELi1ELb0EN4cute5tupleIJNS5_1CILi128EEENS7_ILi64EEENS7_ILi192EEEEEELi192ENS_10bfloat16_tEfNS_4arch4Sm80ELb0ELb0ELb0ELb1ELb1ELb1ELb1ELb0EEENS1_21CollectiveEpilogueFwdINS6_IJS8_SA_S9_EEENS6_IJNS7_ILi1EEESI_SI_EEESC_SE_Li256ELb1ELb1ELb0ELb0EEENS1_19SingleTileSchedulerILb1ELb0ELb1ELi128EEEEEEEEEvNT_6ParamsE)
        /*01e8*/ 	.word	0x000000ea


	//----- nvinfo : EIATTR_FRAME_SIZE
	.align		4
.L_92:
        /*01ec*/ 	.byte	0x04, 0x11
        /*01ee*/ 	.short	(.L_94 - .L_93)
	.align		4
.L_93:
        /*01f0*/ 	.word	index@(_ZN7cutlass13device_kernelIN5flash19enable_sm80_to_sm89INS1_16FlashAttnFwdSm80INS1_25CollectiveMainloopFwdSm80ILi8ELi1ELb0EN4cute5tupleIJNS5_1CILi128EEENS7_ILi64EEENS7_ILi192EEEEEELi192ENS_10bfloat16_tEfNS_4arch4Sm80ELb0ELb0ELb0ELb1ELb1ELb1ELb1ELb0EEENS1_21CollectiveEpilogueFwdINS6_IJS8_SA_S9_EEENS6_IJNS7_ILi1EEESI_SI_EEESC_SE_Li256ELb1ELb1ELb0ELb0EEENS1_19SingleTileSchedulerILb1ELb0ELb1ELi128EEEEEEEEEvNT_6ParamsE)
        /*01f4*/ 	.word	0x00000000


	//----- nvinfo : EIATTR_REGCOUNT
	.align		4
.L_94:
        /*01f8*/ 	.byte	0x04, 0x2f
        /*01fa*/ 	.short	(.L_96 - .L_95)
	.align		4
.L_95:
        /*01fc*/ 	.word	index@(_ZN7cutlass13device_kernelIN5flash19enable_sm80_to_sm89INS1_16FlashAttnFwdSm80INS1_25CollectiveMainloopFwdSm80ILi8ELi1ELb0EN4cute5tupleIJNS5_1CILi128EEENS7_ILi64EEENS7_ILi192EEEEEELi192ENS_10bfloat16_tEfNS_4arch4Sm80ELb0ELb0ELb0ELb1ELb1ELb0ELb1ELb0EEENS1_21CollectiveEpilogueFwdINS6_IJS8_SA_S9_EEENS6_IJNS7_ILi1EEESI_SI_EEESC_SE_Li256ELb1ELb1ELb0ELb0EEENS1_19SingleTileSchedulerILb1ELb0ELb1ELi128EEEEEEEEEvNT_6ParamsE)
        /*0200*/ 	.word	0x000000e6


	//----- nvinfo : EIATTR_FRAME_SIZE
	.align		4
.L_96:
        /*0204*/ 	.byte	0x04, 0x11
        /*0206*/ 	.short	(.L_98 - .L_97)
	.align		4
.L_97:
        /*0208*/ 	.word	index@(_ZN7cutlass13device_kernelIN5flash19enable_sm80_to_sm89INS1_16FlashAttnFwdSm80INS1_25CollectiveMainloopFwdSm80ILi8ELi1ELb0EN4cute5tupleIJNS5_1CILi128EEENS7_ILi64EEENS7_ILi192EEEEEELi192ENS_10bfloat16_tEfNS_4arch4Sm80ELb0ELb0ELb0ELb1ELb1ELb0ELb1ELb0EEENS1_21CollectiveEpilogueFwdINS6_IJS8_SA_S9_EEENS6_IJNS7_ILi1EEESI_SI_EEESC_SE_Li256ELb1ELb1ELb0ELb0EEENS1_19SingleTileSchedulerILb1ELb0ELb1ELi128EEEEEEEEEvNT_6ParamsE)
        /*020c*/ 	.word	0x00000000


	//----- nvinfo : EIATTR_REGCOUNT
	.align		4
.L_98:
        /*0210*/ 	.byte	0x04, 0x2f
        /*0212*/ 	.short	(.L_100 - .L_99)
	.align		4
.L_99:
        /*0214*/ 	.word	index@(_ZN7cutlass13device_kernelIN5flash19enable_sm80_to_sm89INS1_16FlashAttnFwdSm80INS1_25CollectiveMainloopFwdSm80ILi8ELi1ELb0EN4cute5tupleIJNS5_1CILi128EEENS7_ILi64EEENS7_ILi192EEEEEELi192ENS_10bfloat16_tEfNS_4arch4Sm80ELb0ELb0ELb0ELb0ELb1ELb0ELb1ELb0EEENS1_21CollectiveEpilogueFwdINS6_IJS8_SA_S9_EEENS6_IJNS7_ILi1EEESI_SI_EEESC_SE_Li256ELb0ELb1ELb0ELb0EEENS1_19SingleTileSchedulerILb0ELb0ELb1ELi128EEEEEEEEEvNT_6ParamsE)
        /*0218*/ 	.word	0x000000ee


	//----- nvinfo : EIATTR_FRAME_SIZE
	.align		4
.L_100:
        /*021c*/ 	.byte	0x04, 0x11
        /*021e*/ 	.short	(.L_102 - .L_101)
	.align		4
.L_101:
        /*0220*/ 	.word	index@(_ZN7cutlass13device_kernelIN5flash19enable_sm80_to_sm89INS1_16FlashAttnFwdSm80INS1_25CollectiveMainloopFwdSm80ILi8ELi1ELb0EN4cute5tupleIJNS5_1CILi128EEENS7_ILi64EEENS7_ILi192EEEEEELi192ENS_10bfloat16_tEfNS_4arch4Sm80ELb0ELb0ELb0ELb0ELb1ELb0ELb1ELb0EEENS1_21CollectiveEpilogueFwdINS6_IJS8_SA_S9_EEENS6_IJNS7_ILi1EEESI_SI_EEESC_SE_Li256ELb0ELb1ELb0ELb0EEENS1_19SingleTileSchedulerILb0ELb0ELb1ELi128EEEEEEEEEvNT_6ParamsE)
        /*0224*/ 	.word	0x00000000


	//----- nvinfo : EIATTR_REGCOUNT
	.align		4
.L_102:
        /*0228*/ 	.byte	0x04, 0x2f
        /*022a*/ 	.short	(.L_104 - .L_103)
	.align		4
.L_103:
        /*022c*/ 	.word	index@(_ZN7cutlass13device_kernelIN5flash19enable_sm80_to_sm89INS1_16FlashAttnFwdSm80INS1_25CollectiveMainloopFwdSm80ILi8ELi2ELb0EN4cute5tupleIJNS5_1CILi128EEENS7_ILi64EEENS7_ILi192EEEEEELi192ENS_10bfloat16_tEfNS_4arch4Sm80ELb1ELb0ELb1ELb1ELb1ELb1ELb1ELb0EEENS1_21CollectiveEpilogueFwdINS6_IJS8_SA_S9_EEENS6_IJNS7_ILi1EEESI_SI_EEESC_SE_Li256ELb1ELb1ELb0ELb0EEENS1_19SingleTileSchedulerILb1ELb0ELb1ELi128EEEEEEEEEvNT_6ParamsE)
        /*0230*/ 	.word	0x000000f2


	//----- nvinfo : EIATTR_FRAME_SIZE
	.align		4
.L_104:
        /*0234*/ 	.byte	0x04, 0x11
        /*0236*/ 	.short	(.L_106 - .L_105)
	.align		4
.L_105:
        /*0238*/ 	.word	index@(_ZN7cutlass13device_kernelIN5flash19enable_sm80_to_sm89INS1_16FlashAttnFwdSm80INS1_25CollectiveMainloopFwdSm80ILi8ELi2ELb0EN4cute5tupleIJNS5_1CILi128EEENS7_ILi64EEENS7_ILi192EEEEEELi192ENS_10bfloat16_tEfNS_4arch4Sm80ELb1ELb0ELb1ELb1ELb1ELb1ELb1ELb0EEENS1_21CollectiveEpilogueFwdINS6_IJS8_SA_S9_EEENS6_IJNS7_ILi1EEESI_SI_EEESC_SE_Li256ELb1ELb1ELb0ELb0EEENS1_19SingleTileSchedulerILb1ELb0ELb1ELi128EEEEEEEEEvNT_6ParamsE)
        /*023c*/ 	.word	0x00000000


	//----- nvinfo : EIATTR_REGCOUNT
	.align		4
.L_106:
        /*0240*/ 	.byte	0x04, 0x2f
        /*0242*/ 	.short	(.L_108 - .L_107)
	.align		4
.L_107:
        /*0244*/ 	.word	index@(_ZN7cutlass13device_kernelIN5flash19enable_sm80_to_sm89INS1_16FlashAttnFwdSm80INS1_25CollectiveMainloopFwdSm80ILi8ELi2ELb0EN4cute5tupleIJNS5_1CILi128EEENS7_ILi64EEENS7_ILi192EEEEEELi192ENS_10bfloat16_tEfNS_4arch4Sm80ELb1ELb0ELb1ELb1ELb1ELb0ELb1ELb0EEENS1_21CollectiveEpilogueFwdINS6_IJS8_SA_S9_EEENS6_IJNS7_ILi1EEESI_SI_EEESC_SE_Li256ELb1ELb1ELb0ELb0EEENS1_19SingleTileSchedulerILb1ELb0ELb1ELi128EEEEEEEEEvNT_6ParamsE)
        /*0248*/ 	.word	0x000000fe


	//----- nvinfo : EIATTR_FRAME_SIZE
	.align		4
.L_108:
        /*024c*/ 	.byte	0x04, 0x11
        /*024e*/ 	.short	(.L_110 - .L_109)
	.align		4
.L_109:
        /*0250*/ 	.word	index@(_ZN7cutlass13device_kernelIN5flash19enable_sm80_to_sm89INS1_16FlashAttnFwdSm80INS1_25CollectiveMainloopFwdSm80ILi8ELi2ELb0EN4cute5tupleIJNS5_1CILi128EEENS7_ILi64EEENS7_ILi192EEEEEELi192ENS_10bfloat16_tEfNS_4arch4Sm80ELb1ELb0ELb1ELb1ELb1ELb0ELb1ELb0EEENS1_21CollectiveEpilogueFwdINS6_IJS8_SA_S9_EEENS6_IJNS7_ILi1EEESI_SI_EEESC_SE_Li256ELb1ELb1ELb0ELb0EEENS1_19SingleTileSchedulerILb1ELb0ELb1ELi128EEEEEEEEEvNT_6ParamsE)
        /*0254*/ 	.word	0x00000000


	//----- nvinfo : EIATTR_REGCOUNT
	.align		4
.L_110:
        /*0258*/ 	.byte	0x04, 0x2f
        /*025a*/ 	.short	(.L_112 - .L_111)
	.align		4
.L_111:
        /*025c*/ 	.word	index@(_ZN7cutlass13device_kernelIN5flash19enable_sm80_to_sm89INS1_16FlashAttnFwdSm80INS1_25CollectiveMainloopFwdSm80ILi8ELi2ELb0EN4cute5tupleIJNS5_1CILi128EEENS7_ILi64EEENS7_ILi192EEEEEELi192ENS_10bfloat16_tEfNS_4arch4Sm80ELb1ELb0ELb1ELb0ELb1ELb0ELb1ELb0EEENS1_21CollectiveEpilogueFwdINS6_IJS8_SA_S9_EEENS6_IJNS7_ILi1EEESI_SI_EEESC_SE_Li256ELb0ELb1ELb0ELb0EEENS1_30DynamicPersistentTileSchedulerILi256ELi256ELb0ELb1ELb0EEEEEEEEEvNT_6ParamsE)
        /*0260*/ 	.word	0x000000ff


	//----- nvinfo : EIATTR_FRAME_SIZE
	.align		4
.L_112:
        /*0264*/ 	.byte	0x04, 0x11
        /*0266*/ 	.short	(.L_114 - .L_113)
	.align		4
.L_113:
        /*0268*/ 	.word	index@($__internal_7_$__cuda_sm70_shflsync_idx_p)
        /*026c*/ 	.word	0x00000000


	//----- nvinfo : EIATTR_FRAME_SIZE
	.align		4
.L_114:
        /*0270*/ 	.byte	0x04, 0x11
        /*0272*/ 	.short	(.L_116 - .L_115)
	.align		4
.L_115:
        /*0274*/ 	.word	index@($__internal_6_$__cuda_sm70_shflsync_bfly_p)
        /*0278*/ 	.word	0x00000000


	//----- nvinfo : EIATTR_FRAME_SIZE
	.align		4
.L_116:
        /*027c*/ 	.byte	0x04, 0x11
        /*027e*/ 	.short	(.L_118 - .L_117)
	.align		4
.L_117:
        /*0280*/ 	.word	index@(_ZN7cutlass13device_kernelIN5flash19enable_sm80_to_sm89INS1_16FlashAttnFwdSm80INS1_25CollectiveMainloopFwdSm80ILi8ELi2ELb0EN4cute5tupleIJNS5_1CILi128EEENS7_ILi64EEENS7_ILi192EEEEEELi192ENS_10bfloat16_tEfNS_4arch4Sm80ELb1ELb0ELb1ELb0ELb1ELb0ELb1ELb0EEENS1_21CollectiveEpilogueFwdINS6_IJS8_SA_S9_EEENS6_IJNS7_ILi1EEESI_SI_EEESC_SE_Li256ELb0ELb1ELb0ELb0EEENS1_30DynamicPersistentTileSchedulerILi256ELi256ELb0ELb1ELb0EEEEEEEEEvNT_6ParamsE)
        /*0284*/ 	.word	0x00000040


	//----- nvinfo : EIATTR_REGCOUNT
	.align		4
.L_118:
        /*0288*/ 	.byte	0x04, 0x2f
        /*028a*/ 	.short	(.L_120 - .L_119)
	.align		4
.L_119:
        /*028c*/ 	.word	index@(_ZN7cutlass13device_kernelIN5flash19enable_sm80_to_sm89INS1_16FlashAttnFwdSm80INS1_25CollectiveMainloopFwdSm80ILi8ELi2ELb0EN4cute5tupleIJNS5_1CILi128EEENS7_ILi64EEENS7_ILi192EEEEEELi192ENS_10bfloat16_tEfNS_4arch4Sm80ELb0ELb1ELb1ELb1ELb1ELb1ELb1ELb0EEENS1_21CollectiveEpilogueFwdINS6_IJS8_SA_S9_EEENS6_IJNS7_ILi1EEESI_SI_EEESC_SE_Li256ELb1ELb1ELb0ELb0EEENS1_19SingleTileSchedulerILb1ELb0ELb1ELi128EEEEEEEEEvNT_6ParamsE)
        /*0290*/ 	.word	0x000000ff


	//----- nvinfo : EIATTR_FRAME_SIZE
	.align		4
.L_120:
        /*0294*/ 	.byte	0x04, 0x11
        /*0296*/ 	.short	(.L_122 - .L_121)
	.align		4
.L_121:
        /*0298*/ 	.word	index@($__internal_5_$__cuda_sm70_shflsync_idx_p)
        /*029c*/ 	.word	0x00000000


	//----- nvinfo : EIATTR_FRAME_SIZE
	.align		4
.L_122:
        /*02a0*/ 	.byte	0x04, 0x11
        /*02a2*/ 	.short	(.L_124 - .L_123)
	.align		4
.L_123:
        /*02a4*/ 	.word	index@($__internal_4_$__cuda_sm70_shflsync_bfly_p)
        /*02a8*/ 	.word	0x00000000


	//----- nvinfo : EIATTR_FRAME_SIZE
	.align		4
.L_124:
        /*02ac*/ 	.byte	0x04, 0x11
        /*02ae*/ 	.short	(.L_126 - .L_125)
	.align		4
.L_125:
        /*02b0*/ 	.word	index@($_ZN7cutlass13device_kernelIN5flash19enable_sm80_to_sm89INS1_16FlashAttnFwdSm80INS1_25CollectiveMainloopFwdSm80ILi8ELi2ELb0EN4cute5tupleIJNS5_1CILi128EEENS7_ILi64EEENS7_ILi192EEEEEELi192ENS_10bfloat16_tEfNS_4arch4Sm80ELb0ELb1ELb1ELb1ELb1ELb1ELb1ELb0EEENS1_21CollectiveEpilogueFwdINS6_IJS8_SA_S9_EEENS6_IJNS7_ILi1EEESI_SI_EEESC_SE_Li256ELb1ELb1ELb0ELb0EEENS1_19SingleTileSchedulerILb1ELb0ELb1ELi128EEEEEEEEEvNT_6ParamsE$_ZZN5flash25CollectiveMainloopFwdSm80ILi8ELi2ELb0EN4cute5tupleIJNS1_1CILi128EEENS3_ILi64EEENS3_ILi192EEEEEELi192EN7cutlass10bfloat16_tEfNS8_4arch4Sm80ELb0ELb1ELb1ELb1ELb1ELb1ELb1ELb0EE3mmaINS_16FlashAttnFwdSm80ISC_NS_21CollectiveEpilogueFwdINS2_IJS4_S6_S5_EEENS2_IJNS3_ILi1EEESH_SH_EEES9_SB_Li256ELb1ELb1ELb0ELb0EEENS_19SingleTileSchedulerILb1ELb0ELb1ELi128EEEE13SharedStorageENS1_6TensorINS1_11ArrayEngineIfLm96EEENS1_6LayoutINS2_IJNS2_IJNS3_ILi2EEESS_EEESH_NS3_ILi24EEEEEENS2_IJNS2_IJSH_SS_EEENS3_ILi0EEENS3_ILi4EEEEEEEEEENS_7SoftmaxILi2ELi0EEEEEbRKNSC_6ParamsERT0_RT1_iRKNS_16SeqlenInfoQKNewKILb1ELb1EEENS2_IJiiiiEEERT_ENKUlvE_clEv)
        /*02b4*/ 	.word	0x00000000


	//----- nvinfo : EIATTR_FRAME_SIZE
	.align		4
.L_126:
        /*02b8*/ 	.byte	0x04, 0x11
        /*02ba*/ 	.short	(.L_128 - .L_127)
	.align		4
.L_127:
        /*02bc*/ 	.word	index@(_ZN7cutlass13device_kernelIN5flash19enable_sm80_to_sm89INS1_16FlashAttnFwdSm80INS1_25CollectiveMainloopFwdSm80ILi8ELi2ELb0EN4cute5tupleIJNS5_1CILi128EEENS7_ILi64EEENS7_ILi192EEEEEELi192ENS_10bfloat16_tEfNS_4arch4Sm80ELb0ELb1ELb1ELb1ELb1ELb1ELb1ELb0EEENS1_21CollectiveEpilogueFwdINS6_IJS8_SA_S9_EEENS6_IJNS7_ILi1EEESI_SI_EEESC_SE_Li256ELb1ELb1ELb0ELb0EEENS1_19SingleTileSchedulerILb1ELb0ELb1ELi128EEEEEEEEEvNT_6ParamsE)
        /*02c0*/ 	.word	0x00000070


	//----- nvinfo : EIATTR_REGCOUNT
	.align		4
.L_128:
        /*02c4*/ 	.byte	0x04, 0x2f
        /*02c6*/ 	.short	(.L_130 - .L_129)
	.align		4
.L_129:
        /*02c8*/ 	.word	index@(_ZN7cutlass13device_kernelIN5flash19enable_sm80_to_sm89INS1_16FlashAttnFwdSm80INS1_25CollectiveMainloopFwdSm80ILi8ELi2ELb0EN4cute5tupleIJNS5_1CILi128EEENS7_ILi64EEENS7_ILi192EEEEEELi192ENS_10bfloat16_tEfNS_4arch4Sm80ELb0ELb1ELb1ELb1ELb1ELb0ELb1ELb0EEENS1_21CollectiveEpilogueFwdINS6_IJS8_SA_S9_EEENS6_IJNS7_ILi1EEESI_SI_EEESC_SE_Li256ELb1ELb1ELb0ELb0EEENS1_19SingleTileSchedulerILb1ELb0ELb1ELi128EEEEEEEEEvNT_6ParamsE)
        /*02cc*/ 	.word	0x000000fe


	//----- nvinfo : EIATTR_FRAME_SIZE
	.align		4
.L_130:
        /*02d0*/ 	.byte	0x04, 0x11
        /*02d2*/ 	.short	(.L_132 - .L_131)
	.align		4
.L_131:
        /*02d4*/ 	.word	index@(_ZN7cutlass13device_kernelIN5flash19enable_sm80_to_sm89INS1_16FlashAttnFwdSm80INS1_25CollectiveMainloopFwdSm80ILi8ELi2ELb0EN4cute5tupleIJNS5_1CILi128EEENS7_ILi64EEENS7_ILi192EEEEEELi192ENS_10bfloat16_tEfNS_4arch4Sm80ELb0ELb1ELb1ELb1ELb1ELb0ELb1ELb0EEENS1_21CollectiveEpilogueFwdINS6_IJS8_SA_S9_EEENS6_IJNS7_ILi1EEESI_SI_EEESC_SE_Li256ELb1ELb1ELb0ELb0EEENS1_19SingleTileSchedulerILb1ELb0ELb1ELi128EEEEEEEEEvNT_6ParamsE)
        /*02d8*/ 	.word	0x00000000


	//----- nvinfo : EIATTR_REGCOUNT
	.align		4
.L_132:
        /*02dc*/ 	.byte	0x04, 0x2f
        /*02de*/ 	.short	(.L_134 - .L_133)
	.align		4
.L_133:
        /*02e0*/ 	.word	index@(_ZN7cutlass13device_kernelIN5flash19enable_sm80_to_sm89INS1_16FlashAttnFwdSm80INS1_25CollectiveMainloopFwdSm80ILi8ELi2ELb0EN4cute5tupleIJNS5_1CILi128EEENS7_ILi64EEENS7_ILi192EEEEEELi192ENS_10bfloat16_tEfNS_4arch4Sm80ELb0ELb1ELb1ELb0ELb1ELb0ELb1ELb0EEENS1_21CollectiveEpilogueFwdINS6_IJS8_SA_S9_EEENS6_IJNS7_ILi1EEESI_SI_EEESC_SE_Li256ELb0ELb1ELb0ELb0EEENS1_19SingleTileSchedulerILb0ELb0ELb1ELi128EEEEEEEEEvNT_6ParamsE)
        /*02e4*/ 	.word	0x000000ff


	//----- nvinfo : EIATTR_FRAME_SIZE
	.align		4
.L_134:
        /*02e8*/ 	.byte	0x04, 0x11
        /*02ea*/ 	.short	(.L_136 - .L_135)
	.align		4
.L_135:
        /*02ec*/ 	.word	index@(_ZN7cutlass13device_kernelIN5flash19enable_sm80_to_sm89INS1_16FlashAttnFwdSm80INS1_25CollectiveMainloopFwdSm80ILi8ELi2ELb0EN4cute5tupleIJNS5_1CILi128EEENS7_ILi64EEENS7_ILi192EEEEEELi192ENS_10bfloat16_tEfNS_4arch4Sm80ELb0ELb1ELb1ELb0ELb1ELb0ELb1ELb0EEENS1_21CollectiveEpilogueFwdINS6_IJS8_SA_S9_EEENS6_IJNS7_ILi1EEESI_SI_EEESC_SE_Li256ELb0ELb1ELb0ELb0EEENS1_19SingleTileSchedulerILb0ELb0ELb1ELi128EEEEEEEEEvNT_6ParamsE)
        /*02f0*/ 	.word	0x00000000


	//----- nvinfo : EIATTR_REGCOUNT
	.align		4
.L_136:
        /*02f4*/ 	.byte	0x04, 0x2f
        /*02f6*/ 	.short	(.L_138 - .L_137)
	.align		4
.L_137:
        /*02f8*/ 	.word	index@(_ZN7cutlass13device_kernelIN5flash19enable_sm80_to_sm89INS1_16FlashAttnFwdSm80INS1_25CollectiveMainloopFwdSm80ILi8ELi2ELb0EN4cute5tupleIJNS5_1CILi128EEENS7_ILi64EEENS7_ILi192EEEEEELi192ENS_10bfloat16_tEfNS_4arch4Sm80ELb0ELb0ELb1ELb1ELb1ELb1ELb1ELb0EEENS1_21CollectiveEpilogueFwdINS6_IJS8_SA_S9_EEENS6_IJNS7_ILi1EEESI_SI_EEESC_SE_Li256ELb1ELb1ELb0ELb0EEENS1_19SingleTileSchedulerILb1ELb0ELb1ELi128EEEEEEEEEvNT_6ParamsE)
        /*02fc*/ 	.word	0x000000ec


	//----- nvinfo : EIATTR_FRAME_SIZE
	.align		4
.L_138:
        /*0300*/ 	.byte	0x04, 0x11
        /*0302*/ 	.short	(.L_140 - .L_139)
	.align		4
.L_139:
        /*0304*/ 	.word	index@(_ZN7cutlass13device_kernelIN5flash19enable_sm80_to_sm89INS1_16FlashAttnFwdSm80INS1_25CollectiveMainloopFwdSm80ILi8ELi2ELb0EN4cute5tupleIJNS5_1CILi128EEENS7_ILi64EEENS7_ILi192EEEEEELi192ENS_10bfloat16_tEfNS_4arch4Sm80ELb0ELb0ELb1ELb1ELb1ELb1ELb1ELb0EEENS1_21CollectiveEpilogueFwdINS6_IJS8_SA_S9_EEENS6_IJNS7_ILi1EEESI_SI_EEESC_SE_Li256ELb1ELb1ELb0ELb0EEENS1_19SingleTileSchedulerILb1ELb0ELb1ELi128EEEEEEEEEvNT_6ParamsE)
        /*0308*/ 	.word	0x00000000


	//----- nvinfo : EIATTR_REGCOUNT
	.align		4
.L_140:
        /*030c*/ 	.byte	0x04, 0x2f
        /*030e*/ 	.short	(.L_142 - .L_141)
	.align		4
.L_141:
        /*0310*/ 	.word	index@(_ZN7cutlass13device_kernelIN5flash19enable_sm80_to_sm89INS1_16FlashAttnFwdSm80INS1_25CollectiveMainloopFwdSm80ILi8ELi2ELb0EN4cute5tupleIJNS5_1CILi128EEENS7_ILi64EEENS7_ILi192EEEEEELi192ENS_10bfloat16_tEfNS_4arch4Sm80ELb0ELb0ELb1ELb1ELb1ELb0ELb1ELb0EEENS1_21CollectiveEpilogueFwdINS6_IJS8_SA_S9_EEENS6_IJNS7_ILi1EEESI_SI_EEESC_SE_Li256ELb1ELb1ELb0ELb0EEENS1_19SingleTileSchedulerILb1ELb0ELb1ELi128EEEEEEEEEvNT_6ParamsE)
        /*0314*/ 	.word	0x000000f1


	//----- nvinfo : EIATTR_FRAME_SIZE
	.align		4
.L_142:
        /*0318*/ 	.byte	0x04, 0x11
        /*031a*/ 	.short	(.L_144 - .L_143)
	.align		4
.L_143:
        /*031c*/ 	.word	index@(_ZN7cutlass13device_kernelIN5flash19enable_sm80_to_sm89INS1_16FlashAttnFwdSm80INS1_25CollectiveMainloopFwdSm80ILi8ELi2ELb0EN4cute5tupleIJNS5_1CILi128EEENS7_ILi64EEENS7_ILi192EEEEEELi192ENS_10bfloat16_tEfNS_4arch4Sm80ELb0ELb0ELb1ELb1ELb1ELb0ELb1ELb0EEENS1_21CollectiveEpilogueFwdINS6_IJS8_SA_S9_EEENS6_IJNS7_ILi1EEESI_SI_EEESC_SE_Li256ELb1ELb1ELb0ELb0EEENS1_19SingleTileSchedulerILb1ELb0ELb1ELi128EEEEEEEEEvNT_6ParamsE)
        /*0320*/ 	.word	0x00000000


	//----- nvinfo : EIATTR_REGCOUNT
	.align		4
.L_144:
        /*0324*/ 	.byte	0x04, 0x2f
        /*0326*/ 	.short	(.L_146 - .L_145)
	.align		4
.L_145:
        /*0328*/ 	.word	index@(_ZN7cutlass13device_kernelIN5flash19enable_sm80_to_sm89INS1_16FlashAttnFwdSm80INS1_25CollectiveMainloopFwdSm80ILi8ELi2ELb0EN4cute5tupleIJNS5_1CILi128EEENS7_ILi64EEENS7_ILi192EEEEEELi192ENS_10bfloat16_tEfNS_4arch4Sm80ELb0ELb0ELb1ELb0ELb1ELb0ELb1ELb0EEENS1_21CollectiveEpilogueFwdINS6_IJS8_SA_S9_EEENS6_IJNS7_ILi1EEESI_SI_EEESC_SE_Li256ELb0ELb1ELb0ELb0EEENS1_19SingleTileSchedulerILb0ELb0ELb1ELi128EEEEEEEEEvNT_6ParamsE)
        /*032c*/ 	.word	0x000000ef


	//----- nvinfo : EIATTR_FRAME_SIZE
	.align		4
.L_146:
        /*0330*/ 	.byte	0x04, 0x11
        /*0332*/ 	.short	(.L_148 - .L_147)
	.align		4
.L_147:
        /*0334*/ 	.word	index@(_ZN7cutlass13device_kernelIN5flash19enable_sm80_to_sm89INS1_16FlashAttnFwdSm80INS1_25CollectiveMainloopFwdSm80ILi8ELi2ELb0EN4cute5tupleIJNS5_1CILi128EEENS7_ILi64EEENS7_ILi192EEEEEELi192ENS_10bfloat16_tEfNS_4arch4Sm80ELb0ELb0ELb1ELb0ELb1ELb0ELb1ELb0EEENS1_21CollectiveEpilogueFwdINS6_IJS8_SA_S9_EEENS6_IJNS7_ILi1EEESI_SI_EEESC_SE_Li256ELb0ELb1ELb0ELb0EEENS1_19SingleTileSchedulerILb0ELb0ELb1ELi128EEEEEEEEEvNT_6ParamsE)
        /*0338*/ 	.word	0x00000000


	//----- nvinfo : EIATTR_REGCOUNT
	.align		4
.L_148:
        /*033c*/ 	.byte	0x04, 0x2f
        /*033e*/ 	.short	(.L_150 - .L_149)
	.align		4
.L_149:
        /*0340*/ 	.word	index@(_ZN7cutlass13device_kernelIN5flash19enable_sm80_to_sm89INS1_16FlashAttnFwdSm80INS1_25CollectiveMainloopFwdSm80ILi8ELi1ELb0EN4cute5tupleIJNS5_1CILi128EEENS7_ILi64EEENS7_ILi192EEEEEELi192ENS_10bfloat16_tEfNS_4arch4Sm80ELb1ELb0ELb1ELb1ELb1ELb1ELb1ELb0EEENS1_21CollectiveEpilogueFwdINS6_IJS8_SA_S9_EEENS6_IJNS7_ILi1EEESI_SI_EEESC_SE_Li256ELb1ELb1ELb0ELb0EEENS1_19SingleTileSchedulerILb1ELb0ELb1ELi128EEEEEEEEEvNT_6ParamsE)
        /*0344*/ 	.word	0x000000f4


	//----- nvinfo : EIATTR_FRAME_SIZE
	.align		4
.L_150:
        /*0348*/ 	.byte	0x04, 0x11
        /*034a*/ 	.short	(.L_152 - .L_151)
	.align		4
.L_151:
        /*034c*/ 	.word	index@(_ZN7cutlass13device_kernelIN5flash19enable_sm80_to_sm89INS1_16FlashAttnFwdSm80INS1_25CollectiveMainloopFwdSm80ILi8ELi1ELb0EN4cute5tupleIJNS5_1CILi128EEENS7_ILi64EEENS7_ILi192EEEEEELi192ENS_10bfloat16_tEfNS_4arch4Sm80ELb1ELb0ELb1ELb1ELb1ELb1ELb1ELb0EEENS1_21CollectiveEpilogueFwdINS6_IJS8_SA_S9_EEENS6_IJNS7_ILi1EEESI_SI_EEESC_SE_Li256ELb1ELb1ELb0ELb0EEENS1_19SingleTileSchedulerILb1ELb0ELb1ELi128EEEEEEEEEvNT_6ParamsE)
        /*0350*/ 	.word	0x00000000


	//----- nvinfo : EIATTR_REGCOUNT
	.align		4
.L_152:
        /*0354*/ 	.byte	0x04, 0x2f
        /*0356*/ 	.short	(.L_154 - .L_153)
	.align		4
.L_153:
        /*0358*/ 	.word	index@(_ZN7cutlass13device_kernelIN5flash19enable_sm80_to_sm89INS1_16FlashAttnFwdSm80INS1_25CollectiveMainloopFwdSm80ILi8ELi1ELb0EN4cute5tupleIJNS5_1CILi128EEENS7_ILi64EEENS7_ILi192EEEEEELi192ENS_10bfloat16_tEfNS_4arch4Sm80ELb1ELb0ELb1ELb1ELb1ELb0ELb1ELb0EEENS1_21CollectiveEpilogueFwdINS6_IJS8_SA_S9_EEENS6_IJNS7_ILi1EEESI_SI_EEESC_SE_Li256ELb1ELb1ELb0ELb0EEENS1_19SingleTileSchedulerILb1ELb0ELb1ELi128EEEEEEEEEvNT_6ParamsE)
        /*035c*/ 	.word	0x000000ff


	//----- nvinfo : EIATTR_FRAME_SIZE
	.align		4
.L_154:
        /*0360*/ 	.byte	0x04, 0x11
        /*0362*/ 	.short	(.L_156 - .L_155)
	.align		4
.L_155:
        /*0364*/ 	.word	index@(_ZN7cutlass13device_kernelIN5flash19enable_sm80_to_sm89INS1_16FlashAttnFwdSm80INS1_25CollectiveMainloopFwdSm80ILi8ELi1ELb0EN4cute5tupleIJNS5_1CILi128EEENS7_ILi64EEENS7_ILi192EEEEEELi192ENS_10bfloat16_tEfNS_4arch4Sm80ELb1ELb0ELb1ELb1ELb1ELb0ELb1ELb0EEENS1_21CollectiveEpilogueFwdINS6_IJS8_SA_S9_EEENS6_IJNS7_ILi1EEESI_SI_EEESC_SE_Li256ELb1ELb1ELb0ELb0EEENS1_19SingleTileSchedulerILb1ELb0ELb1ELi128EEEEEEEEEvNT_6ParamsE)
        /*0368*/ 	.word	0x00000000


	//----- nvinfo : EIATTR_REGCOUNT
	.align		4
.L_156:
        /*036c*/ 	.byte	0x04, 0x2f
        /*036e*/ 	.short	(.L_158 - .L_157)
	.align		4
.L_157:
        /*0370*/ 	.word	index@(_ZN7cutlass13device_kernelIN5flash19enable_sm80_to_sm89INS1_16FlashAttnFwdSm80INS1_25CollectiveMainloopFwdSm80ILi8ELi1ELb0EN4cute5tupleIJNS5_1CILi128EEENS7_ILi64EEENS7_ILi192EEEEEELi192ENS_10bfloat16_tEfNS_4arch4Sm80ELb1ELb0ELb1ELb0ELb1ELb0ELb1ELb0EEENS1_21CollectiveEpilogueFwdINS6_IJS8_SA_S9_EEENS6_IJNS7_ILi1EEESI_SI_EEESC_SE_Li256ELb0ELb1ELb0ELb0EEENS1_30DynamicPersistentTileSchedulerILi256ELi256ELb0ELb1ELb0EEEEEEEEEvNT_6ParamsE)
        /*0374*/ 	.word	0x000000ff


	//----- nvinfo : EIATTR_FRAME_SIZE
	.align		4
.L_158:
        /*0378*/ 	.byte	0x04, 0x11
        /*037a*/ 	.short	(.L_160 - .L_159)
	.align		4
.L_159:
        /*037c*/ 	.word	index@($__internal_3_$__cuda_sm70_shflsync_idx_p)
        /*0380*/ 	.word	0x00000000


	//----- nvinfo : EIATTR_FRAME_SIZE
	.align		4
.L_160:
        /*0384*/ 	.byte	0x04, 0x11
        /*0386*/ 	.short	(.L_162 - .L_161)
	.align		4
.L_161:
        /*0388*/ 	.word	index@($__internal_2_$__cuda_sm70_shflsync_bfly_p)
        /*038c*/ 	.word	0x00000000


	//----- nvinfo : EIATTR_FRAME_SIZE
	.align		4
.L_162:
        /*0390*/ 	.byte	0x04, 0x11
        /*0392*/ 	.short	(.L_164 - .L_163)
	.align		4
.L_163:
        /*0394*/ 	.word	index@(_ZN7cutlass13device_kernelIN5flash19enable_sm80_to_sm89INS1_16FlashAttnFwdSm80INS1_25CollectiveMainloopFwdSm80ILi8ELi1ELb0EN4cute5tupleIJNS5_1CILi128EEENS7_ILi64EEENS7_ILi192EEEEEELi192ENS_10bfloat16_tEfNS_4arch4Sm80ELb1ELb0ELb1ELb0ELb1ELb0ELb1ELb0EEENS1_21CollectiveEpilogueFwdINS6_IJS8_SA_S9_EEENS6_IJNS7_ILi1EEESI_SI_EEESC_SE_Li256ELb0ELb1ELb0ELb0EEENS1_30DynamicPersistentTileSchedulerILi256ELi256ELb0ELb1ELb0EEEEEEEEEvNT_6ParamsE)
        /*0398*/ 	.word	0x00000030


	//----- nvinfo : EIATTR_REGCOUNT
	.align		4
.L_164:
        /*039c*/ 	.byte	0x04, 0x2f
        /*039e*/ 	.short	(.L_166 - .L_165)
	.align		4
.L_165:
        /*03a0*/ 	.word	index@(_ZN7cutlass13device_kernelIN5flash19enable_sm80_to_sm89INS1_16FlashAttnFwdSm80INS1_25CollectiveMainloopFwdSm80ILi8ELi1ELb0EN4cute5tupleIJNS5_1CILi128EEENS7_ILi64EEENS7_ILi192EEEEEELi192ENS_10bfloat16_tEfNS_4arch4Sm80ELb0ELb1ELb1ELb1ELb1ELb1ELb1ELb0EEENS1_21CollectiveEpilogueFwdINS6_IJS8_SA_S9_EEENS6_IJNS7_ILi1EEESI_SI_EEESC_SE_Li256ELb1ELb1ELb0ELb0EEENS1_19SingleTileSchedulerILb1ELb0ELb1ELi128EEEEEEEEEvNT_6ParamsE)
        /*03a4*/ 	.word	0x000000ff


	//----- nvinfo : EIATTR_FRAME_SIZE
	.align		4
.L_166:
        /*03a8*/ 	.byte	0x04, 0x11
        /*03aa*/ 	.short	(.L_168 - .L_167)
	.align		4
.L_167:
        /*03ac*/ 	.word	index@($__internal_1_$__cuda_sm70_shflsync_idx_p)
        /*03b0*/ 	.word	0x00000000


	//----- nvinfo : EIATTR_FRAME_SIZE
	.align		4
.L_168:
        /*03b4*/ 	.byte	0x04, 0x11
        /*03b6*/ 	.short	(.L_170 - .L_169)
	.align		4
.L_169:
        /*03b8*/ 	.word	index@($__internal_0_$__cuda_sm70_shflsync_bfly_p)
        /*03bc*/ 	.word	0x00000000


	//----- nvinfo : EIATTR_FRAME_SIZE
	.align		4
.L_170:
        /*03c0*/ 	.byte	0x04, 0x11
        /*03c2*/ 	.short	(.L_172 - .L_171)
	.align		4
.L_171:
        /*03c4*/ 	.word	index@($_ZN7cutlass13device_kernelIN5flash19enable_sm80_to_sm89INS1_16FlashAttnFwdSm80INS1_25CollectiveMainloopFwdSm80ILi8ELi1ELb0EN4cute5tupleIJNS5_1CILi128EEENS7_ILi64EEENS7_ILi192EEEEEELi192ENS_10bfloat16_tEfNS_4arch4Sm80ELb0ELb1ELb1ELb1ELb1ELb1ELb1ELb0EEENS1_21CollectiveEpilogueFwdINS6_IJS8_SA_S9_EEENS6_IJNS7_ILi1EEESI_SI_EEESC_SE_Li256ELb1ELb1ELb0ELb0EEENS1_19SingleTileSchedulerILb1ELb0ELb1ELi128EEEEEEEEEvNT_6ParamsE$_ZZN5flash25CollectiveMainloopFwdSm80ILi8ELi1ELb0EN4cute5tupleIJNS1_1CILi128EEENS3_ILi64EEENS3_ILi192EEEEEELi192EN7cutlass10bfloat16_tEfNS8_4arch4Sm80ELb0ELb1ELb1ELb1ELb1ELb1ELb1ELb0EE3mmaINS_16FlashAttnFwdSm80ISC_NS_21CollectiveEpilogueFwdINS2_IJS4_S6_S5_EEENS2_IJNS3_ILi1EEESH_SH_EEES9_SB_Li256ELb1ELb1ELb0ELb0EEENS_19SingleTileSchedulerILb1ELb0ELb1ELi128EEEE13SharedStorageENS1_6TensorINS1_11ArrayEngineIfLm96EEENS1_6LayoutINS2_IJNS2_IJNS3_ILi2EEESS_EEESH_NS3_ILi24EEEEEENS2_IJNS2_IJSH_SS_EEENS3_ILi0EEENS3_ILi4EEEEEEEEEENS_7SoftmaxILi2ELi0EEEEEbRKNSC_6ParamsERT0_RT1_iRKNS_16SeqlenInfoQKNewKILb1ELb1EEENS2_IJiiiiEEERT_ENKUlvE_clEv)
        /*03c8*/ 	.word	0x00000000


	//----- nvinfo : EIATTR_FRAME_SIZE
	.align		4
.L_172:
        /*03cc*/ 	.byte	0x04, 0x11
        /*03ce*/ 	.short	(.L_174 - .L_173)
	.align		4
.L_173:
        /*03d0*/ 	.word	index@(_ZN7cutlass13device_kernelIN5flash19enable_sm80_to_sm89INS1_16FlashAttnFwdSm80INS1_25CollectiveMainloopFwdSm80ILi8ELi1ELb0EN4cute5tupleIJNS5_1CILi128EEENS7_ILi64EEENS7_ILi192EEEEEELi192ENS_10bfloat16_tEfNS_4arch4Sm80ELb0ELb1ELb1ELb1ELb1ELb1ELb1ELb0EEENS1_21CollectiveEpilogueFwdINS6_IJS8_SA_S9_EEENS6_IJNS7_ILi1EEESI_SI_EEESC_SE_Li256ELb1ELb1ELb0ELb0EEENS1_19SingleTileSchedulerILb1ELb0ELb1ELi128EEEEEEEEEvNT_6ParamsE)
        /*03d4*/ 	.word	0x00000070


	//----- nvinfo : EIATTR_REGCOUNT
	.align		4
.L_174:
        /*03d8*/ 	.byte	0x04, 0x2f
        /*03da*/ 	.short	(.L_176 - .L_175)
	.align		4
.L_175:
        /*03dc*/ 	.word	index@(_ZN7cutlass13device_kernelIN5flash19enable_sm80_to_sm89INS1_16FlashAttnFwdSm80INS1_25CollectiveMainloopFwdSm80ILi8ELi1ELb0EN4cute5tupleIJNS5_1CILi128EEENS7_ILi64EEENS7_ILi192EEEEEELi192ENS_10bfloat16_tEfNS_4arch4Sm80ELb0ELb1ELb1ELb1ELb1ELb0ELb1ELb0EEENS1_21CollectiveEpilogueFwdINS6_IJS8_SA_S9_EEENS6_IJNS7_ILi1EEESI_SI_EEESC_SE_Li256ELb1ELb1ELb0ELb0EEENS1_19SingleTileSchedulerILb1ELb0ELb1ELi128EEEEEEEEEvNT_6ParamsE)
        /*03e0*/ 	.word	0x000000ff


	//----- nvinfo : EIATTR_FRAME_SIZE
	.align		4
.L_176:
        /*03e4*/ 	.byte	0x04, 0x11
        /*03e6*/ 	.short	(.L_178 - .L_177)
	.align		4
.L_177:
        /*03e8*/ 	.word	index@(_ZN7cutlass13device_kernelIN5flash19enable_sm80_to_sm89INS1_16FlashAttnFwdSm80INS1_25CollectiveMainloopFwdSm80ILi8ELi1ELb0EN4cute5tupleIJNS5_1CILi128EEENS7_ILi64EEENS7_ILi192EEEEEELi192ENS_10bfloat16_tEfNS_4arch4Sm80ELb0ELb1ELb1ELb1ELb1ELb0ELb1ELb0EEENS1_21CollectiveEpilogueFwdINS6_IJS8_SA_S9_EEENS6_IJNS7_ILi1EEESI_SI_EEESC_SE_Li256ELb1ELb1ELb0ELb0EEENS1_19SingleTileSchedulerILb1ELb0ELb1ELi128EEEEEEEEEvNT_6ParamsE)
        /*03ec*/ 	.word	0x00000000


	//----- nvinfo : EIATTR_REGCOUNT
	.align		4
.L_178:
        /*03f0*/ 	.byte	0x04, 0x2f
        /*03f2*/ 	.short	(.L_180 - .L_179)
	.align		4
.L_179:
        /*03f4*/ 	.word	index@(_ZN7cutlass13device_kernelIN5flash19enable_sm80_to_sm89INS1_16FlashAttnFwdSm80INS1_25CollectiveMainloopFwdSm80ILi8ELi1ELb0EN4cute5tupleIJNS5_1CILi128EEENS7_ILi64EEENS7_ILi192EEEEEELi192ENS_10bfloat16_tEfNS_4arch4Sm80ELb0ELb1ELb1ELb0ELb1ELb0ELb1ELb0EEENS1_21CollectiveEpilogueFwdINS6_IJS8_SA_S9_EEENS6_IJNS7_ILi1EEESI_SI_EEESC_SE_Li256ELb0ELb1ELb0ELb0EEENS1_19SingleTileSchedulerILb0ELb0ELb1ELi128EEEEEEEEEvNT_6ParamsE)
        /*03f8*/ 	.word	0x000000ff


	//----- nvinfo : EIATTR_FRAME_SIZE
	.align		4
.L_180:
        /*03fc*/ 	.byte	0x04, 0x11
        /*03fe*/ 	.short	(.L_182 - .L_181)
	.align		4
.L_181:
        /*0400*/ 	.word	index@(_ZN7cutlass13device_kernelIN5flash19enable_sm80_to_sm89INS1_16FlashAttnFwdSm80INS1_25CollectiveMainloopFwdSm80ILi8ELi1ELb0EN4cute5tupleIJNS5_1CILi128EEENS7_ILi64EEENS7_ILi192EEEEEELi192ENS_10bfloat16_tEfNS_4arch4Sm80ELb0ELb1ELb1ELb0ELb1ELb0ELb1ELb0EEENS1_21CollectiveEpilogueFwdINS6_IJS8_SA_S9_EEENS6_IJNS7_ILi1EEESI_SI_EEESC_SE_Li256ELb0ELb1ELb0ELb0EEENS1_19SingleTileSchedulerILb0ELb0ELb1ELi128EEEEEEEEEvNT_6ParamsE)
        /*0404*/ 	.word	0x00000000


	//----- nvinfo : EIATTR_REGCOUNT
	.align		4
.L_182:
        /*0408*/ 	.byte	0x04, 0x2f
        /*040a*/ 	.short	(.L_184 - .L_183)
	.align		4
.L_183:
        /*040c*/ 	.word	index@(_ZN7cutlass13device_kernelIN5flash19enable_sm80_to_sm89INS1_16FlashAttnFwdSm80INS1_25CollectiveMainloopFwdSm80ILi8ELi1ELb0EN4cute5tupleIJNS5_1CILi128EEENS7_ILi64EEENS7_ILi192EEEEEELi192ENS_10bfloat16_tEfNS_4arch4Sm80ELb0ELb0ELb1ELb1ELb1ELb1ELb1ELb0EEENS1_21CollectiveEpilogueFwdINS6_IJS8_SA_S9_EEENS6_IJNS7_ILi1EEESI_SI_EEESC_SE_Li256ELb1ELb1ELb0ELb0EEENS1_19SingleTileSchedulerILb1ELb0ELb1ELi128EEEEEEEEEvNT_6ParamsE)
        /*0410*/ 	.word	0x000000ff


	//----- nvinfo : EIATTR_FRAME_SIZE
	.align		4
.L_184:
        /*0414*/ 	.byte	0x04, 0x11
        /*0416*/ 	.short	(.L_186 - .L_185)
	.align		4
.L_185:
        /*0418*/ 	.word	index@(_ZN7cutlass13device_kernelIN5flash19enable_sm80_to_sm89INS1_16FlashAttnFwdSm80INS1_25CollectiveMainloopFwdSm80ILi8ELi1ELb0EN4cute5tupleIJNS5_1CILi128EEENS7_ILi64EEENS7_ILi192EEEEEELi192ENS_10bfloat16_tEfNS_4arch4Sm80ELb0ELb0ELb1ELb1ELb1ELb1ELb1ELb0EEENS1_21CollectiveEpilogueFwdINS6_IJS8_SA_S9_EEENS6_IJNS7_ILi1EEESI_SI_EEESC_SE_Li256ELb1ELb1ELb0ELb0EEENS1_19SingleTileSchedulerILb1ELb0ELb1ELi128EEEEEEEEEvNT_6ParamsE)
        /*041c*/ 	.word	0x00000000


	//----- nvinfo : EIATTR_REGCOUNT
	.align		4
.L_186:
        /*0420*/ 	.byte	0x04, 0x2f
        /*0422*/ 	.short	(.L_188 - .L_187)
	.align		4
.L_187:
        /*0424*/ 	.word	index@(_ZN7cutlass13device_kernelIN5flash19enable_sm80_to_sm89INS1_16FlashAttnFwdSm80INS1_25CollectiveMainloopFwdSm80ILi8ELi1ELb0EN4cute5tupleIJNS5_1CILi128EEENS7_ILi64EEENS7_ILi192EEEEEELi192ENS_10bfloat16_tEfNS_4arch4Sm80ELb0ELb0ELb1ELb1ELb1ELb0ELb1ELb0EEENS1_21CollectiveEpilogueFwdINS6_IJS8_SA_S9_EEENS6_IJNS7_ILi1EEESI_SI_EEESC_SE_Li256ELb1ELb1ELb0ELb0EEENS1_19SingleTileSchedulerILb1ELb0ELb1ELi128EEEEEEEEEvNT_6ParamsE)
        /*0428*/ 	.word	0x000000ff


	//----- nvinfo : EIATTR_FRAME_SIZE
	.align		4
.L_188:
        /*042c*/ 	.byte	0x04, 0x11
        /*042e*/ 	.short	(.L_190 - .L_189)
	.align		4
.L_189:
        /*0430*/ 	.word	index@(_ZN7cutlass13device_kernelIN5flash19enable_sm80_to_sm89INS1_16FlashAttnFwdSm80INS1_25CollectiveMainloopFwdSm80ILi8ELi1ELb0EN4cute5tupleIJNS5_1CILi128EEENS7_ILi64EEENS7_ILi192EEEEEELi192ENS_10bfloat16_tEfNS_4arch4Sm80ELb0ELb0ELb1ELb1ELb1ELb0ELb1ELb0EEENS1_21CollectiveEpilogueFwdINS6_IJS8_SA_S9_EEENS6_IJNS7_ILi1EEESI_SI_EEESC_SE_Li256ELb1ELb1ELb0ELb0EEENS1_19SingleTileSchedulerILb1ELb0ELb1ELi128EEEEEEEEEvNT_6ParamsE)
        /*0434*/ 	.word	0x00000000


	//----- nvinfo : EIATTR_REGCOUNT
	.align		4
.L_190:
        /*0438*/ 	.byte	0x04, 0x2f
        /*043a*/ 	.short	(.L_192 - .L_191)
	.align		4
.L_191:
        /*043c*/ 	.word	index@(_ZN7cutlass13device_kernelIN5flash19enable_sm80_to_sm89INS1_16FlashAttnFwdSm80INS1_25CollectiveMainloopFwdSm80ILi8ELi1ELb0EN4cute5tupleIJNS5_1CILi128EEENS7_ILi64EEENS7_ILi192EEEEEELi192ENS_10bfloat16_tEfNS_4arch4Sm80ELb0ELb0ELb1ELb0ELb1ELb0ELb1ELb0EEENS1_21CollectiveEpilogueFwdINS6_IJS8_SA_S9_EEENS6_IJNS7_ILi1EEESI_SI_EEESC_SE_Li256ELb0ELb1ELb0ELb0EEENS1_19SingleTileSchedulerILb0ELb0ELb1ELi128EEEEEEEEEvNT_6ParamsE)
        /*0440*/ 	.word	0x000000ff


	//----- nvinfo : EIATTR_FRAME_SIZE
	.align		4
.L_192:
        /*0444*/ 	.byte	0x04, 0x11
        /*0446*/ 	.short	(.L_194 - .L_193)
	.align		4
.L_193:
        /*0448*/ 	.word	index@(_ZN7cutlass13device_kernelIN5flash19enable_sm80_to_sm89INS1_16FlashAttnFwdSm80INS1_25CollectiveMainloopFwdSm80ILi8ELi1ELb0EN4cute5tupleIJNS5_1CILi128EEENS7_ILi64EEENS7_ILi192EEEEEELi192ENS_10bfloat16_tEfNS_4arch4Sm80ELb0ELb0ELb1ELb0ELb1ELb0ELb1ELb0EEENS1_21CollectiveEpilogueFwdINS6_IJS8_SA_S9_EEENS6_IJNS7_ILi1EEESI_SI_EEESC_SE_Li256ELb0ELb1ELb0ELb0EEENS1_19SingleTileSchedulerILb0ELb0ELb1ELi128EEEEEEEEEvNT_6ParamsE)
        /*044c*/ 	.word	0x00000000


	//----- nvinfo : EIATTR_MIN_STACK_SIZE
	.align		4
.L_194:
        /*0450*/ 	.byte	0x04, 0x12
        /*0452*/ 	.short	(.L_196 - .L_195)
	.align		4
.L_195:
        /*0454*/ 	.word	index@(_ZN7cutlass13device_kernelIN5flash19enable_sm80_to_sm89INS1_16FlashAttnFwdSm80INS1_25CollectiveMainloopFwdSm80ILi8ELi1ELb0EN4cute5tupleIJNS5_1CILi128EEENS7_ILi64EEENS7_ILi192EEEEEELi192ENS_10bfloat16_tEfNS_4arch4Sm80ELb0ELb0ELb1ELb0ELb1ELb0ELb1ELb0EEENS1_21CollectiveEpilogueFwdINS6_IJS8_SA_S9_EEENS6_IJNS7_ILi1EEESI_SI_EEESC_SE_Li256ELb0ELb1ELb0ELb0EEENS1_19SingleTileSchedulerILb0ELb0ELb1ELi128EEEEEEEEEvNT_6ParamsE)
        /*0458*/ 	.word	0x00000000


	//----- nvinfo : EIATTR_MIN_STACK_SIZE
	.align		4
.L_196:
        /*045c*/ 	.byte	0x04, 0x12
        /*045e*/ 	.short	(.L_198 - .L_197)
	.align		4
.L_197:
        /*0460*/ 	.word	index@(_ZN7cutlass13device_kernelIN5flash19enable_sm80_to_sm89INS1_16FlashAttnFwdSm80INS1_25CollectiveMainloopFwdSm80ILi8ELi1ELb0EN4cute5tupleIJNS5_1CILi128EEENS7_ILi64EEENS7_ILi192EEEEEELi192ENS_10bfloat16_tEfNS_4arch4Sm80ELb0ELb0ELb1ELb1ELb1ELb0ELb1ELb0EEENS1_21CollectiveEpilogueFwdINS6_IJS8_SA_S9_EEENS6_IJNS7_ILi1EEESI_SI_EEESC_SE_Li256ELb1ELb1ELb0ELb0EEENS1_19SingleTileSchedulerILb1ELb0ELb1ELi128EEEEEEEEEvNT_6ParamsE)
        /*0464*/ 	.word	0x00000000


	//----- nvinfo : EIATTR_MIN_STACK_SIZE
	.align		4
.L_198:
        /*0468*/ 	.byte	0x04, 0x12
        /*046a*/ 	.short	(.L_200 - .L_199)
	.align		4
.L_199:
        /*046c*/ 	.word	index@(_ZN7cutlass13device_kernelIN5flash19enable_sm80_to_sm89INS1_16FlashAttnFwdSm80INS1_25CollectiveMainloopFwdSm80ILi8ELi1ELb0EN4cute5tupleIJNS5_1CILi128EEENS7_ILi64EEENS7_ILi192EEEEEELi192ENS_10bfloat16_tEfNS_4arch4Sm80ELb0ELb0ELb1ELb1ELb1ELb1ELb1ELb0EEENS1_21CollectiveEpilogueFwdINS6_IJS8_SA_S9_EEENS6_IJNS7_ILi1EEESI_SI_EEESC_SE_Li256ELb1ELb1ELb0ELb0EEENS1_19SingleTileSchedulerILb1ELb0ELb1ELi128EEEEEEEEEvNT_6ParamsE)
        /*0470*/ 	.word	0x00000000


	//----- nvinfo : EIATTR_MIN_STACK_SIZE
	.align		4
.L_200:
        /*0474*/ 	.byte	0x04, 0x12
        /*0476*/ 	.short	(.L_202 - .L_201)
	.align		4
.L_201:
        /*0478*/ 	.word	index@(_ZN7cutlass13device_kernelIN5flash19enable_sm80_to_sm89INS1_16FlashAttnFwdSm80INS1_25CollectiveMainloopFwdSm80ILi8ELi1ELb0EN4cute5tupleIJNS5_1CILi128EEENS7_ILi64EEENS7_ILi192EEEEEELi192ENS_10bfloat16_tEfNS_4arch4Sm80ELb0ELb1ELb1ELb0ELb1ELb0ELb1ELb0EEENS1_21CollectiveEpilogueFwdINS6_IJS8_SA_S9_EEENS6_IJNS7_ILi1EEESI_SI_EEESC_SE_Li256ELb0ELb1ELb0ELb0EEENS1_19SingleTileSchedulerILb0ELb0ELb1ELi128EEEEEEEEEvNT_6ParamsE)
        /*047c*/ 	.word	0x00000000


	//----- nvinfo : EIATTR_MIN_STACK_SIZE
	.align		4
.L_202:
        /*0480*/ 	.byte	0x04, 0x12
        /*0482*/ 	.short	(.L_204 - .L_203)
	.align		4
.L_203:
        /*0484*/ 	.word	index@(_ZN7cutlass13device_kernelIN5flash19enable_sm80_to_sm89INS1_16FlashAttnFwdSm80INS1_25CollectiveMainloopFwdSm80ILi8ELi1ELb0EN4cute5tupleIJNS5_1CILi128EEENS7_ILi64EEENS7_ILi192EEEEEELi192ENS_10bfloat16_tEfNS_4arch4Sm80ELb0ELb1ELb1ELb1ELb1ELb0ELb1ELb0EEENS1_21CollectiveEpilogueFwdINS6_IJS8_SA_S9_EEENS6_IJNS7_ILi1EEESI_SI_EEESC_SE_Li256ELb1ELb1ELb0ELb0EEENS1_19SingleTileSchedulerILb1ELb0ELb1ELi128EEEEEEEEEvNT_6ParamsE)
        /*0488*/ 	.word	0x00000000


	//----- nvinfo : EIATTR_MIN_STACK_SIZE
	.align		4
.L_204:
        /*048c*/ 	.byte	0x04, 0x12
        /*048e*/ 	.short	(.L_206 - .L_205)
	.align		4
.L_205:
        /*0490*/ 	.word	index@(_ZN7cutlass13device_kernelIN5flash19enable_sm80_to_sm89INS1_16FlashAttnFwdSm80INS1_25CollectiveMainloopFwdSm80ILi8ELi1ELb0EN4cute5tupleIJNS5_1CILi128EEENS7_ILi64EEENS7_ILi192EEEEEELi192ENS_10bfloat16_tEfNS_4arch4Sm80ELb0ELb1ELb1ELb1ELb1ELb1ELb1ELb0EEENS1_21CollectiveEpilogueFwdINS6_IJS8_SA_S9_EEENS6_IJNS7_ILi1EEESI_SI_EEESC_SE_Li256ELb1ELb1ELb0ELb0EEENS1_19SingleTileSchedulerILb1ELb0ELb1ELi128EEEEEEEEEvNT_6ParamsE)
        /*0494*/ 	.word	0x00000070


	//----- nvinfo : EIATTR_MIN_STACK_SIZE
	.align		4
.L_206:
        /*0498*/ 	.byte	0x04, 0x12
        /*049a*/ 	.short	(.L_208 - .L_207)
	.align		4
.L_207:
        /*049c*/ 	.word	index@(_ZN7cutlass13device_kernelIN5flash19enable_sm80_to_sm89INS1_16FlashAttnFwdSm80INS1_25CollectiveMainloopFwdSm80ILi8ELi1ELb0EN4cute5tupleIJNS5_1CILi128EEENS7_ILi64EEENS7_ILi192EEEEEELi192ENS_10bfloat16_tEfNS_4arch4Sm80ELb1ELb0ELb1ELb0ELb1ELb0ELb1ELb0EEENS1_21CollectiveEpilogueFwdINS6_IJS8_SA_S9_EEENS6_IJNS7_ILi1EEESI_SI_EEESC_SE_Li256ELb0ELb1ELb0ELb0EEENS1_30DynamicPersistentTileSchedulerILi256ELi256ELb0ELb1ELb0EEEEEEEEEvNT_6ParamsE)
        /*04a0*/ 	.word	0x00000030


	//----- nvinfo : EIATTR_MIN_STACK_SIZE
	.align		4
.L_208:
        /*04a4*/ 	.byte	0x04, 0x12
        /*04a6*/ 	.short	(.L_210 - .L_209)
	.align		4
.L_209:
        /*04a8*/ 	.word	index@(_ZN7cutlass13device_kernelIN5flash19enable_sm80_to_sm89INS1_16FlashAttnFwdSm80INS1_25CollectiveMainloopFwdSm80ILi8ELi1ELb0EN4cute5tupleIJNS5_1CILi128EEENS7_ILi64EEENS7_ILi192EEEEEELi192ENS_10bfloat16_tEfNS_4arch4Sm80ELb1ELb0ELb1ELb1ELb1ELb0ELb1ELb0EEENS1_21CollectiveEpilogueFwdINS6_IJS8_SA_S9_EEENS6_IJNS7_ILi1EEESI_SI_EEESC_SE_Li256ELb1ELb1ELb0ELb0EEENS1_19SingleTileSchedulerILb1ELb0ELb1ELi128EEEEEEEEEvNT_6ParamsE)
        /*04ac*/ 	.word	0x00000000


	//----- nvinfo : EIATTR_MIN_STACK_SIZE
	.align		4
.L_210:
        /*04b0*/ 	.byte	0x04, 0x12
        /*04b2*/ 	.short	(.L_212 - .L_211)
	.align		4
.L_211:
        /*04b4*/ 	.word	index@(_ZN7cutlass13device_kernelIN5flash19enable_sm80_to_sm89INS1_16FlashAttnFwdSm80INS1_25CollectiveMainloopFwdSm80ILi8ELi1ELb0EN4cute5tupleIJNS5_1CILi128EEENS7_ILi64EEENS7_ILi192EEEEEELi192ENS_10bfloat16_tEfNS_4arch4Sm80ELb1ELb0ELb1ELb1ELb1ELb1ELb1ELb0EEENS1_21CollectiveEpilogueFwdINS6_IJS8_SA_S9_EEENS6_IJNS7_ILi1EEESI_SI_EEESC_SE_Li256ELb1ELb1ELb0ELb0EEENS1_19SingleTileSchedulerILb1ELb0ELb1ELi128EEEEEEEEEvNT_6ParamsE)
        /*04b8*/ 	.word	0x00000000


	//----- nvinfo : EIATTR_MIN_STACK_SIZE
	.align		4
.L_212:
        /*04bc*/ 	.byte	0x04, 0x12
        /*04be*/ 	.short	(.L_214 - .L_213)
	.align		4
.L_213:
        /*04c0*/ 	.word	index@(_ZN7cutlass13device_kernelIN5flash19enable_sm80_to_sm89INS1_16FlashAttnFwdSm80INS1_25CollectiveMainloopFwdSm80ILi8ELi2ELb0EN4cute5tupleIJNS5_1CILi128EEENS7_ILi64EEENS7_ILi192EEEEEELi192ENS_10bfloat16_tEfNS_4arch4Sm80ELb0ELb0ELb1ELb0ELb1ELb0ELb1ELb0EEENS1_21CollectiveEpilogueFwdINS6_IJS8_SA_S9_EEENS6_IJNS7_ILi1EEESI_SI_EEESC_SE_Li256ELb0ELb1ELb0ELb0EEENS1_19SingleTileSchedulerILb0ELb0ELb1ELi128EEEEEEEEEvNT_6ParamsE)
        /*04c4*/ 	.word	0x00000000


	//----- nvinfo : EIATTR_MIN_STACK_SIZE
	.align		4
.L_214:
        /*04c8*/ 	.byte	0x04, 0x12
        /*04ca*/ 	.short	(.L_216 - .L_215)
	.align		4
.L_215:
        /*04cc*/ 	.word	index@(_ZN7cutlass13device_kernelIN5flash19enable_sm80_to_sm89INS1_16FlashAttnFwdSm80INS1_25CollectiveMainloopFwdSm80ILi8ELi2ELb0EN4cute5tupleIJNS5_1CILi128EEENS7_ILi64EEENS7_ILi192EEEEEELi192ENS_10bfloat16_tEfNS_4arch4Sm80ELb0ELb0ELb1ELb1ELb1ELb0ELb1ELb0EEENS1_21CollectiveEpilogueFwdINS6_IJS8_SA_S9_EEENS6_IJNS7_ILi1EEESI_SI_EEESC_SE_Li256ELb1ELb1ELb0ELb0EEENS1_19SingleTileSchedulerILb1ELb0ELb1ELi128EEEEEEEEEvNT_6ParamsE)
        /*04d0*/ 	.word	0x00000000


	//----- nvinfo : EIATTR_MIN_STACK_SIZE
	.align		4
.L_216:
        /*04d4*/ 	.byte	0x04, 0x12
        /*04d6*/ 	.short	(.L_218 - .L_217)
	.align		4
.L_217:
        /*04d8*/ 	.word	index@(_ZN7cutlass13device_kernelIN5flash19enable_sm80_to_sm89INS1_16FlashAttnFwdSm80INS1_25CollectiveMainloopFwdSm80ILi8ELi2ELb0EN4cute5tupleIJNS5_1CILi128EEENS7_ILi64EEENS7_ILi192EEEEEELi192ENS_10bfloat16_tEfNS_4arch4Sm80ELb0ELb0ELb1ELb1ELb1ELb1ELb1ELb0EEENS1_21CollectiveEpilogueFwdINS6_IJS8_SA_S9_EEENS6_IJNS7_ILi1EEESI_SI_EEESC_SE_Li256ELb1ELb1ELb0ELb0EEENS1_19SingleTileSchedulerILb1ELb0ELb1ELi128EEEEEEEEEvNT_6ParamsE)
        /*04dc*/ 	.word	0x00000000


	//----- nvinfo : EIATTR_MIN_STACK_SIZE
	.align		4
.L_218:
        /*04e0*/ 	.byte	0x04, 0x12
        /*04e2*/ 	.short	(.L_220 - .L_219)
	.align		4
.L_219:
        /*04e4*/ 	.word	index@(_ZN7cutlass13device_kernelIN5flash19enable_sm80_to_sm89INS1_16FlashAttnFwdSm80INS1_25CollectiveMainloopFwdSm80ILi8ELi2ELb0EN4cute5tupleIJNS5_1CILi128EEENS7_ILi64EEENS7_ILi192EEEEEELi192ENS_10bfloat16_tEfNS_4arch4Sm80ELb0ELb1ELb1ELb0ELb1ELb0ELb1ELb0EEENS1_21CollectiveEpilogueFwdINS6_IJS8_SA_S9_EEENS6_IJNS7_ILi1EEESI_SI_EEESC_SE_Li256ELb0ELb1ELb0ELb0EEENS1_19SingleTileSchedulerILb0ELb0ELb1ELi128EEEEEEEEEvNT_6ParamsE)
        /*04e8*/ 	.word	0x00000000


	//----- nvinfo : EIATTR_MIN_STACK_SIZE
	.align		4
.L_220:
        /*04ec*/ 	.byte	0x04, 0x12
        /*04ee*/ 	.short	(.L_222 - .L_221)
	.align		4
.L_221:
        /*04f0*/ 	.word	index@(_ZN7cutlass13device_kernelIN5flash19enable_sm80_to_sm89INS1_16FlashAttnFwdSm80INS1_25CollectiveMainloopFwdSm80ILi8ELi2ELb0EN4cute5tupleIJNS5_1CILi128EEENS7_ILi64EEENS7_ILi192EEEEEELi192ENS_10bfloat16_tEfNS_4arch4Sm80ELb0ELb1ELb1ELb1ELb1ELb0ELb1ELb0EEENS1_21CollectiveEpilogueFwdINS6_IJS8_SA_S9_EEENS6_IJNS7_ILi1EEESI_SI_EEESC_SE_Li256ELb1ELb1ELb0ELb0EEENS1_19SingleTileSchedulerILb1ELb0ELb1ELi128EEEEEEEEEvNT_6ParamsE)
        /*04f4*/ 	.word	0x00000000


	//----- nvinfo : EIATTR_MIN_STACK_SIZE
	.align		4
.L_222:
        /*04f8*/ 	.byte	0x04, 0x12
        /*04fa*/ 	.short	(.L_224 - .L_223)
	.align		4
.L_223:
        /*04fc*/ 	.word	index@(_ZN7cutlass13device_kernelIN5flash19enable_sm80_to_sm89INS1_16FlashAttnFwdSm80INS1_25CollectiveMainloopFwdSm80ILi8ELi2ELb0EN4cute5tupleIJNS5_1CILi128EEENS7_ILi64EEENS7_ILi192EEEEEELi192ENS_10bfloat16_tEfNS_4arch4Sm80ELb0ELb1ELb1ELb1ELb1ELb1ELb1ELb0EEENS1_21CollectiveEpilogueFwdINS6_IJS8_SA_S9_EEENS6_IJNS7_ILi1EEESI_SI_EEESC_SE_Li256ELb1ELb1ELb0ELb0EEENS1_19SingleTileSchedulerILb1ELb0ELb1ELi128EEEEEEEEEvNT_6ParamsE)
        /*0500*/ 	.word	0x00000070


	//----- nvinfo : EIATTR_MIN_STACK_SIZE
	.align		4
.L_224:
        /*0504*/ 	.byte	0x04, 0x12
        /*0506*/ 	.short	(.L_226 - .L_225)
	.align		4
.L_225:
        /*0508*/ 	.word	index@(_ZN7cutlass13device_kernelIN5flash19enable_sm80_to_sm89INS1_16FlashAttnFwdSm80INS1_25CollectiveMainloopFwdSm80ILi8ELi2ELb0EN4cute5tupleIJNS5_1CILi128EEENS7_ILi64EEENS7_ILi192EEEEEELi192ENS_10bfloat16_tEfNS_4arch4Sm80ELb1ELb0ELb1ELb0ELb1ELb0ELb1ELb0EEENS1_21CollectiveEpilogueFwdINS6_IJS8_SA_S9_EEENS6_IJNS7_ILi1EEESI_SI_EEESC_SE_Li256ELb0ELb1ELb0ELb0EEENS1_30DynamicPersistentTileSchedulerILi256ELi256ELb0ELb1ELb0EEEEEEEEEvNT_6ParamsE)
        /*050c*/ 	.word	0x00000040


	//----- nvinfo : EIATTR_MIN_STACK_SIZE
	.align		4
.L_226:
        /*0510*/ 	.byte	0x04, 0x12
        /*0512*/ 	.short	(.L_228 - .L_227)
	.align		4
.L_227:
        /*0514*/ 	.word	index@(_ZN7cutlass13device_kernelIN5flash19enable_sm80_to_sm89INS1_16FlashAttnFwdSm80INS1_25CollectiveMainloopFwdSm80ILi8ELi2ELb0EN4cute5tupleIJNS5_1CILi128EEENS7_ILi64EEENS7_ILi192EEEEEELi192ENS_10bfloat16_tEfNS_4arch4Sm80ELb1ELb0ELb1ELb1ELb1ELb0ELb1ELb0EEENS1_21CollectiveEpilogueFwdINS6_IJS8_SA_S9_EEENS6_IJNS7_ILi1EEESI_SI_EEESC_SE_Li256ELb1ELb1ELb0ELb0EEENS1_19SingleTileSchedulerILb1ELb0ELb1ELi128EEEEEEEEEvNT_6ParamsE)
        /*0518*/ 	.word	0x00000000


	//----- nvinfo : EIATTR_MIN_STACK_SIZE
	.align		4
.L_228:
        /*051c*/ 	.byte	0x04, 0x12
        /*051e*/ 	.short	(.L_230 - .L_229)
	.align		4
.L_229:
        /*0520*/ 	.word	index@(_ZN7cutlass13device_kernelIN5flash19enable_sm80_to_sm89INS1_16FlashAttnFwdSm80INS1_25CollectiveMainloopFwdSm80ILi8ELi2ELb0EN4cute5tupleIJNS5_1CILi128EEENS7_ILi64EEENS7_ILi192EEEEEELi192ENS_10bfloat16_tEfNS_4arch4Sm80ELb1ELb0ELb1ELb1ELb1ELb1ELb1ELb0EEENS1_21CollectiveEpilogueFwdINS6_IJS8_SA_S9_EEENS6_IJNS7_ILi1EEESI_SI_EEESC_SE_Li256ELb1ELb1ELb0ELb0EEENS1_19SingleTileSchedulerILb1ELb0ELb1ELi128EEEEEEEEEvNT_6ParamsE)
        /*0524*/ 	.word	0x00000000


	//----- nvinfo : EIATTR_MIN_STACK_SIZE
	.align		4
.L_230:
        /*0528*/ 	.byte	0x04, 0x12
        /*052a*/ 	.short	(.L_232 - .L_231)
	.align		4
.L_231:
        /*052c*/ 	.word	index@(_ZN7cutlass13device_kernelIN5flash19enable_sm80_to_sm89INS1_16FlashAttnFwdSm80INS1_25CollectiveMainloopFwdSm80ILi8ELi1ELb0EN4cute5tupleIJNS5_1CILi128EEENS7_ILi64EEENS7_ILi192EEEEEELi192ENS_10bfloat16_tEfNS_4arch4Sm80ELb0ELb0ELb0ELb0ELb1ELb0ELb1ELb0EEENS1_21CollectiveEpilogueFwdINS6_IJS8_SA_S9_EEENS6_IJNS7_ILi1EEESI_SI_EEESC_SE_Li256ELb0ELb1ELb0ELb0EEENS1_19SingleTileSchedulerILb0ELb0ELb1ELi128EEEEEEEEEvNT_6ParamsE)
        /*0530*/ 	.word	0x00000000


	//----- nvinfo : EIATTR_MIN_STACK_SIZE
	.align		4
.L_232:
        /*0534*/ 	.byte	0x04, 0x12
        /*0536*/ 	.short	(.L_234 - .L_233)
	.align		4
.L_233:
        /*0538*/ 	.word	index@(_ZN7cutlass13device_kernelIN5flash19enable_sm80_to_sm89INS1_16FlashAttnFwdSm80INS1_25CollectiveMainloopFwdSm80ILi8ELi1ELb0EN4cute5tupleIJNS5_1CILi128EEENS7_ILi64EEENS7_ILi192EEEEEELi192ENS_10bfloat16_tEfNS_4arch4Sm80ELb0ELb0ELb0ELb1ELb1ELb0ELb1ELb0EEENS1_21CollectiveEpilogueFwdINS6_IJS8_SA_S9_EEENS6_IJNS7_ILi1EEESI_SI_EEESC_SE_Li256ELb1ELb1ELb0ELb0EEENS1_19SingleTileSchedulerILb1ELb0ELb1ELi128EEEEEEEEEvNT_6ParamsE)
        /*053c*/ 	.word	0x00000000


	//----- nvinfo : EIATTR_MIN_STACK_SIZE
	.align		4
.L_234:
        /*0540*/ 	.byte	0x04, 0x12
        /*0542*/ 	.short	(.L_236 - .L_235)
	.align		4
.L_235:
        /*0544*/ 	.word	index@(_ZN7cutlass13device_kernelIN5flash19enable_sm80_to_sm89INS1_16FlashAttnFwdSm80INS1_25CollectiveMainloopFwdSm80ILi8ELi1ELb0EN4cute5tupleIJNS5_1CILi128EEENS7_ILi64EEENS7_ILi192EEEEEELi192ENS_10bfloat16_tEfNS_4arch4Sm80ELb0ELb0ELb0ELb1ELb1ELb1ELb1ELb0EEENS1_21CollectiveEpilogueFwdINS6_IJS8_SA_S9_EEENS6_IJNS7_ILi1EEESI_SI_EEESC_SE_Li256ELb1ELb1ELb0ELb0EEENS1_19SingleTileSchedulerILb1ELb0ELb1ELi128EEEEEEEEEvNT_6ParamsE)
        /*0548*/ 	.word	0x00000000


	//----- nvinfo : EIATTR_MIN_STACK_SIZE
	.align		4
.L_236:
        /*054c*/ 	.byte	0x04, 0x12
        /*054e*/ 	.short	(.L_238 - .L_237)
	.align		4
.L_237:
        /*0550*/ 	.word	index@(_ZN7cutlass13device_kernelIN5flash19enable_sm80_to_sm89INS1_16FlashAttnFwdSm80INS1_25CollectiveMainloopFwdSm80ILi8ELi1ELb0EN4cute5tupleIJNS5_1CILi128EEENS7_ILi64EEENS7_ILi192EEEEEELi192ENS_10bfloat16_tEfNS_4arch4Sm80ELb0ELb1ELb0ELb0ELb1ELb0ELb1ELb0EEENS1_21CollectiveEpilogueFwdINS6_IJS8_SA_S9_EEENS6_IJNS7_ILi1EEESI_SI_EEESC_SE_Li256ELb0ELb1ELb0ELb0EEENS1_19SingleTileSchedulerILb0ELb0ELb1ELi128EEEEEEEEEvNT_6ParamsE)
        /*0554*/ 	.word	0x00000000


	//----- nvinfo : EIATTR_MIN_STACK_SIZE
	.align		4
.L_238:
        /*0558*/ 	.byte	0x04, 0x12
        /*055a*/ 	.short	(.L_240 - .L_239)
	.align		4
.L_239:
        /*055c*/ 	.word	index@(_ZN7cutlass13device_kernelIN5flash19enable_sm80_to_sm89INS1_16FlashAttnFwdSm80INS1_25CollectiveMainloopFwdSm80ILi8ELi1ELb0EN4cute5tupleIJNS5_1CILi128EEENS7_ILi64EEENS7_ILi192EEEEEELi192ENS_10bfloat16_tEfNS_4arch4Sm80ELb0ELb1ELb0ELb1ELb1ELb0ELb1ELb0EEENS1_21CollectiveEpilogueFwdINS6_IJS8_SA_S9_EEENS6_IJNS7_ILi1EEESI_SI_EEESC_SE_Li256ELb1ELb1ELb0ELb0EEENS1_19SingleTileSchedulerILb1ELb0ELb1ELi128EEEEEEEEEvNT_6ParamsE)
        /*0560*/ 	.word	0x00000000


	//----- nvinfo : EIATTR_MIN_STACK_SIZE
	.align		4
.L_240:
        /*0564*/ 	.byte	0x04, 0x12
        /*0566*/ 	.short	(.L_242 - .L_241)
	.align		4
.L_241:
        /*0568*/ 	.word	index@(_ZN7cutlass13device_kernelIN5flash19enable_sm80_to_sm89INS1_16FlashAttnFwdSm80INS1_25CollectiveMainloopFwdSm80ILi8ELi1ELb0EN4cute5tupleIJNS5_1CILi128EEENS7_ILi64EEENS7_ILi192EEEEEELi192ENS_10bfloat16_tEfNS_4arch4Sm80ELb0ELb1ELb0ELb1ELb1ELb1ELb1ELb0EEENS1_21CollectiveEpilogueFwdINS6_IJS8_SA_S9_EEENS6_IJNS7_ILi1EEESI_SI_EEESC_SE_Li256ELb1ELb1ELb0ELb0EEENS1_19SingleTileSchedulerILb1ELb0ELb1ELi128EEEEEEEEEvNT_6ParamsE)
        /*056c*/ 	.word	0x00000070


	//----- nvinfo : EIATTR_MIN_STACK_SIZE
	.align		4
.L_242:
        /*0570*/ 	.byte	0x04, 0x12
        /*0572*/ 	.short	(.L_244 - .L_243)
	.align		4
.L_243:
        /*0574*/ 	.word	index@(_ZN7cutlass13device_kernelIN5flash19enable_sm80_to_sm89INS1_16FlashAttnFwdSm80INS1_25CollectiveMainloopFwdSm80ILi8ELi1ELb0EN4cute5tupleIJNS5_1CILi128EEENS7_ILi64EEENS7_ILi192EEEEEELi192ENS_10bfloat16_tEfNS_4arch4Sm80ELb1ELb0ELb0ELb0ELb1ELb0ELb1ELb0EEENS1_21CollectiveEpilogueFwdINS6_IJS8_SA_S9_EEENS6_IJNS7_ILi1EEESI_SI_EEESC_SE_Li256ELb0ELb1ELb0ELb0EEENS1_30DynamicPersistentTileSchedulerILi256ELi256ELb0ELb1ELb0EEEEEEEEEvNT_6ParamsE)
        /*0578*/ 	.word	0x00000000


	//----- nvinfo : EIATTR_MIN_STACK_SIZE
	.align		4
.L_244:
        /*057c*/ 	.byte	0x04, 0x12
        /*057e*/ 	.short	(.L_246 - .L_245)
	.align		4
.L_245:
        /*0580*/ 	.word	index@(_ZN7cutlass13device_kernelIN5flash19enable_sm80_to_sm89INS1_16FlashAttnFwdSm80INS1_25CollectiveMainloopFwdSm80ILi8ELi1ELb0EN4cute5tupleIJNS5_1CILi128EEENS7_ILi64EEENS7_ILi192EEEEEELi192ENS_10bfloat16_tEfNS_4arch4Sm80ELb1ELb0ELb0ELb1ELb1ELb0ELb1ELb0EEENS1_21CollectiveEpilogueFwdINS6_IJS8_SA_S9_EEENS6_IJNS7_ILi1EEESI_SI_EEESC_SE_Li256ELb1ELb1ELb0ELb0EEENS1_19SingleTileSchedulerILb1ELb0ELb1ELi128EEEEEEEEEvNT_6ParamsE)
        /*0584*/ 	.word	0x00000000


	//----- nvinfo : EIATTR_MIN_STACK_SIZE
	.align		4
.L_246:
        /*0588*/ 	.byte	0x04, 0x12
        /*058a*/ 	.short	(.L_248 - .L_247)
	.align		4
.L_247:
        /*058c*/ 	.word	index@(_ZN7cutlass13device_kernelIN5flash19enable_sm80_to_sm89INS1_16FlashAttnFwdSm80INS1_25CollectiveMainloopFwdSm80ILi8ELi1ELb0EN4cute5tupleIJNS5_1CILi128EEENS7_ILi64EEENS7_ILi192EEEEEELi192ENS_10bfloat16_tEfNS_4arch4Sm80ELb1ELb0ELb0ELb1ELb1ELb1ELb1ELb0EEENS1_21CollectiveEpilogueFwdINS6_IJS8_SA_S9_EEENS6_IJNS7_ILi1EEESI_SI_EEESC_SE_Li256ELb1ELb1ELb0ELb0EEENS1_19SingleTileSchedulerILb1ELb0ELb1ELi128EEEEEEEEEvNT_6ParamsE)
        /*0590*/ 	.word	0x00000000


	//----- nvinfo : EIATTR_MIN_STACK_SIZE
	.align		4
.L_248:
        /*0594*/ 	.byte	0x04, 0x12
        /*0596*/ 	.short	(.L_250 - .L_249)
	.align		4
.L_249:
        /*0598*/ 	.word	index@(_ZN7cutlass13device_kernelIN5flash19enable_sm80_to_sm89INS1_16FlashAttnFwdSm80INS1_25CollectiveMainloopFwdSm80ILi8ELi2ELb0EN4cute5tupleIJNS5_1CILi128EEENS7_ILi64EEENS7_ILi192EEEEEELi192ENS_10bfloat16_tEfNS_4arch4Sm80ELb0ELb0ELb0ELb0ELb1ELb0ELb1ELb0EEENS1_21CollectiveEpilogueFwdINS6_IJS8_SA_S9_EEENS6_IJNS7_ILi1EEESI_SI_EEESC_SE_Li256ELb0ELb1ELb0ELb0EEENS1_19SingleTileSchedulerILb0ELb0ELb1ELi128EEEEEEEEEvNT_6ParamsE)
        /*059c*/ 	.word	0x00000000


	//----- nvinfo : EIATTR_MIN_STACK_SIZE
	.align		4
.L_250:
        /*05a0*/ 	.byte	0x04, 0x12
        /*05a2*/ 	.short	(.L_252 - .L_251)
	.align		4
.L_251:
        /*05a4*/ 	.word	index@(_ZN7cutlass13device_kernelIN5flash19enable_sm80_to_sm89INS1_16FlashAttnFwdSm80INS1_25CollectiveMainloopFwdSm80ILi8ELi2ELb0EN4cute5tupleIJNS5_1CILi128EEENS7_ILi64EEENS7_ILi192EEEEEELi192ENS_10bfloat16_tEfNS_4arch4Sm80ELb0ELb0ELb0ELb1ELb1ELb0ELb1ELb0EEENS1_21CollectiveEpilogueFwdINS6_IJS8_SA_S9_EEENS6_IJNS7_ILi1EEESI_SI_EEESC_SE_Li256ELb1ELb1ELb0ELb0EEENS1_19SingleTileSchedulerILb1ELb0ELb1ELi128EEEEEEEEEvNT_6ParamsE)
        /*05a8*/ 	.word	0x00000000


	//----- nvinfo : EIATTR_MIN_STACK_SIZE
	.align		4
.L_252:
        /*05ac*/ 	.byte	0x04, 0x12
        /*05ae*/ 	.short	(.L_254 - .L_253)
	.align		4
.L_253:
        /*05b0*/ 	.word	index@(_ZN7cutlass13device_kernelIN5flash19enable_sm80_to_sm89INS1_16FlashAttnFwdSm80INS1_25CollectiveMainloopFwdSm80ILi8ELi2ELb0EN4cute5tupleIJNS5_1CILi128EEENS7_ILi64EEENS7_ILi192EEEEEELi192ENS_10bfloat16_tEfNS_4arch4Sm80ELb0ELb0ELb0ELb1ELb1ELb1ELb1ELb0EEENS1_21CollectiveEpilogueFwdINS6_IJS8_SA_S9_EEENS6_IJNS7_ILi1EEESI_SI_EEESC_SE_Li256ELb1ELb1ELb0ELb0EEENS1_19SingleTileSchedulerILb1ELb0ELb1ELi128EEEEEEEEEvNT_6ParamsE)
        /*05b4*/ 	.word	0x00000000


	//----- nvinfo : EIATTR_MIN_STACK_SIZE
	.align		4
.L_254:
        /*05b8*/ 	.byte	0x04, 0x12
        /*05ba*/ 	.short	(.L_256 - .L_255)
	.align		4
.L_255:
        /*05bc*/ 	.word	index@(_ZN7cutlass13device_kernelIN5flash19enable_sm80_to_sm89INS1_16FlashAttnFwdSm80INS1_25CollectiveMainloopFwdSm80ILi8ELi2ELb0EN4cute5tupleIJNS5_1CILi128EEENS7_ILi64EEENS7_ILi192EEEEEELi192ENS_10bfloat16_tEfNS_4arch4Sm80ELb0ELb1ELb0ELb0ELb1ELb0ELb1ELb0EEENS1_21CollectiveEpilogueFwdINS6_IJS8_SA_S9_EEENS6_IJNS7_ILi1EEESI_SI_EEESC_SE_Li256ELb0ELb1ELb0ELb0EEENS1_19SingleTileSchedulerILb0ELb0ELb1ELi128EEEEEEEEEvNT_6ParamsE)
        /*05c0*/ 	.word	0x00000000


	//----- nvinfo : EIATTR_MIN_STACK_SIZE
	.align		4
.L_256:
        /*05c4*/ 	.byte	0x04, 0x12
        /*05c6*/ 	.short	(.L_258 - .L_257)
	.align		4
.L_257:
        /*05c8*/ 	.word	index@(_ZN7cutlass13device_kernelIN5flash19enable_sm80_to_sm89INS1_16FlashAttnFwdSm80INS1_25CollectiveMainloopFwdSm80ILi8ELi2ELb0EN4cute5tupleIJNS5_1CILi128EEENS7_ILi64EEENS7_ILi192EEEEEELi192ENS_10bfloat16_tEfNS_4arch4Sm80ELb0ELb1ELb0ELb1ELb1ELb0ELb1ELb0EEENS1_21CollectiveEpilogueFwdINS6_IJS8_SA_S9_EEENS6_IJNS7_ILi1EEESI_SI_EEESC_SE_Li256ELb1ELb1ELb0ELb0EEENS1_19SingleTileSchedulerILb1ELb0ELb1ELi128EEEEEEEEEvNT_6ParamsE)
        /*05cc*/ 	.word	0x00000000


	//----- nvinfo : EIATTR_MIN_STACK_SIZE
	.align		4
.L_258:
        /*05d0*/ 	.byte	0x04, 0x12
        /*05d2*/ 	.short	(.L_260 - .L_259)
	.align		4
.L_259:
        /*05d4*/ 	.word	index@(_ZN7cutlass13device_kernelIN5flash19enable_sm80_to_sm89INS1_16FlashAttnFwdSm80INS1_25CollectiveMainloopFwdSm80ILi8ELi2ELb0EN4cute5tupleIJNS5_1CILi128EEENS7_ILi64EEENS7_ILi192EEEEEELi192ENS_10bfloat16_tEfNS_4arch4Sm80ELb0ELb1ELb0ELb1ELb1ELb1ELb1ELb0EEENS1_21CollectiveEpilogueFwdINS6_IJS8_SA_S9_EEENS6_IJNS7_ILi1EEESI_SI_EEESC_SE_Li256ELb1ELb1ELb0ELb0EEENS1_19SingleTileSchedulerILb1ELb0ELb1ELi128EEEEEEEEEvNT_6ParamsE)
        /*05d8*/ 	.word	0x00000070


	//----- nvinfo : EIATTR_MIN_STACK_SIZE
	.align		4
.L_260:
        /*05dc*/ 	.byte	0x04, 0x12
        /*05de*/ 	.short	(.L_262 - .L_261)
	.align		4
.L_261:
        /*05e0*/ 	.word	index@(_ZN7cutlass13device_kernelIN5flash19enable_sm80_to_sm89INS1_16FlashAttnFwdSm80INS1_25CollectiveMainloopFwdSm80ILi8ELi2ELb0EN4cute5tupleIJNS5_1CILi128EEENS7_ILi64EEENS7_ILi192EEEEEELi192ENS_10bfloat16_tEfNS_4arch4Sm80ELb1ELb0ELb0ELb0ELb1ELb0ELb1ELb0EEENS1_21CollectiveEpilogueFwdINS6_IJS8_SA_S9_EEENS6_IJNS7_ILi1EEESI_SI_EEESC_SE_Li256ELb0ELb1ELb0ELb0EEENS1_30DynamicPersistentTileSchedulerILi256ELi256ELb0ELb1ELb0EEEEEEEEEvNT_6ParamsE)
        /*05e4*/ 	.word	0x00000038


	//----- nvinfo : EIATTR_MIN_STACK_SIZE
	.align		4
.L_262:
        /*05e8*/ 	.byte	0x04, 0x12
        /*05ea*/ 	.short	(.L_264 - .L_263)
	.align		4
.L_263:
        /*05ec*/ 	.word	index@(_ZN7cutlass13device_kernelIN5flash19enable_sm80_to_sm89INS1_16FlashAttnFwdSm80INS1_25CollectiveMainloopFwdSm80ILi8ELi2ELb0EN4cute5tupleIJNS5_1CILi128EEENS7_ILi64EEENS7_ILi192EEEEEELi192ENS_10bfloat16_tEfNS_4arch4Sm80ELb1ELb0ELb0ELb1ELb1ELb0ELb1ELb0EEENS1_21CollectiveEpilogueFwdINS6_IJS8_SA_S9_EEENS6_IJNS7_ILi1EEESI_SI_EEESC_SE_Li256ELb1ELb1ELb0ELb0EEENS1_19SingleTileSchedulerILb1ELb0ELb1ELi128EEEEEEEEEvNT_6ParamsE)
        /*05f0*/ 	.word	0x00000000


	//----- nvinfo : EIATTR_MIN_STACK_SIZE
	.align		4
.L_264:
        /*05f4*/ 	.byte	0x04, 0x12
        /*05f6*/ 	.short	(.L_266 - .L_265)
	.align		4
.L_265:
        /*05f8*/ 	.word	index@(_ZN7cutlass13device_kernelIN5flash19enable_sm80_to_sm89INS1_16FlashAttnFwdSm80INS1_25CollectiveMainloopFwdSm80ILi8ELi2ELb0EN4cute5tupleIJNS5_1CILi128EEENS7_ILi64EEENS7_ILi192EEEEEELi192ENS_10bfloat16_tEfNS_4arch4Sm80ELb1ELb0ELb0ELb1ELb1ELb1ELb1ELb0EEENS1_21CollectiveEpilogueFwdINS6_IJS8_SA_S9_EEENS6_IJNS7_ILi1EEESI_SI_EEESC_SE_Li256ELb1ELb1ELb0ELb0EEENS1_19SingleTileSchedulerILb1ELb0ELb1ELi128EEEEEEEEEvNT_6ParamsE)
        /*05fc*/ 	.word	0x00000000
.L_266:


//--------------------- .nv.info._ZN7cutlass13device_kernelIN5flash19enable_sm80_to_sm89INS1_16FlashAttnFwdSm80INS1_25CollectiveMainloopFwdSm80ILi8ELi1ELb0EN4cute5tupleIJNS5_1CILi128EEENS7_ILi64EEENS7_ILi192EEEEEELi192ENS_10bfloat16_tEfNS_4arch4Sm80ELb0ELb0ELb1ELb0ELb1ELb0ELb1ELb0EEENS1_21CollectiveEpilogueFwdINS6_IJS8_SA_S9_EEENS6_IJNS7_ILi1EEESI_SI_EEESC_SE_Li256ELb0ELb1ELb0ELb0EEENS1_19SingleTileSchedulerILb0ELb0ELb1ELi128EEEEEEEEEvNT_6ParamsE --------------------------
	.section	.nv.info._ZN7cutlass13device_kernelIN5flash19enable_sm80_to_sm89INS1_16FlashAttnFwdSm80INS1_25CollectiveMainloopFwdSm80ILi8ELi1ELb0EN4cute5tupleIJNS5_1CILi128EEENS7_ILi64EEENS7_ILi192EEEEEELi192ENS_10bfloat16_tEfNS_4arch4Sm80ELb0ELb0ELb1ELb0ELb1ELb0ELb1ELb0EEENS1_21CollectiveEpilogueFwdINS6_IJS8_SA_S9_EEENS6_IJNS7_ILi1EEESI_SI_EEESC_SE_Li256ELb0ELb1ELb0ELb0EEENS1_19SingleTileSchedulerILb0ELb0ELb1ELi128EEEEEEEEEvNT_6ParamsE,"",@"SHT_CUDA_INFO"
	.sectionflags	@""
	.align	4


	//----- nvinfo : EIATTR_CUDA_API_VERSION
	.align		4
        /*0000*/ 	.byte	0x04, 0x37
        /*0002*/ 	.short	(.L_268 - .L_267)
.L_267:
        /*0004*/ 	.word	0x00000082


	//----- nvinfo : EIATTR_SW2861232_WAR
	.align		4
.L_268:
        /*0008*/ 	.byte	0x01, 0x35
	.zero		2


	//----- nvinfo : EIATTR_PARAM_CBANK
	.align		4
        /*000c*/ 	.byte	0x04, 0x0a
        /*000e*/ 	.short	(.L_270 - .L_269)
	.align		4
.L_269:
        /*0010*/ 	.word	index@(.nv.constant0._ZN7cutlass13device_kernelIN5flash19enable_sm80_to_sm89INS1_16FlashAttnFwdSm80INS1_25CollectiveMainloopFwdSm80ILi8ELi1ELb0EN4cute5tupleIJNS5_1CILi128EEENS7_ILi64EEENS7_ILi192EEEEEELi192ENS_10bfloat16_tEfNS_4arch4Sm80ELb0ELb0ELb1ELb0ELb1ELb0ELb1ELb0EEENS1_21CollectiveEpilogueFwdINS6_IJS8_SA_S9_EEENS6_IJNS7_ILi1EEESI_SI_EEESC_SE_Li256ELb0ELb1ELb0ELb0EEENS1_19SingleTileSchedulerILb0ELb0ELb1ELi128EEEEEEEEEvNT_6ParamsE)
        /*0014*/ 	.short	0x0160
        /*0016*/ 	.short	0x0418


	//----- nvinfo : EIATTR_CBANK_PARAM_SIZE
	.align		4
.L_270:
        /*0018*/ 	.byte	0x03, 0x19
        /*001a*/ 	.short	0x0418


	//----- nvinfo : EIATTR_KPARAM_INFO
	.align		4
        /*001c*/ 	.byte	0x04, 0x17
        /*001e*/ 	.short	(.L_272 - .L_271)
.L_271:
        /*0020*/ 	.word	0x00000000
        /*0024*/ 	.short	0x0000
        /*0026*/ 	.short	0x0000
        /*0028*/ 	.byte	0x00, 0xf0, 0x61, 0x10


	//----- nvinfo : EIATTR_MAXREG_COUNT
	.align		4
.L_272:
        /*002c*/ 	.byte	0x03, 0x1b
        /*002e*/ 	.short	0x00ff


	//----- nvinfo : EIATTR_NUM_BARRIERS
	.align		4
        /*0030*/ 	.byte	0x02, 0x4c
        /*0032*/ 	.byte	0x02
	.zero		1


	//----- nvinfo : EIATTR_MERCURY_ISA_VERSION
	.align		4
        /*0034*/ 	.byte	0x03, 0x5f
        /*0036*/ 	.short	0x0000


	//----- nvinfo : EIATTR_COOP_GROUP_MASK_REGIDS
	.align		4
        /*0038*/ 	.byte	0x04, 0x29
        /*003a*/ 	.short	(.L_274 - .L_273)


	//   ....[0]....
.L_273:
        /*003c*/ 	.word	0xffffffff


	//   ....[1]....
        /*0040*/ 	.word	0xffffffff


	//   ....[2]....
        /*0044*/ 	.word	0xffffffff


	//   ....[3]....
        /*0048*/ 	.word	0xffffffff


	//   ....[4]....
        /*004c*/ 	.word	0xffffffff


	//   ....[5]....
        /*0050*/ 	.word	0xffffffff


	//   ....[6]....
        /*0054*/ 	.word	0xffffffff


	//   ....[7]....
        /*0058*/ 	.word	0xffffffff


	//   ....[8]....
        /*005c*/ 	.word	0xffffffff


	//   ....[9]....
        /*0060*/ 	.word	0xffffffff


	//   ....[10]....
        /*0064*/ 	.word	0xffffffff


	//   ....[11]....
        /*0068*/ 	.word	0xffffffff


	//   ....[12]....
        /*006c*/ 	.word	0xffffffff


	//   ....[13]....
        /*0070*/ 	.word	0xffffffff


	//   ....[14]....
        /*0074*/ 	.word	0xffffffff


	//   ....[15]....
        /*0078*/ 	.word	0xffffffff


	//   ....[16]....
        /*007c*/ 	.word	0xffffffff


	//   ....[17]....
        /*0080*/ 	.word	0xffffffff


	//   ....[18]....
        /*0084*/ 	.word	0xffffffff


	//   ....[19]....
        /*0088*/ 	.word	0xffffffff


	//   ....[20]....
        /*008c*/ 	.word	0xffffffff


	//   ....[21]....
        /*0090*/ 	.word	0xffffffff


	//   ....[22]....
        /*0094*/ 	.word	0xffffffff


	//   ....[23]....
        /*0098*/ 	.word	0xffffffff


	//   ....[24]....
        /*009c*/ 	.word	0xffffffff


	//   ....[25]....
        /*00a0*/ 	.word	0xffffffff


	//   ....[26]....
        /*00a4*/ 	.word	0xffffffff


	//   ....[27]....
        /*00a8*/ 	.word	0xffffffff


	//   ....[28]....
        /*00ac*/ 	.word	0xffffffff


	//   ....[29]....
        /*00b0*/ 	.word	0xffffffff


	//   ....[30]....
        /*00b4*/ 	.word	0xffffffff


	//   ....[31]....
        /*00b8*/ 	.word	0xffffffff


	//   ....[32]....
        /*00bc*/ 	.word	0xffffffff


	//   ....[33]....
        /*00c0*/ 	.word	0xffffffff


	//   ....[34]....
        /*00c4*/ 	.word	0xffffffff


	//   ....[35]....
        /*00c8*/ 	.word	0xffffffff


	//   ....[36]....
        /*00cc*/ 	.word	0xffffffff


	//   ....[37]....
        /*00d0*/ 	.word	0xffffffff


	//   ....[38]....
        /*00d4*/ 	.word	0xffffffff


	//   ....[39]....
        /*00d8*/ 	.word	0xffffffff


	//   ....[40]....
        /*00dc*/ 	.word	0xffffffff


	//   ....[41]....
        /*00e0*/ 	.word	0xffffffff


	//   ....[42]....
        /*00e4*/ 	.word	0xffffffff


	//   ....[43]....
        /*00e8*/ 	.word	0xffffffff


	//   ....[44]....
        /*00ec*/ 	.word	0xffffffff


	//   ....[45]....
        /*00f0*/ 	.word	0xffffffff


	//   ....[46]....
        /*00f4*/ 	.word	0xffffffff


	//   ....[47]....
        /*00f8*/ 	.word	0xffffffff


	//   ....[48]....
        /*00fc*/ 	.word	0xffffffff


	//   ....[49]....
        /*0100*/ 	.word	0xffffffff


	//   ....[50]....
        /*0104*/ 	.word	0xffffffff


	//   ....[51]....
        /*0108*/ 	.word	0xffffffff


	//----- nvinfo : EIATTR_COOP_GROUP_INSTR_OFFSETS
	.align		4
.L_274:
        /*010c*/ 	.byte	0x04, 0x28
        /*010e*/ 	.short	(.L_276 - .L_275)


	//   ....[0]....
.L_275:
        /*0110*/ 	.word	0x00000610


	//   ....[1]....
        /*0114*/ 	.word	0x00000650


	//   ....[2]....
        /*0118*/ 	.word	0x00000680


	//   ....[3]....
        /*011c*/ 	.word	0x000006b0


	//   ....[4]....
        /*0120*/ 	.word	0x000006e0


	//   ....[5]....
        /*0124*/ 	.word	0x00000910


	//   ....[6]....
        /*0128*/ 	.word	0x00000a90


	//   ....[7]....
        /*012c*/ 	.word	0x00000aa0


	//   ....[8]....
        /*0130*/ 	.word	0x00000f40


	//   ....[9]....
        /*0134*/ 	.word	0x00000f70


	//   ....[10]....
        /*0138*/ 	.word	0x00000fb0


	//   ....[11]....
        /*013c*/ 	.word	0x00000fd0


	//   ....[12]....
        /*0140*/ 	.word	0x00001580


	//   ....[13]....
        /*0144*/ 	.word	0x000015b0


	//   ....[14]....
        /*0148*/ 	.word	0x000015e0


	//   ....[15]....
        /*014c*/ 	.word	0x00001600


	//   ....[16]....
        /*0150*/ 	.word	0x00002880


	//   ....[17]....
        /*0154*/ 	.word	0x000028b0


	//   ....[18]....
        /*0158*/ 	.word	0x000028e0


	//   ....[19]....
        /*015c*/ 	.word	0x00002910


	//   ....[20]....
        /*0160*/ 	.word	0x000030c0


	//   ....[21]....
        /*0164*/ 	.word	0x000030e0


	//   ....[22]....
        /*0168*/ 	.word	0x00003100


	//   ....[23]....
        /*016c*/ 	.word	0x00003120


	//   ....[24]....
        /*0170*/ 	.word	0x000044b0


	//   ....[25]....
        /*0174*/ 	.word	0x000044c0


	//   ....[26]....
        /*0178*/ 	.word	0x00004540


	//   ....[27]....
        /*017c*/ 	.word	0x00004570


	//   ....[28]....
        /*0180*/ 	.word	0x000047b0


	//   ....[29]....
        /*0184*/ 	.word	0x000047d0


	//   ....[30]....
        /*0188*/ 	.word	0x000047f0


	//   ....[31]....
        /*018c*/ 	.word	0x00004810


	//   ....[32]....
        /*0190*/ 	.word	0x00005990


	//   ....[33]....
        /*0194*/ 	.word	0x000059b0


	//   ....[34]....
        /*0198*/ 	.word	0x000059f0


	//   ....[35]....
        /*019c*/ 	.word	0x00005a00


	//   ....[36]....
        /*01a0*/ 	.word	0x00007060


	//   ....[37]....
        /*01a4*/ 	.word	0x000070a0


	//   ....[38]....
        /*01a8*/ 	.word	0x00007180


	//   ....[39]....
        /*01ac*/ 	.word	0x000071b0


	//   ....[40]....
        /*01b0*/ 	.word	0x00008530


	//   ....[41]....
        /*01b4*/ 	.word	0x00008540


	//   ....[42]....
        /*01b8*/ 	.word	0x00008560


	//   ....[43]....
        /*01bc*/ 	.word	0x00008570


	//   ....[44]....
        /*01c0*/ 	.word	0x00008580


	//   ....[45]....
        /*01c4*/ 	.word	0x00008660


	//   ....[46]....
        /*01c8*/ 	.word	0x000087c0


	//   ....[47]....
        /*01cc*/ 	.word	0x000087f0


	//   ....[48]....
        /*01d0*/ 	.word	0x00008920


	//   ....[49]....
        /*01d4*/ 	.word	0x00008950


	//   ....[50]....
        /*01d8*/ 	.word	0x00008a80


	//   ....[51]....
        /*01dc*/ 	.word	0x00008aa0


	//----- nvinfo : EIATTR_EXIT_INSTR_OFFSETS
	.align		4
.L_276:
        /*01e0*/ 	.byte	0x04, 0x1c
        /*01e2*/ 	.short	(.L_278 - .L_277)


	//   ....[0]....
.L_277:
        /*01e4*/ 	.word	0x00000030


	//   ....[1]....
        /*01e8*/ 	.word	0x00008ab0


	//   ....[2]....
        /*01ec*/ 	.word	0x00008b60


	//   ....[3]....
        /*01f0*/ 	.word	0x00008bc0


	//----- nvinfo : EIATTR_CTAIDZ_USED
	.align		4
.L_278:
        /*01f4*/ 	.byte	0x01, 0x04
	.zero		2


	//----- nvinfo : EIATTR_MAX_THREADS
	.align		4
        /*01f8*/ 	.byte	0x04, 0x05
        /*01fa*/ 	.short	(.L_280 - .L_279)
.L_279:
        /*01fc*/ 	.word	0x00000100
        /*0200*/ 	.word	0x00000001
        /*0204*/ 	.word	0x00000001


	//----- nvinfo : EIATTR_CRS_STACK_SIZE
	.align		4
.L_280:
        /*0208*/ 	.byte	0x04, 0x1e
        /*020a*/ 	.short	(.L_282 - .L_281)
.L_281:
        /*020c*/ 	.word	0x00000000
.L_282:


//--------------------- .nv.info._ZN7cutlass13device_kernelIN5flash19enable_sm80_to_sm89INS1_16FlashAttnFwdSm80INS1_25CollectiveMainloopFwdSm80ILi8ELi1ELb0EN4cute5tupleIJNS5_1CILi128EEENS7_ILi64EEENS7_ILi192EEEEEELi192ENS_10bfloat16_tEfNS_4arch4Sm80ELb0ELb0ELb1ELb1ELb1ELb0ELb1ELb0EEENS1_21CollectiveEpilogueFwdINS6_IJS8_SA_S9_EEENS6_IJNS7_ILi1EEESI_SI_EEESC_SE_Li256ELb1ELb1ELb0ELb0EEENS1_19SingleTileSchedulerILb1ELb0ELb1ELi128EEEEEEEEEvNT_6ParamsE --------------------------
	.section	.nv.info._ZN7cutlass13device_kernelIN5flash19enable_sm80_to_sm89INS1_16FlashAttnFwdSm80INS1_25CollectiveMainloopFwdSm80ILi8ELi1ELb0EN4cute5tupleIJNS5_1CILi128EEENS7_ILi64EEENS7_ILi192EEEEEELi192ENS_10bfloat16_tEfNS_4arch4Sm80ELb0ELb0ELb1ELb1ELb1ELb0ELb1ELb0EEENS1_21CollectiveEpilogueFwdINS6_IJS8_SA_S9_EEENS6_IJNS7_ILi1EEESI_SI_EEESC_SE_Li256ELb1ELb1ELb0ELb0EEENS1_19SingleTileSchedulerILb1ELb0ELb1ELi128EEEEEEEEEvNT_6ParamsE,"",@"SHT_CUDA_INFO"
	.sectionflags	@""
	.align	4


	//----- nvinfo : EIATTR_CUDA_API_VERSION
	.align		4
        /*0000*/ 	.byte	0x04, 0x37
        /*0002*/ 	.short	(.L_284 - .L_283)
.L_283:
        /*0004*/ 	.word	0x00000082


	//----- nvinfo : EIATTR_SW2861232_WAR
	.align		4
.L_284:
        /*0008*/ 	.byte	0x01, 0x35
	.zero		2


	//----- nvinfo : EIATTR_PARAM_CBANK
	.align		4
        /*000c*/ 	.byte	0x04, 0x0a
        /*000e*/ 	.short	(.L_286 - .L_285)
	.align		4
.L_285:
        /*0010*/ 	.word	index@(.nv.constant0._ZN7cutlass13device_kernelIN5flash19enable_sm80_to_sm89INS1_16FlashAttnFwdSm80INS1_25CollectiveMainloopFwdSm80ILi8ELi1ELb0EN4cute5tupleIJNS5_1CILi128EEENS7_ILi64EEENS7_ILi192EEEEEELi192ENS_10bfloat16_tEfNS_4arch4Sm80ELb0ELb0ELb1ELb1ELb1ELb0ELb1ELb0EEENS1_21CollectiveEpilogueFwdINS6_IJS8_SA_S9_EEENS6_IJNS7_ILi1EEESI_SI_EEESC_SE_Li256ELb1ELb1ELb0ELb0EEENS1_19SingleTileSchedulerILb1ELb0ELb1ELi128EEEEEEEEEvNT_6ParamsE)
        /*0014*/ 	.short	0x0160
        /*0016*/ 	.short	0x0418


	//----- nvinfo : EIATTR_CBANK_PARAM_SIZE
	.align		4
.L_286:
        /*0018*/ 	.byte	0x03, 0x19
        /*001a*/ 	.short	0x0418


	//----- nvinfo : EIATTR_KPARAM_INFO
	.align		4
        /*001c*/ 	.byte	0x04, 0x17
        /*001e*/ 	.short	(.L_288 - .L_287)
.L_287:
        /*0020*/ 	.word	0x00000000
        /*0024*/ 	.short	0x0000
        /*0026*/ 	.short	0x0000
        /*0028*/ 	.byte	0x00, 0xf0, 0x61, 0x10


	//----- nvinfo : EIATTR_MAXREG_COUNT
	.align		4
.L_288:
        /*002c*/ 	.byte	0x03, 0x1b
        /*002e*/ 	.short	0x00ff


	//----- nvinfo : EIATTR_NUM_BARRIERS
	.align		4
        /*0030*/ 	.byte	0x02, 0x4c
        /*0032*/ 	.byte	0x02
	.zero		1


	//----- nvinfo : EIATTR_MERCURY_ISA_VERSION
	.align		4
        /*0034*/ 	.byte	0x03, 0x5f
        /*0036*/ 	.short	0x0000


	//----- nvinfo : EIATTR_COOP_GROUP_MASK_REGIDS
	.align		4
        /*0038*/ 	.byte	0x04, 0x29
        /*003a*/ 	.short	(.L_290 - .L_289)


	//   ....[0]....
.L_289:
        /*003c*/ 	.word	0xffffffff


	//   ....[1]....
        /*0040*/ 	.word	0xffffffff


	//   ....[2]....
        /*0044*/ 	.word	0xffffffff


	//   ....[3]....
        /*0048*/ 	.word	0xffffffff


	//   ....[4]....
        /*004c*/ 	.word	0xffffffff


	//   ....[5]....
        /*0050*/ 	.word	0xffffffff


	//   ....[6]....
        /*0054*/ 	.word	0xffffffff


	//   ....[7]....
        /*0058*/ 	.word	0xffffffff


	//   ....[8]....
        /*005c*/ 	.word	0xffffffff


	//   ....[9]....
        /*0060*/ 	.word	0xffffffff


	//   ....[10]....
        /*0064*/ 	.word	0xffffffff


	//   ....[11]....
        /*0068*/ 	.word	0xffffffff


	//   ....[12]....
        /*006c*/ 	.word	0xffffffff


	//   ....[13]....
        /*0070*/ 	.word	0xffffffff


	//   ....[14]....
        /*0074*/ 	.word	0xffffffff


	//   ....[15]....
        /*0078*/ 	.word	0xffffffff


	//   ....[16]....
        /*007c*/ 	.word	0xffffffff


	//   ....[17]....
        /*0080*/ 	.word	0xffffffff


	//   ....[18]....
        /*0084*/ 	.word	0xffffffff


	//   ....[19]....
        /*0088*/ 	.word	0xffffffff


	//   ....[20]....
        /*008c*/ 	.word	0xffffffff


	//   ....[21]....
        /*0090*/ 	.word	0xffffffff


	//   ....[22]....
        /*0094*/ 	.word	0xffffffff


	//   ....[23]....
        /*0098*/ 	.word	0xffffffff


	//   ....[24]....
        /*009c*/ 	.word	0xffffffff


	//   ....[25]....
        /*00a0*/ 	.word	0xffffffff


	//   ....[26]....
        /*00a4*/ 	.word	0xffffffff


	//   ....[27]....
        /*00a8*/ 	.word	0xffffffff


	//   ....[28]....
        /*00ac*/ 	.word	0xffffffff


	//   ....[29]....
        /*00b0*/ 	.word	0xffffffff


	//   ....[30]....
        /*00b4*/ 	.word	0xffffffff


	//   ....[31]....
        /*00b8*/ 	.word	0xffffffff


	//   ....[32]....
        /*00bc*/ 	.word	0xffffffff


	//   ....[33]....
        /*00c0*/ 	.word	0xffffffff


	//   ....[34]....
        /*00c4*/ 	.word	0xffffffff


	//   ....[35]....
        /*00c8*/ 	.word	0xffffffff


	//   ....[36]....
        /*00cc*/ 	.word	0xffffffff


	//   ....[37]....
        /*00d0*/ 	.word	0xffffffff


	//   ....[38]....
        /*00d4*/ 	.word	0xffffffff


	//   ....[39]....
        /*00d8*/ 	.word	0xffffffff


	//   ....[40]....
        /*00dc*/ 	.word	0xffffffff


	//   ....[41]....
        /*00e0*/ 	.word	0xffffffff


	//   ....[42]....
        /*00e4*/ 	.word	0xffffffff


	//   ....[43]....
        /*00e8*/ 	.word	0xffffffff


	//   ....[44]....
        /*00ec*/ 	.word	0xffffffff


	//   ....[45]....
        /*00f0*/ 	.word	0xffffffff


	//   ....[46]....
        /*00f4*/ 	.word	0xffffffff


	//   ....[47]....
        /*00f8*/ 	.word	0xffffffff


	//   ....[48]....
        /*00fc*/ 	.word	0xffffffff


	//   ....[49]....
        /*0100*/ 	.word	0xffffffff


	//   ....[50]....
        /*0104*/ 	.word	0xffffffff


	//   ....[51]....
        /*0108*/ 	.word	0xffffffff


	//   ....[52]....
        /*010c*/ 	.word	0xffffffff


	//   ....[53]....
        /*0110*/ 	.word	0xffffffff


	//   ....[54]....
        /*0114*/ 	.word	0xffffffff


	//   ....[55]....
        /*0118*/ 	.word	0xffffffff


	//   ....[56]....
        /*011c*/ 	.word	0xffffffff


	//   ....[57]....
        /*0120*/ 	.word	0xffffffff


	//   ....[58]....
        /*0124*/ 	.word	0xffffffff


	//   ....[59]....
        /*0128*/ 	.word	0xffffffff


	//   ....[60]....
        /*012c*/ 	.word	0xffffffff


	//----- nvinfo : EIATTR_COOP_GROUP_INSTR_OFFSETS
	.align		4
.L_290:
        /*0130*/ 	.byte	0x04, 0x28
        /*0132*/ 	.short	(.L_292 - .L_291)


	//   ....[0]....
.L_291:
        /*0134*/ 	.word	0x00000090


	//   ....[1]....
        /*0138*/ 	.word	0x00001080


	//   ....[2]....
        /*013c*/ 	.word	0x000010b0


	//   ....[3]....
        /*0140*/ 	.word	0x00001290


	//   ....[4]....
        /*0144*/ 	.word	0x000012c0


	//   ....[5]....
        /*0148*/ 	.word	0x000013e0


	//   ....[6]....
        /*014c*/ 	.word	0x00001410


	//   ....[7]....
        /*0150*/ 	.word	0x00001520


	//   ....[8]....
        /*0154*/ 	.word	0x00001560


	//   ....[9]....
        /*0158*/ 	.word	0x00001c80


	//   ....[10]....
        /*015c*/ 	.word	0x00001cb0


	//   ....[11]....
        /*0160*/ 	.word	0x00001ce0


	//   ....[12]....
        /*0164*/ 	.word	0x00001d10


	//   ....[13]....
        /*0168*/ 	.word	0x00001d40


	//   ....[14]....
        /*016c*/ 	.word	0x00001d70


	//   ....[15]....
        /*0170*/ 	.word	0x00001da0


	//   ....[16]....
        /*0174*/ 	.word	0x00001dd0


	//   ....[17]....
        /*0178*/ 	.word	0x00003210


	//   ....[18]....
        /*017c*/ 	.word	0x00003240


	//   ....[19]....
        /*0180*/ 	.word	0x00003260


	//   ....[20]....
        /*0184*/ 	.word	0x00003270


	//   ....[21]....
        /*0188*/ 	.word	0x00003a30


	//   ....[22]....
        /*018c*/ 	.word	0x00003a50


	//   ....[23]....
        /*0190*/ 	.word	0x00003a70


	//   ....[24]....
        /*0194*/ 	.word	0x00003a90


	//   ....[25]....
        /*0198*/ 	.word	0x00004c90


	//   ....[26]....
        /*019c*/ 	.word	0x00004ca0


	//   ....[27]....
        /*01a0*/ 	.word	0x00004cb0


	//   ....[28]....
        /*01a4*/ 	.word	0x00004cc0


	//   ....[29]....
        /*01a8*/ 	.word	0x00004f90


	//   ....[30]....
        /*01ac*/ 	.word	0x00004fb0


	//   ....[31]....
        /*01b0*/ 	.word	0x00004ff0


	//   ....[32]....
        /*01b4*/ 	.word	0x00005030


	//   ....[33]....
        /*01b8*/ 	.word	0x00006120


	//   ....[34]....
        /*01bc*/ 	.word	0x00006130


	//   ....[35]....
        /*01c0*/ 	.word	0x00006190


	//   ....[36]....
        /*01c4*/ 	.word	0x000061a0


	//   ....[37]....
        /*01c8*/ 	.word	0x00007800


	//   ....[38]....
        /*01cc*/ 	.word	0x00007830


	//   ....[39]....
        /*01d0*/ 	.word	0x00007880


	//   ....[40]....
        /*01d4*/ 	.word	0x00007890


	//   ....[41]....
        /*01d8*/ 	.word	0x00008ef0


	//   ....[42]....
        /*01dc*/ 	.word	0x00008f30


	//   ....[43]....
        /*01e0*/ 	.word	0x00008f70


	//   ....[44]....
        /*01e4*/ 	.word	0x00008fb0


	//   ....[45]....
        /*01e8*/ 	.word	0x000091b0


	//   ....[46]....
        /*01ec*/ 	.word	0x000091c0


	//   ....[47]....
        /*01f0*/ 	.word	0x00009340


	//   ....[48]....
        /*01f4*/ 	.word	0x00009370


	//   ....[49]....
        /*01f8*/ 	.word	0x000094c0


	//   ....[50]....
        /*01fc*/ 	.word	0x000094f0


	//   ....[51]....
        /*0200*/ 	.word	0x00009640


	//   ....[52]....
        /*0204*/ 	.word	0x00009660


	//   ....[53]....
        /*0208*/ 	.word	0x00009f80


	//   ....[54]....
        /*020c*/ 	.word	0x00009fb0


	//   ....[55]....
        /*0210*/ 	.word	0x0000a0e0


	//   ....[56]....
        /*0214*/ 	.word	0x0000a110


	//   ....[57]....
        /*0218*/ 	.word	0x0000a240


	//   ....[58]....
        /*021c*/ 	.word	0x0000a270


	//   ....[59]....
        /*0220*/ 	.word	0x0000a3a0


	//   ....[60]....
        /*0224*/ 	.word	0x0000a3c0


	//----- nvinfo : EIATTR_EXIT_INSTR_OFFSETS
	.align		4
.L_292:
        /*0228*/ 	.byte	0x04, 0x1c
        /*022a*/ 	.short	(.L_294 - .L_293)


	//   ....[0]....
.L_293:
        /*022c*/ 	.word	0x00000440


	//   ....[1]....
        /*0230*/ 	.word	0x00009670


	//   ....[2]....
        /*0234*/ 	.word	0x00009740


	//   ....[3]....
        /*0238*/ 	.word	0x000097a0


	//   ....[4]....
        /*023c*/ 	.word	0x0000a3d0


	//   ....[5]....
        /*0240*/ 	.word	0x0000a480


	//   ....[6]....
        /*0244*/ 	.word	0x0000a4e0


	//----- nvinfo : EIATTR_CTAIDZ_USED
	.align		4
.L_294:
        /*0248*/ 	.byte	0x01, 0x04
	.zero		2


	//----- nvinfo : EIATTR_MAX_THREADS
	.align		4
        /*024c*/ 	.byte	0x04, 0x05
        /*024e*/ 	.short	(.L_296 - .L_295)
.L_295:
        /*0250*/ 	.word	0x00000100
        /*0254*/ 	.word	0x00000001
        /*0258*/ 	.word	0x00000001


	//----- nvinfo : EIATTR_CRS_STACK_SIZE
	.align		4
.L_296:
        /*025c*/ 	.byte	0x04, 0x1e
        /*025e*/ 	.short	(.L_298 - .L_297)
.L_297:
        /*0260*/ 	.word	0x00000000
.L_298:


//--------------------- .nv.info._ZN7cutlass13device_kernelIN5flash19enable_sm80_to_sm89INS1_16FlashAttnFwdSm80INS1_25CollectiveMainloopFwdSm80ILi8ELi1ELb0EN4cute5tupleIJNS5_1CILi128EEENS7_ILi64EEENS7_ILi192EEEEEELi192ENS_10bfloat16_tEfNS_4arch4Sm80ELb0ELb0ELb1ELb1ELb1ELb1ELb1ELb0EEENS1_21CollectiveEpilogueFwdINS6_IJS8_SA_S9_EEENS6_IJNS7_ILi1EEESI_SI_EEESC_SE_Li256ELb1ELb1ELb0ELb0EEENS1_19SingleTileSchedulerILb1ELb0ELb1ELi128EEEEEEEEEvNT_6ParamsE --------------------------
	.section	.nv.info._ZN7cutlass13device_kernelIN5flash19enable_sm80_to_sm89INS1_16FlashAttnFwdSm80INS1_25CollectiveMainloopFwdSm80ILi8ELi1ELb0EN4cute5tupleIJNS5_1CILi128EEENS7_ILi64EEENS7_ILi192EEEEEELi192ENS_10bfloat16_tEfNS_4arch4Sm80ELb0ELb0ELb1ELb1ELb1ELb1ELb1ELb0EEENS1_21CollectiveEpilogueFwdINS6_IJS8_SA_S9_EEENS6_IJNS7_ILi1EEESI_SI_EEESC_SE_Li256ELb1ELb1ELb0ELb0EEENS1_19SingleTileSchedulerILb1ELb0ELb1ELi128EEEEEEEEEvNT_6ParamsE,"",@"SHT_CUDA_INFO"
	.sectionflags	@""
	.align	4


	//----- nvinfo : EIATTR_CUDA_API_VERSION
	.align		4
        /*0000*/ 	.byte	0x04, 0x37
        /*0002*/ 	.short	(.L_300 - .L_299)
.L_299:
        /*0004*/ 	.word	0x00000082


	//----- nvinfo : EIATTR_SW2861232_WAR
	.align		4
.L_300:
        /*0008*/ 	.byte	0x01, 0x35
	.zero		2


	//----- nvinfo : EIATTR_PARAM_CBANK
	.align		4
        /*000c*/ 	.byte	0x04, 0x0a
        /*000e*/ 	.short	(.L_302 - .L_301)
	.align		4
.L_301:
        /*0010*/ 	.word	index@(.nv.constant0._ZN7cutlass13device_kernelIN5flash19enable_sm80_to_sm89INS1_16FlashAttnFwdSm80INS1_25CollectiveMainloopFwdSm80ILi8ELi1ELb0EN4cute5tupleIJNS5_1CILi128EEENS7_ILi64EEENS7_ILi192EEEEEELi192ENS_10bfloat16_tEfNS_4arch4Sm80ELb0ELb0ELb1ELb1ELb1ELb1ELb1ELb0EEENS1_21CollectiveEpilogueFwdINS6_IJS8_SA_S9_EEENS6_IJNS7_ILi1EEESI_SI_EEESC_SE_Li256ELb1ELb1ELb0ELb0EEENS1_19SingleTileSchedulerILb1ELb0ELb1ELi128EEEEEEEEEvNT_6ParamsE)
        /*0014*/ 	.short	0x0160
        /*0016*/ 	.short	0x0418


	//----- nvinfo : EIATTR_CBANK_PARAM_SIZE
	.align		4
.L_302:
        /*0018*/ 	.byte	0x03, 0x19
        /*001a*/ 	.short	0x0418


	//----- nvinfo : EIATTR_KPARAM_INFO
	.align		4
        /*001c*/ 	.byte	0x04, 0x17
        /*001e*/ 	.short	(.L_304 - .L_303)
.L_303:
        /*0020*/ 	.word	0x00000000
        /*0024*/ 	.short	0x0000
        /*0026*/ 	.short	0x0000
        /*0028*/ 	.byte	0x00, 0xf0, 0x61, 0x10


	//----- nvinfo : EIATTR_MAXREG_COUNT
	.align		4
.L_304:
        /*002c*/ 	.byte	0x03, 0x1b
        /*002e*/ 	.short	0x00ff


	//----- nvinfo : EIATTR_NUM_BARRIERS
	.align		4
        /*0030*/ 	.byte	0x02, 0x4c
        /*0032*/ 	.byte	0x02
	.zero		1


	//----- nvinfo : EIATTR_MERCURY_ISA_VERSION
	.align		4
        /*0034*/ 	.byte	0x03, 0x5f
        /*0036*/ 	.short	0x0000


	//----- nvinfo : EIATTR_COOP_GROUP_MASK_REGIDS
	.align		4
        /*0038*/ 	.byte	0x04, 0x29
        /*003a*/ 	.short	(.L_306 - .L_305)


	//   ....[0]....
.L_305:
        /*003c*/ 	.word	0xffffffff


	//   ....[1]....
        /*0040*/ 	.word	0xffffffff


	//   ....[2]....
        /*0044*/ 	.word	0xffffffff


	//   ....[3]....
        /*0048*/ 	.word	0xffffffff


	//   ....[4]....
        /*004c*/ 	.word	0xffffffff


	//   ....[5]....
        /*0050*/ 	.word	0xffffffff


	//   ....[6]....
        /*0054*/ 	.word	0xffffffff


	//   ....[7]....
        /*0058*/ 	.word	0xffffffff


	//   ....[8]....
        /*005c*/ 	.word	0xffffffff


	//   ....[9]....
        /*0060*/ 	.word	0xffffffff


	//   ....[10]....
        /*0064*/ 	.word	0xffffffff


	//   ....[11]....
        /*0068*/ 	.word	0xffffffff


	//   ....[12]....
        /*006c*/ 	.word	0xffffffff


	//   ....[13]....
        /*0070*/ 	.word	0xffffffff


	//   ....[14]....
        /*0074*/ 	.word	0xffffffff


	//   ....[15]....
        /*0078*/ 	.word	0xffffffff


	//   ....[16]....
        /*007c*/ 	.word	0xffffffff


	//   ....[17]....
        /*0080*/ 	.word	0xffffffff


	//   ....[18]....
        /*0084*/ 	.word	0xffffffff


	//   ....[19]....
        /*0088*/ 	.word	0xffffffff


	//   ....[20]....
        /*008c*/ 	.word	0xffffffff


	//   ....[21]....
        /*0090*/ 	.word	0xffffffff


	//   ....[22]....
        /*0094*/ 	.word	0xffffffff


	//   ....[23]....
        /*0098*/ 	.word	0xffffffff


	//   ....[24]....
        /*009c*/ 	.word	0xffffffff


	//   ....[25]....
        /*00a0*/ 	.word	0xffffffff


	//   ....[26]....
        /*00a4*/ 	.word	0xffffffff


	//   ....[27]....
        /*00a8*/ 	.word	0xffffffff


	//   ....[28]....
        /*00ac*/ 	.word	0xffffffff


	//   ....[29]....
        /*00b0*/ 	.word	0xffffffff


	//   ....[30]....
        /*00b4*/ 	.word	0xffffffff


	//   ....[31]....
        /*00b8*/ 	.word	0xffffffff


	//   ....[32]....
        /*00bc*/ 	.word	0xffffffff


	//   ....[33]....
        /*00c0*/ 	.word	0xffffffff


	//   ....[34]....
        /*00c4*/ 	.word	0xffffffff


	//   ....[35]....
        /*00c8*/ 	.word	0xffffffff


	//   ....[36]....
        /*00cc*/ 	.word	0xffffffff


	//   ....[37]....
        /*00d0*/ 	.word	0xffffffff


	//   ....[38]....
        /*00d4*/ 	.word	0xffffffff


	//   ....[39]....
        /*00d8*/ 	.word	0xffffffff


	//   ....[40]....
        /*00dc*/ 	.word	0xffffffff


	//   ....[41]....
        /*00e0*/ 	.word	0xffffffff


	//   ....[42]....
        /*00e4*/ 	.word	0xffffffff


	//   ....[43]....
        /*00e8*/ 	.word	0xffffffff


	//   ....[44]....
        /*00ec*/ 	.word	0xffffffff


	//   ....[45]....
        /*00f0*/ 	.word	0xffffffff


	//   ....[46]....
        /*00f4*/ 	.word	0xffffffff


	//   ....[47]....
        /*00f8*/ 	.word	0xffffffff


	//   ....[48]....
        /*00fc*/ 	.word	0xffffffff


	//   ....[49]....
        /*0100*/ 	.word	0xffffffff


	//   ....[50]....
        /*0104*/ 	.word	0xffffffff


	//   ....[51]....
        /*0108*/ 	.word	0xffffffff


	//   ....[52]....
        /*010c*/ 	.word	0xffffffff


	//   ....[53]....
        /*0110*/ 	.word	0xffffffff


	//   ....[54]....
        /*0114*/ 	.word	0xffffffff


	//   ....[55]....
        /*0118*/ 	.word	0xffffffff


	//   ....[56]....
        /*011c*/ 	.word	0xffffffff


	//   ....[57]....
        /*0120*/ 	.word	0xffffffff


	//   ....[58]....
        /*0124*/ 	.word	0xffffffff


	//   ....[59]....
        /*0128*/ 	.word	0xffffffff


	//   ....[60]....
        /*012c*/ 	.word	0xffffffff


	//   ....[61]....
        /*0130*/ 	.word	0xffffffff


	//   ....[62]....
        /*0134*/ 	.word	0xffffffff


	//   ....[63]....
        /*0138*/ 	.word	0xffffffff


	//   ....[64]....
        /*013c*/ 	.word	0xffffffff


	//   ....[65]....
        /*0140*/ 	.word	0xffffffff


	//   ....[66]....
        /*0144*/ 	.word	0xffffffff


	//   ....[67]....
        /*0148*/ 	.word	0xffffffff


	//   ....[68]....
        /*014c*/ 	.word	0xffffffff


	//----- nvinfo : EIATTR_COOP_GROUP_INSTR_OFFSETS
	.align		4
.L_306:
        /*0150*/ 	.byte	0x04, 0x28
        /*0152*/ 	.short	(.L_308 - .L_307)


	//   ....[0]....
.L_307:
        /*0154*/ 	.word	0x00000080


	//   ....[1]....
        /*0158*/ 	.word	0x00001ec0


	//   ....[2]....
        /*015c*/ 	.word	0x00001ed0


	//   ....[3]....
        /*0160*/ 	.word	0x00003ab0


	//   ....[4]....
        /*0164*/ 	.word	0x00003ac0


	//   ....[5]....
        /*0168*/ 	.word	0x000054c0


	//   ....[6]....
        /*016c*/ 	.word	0x000054e0


	//   ....[7]....
        /*0170*/ 	.word	0x000059d0


	//   ....[8]....
        /*0174*/ 	.word	0x00005a30


	//   ....[9]....
        /*0178*/ 	.word	0x00006580


	//   ....[10]....
        /*017c*/ 	.word	0x00006640


	//   ....[11]....
        /*0180*/ 	.word	0x000067b0


	//   ....[12]....
        /*0184*/ 	.word	0x000067e0


	//   ....[13]....
        /*0188*/ 	.word	0x00006900


	//   ....[14]....
        /*018c*/ 	.word	0x00006930


	//   ....[15]....
        /*0190*/ 	.word	0x00006a60


	//   ....[16]....
        /*0194*/ 	.word	0x00006aa0


	//   ....[17]....
        /*0198*/ 	.word	0x00006ee0


	//   ....[18]....
        /*019c*/ 	.word	0x00006f00


	//   ....[19]....
        /*01a0*/ 	.word	0x00006f10


	//   ....[20]....
        /*01a4*/ 	.word	0x00006f20


	//   ....[21]....
        /*01a8*/ 	.word	0x0000cf00


	//   ....[22]....
        /*01ac*/ 	.word	0x0000cf50


	//   ....[23]....
        /*01b0*/ 	.word	0x0000cf80


	//   ....[24]....
        /*01b4*/ 	.word	0x0000cfb0


	//   ....[25]....
        /*01b8*/ 	.word	0x0000e4b0


	//   ....[26]....
        /*01bc*/ 	.word	0x0000e4d0


	//   ....[27]....
        /*01c0*/ 	.word	0x0000e4e0


	//   ....[28]....
        /*01c4*/ 	.word	0x0000e4f0


	//   ....[29]....
        /*01c8*/ 	.word	0x0000ec80


	//   ....[30]....
        /*01cc*/ 	.word	0x0000ecd0


	//   ....[31]....
        /*01d0*/ 	.word	0x0000ecf0


	//   ....[32]....
        /*01d4*/ 	.word	0x0000ed10


	//   ....[33]....
        /*01d8*/ 	.word	0x0000ff80


	//   ....[34]....
        /*01dc*/ 	.word	0x0000ff90


	//   ....[35]....
        /*01e0*/ 	.word	0x0000ffa0


	//   ....[36]....
        /*01e4*/ 	.word	0x0000ffb0


	//   ....[37]....
        /*01e8*/ 	.word	0x000101f0


	//   ....[38]....
        /*01ec*/ 	.word	0x00010200


	//   ....[39]....
        /*01f0*/ 	.word	0x00010350


	//   ....[40]....
        /*01f4*/ 	.word	0x00010370


	//   ....[41]....
        /*01f8*/ 	.word	0x00011420


	//   ....[42]....
        /*01fc*/ 	.word	0x00011430


	//   ....[43]....
        /*0200*/ 	.word	0x00011480


	//   ....[44]....
        /*0204*/ 	.word	0x00011490


	//   ....[45]....
        /*0208*/ 	.word	0x00012af0


	//   ....[46]....
        /*020c*/ 	.word	0x00012b20


	//   ....[47]....
        /*0210*/ 	.word	0x00012b70


	//   ....[48]....
        /*0214*/ 	.word	0x00012b80


	//   ....[49]....
        /*0218*/ 	.word	0x000140c0


	//   ....[50]....
        /*021c*/ 	.word	0x00014100


	//   ....[51]....
        /*0220*/ 	.word	0x00014140


	//   ....[52]....
        /*0224*/ 	.word	0x00014170


	//   ....[53]....
        /*0228*/ 	.word	0x00014350


	//   ....[54]....
        /*022c*/ 	.word	0x00014360


	//   ....[55]....
        /*0230*/ 	.word	0x000144e0


	//   ....[56]....
        /*0234*/ 	.word	0x00014510


	//   ....[57]....
        /*0238*/ 	.word	0x00014660


	//   ....[58]....
        /*023c*/ 	.word	0x00014690


	//   ....[59]....
        /*0240*/ 	.word	0x000147e0


	//   ....[60]....
        /*0244*/ 	.word	0x00014800


	//   ....[61]....
        /*0248*/ 	.word	0x00014fd0


	//   ....[62]....
        /*024c*/ 	.word	0x00014ff0


	//   ....[63]....
        /*0250*/ 	.word	0x00015120


	//   ....[64]....
        /*0254*/ 	.word	0x00015150


	//   ....[65]....
        /*0258*/ 	.word	0x00015280


	//   ....[66]....
        /*025c*/ 	.word	0x000152b0


	//   ....[67]....
        /*0260*/ 	.word	0x000153e0


	//   ....[68]....
        /*0264*/ 	.word	0x00015400


	//----- nvinfo : EIATTR_EXIT_INSTR_OFFSETS
	.align		4
.L_308:
        /*0268*/ 	.byte	0x04, 0x1c
        /*026a*/ 	.short	(.L_310 - .L_309)


	//   ....[0]....
.L_309:
        /*026c*/ 	.word	0x00000310


	//   ....[1]....
        /*0270*/ 	.word	0x00014810


	//   ....[2]....
        /*0274*/ 	.word	0x000148e0


	//   ....[3]....
        /*0278*/ 	.word	0x00014940


	//   ....[4]....
        /*027c*/ 	.word	0x00015410


	//   ....[5]....
        /*0280*/ 	.word	0x000154c0


	//   ....[6]....
        /*0284*/ 	.word	0x00015520


	//----- nvinfo : EIATTR_CTAIDZ_USED
	.align		4
.L_310:
        /*0288*/ 	.byte	0x01, 0x04
	.zero		2


	//----- nvinfo : EIATTR_MAX_THREADS
	.align		4
        /*028c*/ 	.byte	0x04, 0x05
        /*028e*/ 	.short	(.L_312 - .L_311)
.L_311:
        /*0290*/ 	.word	0x00000100
        /*0294*/ 	.word	0x00000001
        /*0298*/ 	.word	0x00000001


	//----- nvinfo : EIATTR_CRS_STACK_SIZE
	.align		4
.L_312:
        /*029c*/ 	.byte	0x04, 0x1e
        /*029e*/ 	.short	(.L_314 - .L_313)
.L_313:
        /*02a0*/ 	.word	0x00000000
.L_314:


//--------------------- .nv.info._ZN7cutlass13device_kernelIN5flash19enable_sm80_to_sm89INS1_16FlashAttnFwdSm80INS1_25CollectiveMainloopFwdSm80ILi8ELi1ELb0EN4cute5tupleIJNS5_1CILi128EEENS7_ILi64EEENS7_ILi192EEEEEELi192ENS_10bfloat16_tEfNS_4arch4Sm80ELb0ELb1ELb1ELb0ELb1ELb0ELb1ELb0EEENS1_21CollectiveEpilogueFwdINS6_IJS8_SA_S9_EEENS6_IJNS7_ILi1EEESI_SI_EEESC_SE_Li256ELb0ELb1ELb0ELb0EEENS1_19SingleTileSchedulerILb0ELb0ELb1ELi128EEEEEEEEEvNT_6ParamsE --------------------------
	.section	.nv.info._ZN7cutlass13device_kernelIN5flash19enable_sm80_to_sm89INS1_16FlashAttnFwdSm80INS1_25CollectiveMainloopFwdSm80ILi8ELi1ELb0EN4cute5tupleIJNS5_1CILi128EEENS7_ILi64EEENS7_ILi192EEEEEELi192ENS_10bfloat16_tEfNS_4arch4Sm80ELb0ELb1ELb1ELb0ELb1ELb0ELb1ELb0EEENS1_21CollectiveEpilogueFwdINS6_IJS8_SA_S9_EEENS6_IJNS7_ILi1EEESI_SI_EEESC_SE_Li256ELb0ELb1ELb0ELb0EEENS1_19SingleTileSchedulerILb0ELb0ELb1ELi128EEEEEEEEEvNT_6ParamsE,"",@"SHT_CUDA_INFO"
	.sectionflags	@""
	.align	4


	//----- nvinfo : EIATTR_CUDA_API_VERSION
	.align		4
        /*0000*/ 	.byte	0x04, 0x37
        /*0002*/ 	.short	(.L_316 - .L_315)
.L_315:
        /*0004*/ 	.word	0x00000082


	//----- nvinfo : EIATTR_SW2861232_WAR
	.align		4
.L_316:
        /*0008*/ 	.byte	0x01, 0x35
	.zero		2


	//----- nvinfo : EIATTR_PARAM_CBANK
	.align		4
        /*000c*/ 	.byte	0x04, 0x0a
        /*000e*/ 	.short	(.L_318 - .L_317)
	.align		4
.L_317:
        /*0010*/ 	.word	index@(.nv.constant0._ZN7cutlass13device_kernelIN5flash19enable_sm80_to_sm89INS1_16FlashAttnFwdSm80INS1_25CollectiveMainloopFwdSm80ILi8ELi1ELb0EN4cute5tupleIJNS5_1CILi128EEENS7_ILi64EEENS7_ILi192EEEEEELi192ENS_10bfloat16_tEfNS_4arch4Sm80ELb0ELb1ELb1ELb0ELb1ELb0ELb1ELb0EEENS1_21CollectiveEpilogueFwdINS6_IJS8_SA_S9_EEENS6_IJNS7_ILi1EEESI_SI_EEESC_SE_Li256ELb0ELb1ELb0ELb0EEENS1_19SingleTileSchedulerILb0ELb0ELb1ELi128EEEEEEEEEvNT_6ParamsE)
        /*0014*/ 	.short	0x0160
        /*0016*/ 	.short	0x0418


	//----- nvinfo : EIATTR_CBANK_PARAM_SIZE
	.align		4
.L_318:
        /*0018*/ 	.byte	0x03, 0x19
        /*001a*/ 	.short	0x0418


	//----- nvinfo : EIATTR_KPARAM_INFO
	.align		4
        /*001c*/ 	.byte	0x04, 0x17
        /*001e*/ 	.short	(.L_320 - .L_319)
.L_319:
        /*0020*/ 	.word	0x00000000
        /*0024*/ 	.short	0x0000
        /*0026*/ 	.short	0x0000
        /*0028*/ 	.byte	0x00, 0xf0, 0x61, 0x10


	//----- nvinfo : EIATTR_MAXREG_COUNT
	.align		4
.L_320:
        /*002c*/ 	.byte	0x03, 0x1b
        /*002e*/ 	.short	0x00ff


	//----- nvinfo : EIATTR_NUM_BARRIERS
	.align		4
        /*0030*/ 	.byte	0x02, 0x4c
        /*0032*/ 	.byte	0x02
	.zero		1


	//----- nvinfo : EIATTR_MERCURY_ISA_VERSION
	.align		4
        /*0034*/ 	.byte	0x03, 0x5f
        /*0036*/ 	.short	0x0000


	//----- nvinfo : EIATTR_COOP_GROUP_MASK_REGIDS
	.align		4
        /*0038*/ 	.byte	0x04, 0x29
        /*003a*/ 	.short	(.L_322 - .L_321)


	//   ....[0]....
.L_321:
        /*003c*/ 	.word	0xffffffff


	//   ....[1]....
        /*0040*/ 	.word	0xffffffff


	//   ....[2]....
        /*0044*/ 	.word	0xffffffff


	//   ....[3]....
        /*0048*/ 	.word	0xffffffff


	//   ....[4]....
        /*004c*/ 	.word	0xffffffff


	//   ....[5]....
        /*0050*/ 	.word	0xffffffff


	//   ....[6]....
        /*0054*/ 	.word	0xffffffff


	//   ....[7]....
        /*0058*/ 	.word	0xffffffff


	//   ....[8]....
        /*005c*/ 	.word	0xffffffff


	//   ....[9]....
        /*0060*/ 	.word	0xffffffff


	//   ....[10]....
        /*0064*/ 	.word	0xffffffff


	//   ....[11]....
        /*0068*/ 	.word	0xffffffff


	//   ....[12]....
        /*006c*/ 	.word	0xffffffff


	//   ....[13]....
        /*0070*/ 	.word	0xffffffff


	//   ....[14]....
        /*0074*/ 	.word	0xffffffff


	//   ....[15]....
        /*0078*/ 	.word	0xffffffff


	//   ....[16]....
        /*007c*/ 	.word	0xffffffff


	//   ....[17]....
        /*0080*/ 	.word	0xffffffff


	//   ....[18]....
        /*0084*/ 	.word	0xffffffff


	//   ....[19]....
        /*0088*/ 	.word	0xffffffff


	//   ....[20]....
        /*008c*/ 	.word	0xffffffff


	//   ....[21]....
        /*0090*/ 	.word	0xffffffff


	//   ....[22]....
        /*0094*/ 	.word	0xffffffff


	//   ....[23]....
        /*0098*/ 	.word	0xffffffff


	//   ....[24]....
        /*009c*/ 	.word	0xffffffff


	//   ....[25]....
        /*00a0*/ 	.word	0xffffffff


	//   ....[26]....
        /*00a4*/ 	.word	0xffffffff


	//   ....[27]....
        /*00a8*/ 	.word	0xffffffff


	//   ....[28]....
        /*00ac*/ 	.word	0xffffffff


	//   ....[29]....
        /*00b0*/ 	.word	0xffffffff


	//   ....[30]....
        /*00b4*/ 	.word	0xffffffff


	//   ....[31]....
        /*00b8*/ 	.word	0xffffffff


	//   ....[32]....
        /*00bc*/ 	.word	0xffffffff


	//   ....[33]....
        /*00c0*/ 	.word	0xffffffff


	//   ....[34]....
        /*00c4*/ 	.word	0xffffffff


	//   ....[35]....
        /*00c8*/ 	.word	0xffffffff


	//   ....[36]....
        /*00cc*/ 	.word	0xffffffff


	//   ....[37]....
        /*00d0*/ 	.word	0xffffffff


	//   ....[38]....
        /*00d4*/ 	.word	0xffffffff


	//   ....[39]....
        /*00d8*/ 	.word	0xffffffff


	//   ....[40]....
        /*00dc*/ 	.word	0xffffffff


	//   ....[41]....
        /*00e0*/ 	.word	0xffffffff


	//   ....[42]....
        /*00e4*/ 	.word	0xffffffff


	//   ....[43]....
        /*00e8*/ 	.word	0xffffffff


	//   ....[44]....
        /*00ec*/ 	.word	0xffffffff


	//   ....[45]....
        /*00f0*/ 	.word	0xffffffff


	//   ....[46]....
        /*00f4*/ 	.word	0xffffffff


	//   ....[47]....
        /*00f8*/ 	.word	0xffffffff


	//   ....[48]....
        /*00fc*/ 	.word	0xffffffff


	//   ....[49]....
        /*0100*/ 	.word	0xffffffff


	//   ....[50]....
        /*0104*/ 	.word	0xffffffff


	//   ....[51]....
        /*0108*/ 	.word	0xffffffff


	//   ....[52]....
        /*010c*/ 	.word	0xffffffff


	//   ....[53]....
        /*0110*/ 	.word	0xffffffff


	//   ....[54]....
        /*0114*/ 	.word	0xffffffff


	//   ....[55]....
        /*0118*/ 	.word	0xffffffff


	//   ....[56]....
        /*011c*/ 	.word	0xffffffff


	//   ....[57]....
        /*0120*/ 	.word	0xffffffff


	//   ....[58]....
        /*0124*/ 	.word	0xffffffff


	//   ....[59]....
        /*0128*/ 	.word	0xffffffff


	//   ....[60]....
        /*012c*/ 	.word	0xffffffff


	//   ....[61]....
        /*0130*/ 	.word	0xffffffff


	//   ....[62]....
        /*0134*/ 	.word	0xffffffff


	//   ....[63]....
        /*0138*/ 	.word	0xffffffff


	//   ....[64]....
        /*013c*/ 	.word	0xffffffff


	//   ....[65]....
        /*0140*/ 	.word	0xffffffff


	//   ....[66]....
        /*0144*/ 	.word	0xffffffff


	//   ....[67]....
        /*0148*/ 	.word	0xffffffff


	//   ....[68]....
        /*014c*/ 	.word	0xffffffff


	//   ....[69]....
        /*0150*/ 	.word	0xffffffff


	//   ....[70]....
        /*0154*/ 	.word	0xffffffff


	//   ....[71]....
        /*0158*/ 	.word	0xffffffff


	//   ....[72]....
        /*015c*/ 	.word	0xffffffff


	//   ....[73]....
        /*0160*/ 	.word	0xffffffff


	//   ....[74]....
        /*0164*/ 	.word	0xffffffff


	//   ....[75]....
        /*0168*/ 	.word	0xffffffff


	//   ....[76]....
        /*016c*/ 	.word	0xffffffff


	//   ....[77]....
        /*0170*/ 	.word	0xffffffff


	//   ....[78]....
        /*0174*/ 	.word	0xffffffff


	//   ....[79]....
        /*0178*/ 	.word	0xffffffff


	//   ....[80]....
        /*017c*/ 	.word	0xffffffff


	//   ....[81]....
        /*0180*/ 	.word	0xffffffff


	//   ....[82]....
        /*0184*/ 	.word	0xffffffff


	//   ....[83]....
        /*0188*/ 	.word	0xffffffff


	//   ....[84]....
        /*018c*/ 	.word	0xffffffff


	//   ....[85]....
        /*0190*/ 	.word	0xffffffff


	//   ....[86]....
        /*0194*/ 	.word	0xffffffff


	//   ....[87]....
        /*0198*/ 	.word	0xffffffff


	//   ....[88]....
        /*019c*/ 	.word	0xffffffff


	//   ....[89]....
        /*01a0*/ 	.word	0xffffffff


	//----- nvinfo : EIATTR_COOP_GROUP_INSTR_OFFSETS
	.align		4
.L_322:
        /*01a4*/ 	.byte	0x04, 0x28
        /*01a6*/ 	.short	(.L_324 - .L_323)


	//   ....[0]....
.L_323:
        /*01a8*/ 	.word	0x00000e70


	//   ....[1]....
        /*01ac*/ 	.word	0x00000eb0


	//   ....[2]....
        /*01b0*/ 	.word	0x00000ef0


	//   ....[3]....
        /*01b4*/ 	.word	0x00000f20


	//   ....[4]....
        /*01b8*/ 	.word	0x00000f90


	//   ....[5]....
        /*01bc*/ 	.word	0x00001070


	//   ....[6]....
        /*01c0*/ 	.word	0x000010d0


	//   ....[7]....
        /*01c4*/ 	.word	0x000010e0


	//   ....[8]....
        /*01c8*/ 	.word	0x000016d0


	//   ....[9]....
        /*01cc*/ 	.word	0x00001710


	//   ....[10]....
        /*01d0*/ 	.word	0x00001740


	//   ....[11]....
        /*01d4*/ 	.word	0x00001780


	//   ....[12]....
        /*01d8*/ 	.word	0x000017a0


	//   ....[13]....
        /*01dc*/ 	.word	0x000017d0


	//   ....[14]....
        /*01e0*/ 	.word	0x000017f0


	//   ....[15]....
        /*01e4*/ 	.word	0x00001820


	//   ....[16]....
        /*01e8*/ 	.word	0x00002a80


	//   ....[17]....
        /*01ec*/ 	.word	0x00002aa0


	//   ....[18]....
        /*01f0*/ 	.word	0x00002ab0


	//   ....[19]....
        /*01f4*/ 	.word	0x00002ac0


	//   ....[20]....
        /*01f8*/ 	.word	0x00002f20


	//   ....[21]....
        /*01fc*/ 	.word	0x00003220


	//   ....[22]....
        /*0200*/ 	.word	0x00003d20


	//   ....[23]....
        /*0204*/ 	.word	0x00003f50


	//   ....[24]....
        /*0208*/ 	.word	0x00003f60


	//   ....[25]....
        /*020c*/ 	.word	0x00003fb0


	//   ....[26]....
        /*0210*/ 	.word	0x00005360


	//   ....[27]....
        /*0214*/ 	.word	0x00005380


	//   ....[28]....
        /*0218*/ 	.word	0x000053a0


	//   ....[29]....
        /*021c*/ 	.word	0x000053b0


	//   ....[30]....
        /*0220*/ 	.word	0x00006470


	//   ....[31]....
        /*0224*/ 	.word	0x00006480


	//   ....[32]....
        /*0228*/ 	.word	0x00006490


	//   ....[33]....
        /*022c*/ 	.word	0x000064a0


	//   ....[34]....
        /*0230*/ 	.word	0x000066a0


	//   ....[35]....
        /*0234*/ 	.word	0x000068e0


	//   ....[36]....
        /*0238*/ 	.word	0x00007330


	//   ....[37]....
        /*023c*/ 	.word	0x00007500


	//   ....[38]....
        /*0240*/ 	.word	0x00007550


	//   ....[39]....
        /*0244*/ 	.word	0x000075e0


	//   ....[40]....
        /*0248*/ 	.word	0x000091f0


	//   ....[41]....
        /*024c*/ 	.word	0x00009210


	//   ....[42]....
        /*0250*/ 	.word	0x00009230


	//   ....[43]....
        /*0254*/ 	.word	0x00009240


	//   ....[44]....
        /*0258*/ 	.word	0x0000a2f0


	//   ....[45]....
        /*025c*/ 	.word	0x0000a310


	//   ....[46]....
        /*0260*/ 	.word	0x0000a320


	//   ....[47]....
        /*0264*/ 	.word	0x0000a330


	//   ....[48]....
        /*0268*/ 	.word	0x0000a700


	//   ....[49]....
        /*026c*/ 	.word	0x0000a720


	//   ....[50]....
        /*0270*/ 	.word	0x0000a750


	//   ....[51]....
        /*0274*/ 	.word	0x0000a760


	//   ....[52]....
        /*0278*/ 	.word	0x0000bfc0


	//   ....[53]....
        /*027c*/ 	.word	0x0000bfd0


	//   ....[54]....
        /*0280*/ 	.word	0x0000bff0


	//   ....[55]....
        /*0284*/ 	.word	0x0000c000


	//   ....[56]....
        /*0288*/ 	.word	0x0000d100


	//   ....[57]....
        /*028c*/ 	.word	0x0000d110


	//   ....[58]....
        /*0290*/ 	.word	0x0000d120


	//   ....[59]....
        /*0294*/ 	.word	0x0000d130


	//   ....[60]....
        /*0298*/ 	.word	0x0000d310


	//   ....[61]....
        /*029c*/ 	.word	0x0000d530


	//   ....[62]....
        /*02a0*/ 	.word	0x0000df70


	//   ....[63]....
        /*02a4*/ 	.word	0x0000e140


	//   ....[64]....
        /*02a8*/ 	.word	0x0000e190


	//   ....[65]....
        /*02ac*/ 	.word	0x0000e220


	//   ....[66]....
        /*02b0*/ 	.word	0x0000f8e0


	//   ....[67]....
        /*02b4*/ 	.word	0x0000f910


	//   ....[68]....
        /*02b8*/ 	.word	0x0000f950


	//   ....[69]....
        /*02bc*/ 	.word	0x0000f960


	//   ....[70]....
        /*02c0*/ 	.word	0x00010ee0


	//   ....[71]....
        /*02c4*/ 	.word	0x00010ef0


	//   ....[72]....
        /*02c8*/ 	.word	0x00010f10


	//   ....[73]....
        /*02cc*/ 	.word	0x00010f30


	//   ....[74]....
        /*02d0*/ 	.word	0x00010f50


	//   ....[75]....
        /*02d4*/ 	.word	0x00010f70


	//   ....[76]....
        /*02d8*/ 	.word	0x000111a0


	//   ....[77]....
        /*02dc*/ 	.word	0x000111d0


	//   ....[78]....
        /*02e0*/ 	.word	0x00011320


	//   ....[79]....
        /*02e4*/ 	.word	0x00011350


	//   ....[80]....
        /*02e8*/ 	.word	0x000114a0


	//   ....[81]....
        /*02ec*/ 	.word	0x000114c0


	//   ....[82]....
        /*02f0*/ 	.word	0x00011b90


	//   ....[83]....
        /*02f4*/ 	.word	0x00011bb0


	//   ....[84]....
        /*02f8*/ 	.word	0x00011ce0


	//   ....[85]....
        /*02fc*/ 	.word	0x00011d10


	//   ....[86]....
        /*0300*/ 	.word	0x00011e40


	//   ....[87]....
        /*0304*/ 	.word	0x00011e70


	//   ....[88]....
        /*0308*/ 	.word	0x00011fa0


	//   ....[89]....
        /*030c*/ 	.word	0x00011fc0


	//----- nvinfo : EIATTR_EXIT_INSTR_OFFSETS
	.align		4
.L_324:
        /*0310*/ 	.byte	0x04, 0x1c
        /*0312*/ 	.short	(.L_326 - .L_325)


	//   ....[0]....
.L_325:
        /*0314*/ 	.word	0x00000030


	//   ....[1]....
        /*0318*/ 	.word	0x000114d0


	//   ....[2]....
        /*031c*/ 	.word	0x000115a0


	//   ....[3]....
        /*0320*/ 	.word	0x00011600


	//   ....[4]....
        /*0324*/ 	.word	0x00011fd0


	//   ....[5]....
        /*0328*/ 	.word	0x00012080


	//   ....[6]....
        /*032c*/ 	.word	0x000120e0


	//----- nvinfo : EIATTR_CTAIDZ_USED
	.align		4
.L_326:
        /*0330*/ 	.byte	0x01, 0x04
	.zero		2


	//----- nvinfo : EIATTR_MAX_THREADS
	.align		4
        /*0334*/ 	.byte	0x04, 0x05
        /*0336*/ 	.short	(.L_328 - .L_327)
.L_327:
        /*0338*/ 	.word	0x00000100
        /*033c*/ 	.word	0x00000001
        /*0340*/ 	.word	0x00000001


	//----- nvinfo : EIATTR_CRS_STACK_SIZE
	.align		4
.L_328:
        /*0344*/ 	.byte	0x04, 0x1e
        /*0346*/ 	.short	(.L_330 - .L_329)
.L_329:
        /*0348*/ 	.word	0x00000000
.L_330:


//--------------------- .nv.info._ZN7cutlass13device_kernelIN5flash19enable_sm80_to_sm89INS1_16FlashAttnFwdSm80INS1_25CollectiveMainloopFwdSm80ILi8ELi1ELb0EN4cute5tupleIJNS5_1CILi128EEENS7_ILi64EEENS7_ILi192EEEEEELi192ENS_10bfloat16_tEfNS_4arch4Sm80ELb0ELb1ELb1ELb1ELb1ELb0ELb1ELb0EEENS1_21CollectiveEpilogueFwdINS6_IJS8_SA_S9_EEENS6_IJNS7_ILi1EEESI_SI_EEESC_SE_Li256ELb1ELb1ELb0ELb0EEENS1_19SingleTileSchedulerILb1ELb0ELb1ELi128EEEEEEEEEvNT_6ParamsE --------------------------
	.section	.nv.info._ZN7cutlass13device_kernelIN5flash19enable_sm80_to_sm89INS1_16FlashAttnFwdSm80INS1_25CollectiveMainloopFwdSm80ILi8ELi1ELb0EN4cute5tupleIJNS5_1CILi128EEENS7_ILi64EEENS7_ILi192EEEEEELi192ENS_10bfloat16_tEfNS_4arch4Sm80ELb0ELb1ELb1ELb1ELb1ELb0ELb1ELb0EEENS1_21CollectiveEpilogueFwdINS6_IJS8_SA_S9_EEENS6_IJNS7_ILi1EEESI_SI_EEESC_SE_Li256ELb1ELb1ELb0ELb0EEENS1_19SingleTileSchedulerILb1ELb0ELb1ELi128EEEEEEEEEvNT_6ParamsE,"",@"SHT_CUDA_INFO"
	.sectionflags	@""
	.align	4


	//----- nvinfo : EIATTR_CUDA_API_VERSION
	.align		4
        /*0000*/ 	.byte	0x04, 0x37
        /*0002*/ 	.short	(.L_332 - .L_331)
.L_331:
        /*0004*/ 	.word	0x00000082


	//----- nvinfo : EIATTR_SW2861232_WAR
	.align		4
.L_332:
        /*0008*/ 	.byte	0x01, 0x35
	.zero		2


	//----- nvinfo : EIATTR_PARAM_CBANK
	.align		4
        /*000c*/ 	.byte	0x04, 0x0a
        /*000e*/ 	.short	(.L_334 - .L_333)
	.align		4
.L_333:
        /*0010*/ 	.word	index@(.nv.constant0._ZN7cutlass13device_kernelIN5flash19enable_sm80_to_sm89INS1_16FlashAttnFwdSm80INS1_25CollectiveMainloopFwdSm80ILi8ELi1ELb0EN4cute5tupleIJNS5_1CILi128EEENS7_ILi64EEENS7_ILi192EEEEEELi192ENS_10bfloat16_tEfNS_4arch4Sm80ELb0ELb1ELb1ELb1ELb1ELb0ELb1ELb0EEENS1_21CollectiveEpilogueFwdINS6_IJS8_SA_S9_EEENS6_IJNS7_ILi1EEESI_SI_EEESC_SE_Li256ELb1ELb1ELb0ELb0EEENS1_19SingleTileSchedulerILb1ELb0ELb1ELi128EEEEEEEEEvNT_6ParamsE)
        /*0014*/ 	.short	0x0160
        /*0016*/ 	.short	0x0418


	//----- nvinfo : EIATTR_CBANK_PARAM_SIZE
	.align		4
.L_334:
        /*0018*/ 	.byte	0x03, 0x19
        /*001a*/ 	.short	0x0418


	//----- nvinfo : EIATTR_KPARAM_INFO
	.align		4
        /*001c*/ 	.byte	0x04, 0x17
        /*001e*/ 	.short	(.L_336 - .L_335)
.L_335:
        /*0020*/ 	.word	0x00000000
        /*0024*/ 	.short	0x0000
        /*0026*/ 	.short	0x0000
        /*0028*/ 	.byte	0x00, 0xf0, 0x61, 0x10


	//----- nvinfo : EIATTR_MAXREG_COUNT
	.align		4
.L_336:
        /*002c*/ 	.byte	0x03, 0x1b
        /*002e*/ 	.short	0x00ff


	//----- nvinfo : EIATTR_NUM_BARRIERS
	.align		4
        /*0030*/ 	.byte	0x02, 0x4c
        /*0032*/ 	.byte	0x02
	.zero		1


	//----- nvinfo : EIATTR_MERCURY_ISA_VERSION
	.align		4
        /*0034*/ 	.byte	0x03, 0x5f
        /*0036*/ 	.short	0x0000


	//----- nvinfo : EIATTR_COOP_GROUP_MASK_REGIDS
	.align		4
        /*0038*/ 	.byte	0x04, 0x29
        /*003a*/ 	.short	(.L_338 - .L_337)


	//   ....[0]....
.L_337:
        /*003c*/ 	.word	0xffffffff


	//   ....[1]....
        /*0040*/ 	.word	0xffffffff


	//   ....[2]....
        /*0044*/ 	.word	0xffffffff


	//   ....[3]....
        /*0048*/ 	.word	0xffffffff


	//   ....[4]....
        /*004c*/ 	.word	0xffffffff


	//   ....[5]....
        /*0050*/ 	.word	0xffffffff


	//   ....[6]....
        /*0054*/ 	.word	0xffffffff


	//   ....[7]....
        /*0058*/ 	.word	0xffffffff


	//   ....[8]....
        /*005c*/ 	.word	0xffffffff


	//   ....[9]....
        /*0060*/ 	.word	0xffffffff


	//   ....[10]....
        /*0064*/ 	.word	0xffffffff


	//   ....[11]....
        /*0068*/ 	.word	0xffffffff


	//   ....[12]....
        /*006c*/ 	.word	0xffffffff


	//   ....[13]....
        /*0070*/ 	.word	0xffffffff


	//   ....[14]....
        /*0074*/ 	.word	0xffffffff


	//   ....[15]....
        /*0078*/ 	.word	0xffffffff


	//   ....[16]....
        /*007c*/ 	.word	0xffffffff


	//   ....[17]....
        /*0080*/ 	.word	0xffffffff


	//   ....[18]....
        /*0084*/ 	.word	0xffffffff


	//   ....[19]....
        /*0088*/ 	.word	0xffffffff


	//   ....[20]....
        /*008c*/ 	.word	0xffffffff


	//   ....[21]....
        /*0090*/ 	.word	0xffffffff


	//   ....[22]....
        /*0094*/ 	.word	0xffffffff


	//   ....[23]....
        /*0098*/ 	.word	0xffffffff


	//   ....[24]....
        /*009c*/ 	.word	0xffffffff


	//   ....[25]....
        /*00a0*/ 	.word	0xffffffff


	//   ....[26]....
        /*00a4*/ 	.word	0xffffffff


	//   ....[27]....
        /*00a8*/ 	.word	0xffffffff


	//   ....[28]....
        /*00ac*/ 	.word	0xffffffff


	//   ....[29]....
        /*00b0*/ 	.word	0xffffffff


	//   ....[30]....
        /*00b4*/ 	.word	0xffffffff


	//   ....[31]....
        /*00b8*/ 	.word	0xffffffff


	//   ....[32]....
        /*00bc*/ 	.word	0xffffffff


	//   ....[33]....
        /*00c0*/ 	.word	0xffffffff


	//   ....[34]....
        /*00c4*/ 	.word	0xffffffff


	//   ....[35]....
        /*00c8*/ 	.word	0xffffffff


	//   ....[36]....
        /*00cc*/ 	.word	0xffffffff


	//   ....[37]....
        /*00d0*/ 	.word	0xffffffff


	//   ....[38]....
        /*00d4*/ 	.word	0xffffffff


	//   ....[39]....
        /*00d8*/ 	.word	0xffffffff


	//   ....[40]....
        /*00dc*/ 	.word	0xffffffff


	//   ....[41]....
        /*00e0*/ 	.word	0xffffffff


	//   ....[42]....
        /*00e4*/ 	.word	0xffffffff


	//   ....[43]....
        /*00e8*/ 	.word	0xffffffff


	//   ....[44]....
        /*00ec*/ 	.word	0xffffffff


	//   ....[45]....
        /*00f0*/ 	.word	0xffffffff


	//   ....[46]....
        /*00f4*/ 	.word	0xffffffff


	//   ....[47]....
        /*00f8*/ 	.word	0xffffffff


	//   ....[48]....
        /*00fc*/ 	.word	0xffffffff


	//   ....[49]....
        /*0100*/ 	.word	0xffffffff


	//   ....[50]....
        /*0104*/ 	.word	0xffffffff


	//   ....[51]....
        /*0108*/ 	.word	0xffffffff


	//   ....[52]....
        /*010c*/ 	.word	0xffffffff


	//   ....[53]....
        /*0110*/ 	.word	0xffffffff


	//   ....[54]....
        /*0114*/ 	.word	0xffffffff


	//   ....[55]....
        /*0118*/ 	.word	0xffffffff


	//   ....[56]....
        /*011c*/ 	.word	0xffffffff


	//   ....[57]....
        /*0120*/ 	.word	0xffffffff


	//   ....[58]....
        /*0124*/ 	.word	0xffffffff


	//   ....[59]....
        /*0128*/ 	.word	0xffffffff


	//   ....[60]....
        /*012c*/ 	.word	0xffffffff


	//   ....[61]....
        /*0130*/ 	.word	0xffffffff


	//   ....[62]....
        /*0134*/ 	.word	0xffffffff


	//   ....[63]....
        /*0138*/ 	.word	0xffffffff


	//   ....[64]....
        /*013c*/ 	.word	0xffffffff


	//   ....[65]....
        /*0140*/ 	.word	0xffffffff


	//   ....[66]....
        /*0144*/ 	.word	0xffffffff


	//   ....[67]....
        /*0148*/ 	.word	0xffffffff


	//   ....[68]....
        /*014c*/ 	.word	0xffffffff


	//   ....[69]....
        /*0150*/ 	.word	0xffffffff


	//   ....[70]....
        /*0154*/ 	.word	0xffffffff


	//   ....[71]....
        /*0158*/ 	.word	0xffffffff


	//   ....[72]....
        /*015c*/ 	.word	0xffffffff


	//   ....[73]....
        /*0160*/ 	.word	0xffffffff


	//   ....[74]....
        /*0164*/ 	.word	0xffffffff


	//   ....[75]....
        /*0168*/ 	.word	0xffffffff


	//   ....[76]....
        /*016c*/ 	.word	0xffffffff


	//   ....[77]....
        /*0170*/ 	.word	0xffffffff


	//   ....[78]....
        /*0174*/ 	.word	0xffffffff


	//   ....[79]....
        /*0178*/ 	.word	0xffffffff


	//   ....[80]....
        /*017c*/ 	.word	0xffffffff


	//   ....[81]....
        /*0180*/ 	.word	0xffffffff


	//   ....[82]....
        /*0184*/ 	.word	0xffffffff


	//   ....[83]....
        /*0188*/ 	.word	0xffffffff


	//   ....[84]....
        /*018c*/ 	.word	0xffffffff


	//   ....[85]....
        /*0190*/ 	.word	0xffffffff


	//   ....[86]....
        /*0194*/ 	.word	0xffffffff


	//   ....[87]....
        /*0198*/ 	.word	0xffffffff


	//   ....[88]....
        /*019c*/ 	.word	0xffffffff


	//   ....[89]....
        /*01a0*/ 	.word	0xffffffff


	//   ....[90]....
        /*01a4*/ 	.word	0xffffffff


	//----- nvinfo : EIATTR_COOP_GROUP_INSTR_OFFSETS
	.align		4
.L_338:
        /*01a8*/ 	.byte	0x04, 0x28
        /*01aa*/ 	.short	(.L_340 - .L_339)


	//   ....[0]....
.L_339:
        /*01ac*/ 	.word	0x00000090


	//   ....[1]....
        /*01b0*/ 	.word	0x00001590


	//   ....[2]....
        /*01b4*/ 	.word	0x000015d0


	//   ....[3]....
        /*01b8*/ 	.word	0x000017a0


	//   ....[4]....
        /*01bc*/ 	.word	0x000017d0


	//   ....[5]....
        /*01c0*/ 	.word	0x000018f0


	//   ....[6]....
        /*01c4*/ 	.word	0x00001920


	//   ....[7]....
        /*01c8*/ 	.word	0x00001a30


	//   ....[8]....
        /*01cc*/ 	.word	0x00001a70


	//   ....[9]....
        /*01d0*/ 	.word	0x000020d0


	//   ....[10]....
        /*01d4*/ 	.word	0x00002110


	//   ....[11]....
        /*01d8*/ 	.word	0x00002150


	//   ....[12]....
        /*01dc*/ 	.word	0x00002170


	//   ....[13]....
        /*01e0*/ 	.word	0x000021c0


	//   ....[14]....
        /*01e4*/ 	.word	0x000021f0


	//   ....[15]....
        /*01e8*/ 	.word	0x00002230


	//   ....[16]....
        /*01ec*/ 	.word	0x00002260


	//   ....[17]....
        /*01f0*/ 	.word	0x00003350


	//   ....[18]....
        /*01f4*/ 	.word	0x00003380


	//   ....[19]....
        /*01f8*/ 	.word	0x000033a0


	//   ....[20]....
        /*01fc*/ 	.word	0x000033c0


	//   ....[21]....
        /*0200*/ 	.word	0x00003830


	//   ....[22]....
        /*0204*/ 	.word	0x00003b00


	//   ....[23]....
        /*0208*/ 	.word	0x00004760


	//   ....[24]....
        /*020c*/ 	.word	0x00004860


	//   ....[25]....
        /*0210*/ 	.word	0x00004870


	//   ....[26]....
        /*0214*/ 	.word	0x000048c0


	//   ....[27]....
        /*0218*/ 	.word	0x00005ca0


	//   ....[28]....
        /*021c*/ 	.word	0x00005cc0


	//   ....[29]....
        /*0220*/ 	.word	0x00005ce0


	//   ....[30]....
        /*0224*/ 	.word	0x00005cf0


	//   ....[31]....
        /*0228*/ 	.word	0x00006db0


	//   ....[32]....
        /*022c*/ 	.word	0x00006dc0


	//   ....[33]....
        /*0230*/ 	.word	0x00006dd0


	//   ....[34]....
        /*0234*/ 	.word	0x00006de0


	//   ....[35]....
        /*0238*/ 	.word	0x00006fe0


	//   ....[36]....
        /*023c*/ 	.word	0x00007200


	//   ....[37]....
        /*0240*/ 	.word	0x00007c40


	//   ....[38]....
        /*0244*/ 	.word	0x00007e10


	//   ....[39]....
        /*0248*/ 	.word	0x00007e60


	//   ....[40]....
        /*024c*/ 	.word	0x00007ef0


	//   ....[41]....
        /*0250*/ 	.word	0x00009b10


	//   ....[42]....
        /*0254*/ 	.word	0x00009b30


	//   ....[43]....
        /*0258*/ 	.word	0x00009b50


	//   ....[44]....
        /*025c*/ 	.word	0x00009b60


	//   ....[45]....
        /*0260*/ 	.word	0x0000ac10


	//   ....[46]....
        /*0264*/ 	.word	0x0000ac30


	//   ....[47]....
        /*0268*/ 	.word	0x0000ac40


	//   ....[48]....
        /*026c*/ 	.word	0x0000ac50


	//   ....[49]....
        /*0270*/ 	.word	0x0000b020


	//   ....[50]....
        /*0274*/ 	.word	0x0000b040


	//   ....[51]....
        /*0278*/ 	.word	0x0000b070


	//   ....[52]....
        /*027c*/ 	.word	0x0000b080


	//   ....[53]....
        /*0280*/ 	.word	0x0000c8e0


	//   ....[54]....
        /*0284*/ 	.word	0x0000c8f0


	//   ....[55]....
        /*0288*/ 	.word	0x0000c910


	//   ....[56]....
        /*028c*/ 	.word	0x0000c920


	//   ....[57]....
        /*0290*/ 	.word	0x0000da20


	//   ....[58]....
        /*0294*/ 	.word	0x0000da30


	//   ....[59]....
        /*0298*/ 	.word	0x0000da40


	//   ....[60]....
        /*029c*/ 	.word	0x0000da50


	//   ....[61]....
        /*02a0*/ 	.word	0x0000dc40


	//   ....[62]....
        /*02a4*/ 	.word	0x0000dfb0


	//   ....[63]....
        /*02a8*/ 	.word	0x0000e890


	//   ....[64]....
        /*02ac*/ 	.word	0x0000ea70


	//   ....[65]....
        /*02b0*/ 	.word	0x0000eab0


	//   ....[66]....
        /*02b4*/ 	.word	0x0000eb30


	//   ....[67]....
        /*02b8*/ 	.word	0x00010200


	//   ....[68]....
        /*02bc*/ 	.word	0x00010230


	//   ....[69]....
        /*02c0*/ 	.word	0x00010270


	//   ....[70]....
        /*02c4*/ 	.word	0x00010280


	//   ....[71]....
        /*02c8*/ 	.word	0x00011870


	//   ....[72]....
        /*02cc*/ 	.word	0x000118e0


	//   ....[73]....
        /*02d0*/ 	.word	0x00011920


	//   ....[74]....
        /*02d4*/ 	.word	0x00011960


	//   ....[75]....
        /*02d8*/ 	.word	0x00011bb0


	//   ....[76]....
        /*02dc*/ 	.word	0x00011bc0


	//   ....[77]....
        /*02e0*/ 	.word	0x00011d40


	//   ....[78]....
        /*02e4*/ 	.word	0x00011d70


	//   ....[79]....
        /*02e8*/ 	.word	0x00011ec0


	//   ....[80]....
        /*02ec*/ 	.word	0x00011ef0


	//   ....[81]....
        /*02f0*/ 	.word	0x00012040


	//   ....[82]....
        /*02f4*/ 	.word	0x00012060


	//   ....[83]....
        /*02f8*/ 	.word	0x000129a0


	//   ....[84]....
        /*02fc*/ 	.word	0x000129b0


	//   ....[85]....
        /*0300*/ 	.word	0x00012ae0


	//   ....[86]....
        /*0304*/ 	.word	0x00012b10


	//   ....[87]....
        /*0308*/ 	.word	0x00012c40


	//   ....[88]....
        /*030c*/ 	.word	0x00012c70


	//   ....[89]....
        /*0310*/ 	.word	0x00012da0


	//   ....[90]....
        /*0314*/ 	.word	0x00012dc0


	//----- nvinfo : EIATTR_EXIT_INSTR_OFFSETS
	.align		4
.L_340:
        /*0318*/ 	.byte	0x04, 0x1c
        /*031a*/ 	.short	(.L_342 - .L_341)


	//   ....[0]....
.L_341:
        /*031c*/ 	.word	0x00000440


	//   ....[1]....
        /*0320*/ 	.word	0x00012070


	//   ....[2]....
        /*0324*/ 	.word	0x00012140


	//   ....[3]....
        /*0328*/ 	.word	0x000121a0


	//   ....[4]....
        /*032c*/ 	.word	0x00012dd0


	//   ....[5]....
        /*0330*/ 	.word	0x00012e80


	//   ....[6]....
        /*0334*/ 	.word	0x00012ee0


	//----- nvinfo : EIATTR_CTAIDZ_USED
	.align		4
.L_342:
        /*0338*/ 	.byte	0x01, 0x04
	.zero		2


	//----- nvinfo : EIATTR_MAX_THREADS
	.align		4
        /*033c*/ 	.byte	0x04, 0x05
        /*033e*/ 	.short	(.L_344 - .L_343)
.L_343:
        /*0340*/ 	.word	0x00000100
        /*0344*/ 	.word	0x00000001
        /*0348*/ 	.word	0x00000001


	//----- nvinfo : EIATTR_CRS_STACK_SIZE
	.align		4
.L_344:
        /*034c*/ 	.byte	0x04, 0x1e
        /*034e*/ 	.short	(.L_346 - .L_345)
.L_345:
        /*0350*/ 	.word	0x00000000
.L_346:


//--------------------- .nv.info._ZN7cutlass13device_kernelIN5flash19enable_sm80_to_sm89INS1_16FlashAttnFwdSm80INS1_25CollectiveMainloopFwdSm80ILi8ELi1ELb0EN4cute5tupleIJNS5_1CILi128EEENS7_ILi64EEENS7_ILi192EEEEEELi192ENS_10bfloat16_tEfNS_4arch4Sm80ELb0ELb1ELb1ELb1ELb1ELb1ELb1ELb0EEENS1_21CollectiveEpilogueFwdINS6_IJS8_SA_S9_EEENS6_IJNS7_ILi1EEESI_SI_EEESC_SE_Li256ELb1ELb1ELb0ELb0EEENS1_19SingleTileSchedulerILb1ELb0ELb1ELi128EEEEEEEEEvNT_6ParamsE --------------------------
	.section	.nv.info._ZN7cutlass13device_kernelIN5flash19enable_sm80_to_sm89INS1_16FlashAttnFwdSm80INS1_25CollectiveMainloopFwdSm80ILi8ELi1ELb0EN4cute5tupleIJNS5_1CILi128EEENS7_ILi64EEENS7_ILi192EEEEEELi192ENS_10bfloat16_tEfNS_4arch4Sm80ELb0ELb1ELb1ELb1ELb1ELb1ELb1ELb0EEENS1_21CollectiveEpilogueFwdINS6_IJS8_SA_S9_EEENS6_IJNS7_ILi1EEESI_SI_EEESC_SE_Li256ELb1ELb1ELb0ELb0EEENS1_19SingleTileSchedulerILb1ELb0ELb1ELi128EEEEEEEEEvNT_6ParamsE,"",@"SHT_CUDA_INFO"
	.sectionflags	@""
	.align	4


	//----- nvinfo : EIATTR_CUDA_API_VERSION
	.align		4
        /*0000*/ 	.byte	0x04, 0x37
        /*0002*/ 	.short	(.L_348 - .L_347)
.L_347:
        /*0004*/ 	.word	0x00000082


	//----- nvinfo : EIATTR_SW2861232_WAR
	.align		4
.L_348:
        /*0008*/ 	.byte	0x01, 0x35
	.zero		2


	//----- nvinfo : EIATTR_PARAM_CBANK
	.align		4
        /*000c*/ 	.byte	0x04, 0x0a
        /*000e*/ 	.short	(.L_350 - .L_349)
	.align		4
.L_349:
        /*0010*/ 	.word	index@(.nv.constant0._ZN7cutlass13device_kernelIN5flash19enable_sm80_to_sm89INS1_16FlashAttnFwdSm80INS1_25CollectiveMainloopFwdSm80ILi8ELi1ELb0EN4cute5tupleIJNS5_1CILi128EEENS7_ILi64EEENS7_ILi192EEEEEELi192ENS_10bfloat16_tEfNS_4arch4Sm80ELb0ELb1ELb1ELb1ELb1ELb1ELb1ELb0EEENS1_21CollectiveEpilogueFwdINS6_IJS8_SA_S9_EEENS6_IJNS7_ILi1EEESI_SI_EEESC_SE_Li256ELb1ELb1ELb0ELb0EEENS1_19SingleTileSchedulerILb1ELb0ELb1ELi128EEEEEEEEEvNT_6ParamsE)
        /*0014*/ 	.short	0x0160
        /*0016*/ 	.short	0x0418


	//----- nvinfo : EIATTR_CBANK_PARAM_SIZE
	.align		4
.L_350:
        /*0018*/ 	.byte	0x03, 0x19
        /*001a*/ 	.short	0x0418


	//----- nvinfo : EIATTR_KPARAM_INFO
	.align		4
        /*001c*/ 	.byte	0x04, 0x17
        /*001e*/ 	.short	(.L_352 - .L_351)
.L_351:
        /*0020*/ 	.word	0x00000000
        /*0024*/ 	.short	0x0000
        /*0026*/ 	.short	0x0000
        /*0028*/ 	.byte	0x00, 0xf0, 0x61, 0x10


	//----- nvinfo : EIATTR_MAXREG_COUNT
	.align		4
.L_352:
        /*002c*/ 	.byte	0x03, 0x1b
        /*002e*/ 	.short	0x00ff


	//----- nvinfo : EIATTR_NUM_BARRIERS
	.align		4
        /*0030*/ 	.byte	0x02, 0x4c
        /*0032*/ 	.byte	0x02
	.zero		1


	//----- nvinfo : EIATTR_MERCURY_ISA_VERSION
	.align		4
        /*0034*/ 	.byte	0x03, 0x5f
        /*0036*/ 	.short	0x0000


	//----- nvinfo : EIATTR_COOP_GROUP_MASK_REGIDS
	.align		4
        /*0038*/ 	.byte	0x04, 0x29
        /*003a*/ 	.short	(.L_354 - .L_353)


	//   ....[0]....
.L_353:
        /*003c*/ 	.word	0xffffffff


	//   ....[1]....
        /*0040*/ 	.word	0xffffffff


	//   ....[2]....
        /*0044*/ 	.word	0xffffffff


	//   ....[3]....
        /*0048*/ 	.word	0xffffffff


	//   ....[4]....
        /*004c*/ 	.word	0xffffffff


	//   ....[5]....
        /*0050*/ 	.word	0xffffffff


	//   ....[6]....
        /*0054*/ 	.word	0xffffffff


	//   ....[7]....
        /*0058*/ 	.word	0xffffffff


	//   ....[8]....
        /*005c*/ 	.word	0xffffffff


	//   ....[9]....
        /*0060*/ 	.word	0xffffffff


	//   ....[10]....
        /*0064*/ 	.word	0xffffffff


	//   ....[11]....
        /*0068*/ 	.word	0xffffffff


	//   ....[12]....
        /*006c*/ 	.word	0xffffffff


	//   ....[13]....
        /*0070*/ 	.word	0xffffffff


	//   ....[14]....
        /*0074*/ 	.word	0xffffffff


	//   ....[15]....
        /*0078*/ 	.word	0xffffffff


	//   ....[16]....
        /*007c*/ 	.word	0xffffffff


	//   ....[17]....
        /*0080*/ 	.word	0xffffffff


	//   ....[18]....
        /*0084*/ 	.word	0xffffffff


	//   ....[19]....
        /*0088*/ 	.word	0xffffffff


	//   ....[20]....
        /*008c*/ 	.word	0xffffffff


	//   ....[21]....
        /*0090*/ 	.word	0xffffffff


	//   ....[22]....
        /*0094*/ 	.word	0xffffffff


	//   ....[23]....
        /*0098*/ 	.word	0xffffffff


	//   ....[24]....
        /*009c*/ 	.word	0xffffffff


	//   ....[25]....
        /*00a0*/ 	.word	0xffffffff


	//   ....[26]....
        /*00a4*/ 	.word	0xffffffff


	//   ....[27]....
        /*00a8*/ 	.word	0xffffffff


	//   ....[28]....
        /*00ac*/ 	.word	0xffffffff


	//   ....[29]....
        /*00b0*/ 	.word	0xffffffff


	//   ....[30]....
        /*00b4*/ 	.word	0xffffffff


	//   ....[31]....
        /*00b8*/ 	.word	0xffffffff


	//   ....[32]....
        /*00bc*/ 	.word	0xffffffff


	//   ....[33]....
        /*00c0*/ 	.word	0xffffffff


	//   ....[34]....
        /*00c4*/ 	.word	0xffffffff


	//   ....[35]....
        /*00c8*/ 	.word	0xffffffff


	//   ....[36]....
        /*00cc*/ 	.word	0xffffffff


	//   ....[37]....
        /*00d0*/ 	.word	0xffffffff


	//   ....[38]....
        /*00d4*/ 	.word	0xffffffff


	//   ....[39]....
        /*00d8*/ 	.word	0xffffffff


	//   ....[40]....
        /*00dc*/ 	.word	0xffffffff


	//   ....[41]....
        /*00e0*/ 	.word	0xffffffff


	//   ....[42]....
        /*00e4*/ 	.word	0xffffffff


	//   ....[43]....
        /*00e8*/ 	.word	0xffffffff


	//   ....[44]....
        /*00ec*/ 	.word	0xffffffff


	//   ....[45]....
        /*00f0*/ 	.word	0xffffffff


	//   ....[46]....
        /*00f4*/ 	.word	0xffffffff


	//   ....[47]....
        /*00f8*/ 	.word	0xffffffff


	//   ....[48]....
        /*00fc*/ 	.word	0xffffffff


	//   ....[49]....
        /*0100*/ 	.word	0xffffffff


	//   ....[50]....
        /*0104*/ 	.word	0xffffffff


	//   ....[51]....
        /*0108*/ 	.word	0xffffffff


	//   ....[52]....
        /*010c*/ 	.word	0xffffffff


	//   ....[53]....
        /*0110*/ 	.word	0xffffffff


	//   ....[54]....
        /*0114*/ 	.word	0xffffffff


	//   ....[55]....
        /*0118*/ 	.word	0xffffffff


	//   ....[56]....
        /*011c*/ 	.word	0xffffffff


	//   ....[57]....
        /*0120*/ 	.word	0xffffffff


	//   ....[58]....
        /*0124*/ 	.word	0xffffffff


	//   ....[59]....
        /*0128*/ 	.word	0xffffffff


	//   ....[60]....
        /*012c*/ 	.word	0xffffffff


	//   ....[61]....
        /*0130*/ 	.word	0xffffffff


	//   ....[62]....
        /*0134*/ 	.word	0xffffffff


	//   ....[63]....
        /*0138*/ 	.word	0xffffffff


	//   ....[64]....
        /*013c*/ 	.word	0xffffffff


	//   ....[65]....
        /*0140*/ 	.word	0xffffffff


	//   ....[66]....
        /*0144*/ 	.word	0xffffffff


	//   ....[67]....
        /*0148*/ 	.word	0xffffffff


	//   ....[68]....
        /*014c*/ 	.word	0xffffffff


	//   ....[69]....
        /*0150*/ 	.word	0xffffffff


	//   ....[70]....
        /*0154*/ 	.word	0xffffffff


	//   ....[71]....
        /*0158*/ 	.word	0xffffffff


	//   ....[72]....
        /*015c*/ 	.word	0xffffffff


	//   ....[73]....
        /*0160*/ 	.word	0xffffffff


	//   ....[74]....
        /*0164*/ 	.word	0xffffffff


	//   ....[75]....
        /*0168*/ 	.word	0xffffffff


	//   ....[76]....
        /*016c*/ 	.word	0xffffffff


	//   ....[77]....
        /*0170*/ 	.word	0xffffffff


	//   ....[78]....
        /*0174*/ 	.word	0xffffffff


	//   ....[79]....
        /*0178*/ 	.word	0xffffffff


	//   ....[80]....
        /*017c*/ 	.word	0xffffffff


	//   ....[81]....
        /*0180*/ 	.word	0xffffffff


	//   ....[82]....
        /*0184*/ 	.word	0xffffffff


	//   ....[83]....
        /*0188*/ 	.word	0xffffffff


	//   ....[84]....
        /*018c*/ 	.word	0xffffffff


	//   ....[85]....
        /*0190*/ 	.word	0xffffffff


	//   ....[86]....
        /*0194*/ 	.word	0xffffffff


	//   ....[87]....
        /*0198*/ 	.word	0xffffffff


	//   ....[88]....
        /*019c*/ 	.word	0xffffffff


	//   ....[89]....
        /*01a0*/ 	.word	0xffffffff


	//   ....[90]....
        /*01a4*/ 	.word	0xffffffff


	//   ....[91]....
        /*01a8*/ 	.word	0xffffffff


	//   ....[92]....
        /*01ac*/ 	.word	0xffffffff


	//   ....[93]....
        /*01b0*/ 	.word	0xffffffff


	//   ....[94]....
        /*01b4*/ 	.word	0xffffffff


	//   ....[95]....
        /*01b8*/ 	.word	0xffffffff


	//   ....[96]....
        /*01bc*/ 	.word	0xffffffff


	//   ....[97]....
        /*01c0*/ 	.word	0xffffffff


	//   ....[98]....
        /*01c4*/ 	.word	0xffffffff


	//   ....[99]....
        /*01c8*/ 	.word	0xffffffff


	//   ....[100]....
        /*01cc*/ 	.word	0xffffffff


	//   ....[101]....
        /*01d0*/ 	.word	0xffffffff


	//   ....[102]....
        /*01d4*/ 	.word	0xffffffff


	//   ....[103]....
        /*01d8*/ 	.word	0xffffffff


	//   ....[104]....
        /*01dc*/ 	.word	0xffffffff


	//   ....[105]....
        /*01e0*/ 	.word	0xffffffff


	//   ....[106]....
        /*01e4*/ 	.word	0xffffffff


	//   ....[107]....
        /*01e8*/ 	.word	0xffffffff


	//   ....[108]....
        /*01ec*/ 	.word	0xffffffff


	//   ....[109]....
        /*01f0*/ 	.word	0xffffffff


	//   ....[110]....
        /*01f4*/ 	.word	0xffffffff


	//   ....[111]....
        /*01f8*/ 	.word	0xffffffff


	//   ....[112]....
        /*01fc*/ 	.word	0xffffffff


	//   ....[113]....
        /*0200*/ 	.word	0xffffffff


	//   ....[114]....
        /*0204*/ 	.word	0xffffffff


	//   ....[115]....
        /*0208*/ 	.word	0xffffffff


	//   ....[116]....
        /*020c*/ 	.word	0xffffffff


	//   ....[117]....
        /*0210*/ 	.word	0xffffffff


	//   ....[118]....
        /*0214*/ 	.word	0xffffffff


	//   ....[119]....
        /*0218*/ 	.word	0xffffffff


	//   ....[120]....
        /*021c*/ 	.word	0xffffffff


	//   ....[121]....
        /*0220*/ 	.word	0xffffffff


	//   ....[122]....
        /*0224*/ 	.word	0xffffffff


	//   ....[123]....
        /*0228*/ 	.word	0xffffffff


	//   ....[124]....
        /*022c*/ 	.word	0xffffffff


	//   ....[125]....
        /*0230*/ 	.word	0xffffffff


	//   ....[126]....
        /*0234*/ 	.word	0xffffffff


	//   ....[127]....
        /*0238*/ 	.word	0xffffffff


	//   ....[128]....
        /*023c*/ 	.word	0xffffffff


	//   ....[129]....
        /*0240*/ 	.word	0xffffffff


	//   ....[130]....
        /*0244*/ 	.word	0xffffffff


	//   ....[131]....
        /*0248*/ 	.word	0xffffffff


	//   ....[132]....
        /*024c*/ 	.word	0xffffffff


	//   ....[133]....
        /*0250*/ 	.word	0xffffffff


	//   ....[134]....
        /*0254*/ 	.word	0xffffffff


	//   ....[135]....
        /*0258*/ 	.word	0xffffffff


	//   ....[136]....
        /*025c*/ 	.word	0xffffffff


	//   ....[137]....
        /*0260*/ 	.word	0xffffffff


	//   ....[138]....
        /*0264*/ 	.word	0xffffffff


	//   ....[139]....
        /*0268*/ 	.word	0xffffffff


	//   ....[140]....
        /*026c*/ 	.word	0xffffffff


	//   ....[141]....
        /*0270*/ 	.word	0xffffffff


	//   ....[142]....
        /*0274*/ 	.word	0xffffffff


	//   ....[143]....
        /*0278*/ 	.word	0xffffffff


	//   ....[144]....
        /*027c*/ 	.word	0xffffffff


	//   ....[145]....
        /*0280*/ 	.word	0xffffffff


	//   ....[146]....
        /*0284*/ 	.word	0xffffffff


	//   ....[147]....
        /*0288*/ 	.word	0xffffffff


	//   ....[148]....
        /*028c*/ 	.word	0xffffffff


	//   ....[149]....
        /*0290*/ 	.word	0xffffffff


	//   ....[150]....
        /*0294*/ 	.word	0xffffffff


	//   ....[151]....
        /*0298*/ 	.word	0xffffffff


	//   ....[152]....
        /*029c*/ 	.word	0xffffffff


	//   ....[153]....
        /*02a0*/ 	.word	0xffffffff


	//   ....[154]....
        /*02a4*/ 	.word	0xffffffff


	//   ....[155]....
        /*02a8*/ 	.word	0xffffffff


	//   ....[156]....
        /*02ac*/ 	.word	0xffffffff


	//   ....[157]....
        /*02b0*/ 	.word	0xffffffff


	//   ....[158]....
        /*02b4*/ 	.word	0xffffffff


	//   ....[159]....
        /*02b8*/ 	.word	0xffffffff


	//   ....[160]....
        /*02bc*/ 	.word	0xffffffff


	//   ....[161]....
        /*02c0*/ 	.word	0xffffffff


	//   ....[162]....
        /*02c4*/ 	.word	0xffffffff


	//   ....[163]....
        /*02c8*/ 	.word	0xffffffff


	//   ....[164]....
        /*02cc*/ 	.word	0xffffffff


	//   ....[165]....
        /*02d0*/ 	.word	0xffffffff


	//   ....[166]....
        /*02d4*/ 	.word	0xffffffff


	//   ....[167]....
        /*02d8*/ 	.word	0xffffffff


	//   ....[168]....
        /*02dc*/ 	.word	0xffffffff


	//   ....[169]....
        /*02e0*/ 	.word	0xffffffff


	//   ....[170]....
        /*02e4*/ 	.word	0xffffffff


	//   ....[171]....
        /*02e8*/ 	.word	0xffffffff


	//   ....[172]....
        /*02ec*/ 	.word	0xffffffff


	//   ....[173]....
        /*02f0*/ 	.word	0xffffffff


	//   ....[174]....
        /*02f4*/ 	.word	0xffffffff


	//   ....[175]....
        /*02f8*/ 	.word	0xffffffff


	//   ....[176]....
        /*02fc*/ 	.word	0xffffffff


	//   ....[177]....
        /*0300*/ 	.word	0xffffffff


	//   ....[178]....
        /*0304*/ 	.word	0xffffffff


	//   ....[179]....
        /*0308*/ 	.word	0xffffffff


	//   ....[180]....
        /*030c*/ 	.word	0xffffffff


	//   ....[181]....
        /*0310*/ 	.word	0xffffffff


	//   ....[182]....
        /*0314*/ 	.word	0xffffffff


	//   ....[183]....
        /*0318*/ 	.word	0xffffffff


	//   ....[184]....
        /*031c*/ 	.word	0xffffffff


	//   ....[185]....
        /*0320*/ 	.word	0xffffffff


	//   ....[186]....
        /*0324*/ 	.word	0xffffffff


	//   ....[187]....
        /*0328*/ 	.word	0xffffffff


	//   ....[188]....
        /*032c*/ 	.word	0xffffffff


	//   ....[189]....
        /*0330*/ 	.word	0xffffffff


	//   ....[190]....
        /*0334*/ 	.word	0xffffffff


	//   ....[191]....
        /*0338*/ 	.word	0xffffffff


	//   ....[192]....
        /*033c*/ 	.word	0xffffffff


	//   ....[193]....
        /*0340*/ 	.word	0xffffffff


	//   ....[194]....
        /*0344*/ 	.word	0xffffffff


	//   ....[195]....
        /*0348*/ 	.word	0xffffffff


	//   ....[196]....
        /*034c*/ 	.word	0xffffffff


	//   ....[197]....
        /*0350*/ 	.word	0xffffffff


	//   ....[198]....
        /*0354*/ 	.word	0xffffffff


	//----- nvinfo : EIATTR_COOP_GROUP_INSTR_OFFSETS
	.align		4
.L_354:
        /*0358*/ 	.byte	0x04, 0x28
        /*035a*/ 	.short	(.L_356 - .L_355)


	//   ....[0]....
.L_355:
        /*035c*/ 	.word	0x00000090


	//   ....[1]....
        /*0360*/ 	.word	0x00002290


	//   ....[2]....
        /*0364*/ 	.word	0x000022a0


	//   ....[3]....
        /*0368*/ 	.word	0x00003de0


	//   ....[4]....
        /*036c*/ 	.word	0x00003df0


	//   ....[5]....
        /*0370*/ 	.word	0x00005770


	//   ....[6]....
        /*0374*/ 	.word	0x00005790


	//   ....[7]....
        /*0378*/ 	.word	0x00005c90


	//   ....[8]....
        /*037c*/ 	.word	0x00005cf0


	//   ....[9]....
        /*0380*/ 	.word	0x00006e80


	//   ....[10]....
        /*0384*/ 	.word	0x00006ea0


	//   ....[11]....
        /*0388*/ 	.word	0x00007030


	//   ....[12]....
        /*038c*/ 	.word	0x00007040


	//   ....[13]....
        /*0390*/ 	.word	0x000071c0


	//   ....[14]....
        /*0394*/ 	.word	0x000071e0


	//   ....[15]....
        /*0398*/ 	.word	0x00007360


	//   ....[16]....
        /*039c*/ 	.word	0x00007370


	//   ....[17]....
        /*03a0*/ 	.word	0x00007bb0


	//   ....[18]....
        /*03a4*/ 	.word	0x00007be0


	//   ....[19]....
        /*03a8*/ 	.word	0x00007c00


	//   ....[20]....
        /*03ac*/ 	.word	0x00007c10


	//   ....[21]....
        /*03b0*/ 	.word	0x00008100


	//   ....[22]....
        /*03b4*/ 	.word	0x00008110


	//   ....[23]....
        /*03b8*/ 	.word	0x00008150


	//   ....[24]....
        /*03bc*/ 	.word	0x000081a0


	//   ....[25]....
        /*03c0*/ 	.word	0x00008f50


	//   ....[26]....
        /*03c4*/ 	.word	0x00008f70


	//   ....[27]....
        /*03c8*/ 	.word	0x00008fe0


	//   ....[28]....
        /*03cc*/ 	.word	0x00009050


	//   ....[29]....
        /*03d0*/ 	.word	0x00009490


	//   ....[30]....
        /*03d4*/ 	.word	0x00009b10


	//   ....[31]....
        /*03d8*/ 	.word	0x0000a380


	//   ....[32]....
        /*03dc*/ 	.word	0x0000a3b0


	//   ....[33]....
        /*03e0*/ 	.word	0x0000a3c0


	//   ....[34]....
        /*03e4*/ 	.word	0x0000a3f0


	//   ....[35]....
        /*03e8*/ 	.word	0x0000b970


	//   ....[36]....
        /*03ec*/ 	.word	0x0000b990


	//   ....[37]....
        /*03f0*/ 	.word	0x0000ba40


	//   ....[38]....
        /*03f4*/ 	.word	0x0000ba70


	//   ....[39]....
        /*03f8*/ 	.word	0x0000cb40


	//   ....[40]....
        /*03fc*/ 	.word	0x0000cb60


	//   ....[41]....
        /*0400*/ 	.word	0x0000cc10


	//   ....[42]....
        /*0404*/ 	.word	0x0000cc40


	//   ....[43]....
        /*0408*/ 	.word	0x0000ce80


	//   ....[44]....
        /*040c*/ 	.word	0x0000d360


	//   ....[45]....
        /*0410*/ 	.word	0x0000da30


	//   ....[46]....
        /*0414*/ 	.word	0x0000da60


	//   ....[47]....
        /*0418*/ 	.word	0x0000da70


	//   ....[48]....
        /*041c*/ 	.word	0x0000daa0


	//   ....[49]....
        /*0420*/ 	.word	0x0000f760


	//   ....[50]....
        /*0424*/ 	.word	0x0000f780


	//   ....[51]....
        /*0428*/ 	.word	0x0000f820


	//   ....[52]....
        /*042c*/ 	.word	0x0000f850


	//   ....[53]....
        /*0430*/ 	.word	0x00010920


	//   ....[54]....
        /*0434*/ 	.word	0x00010940


	//   ....[55]....
        /*0438*/ 	.word	0x000109e0


	//   ....[56]....
        /*043c*/ 	.word	0x00010a10


	//   ....[57]....
        /*0440*/ 	.word	0x00010da0


	//   ....[58]....
        /*0444*/ 	.word	0x00010dd0


	//   ....[59]....
        /*0448*/ 	.word	0x00010de0


	//   ....[60]....
        /*044c*/ 	.word	0x00010e10


	//   ....[61]....
        /*0450*/ 	.word	0x00012750


	//   ....[62]....
        /*0454*/ 	.word	0x00012760


	//   ....[63]....
        /*0458*/ 	.word	0x000127c0


	//   ....[64]....
        /*045c*/ 	.word	0x000127f0


	//   ....[65]....
        /*0460*/ 	.word	0x00013860


	//   ....[66]....
        /*0464*/ 	.word	0x00013880


	//   ....[67]....
        /*0468*/ 	.word	0x00013910


	//   ....[68]....
        /*046c*/ 	.word	0x00013940


	//   ....[69]....
        /*0470*/ 	.word	0x00013b10


	//   ....[70]....
        /*0474*/ 	.word	0x00013ff0


	//   ....[71]....
        /*0478*/ 	.word	0x000146c0


	//   ....[72]....
        /*047c*/ 	.word	0x000146f0


	//   ....[73]....
        /*0480*/ 	.word	0x00014700


	//   ....[74]....
        /*0484*/ 	.word	0x00014730


	//   ....[75]....
        /*0488*/ 	.word	0x00015ec0


	//   ....[76]....
        /*048c*/ 	.word	0x00015ef0


	//   ....[77]....
        /*0490*/ 	.word	0x00015f00


	//   ....[78]....
        /*0494*/ 	.word	0x00015f30


	//   ....[79]....
        /*0498*/ 	.word	0x000174d0


	//   ....[80]....
        /*049c*/ 	.word	0x00017500


	//   ....[81]....
        /*04a0*/ 	.word	0x00017520


	//   ....[82]....
        /*04a4*/ 	.word	0x00017540


	//   ....[83]....
        /*04a8*/ 	.word	0x00017730


	//   ....[84]....
        /*04ac*/ 	.word	0x00017740


	//   ....[85]....
        /*04b0*/ 	.word	0x000178c0


	//   ....[86]....
        /*04b4*/ 	.word	0x000178f0


	//   ....[87]....
        /*04b8*/ 	.word	0x00017a40


	//   ....[88]....
        /*04bc*/ 	.word	0x00017a70


	//   ....[89]....
        /*04c0*/ 	.word	0x00017bc0


	//   ....[90]....
        /*04c4*/ 	.word	0x00017be0


	//   ....[91]....
        /*04c8*/ 	.word	0x000183d0


	//   ....[92]....
        /*04cc*/ 	.word	0x000183f0


	//   ....[93]....
        /*04d0*/ 	.word	0x00018560


	//   ....[94]....
        /*04d4*/ 	.word	0x00018570


	//   ....[95]....
        /*04d8*/ 	.word	0x000186e0


	//   ....[96]....
        /*04dc*/ 	.word	0x00018700


	//   ....[97]....
        /*04e0*/ 	.word	0x00018870


	//   ....[98]....
        /*04e4*/ 	.word	0x00018880


	//   ....[99]....
        /*04e8*/ 	.word	0x00018a40


	//   ....[100]....
        /*04ec*/ 	.word	0x00018ac0


	//   ....[101]....
        /*04f0*/ 	.word	0x00018b40


	//   ....[102]....
        /*04f4*/ 	.word	0x00018bb0


	//   ....[103]....
        /*04f8*/ 	.word	0x00018c30


	//   ....[104]....
        /*04fc*/ 	.word	0x00018cb0


	//   ....[105]....
        /*0500*/ 	.word	0x00018d30


	//   ....[106]....
        /*0504*/ 	.word	0x00018da0


	//   ....[107]....
        /*0508*/ 	.word	0x00018e20


	//   ....[108]....
        /*050c*/ 	.word	0x00018ea0


	//   ....[109]....
        /*0510*/ 	.word	0x00018f20


	//   ....[110]....
        /*0514*/ 	.word	0x000190e0


	//   ....[111]....
        /*0518*/ 	.word	0x00019150


	//   ....[112]....
        /*051c*/ 	.word	0x000191d0


	//   ....[113]....
        /*0520*/ 	.word	0x00019250


	//   ....[114]....
        /*0524*/ 	.word	0x000192b0


	//   ....[115]....
        /*0528*/ 	.word	0x00019300


	//   ....[116]....
        /*052c*/ 	.word	0x00019350


	//   ....[117]....
        /*0530*/ 	.word	0x000193a0


	//   ....[118]....
        /*0534*/ 	.word	0x00019420


	//   ....[119]....
        /*0538*/ 	.word	0x000194a0


	//   ....[120]....
        /*053c*/ 	.word	0x000195f0


	//   ....[121]....
        /*0540*/ 	.word	0x00019660


	//   ....[122]....
        /*0544*/ 	.word	0x000196e0


	//   ....[123]....
        /*0548*/ 	.word	0x00019760


	//   ....[124]....
        /*054c*/ 	.word	0x000198b0


	//   ....[125]....
        /*0550*/ 	.word	0x00019920


	//   ....[126]....
        /*0554*/ 	.word	0x000199a0


	//   ....[127]....
        /*0558*/ 	.word	0x00019a20


	//   ....[128]....
        /*055c*/ 	.word	0x00019a70


	//   ....[129]....
        /*0560*/ 	.word	0x00019ac0


	//   ....[130]....
        /*0564*/ 	.word	0x00019b10


	//   ....[131]....
        /*0568*/ 	.word	0x00019b50


	//   ....[132]....
        /*056c*/ 	.word	0x00019bc0


	//   ....[133]....
        /*0570*/ 	.word	0x00019c40


	//   ....[134]....
        /*0574*/ 	.word	0x00019d80


	//   ....[135]....
        /*0578*/ 	.word	0x00019df0


	//   ....[136]....
        /*057c*/ 	.word	0x00019e70


	//   ....[137]....
        /*0580*/ 	.word	0x00019ef0


	//   ....[138]....
        /*0584*/ 	.word	0x0001a030


	//   ....[139]....
        /*0588*/ 	.word	0x0001a0a0


	//   ....[140]....
        /*058c*/ 	.word	0x0001a0f0


	//   ....[141]....
        /*0590*/ 	.word	0x0001a140


	//   ....[142]....
        /*0594*/ 	.word	0x0001a190


	//   ....[143]....
        /*0598*/ 	.word	0x0001a1d0


	//   ....[144]....
        /*059c*/ 	.word	0x0001a240


	//   ....[145]....
        /*05a0*/ 	.word	0x0001a2c0


	//   ....[146]....
        /*05a4*/ 	.word	0x0001a340


	//   ....[147]....
        /*05a8*/ 	.word	0x0001a460


	//   ....[148]....
        /*05ac*/ 	.word	0x0001a4d0


	//   ....[149]....
        /*05b0*/ 	.word	0x0001a550


	//   ....[150]....
        /*05b4*/ 	.word	0x0001a5d0


	//   ....[151]....
        /*05b8*/ 	.word	0x0001a620


	//   ....[152]....
        /*05bc*/ 	.word	0x0001a670


	//   ....[153]....
        /*05c0*/ 	.word	0x0001a6c0


	//   ....[154]....
        /*05c4*/ 	.word	0x0001a700


	//   ....[155]....
        /*05c8*/ 	.word	0x0001a750


	//   ....[156]....
        /*05cc*/ 	.word	0x0001a7b0


	//   ....[157]....
        /*05d0*/ 	.word	0x0001a800


	//   ....[158]....
        /*05d4*/ 	.word	0x0001a840


	//   ....[159]....
        /*05d8*/ 	.word	0x0001a8c0


	//   ....[160]....
        /*05dc*/ 	.word	0x0001a940


	//   ....[161]....
        /*05e0*/ 	.word	0x0001a9c0


	//   ....[162]....
        /*05e4*/ 	.word	0x0001aa30


	//   ....[163]....
        /*05e8*/ 	.word	0x0001aab0


	//   ....[164]....
        /*05ec*/ 	.word	0x0001ab30


	//   ....[165]....
        /*05f0*/ 	.word	0x0001abb0


	//   ....[166]....
        /*05f4*/ 	.word	0x0001ac20


	//   ....[167]....
        /*05f8*/ 	.word	0x0001b080


	//   ....[168]....
        /*05fc*/ 	.word	0x0001b0a0


	//   ....[169]....
        /*0600*/ 	.word	0x0001b0b0


	//   ....[170]....
        /*0604*/ 	.word	0x0001b0c0


	//   ....[171]....
        /*0608*/ 	.word	0x0001b890


	//   ....[172]....
        /*060c*/ 	.word	0x0001b8a0


	//   ....[173]....
        /*0610*/ 	.word	0x0001b8b0


	//   ....[174]....
        /*0614*/ 	.word	0x0001b8c0


	//   ....[175]....
        /*0618*/ 	.word	0x0001ec00


	//   ....[176]....
        /*061c*/ 	.word	0x0001ec20


	//   ....[177]....
        /*0620*/ 	.word	0x0001ec30


	//   ....[178]....
        /*0624*/ 	.word	0x0001ec40


	//   ....[179]....
        /*0628*/ 	.word	0x0001f200


	//   ....[180]....
        /*062c*/ 	.word	0x0001f210


	//   ....[181]....
        /*0630*/ 	.word	0x0001f220


	//   ....[182]....
        /*0634*/ 	.word	0x0001f230


	//   ....[183]....
        /*0638*/ 	.word	0x000226b0


	//   ....[184]....
        /*063c*/ 	.word	0x00022730


	//   ....[185]....
        /*0640*/ 	.word	0x000227a0


	//   ....[186]....
        /*0644*/ 	.word	0x00022810


	//   ....[187]....
        /*0648*/ 	.word	0x00022890


	//   ....[188]....
        /*064c*/ 	.word	0x00022900


	//   ....[189]....
        /*0650*/ 	.word	0x00022970


	//   ....[190]....
        /*0654*/ 	.word	0x000229e0


	//   ....[191]....
        /*0658*/ 	.word	0x00022a60


	//   ....[192]....
        /*065c*/ 	.word	0x00022ae0


	//   ....[193]....
        /*0660*/ 	.word	0x00022b50


	//   ....[194]....
        /*0664*/ 	.word	0x00022bc0


	//   ....[195]....
        /*0668*/ 	.word	0x00022c40


	//   ....[196]....
        /*066c*/ 	.word	0x00022cb0


	//   ....[197]....
        /*0670*/ 	.word	0x00022d30


	//   ....[198]....
        /*0674*/ 	.word	0x00022da0


	//----- nvinfo : EIATTR_EXIT_INSTR_OFFSETS
	.align		4
.L_356:
        /*0678*/ 	.byte	0x04, 0x1c
        /*067a*/ 	.short	(.L_358 - .L_357)


	//   ....[0]....
.L_357:
        /*067c*/ 	.word	0x00000320


	//   ....[1]....
        /*0680*/ 	.word	0x00017bf0


	//   ....[2]....
        /*0684*/ 	.word	0x00017cc0


	//   ....[3]....
        /*0688*/ 	.word	0x00017d20


	//   ....[4]....
        /*068c*/ 	.word	0x000188d0


	//   ....[5]....
        /*0690*/ 	.word	0x00018980


	//   ....[6]....
        /*0694*/ 	.word	0x000189e0


	//----- nvinfo : EIATTR_CTAIDZ_USED
	.align		4
.L_358:
        /*0698*/ 	.byte	0x01, 0x04
	.zero		2


	//----- nvinfo : EIATTR_MAX_THREADS
	.align		4
        /*069c*/ 	.byte	0x04, 0x05
        /*069e*/ 	.short	(.L_360 - .L_359)
.L_359:
        /*06a0*/ 	.word	0x00000100
        /*06a4*/ 	.word	0x00000001
        /*06a8*/ 	.word	0x00000001


	//----- nvinfo : EIATTR_CRS_STACK_SIZE
	.align		4
.L_360:
        /*06ac*/ 	.byte	0x04, 0x1e
        /*06ae*/ 	.short	(.L_362 - .L_361)
.L_361:
        /*06b0*/ 	.word	0x00000000
.L_362:


//--------------------- .nv.info._ZN7cutlass13device_kernelIN5flash19enable_sm80_to_sm89INS1_16FlashAttnFwdSm80INS1_25CollectiveMainloopFwdSm80ILi8ELi1ELb0EN4cute5tupleIJNS5_1CILi128EEENS7_ILi64EEENS7_ILi192EEEEEELi192ENS_10bfloat16_tEfNS_4arch4Sm80ELb1ELb0ELb1ELb0ELb1ELb0ELb1ELb0EEENS1_21CollectiveEpilogueFwdINS6_IJS8_SA_S9_EEENS6_IJNS7_ILi1EEESI_SI_EEESC_SE_Li256ELb0ELb1ELb0ELb0EEENS1_30DynamicPersistentTileSchedulerILi256ELi256ELb0ELb1ELb0EEEEEEEEEvNT_6ParamsE --------------------------
	.section	.nv.info._ZN7cutlass13device_kernelIN5flash19enable_sm80_to_sm89INS1_16FlashAttnFwdSm80INS1_25CollectiveMainloopFwdSm80ILi8ELi1ELb0EN4cute5tupleIJNS5_1CILi128EEENS7_ILi64EEENS7_ILi192EEEEEELi192ENS_10bfloat16_tEfNS_4arch4Sm80ELb1ELb0ELb1ELb0ELb1ELb0ELb1ELb0EEENS1_21CollectiveEpilogueFwdINS6_IJS8_SA_S9_EEENS6_IJNS7_ILi1EEESI_SI_EEESC_SE_Li256ELb0ELb1ELb0ELb0EEENS1_30DynamicPersistentTileSchedulerILi256ELi256ELb0ELb1ELb0EEEEEEEEEvNT_6ParamsE,"",@"SHT_CUDA_INFO"
	.sectionflags	@""
	.align	4


	//----- nvinfo : EIATTR_CUDA_API_VERSION
	.align		4
        /*0000*/ 	.byte	0x04, 0x37
        /*0002*/ 	.short	(.L_364 - .L_363)
.L_363:
        /*0004*/ 	.word	0x00000082


	//----- nvinfo : EIATTR_SW2861232_WAR
	.align		4
.L_364:
        /*0008*/ 	.byte	0x01, 0x35
	.zero		2


	//----- nvinfo : EIATTR_PARAM_CBANK
	.align		4
        /*000c*/ 	.byte	0x04, 0x0a
        /*000e*/ 	.short	(.L_366 - .L_365)
	.align		4
.L_365:
        /*0010*/ 	.word	index@(.nv.constant0._ZN7cutlass13device_kernelIN5flash19enable_sm80_to_sm89INS1_16FlashAttnFwdSm80INS1_25CollectiveMainloopFwdSm80ILi8ELi1ELb0EN4cute5tupleIJNS5_1CILi128EEENS7_ILi64EEENS7_ILi192EEEEEELi192ENS_10bfloat16_tEfNS_4arch4Sm80ELb1ELb0ELb1ELb0ELb1ELb0ELb1ELb0EEENS1_21CollectiveEpilogueFwdINS6_IJS8_SA_S9_EEENS6_IJNS7_ILi1EEESI_SI_EEESC_SE_Li256ELb0ELb1ELb0ELb0EEENS1_30DynamicPersistentTileSchedulerILi256ELi256ELb0ELb1ELb0EEEEEEEEEvNT_6ParamsE)
        /*0014*/ 	.short	0x0160
        /*0016*/ 	.short	0x0428


	//----- nvinfo : EIATTR_CBANK_PARAM_SIZE
	.align		4
.L_366:
        /*0018*/ 	.byte	0x03, 0x19
        /*001a*/ 	.short	0x0428


	//----- nvinfo : EIATTR_KPARAM_INFO
	.align		4
        /*001c*/ 	.byte	0x04, 0x17
        /*001e*/ 	.short	(.L_368 - .L_367)
.L_367:
        /*0020*/ 	.word	0x00000000
        /*0024*/ 	.short	0x0000
        /*0026*/ 	.short	0x0000
        /*0028*/ 	.byte	0x00, 0xf0, 0xa1, 0x10


	//----- nvinfo : EIATTR_MAXREG_COUNT
	.align		4
.L_368:
        /*002c*/ 	.byte	0x03, 0x1b
        /*002e*/ 	.short	0x00ff


	//----- nvinfo : EIATTR_NUM_BARRIERS
	.align		4
        /*0030*/ 	.byte	0x02, 0x4c
        /*0032*/ 	.byte	0x06
	.zero		1


	//----- nvinfo : EIATTR_ANNOTATIONS
	.align		4
        /*0034*/ 	.byte	0x04, 0x55
        /*0036*/ 	.short	(.L_370 - .L_369)


	//   ....[0]....
.L_369:
        /*0038*/ 	.word	0x00000001
        /*003c*/ 	.byte	0x70, 0x00, 0x00, 0x00, 0x01, 0x00, 0x00, 0x00, 0xc0, 0x04, 0x00, 0x00, 0x01, 0x00, 0x00, 0x00
        /* <DEDUP_REMOVED lines=12> */
        /*010c*/ 	.byte	0xf0, 0xda, 0x00, 0x00


	//----- nvinfo : EIATTR_MERCURY_ISA_VERSION
	.align		4
.L_370:
        /*0110*/ 	.byte	0x03, 0x5f
        /*0112*/ 	.short	0x0000


	//----- nvinfo : EIATTR_INT_WARP_WIDE_INSTR_OFFSETS
	.align		4
        /*0114*/ 	.byte	0x04, 0x31
        /*0116*/ 	.short	(.L_372 - .L_371)


	//   ....[0]....
.L_371:
        /*0118*/ 	.word	0x0000bd40


	//   ....[1]....
        /*011c*/ 	.word	0x0000bdc0


	//----- nvinfo : EIATTR_COOP_GROUP_MASK_REGIDS
	.align		4
.L_372:
        /*0120*/ 	.byte	0x04, 0x29
        /*0122*/ 	.short	(.L_374 - .L_373)


	//   ....[0]....
.L_373:
        /*0124*/ 	.word	0xffffffff


	//   ....[1]....
        /*0128*/ 	.word	0xffffffff


	//   ....[2]....
        /*012c*/ 	.word	0xffffffff


	//   ....[3]....
        /*0130*/ 	.word	0xffffffff


	//   ....[4]....
        /*0134*/ 	.word	0xffffffff


	//   ....[5]....
        /*0138*/ 	.word	0xffffffff


	//   ....[6]....
        /*013c*/ 	.word	0xffffffff


	//   ....[7]....
        /*0140*/ 	.word	0xffffffff


	//   ....[8]....
        /*0144*/ 	.word	0xffffffff


	//   ....[9]....
        /*0148*/ 	.word	0xffffffff


	//   ....[10]....
        /*014c*/ 	.word	0xffffffff


	//   ....[11]....
        /*0150*/ 	.word	0xffffffff


	//   ....[12]....
        /*0154*/ 	.word	0xffffffff


	//   ....[13]....
        /*0158*/ 	.word	0xffffffff


	//   ....[14]....
        /*015c*/ 	.word	0xffffffff


	//   ....[15]....
        /*0160*/ 	.word	0xffffffff


	//   ....[16]....
        /*0164*/ 	.word	0xffffffff


	//   ....[17]....
        /*0168*/ 	.word	0xffffffff


	//   ....[18]....
        /*016c*/ 	.word	0xffffffff


	//   ....[19]....
        /*0170*/ 	.word	0xffffffff


	//   ....[20]....
        /*0174*/ 	.word	0xffffffff


	//   ....[21]....
        /*0178*/ 	.word	0xffffffff


	//   ....[22]....
        /*017c*/ 	.word	0xffffffff


	//   ....[23]....
        /*0180*/ 	.word	0xffffffff


	//   ....[24]....
        /*0184*/ 	.word	0xffffffff


	//   ....[25]....
        /*0188*/ 	.word	0xffffffff


	//   ....[26]....
        /*018c*/ 	.word	0xffffffff


	//   ....[27]....
        /*0190*/ 	.word	0xffffffff


	//   ....[28]....
        /*0194*/ 	.word	0xffffffff


	//   ....[29]....
        /*0198*/ 	.word	0xffffffff


	//   ....[30]....
        /*019c*/ 	.word	0xffffffff


	//   ....[31]....
        /*01a0*/ 	.word	0xffffffff


	//   ....[32]....
        /*01a4*/ 	.word	0xffffffff


	//   ....[33]....
        /*01a8*/ 	.word	0xffffffff


	//   ....[34]....
        /*01ac*/ 	.word	0xffffffff


	//   ....[35]....
        /*01b0*/ 	.word	0xffffffff


	//   ....[36]....
        /*01b4*/ 	.word	0xffffffff


	//   ....[37]....
        /*01b8*/ 	.word	0xffffffff


	//   ....[38]....
        /*01bc*/ 	.word	0xffffffff


	//   ....[39]....
        /*01c0*/ 	.word	0xffffffff


	//   ....[40]....
        /*01c4*/ 	.word	0xffffffff


	//   ....[41]....
        /*01c8*/ 	.word	0xffffffff


	//   ....[42]....
        /*01cc*/ 	.word	0xffffffff


	//   ....[43]....
        /*01d0*/ 	.word	0xffffffff


	//   ....[44]....
        /*01d4*/ 	.word	0xffffffff


	//   ....[45]....
        /*01d8*/ 	.word	0xffffffff


	//   ....[46]....
        /*01dc*/ 	.word	0xffffffff


	//   ....[47]....
        /*01e0*/ 	.word	0xffffffff


	//   ....[48]....
        /*01e4*/ 	.word	0xffffffff


	//   ....[49]....
        /*01e8*/ 	.word	0xffffffff


	//   ....[50]....
        /*01ec*/ 	.word	0xffffffff


	//   ....[51]....
        /*01f0*/ 	.word	0xffffffff


	//   ....[52]....
        /*01f4*/ 	.word	0xffffffff


	//   ....[53]....
        /*01f8*/ 	.word	0xffffffff


	//   ....[54]....
        /*01fc*/ 	.word	0xffffffff


	//   ....[55]....
        /*0200*/ 	.word	0xffffffff


	//   ....[56]....
        /*0204*/ 	.word	0xffffffff


	//   ....[57]....
        /*0208*/ 	.word	0xffffffff


	//   ....[58]....
        /*020c*/ 	.word	0xffffffff


	//   ....[59]....
        /*0210*/ 	.word	0xffffffff


	//   ....[60]....
        /*0214*/ 	.word	0xffffffff


	//   ....[61]....
        /*0218*/ 	.word	0xffffffff


	//   ....[62]....
        /*021c*/ 	.word	0xffffffff


	//   ....[63]....
        /*0220*/ 	.word	0xffffffff


	//   ....[64]....
        /*0224*/ 	.word	0xffffffff


	//   ....[65]....
        /*0228*/ 	.word	0xffffffff


	//   ....[66]....
        /*022c*/ 	.word	0xffffffff


	//   ....[67]....
        /*0230*/ 	.word	0xffffffff


	//   ....[68]....
        /*0234*/ 	.word	0xffffffff


	//   ....[69]....
        /*0238*/ 	.word	0xffffffff


	//   ....[70]....
        /*023c*/ 	.word	0xffffffff


	//   ....[71]....
        /*0240*/ 	.word	0xffffffff


	//   ....[72]....
        /*0244*/ 	.word	0xffffffff


	//   ....[73]....
        /*0248*/ 	.word	0xffffffff


	//   ....[74]....
        /*024c*/ 	.word	0xffffffff


	//   ....[75]....
        /*0250*/ 	.word	0xffffffff


	//   ....[76]....
        /*0254*/ 	.word	0xffffffff


	//   ....[77]....
        /*0258*/ 	.word	0xffffffff


	//   ....[78]....
        /*025c*/ 	.word	0xffffffff


	//   ....[79]....
        /*0260*/ 	.word	0xffffffff


	//   ....[80]....
        /*0264*/ 	.word	0xffffffff


	//   ....[81]....
        /*0268*/ 	.word	0xffffffff


	//   ....[82]....
        /*026c*/ 	.word	0xffffffff


	//   ....[83]....
        /*0270*/ 	.word	0xffffffff


	//   ....[84]....
        /*0274*/ 	.word	0xffffffff


	//   ....[85]....
        /*0278*/ 	.word	0xffffffff


	//   ....[86]....
        /*027c*/ 	.word	0xffffffff


	//   ....[87]....
        /*0280*/ 	.word	0xffffffff


	//   ....[88]....
        /*0284*/ 	.word	0xffffffff


	//   ....[89]....
        /*0288*/ 	.word	0xffffffff


	//   ....[90]....
        /*028c*/ 	.word	0xffffffff


	//   ....[91]....
        /*0290*/ 	.word	0xffffffff


	//   ....[92]....
        /*0294*/ 	.word	0xffffffff


	//   ....[93]....
        /*0298*/ 	.word	0xffffffff


	//   ....[94]....
        /*029c*/ 	.word	0xffffffff


	//   ....[95]....
        /*02a0*/ 	.word	0xffffffff


	//   ....[96]....
        /*02a4*/ 	.word	0xffffffff


	//   ....[97]....
        /*02a8*/ 	.word	0xffffffff


	//   ....[98]....
        /*02ac*/ 	.word	0xffffffff


	//   ....[99]....
        /*02b0*/ 	.word	0xffffffff


	//   ....[100]....
        /*02b4*/ 	.word	0xffffffff


	//   ....[101]....
        /*02b8*/ 	.word	0xffffffff


	//   ....[102]....
        /*02bc*/ 	.word	0xffffffff


	//   ....[103]....
        /*02c0*/ 	.word	0xffffffff


	//   ....[104]....
        /*02c4*/ 	.word	0xffffffff


	//   ....[105]....
        /*02c8*/ 	.word	0xffffffff


	//   ....[106]....
        /*02cc*/ 	.word	0xffffffff


	//   ....[107]....
        /*02d0*/ 	.word	0xffffffff


	//   ....[108]....
        /*02d4*/ 	.word	0xffffffff


	//   ....[109]....
        /*02d8*/ 	.word	0xffffffff


	//   ....[110]....
        /*02dc*/ 	.word	0xffffffff


	//   ....[111]....
        /*02e0*/ 	.word	0xffffffff


	//   ....[112]....
        /*02e4*/ 	.word	0xffffffff


	//   ....[113]....
        /*02e8*/ 	.word	0xffffffff


	//   ....[114]....
        /*02ec*/ 	.word	0xffffffff


	//   ....[115]....
        /*02f0*/ 	.word	0xffffffff


	//   ....[116]....
        /*02f4*/ 	.word	0xffffffff


	//   ....[117]....
        /*02f8*/ 	.word	0xffffffff


	//   ....[118]....
        /*02fc*/ 	.word	0xffffffff


	//   ....[119]....
        /*0300*/ 	.word	0xffffffff


	//   ....[120]....
        /*0304*/ 	.word	0xffffffff


	//   ....[121]....
        /*0308*/ 	.word	0xffffffff


	//   ....[122]....
        /*030c*/ 	.word	0xffffffff


	//   ....[123]....
        /*0310*/ 	.word	0xffffffff


	//   ....[124]....
        /*0314*/ 	.word	0xffffffff


	//   ....[125]....
        /*0318*/ 	.word	0xffffffff


	//   ....[126]....
        /*031c*/ 	.word	0xffffffff


	//   ....[127]....
        /*0320*/ 	.word	0xffffffff


	//   ....[128]....
        /*0324*/ 	.word	0xffffffff


	//   ....[129]....
        /*0328*/ 	.word	0xffffffff


	//   ....[130]....
        /*032c*/ 	.word	0xffffffff


	//   ....[131]....
        /*0330*/ 	.word	0xffffffff


	//   ....[132]....
        /*0334*/ 	.word	0xffffffff


	//----- nvinfo : EIATTR_COOP_GROUP_INSTR_OFFSETS
	.align		4
.L_374:
        /*0338*/ 	.byte	0x04, 0x28
        /*033a*/ 	.short	(.L_376 - .L_375)


	//   ....[0]....
.L_375:
        /*033c*/ 	.word	0x00000050


	//   ....[1]....
        /*0340*/ 	.word	0x000012e0


	//   ....[2]....
        /*0344*/ 	.word	0x00001300


	//   ....[3]....
        /*0348*/ 	.word	0x00001480


	//   ....[4]....
        /*034c*/ 	.word	0x00001490


	//   ....[5]....
        /*0350*/ 	.word	0x000015f0


	//   ....[6]....
        /*0354*/ 	.word	0x00001610


	//   ....[7]....
        /*0358*/ 	.word	0x00001770


	//   ....[8]....
        /*035c*/ 	.word	0x00001780


	//   ....[9]....
        /*0360*/ 	.word	0x00001c70


	//   ....[10]....
        /*0364*/ 	.word	0x00001c80


	//   ....[11]....
        /*0368*/ 	.word	0x00001c90


	//   ....[12]....
        /*036c*/ 	.word	0x00001ca0


	//   ....[13]....
        /*0370*/ 	.word	0x00001f70


	//   ....[14]....
        /*0374*/ 	.word	0x00001f80


	//   ....[15]....
        /*0378*/ 	.word	0x00001f90


	//   ....[16]....
        /*037c*/ 	.word	0x00001fc0


	//   ....[17]....
        /*0380*/ 	.word	0x000031a0


	//   ....[18]....
        /*0384*/ 	.word	0x000031c0


	//   ....[19]....
        /*0388*/ 	.word	0x000032c0


	//   ....[20]....
        /*038c*/ 	.word	0x000032e0


	//   ....[21]....
        /*0390*/ 	.word	0x00003510


	//   ....[22]....
        /*0394*/ 	.word	0x00003750


	//   ....[23]....
        /*0398*/ 	.word	0x00003b50


	//   ....[24]....
        /*039c*/ 	.word	0x00003b70


	//   ....[25]....
        /*03a0*/ 	.word	0x00003b90


	//   ....[26]....
        /*03a4*/ 	.word	0x00003bb0


	//   ....[27]....
        /*03a8*/ 	.word	0x00004ff0


	//   ....[28]....
        /*03ac*/ 	.word	0x00005010


	//   ....[29]....
        /*03b0*/ 	.word	0x00005110


	//   ....[30]....
        /*03b4*/ 	.word	0x00005120


	//   ....[31]....
        /*03b8*/ 	.word	0x00006280


	//   ....[32]....
        /*03bc*/ 	.word	0x000062a0


	//   ....[33]....
        /*03c0*/ 	.word	0x000063a0


	//   ....[34]....
        /*03c4*/ 	.word	0x000063b0


	//   ....[35]....
        /*03c8*/ 	.word	0x000065f0


	//   ....[36]....
        /*03cc*/ 	.word	0x00006830


	//   ....[37]....
        /*03d0*/ 	.word	0x00006c30


	//   ....[38]....
        /*03d4*/ 	.word	0x00006c50


	//   ....[39]....
        /*03d8*/ 	.word	0x00006c70


	//   ....[40]....
        /*03dc*/ 	.word	0x00006c90


	//   ....[41]....
        /*03e0*/ 	.word	0x00008710


	//   ....[42]....
        /*03e4*/ 	.word	0x00008720


	//   ....[43]....
        /*03e8*/ 	.word	0x00008780


	//   ....[44]....
        /*03ec*/ 	.word	0x000087d0


	//   ....[45]....
        /*03f0*/ 	.word	0x00009920


	//   ....[46]....
        /*03f4*/ 	.word	0x00009940


	//   ....[47]....
        /*03f8*/ 	.word	0x00009a00


	//   ....[48]....
        /*03fc*/ 	.word	0x00009a30


	//   ....[49]....
        /*0400*/ 	.word	0x00009d70


	//   ....[50]....
        /*0404*/ 	.word	0x00009d80


	//   ....[51]....
        /*0408*/ 	.word	0x00009db0


	//   ....[52]....
        /*040c*/ 	.word	0x00009dc0


	//   ....[53]....
        /*0410*/ 	.word	0x0000b510


	//   ....[54]....
        /*0414*/ 	.word	0x0000b540


	//   ....[55]....
        /*0418*/ 	.word	0x0000b550


	//   ....[56]....
        /*041c*/ 	.word	0x0000b580


	//   ....[57]....
        /*0420*/ 	.word	0x0000c5a0


	//   ....[58]....
        /*0424*/ 	.word	0x0000c8c0


	//   ....[59]....
        /*0428*/ 	.word	0x0000c900


	//   ....[60]....
        /*042c*/ 	.word	0x0000c930


	//   ....[61]....
        /*0430*/ 	.word	0x0000c960


	//   ....[62]....
        /*0434*/ 	.word	0x0000cb40


	//   ....[63]....
        /*0438*/ 	.word	0x0000cb50


	//   ....[64]....
        /*043c*/ 	.word	0x0000cc80


	//   ....[65]....
        /*0440*/ 	.word	0x0000ccb0


	//   ....[66]....
        /*0444*/ 	.word	0x0000cdb0


	//   ....[67]....
        /*0448*/ 	.word	0x0000cde0


	//   ....[68]....
        /*044c*/ 	.word	0x0000cee0


	//   ....[69]....
        /*0450*/ 	.word	0x0000cf00


	//   ....[70]....
        /*0454*/ 	.word	0x0000d420


	//   ....[71]....
        /*0458*/ 	.word	0x0000d440


	//   ....[72]....
        /*045c*/ 	.word	0x0000d5c0


	//   ....[73]....
        /*0460*/ 	.word	0x0000d5d0


	//   ....[74]....
        /*0464*/ 	.word	0x0000d730


	//   ....[75]....
        /*0468*/ 	.word	0x0000d750


	//   ....[76]....
        /*046c*/ 	.word	0x0000d8b0


	//   ....[77]....
        /*0470*/ 	.word	0x0000d8c0


	//   ....[78]....
        /*0474*/ 	.word	0x0000da90


	//   ....[79]....
        /*0478*/ 	.word	0x0000db80


	//   ....[80]....
        /*047c*/ 	.word	0x0000dbf0


	//   ....[81]....
        /*0480*/ 	.word	0x0000dc60


	//   ....[82]....
        /*0484*/ 	.word	0x0000dcc0


	//   ....[83]....
        /*0488*/ 	.word	0x0000dd30


	//   ....[84]....
        /*048c*/ 	.word	0x0000dda0


	//   ....[85]....
        /*0490*/ 	.word	0x0000de10


	//   ....[86]....
        /*0494*/ 	.word	0x0000de70


	//   ....[87]....
        /*0498*/ 	.word	0x0000dee0


	//   ....[88]....
        /*049c*/ 	.word	0x0000df50


	//   ....[89]....
        /*04a0*/ 	.word	0x0000e0c0


	//   ....[90]....
        /*04a4*/ 	.word	0x0000e120


	//   ....[91]....
        /*04a8*/ 	.word	0x0000e190


	//   ....[92]....
        /*04ac*/ 	.word	0x0000e200


	//   ....[93]....
        /*04b0*/ 	.word	0x0000e640


	//   ....[94]....
        /*04b4*/ 	.word	0x0000e690


	//   ....[95]....
        /*04b8*/ 	.word	0x0000e6e0


	//   ....[96]....
        /*04bc*/ 	.word	0x0000e730


	//   ....[97]....
        /*04c0*/ 	.word	0x0000e7a0


	//   ....[98]....
        /*04c4*/ 	.word	0x0000e810


	//   ....[99]....
        /*04c8*/ 	.word	0x0000e980


	//   ....[100]....
        /*04cc*/ 	.word	0x0000e9e0


	//   ....[101]....
        /*04d0*/ 	.word	0x0000ea50


	//   ....[102]....
        /*04d4*/ 	.word	0x0000eac0


	//   ....[103]....
        /*04d8*/ 	.word	0x0000ec30


	//   ....[104]....
        /*04dc*/ 	.word	0x0000ec90


	//   ....[105]....
        /*04e0*/ 	.word	0x0000ed00


	//   ....[106]....
        /*04e4*/ 	.word	0x0000ed70


	//   ....[107]....
        /*04e8*/ 	.word	0x0000f1b0


	//   ....[108]....
        /*04ec*/ 	.word	0x0000f1f0


	//   ....[109]....
        /*04f0*/ 	.word	0x0000f240


	//   ....[110]....
        /*04f4*/ 	.word	0x0000f280


	//   ....[111]....
        /*04f8*/ 	.word	0x0000f2e0


	//   ....[112]....
        /*04fc*/ 	.word	0x0000f350


	//   ....[113]....
        /*0500*/ 	.word	0x0000f3c0


	//   ....[114]....
        /*0504*/ 	.word	0x0000f500


	//   ....[115]....
        /*0508*/ 	.word	0x0000f560


	//   ....[116]....
        /*050c*/ 	.word	0x0000f5b0


	//   ....[117]....
        /*0510*/ 	.word	0x0000f5f0


	//   ....[118]....
        /*0514*/ 	.word	0x0000f640


	//   ....[119]....
        /*0518*/ 	.word	0x0000f680


	//   ....[120]....
        /*051c*/ 	.word	0x0000f6d0


	//   ....[121]....
        /*0520*/ 	.word	0x0000f730


	//   ....[122]....
        /*0524*/ 	.word	0x0000f780


	//   ....[123]....
        /*0528*/ 	.word	0x0000f7c0


	//   ....[124]....
        /*052c*/ 	.word	0x0000f830


	//   ....[125]....
        /*0530*/ 	.word	0x0000f8a0


	//   ....[126]....
        /*0534*/ 	.word	0x0000f910


	//   ....[127]....
        /*0538*/ 	.word	0x0000f970


	//   ....[128]....
        /*053c*/ 	.word	0x0000f9e0


	//   ....[129]....
        /*0540*/ 	.word	0x0000fa50


	//   ....[130]....
        /*0544*/ 	.word	0x0000fac0


	//   ....[131]....
        /*0548*/ 	.word	0x0000fb20


	//   ....[132]....
        /*054c*/ 	.word	0x0000fb90


	//----- nvinfo : EIATTR_EXIT_INSTR_OFFSETS
	.align		4
.L_376:
        /*0550*/ 	.byte	0x04, 0x1c
        /*0552*/ 	.short	(.L_378 - .L_377)


	//   ....[0]....
.L_377:
        /*0554*/ 	.word	0x000000a0


	//   ....[1]....
        /*0558*/ 	.word	0x0000db30


	//----- nvinfo : EIATTR_MAX_THREADS
	.align		4
.L_378:
        /*055c*/ 	.byte	0x04, 0x05
        /*055e*/ 	.short	(.L_380 - .L_379)
.L_379:
        /*0560*/ 	.word	0x00000100
        /*0564*/ 	.word	0x00000001
        /*0568*/ 	.word	0x00000001


	//----- nvinfo : EIATTR_CRS_STACK_SIZE
	.align		4
.L_380:
        /*056c*/ 	.byte	0x04, 0x1e
        /*056e*/ 	.short	(.L_382 - .L_381)
.L_381:
        /*0570*/ 	.word	0x00000000
.L_382:


//--------------------- .nv.info._ZN7cutlass13device_kernelIN5flash19enable_sm80_to_sm89INS1_16FlashAttnFwdSm80INS1_25CollectiveMainloopFwdSm80ILi8ELi1ELb0EN4cute5tupleIJNS5_1CILi128EEENS7_ILi64EEENS7_ILi192EEEEEELi192ENS_10bfloat16_tEfNS_4arch4Sm80ELb1ELb0ELb1ELb1ELb1ELb0ELb1ELb0EEENS1_21CollectiveEpilogueFwdINS6_IJS8_SA_S9_EEENS6_IJNS7_ILi1EEESI_SI_EEESC_SE_Li256ELb1ELb1ELb0ELb0EEENS1_19SingleTileSchedulerILb1ELb0ELb1ELi128EEEEEEEEEvNT_6ParamsE --------------------------
	.section	.nv.info._ZN7cutlass13device_kernelIN5flash19enable_sm80_to_sm89INS1_16FlashAttnFwdSm80INS1_25CollectiveMainloopFwdSm80ILi8ELi1ELb0EN4cute5tupleIJNS5_1CILi128EEENS7_ILi64EEENS7_ILi192EEEEEELi192ENS_10bfloat16_tEfNS_4arch4Sm80ELb1ELb0ELb1ELb1ELb1ELb0ELb1ELb0EEENS1_21CollectiveEpilogueFwdINS6_IJS8_SA_S9_EEENS6_IJNS7_ILi1EEESI_SI_EEESC_SE_Li256ELb1ELb1ELb0ELb0EEENS1_19SingleTileSchedulerILb1ELb0ELb1ELi128EEEEEEEEEvNT_6ParamsE,"",@"SHT_CUDA_INFO"
	.sectionflags	@""
	.align	4


	//----- nvinfo : EIATTR_CUDA_API_VERSION
	.align		4
        /*0000*/ 	.byte	0x04, 0x37
        /*0002*/ 	.short	(.L_384 - .L_383)
.L_383:
        /*0004*/ 	.word	0x00000082


	//----- nvinfo : EIATTR_SW2861232_WAR
	.align		4
.L_384:
        /*0008*/ 	.byte	0x01, 0x35
	.zero		2


	//----- nvinfo : EIATTR_PARAM_CBANK
	.align		4
        /*000c*/ 	.byte	0x04, 0x0a
        /*000e*/ 	.short	(.L_386 - .L_385)
	.align		4
.L_385:
        /*0010*/ 	.word	index@(.nv.constant0._ZN7cutlass13device_kernelIN5flash19enable_sm80_to_sm89INS1_16FlashAttnFwdSm80INS1_25CollectiveMainloopFwdSm80ILi8ELi1ELb0EN4cute5tupleIJNS5_1CILi128EEENS7_ILi64EEENS7_ILi192EEEEEELi192ENS_10bfloat16_tEfNS_4arch4Sm80ELb1ELb0ELb1ELb1ELb1ELb0ELb1ELb0EEENS1_21CollectiveEpilogueFwdINS6_IJS8_SA_S9_EEENS6_IJNS7_ILi1EEESI_SI_EEESC_SE_Li256ELb1ELb1ELb0ELb0EEENS1_19SingleTileSchedulerILb1ELb0ELb1ELi128EEEEEEEEEvNT_6ParamsE)
        /*0014*/ 	.short	0x0160
        /*0016*/ 	.short	0x0418


	//----- nvinfo : EIATTR_CBANK_PARAM_SIZE
	.align		4
.L_386:
        /*0018*/ 	.byte	0x03, 0x19
        /*001a*/ 	.short	0x0418


	//----- nvinfo : EIATTR_KPARAM_INFO
	.align		4
        /*001c*/ 	.byte	0x04, 0x17
        /*001e*/ 	.short	(.L_388 - .L_387)
.L_387:
        /*0020*/ 	.word	0x00000000
        /*0024*/ 	.short	0x0000
        /*0026*/ 	.short	0x0000
        /*0028*/ 	.byte	0x00, 0xf0, 0x61, 0x10


	//----- nvinfo : EIATTR_MAXREG_COUNT
	.align		4
.L_388:
        /*002c*/ 	.byte	0x03, 0x1b
        /*002e*/ 	.short	0x00ff


	//----- nvinfo : EIATTR_NUM_BARRIERS
	.align		4
        /*0030*/ 	.byte	0x02, 0x4c
        /*0032*/ 	.byte	0x02
	.zero		1


	//----- nvinfo : EIATTR_MERCURY_ISA_VERSION
	.align		4
        /*0034*/ 	.byte	0x03, 0x5f
        /*0036*/ 	.short	0x0000


	//----- nvinfo : EIATTR_COOP_GROUP_MASK_REGIDS
	.align		4
        /*0038*/ 	.byte	0x04, 0x29
        /*003a*/ 	.short	(.L_390 - .L_389)


	//   ....[0]....
.L_389:
        /*003c*/ 	.word	0xffffffff


	//   ....[1]....
        /*0040*/ 	.word	0xffffffff


	//   ....[2]....
        /*0044*/ 	.word	0xffffffff


	//   ....[3]....
        /*0048*/ 	.word	0xffffffff


	//   ....[4]....
        /*004c*/ 	.word	0xffffffff


	//   ....[5]....
        /*0050*/ 	.word	0xffffffff


	//   ....[6]....
        /*0054*/ 	.word	0xffffffff


	//   ....[7]....
        /*0058*/ 	.word	0xffffffff


	//   ....[8]....
        /*005c*/ 	.word	0xffffffff


	//   ....[9]....
        /*0060*/ 	.word	0xffffffff


	//   ....[10]....
        /*0064*/ 	.word	0xffffffff


	//   ....[11]....
        /*0068*/ 	.word	0xffffffff


	//   ....[12]....
        /*006c*/ 	.word	0xffffffff


	//   ....[13]....
        /*0070*/ 	.word	0xffffffff


	//   ....[14]....
        /*0074*/ 	.word	0xffffffff


	//   ....[15]....
        /*0078*/ 	.word	0xffffffff


	//   ....[16]....
        /*007c*/ 	.word	0xffffffff


	//   ....[17]....
        /*0080*/ 	.word	0xffffffff


	//   ....[18]....
        /*0084*/ 	.word	0xffffffff


	//   ....[19]....
        /*0088*/ 	.word	0xffffffff


	//   ....[20]....
        /*008c*/ 	.word	0xffffffff


	//   ....[21]....
        /*0090*/ 	.word	0xffffffff


	//   ....[22]....
        /*0094*/ 	.word	0xffffffff


	//   ....[23]....
        /*0098*/ 	.word	0xffffffff


	//   ....[24]....
        /*009c*/ 	.word	0xffffffff


	//   ....[25]....
        /*00a0*/ 	.word	0xffffffff


	//   ....[26]....
        /*00a4*/ 	.word	0xffffffff


	//   ....[27]....
        /*00a8*/ 	.word	0xffffffff


	//   ....[28]....
        /*00ac*/ 	.word	0xffffffff


	//   ....[29]....
        /*00b0*/ 	.word	0xffffffff


	//   ....[30]....
        /*00b4*/ 	.word	0xffffffff


	//   ....[31]....
        /*00b8*/ 	.word	0xffffffff


	//   ....[32]....
        /*00bc*/ 	.word	0xffffffff


	//   ....[33]....
        /*00c0*/ 	.word	0xffffffff


	//   ....[34]....
        /*00c4*/ 	.word	0xffffffff


	//   ....[35]....
        /*00c8*/ 	.word	0xffffffff


	//   ....[36]....
        /*00cc*/ 	.word	0xffffffff


	//   ....[37]....
        /*00d0*/ 	.word	0xffffffff


	//   ....[38]....
        /*00d4*/ 	.word	0xffffffff


	//   ....[39]....
        /*00d8*/ 	.word	0xffffffff


	//   ....[40]....
        /*00dc*/ 	.word	0xffffffff


	//   ....[41]....
        /*00e0*/ 	.word	0xffffffff


	//   ....[42]....
        /*00e4*/ 	.word	0xffffffff


	//   ....[43]....
        /*00e8*/ 	.word	0xffffffff


	//   ....[44]....
        /*00ec*/ 	.word	0xffffffff


	//   ....[45]....
        /*00f0*/ 	.word	0xffffffff


	//   ....[46]....
        /*00f4*/ 	.word	0xffffffff


	//   ....[47]....
        /*00f8*/ 	.word	0xffffffff


	//   ....[48]....
        /*00fc*/ 	.word	0xffffffff


	//   ....[49]....
        /*0100*/ 	.word	0xffffffff


	//   ....[50]....
        /*0104*/ 	.word	0xffffffff


	//   ....[51]....
        /*0108*/ 	.word	0xffffffff


	//   ....[52]....
        /*010c*/ 	.word	0xffffffff


	//   ....[53]....
        /*0110*/ 	.word	0xffffffff


	//   ....[54]....
        /*0114*/ 	.word	0xffffffff


	//   ....[55]....
        /*0118*/ 	.word	0xffffffff


	//   ....[56]....
        /*011c*/ 	.word	0xffffffff


	//   ....[57]....
        /*0120*/ 	.word	0xffffffff


	//   ....[58]....
        /*0124*/ 	.word	0xffffffff


	//   ....[59]....
        /*0128*/ 	.word	0xffffffff


	//   ....[60]....
        /*012c*/ 	.word	0xffffffff


	//   ....[61]....
        /*0130*/ 	.word	0xffffffff


	//   ....[62]....
        /*0134*/ 	.word	0xffffffff


	//   ....[63]....
        /*0138*/ 	.word	0xffffffff


	//   ....[64]....
        /*013c*/ 	.word	0xffffffff


	//   ....[65]....
        /*0140*/ 	.word	0xffffffff


	//   ....[66]....
        /*0144*/ 	.word	0xffffffff


	//   ....[67]....
        /*0148*/ 	.word	0xffffffff


	//   ....[68]....
        /*014c*/ 	.word	0xffffffff


	//   ....[69]....
        /*0150*/ 	.word	0xffffffff


	//   ....[70]....
        /*0154*/ 	.word	0xffffffff


	//   ....[71]....
        /*0158*/ 	.word	0xffffffff


	//   ....[72]....
        /*015c*/ 	.word	0xffffffff


	//   ....[73]....
        /*0160*/ 	.word	0xffffffff


	//   ....[74]....
        /*0164*/ 	.word	0xffffffff


	//   ....[75]....
        /*0168*/ 	.word	0xffffffff


	//   ....[76]....
        /*016c*/ 	.word	0xffffffff


	//----- nvinfo : EIATTR_COOP_GROUP_INSTR_OFFSETS
	.align		4
.L_390:
        /*0170*/ 	.byte	0x04, 0x28
        /*0172*/ 	.short	(.L_392 - .L_391)


	//   ....[0]....
.L_391:
        /*0174*/ 	.word	0x00000090


	//   ....[1]....
        /*0178*/ 	.word	0x00001190


	//   ....[2]....
        /*017c*/ 	.word	0x000011c0


	//   ....[3]....
        /*0180*/ 	.word	0x000013f0


	//   ....[4]....
        /*0184*/ 	.word	0x00001420


	//   ....[5]....
        /*0188*/ 	.word	0x00001540


	//   ....[6]....
        /*018c*/ 	.word	0x00001570


	//   ....[7]....
        /*0190*/ 	.word	0x00001680


	//   ....[8]....
        /*0194*/ 	.word	0x000016c0


	//   ....[9]....
        /*0198*/ 	.word	0x00001ec0


	//   ....[10]....
        /*019c*/ 	.word	0x00001ee0


	//   ....[11]....
        /*01a0*/ 	.word	0x00001f10


	//   ....[12]....
        /*01a4*/ 	.word	0x00001f30


	//   ....[13]....
        /*01a8*/ 	.word	0x00001f50


	//   ....[14]....
        /*01ac*/ 	.word	0x00001f60


	//   ....[15]....
        /*01b0*/ 	.word	0x00001f70


	//   ....[16]....
        /*01b4*/ 	.word	0x00001f90


	//   ....[17]....
        /*01b8*/ 	.word	0x00002fe0


	//   ....[18]....
        /*01bc*/ 	.word	0x00003010


	//   ....[19]....
        /*01c0*/ 	.word	0x00003020


	//   ....[20]....
        /*01c4*/ 	.word	0x00003030


	//   ....[21]....
        /*01c8*/ 	.word	0x00003450


	//   ....[22]....
        /*01cc*/ 	.word	0x000034b0


	//   ....[23]....
        /*01d0*/ 	.word	0x00003f30


	//   ....[24]....
        /*01d4*/ 	.word	0x00003f50


	//   ....[25]....
        /*01d8*/ 	.word	0x00003f70


	//   ....[26]....
        /*01dc*/ 	.word	0x00003fa0


	//   ....[27]....
        /*01e0*/ 	.word	0x00005210


	//   ....[28]....
        /*01e4*/ 	.word	0x00005220


	//   ....[29]....
        /*01e8*/ 	.word	0x00005230


	//   ....[30]....
        /*01ec*/ 	.word	0x00005240


	//   ....[31]....
        /*01f0*/ 	.word	0x00006300


	//   ....[32]....
        /*01f4*/ 	.word	0x00006310


	//   ....[33]....
        /*01f8*/ 	.word	0x00006320


	//   ....[34]....
        /*01fc*/ 	.word	0x00006330


	//   ....[35]....
        /*0200*/ 	.word	0x00006510


	//   ....[36]....
        /*0204*/ 	.word	0x00006520


	//   ....[37]....
        /*0208*/ 	.word	0x00006b60


	//   ....[38]....
        /*020c*/ 	.word	0x00006b70


	//   ....[39]....
        /*0210*/ 	.word	0x00006b90


	//   ....[40]....
        /*0214*/ 	.word	0x00006bb0


	//   ....[41]....
        /*0218*/ 	.word	0x00008560


	//   ....[42]....
        /*021c*/ 	.word	0x00008570


	//   ....[43]....
        /*0220*/ 	.word	0x00008580


	//   ....[44]....
        /*0224*/ 	.word	0x00008590


	//   ....[45]....
        /*0228*/ 	.word	0x000087e0


	//   ....[46]....
        /*022c*/ 	.word	0x000087f0


	//   ....[47]....
        /*0230*/ 	.word	0x00008810


	//   ....[48]....
        /*0234*/ 	.word	0x00008820


	//   ....[49]....
        /*0238*/ 	.word	0x000099c0


	//   ....[50]....
        /*023c*/ 	.word	0x000099e0


	//   ....[51]....
        /*0240*/ 	.word	0x00009a10


	//   ....[52]....
        /*0244*/ 	.word	0x00009a20


	//   ....[53]....
        /*0248*/ 	.word	0x0000b0d0


	//   ....[54]....
        /*024c*/ 	.word	0x0000b100


	//   ....[55]....
        /*0250*/ 	.word	0x0000b140


	//   ....[56]....
        /*0254*/ 	.word	0x0000b150


	//   ....[57]....
        /*0258*/ 	.word	0x0000c740


	//   ....[58]....
        /*025c*/ 	.word	0x0000c7b0


	//   ....[59]....
        /*0260*/ 	.word	0x0000c7f0


	//   ....[60]....
        /*0264*/ 	.word	0x0000c830


	//   ....[61]....
        /*0268*/ 	.word	0x0000ca80


	//   ....[62]....
        /*026c*/ 	.word	0x0000ca90


	//   ....[63]....
        /*0270*/ 	.word	0x0000cc10


	//   ....[64]....
        /*0274*/ 	.word	0x0000cc40


	//   ....[65]....
        /*0278*/ 	.word	0x0000cd90


	//   ....[66]....
        /*027c*/ 	.word	0x0000cdc0


	//   ....[67]....
        /*0280*/ 	.word	0x0000cf10


	//   ....[68]....
        /*0284*/ 	.word	0x0000cf30


	//   ....[69]....
        /*0288*/ 	.word	0x0000d870


	//   ....[70]....
        /*028c*/ 	.word	0x0000d880


	//   ....[71]....
        /*0290*/ 	.word	0x0000d9b0


	//   ....[72]....
        /*0294*/ 	.word	0x0000d9e0


	//   ....[73]....
        /*0298*/ 	.word	0x0000db10


	//   ....[74]....
        /*029c*/ 	.word	0x0000db40


	//   ....[75]....
        /*02a0*/ 	.word	0x0000dc70


	//   ....[76]....
        /*02a4*/ 	.word	0x0000dc90


	//----- nvinfo : EIATTR_EXIT_INSTR_OFFSETS
	.align		4
.L_392:
        /*02a8*/ 	.byte	0x04, 0x1c
        /*02aa*/ 	.short	(.L_394 - .L_393)


	//   ....[0]....
.L_393:
        /*02ac*/ 	.word	0x00000440


	//   ....[1]....
        /*02b0*/ 	.word	0x0000cf40


	//   ....[2]....
        /*02b4*/ 	.word	0x0000d010


	//   ....[3]....
        /*02b8*/ 	.word	0x0000d070


	//   ....[4]....
        /*02bc*/ 	.word	0x0000dca0


	//   ....[5]....
        /*02c0*/ 	.word	0x0000dd50


	//   ....[6]....
        /*02c4*/ 	.word	0x0000ddb0


	//----- nvinfo : EIATTR_CTAIDZ_USED
	.align		4
.L_394:
        /*02c8*/ 	.byte	0x01, 0x04
	.zero		2


	//----- nvinfo : EIATTR_MAX_THREADS
	.align		4
        /*02cc*/ 	.byte	0x04, 0x05
        /*02ce*/ 	.short	(.L_396 - .L_395)
.L_395:
        /*02d0*/ 	.word	0x00000100
        /*02d4*/ 	.word	0x00000001
        /*02d8*/ 	.word	0x00000001


	//----- nvinfo : EIATTR_CRS_STACK_SIZE
	.align		4
.L_396:
        /*02dc*/ 	.byte	0x04, 0x1e
        /*02de*/ 	.short	(.L_398 - .L_397)
.L_397:
        /*02e0*/ 	.word	0x00000000
.L_398:


//--------------------- .nv.info._ZN7cutlass13device_kernelIN5flash19enable_sm80_to_sm89INS1_16FlashAttnFwdSm80INS1_25CollectiveMainloopFwdSm80ILi8ELi1ELb0EN4cute5tupleIJNS5_1CILi128EEENS7_ILi64EEENS7_ILi192EEEEEELi192ENS_10bfloat16_tEfNS_4arch4Sm80ELb1ELb0ELb1ELb1ELb1ELb1ELb1ELb0EEENS1_21CollectiveEpilogueFwdINS6_IJS8_SA_S9_EEENS6_IJNS7_ILi1EEESI_SI_EEESC_SE_Li256ELb1ELb1ELb0ELb0EEENS1_19SingleTileSchedulerILb1ELb0ELb1ELi128EEEEEEEEEvNT_6ParamsE --------------------------
	.section	.nv.info._ZN7cutlass13device_kernelIN5flash19enable_sm80_to_sm89INS1_16FlashAttnFwdSm80INS1_25CollectiveMainloopFwdSm80ILi8ELi1ELb0EN4cute5tupleIJNS5_1CILi128EEENS7_ILi64EEENS7_ILi192EEEEEELi192ENS_10bfloat16_tEfNS_4arch4Sm80ELb1ELb0ELb1ELb1ELb1ELb1ELb1ELb0EEENS1_21CollectiveEpilogueFwdINS6_IJS8_SA_S9_EEENS6_IJNS7_ILi1EEESI_SI_EEESC_SE_Li256ELb1ELb1ELb0ELb0EEENS1_19SingleTileSchedulerILb1ELb0ELb1ELi128EEEEEEEEEvNT_6ParamsE,"",@"SHT_CUDA_INFO"
	.sectionflags	@""
	.align	4


	//----- nvinfo : EIATTR_CUDA_API_VERSION
	.align		4
        /*0000*/ 	.byte	0x04, 0x37
        /*0002*/ 	.short	(.L_400 - .L_399)
.L_399:
        /*0004*/ 	.word	0x00000082


	//----- nvinfo : EIATTR_SW2861232_WAR
	.align		4
.L_400:
        /*0008*/ 	.byte	0x01, 0x35
	.zero		2


	//----- nvinfo : EIATTR_PARAM_CBANK
	.align		4
        /*000c*/ 	.byte	0x04, 0x0a
        /*000e*/ 	.short	(.L_402 - .L_401)
	.align		4
.L_401:
        /*0010*/ 	.word	index@(.nv.constant0._ZN7cutlass13device_kernelIN5flash19enable_sm80_to_sm89INS1_16FlashAttnFwdSm80INS1_25CollectiveMainloopFwdSm80ILi8ELi1ELb0EN4cute5tupleIJNS5_1CILi128EEENS7_ILi64EEENS7_ILi192EEEEEELi192ENS_10bfloat16_tEfNS_4arch4Sm80ELb1ELb0ELb1ELb1ELb1ELb1ELb1ELb0EEENS1_21CollectiveEpilogueFwdINS6_IJS8_SA_S9_EEENS6_IJNS7_ILi1EEESI_SI_EEESC_SE_Li256ELb1ELb1ELb0ELb0EEENS1_19SingleTileSchedulerILb1ELb0ELb1ELi128EEEEEEEEEvNT_6ParamsE)
        /*0014*/ 	.short	0x0160
        /*0016*/ 	.short	0x0418


	//----- nvinfo : EIATTR_CBANK_PARAM_SIZE
	.align		4
.L_402:
        /*0018*/ 	.byte	0x03, 0x19
        /*001a*/ 	.short	0x0418


	//----- nvinfo : EIATTR_KPARAM_INFO
	.align		4
        /*001c*/ 	.byte	0x04, 0x17
        /*001e*/ 	.short	(.L_404 - .L_403)
.L_403:
        /*0020*/ 	.word	0x00000000
        /*0024*/ 	.short	0x0000
        /*0026*/ 	.short	0x0000
        /*0028*/ 	.byte	0x00, 0xf0, 0x61, 0x10


	//----- nvinfo : EIATTR_MAXREG_COUNT
	.align		4
.L_404:
        /*002c*/ 	.byte	0x03, 0x1b
        /*002e*/ 	.short	0x00ff


	//----- nvinfo : EIATTR_NUM_BARRIERS
	.align		4
        /*0030*/ 	.byte	0x02, 0x4c
        /*0032*/ 	.byte	0x02
	.zero		1


	//----- nvinfo : EIATTR_MERCURY_ISA_VERSION
	.align		4
        /*0034*/ 	.byte	0x03, 0x5f
        /*0036*/ 	.short	0x0000


	//----- nvinfo : EIATTR_COOP_GROUP_MASK_REGIDS
	.align		4
        /*0038*/ 	.byte	0x04, 0x29
        /*003a*/ 	.short	(.L_406 - .L_405)


	//   ....[0]....
.L_405:
        /*003c*/ 	.word	0xffffffff


	//   ....[1]....
        /*0040*/ 	.word	0xffffffff


	//   ....[2]....
        /*0044*/ 	.word	0xffffffff


	//   ....[3]....
        /*0048*/ 	.word	0xffffffff


	//   ....[4]....
        /*004c*/ 	.word	0xffffffff


	//   ....[5]....
        /*0050*/ 	.word	0xffffffff


	//   ....[6]....
        /*0054*/ 	.word	0xffffffff


	//   ....[7]....
        /*0058*/ 	.word	0xffffffff


	//   ....[8]....
        /*005c*/ 	.word	0xffffffff


	//   ....[9]....
        /*0060*/ 	.word	0xffffffff


	//   ....[10]....
        /*0064*/ 	.word	0xffffffff


	//   ....[11]....
        /*0068*/ 	.word	0xffffffff


	//   ....[12]....
        /*006c*/ 	.word	0xffffffff


	//   ....[13]....
        /*0070*/ 	.word	0xffffffff


	//   ....[14]....
        /*0074*/ 	.word	0xffffffff


	//   ....[15]....
        /*0078*/ 	.word	0xffffffff


	//   ....[16]....
        /*007c*/ 	.word	0xffffffff


	//   ....[17]....
        /*0080*/ 	.word	0xffffffff


	//   ....[18]....
        /*0084*/ 	.word	0xffffffff


	//   ....[19]....
        /*0088*/ 	.word	0xffffffff


	//   ....[20]....
        /*008c*/ 	.word	0xffffffff


	//   ....[21]....
        /*0090*/ 	.word	0xffffffff


	//   ....[22]....
        /*0094*/ 	.word	0xffffffff


	//   ....[23]....
        /*0098*/ 	.word	0xffffffff


	//   ....[24]....
        /*009c*/ 	.word	0xffffffff


	//   ....[25]....
        /*00a0*/ 	.word	0xffffffff


	//   ....[26]....
        /*00a4*/ 	.word	0xffffffff


	//   ....[27]....
        /*00a8*/ 	.word	0xffffffff


	//   ....[28]....
        /*00ac*/ 	.word	0xffffffff


	//   ....[29]....
        /*00b0*/ 	.word	0xffffffff


	//   ....[30]....
        /*00b4*/ 	.word	0xffffffff


	//   ....[31]....
        /*00b8*/ 	.word	0xffffffff


	//   ....[32]....
        /*00bc*/ 	.word	0xffffffff


	//   ....[33]....
        /*00c0*/ 	.word	0xffffffff


	//   ....[34]....
        /*00c4*/ 	.word	0xffffffff


	//   ....[35]....
        /*00c8*/ 	.word	0xffffffff


	//   ....[36]....
        /*00cc*/ 	.word	0xffffffff


	//   ....[37]....
        /*00d0*/ 	.word	0xffffffff


	//   ....[38]....
        /*00d4*/ 	.word	0xffffffff


	//   ....[39]....
        /*00d8*/ 	.word	0xffffffff


	//   ....[40]....
        /*00dc*/ 	.word	0xffffffff


	//   ....[41]....
        /*00e0*/ 	.word	0xffffffff


	//   ....[42]....
        /*00e4*/ 	.word	0xffffffff


	//   ....[43]....
        /*00e8*/ 	.word	0xffffffff


	//   ....[44]....
        /*00ec*/ 	.word	0xffffffff


	//   ....[45]....
        /*00f0*/ 	.word	0xffffffff


	//   ....[46]....
        /*00f4*/ 	.word	0xffffffff


	//   ....[47]....
        /*00f8*/ 	.word	0xffffffff


	//   ....[48]....
        /*00fc*/ 	.word	0xffffffff


	//   ....[49]....
        /*0100*/ 	.word	0xffffffff


	//   ....[50]....
        /*0104*/ 	.word	0xffffffff


	//   ....[51]....
        /*0108*/ 	.word	0xffffffff


	//   ....[52]....
        /*010c*/ 	.word	0xffffffff


	//   ....[53]....
        /*0110*/ 	.word	0xffffffff


	//   ....[54]....
        /*0114*/ 	.word	0xffffffff


	//   ....[55]....
        /*0118*/ 	.word	0xffffffff


	//   ....[56]....
        /*011c*/ 	.word	0xffffffff


	//   ....[57]....
        /*0120*/ 	.word	0xffffffff


	//   ....[58]....
        /*0124*/ 	.word	0xffffffff


	//   ....[59]....
        /*0128*/ 	.word	0xffffffff


	//   ....[60]....
        /*012c*/ 	.word	0xffffffff


	//   ....[61]....
        /*0130*/ 	.word	0xffffffff


	//   ....[62]....
        /*0134*/ 	.word	0xffffffff


	//   ....[63]....
        /*0138*/ 	.word	0xffffffff


	//   ....[64]....
        /*013c*/ 	.word	0xffffffff


	//   ....[65]....
        /*0140*/ 	.word	0xffffffff


	//   ....[66]....
        /*0144*/ 	.word	0xffffffff


	//   ....[67]....
        /*0148*/ 	.word	0xffffffff


	//   ....[68]....
        /*014c*/ 	.word	0xffffffff


	//   ....[69]....
        /*0150*/ 	.word	0xffffffff


	//   ....[70]....
        /*0154*/ 	.word	0xffffffff


	//   ....[71]....
        /*0158*/ 	.word	0xffffffff


	//   ....[72]....
        /*015c*/ 	.word	0xffffffff


	//   ....[73]....
        /*0160*/ 	.word	0xffffffff


	//   ....[74]....
        /*0164*/ 	.word	0xffffffff


	//   ....[75]....
        /*0168*/ 	.word	0xffffffff


	//   ....[76]....
        /*016c*/ 	.word	0xffffffff


	//   ....[77]....
        /*0170*/ 	.word	0xffffffff


	//   ....[78]....
        /*0174*/ 	.word	0xffffffff


	//   ....[79]....
        /*0178*/ 	.word	0xffffffff


	//   ....[80]....
        /*017c*/ 	.word	0xffffffff


	//   ....[81]....
        /*0180*/ 	.word	0xffffffff


	//   ....[82]....
        /*0184*/ 	.word	0xffffffff


	//   ....[83]....
        /*0188*/ 	.word	0xffffffff


	//   ....[84]....
        /*018c*/ 	.word	0xffffffff


	//   ....[85]....
        /*0190*/ 	.word	0xffffffff


	//   ....[86]....
        /*0194*/ 	.word	0xffffffff


	//   ....[87]....
        /*0198*/ 	.word	0xffffffff


	//   ....[88]....
        /*019c*/ 	.word	0xffffffff


	//   ....[89]....
        /*01a0*/ 	.word	0xffffffff


	//   ....[90]....
        /*01a4*/ 	.word	0xffffffff


	//   ....[91]....
        /*01a8*/ 	.word	0xffffffff


	//   ....[92]....
        /*01ac*/ 	.word	0xffffffff


	//   ....[93]....
        /*01b0*/ 	.word	0xffffffff


	//   ....[94]....
        /*01b4*/ 	.word	0xffffffff


	//   ....[95]....
        /*01b8*/ 	.word	0xffffffff


	//   ....[96]....
        /*01bc*/ 	.word	0xffffffff


	//   ....[97]....
        /*01c0*/ 	.word	0xffffffff


	//   ....[98]....
        /*01c4*/ 	.word	0xffffffff


	//   ....[99]....
        /*01c8*/ 	.word	0xffffffff


	//   ....[100]....
        /*01cc*/ 	.word	0xffffffff


	//----- nvinfo : EIATTR_COOP_GROUP_INSTR_OFFSETS
	.align		4
.L_406:
        /*01d0*/ 	.byte	0x04, 0x28
        /*01d2*/ 	.short	(.L_408 - .L_407)


	//   ....[0]....
.L_407:
        /*01d4*/ 	.word	0x00000090


	//   ....[1]....
        /*01d8*/ 	.word	0x00002460


	//   ....[2]....
        /*01dc*/ 	.word	0x00002470


	//   ....[3]....
        /*01e0*/ 	.word	0x00004050


	//   ....[4]....
        /*01e4*/ 	.word	0x00004060


	//   ....[5]....
        /*01e8*/ 	.word	0x00005a60


	//   ....[6]....
        /*01ec*/ 	.word	0x00005a80


	//   ....[7]....
        /*01f0*/ 	.word	0x00005f60


	//   ....[8]....
        /*01f4*/ 	.word	0x00005fc0


	//   ....[9]....
        /*01f8*/ 	.word	0x00006c60


	//   ....[10]....
        /*01fc*/ 	.word	0x00006ca0


	//   ....[11]....
        /*0200*/ 	.word	0x00006ed0


	//   ....[12]....
        /*0204*/ 	.word	0x00006f00


	//   ....[13]....
        /*0208*/ 	.word	0x00007020


	//   ....[14]....
        /*020c*/ 	.word	0x00007050


	//   ....[15]....
        /*0210*/ 	.word	0x00007170


	//   ....[16]....
        /*0214*/ 	.word	0x000071c0


	//   ....[17]....
        /*0218*/ 	.word	0x000076b0


	//   ....[18]....
        /*021c*/ 	.word	0x000076d0


	//   ....[19]....
        /*0220*/ 	.word	0x000076e0


	//   ....[20]....
        /*0224*/ 	.word	0x000076f0


	//   ....[21]....
        /*0228*/ 	.word	0x00007b90


	//   ....[22]....
        /*022c*/ 	.word	0x00007be0


	//   ....[23]....
        /*0230*/ 	.word	0x00007c50


	//   ....[24]....
        /*0234*/ 	.word	0x00007c60


	//   ....[25]....
        /*0238*/ 	.word	0x000080a0


	//   ....[26]....
        /*023c*/ 	.word	0x00008360


	//   ....[27]....
        /*0240*/ 	.word	0x000083a0


	//   ....[28]....
        /*0244*/ 	.word	0x000083e0


	//   ....[29]....
        /*0248*/ 	.word	0x0000b560


	//   ....[30]....
        /*024c*/ 	.word	0x0000b580


	//   ....[31]....
        /*0250*/ 	.word	0x0000b590


	//   ....[32]....
        /*0254*/ 	.word	0x0000b5a0


	//   ....[33]....
        /*0258*/ 	.word	0x0000b830


	//   ....[34]....
        /*025c*/ 	.word	0x0000baf0


	//   ....[35]....
        /*0260*/ 	.word	0x0000bb30


	//   ....[36]....
        /*0264*/ 	.word	0x0000bb70


	//   ....[37]....
        /*0268*/ 	.word	0x0000f130


	//   ....[38]....
        /*026c*/ 	.word	0x0000f160


	//   ....[39]....
        /*0270*/ 	.word	0x0000f1c0


	//   ....[40]....
        /*0274*/ 	.word	0x0000f1f0


	//   ....[41]....
        /*0278*/ 	.word	0x00010310


	//   ....[42]....
        /*027c*/ 	.word	0x00010340


	//   ....[43]....
        /*0280*/ 	.word	0x00010370


	//   ....[44]....
        /*0284*/ 	.word	0x00010390


	//   ....[45]....
        /*0288*/ 	.word	0x00010780


	//   ....[46]....
        /*028c*/ 	.word	0x000107c0


	//   ....[47]....
        /*0290*/ 	.word	0x000112a0


	//   ....[48]....
        /*0294*/ 	.word	0x000112c0


	//   ....[49]....
        /*0298*/ 	.word	0x000112e0


	//   ....[50]....
        /*029c*/ 	.word	0x00011310


	//   ....[51]....
        /*02a0*/ 	.word	0x00012670


	//   ....[52]....
        /*02a4*/ 	.word	0x00012680


	//   ....[53]....
        /*02a8*/ 	.word	0x00012690


	//   ....[54]....
        /*02ac*/ 	.word	0x000126a0


	//   ....[55]....
        /*02b0*/ 	.word	0x00013760


	//   ....[56]....
        /*02b4*/ 	.word	0x00013770


	//   ....[57]....
        /*02b8*/ 	.word	0x00013780


	//   ....[58]....
        /*02bc*/ 	.word	0x00013790


	//   ....[59]....
        /*02c0*/ 	.word	0x00013960


	//   ....[60]....
        /*02c4*/ 	.word	0x00013970


	//   ....[61]....
        /*02c8*/ 	.word	0x00013fb0


	//   ....[62]....
        /*02cc*/ 	.word	0x00013fc0


	//   ....[63]....
        /*02d0*/ 	.word	0x00013fe0


	//   ....[64]....
        /*02d4*/ 	.word	0x00014000


	//   ....[65]....
        /*02d8*/ 	.word	0x00015a90


	//   ....[66]....
        /*02dc*/ 	.word	0x00015aa0


	//   ....[67]....
        /*02e0*/ 	.word	0x00015ab0


	//   ....[68]....
        /*02e4*/ 	.word	0x00015ac0


	//   ....[69]....
        /*02e8*/ 	.word	0x00015d00


	//   ....[70]....
        /*02ec*/ 	.word	0x00015d10


	//   ....[71]....
        /*02f0*/ 	.word	0x00015db0


	//   ....[72]....
        /*02f4*/ 	.word	0x00015dc0


	//   ....[73]....
        /*02f8*/ 	.word	0x00016eb0


	//   ....[74]....
        /*02fc*/ 	.word	0x00016ed0


	//   ....[75]....
        /*0300*/ 	.word	0x00016f00


	//   ....[76]....
        /*0304*/ 	.word	0x00016f10


	//   ....[77]....
        /*0308*/ 	.word	0x000185e0


	//   ....[78]....
        /*030c*/ 	.word	0x00018610


	//   ....[79]....
        /*0310*/ 	.word	0x00018660


	//   ....[80]....
        /*0314*/ 	.word	0x00018670


	//   ....[81]....
        /*0318*/ 	.word	0x00019c60


	//   ....[82]....
        /*031c*/ 	.word	0x00019ce0


	//   ....[83]....
        /*0320*/ 	.word	0x00019d20


	//   ....[84]....
        /*0324*/ 	.word	0x00019d60


	//   ....[85]....
        /*0328*/ 	.word	0x00019f90


	//   ....[86]....
        /*032c*/ 	.word	0x00019fa0


	//   ....[87]....
        /*0330*/ 	.word	0x0001a120


	//   ....[88]....
        /*0334*/ 	.word	0x0001a150


	//   ....[89]....
        /*0338*/ 	.word	0x0001a2a0


	//   ....[90]....
        /*033c*/ 	.word	0x0001a2d0


	//   ....[91]....
        /*0340*/ 	.word	0x0001a420


	//   ....[92]....
        /*0344*/ 	.word	0x0001a440


	//   ....[93]....
        /*0348*/ 	.word	0x0001ad80


	//   ....[94]....
        /*034c*/ 	.word	0x0001ad90


	//   ....[95]....
        /*0350*/ 	.word	0x0001aec0


	//   ....[96]....
        /*0354*/ 	.word	0x0001aef0


	//   ....[97]....
        /*0358*/ 	.word	0x0001b020


	//   ....[98]....
        /*035c*/ 	.word	0x0001b050


	//   ....[99]....
        /*0360*/ 	.word	0x0001b180


	//   ....[100]....
        /*0364*/ 	.word	0x0001b1a0


	//----- nvinfo : EIATTR_EXIT_INSTR_OFFSETS
	.align		4
.L_408:
        /*0368*/ 	.byte	0x04, 0x1c
        /*036a*/ 	.short	(.L_410 - .L_409)


	//   ....[0]....
.L_409:
        /*036c*/ 	.word	0x00000440


	//   ....[1]....
        /*0370*/ 	.word	0x0001a450


	//   ....[2]....
        /*0374*/ 	.word	0x0001a520


	//   ....[3]....
        /*0378*/ 	.word	0x0001a580


	//   ....[4]....
        /*037c*/ 	.word	0x0001b1b0


	//   ....[5]....
        /*0380*/ 	.word	0x0001b260


	//   ....[6]....
        /*0384*/ 	.word	0x0001b2c0


	//----- nvinfo : EIATTR_CTAIDZ_USED
	.align		4
.L_410:
        /*0388*/ 	.byte	0x01, 0x04
	.zero		2


	//----- nvinfo : EIATTR_MAX_THREADS
	.align		4
        /*038c*/ 	.byte	0x04, 0x05
        /*038e*/ 	.short	(.L_412 - .L_411)
.L_411:
        /*0390*/ 	.word	0x00000100
        /*0394*/ 	.word	0x00000001
        /*0398*/ 	.word	0x00000001


	//----- nvinfo : EIATTR_CRS_STACK_SIZE
	.align		4
.L_412:
        /*039c*/ 	.byte	0x04, 0x1e
        /*039e*/ 	.short	(.L_414 - .L_413)
.L_413:
        /*03a0*/ 	.word	0x00000000
.L_414:


//--------------------- .nv.info._ZN7cutlass13device_kernelIN5flash19enable_sm80_to_sm89INS1_16FlashAttnFwdSm80INS1_25CollectiveMainloopFwdSm80ILi8ELi2ELb0EN4cute5tupleIJNS5_1CILi128EEENS7_ILi64EEENS7_ILi192EEEEEELi192ENS_10bfloat16_tEfNS_4arch4Sm80ELb0ELb0ELb1ELb0ELb1ELb0ELb1ELb0EEENS1_21CollectiveEpilogueFwdINS6_IJS8_SA_S9_EEENS6_IJNS7_ILi1EEESI_SI_EEESC_SE_Li256ELb0ELb1ELb0ELb0EEENS1_19SingleTileSchedulerILb0ELb0ELb1ELi128EEEEEEEEEvNT_6ParamsE --------------------------
	.section	.nv.info._ZN7cutlass13device_kernelIN5flash19enable_sm80_to_sm89INS1_16FlashAttnFwdSm80INS1_25CollectiveMainloopFwdSm80ILi8ELi2ELb0EN4cute5tupleIJNS5_1CILi128EEENS7_ILi64EEENS7_ILi192EEEEEELi192ENS_10bfloat16_tEfNS_4arch4Sm80ELb0ELb0ELb1ELb0ELb1ELb0ELb1ELb0EEENS1_21CollectiveEpilogueFwdINS6_IJS8_SA_S9_EEENS6_IJNS7_ILi1EEESI_SI_EEESC_SE_Li256ELb0ELb1ELb0ELb0EEENS1_19SingleTileSchedulerILb0ELb0ELb1ELi128EEEEEEEEEvNT_6ParamsE,"",@"SHT_CUDA_INFO"
	.sectionflags	@""
	.align	4


	//----- nvinfo : EIATTR_CUDA_API_VERSION
	.align		4
        /*0000*/ 	.byte	0x04, 0x37
        /*0002*/ 	.short	(.L_416 - .L_415)
.L_415:
        /*0004*/ 	.word	0x00000082


	//----- nvinfo : EIATTR_SW2861232_WAR
	.align		4
.L_416:
        /*0008*/ 	.byte	0x01, 0x35
	.zero		2


	//----- nvinfo : EIATTR_PARAM_CBANK
	.align		4
        /*000c*/ 	.byte	0x04, 0x0a
        /*000e*/ 	.short	(.L_418 - .L_417)
	.align		4
.L_417:
        /*0010*/ 	.word	index@(.nv.constant0._ZN7cutlass13device_kernelIN5flash19enable_sm80_to_sm89INS1_16FlashAttnFwdSm80INS1_25CollectiveMainloopFwdSm80ILi8ELi2ELb0EN4cute5tupleIJNS5_1CILi128EEENS7_ILi64EEENS7_ILi192EEEEEELi192ENS_10bfloat16_tEfNS_4arch4Sm80ELb0ELb0ELb1ELb0ELb1ELb0ELb1ELb0EEENS1_21CollectiveEpilogueFwdINS6_IJS8_SA_S9_EEENS6_IJNS7_ILi1EEESI_SI_EEESC_SE_Li256ELb0ELb1ELb0ELb0EEENS1_19SingleTileSchedulerILb0ELb0ELb1ELi128EEEEEEEEEvNT_6ParamsE)
        /*0014*/ 	.short	0x0160
        /*0016*/ 	.short	0x0418


	//----- nvinfo : EIATTR_CBANK_PARAM_SIZE
	.align		4
.L_418:
        /*0018*/ 	.byte	0x03, 0x19
        /*001a*/ 	.short	0x0418


	//----- nvinfo : EIATTR_KPARAM_INFO
	.align		4
        /*001c*/ 	.byte	0x04, 0x17
        /*001e*/ 	.short	(.L_420 - .L_419)
.L_419:
        /*0020*/ 	.word	0x00000000
        /*0024*/ 	.short	0x0000
        /*0026*/ 	.short	0x0000
        /*0028*/ 	.byte	0x00, 0xf0, 0x61, 0x10


	//----- nvinfo : EIATTR_MAXREG_COUNT
	.align		4
.L_420:
        /*002c*/ 	.byte	0x03, 0x1b
        /*002e*/ 	.short	0x00ff


	//----- nvinfo : EIATTR_NUM_BARRIERS
	.align		4
        /*0030*/ 	.byte	0x02, 0x4c
        /*0032*/ 	.byte	0x02
	.zero		1


	//----- nvinfo : EIATTR_MERCURY_ISA_VERSION
	.align		4
        /*0034*/ 	.byte	0x03, 0x5f
        /*0036*/ 	.short	0x0000


	//----- nvinfo : EIATTR_COOP_GROUP_MASK_REGIDS
	.align		4
        /*0038*/ 	.byte	0x04, 0x29
        /*003a*/ 	.short	(.L_422 - .L_421)


	//   ....[0]....
.L_421:
        /*003c*/ 	.word	0xffffffff


	//   ....[1]....
        /*0040*/ 	.word	0xffffffff


	//   ....[2]....
        /*0044*/ 	.word	0xffffffff


	//   ....[3]....
        /*0048*/ 	.word	0xffffffff


	//   ....[4]....
        /*004c*/ 	.word	0xffffffff


	//   ....[5]....
        /*0050*/ 	.word	0xffffffff


	//   ....[6]....
        /*0054*/ 	.word	0xffffffff


	//   ....[7]....
        /*0058*/ 	.word	0xffffffff


	//   ....[8]....
        /*005c*/ 	.word	0xffffffff


	//   ....[9]....
        /*0060*/ 	.word	0xffffffff


	//   ....[10]....
        /*0064*/ 	.word	0xffffffff


	//   ....[11]....
        /*0068*/ 	.word	0xffffffff


	//   ....[12]....
        /*006c*/ 	.word	0xffffffff


	//   ....[13]....
        /*0070*/ 	.word	0xffffffff


	//   ....[14]....
        /*0074*/ 	.word	0xffffffff


	//   ....[15]....
        /*0078*/ 	.word	0xffffffff


	//   ....[16]....
        /*007c*/ 	.word	0xffffffff


	//   ....[17]....
        /*0080*/ 	.word	0xffffffff


	//   ....[18]....
        /*0084*/ 	.word	0xffffffff


	//   ....[19]....
        /*0088*/ 	.word	0xffffffff


	//   ....[20]....
        /*008c*/ 	.word	0xffffffff


	//   ....[21]....
        /*0090*/ 	.word	0xffffffff


	//   ....[22]....
        /*0094*/ 	.word	0xffffffff


	//   ....[23]....
        /*0098*/ 	.word	0xffffffff


	//   ....[24]....
        /*009c*/ 	.word	0xffffffff


	//   ....[25]....
        /*00a0*/ 	.word	0xffffffff


	//   ....[26]....
        /*00a4*/ 	.word	0xffffffff


	//   ....[27]....
        /*00a8*/ 	.word	0xffffffff


	//   ....[28]....
        /*00ac*/ 	.word	0xffffffff


	//   ....[29]....
        /*00b0*/ 	.word	0xffffffff


	//   ....[30]....
        /*00b4*/ 	.word	0xffffffff


	//   ....[31]....
        /*00b8*/ 	.word	0xffffffff


	//   ....[32]....
        /*00bc*/ 	.word	0xffffffff


	//   ....[33]....
        /*00c0*/ 	.word	0xffffffff


	//   ....[34]....
        /*00c4*/ 	.word	0xffffffff


	//   ....[35]....
        /*00c8*/ 	.word	0xffffffff


	//   ....[36]....
        /*00cc*/ 	.word	0xffffffff


	//   ....[37]....
        /*00d0*/ 	.word	0xffffffff


	//   ....[38]....
        /*00d4*/ 	.word	0xffffffff


	//   ....[39]....
        /*00d8*/ 	.word	0xffffffff


	//   ....[40]....
        /*00dc*/ 	.word	0xffffffff


	//   ....[41]....
        /*00e0*/ 	.word	0xffffffff


	//   ....[42]....
        /*00e4*/ 	.word	0xffffffff


	//   ....[43]....
        /*00e8*/ 	.word	0xffffffff


	//   ....[44]....
        /*00ec*/ 	.word	0xffffffff


	//   ....[45]....
        /*00f0*/ 	.word	0xffffffff


	//   ....[46]....
        /*00f4*/ 	.word	0xffffffff


	//   ....[47]....
        /*00f8*/ 	.word	0xffffffff


	//   ....[48]....
        /*00fc*/ 	.word	0xffffffff


	//   ....[49]....
        /*0100*/ 	.word	0xffffffff


	//   ....[50]....
        /*0104*/ 	.word	0xffffffff


	//   ....[51]....
        /*0108*/ 	.word	0xffffffff


	//   ....[52]....
        /*010c*/ 	.word	0xffffffff


	//   ....[53]....
        /*0110*/ 	.word	0xffffffff


	//   ....[54]....
        /*0114*/ 	.word	0xffffffff


	//   ....[55]....
        /*0118*/ 	.word	0xffffffff


	//   ....[56]....
        /*011c*/ 	.word	0xffffffff


	//   ....[57]....
        /*0120*/ 	.word	0xffffffff


	//   ....[58]....
        /*0124*/ 	.word	0xffffffff


	//   ....[59]....
        /*0128*/ 	.word	0xffffffff


	//----- nvinfo : EIATTR_COOP_GROUP_INSTR_OFFSETS
	.align		4
.L_422:
        /*012c*/ 	.byte	0x04, 0x28
        /*012e*/ 	.short	(.L_424 - .L_423)


	//   ....[0]....
.L_423:
        /*0130*/ 	.word	0x00000600


	//   ....[1]....
        /*0134*/ 	.word	0x00000640


	//   ....[2]....
        /*0138*/ 	.word	0x00000680


	//   ....[3]....
        /*013c*/ 	.word	0x000006b0


	//   ....[4]....
        /*0140*/ 	.word	0x000006f0


	//   ....[5]....
        /*0144*/ 	.word	0x00000720


	//   ....[6]....
        /*0148*/ 	.word	0x00000800


	//   ....[7]....
        /*014c*/ 	.word	0x00000810


	//   ....[8]....
        /*0150*/ 	.word	0x00000d80


	//   ....[9]....
        /*0154*/ 	.word	0x00000db0


	//   ....[10]....
        /*0158*/ 	.word	0x00000dc0


	//   ....[11]....
        /*015c*/ 	.word	0x00000df0


	//   ....[12]....
        /*0160*/ 	.word	0x00000e10


	//   ....[13]....
        /*0164*/ 	.word	0x00000e30


	//   ....[14]....
        /*0168*/ 	.word	0x00000e40


	//   ....[15]....
        /*016c*/ 	.word	0x00000e60


	//   ....[16]....
        /*0170*/ 	.word	0x00001480


	//   ....[17]....
        /*0174*/ 	.word	0x000014a0


	//   ....[18]....
        /*0178*/ 	.word	0x00001500


	//   ....[19]....
        /*017c*/ 	.word	0x00001520


	//   ....[20]....
        /*0180*/ 	.word	0x00001a60


	//   ....[21]....
        /*0184*/ 	.word	0x00001a90


	//   ....[22]....
        /*0188*/ 	.word	0x00001af0


	//   ....[23]....
        /*018c*/ 	.word	0x00001b10


	//   ....[24]....
        /*0190*/ 	.word	0x00003390


	//   ....[25]....
        /*0194*/ 	.word	0x000033d0


	//   ....[26]....
        /*0198*/ 	.word	0x00003470


	//   ....[27]....
        /*019c*/ 	.word	0x000035b0


	//   ....[28]....
        /*01a0*/ 	.word	0x00004660


	//   ....[29]....
        /*01a4*/ 	.word	0x00004670


	//   ....[30]....
        /*01a8*/ 	.word	0x00004680


	//   ....[31]....
        /*01ac*/ 	.word	0x00004690


	//   ....[32]....
        /*01b0*/ 	.word	0x00004af0


	//   ....[33]....
        /*01b4*/ 	.word	0x00004b20


	//   ....[34]....
        /*01b8*/ 	.word	0x00004b50


	//   ....[35]....
        /*01bc*/ 	.word	0x00004b70


	//   ....[36]....
        /*01c0*/ 	.word	0x00005cb0


	//   ....[37]....
        /*01c4*/ 	.word	0x00005ce0


	//   ....[38]....
        /*01c8*/ 	.word	0x00005d00


	//   ....[39]....
        /*01cc*/ 	.word	0x00005d20


	//   ....[40]....
        /*01d0*/ 	.word	0x000075e0


	//   ....[41]....
        /*01d4*/ 	.word	0x00007610


	//   ....[42]....
        /*01d8*/ 	.word	0x00007640


	//   ....[43]....
        /*01dc*/ 	.word	0x00007670


	//   ....[44]....
        /*01e0*/ 	.word	0x00007880


	//   ....[45]....
        /*01e4*/ 	.word	0x000078c0


	//   ....[46]....
        /*01e8*/ 	.word	0x00007990


	//   ....[47]....
        /*01ec*/ 	.word	0x000079c0


	//   ....[48]....
        /*01f0*/ 	.word	0x00008d60


	//   ....[49]....
        /*01f4*/ 	.word	0x00008d70


	//   ....[50]....
        /*01f8*/ 	.word	0x00008d90


	//   ....[51]....
        /*01fc*/ 	.word	0x00008da0


	//   ....[52]....
        /*0200*/ 	.word	0x00008ea0


	//   ....[53]....
        /*0204*/ 	.word	0x00008eb0


	//   ....[54]....
        /*0208*/ 	.word	0x00008fe0


	//   ....[55]....
        /*020c*/ 	.word	0x00009010


	//   ....[56]....
        /*0210*/ 	.word	0x00009110


	//   ....[57]....
        /*0214*/ 	.word	0x00009140


	//   ....[58]....
        /*0218*/ 	.word	0x00009240


	//   ....[59]....
        /*021c*/ 	.word	0x00009260


	//----- nvinfo : EIATTR_EXIT_INSTR_OFFSETS
	.align		4
.L_424:
        /*0220*/ 	.byte	0x04, 0x1c
        /*0222*/ 	.short	(.L_426 - .L_425)


	//   ....[0]....
.L_425:
        /*0224*/ 	.word	0x00000030


	//   ....[1]....
        /*0228*/ 	.word	0x00009270


	//   ....[2]....
        /*022c*/ 	.word	0x00009310


	//   ....[3]....
        /*0230*/ 	.word	0x00009350


	//----- nvinfo : EIATTR_CTAIDZ_USED
	.align		4
.L_426:
        /*0234*/ 	.byte	0x01, 0x04
	.zero		2


	//----- nvinfo : EIATTR_MAX_THREADS
	.align		4
        /*0238*/ 	.byte	0x04, 0x05
        /*023a*/ 	.short	(.L_428 - .L_427)
.L_427:
        /*023c*/ 	.word	0x00000100
        /*0240*/ 	.word	0x00000001
        /*0244*/ 	.word	0x00000001


	//----- nvinfo : EIATTR_CRS_STACK_SIZE
	.align		4
.L_428:
        /*0248*/ 	.byte	0x04, 0x1e
        /*024a*/ 	.short	(.L_430 - .L_429)
.L_429:
        /*024c*/ 	.word	0x00000000
.L_430:


//--------------------- .nv.info._ZN7cutlass13device_kernelIN5flash19enable_sm80_to_sm89INS1_16FlashAttnFwdSm80INS1_25CollectiveMainloopFwdSm80ILi8ELi2ELb0EN4cute5tupleIJNS5_1CILi128EEENS7_ILi64EEENS7_ILi192EEEEEELi192ENS_10bfloat16_tEfNS_4arch4Sm80ELb0ELb0ELb1ELb1ELb1ELb0ELb1ELb0EEENS1_21CollectiveEpilogueFwdINS6_IJS8_SA_S9_EEENS6_IJNS7_ILi1EEESI_SI_EEESC_SE_Li256ELb1ELb1ELb0ELb0EEENS1_19SingleTileSchedulerILb1ELb0ELb1ELi128EEEEEEEEEvNT_6ParamsE --------------------------
	.section	.nv.info._ZN7cutlass13device_kernelIN5flash19enable_sm80_to_sm89INS1_16FlashAttnFwdSm80INS1_25CollectiveMainloopFwdSm80ILi8ELi2ELb0EN4cute5tupleIJNS5_1CILi128EEENS7_ILi64EEENS7_ILi192EEEEEELi192ENS_10bfloat16_tEfNS_4arch4Sm80ELb0ELb0ELb1ELb1ELb1ELb0ELb1ELb0EEENS1_21CollectiveEpilogueFwdINS6_IJS8_SA_S9_EEENS6_IJNS7_ILi1EEESI_SI_EEESC_SE_Li256ELb1ELb1ELb0ELb0EEENS1_19SingleTileSchedulerILb1ELb0ELb1ELi128EEEEEEEEEvNT_6ParamsE,"",@"SHT_CUDA_INFO"
	.sectionflags	@""
	.align	4


	//----- nvinfo : EIATTR_CUDA_API_VERSION
	.align		4
        /*0000*/ 	.byte	0x04, 0x37
        /*0002*/ 	.short	(.L_432 - .L_431)
.L_431:
        /*0004*/ 	.word	0x00000082


	//----- nvinfo : EIATTR_SW2861232_WAR
	.align		4
.L_432:
        /*0008*/ 	.byte	0x01, 0x35
	.zero		2


	//----- nvinfo : EIATTR_PARAM_CBANK
	.align		4
        /*000c*/ 	.byte	0x04, 0x0a
        /*000e*/ 	.short	(.L_434 - .L_433)
	.align		4
.L_433:
        /*0010*/ 	.word	index@(.nv.constant0._ZN7cutlass13device_kernelIN5flash19enable_sm80_to_sm89INS1_16FlashAttnFwdSm80INS1_25CollectiveMainloopFwdSm80ILi8ELi2ELb0EN4cute5tupleIJNS5_1CILi128EEENS7_ILi64EEENS7_ILi192EEEEEELi192ENS_10bfloat16_tEfNS_4arch4Sm80ELb0ELb0ELb1ELb1ELb1ELb0ELb1ELb0EEENS1_21CollectiveEpilogueFwdINS6_IJS8_SA_S9_EEENS6_IJNS7_ILi1EEESI_SI_EEESC_SE_Li256ELb1ELb1ELb0ELb0EEENS1_19SingleTileSchedulerILb1ELb0ELb1ELi128EEEEEEEEEvNT_6ParamsE)
        /*0014*/ 	.short	0x0160
        /*0016*/ 	.short	0x0418


	//----- nvinfo : EIATTR_CBANK_PARAM_SIZE
	.align		4
.L_434:
        /*0018*/ 	.byte	0x03, 0x19
        /*001a*/ 	.short	0x0418


	//----- nvinfo : EIATTR_KPARAM_INFO
	.align		4
        /*001c*/ 	.byte	0x04, 0x17
        /*001e*/ 	.short	(.L_436 - .L_435)
.L_435:
        /*0020*/ 	.word	0x00000000
        /*0024*/ 	.short	0x0000
        /*0026*/ 	.short	0x0000
        /*0028*/ 	.byte	0x00, 0xf0, 0x61, 0x10


	//----- nvinfo : EIATTR_MAXREG_COUNT
	.align		4
.L_436:
        /*002c*/ 	.byte	0x03, 0x1b
        /*002e*/ 	.short	0x00ff


	//----- nvinfo : EIATTR_NUM_BARRIERS
	.align		4
        /*0030*/ 	.byte	0x02, 0x4c
        /*0032*/ 	.byte	0x02
	.zero		1


	//----- nvinfo : EIATTR_MERCURY_ISA_VERSION
	.align		4
        /*0034*/ 	.byte	0x03, 0x5f
        /*0036*/ 	.short	0x0000


	//----- nvinfo : EIATTR_COOP_GROUP_MASK_REGIDS
	.align		4
        /*0038*/ 	.byte	0x04, 0x29
        /*003a*/ 	.short	(.L_438 - .L_437)


	//   ....[0]....
.L_437:
        /*003c*/ 	.word	0xffffffff


	//   ....[1]....
        /*0040*/ 	.word	0xffffffff


	//   ....[2]....
        /*0044*/ 	.word	0xffffffff


	//   ....[3]....
        /*0048*/ 	.word	0xffffffff


	//   ....[4]....
        /*004c*/ 	.word	0xffffffff


	//   ....[5]....
        /*0050*/ 	.word	0xffffffff


	//   ....[6]....
        /*0054*/ 	.word	0xffffffff


	//   ....[7]....
        /*0058*/ 	.word	0xffffffff


	//   ....[8]....
        /*005c*/ 	.word	0xffffffff


	//   ....[9]....
        /*0060*/ 	.word	0xffffffff


	//   ....[10]....
        /*0064*/ 	.word	0xffffffff


	//   ....[11]....
        /*0068*/ 	.word	0xffffffff


	//   ....[12]....
        /*006c*/ 	.word	0xffffffff


	//   ....[13]....
        /*0070*/ 	.word	0xffffffff


	//   ....[14]....
        /*0074*/ 	.word	0xffffffff


	//   ....[15]....
        /*0078*/ 	.word	0xffffffff


	//   ....[16]....
        /*007c*/ 	.word	0xffffffff


	//   ....[17]....
        /*0080*/ 	.word	0xffffffff


	//   ....[18]....
        /*0084*/ 	.word	0xffffffff


	//   ....[19]....
        /*0088*/ 	.word	0xffffffff


	//   ....[20]....
        /*008c*/ 	.word	0xffffffff


	//   ....[21]....
        /*0090*/ 	.word	0xffffffff


	//   ....[22]....
        /*0094*/ 	.word	0xffffffff


	//   ....[23]....
        /*0098*/ 	.word	0xffffffff


	//   ....[24]....
        /*009c*/ 	.word	0xffffffff


	//   ....[25]....
        /*00a0*/ 	.word	0xffffffff


	//   ....[26]....
        /*00a4*/ 	.word	0xffffffff


	//   ....[27]....
        /*00a8*/ 	.word	0xffffffff


	//   ....[28]....
        /*00ac*/ 	.word	0xffffffff


	//   ....[29]....
        /*00b0*/ 	.word	0xffffffff


	//   ....[30]....
        /*00b4*/ 	.word	0xffffffff


	//   ....[31]....
        /*00b8*/ 	.word	0xffffffff


	//   ....[32]....
        /*00bc*/ 	.word	0xffffffff


	//   ....[33]....
        /*00c0*/ 	.word	0xffffffff


	//   ....[34]....
        /*00c4*/ 	.word	0xffffffff


	//   ....[35]....
        /*00c8*/ 	.word	0xffffffff


	//   ....[36]....
        /*00cc*/ 	.word	0xffffffff


	//   ....[37]....
        /*00d0*/ 	.word	0xffffffff


	//   ....[38]....
        /*00d4*/ 	.word	0xffffffff


	//   ....[39]....
        /*00d8*/ 	.word	0xffffffff


	//   ....[40]....
        /*00dc*/ 	.word	0xffffffff


	//   ....[41]....
        /*00e0*/ 	.word	0xffffffff


	//   ....[42]....
        /*00e4*/ 	.word	0xffffffff


	//   ....[43]....
        /*00e8*/ 	.word	0xffffffff


	//   ....[44]....
        /*00ec*/ 	.word	0xffffffff


	//   ....[45]....
        /*00f0*/ 	.word	0xffffffff


	//   ....[46]....
        /*00f4*/ 	.word	0xffffffff


	//   ....[47]....
        /*00f8*/ 	.word	0xffffffff


	//   ....[48]....
        /*00fc*/ 	.word	0xffffffff


	//   ....[49]....
        /*0100*/ 	.word	0xffffffff


	//   ....[50]....
        /*0104*/ 	.word	0xffffffff


	//   ....[51]....
        /*0108*/ 	.word	0xffffffff


	//   ....[52]....
        /*010c*/ 	.word	0xffffffff


	//   ....[53]....
        /*0110*/ 	.word	0xffffffff


	//   ....[54]....
        /*0114*/ 	.word	0xffffffff


	//   ....[55]....
        /*0118*/ 	.word	0xffffffff


	//   ....[56]....
        /*011c*/ 	.word	0xffffffff


	//   ....[57]....
        /*0120*/ 	.word	0xffffffff


	//   ....[58]....
        /*0124*/ 	.word	0xffffffff


	//   ....[59]....
        /*0128*/ 	.word	0xffffffff


	//   ....[60]....
        /*012c*/ 	.word	0xffffffff


	//   ....[61]....
        /*0130*/ 	.word	0xffffffff


	//   ....[62]....
        /*0134*/ 	.word	0xffffffff


	//   ....[63]....
        /*0138*/ 	.word	0xffffffff


	//   ....[64]....
        /*013c*/ 	.word	0xffffffff


	//   ....[65]....
        /*0140*/ 	.word	0xffffffff


	//   ....[66]....
        /*0144*/ 	.word	0xffffffff


	//   ....[67]....
        /*0148*/ 	.word	0xffffffff


	//   ....[68]....
        /*014c*/ 	.word	0xffffffff


	//----- nvinfo : EIATTR_COOP_GROUP_INSTR_OFFSETS
	.align		4
.L_438:
        /*0150*/ 	.byte	0x04, 0x28
        /*0152*/ 	.short	(.L_440 - .L_439)


	//   ....[0]....
.L_439:
        /*0154*/ 	.word	0x00000080


	//   ....[1]....
        /*0158*/ 	.word	0x00000c70


	//   ....[2]....
        /*015c*/ 	.word	0x00000cb0


	//   ....[3]....
        /*0160*/ 	.word	0x00000ec0


	//   ....[4]....
        /*0164*/ 	.word	0x00000ef0


	//   ....[5]....
        /*0168*/ 	.word	0x00001010


	//   ....[6]....
        /*016c*/ 	.word	0x00001040


	//   ....[7]....
        /*0170*/ 	.word	0x00001150


	//   ....[8]....
        /*0174*/ 	.word	0x00001190


	//   ....[9]....
        /*0178*/ 	.word	0x000016f0


	//   ....[10]....
        /*017c*/ 	.word	0x00001720


	//   ....[11]....
        /*0180*/ 	.word	0x00001750


	//   ....[12]....
        /*0184*/ 	.word	0x00001780


	//   ....[13]....
        /*0188*/ 	.word	0x000017a0


	//   ....[14]....
        /*018c*/ 	.word	0x000017c0


	//   ....[15]....
        /*0190*/ 	.word	0x000017d0


	//   ....[16]....
        /*0194*/ 	.word	0x000018e0


	//   ....[17]....
        /*0198*/ 	.word	0x00001d70


	//   ....[18]....
        /*019c*/ 	.word	0x00001da0


	//   ....[19]....
        /*01a0*/ 	.word	0x00001db0


	//   ....[20]....
        /*01a4*/ 	.word	0x00001e10


	//   ....[21]....
        /*01a8*/ 	.word	0x00002390


	//   ....[22]....
        /*01ac*/ 	.word	0x000023c0


	//   ....[23]....
        /*01b0*/ 	.word	0x000023e0


	//   ....[24]....
        /*01b4*/ 	.word	0x00002440


	//   ....[25]....
        /*01b8*/ 	.word	0x00003970


	//   ....[26]....
        /*01bc*/ 	.word	0x000039c0


	//   ....[27]....
        /*01c0*/ 	.word	0x000039e0


	//   ....[28]....
        /*01c4*/ 	.word	0x00003a00


	//   ....[29]....
        /*01c8*/ 	.word	0x00004c60


	//   ....[30]....
        /*01cc*/ 	.word	0x00004c80


	//   ....[31]....
        /*01d0*/ 	.word	0x00004d00


	//   ....[32]....
        /*01d4*/ 	.word	0x00004d20


	//   ....[33]....
        /*01d8*/ 	.word	0x00005160


	//   ....[34]....
        /*01dc*/ 	.word	0x00005190


	//   ....[35]....
        /*01e0*/ 	.word	0x000051c0


	//   ....[36]....
        /*01e4*/ 	.word	0x000051e0


	//   ....[37]....
        /*01e8*/ 	.word	0x00006330


	//   ....[38]....
        /*01ec*/ 	.word	0x00006360


	//   ....[39]....
        /*01f0*/ 	.word	0x00006380


	//   ....[40]....
        /*01f4*/ 	.word	0x000063a0


	//   ....[41]....
        /*01f8*/ 	.word	0x00007c70


	//   ....[42]....
        /*01fc*/ 	.word	0x00007ca0


	//   ....[43]....
        /*0200*/ 	.word	0x00007cc0


	//   ....[44]....
        /*0204*/ 	.word	0x00007cd0


	//   ....[45]....
        /*0208*/ 	.word	0x00007ef0


	//   ....[46]....
        /*020c*/ 	.word	0x00007f20


	//   ....[47]....
        /*0210*/ 	.word	0x00007f60


	//   ....[48]....
        /*0214*/ 	.word	0x00007f70


	//   ....[49]....
        /*0218*/ 	.word	0x00009490


	//   ....[50]....
        /*021c*/ 	.word	0x000094d0


	//   ....[51]....
        /*0220*/ 	.word	0x000094f0


	//   ....[52]....
        /*0224*/ 	.word	0x00009530


	//   ....[53]....
        /*0228*/ 	.word	0x00009740


	//   ....[54]....
        /*022c*/ 	.word	0x00009750


	//   ....[55]....
        /*0230*/ 	.word	0x000098d0


	//   ....[56]....
        /*0234*/ 	.word	0x00009900


	//   ....[57]....
        /*0238*/ 	.word	0x00009a50


	//   ....[58]....
        /*023c*/ 	.word	0x00009a80


	//   ....[59]....
        /*0240*/ 	.word	0x00009bd0


	//   ....[60]....
        /*0244*/ 	.word	0x00009bf0


	//   ....[61]....
        /*0248*/ 	.word	0x0000a3d0


	//   ....[62]....
        /*024c*/ 	.word	0x0000a3f0


	//   ....[63]....
        /*0250*/ 	.word	0x0000a520


	//   ....[64]....
        /*0254*/ 	.word	0x0000a550


	//   ....[65]....
        /*0258*/ 	.word	0x0000a680


	//   ....[66]....
        /*025c*/ 	.word	0x0000a6b0


	//   ....[67]....
        /*0260*/ 	.word	0x0000a7e0


	//   ....[68]....
        /*0264*/ 	.word	0x0000a800


	//----- nvinfo : EIATTR_EXIT_INSTR_OFFSETS
	.align		4
.L_440:
        /*0268*/ 	.byte	0x04, 0x1c
        /*026a*/ 	.short	(.L_442 - .L_441)


	//   ....[0]....
.L_441:
        /*026c*/ 	.word	0x00000310


	//   ....[1]....
        /*0270*/ 	.word	0x00009c00


	//   ....[2]....
        /*0274*/ 	.word	0x00009cd0


	//   ....[3]....
        /*0278*/ 	.word	0x00009d30


	//   ....[4]....
        /*027c*/ 	.word	0x0000a810


	//   ....[5]....
        /*0280*/ 	.word	0x0000a8c0


	//   ....[6]....
        /*0284*/ 	.word	0x0000a920


	//----- nvinfo : EIATTR_CTAIDZ_USED
	.align		4
.L_442:
        /*0288*/ 	.byte	0x01, 0x04
	.zero		2


	//----- nvinfo : EIATTR_MAX_THREADS
	.align		4
        /*028c*/ 	.byte	0x04, 0x05
        /*028e*/ 	.short	(.L_444 - .L_443)
.L_443:
        /*0290*/ 	.word	0x00000100
        /*0294*/ 	.word	0x00000001
        /*0298*/ 	.word	0x00000001


	//----- nvinfo : EIATTR_CRS_STACK_SIZE
	.align		4
.L_444:
        /*029c*/ 	.byte	0x04, 0x1e
        /*029e*/ 	.short	(.L_446 - .L_445)
.L_445:
        /*02a0*/ 	.word	0x00000000
.L_446:


//--------------------- .nv.info._ZN7cutlass13device_kernelIN5flash19enable_sm80_to_sm89INS1_16FlashAttnFwdSm80INS1_25CollectiveMainloopFwdSm80ILi8ELi2ELb0EN4cute5tupleIJNS5_1CILi128EEENS7_ILi64EEENS7_ILi192EEEEEELi192ENS_10bfloat16_tEfNS_4arch4Sm80ELb0ELb0ELb1ELb1ELb1ELb1ELb1ELb0EEENS1_21CollectiveEpilogueFwdINS6_IJS8_SA_S9_EEENS6_IJNS7_ILi1EEESI_SI_EEESC_SE_Li256ELb1ELb1ELb0ELb0EEENS1_19SingleTileSchedulerILb1ELb0ELb1ELi128EEEEEEEEEvNT_6ParamsE --------------------------
	.section	.nv.info._ZN7cutlass13device_kernelIN5flash19enable_sm80_to_sm89INS1_16FlashAttnFwdSm80INS1_25CollectiveMainloopFwdSm80ILi8ELi2ELb0EN4cute5tupleIJNS5_1CILi128EEENS7_ILi64EEENS7_ILi192EEEEEELi192ENS_10bfloat16_tEfNS_4arch4Sm80ELb0ELb0ELb1ELb1ELb1ELb1ELb1ELb0EEENS1_21CollectiveEpilogueFwdINS6_IJS8_SA_S9_EEENS6_IJNS7_ILi1EEESI_SI_EEESC_SE_Li256ELb1ELb1ELb0ELb0EEENS1_19SingleTileSchedulerILb1ELb0ELb1ELi128EEEEEEEEEvNT_6ParamsE,"",@"SHT_CUDA_INFO"
	.sectionflags	@""
	.align	4


	//----- nvinfo : EIATTR_CUDA_API_VERSION
	.align		4
        /*0000*/ 	.byte	0x04, 0x37
        /*0002*/ 	.short	(.L_448 - .L_447)
.L_447:
        /*0004*/ 	.word	0x00000082


	//----- nvinfo : EIATTR_SW2861232_WAR
	.align		4
.L_448:
        /*0008*/ 	.byte	0x01, 0x35
	.zero		2


	//----- nvinfo : EIATTR_PARAM_CBANK
	.align		4
        /*000c*/ 	.byte	0x04, 0x0a
        /*000e*/ 	.short	(.L_450 - .L_449)
	.align		4
.L_449:
        /*0010*/ 	.word	index@(.nv.constant0._ZN7cutlass13device_kernelIN5flash19enable_sm80_to_sm89INS1_16FlashAttnFwdSm80INS1_25CollectiveMainloopFwdSm80ILi8ELi2ELb0EN4cute5tupleIJNS5_1CILi128EEENS7_ILi64EEENS7_ILi192EEEEEELi192ENS_10bfloat16_tEfNS_4arch4Sm80ELb0ELb0ELb1ELb1ELb1ELb1ELb1ELb0EEENS1_21CollectiveEpilogueFwdINS6_IJS8_SA_S9_EEENS6_IJNS7_ILi1EEESI_SI_EEESC_SE_Li256ELb1ELb1ELb0ELb0EEENS1_19SingleTileSchedulerILb1ELb0ELb1ELi128EEEEEEEEEvNT_6ParamsE)
        /*0014*/ 	.short	0x0160
        /*0016*/ 	.short	0x0418


	//----- nvinfo : EIATTR_CBANK_PARAM_SIZE
	.align		4
.L_450:
        /*0018*/ 	.byte	0x03, 0x19
        /*001a*/ 	.short	0x0418


	//----- nvinfo : EIATTR_KPARAM_INFO
	.align		4
        /*001c*/ 	.byte	0x04, 0x17
        /*001e*/ 	.short	(.L_452 - .L_451)
.L_451:
        /*0020*/ 	.word	0x00000000
        /*0024*/ 	.short	0x0000
        /*0026*/ 	.short	0x0000
        /*0028*/ 	.byte	0x00, 0xf0, 0x61, 0x10


	//----- nvinfo : EIATTR_MAXREG_COUNT
	.align		4
.L_452:
        /*002c*/ 	.byte	0x03, 0x1b
        /*002e*/ 	.short	0x00ff


	//----- nvinfo : EIATTR_NUM_BARRIERS
	.align		4
        /*0030*/ 	.byte	0x02, 0x4c
        /*0032*/ 	.byte	0x02
	.zero		1


	//----- nvinfo : EIATTR_MERCURY_ISA_VERSION
	.align		4
        /*0034*/ 	.byte	0x03, 0x5f
        /*0036*/ 	.short	0x0000


	//----- nvinfo : EIATTR_COOP_GROUP_MASK_REGIDS
	.align		4
        /*0038*/ 	.byte	0x04, 0x29
        /*003a*/ 	.short	(.L_454 - .L_453)


	//   ....[0]....
.L_453:
        /*003c*/ 	.word	0xffffffff


	//   ....[1]....
        /*0040*/ 	.word	0xffffffff


	//   ....[2]....
        /*0044*/ 	.word	0xffffffff


	//   ....[3]....
        /*0048*/ 	.word	0xffffffff


	//   ....[4]....
        /*004c*/ 	.word	0xffffffff


	//   ....[5]....
        /*0050*/ 	.word	0xffffffff


	//   ....[6]....
        /*0054*/ 	.word	0xffffffff


	//   ....[7]....
        /*0058*/ 	.word	0xffffffff


	//   ....[8]....
        /*005c*/ 	.word	0xffffffff


	//   ....[9]....
        /*0060*/ 	.word	0xffffffff


	//   ....[10]....
        /*0064*/ 	.word	0xffffffff


	//   ....[11]....
        /*0068*/ 	.word	0xffffffff


	//   ....[12]....
        /*006c*/ 	.word	0xffffffff


	//   ....[13]....
        /*0070*/ 	.word	0xffffffff


	//   ....[14]....
        /*0074*/ 	.word	0xffffffff


	//   ....[15]....
        /*0078*/ 	.word	0xffffffff


	//   ....[16]....
        /*007c*/ 	.word	0xffffffff


	//   ....[17]....
        /*0080*/ 	.word	0xffffffff


	//   ....[18]....
        /*0084*/ 	.word	0xffffffff


	//   ....[19]....
        /*0088*/ 	.word	0xffffffff


	//   ....[20]....
        /*008c*/ 	.word	0xffffffff


	//   ....[21]....
        /*0090*/ 	.word	0xffffffff


	//   ....[22]....
        /*0094*/ 	.word	0xffffffff


	//   ....[23]....
        /*0098*/ 	.word	0xffffffff


	//   ....[24]....
        /*009c*/ 	.word	0xffffffff


	//   ....[25]....
        /*00a0*/ 	.word	0xffffffff


	//   ....[26]....
        /*00a4*/ 	.word	0xffffffff


	//   ....[27]....
        /*00a8*/ 	.word	0xffffffff


	//   ....[28]....
        /*00ac*/ 	.word	0xffffffff


	//   ....[29]....
        /*00b0*/ 	.word	0xffffffff


	//   ....[30]....
        /*00b4*/ 	.word	0xffffffff


	//   ....[31]....
        /*00b8*/ 	.word	0xffffffff


	//   ....[32]....
        /*00bc*/ 	.word	0xffffffff


	//   ....[33]....
        /*00c0*/ 	.word	0xffffffff


	//   ....[34]....
        /*00c4*/ 	.word	0xffffffff


	//   ....[35]....
        /*00c8*/ 	.word	0xffffffff


	//   ....[36]....
        /*00cc*/ 	.word	0xffffffff


	//   ....[37]....
        /*00d0*/ 	.word	0xffffffff


	//   ....[38]....
        /*00d4*/ 	.word	0xffffffff


	//   ....[39]....
        /*00d8*/ 	.word	0xffffffff


	//   ....[40]....
        /*00dc*/ 	.word	0xffffffff


	//   ....[41]....
        /*00e0*/ 	.word	0xffffffff


	//   ....[42]....
        /*00e4*/ 	.word	0xffffffff


	//   ....[43]....
        /*00e8*/ 	.word	0xffffffff


	//   ....[44]....
        /*00ec*/ 	.word	0xffffffff


	//   ....[45]....
        /*00f0*/ 	.word	0xffffffff


	//   ....[46]....
        /*00f4*/ 	.word	0xffffffff


	//   ....[47]....
        /*00f8*/ 	.word	0xffffffff


	//   ....[48]....
        /*00fc*/ 	.word	0xffffffff


	//   ....[49]....
        /*0100*/ 	.word	0xffffffff


	//   ....[50]....
        /*0104*/ 	.word	0xffffffff


	//   ....[51]....
        /*0108*/ 	.word	0xffffffff


	//   ....[52]....
        /*010c*/ 	.word	0xffffffff


	//   ....[53]....
        /*0110*/ 	.word	0xffffffff


	//   ....[54]....
        /*0114*/ 	.word	0xffffffff


	//   ....[55]....
        /*0118*/ 	.word	0xffffffff


	//   ....[56]....
        /*011c*/ 	.word	0xffffffff


	//   ....[57]....
        /*0120*/ 	.word	0xffffffff


	//   ....[58]....
        /*0124*/ 	.word	0xffffffff


	//   ....[59]....
        /*0128*/ 	.word	0xffffffff


	//   ....[60]....
        /*012c*/ 	.word	0xffffffff


	//   ....[61]....
        /*0130*/ 	.word	0xffffffff


	//   ....[62]....
        /*0134*/ 	.word	0xffffffff


	//   ....[63]....
        /*0138*/ 	.word	0xffffffff


	//   ....[64]....
        /*013c*/ 	.word	0xffffffff


	//   ....[65]....
        /*0140*/ 	.word	0xffffffff


	//   ....[66]....
        /*0144*/ 	.word	0xffffffff


	//   ....[67]....
        /*0148*/ 	.word	0xffffffff


	//   ....[68]....
        /*014c*/ 	.word	0xffffffff


	//   ....[69]....
        /*0150*/ 	.word	0xffffffff


	//   ....[70]....
        /*0154*/ 	.word	0xffffffff


	//   ....[71]....
        /*0158*/ 	.word	0xffffffff


	//   ....[72]....
        /*015c*/ 	.word	0xffffffff


	//   ....[73]....
        /*0160*/ 	.word	0xffffffff


	//   ....[74]....
        /*0164*/ 	.word	0xffffffff


	//   ....[75]....
        /*0168*/ 	.word	0xffffffff


	//   ....[76]....
        /*016c*/ 	.word	0xffffffff


	//----- nvinfo : EIATTR_COOP_GROUP_INSTR_OFFSETS
	.align		4
.L_454:
        /*0170*/ 	.byte	0x04, 0x28
        /*0172*/ 	.short	(.L_456 - .L_455)


	//   ....[0]....
.L_455:
        /*0174*/ 	.word	0x00000080


	//   ....[1]....
        /*0178*/ 	.word	0x000022b0


	//   ....[2]....
        /*017c*/ 	.word	0x000022c0


	//   ....[3]....
        /*0180*/ 	.word	0x00003ea0


	//   ....[4]....
        /*0184*/ 	.word	0x00003eb0


	//   ....[5]....
        /*0188*/ 	.word	0x00005a40


	//   ....[6]....
        /*018c*/ 	.word	0x00005a60


	//   ....[7]....
        /*0190*/ 	.word	0x00005f20


	//   ....[8]....
        /*0194*/ 	.word	0x00005f30


	//   ....[9]....
        /*0198*/ 	.word	0x00006b10


	//   ....[10]....
        /*019c*/ 	.word	0x00006b40


	//   ....[11]....
        /*01a0*/ 	.word	0x00006d00


	//   ....[12]....
        /*01a4*/ 	.word	0x00006d30


	//   ....[13]....
        /*01a8*/ 	.word	0x00006e50


	//   ....[14]....
        /*01ac*/ 	.word	0x00006e80


	//   ....[15]....
        /*01b0*/ 	.word	0x00006f90


	//   ....[16]....
        /*01b4*/ 	.word	0x00006fd0


	//   ....[17]....
        /*01b8*/ 	.word	0x00007510


	//   ....[18]....
        /*01bc*/ 	.word	0x00007540


	//   ....[19]....
        /*01c0*/ 	.word	0x00007560


	//   ....[20]....
        /*01c4*/ 	.word	0x00007580


	//   ....[21]....
        /*01c8*/ 	.word	0x000075b0


	//   ....[22]....
        /*01cc*/ 	.word	0x000075c0


	//   ....[23]....
        /*01d0*/ 	.word	0x000075d0


	//   ....[24]....
        /*01d4*/ 	.word	0x000075f0


	//   ....[25]....
        /*01d8*/ 	.word	0x00007b60


	//   ....[26]....
        /*01dc*/ 	.word	0x00007b80


	//   ....[27]....
        /*01e0*/ 	.word	0x00007b90


	//   ....[28]....
        /*01e4*/ 	.word	0x00007ba0


	//   ....[29]....
        /*01e8*/ 	.word	0x0000de20


	//   ....[30]....
        /*01ec*/ 	.word	0x0000de50


	//   ....[31]....
        /*01f0*/ 	.word	0x0000de80


	//   ....[32]....
        /*01f4*/ 	.word	0x0000deb0


	//   ....[33]....
        /*01f8*/ 	.word	0x0000f6c0


	//   ....[34]....
        /*01fc*/ 	.word	0x0000f750


	//   ....[35]....
        /*0200*/ 	.word	0x0000f800


	//   ....[36]....
        /*0204*/ 	.word	0x0000f910


	//   ....[37]....
        /*0208*/ 	.word	0x00010a20


	//   ....[38]....
        /*020c*/ 	.word	0x00010a40


	//   ....[39]....
        /*0210*/ 	.word	0x00010a60


	//   ....[40]....
        /*0214*/ 	.word	0x00010a70


	//   ....[41]....
        /*0218*/ 	.word	0x00010f20


	//   ....[42]....
        /*021c*/ 	.word	0x00010f50


	//   ....[43]....
        /*0220*/ 	.word	0x00010f80


	//   ....[44]....
        /*0224*/ 	.word	0x00010fb0


	//   ....[45]....
        /*0228*/ 	.word	0x000120f0


	//   ....[46]....
        /*022c*/ 	.word	0x00012120


	//   ....[47]....
        /*0230*/ 	.word	0x00012140


	//   ....[48]....
        /*0234*/ 	.word	0x00012160


	//   ....[49]....
        /*0238*/ 	.word	0x00013a50


	//   ....[50]....
        /*023c*/ 	.word	0x00013a70


	//   ....[51]....
        /*0240*/ 	.word	0x00013a90


	//   ....[52]....
        /*0244*/ 	.word	0x00013ab0


	//   ....[53]....
        /*0248*/ 	.word	0x00013cb0


	//   ....[54]....
        /*024c*/ 	.word	0x00013ce0


	//   ....[55]....
        /*0250*/ 	.word	0x00013d30


	//   ....[56]....
        /*0254*/ 	.word	0x00013d40


	//   ....[57]....
        /*0258*/ 	.word	0x00015270


	//   ....[58]....
        /*025c*/ 	.word	0x000152b0


	//   ....[59]....
        /*0260*/ 	.word	0x000152f0


	//   ....[60]....
        /*0264*/ 	.word	0x00015320


	//   ....[61]....
        /*0268*/ 	.word	0x00015500


	//   ....[62]....
        /*026c*/ 	.word	0x00015510


	//   ....[63]....
        /*0270*/ 	.word	0x00015690


	//   ....[64]....
        /*0274*/ 	.word	0x000156c0


	//   ....[65]....
        /*0278*/ 	.word	0x00015810


	//   ....[66]....
        /*027c*/ 	.word	0x00015840


	//   ....[67]....
        /*0280*/ 	.word	0x00015990


	//   ....[68]....
        /*0284*/ 	.word	0x000159b0


	//   ....[69]....
        /*0288*/ 	.word	0x00016180


	//   ....[70]....
        /*028c*/ 	.word	0x000161a0


	//   ....[71]....
        /*0290*/ 	.word	0x000162d0


	//   ....[72]....
        /*0294*/ 	.word	0x00016300


	//   ....[73]....
        /*0298*/ 	.word	0x00016430


	//   ....[74]....
        /*029c*/ 	.word	0x00016460


	//   ....[75]....
        /*02a0*/ 	.word	0x00016590


	//   ....[76]....
        /*02a4*/ 	.word	0x000165b0


	//----- nvinfo : EIATTR_EXIT_INSTR_OFFSETS
	.align		4
.L_456:
        /*02a8*/ 	.byte	0x04, 0x1c
        /*02aa*/ 	.short	(.L_458 - .L_457)


	//   ....[0]....
.L_457:
        /*02ac*/ 	.word	0x00000310


	//   ....[1]....
        /*02b0*/ 	.word	0x000159c0


	//   ....[2]....
        /*02b4*/ 	.word	0x00015a90


	//   ....[3]....
        /*02b8*/ 	.word	0x00015af0


	//   ....[4]....
        /*02bc*/ 	.word	0x000165c0


	//   ....[5]....
        /*02c0*/ 	.word	0x00016670


	//   ....[6]....
        /*02c4*/ 	.word	0x000166d0


	//----- nvinfo : EIATTR_CTAIDZ_USED
	.align		4
.L_458:
        /*02c8*/ 	.byte	0x01, 0x04
	.zero		2


	//----- nvinfo : EIATTR_MAX_THREADS
	.align		4
        /*02cc*/ 	.byte	0x04, 0x05
        /*02ce*/ 	.short	(.L_460 - .L_459)
.L_459:
        /*02d0*/ 	.word	0x00000100
        /*02d4*/ 	.word	0x00000001
        /*02d8*/ 	.word	0x00000001


	//----- nvinfo : EIATTR_CRS_STACK_SIZE
	.align		4
.L_460:
        /*02dc*/ 	.byte	0x04, 0x1e
        /*02de*/ 	.short	(.L_462 - .L_461)
.L_461:
        /*02e0*/ 	.word	0x00000000
.L_462:


//--------------------- .nv.info._ZN7cutlass13device_kernelIN5flash19enable_sm80_to_sm89INS1_16FlashAttnFwdSm80INS1_25CollectiveMainloopFwdSm80ILi8ELi2ELb0EN4cute5tupleIJNS5_1CILi128EEENS7_ILi64EEENS7_ILi192EEEEEELi192ENS_10bfloat16_tEfNS_4arch4Sm80ELb0ELb1ELb1ELb0ELb1ELb0ELb1ELb0EEENS1_21CollectiveEpilogueFwdINS6_IJS8_SA_S9_EEENS6_IJNS7_ILi1EEESI_SI_EEESC_SE_Li256ELb0ELb1ELb0ELb0EEENS1_19SingleTileSchedulerILb0ELb0ELb1ELi128EEEEEEEEEvNT_6ParamsE --------------------------
	.section	.nv.info._ZN7cutlass13device_kernelIN5flash19enable_sm80_to_sm89INS1_16FlashAttnFwdSm80INS1_25CollectiveMainloopFwdSm80ILi8ELi2ELb0EN4cute5tupleIJNS5_1CILi128EEENS7_ILi64EEENS7_ILi192EEEEEELi192ENS_10bfloat16_tEfNS_4arch4Sm80ELb0ELb1ELb1ELb0ELb1ELb0ELb1ELb0EEENS1_21CollectiveEpilogueFwdINS6_IJS8_SA_S9_EEENS6_IJNS7_ILi1EEESI_SI_EEESC_SE_Li256ELb0ELb1ELb0ELb0EEENS1_19SingleTileSchedulerILb0ELb0ELb1ELi128EEEEEEEEEvNT_6ParamsE,"",@"SHT_CUDA_INFO"
	.sectionflags	@""
	.align	4


	//----- nvinfo : EIATTR_CUDA_API_VERSION
	.align		4
        /*0000*/ 	.byte	0x04, 0x37
        /*0002*/ 	.short	(.L_464 - .L_463)
.L_463:
        /*0004*/ 	.word	0x00000082


	//----- nvinfo : EIATTR_SW2861232_WAR
	.align		4
.L_464:
        /*0008*/ 	.byte	0x01, 0x35
	.zero		2


	//----- nvinfo : EIATTR_PARAM_CBANK
	.align		4
        /*000c*/ 	.byte	0x04, 0x0a
        /*000e*/ 	.short	(.L_466 - .L_465)
	.align		4
.L_465:
        /*0010*/ 	.word	index@(.nv.constant0._ZN7cutlass13device_kernelIN5flash19enable_sm80_to_sm89INS1_16FlashAttnFwdSm80INS1_25CollectiveMainloopFwdSm80ILi8ELi2ELb0EN4cute5tupleIJNS5_1CILi128EEENS7_ILi64EEENS7_ILi192EEEEEELi192ENS_10bfloat16_tEfNS_4arch4Sm80ELb0ELb1ELb1ELb0ELb1ELb0ELb1ELb0EEENS1_21CollectiveEpilogueFwdINS6_IJS8_SA_S9_EEENS6_IJNS7_ILi1EEESI_SI_EEESC_SE_Li256ELb0ELb1ELb0ELb0EEENS1_19SingleTileSchedulerILb0ELb0ELb1ELi128EEEEEEEEEvNT_6ParamsE)
        /*0014*/ 	.short	0x0160
        /*0016*/ 	.short	0x0418


	//----- nvinfo : EIATTR_CBANK_PARAM_SIZE
	.align		4
.L_466:
        /*0018*/ 	.byte	0x03, 0x19
        /*001a*/ 	.short	0x0418


	//----- nvinfo : EIATTR_KPARAM_INFO
	.align		4
        /*001c*/ 	.byte	0x04, 0x17
        /*001e*/ 	.short	(.L_468 - .L_467)
.L_467:
        /*0020*/ 	.word	0x00000000
        /*0024*/ 	.short	0x0000
        /*0026*/ 	.short	0x0000
        /*0028*/ 	.byte	0x00, 0xf0, 0x61, 0x10


	//----- nvinfo : EIATTR_MAXREG_COUNT
	.align		4
.L_468:
        /*002c*/ 	.byte	0x03, 0x1b
        /*002e*/ 	.short	0x00ff


	//----- nvinfo : EIATTR_NUM_BARRIERS
	.align		4
        /*0030*/ 	.byte	0x02, 0x4c
        /*0032*/ 	.byte	0x02
	.zero		1


	//----- nvinfo : EIATTR_MERCURY_ISA_VERSION
	.align		4
        /*0034*/ 	.byte	0x03, 0x5f
        /*0036*/ 	.short	0x0000


	//----- nvinfo : EIATTR_COOP_GROUP_MASK_REGIDS
	.align		4
        /*0038*/ 	.byte	0x04, 0x29
        /*003a*/ 	.short	(.L_470 - .L_469)


	//   ....[0]....
.L_469:
        /*003c*/ 	.word	0xffffffff


	//   ....[1]....
        /*0040*/ 	.word	0xffffffff


	//   ....[2]....
        /*0044*/ 	.word	0xffffffff


	//   ....[3]....
        /*0048*/ 	.word	0xffffffff


	//   ....[4]....
        /*004c*/ 	.word	0xffffffff


	//   ....[5]....
        /*0050*/ 	.word	0xffffffff


	//   ....[6]....
        /*0054*/ 	.word	0xffffffff


	//   ....[7]....
        /*0058*/ 	.word	0xffffffff


	//   ....[8]....
        /*005c*/ 	.word	0xffffffff


	//   ....[9]....
        /*0060*/ 	.word	0xffffffff


	//   ....[10]....
        /*0064*/ 	.word	0xffffffff


	//   ....[11]....
        /*0068*/ 	.word	0xffffffff


	//   ....[12]....
        /*006c*/ 	.word	0xffffffff


	//   ....[13]....
        /*0070*/ 	.word	0xffffffff


	//   ....[14]....
        /*0074*/ 	.word	0xffffffff


	//   ....[15]....
        /*0078*/ 	.word	0xffffffff


	//   ....[16]....
        /*007c*/ 	.word	0xffffffff


	//   ....[17]....
        /*0080*/ 	.word	0xffffffff


	//   ....[18]....
        /*0084*/ 	.word	0xffffffff


	//   ....[19]....
        /*0088*/ 	.word	0xffffffff


	//   ....[20]....
        /*008c*/ 	.word	0xffffffff


	//   ....[21]....
        /*0090*/ 	.word	0xffffffff


	//   ....[22]....
        /*0094*/ 	.word	0xffffffff


	//   ....[23]....
        /*0098*/ 	.word	0xffffffff


	//   ....[24]....
        /*009c*/ 	.word	0xffffffff


	//   ....[25]....
        /*00a0*/ 	.word	0xffffffff


	//   ....[26]....
        /*00a4*/ 	.word	0xffffffff


	//   ....[27]....
        /*00a8*/ 	.word	0xffffffff


	//   ....[28]....
        /*00ac*/ 	.word	0xffffffff


	//   ....[29]....
        /*00b0*/ 	.word	0xffffffff


	//   ....[30]....
        /*00b4*/ 	.word	0xffffffff


	//   ....[31]....
        /*00b8*/ 	.word	0xffffffff


	//   ....[32]....
        /*00bc*/ 	.word	0xffffffff


	//   ....[33]....
        /*00c0*/ 	.word	0xffffffff


	//   ....[34]....
        /*00c4*/ 	.word	0xffffffff


	//   ....[35]....
        /*00c8*/ 	.word	0xffffffff


	//   ....[36]....
        /*00cc*/ 	.word	0xffffffff


	//   ....[37]....
        /*00d0*/ 	.word	0xffffffff


	//   ....[38]....
        /*00d4*/ 	.word	0xffffffff


	//   ....[39]....
        /*00d8*/ 	.word	0xffffffff


	//   ....[40]....
        /*00dc*/ 	.word	0xffffffff


	//   ....[41]....
        /*00e0*/ 	.word	0xffffffff


	//   ....[42]....
        /*00e4*/ 	.word	0xffffffff


	//   ....[43]....
        /*00e8*/ 	.word	0xffffffff


	//   ....[44]....
        /*00ec*/ 	.word	0xffffffff


	//   ....[45]....
        /*00f0*/ 	.word	0xffffffff


	//   ....[46]....
        /*00f4*/ 	.word	0xffffffff


	//   ....[47]....
        /*00f8*/ 	.word	0xffffffff


	//   ....[48]....
        /*00fc*/ 	.word	0xffffffff


	//   ....[49]....
        /*0100*/ 	.word	0xffffffff


	//   ....[50]....
        /*0104*/ 	.word	0xffffffff


	//   ....[51]....
        /*0108*/ 	.word	0xffffffff


	//   ....[52]....
        /*010c*/ 	.word	0xffffffff


	//   ....[53]....
        /*0110*/ 	.word	0xffffffff


	//   ....[54]....
        /*0114*/ 	.word	0xffffffff


	//   ....[55]....
        /*0118*/ 	.word	0xffffffff


	//   ....[56]....
        /*011c*/ 	.word	0xffffffff


	//   ....[57]....
        /*0120*/ 	.word	0xffffffff


	//   ....[58]....
        /*0124*/ 	.word	0xffffffff


	//   ....[59]....
        /*0128*/ 	.word	0xffffffff


	//   ....[60]....
        /*012c*/ 	.word	0xffffffff


	//   ....[61]....
        /*0130*/ 	.word	0xffffffff


	//   ....[62]....
        /*0134*/ 	.word	0xffffffff


	//   ....[63]....
        /*0138*/ 	.word	0xffffffff


	//   ....[64]....
        /*013c*/ 	.word	0xffffffff


	//   ....[65]....
        /*0140*/ 	.word	0xffffffff


	//   ....[66]....
        /*0144*/ 	.word	0xffffffff


	//   ....[67]....
        /*0148*/ 	.word	0xffffffff


	//   ....[68]....
        /*014c*/ 	.word	0xffffffff


	//   ....[69]....
        /*0150*/ 	.word	0xffffffff


	//   ....[70]....
        /*0154*/ 	.word	0xffffffff


	//   ....[71]....
        /*0158*/ 	.word	0xffffffff


	//   ....[72]....
        /*015c*/ 	.word	0xffffffff


	//   ....[73]....
        /*0160*/ 	.word	0xffffffff


	//   ....[74]....
        /*0164*/ 	.word	0xffffffff


	//   ....[75]....
        /*0168*/ 	.word	0xffffffff


	//   ....[76]....
        /*016c*/ 	.word	0xffffffff


	//   ....[77]....
        /*0170*/ 	.word	0xffffffff


	//   ....[78]....
        /*0174*/ 	.word	0xffffffff


	//   ....[79]....
        /*0178*/ 	.word	0xffffffff


	//   ....[80]....
        /*017c*/ 	.word	0xffffffff


	//   ....[81]....
        /*0180*/ 	.word	0xffffffff


	//   ....[82]....
        /*0184*/ 	.word	0xffffffff


	//   ....[83]....
        /*0188*/ 	.word	0xffffffff


	//   ....[84]....
        /*018c*/ 	.word	0xffffffff


	//   ....[85]....
        /*0190*/ 	.word	0xffffffff


	//   ....[86]....
        /*0194*/ 	.word	0xffffffff


	//   ....[87]....
        /*0198*/ 	.word	0xffffffff


	//   ....[88]....
        /*019c*/ 	.word	0xffffffff


	//   ....[89]....
        /*01a0*/ 	.word	0xffffffff


	//   ....[90]....
        /*01a4*/ 	.word	0xffffffff


	//   ....[91]....
        /*01a8*/ 	.word	0xffffffff


	//   ....[92]....
        /*01ac*/ 	.word	0xffffffff


	//   ....[93]....
        /*01b0*/ 	.word	0xffffffff


	//   ....[94]....
        /*01b4*/ 	.word	0xffffffff


	//   ....[95]....
        /*01b8*/ 	.word	0xffffffff


	//   ....[96]....
        /*01bc*/ 	.word	0xffffffff


	//   ....[97]....
        /*01c0*/ 	.word	0xffffffff


	//----- nvinfo : EIATTR_COOP_GROUP_INSTR_OFFSETS
	.align		4
.L_470:
        /*01c4*/ 	.byte	0x04, 0x28
        /*01c6*/ 	.short	(.L_472 - .L_471)


	//   ....[0]....
.L_471:
        /*01c8*/ 	.word	0x00000c70


	//   ....[1]....
        /*01cc*/ 	.word	0x00000cd0


	//   ....[2]....
        /*01d0*/ 	.word	0x00000d00


	//   ....[3]....
        /*01d4*/ 	.word	0x00000d40


	//   ....[4]....
        /*01d8*/ 	.word	0x00000d70


	//   ....[5]....
        /*01dc*/ 	.word	0x00000de0


	//   ....[6]....
        /*01e0*/ 	.word	0x00000e10


	//   ....[7]....
        /*01e4*/ 	.word	0x00000f90


	//   ....[8]....
        /*01e8*/ 	.word	0x00001430


	//   ....[9]....
        /*01ec*/ 	.word	0x00001480


	//   ....[10]....
        /*01f0*/ 	.word	0x000014b0


	//   ....[11]....
        /*01f4*/ 	.word	0x000014c0


	//   ....[12]....
        /*01f8*/ 	.word	0x00001570


	//   ....[13]....
        /*01fc*/ 	.word	0x00001590


	//   ....[14]....
        /*0200*/ 	.word	0x000015b0


	//   ....[15]....
        /*0204*/ 	.word	0x000015d0


	//   ....[16]....
        /*0208*/ 	.word	0x00001bb0


	//   ....[17]....
        /*020c*/ 	.word	0x00001bd0


	//   ....[18]....
        /*0210*/ 	.word	0x00001c30


	//   ....[19]....
        /*0214*/ 	.word	0x00001c50


	//   ....[20]....
        /*0218*/ 	.word	0x00002190


	//   ....[21]....
        /*021c*/ 	.word	0x000021c0


	//   ....[22]....
        /*0220*/ 	.word	0x000021e0


	//   ....[23]....
        /*0224*/ 	.word	0x00002240


	//   ....[24]....
        /*0228*/ 	.word	0x00002f40


	//   ....[25]....
        /*022c*/ 	.word	0x000032d0


	//   ....[26]....
        /*0230*/ 	.word	0x00003f70


	//   ....[27]....
        /*0234*/ 	.word	0x00003fa0


	//   ....[28]....
        /*0238*/ 	.word	0x00003fc0


	//   ....[29]....
        /*023c*/ 	.word	0x000040d0


	//   ....[30]....
        /*0240*/ 	.word	0x00005220


	//   ....[31]....
        /*0244*/ 	.word	0x00005240


	//   ....[32]....
        /*0248*/ 	.word	0x00005260


	//   ....[33]....
        /*024c*/ 	.word	0x00005270


	//   ....[34]....
        /*0250*/ 	.word	0x000058e0


	//   ....[35]....
        /*0254*/ 	.word	0x00005900


	//   ....[36]....
        /*0258*/ 	.word	0x00005920


	//   ....[37]....
        /*025c*/ 	.word	0x00005980


	//   ....[38]....
        /*0260*/ 	.word	0x00006730


	//   ....[39]....
        /*0264*/ 	.word	0x00006af0


	//   ....[40]....
        /*0268*/ 	.word	0x00007210


	//   ....[41]....
        /*026c*/ 	.word	0x000072e0


	//   ....[42]....
        /*0270*/ 	.word	0x00007570


	//   ....[43]....
        /*0274*/ 	.word	0x000076d0


	//   ....[44]....
        /*0278*/ 	.word	0x00008eb0


	//   ....[45]....
        /*027c*/ 	.word	0x00008ed0


	//   ....[46]....
        /*0280*/ 	.word	0x00008ee0


	//   ....[47]....
        /*0284*/ 	.word	0x00008ef0


	//   ....[48]....
        /*0288*/ 	.word	0x00009680


	//   ....[49]....
        /*028c*/ 	.word	0x000096a0


	//   ....[50]....
        /*0290*/ 	.word	0x000096c0


	//   ....[51]....
        /*0294*/ 	.word	0x00009720


	//   ....[52]....
        /*0298*/ 	.word	0x0000a810


	//   ....[53]....
        /*029c*/ 	.word	0x0000a850


	//   ....[54]....
        /*02a0*/ 	.word	0x0000a870


	//   ....[55]....
        /*02a4*/ 	.word	0x0000a8b0


	//   ....[56]....
        /*02a8*/ 	.word	0x0000c190


	//   ....[57]....
        /*02ac*/ 	.word	0x0000c1b0


	//   ....[58]....
        /*02b0*/ 	.word	0x0000c1c0


	//   ....[59]....
        /*02b4*/ 	.word	0x0000c1d0


	//   ....[60]....
        /*02b8*/ 	.word	0x0000c700


	//   ....[61]....
        /*02bc*/ 	.word	0x0000c710


	//   ....[62]....
        /*02c0*/ 	.word	0x0000c720


	//   ....[63]....
        /*02c4*/ 	.word	0x0000c7a0


	//   ....[64]....
        /*02c8*/ 	.word	0x0000d4d0


	//   ....[65]....
        /*02cc*/ 	.word	0x0000d8b0


	//   ....[66]....
        /*02d0*/ 	.word	0x0000dfd0


	//   ....[67]....
        /*02d4*/ 	.word	0x0000e090


	//   ....[68]....
        /*02d8*/ 	.word	0x0000e330


	//   ....[69]....
        /*02dc*/ 	.word	0x0000e460


	//   ....[70]....
        /*02e0*/ 	.word	0x0000fc30


	//   ....[71]....
        /*02e4*/ 	.word	0x0000fc40


	//   ....[72]....
        /*02e8*/ 	.word	0x0000fc50


	//   ....[73]....
        /*02ec*/ 	.word	0x0000fcc0


	//   ....[74]....
        /*02f0*/ 	.word	0x0000fe60


	//   ....[75]....
        /*02f4*/ 	.word	0x0000fe90


	//   ....[76]....
        /*02f8*/ 	.word	0x0000fed0


	//   ....[77]....
        /*02fc*/ 	.word	0x0000fee0


	//   ....[78]....
        /*0300*/ 	.word	0x00011480


	//   ....[79]....
        /*0304*/ 	.word	0x00011490


	//   ....[80]....
        /*0308*/ 	.word	0x000114b0


	//   ....[81]....
        /*030c*/ 	.word	0x000114c0


	//   ....[82]....
        /*0310*/ 	.word	0x000114d0


	//   ....[83]....
        /*0314*/ 	.word	0x000115b0


	//   ....[84]....
        /*0318*/ 	.word	0x00011730


	//   ....[85]....
        /*031c*/ 	.word	0x00011760


	//   ....[86]....
        /*0320*/ 	.word	0x000118b0


	//   ....[87]....
        /*0324*/ 	.word	0x000118e0


	//   ....[88]....
        /*0328*/ 	.word	0x00011a30


	//   ....[89]....
        /*032c*/ 	.word	0x00011a50


	//   ....[90]....
        /*0330*/ 	.word	0x00012120


	//   ....[91]....
        /*0334*/ 	.word	0x00012140


	//   ....[92]....
        /*0338*/ 	.word	0x00012270


	//   ....[93]....
        /*033c*/ 	.word	0x000122a0


	//   ....[94]....
        /*0340*/ 	.word	0x000123d0


	//   ....[95]....
        /*0344*/ 	.word	0x00012400


	//   ....[96]....
        /*0348*/ 	.word	0x00012530


	//   ....[97]....
        /*034c*/ 	.word	0x00012550


	//----- nvinfo : EIATTR_EXIT_INSTR_OFFSETS
	.align		4
.L_472:
        /*0350*/ 	.byte	0x04, 0x1c
        /*0352*/ 	.short	(.L_474 - .L_473)


	//   ....[0]....
.L_473:
        /*0354*/ 	.word	0x00000030


	//   ....[1]....
        /*0358*/ 	.word	0x00011a60


	//   ....[2]....
        /*035c*/ 	.word	0x00011b30


	//   ....[3]....
        /*0360*/ 	.word	0x00011b90


	//   ....[4]....
        /*0364*/ 	.word	0x00012560


	//   ....[5]....
        /*0368*/ 	.word	0x00012610


	//   ....[6]....
        /*036c*/ 	.word	0x00012670


	//----- nvinfo : EIATTR_CTAIDZ_USED
	.align		4
.L_474:
        /*0370*/ 	.byte	0x01, 0x04
	.zero		2


	//----- nvinfo : EIATTR_MAX_THREADS
	.align		4
        /*0374*/ 	.byte	0x04, 0x05
        /*0376*/ 	.short	(.L_476 - .L_475)
.L_475:
        /*0378*/ 	.word	0x00000100
        /*037c*/ 	.word	0x00000001
        /*0380*/ 	.word	0x00000001


	//----- nvinfo : EIATTR_CRS_STACK_SIZE
	.align		4
.L_476:
        /*0384*/ 	.byte	0x04, 0x1e
        /*0386*/ 	.short	(.L_478 - .L_477)
.L_477:
        /*0388*/ 	.word	0x00000000
.L_478:


//--------------------- .nv.info._ZN7cutlass13device_kernelIN5flash19enable_sm80_to_sm89INS1_16FlashAttnFwdSm80INS1_25CollectiveMainloopFwdSm80ILi8ELi2ELb0EN4cute5tupleIJNS5_1CILi128EEENS7_ILi64EEENS7_ILi192EEEEEELi192ENS_10bfloat16_tEfNS_4arch4Sm80ELb0ELb1ELb1ELb1ELb1ELb0ELb1ELb0EEENS1_21CollectiveEpilogueFwdINS6_IJS8_SA_S9_EEENS6_IJNS7_ILi1EEESI_SI_EEESC_SE_Li256ELb1ELb1ELb0ELb0EEENS1_19SingleTileSchedulerILb1ELb0ELb1ELi128EEEEEEEEEvNT_6ParamsE --------------------------
	.section	.nv.info._ZN7cutlass13device_kernelIN5flash19enable_sm80_to_sm89INS1_16FlashAttnFwdSm80INS1_25CollectiveMainloopFwdSm80ILi8ELi2ELb0EN4cute5tupleIJNS5_1CILi128EEENS7_ILi64EEENS7_ILi192EEEEEELi192ENS_10bfloat16_tEfNS_4arch4Sm80ELb0ELb1ELb1ELb1ELb1ELb0ELb1ELb0EEENS1_21CollectiveEpilogueFwdINS6_IJS8_SA_S9_EEENS6_IJNS7_ILi1EEESI_SI_EEESC_SE_Li256ELb1ELb1ELb0ELb0EEENS1_19SingleTileSchedulerILb1ELb0ELb1ELi128EEEEEEEEEvNT_6ParamsE,"",@"SHT_CUDA_INFO"
	.sectionflags	@""
	.align	4


	//----- nvinfo : EIATTR_CUDA_API_VERSION
	.align		4
        /*0000*/ 	.byte	0x04, 0x37
        /*0002*/ 	.short	(.L_480 - .L_479)
.L_479:
        /*0004*/ 	.word	0x00000082


	//----- nvinfo : EIATTR_SW2861232_WAR
	.align		4
.L_480:
        /*0008*/ 	.byte	0x01, 0x35
	.zero		2


	//----- nvinfo : EIATTR_PARAM_CBANK
	.align		4
        /*000c*/ 	.byte	0x04, 0x0a
        /*000e*/ 	.short	(.L_482 - .L_481)
	.align		4
.L_481:
        /*0010*/ 	.word	index@(.nv.constant0._ZN7cutlass13device_kernelIN5flash19enable_sm80_to_sm89INS1_16FlashAttnFwdSm80INS1_25CollectiveMainloopFwdSm80ILi8ELi2ELb0EN4cute5tupleIJNS5_1CILi128EEENS7_ILi64EEENS7_ILi192EEEEEELi192ENS_10bfloat16_tEfNS_4arch4Sm80ELb0ELb1ELb1ELb1ELb1ELb0ELb1ELb0EEENS1_21CollectiveEpilogueFwdINS6_IJS8_SA_S9_EEENS6_IJNS7_ILi1EEESI_SI_EEESC_SE_Li256ELb1ELb1ELb0ELb0EEENS1_19SingleTileSchedulerILb1ELb0ELb1ELi128EEEEEEEEEvNT_6ParamsE)
        /*0014*/ 	.short	0x0160
        /*0016*/ 	.short	0x0418


	//----- nvinfo : EIATTR_CBANK_PARAM_SIZE
	.align		4
.L_482:
        /*0018*/ 	.byte	0x03, 0x19
        /*001a*/ 	.short	0x0418


	//----- nvinfo : EIATTR_KPARAM_INFO
	.align		4
        /*001c*/ 	.byte	0x04, 0x17
        /*001e*/ 	.short	(.L_484 - .L_483)
.L_483:
        /*0020*/ 	.word	0x00000000
        /*0024*/ 	.short	0x0000
        /*0026*/ 	.short	0x0000
        /*0028*/ 	.byte	0x00, 0xf0, 0x61, 0x10


	//----- nvinfo : EIATTR_MAXREG_COUNT
	.align		4
.L_484:
        /*002c*/ 	.byte	0x03, 0x1b
        /*002e*/ 	.short	0x00ff


	//----- nvinfo : EIATTR_NUM_BARRIERS
	.align		4
        /*0030*/ 	.byte	0x02, 0x4c
        /*0032*/ 	.byte	0x02
	.zero		1


	//----- nvinfo : EIATTR_MERCURY_ISA_VERSION
	.align		4
        /*0034*/ 	.byte	0x03, 0x5f
        /*0036*/ 	.short	0x0000


	//----- nvinfo : EIATTR_COOP_GROUP_MASK_REGIDS
	.align		4
        /*0038*/ 	.byte	0x04, 0x29
        /*003a*/ 	.short	(.L_486 - .L_485)


	//   ....[0]....
.L_485:
        /*003c*/ 	.word	0xffffffff


	//   ....[1]....
        /*0040*/ 	.word	0xffffffff


	//   ....[2]....
        /*0044*/ 	.word	0xffffffff


	//   ....[3]....
        /*0048*/ 	.word	0xffffffff


	//   ....[4]....
        /*004c*/ 	.word	0xffffffff


	//   ....[5]....
        /*0050*/ 	.word	0xffffffff


	//   ....[6]....
        /*0054*/ 	.word	0xffffffff


	//   ....[7]....
        /*0058*/ 	.word	0xffffffff


	//   ....[8]....
        /*005c*/ 	.word	0xffffffff


	//   ....[9]....
        /*0060*/ 	.word	0xffffffff


	//   ....[10]....
        /*0064*/ 	.word	0xffffffff


	//   ....[11]....
        /*0068*/ 	.word	0xffffffff


	//   ....[12]....
        /*006c*/ 	.word	0xffffffff


	//   ....[13]....
        /*0070*/ 	.word	0xffffffff


	//   ....[14]....
        /*0074*/ 	.word	0xffffffff


	//   ....[15]....
        /*0078*/ 	.word	0xffffffff


	//   ....[16]....
        /*007c*/ 	.word	0xffffffff


	//   ....[17]....
        /*0080*/ 	.word	0xffffffff


	//   ....[18]....
        /*0084*/ 	.word	0xffffffff


	//   ....[19]....
        /*0088*/ 	.word	0xffffffff


	//   ....[20]....
        /*008c*/ 	.word	0xffffffff


	//   ....[21]....
        /*0090*/ 	.word	0xffffffff


	//   ....[22]....
        /*0094*/ 	.word	0xffffffff


	//   ....[23]....
        /*0098*/ 	.word	0xffffffff


	//   ....[24]....
        /*009c*/ 	.word	0xffffffff


	//   ....[25]....
        /*00a0*/ 	.word	0xffffffff


	//   ....[26]....
        /*00a4*/ 	.word	0xffffffff


	//   ....[27]....
        /*00a8*/ 	.word	0xffffffff


	//   ....[28]....
        /*00ac*/ 	.word	0xffffffff


	//   ....[29]....
        /*00b0*/ 	.word	0xffffffff


	//   ....[30]....
        /*00b4*/ 	.word	0xffffffff


	//   ....[31]....
        /*00b8*/ 	.word	0xffffffff


	//   ....[32]....
        /*00bc*/ 	.word	0xffffffff


	//   ....[33]....
        /*00c0*/ 	.word	0xffffffff


	//   ....[34]....
        /*00c4*/ 	.word	0xffffffff


	//   ....[35]....
        /*00c8*/ 	.word	0xffffffff


	//   ....[36]....
        /*00cc*/ 	.word	0xffffffff


	//   ....[37]....
        /*00d0*/ 	.word	0xffffffff


	//   ....[38]....
        /*00d4*/ 	.word	0xffffffff


	//   ....[39]....
        /*00d8*/ 	.word	0xffffffff


	//   ....[40]....
        /*00dc*/ 	.word	0xffffffff


	//   ....[41]....
        /*00e0*/ 	.word	0xffffffff


	//   ....[42]....
        /*00e4*/ 	.word	0xffffffff


	//   ....[43]....
        /*00e8*/ 	.word	0xffffffff


	//   ....[44]....
        /*00ec*/ 	.word	0xffffffff


	//   ....[45]....
        /*00f0*/ 	.word	0xffffffff


	//   ....[46]....
        /*00f4*/ 	.word	0xffffffff


	//   ....[47]....
        /*00f8*/ 	.word	0xffffffff


	//   ....[48]....
        /*00fc*/ 	.word	0xffffffff


	//   ....[49]....
        /*0100*/ 	.word	0xffffffff


	//   ....[50]....
        /*0104*/ 	.word	0xffffffff


	//   ....[51]....
        /*0108*/ 	.word	0xffffffff


	//   ....[52]....
        /*010c*/ 	.word	0xffffffff


	//   ....[53]....
        /*0110*/ 	.word	0xffffffff


	//   ....[54]....
        /*0114*/ 	.word	0xffffffff


	//   ....[55]....
        /*0118*/ 	.word	0xffffffff


	//   ....[56]....
        /*011c*/ 	.word	0xffffffff


	//   ....[57]....
        /*0120*/ 	.word	0xffffffff


	//   ....[58]....
        /*0124*/ 	.word	0xffffffff


	//   ....[59]....
        /*0128*/ 	.word	0xffffffff


	//   ....[60]....
        /*012c*/ 	.word	0xffffffff


	//   ....[61]....
        /*0130*/ 	.word	0xffffffff


	//   ....[62]....
        /*0134*/ 	.word	0xffffffff


	//   ....[63]....
        /*0138*/ 	.word	0xffffffff


	//   ....[64]....
        /*013c*/ 	.word	0xffffffff


	//   ....[65]....
        /*0140*/ 	.word	0xffffffff


	//   ....[66]....
        /*0144*/ 	.word	0xffffffff


	//   ....[67]....
        /*0148*/ 	.word	0xffffffff


	//   ....[68]....
        /*014c*/ 	.word	0xffffffff


	//   ....[69]....
        /*0150*/ 	.word	0xffffffff


	//   ....[70]....
        /*0154*/ 	.word	0xffffffff


	//   ....[71]....
        /*0158*/ 	.word	0xffffffff


	//   ....[72]....
        /*015c*/ 	.word	0xffffffff


	//   ....[73]....
        /*0160*/ 	.word	0xffffffff


	//   ....[74]....
        /*0164*/ 	.word	0xffffffff


	//   ....[75]....
        /*0168*/ 	.word	0xffffffff


	//   ....[76]....
        /*016c*/ 	.word	0xffffffff


	//   ....[77]....
        /*0170*/ 	.word	0xffffffff


	//   ....[78]....
        /*0174*/ 	.word	0xffffffff


	//   ....[79]....
        /*0178*/ 	.word	0xffffffff


	//   ....[80]....
        /*017c*/ 	.word	0xffffffff


	//   ....[81]....
        /*0180*/ 	.word	0xffffffff


	//   ....[82]....
        /*0184*/ 	.word	0xffffffff


	//   ....[83]....
        /*0188*/ 	.word	0xffffffff


	//   ....[84]....
        /*018c*/ 	.word	0xffffffff


	//   ....[85]....
        /*0190*/ 	.word	0xffffffff


	//   ....[86]....
        /*0194*/ 	.word	0xffffffff


	//   ....[87]....
        /*0198*/ 	.word	0xffffffff


	//   ....[88]....
        /*019c*/ 	.word	0xffffffff


	//   ....[89]....
        /*01a0*/ 	.word	0xffffffff


	//   ....[90]....
        /*01a4*/ 	.word	0xffffffff


	//   ....[91]....
        /*01a8*/ 	.word	0xffffffff


	//   ....[92]....
        /*01ac*/ 	.word	0xffffffff


	//   ....[93]....
        /*01b0*/ 	.word	0xffffffff


	//   ....[94]....
        /*01b4*/ 	.word	0xffffffff


	//   ....[95]....
        /*01b8*/ 	.word	0xffffffff


	//   ....[96]....
        /*01bc*/ 	.word	0xffffffff


	//   ....[97]....
        /*01c0*/ 	.word	0xffffffff


	//   ....[98]....
        /*01c4*/ 	.word	0xffffffff


	//----- nvinfo : EIATTR_COOP_GROUP_INSTR_OFFSETS
	.align		4
.L_486:
        /*01c8*/ 	.byte	0x04, 0x28
        /*01ca*/ 	.short	(.L_488 - .L_487)


	//   ....[0]....
.L_487:
        /*01cc*/ 	.word	0x00000090


	//   ....[1]....
        /*01d0*/ 	.word	0x00001560


	//   ....[2]....
        /*01d4*/ 	.word	0x000015a0


	//   ....[3]....
        /*01d8*/ 	.word	0x000017d0


	//   ....[4]....
        /*01dc*/ 	.word	0x00001800


	//   ....[5]....
        /*01e0*/ 	.word	0x00001920


	//   ....[6]....
        /*01e4*/ 	.word	0x00001950


	//   ....[7]....
        /*01e8*/ 	.word	0x00001a60


	//   ....[8]....
        /*01ec*/ 	.word	0x00001aa0


	//   ....[9]....
        /*01f0*/ 	.word	0x00001ff0


	//   ....[10]....
        /*01f4*/ 	.word	0x00002010


	//   ....[11]....
        /*01f8*/ 	.word	0x00002040


	//   ....[12]....
        /*01fc*/ 	.word	0x00002070


	//   ....[13]....
        /*0200*/ 	.word	0x00002080


	//   ....[14]....
        /*0204*/ 	.word	0x00002090


	//   ....[15]....
        /*0208*/ 	.word	0x000021d0


	//   ....[16]....
        /*020c*/ 	.word	0x000021e0


	//   ....[17]....
        /*0210*/ 	.word	0x00002620


	//   ....[18]....
        /*0214*/ 	.word	0x00002650


	//   ....[19]....
        /*0218*/ 	.word	0x00002670


	//   ....[20]....
        /*021c*/ 	.word	0x000026d0


	//   ....[21]....
        /*0220*/ 	.word	0x00002b00


	//   ....[22]....
        /*0224*/ 	.word	0x00002b30


	//   ....[23]....
        /*0228*/ 	.word	0x00002b40


	//   ....[24]....
        /*022c*/ 	.word	0x00002b50


	//   ....[25]....
        /*0230*/ 	.word	0x000038d0


	//   ....[26]....
        /*0234*/ 	.word	0x00003c20


	//   ....[27]....
        /*0238*/ 	.word	0x000048d0


	//   ....[28]....
        /*023c*/ 	.word	0x000048f0


	//   ....[29]....
        /*0240*/ 	.word	0x00004910


	//   ....[30]....
        /*0244*/ 	.word	0x00004930


	//   ....[31]....
        /*0248*/ 	.word	0x00005b50


	//   ....[32]....
        /*024c*/ 	.word	0x00005b80


	//   ....[33]....
        /*0250*/ 	.word	0x00005ba0


	//   ....[34]....
        /*0254*/ 	.word	0x00005bb0


	//   ....[35]....
        /*0258*/ 	.word	0x00006240


	//   ....[36]....
        /*025c*/ 	.word	0x00006260


	//   ....[37]....
        /*0260*/ 	.word	0x00006270


	//   ....[38]....
        /*0264*/ 	.word	0x00006280


	//   ....[39]....
        /*0268*/ 	.word	0x00007020


	//   ....[40]....
        /*026c*/ 	.word	0x00007430


	//   ....[41]....
        /*0270*/ 	.word	0x00007d80


	//   ....[42]....
        /*0274*/ 	.word	0x00007e60


	//   ....[43]....
        /*0278*/ 	.word	0x00007e70


	//   ....[44]....
        /*027c*/ 	.word	0x00007e90


	//   ....[45]....
        /*0280*/ 	.word	0x000097e0


	//   ....[46]....
        /*0284*/ 	.word	0x00009800


	//   ....[47]....
        /*0288*/ 	.word	0x00009810


	//   ....[48]....
        /*028c*/ 	.word	0x00009820


	//   ....[49]....
        /*0290*/ 	.word	0x00009f90


	//   ....[50]....
        /*0294*/ 	.word	0x00009fb0


	//   ....[51]....
        /*0298*/ 	.word	0x00009fc0


	//   ....[52]....
        /*029c*/ 	.word	0x00009fd0


	//   ....[53]....
        /*02a0*/ 	.word	0x0000b130


	//   ....[54]....
        /*02a4*/ 	.word	0x0000b160


	//   ....[55]....
        /*02a8*/ 	.word	0x0000b180


	//   ....[56]....
        /*02ac*/ 	.word	0x0000b1c0


	//   ....[57]....
        /*02b0*/ 	.word	0x0000ca90


	//   ....[58]....
        /*02b4*/ 	.word	0x0000cab0


	//   ....[59]....
        /*02b8*/ 	.word	0x0000cac0


	//   ....[60]....
        /*02bc*/ 	.word	0x0000cad0


	//   ....[61]....
        /*02c0*/ 	.word	0x0000d000


	//   ....[62]....
        /*02c4*/ 	.word	0x0000d010


	//   ....[63]....
        /*02c8*/ 	.word	0x0000d020


	//   ....[64]....
        /*02cc*/ 	.word	0x0000d030


	//   ....[65]....
        /*02d0*/ 	.word	0x0000de20


	//   ....[66]....
        /*02d4*/ 	.word	0x0000e190


	//   ....[67]....
        /*02d8*/ 	.word	0x0000eab0


	//   ....[68]....
        /*02dc*/ 	.word	0x0000eba0


	//   ....[69]....
        /*02e0*/ 	.word	0x0000ebb0


	//   ....[70]....
        /*02e4*/ 	.word	0x0000ec30


	//   ....[71]....
        /*02e8*/ 	.word	0x000104f0


	//   ....[72]....
        /*02ec*/ 	.word	0x00010510


	//   ....[73]....
        /*02f0*/ 	.word	0x00010530


	//   ....[74]....
        /*02f4*/ 	.word	0x00010540


	//   ....[75]....
        /*02f8*/ 	.word	0x00010710


	//   ....[76]....
        /*02fc*/ 	.word	0x00010730


	//   ....[77]....
        /*0300*/ 	.word	0x00010770


	//   ....[78]....
        /*0304*/ 	.word	0x00010780


	//   ....[79]....
        /*0308*/ 	.word	0x00011d90


	//   ....[80]....
        /*030c*/ 	.word	0x00011dd0


	//   ....[81]....
        /*0310*/ 	.word	0x00011e60


	//   ....[82]....
        /*0314*/ 	.word	0x00011ea0


	//   ....[83]....
        /*0318*/ 	.word	0x000120b0


	//   ....[84]....
        /*031c*/ 	.word	0x000120c0


	//   ....[85]....
        /*0320*/ 	.word	0x00012240


	//   ....[86]....
        /*0324*/ 	.word	0x00012270


	//   ....[87]....
        /*0328*/ 	.word	0x000123c0


	//   ....[88]....
        /*032c*/ 	.word	0x000123f0


	//   ....[89]....
        /*0330*/ 	.word	0x00012540


	//   ....[90]....
        /*0334*/ 	.word	0x00012560


	//   ....[91]....
        /*0338*/ 	.word	0x00012ea0


	//   ....[92]....
        /*033c*/ 	.word	0x00012eb0


	//   ....[93]....
        /*0340*/ 	.word	0x00012fe0


	//   ....[94]....
        /*0344*/ 	.word	0x00013010


	//   ....[95]....
        /*0348*/ 	.word	0x00013140


	//   ....[96]....
        /*034c*/ 	.word	0x00013170


	//   ....[97]....
        /*0350*/ 	.word	0x000132a0


	//   ....[98]....
        /*0354*/ 	.word	0x000132c0


	//----- nvinfo : EIATTR_EXIT_INSTR_OFFSETS
	.align		4
.L_488:
        /*0358*/ 	.byte	0x04, 0x1c
        /*035a*/ 	.short	(.L_490 - .L_489)


	//   ....[0]....
.L_489:
        /*035c*/ 	.word	0x00000440


	//   ....[1]....
        /*0360*/ 	.word	0x00012570


	//   ....[2]....
        /*0364*/ 	.word	0x00012640


	//   ....[3]....
        /*0368*/ 	.word	0x000126a0


	//   ....[4]....
        /*036c*/ 	.word	0x000132d0


	//   ....[5]....
        /*0370*/ 	.word	0x00013380


	//   ....[6]....
        /*0374*/ 	.word	0x000133e0


	//----- nvinfo : EIATTR_CTAIDZ_USED
	.align		4
.L_490:
        /*0378*/ 	.byte	0x01, 0x04
	.zero		2


	//----- nvinfo : EIATTR_MAX_THREADS
	.align		4
        /*037c*/ 	.byte	0x04, 0x05
        /*037e*/ 	.short	(.L_492 - .L_491)
.L_491:
        /*0380*/ 	.word	0x00000100
        /*0384*/ 	.word	0x00000001
        /*0388*/ 	.word	0x00000001


	//----- nvinfo : EIATTR_CRS_STACK_SIZE
	.align		4
.L_492:
        /*038c*/ 	.byte	0x04, 0x1e
        /*038e*/ 	.short	(.L_494 - .L_493)
.L_493:
        /*0390*/ 	.word	0x00000000
.L_494:


//--------------------- .nv.info._ZN7cutlass13device_kernelIN5flash19enable_sm80_to_sm89INS1_16FlashAttnFwdSm80INS1_25CollectiveMainloopFwdSm80ILi8ELi2ELb0EN4cute5tupleIJNS5_1CILi128EEENS7_ILi64EEENS7_ILi192EEEEEELi192ENS_10bfloat16_tEfNS_4arch4Sm80ELb0ELb1ELb1ELb1ELb1ELb1ELb1ELb0EEENS1_21CollectiveEpilogueFwdINS6_IJS8_SA_S9_EEENS6_IJNS7_ILi1EEESI_SI_EEESC_SE_Li256ELb1ELb1ELb0ELb0EEENS1_19SingleTileSchedulerILb1ELb0ELb1ELi128EEEEEEEEEvNT_6ParamsE --------------------------
	.section	.nv.info._ZN7cutlass13device_kernelIN5flash19enable_sm80_to_sm89INS1_16FlashAttnFwdSm80INS1_25CollectiveMainloopFwdSm80ILi8ELi2ELb0EN4cute5tupleIJNS5_1CILi128EEENS7_ILi64EEENS7_ILi192EEEEEELi192ENS_10bfloat16_tEfNS_4arch4Sm80ELb0ELb1ELb1ELb1ELb1ELb1ELb1ELb0EEENS1_21CollectiveEpilogueFwdINS6_IJS8_SA_S9_EEENS6_IJNS7_ILi1EEESI_SI_EEESC_SE_Li256ELb1ELb1ELb0ELb0EEENS1_19SingleTileSchedulerILb1ELb0ELb1ELi128EEEEEEEEEvNT_6ParamsE,"",@"SHT_CUDA_INFO"
	.sectionflags	@""
	.align	4


	//----- nvinfo : EIATTR_CUDA_API_VERSION
	.align		4
        /*0000*/ 	.byte	0x04, 0x37
        /*0002*/ 	.short	(.L_496 - .L_495)
.L_495:
        /*0004*/ 	.word	0x00000082


	//----- nvinfo : EIATTR_SW2861232_WAR
	.align		4
.L_496:
        /*0008*/ 	.byte	0x01, 0x35
	.zero		2


	//----- nvinfo : EIATTR_PARAM_CBANK
	.align		4
        /*000c*/ 	.byte	0x04, 0x0a
        /*000e*/ 	.short	(.L_498 - .L_497)
	.align		4
.L_497:
        /*0010*/ 	.word	index@(.nv.constant0._ZN7cutlass13device_kernelIN5flash19enable_sm80_to_sm89INS1_16FlashAttnFwdSm80INS1_25CollectiveMainloopFwdSm80ILi8ELi2ELb0EN4cute5tupleIJNS5_1CILi128EEENS7_ILi64EEENS7_ILi192EEEEEELi192ENS_10bfloat16_tEfNS_4arch4Sm80ELb0ELb1ELb1ELb1ELb1ELb1ELb1ELb0EEENS1_21CollectiveEpilogueFwdINS6_IJS8_SA_S9_EEENS6_IJNS7_ILi1EEESI_SI_EEESC_SE_Li256ELb1ELb1ELb0ELb0EEENS1_19SingleTileSchedulerILb1ELb0ELb1ELi128EEEEEEEEEvNT_6ParamsE)
        /*0014*/ 	.short	0x0160
        /*0016*/ 	.short	0x0418


	//----- nvinfo : EIATTR_CBANK_PARAM_SIZE
	.align		4
.L_498:
        /*0018*/ 	.byte	0x03, 0x19
        /*001a*/ 	.short	0x0418


	//----- nvinfo : EIATTR_KPARAM_INFO
	.align		4
        /*001c*/ 	.byte	0x04, 0x17
        /*001e*/ 	.short	(.L_500 - .L_499)
.L_499:
        /*0020*/ 	.word	0x00000000
        /*0024*/ 	.short	0x0000
        /*0026*/ 	.short	0x0000
        /*0028*/ 	.byte	0x00, 0xf0, 0x61, 0x10


	//----- nvinfo : EIATTR_MAXREG_COUNT
	.align		4
.L_500:
        /*002c*/ 	.byte	0x03, 0x1b
        /*002e*/ 	.short	0x00ff


	//----- nvinfo : EIATTR_NUM_BARRIERS
	.align		4
        /*0030*/ 	.byte	0x02, 0x4c
        /*0032*/ 	.byte	0x02
	.zero		1


	//----- nvinfo : EIATTR_MERCURY_ISA_VERSION
	.align		4
        /*0034*/ 	.byte	0x03, 0x5f
        /*0036*/ 	.short	0x0000


	//----- nvinfo : EIATTR_COOP_GROUP_MASK_REGIDS
	.align		4
        /*0038*/ 	.byte	0x04, 0x29
        /*003a*/ 	.short	(.L_502 - .L_501)


	//   ....[0]....
.L_501:
        /*003c*/ 	.word	0xffffffff


	//   ....[1]....
        /*0040*/ 	.word	0xffffffff


	//   ....[2]....
        /*0044*/ 	.word	0xffffffff


	//   ....[3]....
        /*0048*/ 	.word	0xffffffff


	//   ....[4]....
        /*004c*/ 	.word	0xffffffff


	//   ....[5]....
        /*0050*/ 	.word	0xffffffff


	//   ....[6]....
        /*0054*/ 	.word	0xffffffff


	//   ....[7]....
        /*0058*/ 	.word	0xffffffff


	//   ....[8]....
        /*005c*/ 	.word	0xffffffff


	//   ....[9]....
        /*0060*/ 	.word	0xffffffff


	//   ....[10]....
        /*0064*/ 	.word	0xffffffff


	//   ....[11]....
        /*0068*/ 	.word	0xffffffff


	//   ....[12]....
        /*006c*/ 	.word	0xffffffff


	//   ....[13]....
        /*0070*/ 	.word	0xffffffff


	//   ....[14]....
        /*0074*/ 	.word	0xffffffff


	//   ....[15]....
        /*0078*/ 	.word	0xffffffff


	//   ....[16]....
        /*007c*/ 	.word	0xffffffff


	//   ....[17]....
        /*0080*/ 	.word	0xffffffff


	//   ....[18]....
        /*0084*/ 	.word	0xffffffff


	//   ....[19]....
        /*0088*/ 	.word	0xffffffff


	//   ....[20]....
        /*008c*/ 	.word	0xffffffff


	//   ....[21]....
        /*0090*/ 	.word	0xffffffff


	//   ....[22]....
        /*0094*/ 	.word	0xffffffff


	//   ....[23]....
        /*0098*/ 	.word	0xffffffff


	//   ....[24]....
        /*009c*/ 	.word	0xffffffff


	//   ....[25]....
        /*00a0*/ 	.word	0xffffffff


	//   ....[26]....
        /*00a4*/ 	.word	0xffffffff


	//   ....[27]....
        /*00a8*/ 	.word	0xffffffff


	//   ....[28]....
        /*00ac*/ 	.word	0xffffffff


	//   ....[29]....
        /*00b0*/ 	.word	0xffffffff


	//   ....[30]....
        /*00b4*/ 	.word	0xffffffff


	//   ....[31]....
        /*00b8*/ 	.word	0xffffffff


	//   ....[32]....
        /*00bc*/ 	.word	0xffffffff


	//   ....[33]....
        /*00c0*/ 	.word	0xffffffff


	//   ....[34]....
        /*00c4*/ 	.word	0xffffffff


	//   ....[35]....
        /*00c8*/ 	.word	0xffffffff


	//   ....[36]....
        /*00cc*/ 	.word	0xffffffff


	//   ....[37]....
        /*00d0*/ 	.word	0xffffffff


	//   ....[38]....
        /*00d4*/ 	.word	0xffffffff


	//   ....[39]....
        /*00d8*/ 	.word	0xffffffff


	//   ....[40]....
        /*00dc*/ 	.word	0xffffffff


	//   ....[41]....
        /*00e0*/ 	.word	0xffffffff


	//   ....[42]....
        /*00e4*/ 	.word	0xffffffff


	//   ....[43]....
        /*00e8*/ 	.word	0xffffffff


	//   ....[44]....
        /*00ec*/ 	.word	0xffffffff


	//   ....[45]....
        /*00f0*/ 	.word	0xffffffff


	//   ....[46]....
        /*00f4*/ 	.word	0xffffffff


	//   ....[47]....
        /*00f8*/ 	.word	0xffffffff


	//   ....[48]....
        /*00fc*/ 	.word	0xffffffff


	//   ....[49]....
        /*0100*/ 	.word	0xffffffff


	//   ....[50]....
        /*0104*/ 	.word	0xffffffff


	//   ....[51]....
        /*0108*/ 	.word	0xffffffff


	//   ....[52]....
        /*010c*/ 	.word	0xffffffff


	//   ....[53]....
        /*0110*/ 	.word	0xffffffff


	//   ....[54]....
        /*0114*/ 	.word	0xffffffff


	//   ....[55]....
        /*0118*/ 	.word	0xffffffff


	//   ....[56]....
        /*011c*/ 	.word	0xffffffff


	//   ....[57]....
        /*0120*/ 	.word	0xffffffff


	//   ....[58]....
        /*0124*/ 	.word	0xffffffff


	//   ....[59]....
        /*0128*/ 	.word	0xffffffff


	//   ....[60]....
        /*012c*/ 	.word	0xffffffff


	//   ....[61]....
        /*0130*/ 	.word	0xffffffff


	//   ....[62]....
        /*0134*/ 	.word	0xffffffff


	//   ....[63]....
        /*0138*/ 	.word	0xffffffff


	//   ....[64]....
        /*013c*/ 	.word	0xffffffff


	//   ....[65]....
        /*0140*/ 	.word	0xffffffff


	//   ....[66]....
        /*0144*/ 	.word	0xffffffff


	//   ....[67]....
        /*0148*/ 	.word	0xffffffff


	//   ....[68]....
        /*014c*/ 	.word	0xffffffff


	//   ....[69]....
        /*0150*/ 	.word	0xffffffff


	//   ....[70]....
        /*0154*/ 	.word	0xffffffff


	//   ....[71]....
        /*0158*/ 	.word	0xffffffff


	//   ....[72]....
        /*015c*/ 	.word	0xffffffff


	//   ....[73]....
        /*0160*/ 	.word	0xffffffff


	//   ....[74]....
        /*0164*/ 	.word	0xffffffff


	//   ....[75]....
        /*0168*/ 	.word	0xffffffff


	//   ....[76]....
        /*016c*/ 	.word	0xffffffff


	//   ....[77]....
        /*0170*/ 	.word	0xffffffff


	//   ....[78]....
        /*0174*/ 	.word	0xffffffff


	//   ....[79]....
        /*0178*/ 	.word	0xffffffff


	//   ....[80]....
        /*017c*/ 	.word	0xffffffff


	//   ....[81]....
        /*0180*/ 	.word	0xffffffff


	//   ....[82]....
        /*0184*/ 	.word	0xffffffff


	//   ....[83]....
        /*0188*/ 	.word	0xffffffff


	//   ....[84]....
        /*018c*/ 	.word	0xffffffff


	//   ....[85]....
        /*0190*/ 	.word	0xffffffff


	//   ....[86]....
        /*0194*/ 	.word	0xffffffff


	//   ....[87]....
        /*0198*/ 	.word	0xffffffff


	//   ....[88]....
        /*019c*/ 	.word	0xffffffff


	//   ....[89]....
        /*01a0*/ 	.word	0xffffffff


	//   ....[90]....
        /*01a4*/ 	.word	0xffffffff


	//   ....[91]....
        /*01a8*/ 	.word	0xffffffff


	//   ....[92]....
        /*01ac*/ 	.word	0xffffffff


	//   ....[93]....
        /*01b0*/ 	.word	0xffffffff


	//   ....[94]....
        /*01b4*/ 	.word	0xffffffff


	//   ....[95]....
        /*01b8*/ 	.word	0xffffffff


	//   ....[96]....
        /*01bc*/ 	.word	0xffffffff


	//   ....[97]....
        /*01c0*/ 	.word	0xffffffff


	//   ....[98]....
        /*01c4*/ 	.word	0xffffffff


	//   ....[99]....
        /*01c8*/ 	.word	0xffffffff


	//   ....[100]....
        /*01cc*/ 	.word	0xffffffff


	//   ....[101]....
        /*01d0*/ 	.word	0xffffffff


	//   ....[102]....
        /*01d4*/ 	.word	0xffffffff


	//   ....[103]....
        /*01d8*/ 	.word	0xffffffff


	//   ....[104]....
        /*01dc*/ 	.word	0xffffffff


	//   ....[105]....
        /*01e0*/ 	.word	0xffffffff


	//   ....[106]....
        /*01e4*/ 	.word	0xffffffff


	//   ....[107]....
        /*01e8*/ 	.word	0xffffffff


	//   ....[108]....
        /*01ec*/ 	.word	0xffffffff


	//   ....[109]....
        /*01f0*/ 	.word	0xffffffff


	//   ....[110]....
        /*01f4*/ 	.word	0xffffffff


	//   ....[111]....
        /*01f8*/ 	.word	0xffffffff


	//   ....[112]....
        /*01fc*/ 	.word	0xffffffff


	//   ....[113]....
        /*0200*/ 	.word	0xffffffff


	//   ....[114]....
        /*0204*/ 	.word	0xffffffff


	//   ....[115]....
        /*0208*/ 	.word	0xffffffff


	//   ....[116]....
        /*020c*/ 	.word	0xffffffff


	//   ....[117]....
        /*0210*/ 	.word	0xffffffff


	//   ....[118]....
        /*0214*/ 	.word	0xffffffff


	//   ....[119]....
        /*0218*/ 	.word	0xffffffff


	//   ....[120]....
        /*021c*/ 	.word	0xffffffff


	//   ....[121]....
        /*0220*/ 	.word	0xffffffff


	//   ....[122]....
        /*0224*/ 	.word	0xffffffff


	//   ....[123]....
        /*0228*/ 	.word	0xffffffff


	//   ....[124]....
        /*022c*/ 	.word	0xffffffff


	//   ....[125]....
        /*0230*/ 	.word	0xffffffff


	//   ....[126]....
        /*0234*/ 	.word	0xffffffff


	//   ....[127]....
        /*0238*/ 	.word	0xffffffff


	//   ....[128]....
        /*023c*/ 	.word	0xffffffff


	//   ....[129]....
        /*0240*/ 	.word	0xffffffff


	//   ....[130]....
        /*0244*/ 	.word	0xffffffff


	//   ....[131]....
        /*0248*/ 	.word	0xffffffff


	//   ....[132]....
        /*024c*/ 	.word	0xffffffff


	//   ....[133]....
        /*0250*/ 	.word	0xffffffff


	//   ....[134]....
        /*0254*/ 	.word	0xffffffff


	//   ....[135]....
        /*0258*/ 	.word	0xffffffff


	//   ....[136]....
        /*025c*/ 	.word	0xffffffff


	//   ....[137]....
        /*0260*/ 	.word	0xffffffff


	//   ....[138]....
        /*0264*/ 	.word	0xffffffff


	//   ....[139]....
        /*0268*/ 	.word	0xffffffff


	//   ....[140]....
        /*026c*/ 	.word	0xffffffff


	//   ....[141]....
        /*0270*/ 	.word	0xffffffff


	//   ....[142]....
        /*0274*/ 	.word	0xffffffff


	//   ....[143]....
        /*0278*/ 	.word	0xffffffff


	//   ....[144]....
        /*027c*/ 	.word	0xffffffff


	//   ....[145]....
        /*0280*/ 	.word	0xffffffff


	//   ....[146]....
        /*0284*/ 	.word	0xffffffff


	//   ....[147]....
        /*0288*/ 	.word	0xffffffff


	//   ....[148]....
        /*028c*/ 	.word	0xffffffff


	//   ....[149]....
        /*0290*/ 	.word	0xffffffff


	//   ....[150]....
        /*0294*/ 	.word	0xffffffff


	//   ....[151]....
        /*0298*/ 	.word	0xffffffff


	//   ....[152]....
        /*029c*/ 	.word	0xffffffff


	//   ....[153]....
        /*02a0*/ 	.word	0xffffffff


	//   ....[154]....
        /*02a4*/ 	.word	0xffffffff


	//   ....[155]....
        /*02a8*/ 	.word	0xffffffff


	//   ....[156]....
        /*02ac*/ 	.word	0xffffffff


	//   ....[157]....
        /*02b0*/ 	.word	0xffffffff


	//   ....[158]....
        /*02b4*/ 	.word	0xffffffff


	//   ....[159]....
        /*02b8*/ 	.word	0xffffffff


	//   ....[160]....
        /*02bc*/ 	.word	0xffffffff


	//   ....[161]....
        /*02c0*/ 	.word	0xffffffff


	//   ....[162]....
        /*02c4*/ 	.word	0xffffffff


	//   ....[163]....
        /*02c8*/ 	.word	0xffffffff


	//   ....[164]....
        /*02cc*/ 	.word	0xffffffff


	//   ....[165]....
        /*02d0*/ 	.word	0xffffffff


	//   ....[166]....
        /*02d4*/ 	.word	0xffffffff


	//   ....[167]....
        /*02d8*/ 	.word	0xffffffff


	//   ....[168]....
        /*02dc*/ 	.word	0xffffffff


	//   ....[169]....
        /*02e0*/ 	.word	0xffffffff


	//   ....[170]....
        /*02e4*/ 	.word	0xffffffff


	//   ....[171]....
        /*02e8*/ 	.word	0xffffffff


	//   ....[172]....
        /*02ec*/ 	.word	0xffffffff


	//   ....[173]....
        /*02f0*/ 	.word	0xffffffff


	//   ....[174]....
        /*02f4*/ 	.word	0xffffffff


	//   ....[175]....
        /*02f8*/ 	.word	0xffffffff


	//   ....[176]....
        /*02fc*/ 	.word	0xffffffff


	//   ....[177]....
        /*0300*/ 	.word	0xffffffff


	//   ....[178]....
        /*0304*/ 	.word	0xffffffff


	//   ....[179]....
        /*0308*/ 	.word	0xffffffff


	//   ....[180]....
        /*030c*/ 	.word	0xffffffff


	//   ....[181]....
        /*0310*/ 	.word	0xffffffff


	//   ....[182]....
        /*0314*/ 	.word	0xffffffff


	//   ....[183]....
        /*0318*/ 	.word	0xffffffff


	//   ....[184]....
        /*031c*/ 	.word	0xffffffff


	//   ....[185]....
        /*0320*/ 	.word	0xffffffff


	//   ....[186]....
        /*0324*/ 	.word	0xffffffff


	//   ....[187]....
        /*0328*/ 	.word	0xffffffff


	//   ....[188]....
        /*032c*/ 	.word	0xffffffff


	//   ....[189]....
        /*0330*/ 	.word	0xffffffff


	//   ....[190]....
        /*0334*/ 	.word	0xffffffff


	//   ....[191]....
        /*0338*/ 	.word	0xffffffff


	//   ....[192]....
        /*033c*/ 	.word	0xffffffff


	//   ....[193]....
        /*0340*/ 	.word	0xffffffff


	//   ....[194]....
        /*0344*/ 	.word	0xffffffff


	//   ....[195]....
        /*0348*/ 	.word	0xffffffff


	//----- nvinfo : EIATTR_COOP_GROUP_INSTR_OFFSETS
	.align		4
.L_502:
        /*034c*/ 	.byte	0x04, 0x28
        /*034e*/ 	.short	(.L_504 - .L_503)


	//   ....[0]....
.L_503:
        /*0350*/ 	.word	0x00000090


	//   ....[1]....
        /*0354*/ 	.word	0x000025a0


	//   ....[2]....
        /*0358*/ 	.word	0x000025b0


	//   ....[3]....
        /*035c*/ 	.word	0x000040f0


	//   ....[4]....
        /*0360*/ 	.word	0x00004100


	//   ....[5]....
        /*0364*/ 	.word	0x00005bf0


	//   ....[6]....
        /*0368*/ 	.word	0x00005c00


	//   ....[7]....
        /*036c*/ 	.word	0x000060f0


	//   ....[8]....
        /*0370*/ 	.word	0x00006100


	//   ....[9]....
        /*0374*/ 	.word	0x000074d0


	//   ....[10]....
        /*0378*/ 	.word	0x000074f0


	//   ....[11]....
        /*037c*/ 	.word	0x00007680


	//   ....[12]....
        /*0380*/ 	.word	0x00007690


	//   ....[13]....
        /*0384*/ 	.word	0x00007810


	//   ....[14]....
        /*0388*/ 	.word	0x00007830


	//   ....[15]....
        /*038c*/ 	.word	0x000079b0


	//   ....[16]....
        /*0390*/ 	.word	0x000079c0


	//   ....[17]....
        /*0394*/ 	.word	0x00008130


	//   ....[18]....
        /*0398*/ 	.word	0x00008160


	//   ....[19]....
        /*039c*/ 	.word	0x00008350


	//   ....[20]....
        /*03a0*/ 	.word	0x00008360


	//   ....[21]....
        /*03a4*/ 	.word	0x00008370


	//   ....[22]....
        /*03a8*/ 	.word	0x00008380


	//   ....[23]....
        /*03ac*/ 	.word	0x00008390


	//   ....[24]....
        /*03b0*/ 	.word	0x000083a0


	//   ....[25]....
        /*03b4*/ 	.word	0x00008810


	//   ....[26]....
        /*03b8*/ 	.word	0x00008830


	//   ....[27]....
        /*03bc*/ 	.word	0x000088a0


	//   ....[28]....
        /*03c0*/ 	.word	0x00008950


	//   ....[29]....
        /*03c4*/ 	.word	0x00008e20


	//   ....[30]....
        /*03c8*/ 	.word	0x00008e40


	//   ....[31]....
        /*03cc*/ 	.word	0x00008f90


	//   ....[32]....
        /*03d0*/ 	.word	0x00008fd0


	//   ....[33]....
        /*03d4*/ 	.word	0x00009e50


	//   ....[34]....
        /*03d8*/ 	.word	0x0000a120


	//   ....[35]....
        /*03dc*/ 	.word	0x0000aaa0


	//   ....[36]....
        /*03e0*/ 	.word	0x0000ad50


	//   ....[37]....
        /*03e4*/ 	.word	0x0000ad60


	//   ....[38]....
        /*03e8*/ 	.word	0x0000adb0


	//   ....[39]....
        /*03ec*/ 	.word	0x0000bfd0


	//   ....[40]....
        /*03f0*/ 	.word	0x0000bff0


	//   ....[41]....
        /*03f4*/ 	.word	0x0000c130


	//   ....[42]....
        /*03f8*/ 	.word	0x0000c190


	//   ....[43]....
        /*03fc*/ 	.word	0x0000c8b0


	//   ....[44]....
        /*0400*/ 	.word	0x0000c8d0


	//   ....[45]....
        /*0404*/ 	.word	0x0000c8f0


	//   ....[46]....
        /*0408*/ 	.word	0x0000c970


	//   ....[47]....
        /*040c*/ 	.word	0x0000d730


	//   ....[48]....
        /*0410*/ 	.word	0x0000db80


	//   ....[49]....
        /*0414*/ 	.word	0x0000e460


	//   ....[50]....
        /*0418*/ 	.word	0x0000e490


	//   ....[51]....
        /*041c*/ 	.word	0x0000e6b0


	//   ....[52]....
        /*0420*/ 	.word	0x0000e6e0


	//   ....[53]....
        /*0424*/ 	.word	0x0000ff60


	//   ....[54]....
        /*0428*/ 	.word	0x0000ff80


	//   ....[55]....
        /*042c*/ 	.word	0x00010050


	//   ....[56]....
        /*0430*/ 	.word	0x000100c0


	//   ....[57]....
        /*0434*/ 	.word	0x000108a0


	//   ....[58]....
        /*0438*/ 	.word	0x000108c0


	//   ....[59]....
        /*043c*/ 	.word	0x000108e0


	//   ....[60]....
        /*0440*/ 	.word	0x00010940


	//   ....[61]....
        /*0444*/ 	.word	0x00011ab0


	//   ....[62]....
        /*0448*/ 	.word	0x00011ad0


	//   ....[63]....
        /*044c*/ 	.word	0x00011b20


	//   ....[64]....
        /*0450*/ 	.word	0x00011b80


	//   ....[65]....
        /*0454*/ 	.word	0x00013460


	//   ....[66]....
        /*0458*/ 	.word	0x00013480


	//   ....[67]....
        /*045c*/ 	.word	0x00013560


	//   ....[68]....
        /*0460*/ 	.word	0x00013580


	//   ....[69]....
        /*0464*/ 	.word	0x00013af0


	//   ....[70]....
        /*0468*/ 	.word	0x00013b10


	//   ....[71]....
        /*046c*/ 	.word	0x00013bd0


	//   ....[72]....
        /*0470*/ 	.word	0x00013c00


	//   ....[73]....
        /*0474*/ 	.word	0x000148d0


	//   ....[74]....
        /*0478*/ 	.word	0x00014d30


	//   ....[75]....
        /*047c*/ 	.word	0x00015620


	//   ....[76]....
        /*0480*/ 	.word	0x00015770


	//   ....[77]....
        /*0484*/ 	.word	0x00015780


	//   ....[78]....
        /*0488*/ 	.word	0x000157c0


	//   ....[79]....
        /*048c*/ 	.word	0x00017100


	//   ....[80]....
        /*0490*/ 	.word	0x00017120


	//   ....[81]....
        /*0494*/ 	.word	0x00017200


	//   ....[82]....
        /*0498*/ 	.word	0x00017220


	//   ....[83]....
        /*049c*/ 	.word	0x000173c0


	//   ....[84]....
        /*04a0*/ 	.word	0x000173f0


	//   ....[85]....
        /*04a4*/ 	.word	0x00017400


	//   ....[86]....
        /*04a8*/ 	.word	0x00017430


	//   ....[87]....
        /*04ac*/ 	.word	0x000189d0


	//   ....[88]....
        /*04b0*/ 	.word	0x00018a00


	//   ....[89]....
        /*04b4*/ 	.word	0x00018a20


	//   ....[90]....
        /*04b8*/ 	.word	0x00018a40


	//   ....[91]....
        /*04bc*/ 	.word	0x00018c30


	//   ....[92]....
        /*04c0*/ 	.word	0x00018c40


	//   ....[93]....
        /*04c4*/ 	.word	0x00018dc0


	//   ....[94]....
        /*04c8*/ 	.word	0x00018df0


	//   ....[95]....
        /*04cc*/ 	.word	0x00018f40


	//   ....[96]....
        /*04d0*/ 	.word	0x00018f70


	//   ....[97]....
        /*04d4*/ 	.word	0x000190c0


	//   ....[98]....
        /*04d8*/ 	.word	0x000190e0


	//   ....[99]....
        /*04dc*/ 	.word	0x000198d0


	//   ....[100]....
        /*04e0*/ 	.word	0x000198f0


	//   ....[101]....
        /*04e4*/ 	.word	0x00019a60


	//   ....[102]....
        /*04e8*/ 	.word	0x00019a70


	//   ....[103]....
        /*04ec*/ 	.word	0x00019be0


	//   ....[104]....
        /*04f0*/ 	.word	0x00019c00


	//   ....[105]....
        /*04f4*/ 	.word	0x00019d70


	//   ....[106]....
        /*04f8*/ 	.word	0x00019d80


	//   ....[107]....
        /*04fc*/ 	.word	0x00019f40


	//   ....[108]....
        /*0500*/ 	.word	0x00019fc0


	//   ....[109]....
        /*0504*/ 	.word	0x0001a040


	//   ....[110]....
        /*0508*/ 	.word	0x0001a0b0


	//   ....[111]....
        /*050c*/ 	.word	0x0001a130


	//   ....[112]....
        /*0510*/ 	.word	0x0001a1b0


	//   ....[113]....
        /*0514*/ 	.word	0x0001a230


	//   ....[114]....
        /*0518*/ 	.word	0x0001a2a0


	//   ....[115]....
        /*051c*/ 	.word	0x0001a320


	//   ....[116]....
        /*0520*/ 	.word	0x0001a3a0


	//   ....[117]....
        /*0524*/ 	.word	0x0001a5b0


	//   ....[118]....
        /*0528*/ 	.word	0x0001a620


	//   ....[119]....
        /*052c*/ 	.word	0x0001a6a0


	//   ....[120]....
        /*0530*/ 	.word	0x0001a720


	//   ....[121]....
        /*0534*/ 	.word	0x0001a930


	//   ....[122]....
        /*0538*/ 	.word	0x0001a9a0


	//   ....[123]....
        /*053c*/ 	.word	0x0001aa20


	//   ....[124]....
        /*0540*/ 	.word	0x0001aaa0


	//   ....[125]....
        /*0544*/ 	.word	0x0001acb0


	//   ....[126]....
        /*0548*/ 	.word	0x0001ad20


	//   ....[127]....
        /*054c*/ 	.word	0x0001ada0


	//   ....[128]....
        /*0550*/ 	.word	0x0001ae20


	//   ....[129]....
        /*0554*/ 	.word	0x0001afb0


	//   ....[130]....
        /*0558*/ 	.word	0x0001b020


	//   ....[131]....
        /*055c*/ 	.word	0x0001b0a0


	//   ....[132]....
        /*0560*/ 	.word	0x0001b120


	//   ....[133]....
        /*0564*/ 	.word	0x0001b2c0


	//   ....[134]....
        /*0568*/ 	.word	0x0001b330


	//   ....[135]....
        /*056c*/ 	.word	0x0001b3b0


	//   ....[136]....
        /*0570*/ 	.word	0x0001b430


	//   ....[137]....
        /*0574*/ 	.word	0x0001b580


	//   ....[138]....
        /*0578*/ 	.word	0x0001b5f0


	//   ....[139]....
        /*057c*/ 	.word	0x0001b650


	//   ....[140]....
        /*0580*/ 	.word	0x0001b6d0


	//   ....[141]....
        /*0584*/ 	.word	0x0001b750


	//   ....[142]....
        /*0588*/ 	.word	0x0001b8b0


	//   ....[143]....
        /*058c*/ 	.word	0x0001b920


	//   ....[144]....
        /*0590*/ 	.word	0x0001b9a0


	//   ....[145]....
        /*0594*/ 	.word	0x0001ba20


	//   ....[146]....
        /*0598*/ 	.word	0x0001bb70


	//   ....[147]....
        /*059c*/ 	.word	0x0001bbe0


	//   ....[148]....
        /*05a0*/ 	.word	0x0001bc60


	//   ....[149]....
        /*05a4*/ 	.word	0x0001bce0


	//   ....[150]....
        /*05a8*/ 	.word	0x0001be30


	//   ....[151]....
        /*05ac*/ 	.word	0x0001bea0


	//   ....[152]....
        /*05b0*/ 	.word	0x0001bf00


	//   ....[153]....
        /*05b4*/ 	.word	0x0001bf60


	//   ....[154]....
        /*05b8*/ 	.word	0x0001bfb0


	//   ....[155]....
        /*05bc*/ 	.word	0x0001c000


	//   ....[156]....
        /*05c0*/ 	.word	0x0001c080


	//   ....[157]....
        /*05c4*/ 	.word	0x0001c100


	//   ....[158]....
        /*05c8*/ 	.word	0x0001c180


	//   ....[159]....
        /*05cc*/ 	.word	0x0001c1f0


	//   ....[160]....
        /*05d0*/ 	.word	0x0001c270


	//   ....[161]....
        /*05d4*/ 	.word	0x0001c2f0


	//   ....[162]....
        /*05d8*/ 	.word	0x0001c370


	//   ....[163]....
        /*05dc*/ 	.word	0x0001c3e0


	//   ....[164]....
        /*05e0*/ 	.word	0x0001c860


	//   ....[165]....
        /*05e4*/ 	.word	0x0001c880


	//   ....[166]....
        /*05e8*/ 	.word	0x0001c8a0


	//   ....[167]....
        /*05ec*/ 	.word	0x0001c8b0


	//   ....[168]....
        /*05f0*/ 	.word	0x0001d080


	//   ....[169]....
        /*05f4*/ 	.word	0x0001d090


	//   ....[170]....
        /*05f8*/ 	.word	0x0001d0a0


	//   ....[171]....
        /*05fc*/ 	.word	0x0001d0b0


	//   ....[172]....
        /*0600*/ 	.word	0x000204e0


	//   ....[173]....
        /*0604*/ 	.word	0x00020500


	//   ....[174]....
        /*0608*/ 	.word	0x00020520


	//   ....[175]....
        /*060c*/ 	.word	0x00020530


	//   ....[176]....
        /*0610*/ 	.word	0x00020b10


	//   ....[177]....
        /*0614*/ 	.word	0x00020b20


	//   ....[178]....
        /*0618*/ 	.word	0x00020b30


	//   ....[179]....
        /*061c*/ 	.word	0x00020b40


	//   ....[180]....
        /*0620*/ 	.word	0x00024050


	//   ....[181]....
        /*0624*/ 	.word	0x000240d0


	//   ....[182]....
        /*0628*/ 	.word	0x00024150


	//   ....[183]....
        /*062c*/ 	.word	0x000241c0


	//   ....[184]....
        /*0630*/ 	.word	0x00024240


	//   ....[185]....
        /*0634*/ 	.word	0x000242b0


	//   ....[186]....
        /*0638*/ 	.word	0x00024320


	//   ....[187]....
        /*063c*/ 	.word	0x00024390


	//   ....[188]....
        /*0640*/ 	.word	0x00024410


	//   ....[189]....
        /*0644*/ 	.word	0x00024490


	//   ....[190]....
        /*0648*/ 	.word	0x00024510


	//   ....[191]....
        /*064c*/ 	.word	0x00024580


	//   ....[192]....
        /*0650*/ 	.word	0x00024600


	//   ....[193]....
        /*0654*/ 	.word	0x00024670


	//   ....[194]....
        /*0658*/ 	.word	0x000246f0


	//   ....[195]....
        /*065c*/ 	.word	0x00024760


	//----- nvinfo : EIATTR_EXIT_INSTR_OFFSETS
	.align		4
.L_504:
        /*0660*/ 	.byte	0x04, 0x1c
        /*0662*/ 	.short	(.L_506 - .L_505)


	//   ....[0]....
.L_505:
        /*0664*/ 	.word	0x00000320


	//   ....[1]....
        /*0668*/ 	.word	0x000190f0


	//   ....[2]....
        /*066c*/ 	.word	0x000191c0


	//   ....[3]....
        /*0670*/ 	.word	0x00019220


	//   ....[4]....
        /*0674*/ 	.word	0x00019dd0


	//   ....[5]....
        /*0678*/ 	.word	0x00019e80


	//   ....[6]....
        /*067c*/ 	.word	0x00019ee0


	//----- nvinfo : EIATTR_CTAIDZ_USED
	.align		4
.L_506:
        /*0680*/ 	.byte	0x01, 0x04
	.zero		2


	//----- nvinfo : EIATTR_MAX_THREADS
	.align		4
        /*0684*/ 	.byte	0x04, 0x05
        /*0686*/ 	.short	(.L_508 - .L_507)
.L_507:
        /*0688*/ 	.word	0x00000100
        /*068c*/ 	.word	0x00000001
        /*0690*/ 	.word	0x00000001


	//----- nvinfo : EIATTR_CRS_STACK_SIZE
	.align		4
.L_508:
        /*0694*/ 	.byte	0x04, 0x1e
        /*0696*/ 	.short	(.L_510 - .L_509)
.L_509:
        /*0698*/ 	.word	0x00000000
.L_510:


//--------------------- .nv.info._ZN7cutlass13device_kernelIN5flash19enable_sm80_to_sm89INS1_16FlashAttnFwdSm80INS1_25CollectiveMainloopFwdSm80ILi8ELi2ELb0EN4cute5tupleIJNS5_1CILi128EEENS7_ILi64EEENS7_ILi192EEEEEELi192ENS_10bfloat16_tEfNS_4arch4Sm80ELb1ELb0ELb1ELb0ELb1ELb0ELb1ELb0EEENS1_21CollectiveEpilogueFwdINS6_IJS8_SA_S9_EEENS6_IJNS7_ILi1EEESI_SI_EEESC_SE_Li256ELb0ELb1ELb0ELb0EEENS1_30DynamicPersistentTileSchedulerILi256ELi256ELb0ELb1ELb0EEEEEEEEEvNT_6ParamsE --------------------------
	.section	.nv.info._ZN7cutlass13device_kernelIN5flash19enable_sm80_to_sm89INS1_16FlashAttnFwdSm80INS1_25CollectiveMainloopFwdSm80ILi8ELi2ELb0EN4cute5tupleIJNS5_1CILi128EEENS7_ILi64EEENS7_ILi192EEEEEELi192ENS_10bfloat16_tEfNS_4arch4Sm80ELb1ELb0ELb1ELb0ELb1ELb0ELb1ELb0EEENS1_21CollectiveEpilogueFwdINS6_IJS8_SA_S9_EEENS6_IJNS7_ILi1EEESI_SI_EEESC_SE_Li256ELb0ELb1ELb0ELb0EEENS1_30DynamicPersistentTileSchedulerILi256ELi256ELb0ELb1ELb0EEEEEEEEEvNT_6ParamsE,"",@"SHT_CUDA_INFO"
	.sectionflags	@""
	.align	4


	//----- nvinfo : EIATTR_CUDA_API_VERSION
	.align		4
        /*0000*/ 	.byte	0x04, 0x37
        /*0002*/ 	.short	(.L_512 - .L_511)
.L_511:
        /*0004*/ 	.word	0x00000082


	//----- nvinfo : EIATTR_SW2861232_WAR
	.align		4
.L_512:
        /*0008*/ 	.byte	0x01, 0x35
	.zero		2


	//----- nvinfo : EIATTR_PARAM_CBANK
	.align		4
        /*000c*/ 	.byte	0x04, 0x0a
        /*000e*/ 	.short	(.L_514 - .L_513)
	.align		4
.L_513:
        /*0010*/ 	.word	index@(.nv.constant0._ZN7cutlass13device_kernelIN5flash19enable_sm80_to_sm89INS1_16FlashAttnFwdSm80INS1_25CollectiveMainloopFwdSm80ILi8ELi2ELb0EN4cute5tupleIJNS5_1CILi128EEENS7_ILi64EEENS7_ILi192EEEEEELi192ENS_10bfloat16_tEfNS_4arch4Sm80ELb1ELb0ELb1ELb0ELb1ELb0ELb1ELb0EEENS1_21CollectiveEpilogueFwdINS6_IJS8_SA_S9_EEENS6_IJNS7_ILi1EEESI_SI_EEESC_SE_Li256ELb0ELb1ELb0ELb0EEENS1_30DynamicPersistentTileSchedulerILi256ELi256ELb0ELb1ELb0EEEEEEEEEvNT_6ParamsE)
        /*0014*/ 	.short	0x0160
        /*0016*/ 	.short	0x0428


	//----- nvinfo : EIATTR_CBANK_PARAM_SIZE
	.align		4
.L_514:
        /*0018*/ 	.byte	0x03, 0x19
        /*001a*/ 	.short	0x0428


	//----- nvinfo : EIATTR_KPARAM_INFO
	.align		4
        /*001c*/ 	.byte	0x04, 0x17
        /*001e*/ 	.short	(.L_516 - .L_515)
.L_515:
        /*0020*/ 	.word	0x00000000
        /*0024*/ 	.short	0x0000
        /*0026*/ 	.short	0x0000
        /*0028*/ 	.byte	0x00, 0xf0, 0xa1, 0x10


	//----- nvinfo : EIATTR_MAXREG_COUNT
	.align		4
.L_516:
        /*002c*/ 	.byte	0x03, 0x1b
        /*002e*/ 	.short	0x00ff


	//----- nvinfo : EIATTR_NUM_BARRIERS
	.align		4
        /*0030*/ 	.byte	0x02, 0x4c
        /*0032*/ 	.byte	0x06
	.zero		1


	//----- nvinfo : EIATTR_ANNOTATIONS
	.align		4
        /*0034*/ 	.byte	0x04, 0x55
        /*0036*/ 	.short	(.L_518 - .L_517)


	//   ....[0]....
.L_517:
        /* <DEDUP_REMOVED lines=21> */
        /*017c*/ 	.byte	0x20, 0xe8, 0x00, 0x00, 0x01, 0x00, 0x00, 0x00, 0x50, 0xe8, 0x00, 0x00


	//----- nvinfo : EIATTR_MERCURY_ISA_VERSION
	.align		4
.L_518:
        /*0188*/ 	.byte	0x03, 0x5f
        /*018a*/ 	.short	0x0000


	//----- nvinfo : EIATTR_INT_WARP_WIDE_INSTR_OFFSETS
	.align		4
        /*018c*/ 	.byte	0x04, 0x31
        /*018e*/ 	.short	(.L_520 - .L_519)


	//   ....[0]....
.L_519:
        /*0190*/ 	.word	0x0000ca50


	//   ....[1]....
        /*0194*/ 	.word	0x0000cad0


	//----- nvinfo : EIATTR_COOP_GROUP_MASK_REGIDS
	.align		4
.L_520:
        /*0198*/ 	.byte	0x04, 0x29
        /*019a*/ 	.short	(.L_522 - .L_521)


	//   ....[0]....
.L_521:
        /*019c*/ 	.word	0xffffffff


	//   ....[1]....
        /*01a0*/ 	.word	0xffffffff


	//   ....[2]....
        /*01a4*/ 	.word	0xffffffff


	//   ....[3]....
        /*01a8*/ 	.word	0xffffffff


	//   ....[4]....
        /*01ac*/ 	.word	0xffffffff


	//   ....[5]....
        /*01b0*/ 	.word	0xffffffff


	//   ....[6]....
        /*01b4*/ 	.word	0xffffffff


	//   ....[7]....
        /*01b8*/ 	.word	0xffffffff


	//   ....[8]....
        /*01bc*/ 	.word	0xffffffff


	//   ....[9]....
        /*01c0*/ 	.word	0xffffffff


	//   ....[10]....
        /*01c4*/ 	.word	0xffffffff


	//   ....[11]....
        /*01c8*/ 	.word	0xffffffff


	//   ....[12]....
        /*01cc*/ 	.word	0xffffffff


	//   ....[13]....
        /*01d0*/ 	.word	0xffffffff


	//   ....[14]....
        /*01d4*/ 	.word	0xffffffff


	//   ....[15]....
        /*01d8*/ 	.word	0xffffffff


	//   ....[16]....
        /*01dc*/ 	.word	0xffffffff


	//   ....[17]....
        /*01e0*/ 	.word	0xffffffff


	//   ....[18]....
        /*01e4*/ 	.word	0xffffffff


	//   ....[19]....
        /*01e8*/ 	.word	0xffffffff


	//   ....[20]....
        /*01ec*/ 	.word	0xffffffff


	//   ....[21]....
        /*01f0*/ 	.word	0xffffffff


	//   ....[22]....
        /*01f4*/ 	.word	0xffffffff


	//   ....[23]....
        /*01f8*/ 	.word	0xffffffff


	//   ....[24]....
        /*01fc*/ 	.word	0xffffffff


	//   ....[25]....
        /*0200*/ 	.word	0xffffffff


	//   ....[26]....
        /*0204*/ 	.word	0xffffffff


	//   ....[27]....
        /*0208*/ 	.word	0xffffffff


	//   ....[28]....
        /*020c*/ 	.word	0xffffffff


	//   ....[29]....
        /*0210*/ 	.word	0xffffffff


	//   ....[30]....
        /*0214*/ 	.word	0xffffffff


	//   ....[31]....
        /*0218*/ 	.word	0xffffffff


	//   ....[32]....
        /*021c*/ 	.word	0xffffffff


	//   ....[33]....
        /*0220*/ 	.word	0xffffffff


	//   ....[34]....
        /*0224*/ 	.word	0xffffffff


	//   ....[35]....
        /*0228*/ 	.word	0xffffffff


	//   ....[36]....
        /*022c*/ 	.word	0xffffffff


	//   ....[37]....
        /*0230*/ 	.word	0xffffffff


	//   ....[38]....
        /*0234*/ 	.word	0xffffffff


	//   ....[39]....
        /*0238*/ 	.word	0xffffffff


	//   ....[40]....
        /*023c*/ 	.word	0xffffffff


	//   ....[41]....
        /*0240*/ 	.word	0xffffffff


	//   ....[42]....
        /*0244*/ 	.word	0xffffffff


	//   ....[43]....
        /*0248*/ 	.word	0xffffffff


	//   ....[44]....
        /*024c*/ 	.word	0xffffffff


	//   ....[45]....
        /*0250*/ 	.word	0xffffffff


	//   ....[46]....
        /*0254*/ 	.word	0xffffffff


	//   ....[47]....
        /*0258*/ 	.word	0xffffffff


	//   ....[48]....
        /*025c*/ 	.word	0xffffffff


	//   ....[49]....
        /*0260*/ 	.word	0xffffffff


	//   ....[50]....
        /*0264*/ 	.word	0xffffffff


	//   ....[51]....
        /*0268*/ 	.word	0xffffffff


	//   ....[52]....
        /*026c*/ 	.word	0xffffffff


	//   ....[53]....
        /*0270*/ 	.word	0xffffffff


	//   ....[54]....
        /*0274*/ 	.word	0xffffffff


	//   ....[55]....
        /*0278*/ 	.word	0xffffffff


	//   ....[56]....
        /*027c*/ 	.word	0xffffffff


	//   ....[57]....
        /*0280*/ 	.word	0xffffffff


	//   ....[58]....
        /*0284*/ 	.word	0xffffffff


	//   ....[59]....
        /*0288*/ 	.word	0xffffffff


	//   ....[60]....
        /*028c*/ 	.word	0xffffffff


	//   ....[61]....
        /*0290*/ 	.word	0xffffffff


	//   ....[62]....
        /*0294*/ 	.word	0xffffffff


	//   ....[63]....
        /*0298*/ 	.word	0xffffffff


	//   ....[64]....
        /*029c*/ 	.word	0xffffffff


	//   ....[65]....
        /*02a0*/ 	.word	0xffffffff


	//   ....[66]....
        /*02a4*/ 	.word	0xffffffff


	//   ....[67]....
        /*02a8*/ 	.word	0xffffffff


	//   ....[68]....
        /*02ac*/ 	.word	0xffffffff


	//   ....[69]....
        /*02b0*/ 	.word	0xffffffff


	//   ....[70]....
        /*02b4*/ 	.word	0xffffffff


	//   ....[71]....
        /*02b8*/ 	.word	0xffffffff


	//   ....[72]....
        /*02bc*/ 	.word	0xffffffff


	//   ....[73]....
        /*02c0*/ 	.word	0xffffffff


	//   ....[74]....
        /*02c4*/ 	.word	0xffffffff


	//   ....[75]....
        /*02c8*/ 	.word	0xffffffff


	//   ....[76]....
        /*02cc*/ 	.word	0xffffffff


	//   ....[77]....
        /*02d0*/ 	.word	0xffffffff


	//   ....[78]....
        /*02d4*/ 	.word	0xffffffff


	//   ....[79]....
        /*02d8*/ 	.word	0xffffffff


	//   ....[80]....
        /*02dc*/ 	.word	0xffffffff


	//   ....[81]....
        /*02e0*/ 	.word	0xffffffff


	//   ....[82]....
        /*02e4*/ 	.word	0xffffffff


	//   ....[83]....
        /*02e8*/ 	.word	0xffffffff


	//   ....[84]....
        /*02ec*/ 	.word	0xffffffff


	//   ....[85]....
        /*02f0*/ 	.word	0xffffffff


	//   ....[86]....
        /*02f4*/ 	.word	0xffffffff


	//   ....[87]....
        /*02f8*/ 	.word	0xffffffff


	//   ....[88]....
        /*02fc*/ 	.word	0xffffffff


	//   ....[89]....
        /*0300*/ 	.word	0xffffffff


	//   ....[90]....
        /*0304*/ 	.word	0xffffffff


	//   ....[91]....
        /*0308*/ 	.word	0xffffffff


	//   ....[92]....
        /*030c*/ 	.word	0xffffffff


	//   ....[93]....
        /*0310*/ 	.word	0xffffffff


	//   ....[94]....
        /*0314*/ 	.word	0xffffffff


	//   ....[95]....
        /*0318*/ 	.word	0xffffffff


	//   ....[96]....
        /*031c*/ 	.word	0xffffffff


	//   ....[97]....
        /*0320*/ 	.word	0xffffffff


	//   ....[98]....
        /*0324*/ 	.word	0xffffffff


	//   ....[99]....
        /*0328*/ 	.word	0xffffffff


	//   ....[100]....
        /*032c*/ 	.word	0xffffffff


	//   ....[101]....
        /*0330*/ 	.word	0xffffffff


	//   ....[102]....
        /*0334*/ 	.word	0xffffffff


	//   ....[103]....
        /*0338*/ 	.word	0xffffffff


	//   ....[104]....
        /*033c*/ 	.word	0xffffffff


	//   ....[105]....
        /*0340*/ 	.word	0xffffffff


	//   ....[106]....
        /*0344*/ 	.word	0xffffffff


	//   ....[107]....
        /*0348*/ 	.word	0xffffffff


	//   ....[108]....
        /*034c*/ 	.word	0xffffffff


	//   ....[109]....
        /*0350*/ 	.word	0xffffffff


	//   ....[110]....
        /*0354*/ 	.word	0xffffffff


	//   ....[111]....
        /*0358*/ 	.word	0xffffffff


	//   ....[112]....
        /*035c*/ 	.word	0xffffffff


	//   ....[113]....
        /*0360*/ 	.word	0xffffffff


	//   ....[114]....
        /*0364*/ 	.word	0xffffffff


	//   ....[115]....
        /*0368*/ 	.word	0xffffffff


	//   ....[116]....
        /*036c*/ 	.word	0xffffffff


	//   ....[117]....
        /*0370*/ 	.word	0xffffffff


	//   ....[118]....
        /*0374*/ 	.word	0xffffffff


	//   ....[119]....
        /*0378*/ 	.word	0xffffffff


	//   ....[120]....
        /*037c*/ 	.word	0xffffffff


	//   ....[121]....
        /*0380*/ 	.word	0xffffffff


	//   ....[122]....
        /*0384*/ 	.word	0xffffffff


	//   ....[123]....
        /*0388*/ 	.word	0xffffffff


	//   ....[124]....
        /*038c*/ 	.word	0xffffffff


	//   ....[125]....
        /*0390*/ 	.word	0xffffffff


	//   ....[126]....
        /*0394*/ 	.word	0xffffffff


	//   ....[127]....
        /*0398*/ 	.word	0xffffffff


	//   ....[128]....
        /*039c*/ 	.word	0xffffffff


	//   ....[129]....
        /*03a0*/ 	.word	0xffffffff


	//   ....[130]....
        /*03a4*/ 	.word	0xffffffff


	//   ....[131]....
        /*03a8*/ 	.word	0xffffffff


	//   ....[132]....
        /*03ac*/ 	.word	0xffffffff


	//   ....[133]....
        /*03b0*/ 	.word	0xffffffff


	//   ....[134]....
        /*03b4*/ 	.word	0xffffffff


	//   ....[135]....
        /*03b8*/ 	.word	0xffffffff


	//   ....[136]....
        /*03bc*/ 	.word	0xffffffff


	//----- nvinfo : EIATTR_COOP_GROUP_INSTR_OFFSETS
	.align		4
.L_522:
        /*03c0*/ 	.byte	0x04, 0x28
        /*03c2*/ 	.short	(.L_524 - .L_523)


	//   ....[0]....
.L_523:
        /*03c4*/ 	.word	0x00000050


	//   ....[1]....
        /*03c8*/ 	.word	0x00001340


	//   ....[2]....
        /*03cc*/ 	.word	0x00001360


	//   ....[3]....
        /*03d0*/ 	.word	0x000014f0


	//   ....[4]....
        /*03d4*/ 	.word	0x00001500


	//   ....[5]....
        /*03d8*/ 	.word	0x00001660


	//   ....[6]....
        /*03dc*/ 	.word	0x00001680


	//   ....[7]....
        /*03e0*/ 	.word	0x000017e0


	//   ....[8]....
        /*03e4*/ 	.word	0x000017f0


	//   ....[9]....
        /*03e8*/ 	.word	0x00001d00


	//   ....[10]....
        /*03ec*/ 	.word	0x00001d20


	//   ....[11]....
        /*03f0*/ 	.word	0x00001d50


	//   ....[12]....
        /*03f4*/ 	.word	0x00001d70


	//   ....[13]....
        /*03f8*/ 	.word	0x00001e60


	//   ....[14]....
        /*03fc*/ 	.word	0x00001e80


	//   ....[15]....
        /*0400*/ 	.word	0x00001eb0


	//   ....[16]....
        /*0404*/ 	.word	0x00001f80


	//   ....[17]....
        /*0408*/ 	.word	0x00002340


	//   ....[18]....
        /*040c*/ 	.word	0x00002360


	//   ....[19]....
        /*0410*/ 	.word	0x000023f0


	//   ....[20]....
        /*0414*/ 	.word	0x00002450


	//   ....[21]....
        /*0418*/ 	.word	0x000028b0


	//   ....[22]....
        /*041c*/ 	.word	0x000028d0


	//   ....[23]....
        /*0420*/ 	.word	0x000029d0


	//   ....[24]....
        /*0424*/ 	.word	0x000029f0


	//   ....[25]....
        /*0428*/ 	.word	0x000037f0


	//   ....[26]....
        /*042c*/ 	.word	0x00003800


	//   ....[27]....
        /*0430*/ 	.word	0x00004060


	//   ....[28]....
        /*0434*/ 	.word	0x000040d0


	//   ....[29]....
        /*0438*/ 	.word	0x000040f0


	//   ....[30]....
        /*043c*/ 	.word	0x00004110


	//   ....[31]....
        /*0440*/ 	.word	0x000053c0


	//   ....[32]....
        /*0444*/ 	.word	0x000053e0


	//   ....[33]....
        /*0448*/ 	.word	0x000054e0


	//   ....[34]....
        /*044c*/ 	.word	0x00005500


	//   ....[35]....
        /*0450*/ 	.word	0x00005a60


	//   ....[36]....
        /*0454*/ 	.word	0x00005a80


	//   ....[37]....
        /*0458*/ 	.word	0x00005b70


	//   ....[38]....
        /*045c*/ 	.word	0x00005b90


	//   ....[39]....
        /*0460*/ 	.word	0x000065c0


	//   ....[40]....
        /*0464*/ 	.word	0x000065e0


	//   ....[41]....
        /*0468*/ 	.word	0x000071c0


	//   ....[42]....
        /*046c*/ 	.word	0x000071e0


	//   ....[43]....
        /*0470*/ 	.word	0x00007200


	//   ....[44]....
        /*0474*/ 	.word	0x00007220


	//   ....[45]....
        /*0478*/ 	.word	0x00008bf0


	//   ....[46]....
        /*047c*/ 	.word	0x00008c10


	//   ....[47]....
        /*0480*/ 	.word	0x00008d00


	//   ....[48]....
        /*0484*/ 	.word	0x00008d20


	//   ....[49]....
        /*0488*/ 	.word	0x00009250


	//   ....[50]....
        /*048c*/ 	.word	0x00009270


	//   ....[51]....
        /*0490*/ 	.word	0x00009310


	//   ....[52]....
        /*0494*/ 	.word	0x00009360


	//   ....[53]....
        /*0498*/ 	.word	0x0000a4d0


	//   ....[54]....
        /*049c*/ 	.word	0x0000a4f0


	//   ....[55]....
        /*04a0*/ 	.word	0x0000a570


	//   ....[56]....
        /*04a4*/ 	.word	0x0000a580


	//   ....[57]....
        /*04a8*/ 	.word	0x0000beb0


	//   ....[58]....
        /*04ac*/ 	.word	0x0000bed0


	//   ....[59]....
        /*04b0*/ 	.word	0x0000bf70


	//   ....[60]....
        /*04b4*/ 	.word	0x0000bfd0


	//   ....[61]....
        /*04b8*/ 	.word	0x0000c220


	//   ....[62]....
        /*04bc*/ 	.word	0x0000c250


	//   ....[63]....
        /*04c0*/ 	.word	0x0000c260


	//   ....[64]....
        /*04c4*/ 	.word	0x0000c290


	//   ....[65]....
        /*04c8*/ 	.word	0x0000d2b0


	//   ....[66]....
        /*04cc*/ 	.word	0x0000d5f0


	//   ....[67]....
        /*04d0*/ 	.word	0x0000d600


	//   ....[68]....
        /*04d4*/ 	.word	0x0000d620


	//   ....[69]....
        /*04d8*/ 	.word	0x0000d640


	//   ....[70]....
        /*04dc*/ 	.word	0x0000d840


	//   ....[71]....
        /*04e0*/ 	.word	0x0000d860


	//   ....[72]....
        /*04e4*/ 	.word	0x0000d9b0


	//   ....[73]....
        /*04e8*/ 	.word	0x0000d9e0


	//   ....[74]....
        /*04ec*/ 	.word	0x0000dae0


	//   ....[75]....
        /*04f0*/ 	.word	0x0000db10


	//   ....[76]....
        /*04f4*/ 	.word	0x0000dc10


	//   ....[77]....
        /*04f8*/ 	.word	0x0000dc30


	//   ....[78]....
        /*04fc*/ 	.word	0x0000e170


	//   ....[79]....
        /*0500*/ 	.word	0x0000e190


	//   ....[80]....
        /*0504*/ 	.word	0x0000e320


	//   ....[81]....
        /*0508*/ 	.word	0x0000e330


	//   ....[82]....
        /*050c*/ 	.word	0x0000e490


	//   ....[83]....
        /*0510*/ 	.word	0x0000e4b0


	//   ....[84]....
        /*0514*/ 	.word	0x0000e610


	//   ....[85]....
        /*0518*/ 	.word	0x0000e620


	//   ....[86]....
        /*051c*/ 	.word	0x0000e7f0


	//   ....[87]....
        /*0520*/ 	.word	0x0000e8e0


	//   ....[88]....
        /*0524*/ 	.word	0x0000e950


	//   ....[89]....
        /*0528*/ 	.word	0x0000e9c0


	//   ....[90]....
        /*052c*/ 	.word	0x0000ea20


	//   ....[91]....
        /*0530*/ 	.word	0x0000ea90


	//   ....[92]....
        /*0534*/ 	.word	0x0000eb00


	//   ....[93]....
        /*0538*/ 	.word	0x0000eb70


	//   ....[94]....
        /*053c*/ 	.word	0x0000ebd0


	//   ....[95]....
        /*0540*/ 	.word	0x0000ec40


	//   ....[96]....
        /*0544*/ 	.word	0x0000ecb0


	//   ....[97]....
        /*0548*/ 	.word	0x0000ee20


	//   ....[98]....
        /*054c*/ 	.word	0x0000ee80


	//   ....[99]....
        /*0550*/ 	.word	0x0000eef0


	//   ....[100]....
        /*0554*/ 	.word	0x0000ef60


	//   ....[101]....
        /*0558*/ 	.word	0x0000f0d0


	//   ....[102]....
        /*055c*/ 	.word	0x0000f130


	//   ....[103]....
        /*0560*/ 	.word	0x0000f1a0


	//   ....[104]....
        /*0564*/ 	.word	0x0000f210


	//   ....[105]....
        /*0568*/ 	.word	0x0000f380


	//   ....[106]....
        /*056c*/ 	.word	0x0000f3e0


	//   ....[107]....
        /*0570*/ 	.word	0x0000f450


	//   ....[108]....
        /*0574*/ 	.word	0x0000f4c0


	//   ....[109]....
        /*0578*/ 	.word	0x0000f640


	//   ....[110]....
        /*057c*/ 	.word	0x0000f6a0


	//   ....[111]....
        /*0580*/ 	.word	0x0000f710


	//   ....[112]....
        /*0584*/ 	.word	0x0000f780


	//   ....[113]....
        /*0588*/ 	.word	0x0000f900


	//   ....[114]....
        /*058c*/ 	.word	0x0000f960


	//   ....[115]....
        /*0590*/ 	.word	0x0000f9d0


	//   ....[116]....
        /*0594*/ 	.word	0x0000fa40


	//   ....[117]....
        /*0598*/ 	.word	0x0000fbc0


	//   ....[118]....
        /*059c*/ 	.word	0x0000fc20


	//   ....[119]....
        /*05a0*/ 	.word	0x0000fc80


	//   ....[120]....
        /*05a4*/ 	.word	0x0000fcf0


	//   ....[121]....
        /*05a8*/ 	.word	0x0000fd60


	//   ....[122]....
        /*05ac*/ 	.word	0x0000fee0


	//   ....[123]....
        /*05b0*/ 	.word	0x0000ff40


	//   ....[124]....
        /*05b4*/ 	.word	0x0000ffa0


	//   ....[125]....
        /*05b8*/ 	.word	0x00010000


	//   ....[126]....
        /*05bc*/ 	.word	0x00010050


	//   ....[127]....
        /*05c0*/ 	.word	0x000100a0


	//   ....[128]....
        /*05c4*/ 	.word	0x00010110


	//   ....[129]....
        /*05c8*/ 	.word	0x00010180


	//   ....[130]....
        /*05cc*/ 	.word	0x000101f0


	//   ....[131]....
        /*05d0*/ 	.word	0x00010250


	//   ....[132]....
        /*05d4*/ 	.word	0x000102c0


	//   ....[133]....
        /*05d8*/ 	.word	0x00010330


	//   ....[134]....
        /*05dc*/ 	.word	0x000103a0


	//   ....[135]....
        /*05e0*/ 	.word	0x00010400


	//   ....[136]....
        /*05e4*/ 	.word	0x00010470


	//----- nvinfo : EIATTR_EXIT_INSTR_OFFSETS
	.align		4
.L_524:
        /*05e8*/ 	.byte	0x04, 0x1c
        /*05ea*/ 	.short	(.L_526 - .L_525)


	//   ....[0]....
.L_525:
        /*05ec*/ 	.word	0x000000a0


	//   ....[1]....
        /*05f0*/ 	.word	0x0000e890


	//----- nvinfo : EIATTR_MAX_THREADS
	.align		4
.L_526:
        /*05f4*/ 	.byte	0x04, 0x05
        /*05f6*/ 	.short	(.L_528 - .L_527)
.L_527:
        /*05f8*/ 	.word	0x00000100
        /*05fc*/ 	.word	0x00000001
        /*0600*/ 	.word	0x00000001


	//----- nvinfo : EIATTR_CRS_STACK_SIZE
	.align		4
.L_528:
        /*0604*/ 	.byte	0x04, 0x1e
        /*0606*/ 	.short	(.L_530 - .L_529)
.L_529:
        /*0608*/ 	.word	0x00000000
.L_530:


//--------------------- .nv.info._ZN7cutlass13device_kernelIN5flash19enable_sm80_to_sm89INS1_16FlashAttnFwdSm80INS1_25CollectiveMainloopFwdSm80ILi8ELi2ELb0EN4cute5tupleIJNS5_1CILi128EEENS7_ILi64EEENS7_ILi192EEEEEELi192ENS_10bfloat16_tEfNS_4arch4Sm80ELb1ELb0ELb1ELb1ELb1ELb0ELb1ELb0EEENS1_21CollectiveEpilogueFwdINS6_IJS8_SA_S9_EEENS6_IJNS7_ILi1EEESI_SI_EEESC_SE_Li256ELb1ELb1ELb0ELb0EEENS1_19SingleTileSchedulerILb1ELb0ELb1ELi128EEEEEEEEEvNT_6ParamsE --------------------------
	.section	.nv.info._ZN7cutlass13device_kernelIN5flash19enable_sm80_to_sm89INS1_16FlashAttnFwdSm80INS1_25CollectiveMainloopFwdSm80ILi8ELi2ELb0EN4cute5tupleIJNS5_1CILi128EEENS7_ILi64EEENS7_ILi192EEEEEELi192ENS_10bfloat16_tEfNS_4arch4Sm80ELb1ELb0ELb1ELb1ELb1ELb0ELb1ELb0EEENS1_21CollectiveEpilogueFwdINS6_IJS8_SA_S9_EEENS6_IJNS7_ILi1EEESI_SI_EEESC_SE_Li256ELb1ELb1ELb0ELb0EEENS1_19SingleTileSchedulerILb1ELb0ELb1ELi128EEEEEEEEEvNT_6ParamsE,"",@"SHT_CUDA_INFO"
	.sectionflags	@""
	.align	4


	//----- nvinfo : EIATTR_CUDA_API_VERSION
	.align		4
        /*0000*/ 	.byte	0x04, 0x37
        /*0002*/ 	.short	(.L_532 - .L_531)
.L_531:
        /*0004*/ 	.word	0x00000082


	//----- nvinfo : EIATTR_SW2861232_WAR
	.align		4
.L_532:
        /*0008*/ 	.byte	0x01, 0x35
	.zero		2


	//----- nvinfo : EIATTR_PARAM_CBANK
	.align		4
        /*000c*/ 	.byte	0x04, 0x0a
        /*000e*/ 	.short	(.L_534 - .L_533)
	.align		4
.L_533:
        /*0010*/ 	.word	index@(.nv.constant0._ZN7cutlass13device_kernelIN5flash19enable_sm80_to_sm89INS1_16FlashAttnFwdSm80INS1_25CollectiveMainloopFwdSm80ILi8ELi2ELb0EN4cute5tupleIJNS5_1CILi128EEENS7_ILi64EEENS7_ILi192EEEEEELi192ENS_10bfloat16_tEfNS_4arch4Sm80ELb1ELb0ELb1ELb1ELb1ELb0ELb1ELb0EEENS1_21CollectiveEpilogueFwdINS6_IJS8_SA_S9_EEENS6_IJNS7_ILi1EEESI_SI_EEESC_SE_Li256ELb1ELb1ELb0ELb0EEENS1_19SingleTileSchedulerILb1ELb0ELb1ELi128EEEEEEEEEvNT_6ParamsE)
        /*0014*/ 	.short	0x0160
        /*0016*/ 	.short	0x0418


	//----- nvinfo : EIATTR_CBANK_PARAM_SIZE
	.align		4
.L_534:
        /*0018*/ 	.byte	0x03, 0x19
        /*001a*/ 	.short	0x0418


	//----- nvinfo : EIATTR_KPARAM_INFO
	.align		4
        /*001c*/ 	.byte	0x04, 0x17
        /*001e*/ 	.short	(.L_536 - .L_535)
.L_535:
        /*0020*/ 	.word	0x00000000
        /*0024*/ 	.short	0x0000
        /*0026*/ 	.short	0x0000
        /*0028*/ 	.byte	0x00, 0xf0, 0x61, 0x10


	//----- nvinfo : EIATTR_MAXREG_COUNT
	.align		4
.L_536:
        /*002c*/ 	.byte	0x03, 0x1b
        /*002e*/ 	.short	0x00ff


	//----- nvinfo : EIATTR_NUM_BARRIERS
	.align		4
        /*0030*/ 	.byte	0x02, 0x4c
        /*0032*/ 	.byte	0x02
	.zero		1


	//----- nvinfo : EIATTR_MERCURY_ISA_VERSION
	.align		4
        /*0034*/ 	.byte	0x03, 0x5f
        /*0036*/ 	.short	0x0000


	//----- nvinfo : EIATTR_COOP_GROUP_MASK_REGIDS
	.align		4
        /*0038*/ 	.byte	0x04, 0x29
        /*003a*/ 	.short	(.L_538 - .L_537)


	//   ....[0]....
.L_537:
        /*003c*/ 	.word	0xffffffff


	//   ....[1]....
        /*0040*/ 	.word	0xffffffff


	//   ....[2]....
        /*0044*/ 	.word	0xffffffff


	//   ....[3]....
        /*0048*/ 	.word	0xffffffff


	//   ....[4]....
        /*004c*/ 	.word	0xffffffff


	//   ....[5]....
        /*0050*/ 	.word	0xffffffff


	//   ....[6]....
        /*0054*/ 	.word	0xffffffff


	//   ....[7]....
        /*0058*/ 	.word	0xffffffff


	//   ....[8]....
        /*005c*/ 	.word	0xffffffff


	//   ....[9]....
        /*0060*/ 	.word	0xffffffff


	//   ....[10]....
        /*0064*/ 	.word	0xffffffff


	//   ....[11]....
        /*0068*/ 	.word	0xffffffff


	//   ....[12]....
        /*006c*/ 	.word	0xffffffff


	//   ....[13]....
        /*0070*/ 	.word	0xffffffff


	//   ....[14]....
        /*0074*/ 	.word	0xffffffff


	//   ....[15]....
        /*0078*/ 	.word	0xffffffff


	//   ....[16]....
        /*007c*/ 	.word	0xffffffff


	//   ....[17]....
        /*0080*/ 	.word	0xffffffff


	//   ....[18]....
        /*0084*/ 	.word	0xffffffff


	//   ....[19]....
        /*0088*/ 	.word	0xffffffff


	//   ....[20]....
        /*008c*/ 	.word	0xffffffff


	//   ....[21]....
        /*0090*/ 	.word	0xffffffff


	//   ....[22]....
        /*0094*/ 	.word	0xffffffff


	//   ....[23]....
        /*0098*/ 	.word	0xffffffff


	//   ....[24]....
        /*009c*/ 	.word	0xffffffff


	//   ....[25]....
        /*00a0*/ 	.word	0xffffffff


	//   ....[26]....
        /*00a4*/ 	.word	0xffffffff


	//   ....[27]....
        /*00a8*/ 	.word	0xffffffff


	//   ....[28]....
        /*00ac*/ 	.word	0xffffffff


	//   ....[29]....
        /*00b0*/ 	.word	0xffffffff


	//   ....[30]....
        /*00b4*/ 	.word	0xffffffff


	//   ....[31]....
        /*00b8*/ 	.word	0xffffffff


	//   ....[32]....
        /*00bc*/ 	.word	0xffffffff


	//   ....[33]....
        /*00c0*/ 	.word	0xffffffff


	//   ....[34]....
        /*00c4*/ 	.word	0xffffffff


	//   ....[35]....
        /*00c8*/ 	.word	0xffffffff


	//   ....[36]....
        /*00cc*/ 	.word	0xffffffff


	//   ....[37]....
        /*00d0*/ 	.word	0xffffffff


	//   ....[38]....
        /*00d4*/ 	.word	0xffffffff


	//   ....[39]....
        /*00d8*/ 	.word	0xffffffff


	//   ....[40]....
        /*00dc*/ 	.word	0xffffffff


	//   ....[41]....
        /*00e0*/ 	.word	0xffffffff


	//   ....[42]....
        /*00e4*/ 	.word	0xffffffff


	//   ....[43]....
        /*00e8*/ 	.word	0xffffffff


	//   ....[44]....
        /*00ec*/ 	.word	0xffffffff


	//   ....[45]....
        /*00f0*/ 	.word	0xffffffff


	//   ....[46]....
        /*00f4*/ 	.word	0xffffffff


	//   ....[47]....
        /*00f8*/ 	.word	0xffffffff


	//   ....[48]....
        /*00fc*/ 	.word	0xffffffff


	//   ....[49]....
        /*0100*/ 	.word	0xffffffff


	//   ....[50]....
        /*0104*/ 	.word	0xffffffff


	//   ....[51]....
        /*0108*/ 	.word	0xffffffff


	//   ....[52]....
        /*010c*/ 	.word	0xffffffff


	//   ....[53]....
        /*0110*/ 	.word	0xffffffff


	//   ....[54]....
        /*0114*/ 	.word	0xffffffff


	//   ....[55]....
        /*0118*/ 	.word	0xffffffff


	//   ....[56]....
        /*011c*/ 	.word	0xffffffff


	//   ....[57]....
        /*0120*/ 	.word	0xffffffff


	//   ....[58]....
        /*0124*/ 	.word	0xffffffff


	//   ....[59]....
        /*0128*/ 	.word	0xffffffff


	//   ....[60]....
        /*012c*/ 	.word	0xffffffff


	//   ....[61]....
        /*0130*/ 	.word	0xffffffff


	//   ....[62]....
        /*0134*/ 	.word	0xffffffff


	//   ....[63]....
        /*0138*/ 	.word	0xffffffff


	//   ....[64]....
        /*013c*/ 	.word	0xffffffff


	//   ....[65]....
        /*0140*/ 	.word	0xffffffff


	//   ....[66]....
        /*0144*/ 	.word	0xffffffff


	//   ....[67]....
        /*0148*/ 	.word	0xffffffff


	//   ....[68]....
        /*014c*/ 	.word	0xffffffff


	//   ....[69]....
        /*0150*/ 	.word	0xffffffff


	//   ....[70]....
        /*0154*/ 	.word	0xffffffff


	//   ....[71]....
        /*0158*/ 	.word	0xffffffff


	//   ....[72]....
        /*015c*/ 	.word	0xffffffff


	//   ....[73]....
        /*0160*/ 	.word	0xffffffff


	//   ....[74]....
        /*0164*/ 	.word	0xffffffff


	//   ....[75]....
        /*0168*/ 	.word	0xffffffff


	//   ....[76]....
        /*016c*/ 	.word	0xffffffff


	//   ....[77]....
        /*0170*/ 	.word	0xffffffff


	//   ....[78]....
        /*0174*/ 	.word	0xffffffff


	//   ....[79]....
        /*0178*/ 	.word	0xffffffff


	//   ....[80]....
        /*017c*/ 	.word	0xffffffff


	//   ....[81]....
        /*0180*/ 	.word	0xffffffff


	//   ....[82]....
        /*0184*/ 	.word	0xffffffff


	//   ....[83]....
        /*0188*/ 	.word	0xffffffff


	//   ....[84]....
        /*018c*/ 	.word	0xffffffff


	//----- nvinfo : EIATTR_COOP_GROUP_INSTR_OFFSETS
	.align		4
.L_538:
        /*0190*/ 	.byte	0x04, 0x28
        /*0192*/ 	.short	(.L_540 - .L_539)


	//   ....[0]....
.L_539:
        /*0194*/ 	.word	0x00000090


	//   ....[1]....
        /*0198*/ 	.word	0x00001320


	//   ....[2]....
        /*019c*/ 	.word	0x00001370


	//   ....[3]....
        /*01a0*/ 	.word	0x000015a0


	//   ....[4]....
        /*01a4*/ 	.word	0x000015d0


	//   ....[5]....
        /*01a8*/ 	.word	0x000016f0


	//   ....[6]....
        /*01ac*/ 	.word	0x00001720


	//   ....[7]....
        /*01b0*/ 	.word	0x00001830


	//   ....[8]....
        /*01b4*/ 	.word	0x00001870


	//   ....[9]....
        /*01b8*/ 	.word	0x00001df0


	//   ....[10]....
        /*01bc*/ 	.word	0x00001e20


	//   ....[11]....
        /*01c0*/ 	.word	0x00001e40


	//   ....[12]....
        /*01c4*/ 	.word	0x00001e50


	//   ....[13]....
        /*01c8*/ 	.word	0x00001f10


	//   ....[14]....
        /*01cc*/ 	.word	0x00001f30


	//   ....[15]....
        /*01d0*/ 	.word	0x00001f40


	//   ....[16]....
        /*01d4*/ 	.word	0x00001f50


	//   ....[17]....
        /*01d8*/ 	.word	0x00002430


	//   ....[18]....
        /*01dc*/ 	.word	0x00002460


	//   ....[19]....
        /*01e0*/ 	.word	0x00002480


	//   ....[20]....
        /*01e4*/ 	.word	0x00002490


	//   ....[21]....
        /*01e8*/ 	.word	0x00002910


	//   ....[22]....
        /*01ec*/ 	.word	0x00002940


	//   ....[23]....
        /*01f0*/ 	.word	0x00002960


	//   ....[24]....
        /*01f4*/ 	.word	0x000029c0


	//   ....[25]....
        /*01f8*/ 	.word	0x000036d0


	//   ....[26]....
        /*01fc*/ 	.word	0x000038f0


	//   ....[27]....
        /*0200*/ 	.word	0x00004100


	//   ....[28]....
        /*0204*/ 	.word	0x000041f0


	//   ....[29]....
        /*0208*/ 	.word	0x00004200


	//   ....[30]....
        /*020c*/ 	.word	0x00004250


	//   ....[31]....
        /*0210*/ 	.word	0x00005470


	//   ....[32]....
        /*0214*/ 	.word	0x000054a0


	//   ....[33]....
        /*0218*/ 	.word	0x000054c0


	//   ....[34]....
        /*021c*/ 	.word	0x000054d0


	//   ....[35]....
        /*0220*/ 	.word	0x00005a60


	//   ....[36]....
        /*0224*/ 	.word	0x00005a80


	//   ....[37]....
        /*0228*/ 	.word	0x00005aa0


	//   ....[38]....
        /*022c*/ 	.word	0x00005ab0


	//   ....[39]....
        /*0230*/ 	.word	0x00006640


	//   ....[40]....
        /*0234*/ 	.word	0x000066b0


	//   ....[41]....
        /*0238*/ 	.word	0x00007020


	//   ....[42]....
        /*023c*/ 	.word	0x00007170


	//   ....[43]....
        /*0240*/ 	.word	0x00007180


	//   ....[44]....
        /*0244*/ 	.word	0x000071f0


	//   ....[45]....
        /*0248*/ 	.word	0x00008ad0


	//   ....[46]....
        /*024c*/ 	.word	0x00008af0


	//   ....[47]....
        /*0250*/ 	.word	0x00008b00


	//   ....[48]....
        /*0254*/ 	.word	0x00008b10


	//   ....[49]....
        /*0258*/ 	.word	0x00009090


	//   ....[50]....
        /*025c*/ 	.word	0x000090b0


	//   ....[51]....
        /*0260*/ 	.word	0x000090d0


	//   ....[52]....
        /*0264*/ 	.word	0x000090e0


	//   ....[53]....
        /*0268*/ 	.word	0x0000a200


	//   ....[54]....
        /*026c*/ 	.word	0x0000a230


	//   ....[55]....
        /*0270*/ 	.word	0x0000a250


	//   ....[56]....
        /*0274*/ 	.word	0x0000a290


	//   ....[57]....
        /*0278*/ 	.word	0x0000bb10


	//   ....[58]....
        /*027c*/ 	.word	0x0000bb30


	//   ....[59]....
        /*0280*/ 	.word	0x0000bb50


	//   ....[60]....
        /*0284*/ 	.word	0x0000bb60


	//   ....[61]....
        /*0288*/ 	.word	0x0000bd30


	//   ....[62]....
        /*028c*/ 	.word	0x0000bd50


	//   ....[63]....
        /*0290*/ 	.word	0x0000bd90


	//   ....[64]....
        /*0294*/ 	.word	0x0000bda0


	//   ....[65]....
        /*0298*/ 	.word	0x0000d3e0


	//   ....[66]....
        /*029c*/ 	.word	0x0000d430


	//   ....[67]....
        /*02a0*/ 	.word	0x0000d470


	//   ....[68]....
        /*02a4*/ 	.word	0x0000d4b0


	//   ....[69]....
        /*02a8*/ 	.word	0x0000d6d0


	//   ....[70]....
        /*02ac*/ 	.word	0x0000d6e0


	//   ....[71]....
        /*02b0*/ 	.word	0x0000d860


	//   ....[72]....
        /*02b4*/ 	.word	0x0000d890


	//   ....[73]....
        /*02b8*/ 	.word	0x0000d9e0


	//   ....[74]....
        /*02bc*/ 	.word	0x0000da10


	//   ....[75]....
        /*02c0*/ 	.word	0x0000db60


	//   ....[76]....
        /*02c4*/ 	.word	0x0000db80


	//   ....[77]....
        /*02c8*/ 	.word	0x0000e4d0


	//   ....[78]....
        /*02cc*/ 	.word	0x0000e4e0


	//   ....[79]....
        /*02d0*/ 	.word	0x0000e610


	//   ....[80]....
        /*02d4*/ 	.word	0x0000e640


	//   ....[81]....
        /*02d8*/ 	.word	0x0000e770


	//   ....[82]....
        /*02dc*/ 	.word	0x0000e7a0


	//   ....[83]....
        /*02e0*/ 	.word	0x0000e8d0


	//   ....[84]....
        /*02e4*/ 	.word	0x0000e8f0


	//----- nvinfo : EIATTR_EXIT_INSTR_OFFSETS
	.align		4
.L_540:
        /*02e8*/ 	.byte	0x04, 0x1c
        /*02ea*/ 	.short	(.L_542 - .L_541)


	//   ....[0]....
.L_541:
        /*02ec*/ 	.word	0x00000440


	//   ....[1]....
        /*02f0*/ 	.word	0x0000db90


	//   ....[2]....
        /*02f4*/ 	.word	0x0000dc60


	//   ....[3]....
        /*02f8*/ 	.word	0x0000dcc0


	//   ....[4]....
        /*02fc*/ 	.word	0x0000e900


	//   ....[5]....
        /*0300*/ 	.word	0x0000e9b0


	//   ....[6]....
        /*0304*/ 	.word	0x0000ea10


	//----- nvinfo : EIATTR_CTAIDZ_USED
	.align		4
.L_542:
        /*0308*/ 	.byte	0x01, 0x04
	.zero		2


	//----- nvinfo : EIATTR_MAX_THREADS
	.align		4
        /*030c*/ 	.byte	0x04, 0x05
        /*030e*/ 	.short	(.L_544 - .L_543)
.L_543:
        /*0310*/ 	.word	0x00000100
        /*0314*/ 	.word	0x00000001
        /*0318*/ 	.word	0x00000001


	//----- nvinfo : EIATTR_CRS_STACK_SIZE
	.align		4
.L_544:
        /*031c*/ 	.byte	0x04, 0x1e
        /*031e*/ 	.short	(.L_546 - .L_545)
.L_545:
        /*0320*/ 	.word	0x00000000
.L_546:


//--------------------- .nv.info._ZN7cutlass13device_kernelIN5flash19enable_sm80_to_sm89INS1_16FlashAttnFwdSm80INS1_25CollectiveMainloopFwdSm80ILi8ELi2ELb0EN4cute5tupleIJNS5_1CILi128EEENS7_ILi64EEENS7_ILi192EEEEEELi192ENS_10bfloat16_tEfNS_4arch4Sm80ELb1ELb0ELb1ELb1ELb1ELb1ELb1ELb0EEENS1_21CollectiveEpilogueFwdINS6_IJS8_SA_S9_EEENS6_IJNS7_ILi1EEESI_SI_EEESC_SE_Li256ELb1ELb1ELb0ELb0EEENS1_19SingleTileSchedulerILb1ELb0ELb1ELi128EEEEEEEEEvNT_6ParamsE --------------------------
	.section	.nv.info._ZN7cutlass13device_kernelIN5flash19enable_sm80_to_sm89INS1_16FlashAttnFwdSm80INS1_25CollectiveMainloopFwdSm80ILi8ELi2ELb0EN4cute5tupleIJNS5_1CILi128EEENS7_ILi64EEENS7_ILi192EEEEEELi192ENS_10bfloat16_tEfNS_4arch4Sm80ELb1ELb0ELb1ELb1ELb1ELb1ELb1ELb0EEENS1_21CollectiveEpilogueFwdINS6_IJS8_SA_S9_EEENS6_IJNS7_ILi1EEESI_SI_EEESC_SE_Li256ELb1ELb1ELb0ELb0EEENS1_19SingleTileSchedulerILb1ELb0ELb1ELi128EEEEEEEEEvNT_6ParamsE,"",@"SHT_CUDA_INFO"
	.sectionflags	@""
	.align	4


	//----- nvinfo : EIATTR_CUDA_API_VERSION
	.align		4
        /*0000*/ 	.byte	0x04, 0x37
        /*0002*/ 	.short	(.L_548 - .L_547)
.L_547:
        /*0004*/ 	.word	0x00000082


	//----- nvinfo : EIATTR_SW2861232_WAR
	.align		4
.L_548:
        /*0008*/ 	.byte	0x01, 0x35
	.zero		2


	//----- nvinfo : EIATTR_PARAM_CBANK
	.align		4
        /*000c*/ 	.byte	0x04, 0x0a
        /*000e*/ 	.short	(.L_550 - .L_549)
	.align		4
.L_549:
        /*0010*/ 	.word	index@(.nv.constant0._ZN7cutlass13device_kernelIN5flash19enable_sm80_to_sm89INS1_16FlashAttnFwdSm80INS1_25CollectiveMainloopFwdSm80ILi8ELi2ELb0EN4cute5tupleIJNS5_1CILi128EEENS7_ILi64EEENS7_ILi192EEEEEELi192ENS_10bfloat16_tEfNS_4arch4Sm80ELb1ELb0ELb1ELb1ELb1ELb1ELb1ELb0EEENS1_21CollectiveEpilogueFwdINS6_IJS8_SA_S9_EEENS6_IJNS7_ILi1EEESI_SI_EEESC_SE_Li256ELb1ELb1ELb0ELb0EEENS1_19SingleTileSchedulerILb1ELb0ELb1ELi128EEEEEEEEEvNT_6ParamsE)
        /*0014*/ 	.short	0x0160
        /*0016*/ 	.short	0x0418


	//----- nvinfo : EIATTR_CBANK_PARAM_SIZE
	.align		4
.L_550:
        /*0018*/ 	.byte	0x03, 0x19
        /*001a*/ 	.short	0x0418


	//----- nvinfo : EIATTR_KPARAM_INFO
	.align		4
        /*001c*/ 	.byte	0x04, 0x17
        /*001e*/ 	.short	(.L_552 - .L_551)
.L_551:
        /*0020*/ 	.word	0x00000000
        /*0024*/ 	.short	0x0000
        /*0026*/ 	.short	0x0000
        /*0028*/ 	.byte	0x00, 0xf0, 0x61, 0x10


	//----- nvinfo : EIATTR_MAXREG_COUNT
	.align		4
.L_552:
        /*002c*/ 	.byte	0x03, 0x1b
        /*002e*/ 	.short	0x00ff


	//----- nvinfo : EIATTR_NUM_BARRIERS
	.align		4
        /*0030*/ 	.byte	0x02, 0x4c
        /*0032*/ 	.byte	0x02
	.zero		1


	//----- nvinfo : EIATTR_MERCURY_ISA_VERSION
	.align		4
        /*0034*/ 	.byte	0x03, 0x5f
        /*0036*/ 	.short	0x0000


	//----- nvinfo : EIATTR_COOP_GROUP_MASK_REGIDS
	.align		4
        /*0038*/ 	.byte	0x04, 0x29
        /*003a*/ 	.short	(.L_554 - .L_553)


	//   ....[0]....
.L_553:
        /*003c*/ 	.word	0xffffffff


	//   ....[1]....
        /*0040*/ 	.word	0xffffffff


	//   ....[2]....
        /*0044*/ 	.word	0xffffffff


	//   ....[3]....
        /*0048*/ 	.word	0xffffffff


	//   ....[4]....
        /*004c*/ 	.word	0xffffffff


	//   ....[5]....
        /*0050*/ 	.word	0xffffffff


	//   ....[6]....
        /*0054*/ 	.word	0xffffffff


	//   ....[7]....
        /*0058*/ 	.word	0xffffffff


	//   ....[8]....
        /*005c*/ 	.word	0xffffffff


	//   ....[9]....
        /*0060*/ 	.word	0xffffffff


	//   ....[10]....
        /*0064*/ 	.word	0xffffffff


	//   ....[11]....
        /*0068*/ 	.word	0xffffffff


	//   ....[12]....
        /*006c*/ 	.word	0xffffffff


	//   ....[13]....
        /*0070*/ 	.word	0xffffffff


	//   ....[14]....
        /*0074*/ 	.word	0xffffffff


	//   ....[15]....
        /*0078*/ 	.word	0xffffffff


	//   ....[16]....
        /*007c*/ 	.word	0xffffffff


	//   ....[17]....
        /*0080*/ 	.word	0xffffffff


	//   ....[18]....
        /*0084*/ 	.word	0xffffffff


	//   ....[19]....
        /*0088*/ 	.word	0xffffffff


	//   ....[20]....
        /*008c*/ 	.word	0xffffffff


	//   ....[21]....
        /*0090*/ 	.word	0xffffffff


	//   ....[22]....
        /*0094*/ 	.word	0xffffffff


	//   ....[23]....
        /*0098*/ 	.word	0xffffffff


	//   ....[24]....
        /*009c*/ 	.word	0xffffffff


	//   ....[25]....
        /*00a0*/ 	.word	0xffffffff


	//   ....[26]....
        /*00a4*/ 	.word	0xffffffff


	//   ....[27]....
        /*00a8*/ 	.word	0xffffffff


	//   ....[28]....
        /*00ac*/ 	.word	0xffffffff


	//   ....[29]....
        /*00b0*/ 	.word	0xffffffff


	//   ....[30]....
        /*00b4*/ 	.word	0xffffffff


	//   ....[31]....
        /*00b8*/ 	.word	0xffffffff


	//   ....[32]....
        /*00bc*/ 	.word	0xffffffff


	//   ....[33]....
        /*00c0*/ 	.word	0xffffffff


	//   ....[34]....
        /*00c4*/ 	.word	0xffffffff


	//   ....[35]....
        /*00c8*/ 	.word	0xffffffff


	//   ....[36]....
        /*00cc*/ 	.word	0xffffffff


	//   ....[37]....
        /*00d0*/ 	.word	0xffffffff


	//   ....[38]....
        /*00d4*/ 	.word	0xffffffff


	//   ....[39]....
        /*00d8*/ 	.word	0xffffffff


	//   ....[40]....
        /*00dc*/ 	.word	0xffffffff


	//   ....[41]....
        /*00e0*/ 	.word	0xffffffff


	//   ....[42]....
        /*00e4*/ 	.word	0xffffffff


	//   ....[43]....
        /*00e8*/ 	.word	0xffffffff


	//   ....[44]....
        /*00ec*/ 	.word	0xffffffff


	//   ....[45]....
        /*00f0*/ 	.word	0xffffffff


	//   ....[46]....
        /*00f4*/ 	.word	0xffffffff


	//   ....[47]....
        /*00f8*/ 	.word	0xffffffff


	//   ....[48]....
        /*00fc*/ 	.word	0xffffffff


	//   ....[49]....
        /*0100*/ 	.word	0xffffffff


	//   ....[50]....
        /*0104*/ 	.word	0xffffffff


	//   ....[51]....
        /*0108*/ 	.word	0xffffffff


	//   ....[52]....
        /*010c*/ 	.word	0xffffffff


	//   ....[53]....
        /*0110*/ 	.word	0xffffffff


	//   ....[54]....
        /*0114*/ 	.word	0xffffffff


	//   ....[55]....
        /*0118*/ 	.word	0xffffffff


	//   ....[56]....
        /*011c*/ 	.word	0xffffffff


	//   ....[57]....
        /*0120*/ 	.word	0xffffffff


	//   ....[58]....
        /*0124*/ 	.word	0xffffffff


	//   ....[59]....
        /*0128*/ 	.word	0xffffffff


	//   ....[60]....
        /*012c*/ 	.word	0xffffffff


	//   ....[61]....
        /*0130*/ 	.word	0xffffffff


	//   ....[62]....
        /*0134*/ 	.word	0xffffffff


	//   ....[63]....
        /*0138*/ 	.word	0xffffffff


	//   ....[64]....
        /*013c*/ 	.word	0xffffffff


	//   ....[65]....
        /*0140*/ 	.word	0xffffffff


	//   ....[66]....
        /*0144*/ 	.word	0xffffffff


	//   ....[67]....
        /*0148*/ 	.word	0xffffffff


	//   ....[68]....
        /*014c*/ 	.word	0xffffffff


	//   ....[69]....
        /*0150*/ 	.word	0xffffffff


	//   ....[70]....
        /*0154*/ 	.word	0xffffffff


	//   ....[71]....
        /*0158*/ 	.word	0xffffffff


	//   ....[72]....
        /*015c*/ 	.word	0xffffffff


	//   ....[73]....
        /*0160*/ 	.word	0xffffffff


	//   ....[74]....
        /*0164*/ 	.word	0xffffffff


	//   ....[75]....
        /*0168*/ 	.word	0xffffffff


	//   ....[76]....
        /*016c*/ 	.word	0xffffffff


	//   ....[77]....
        /*0170*/ 	.word	0xffffffff


	//   ....[78]....
        /*0174*/ 	.word	0xffffffff


	//   ....[79]....
        /*0178*/ 	.word	0xffffffff


	//   ....[80]....
        /*017c*/ 	.word	0xffffffff


	//   ....[81]....
        /*0180*/ 	.word	0xffffffff


	//   ....[82]....
        /*0184*/ 	.word	0xffffffff


	//   ....[83]....
        /*0188*/ 	.word	0xffffffff


	//   ....[84]....
        /*018c*/ 	.word	0xffffffff


	//   ....[85]....
        /*0190*/ 	.word	0xffffffff


	//   ....[86]....
        /*0194*/ 	.word	0xffffffff


	//   ....[87]....
        /*0198*/ 	.word	0xffffffff


	//   ....[88]....
        /*019c*/ 	.word	0xffffffff


	//   ....[89]....
        /*01a0*/ 	.word	0xffffffff


	//   ....[90]....
        /*01a4*/ 	.word	0xffffffff


	//   ....[91]....
        /*01a8*/ 	.word	0xffffffff


	//   ....[92]....
        /*01ac*/ 	.word	0xffffffff


	//   ....[93]....
        /*01b0*/ 	.word	0xffffffff


	//   ....[94]....
        /*01b4*/ 	.word	0xffffffff


	//   ....[95]....
        /*01b8*/ 	.word	0xffffffff


	//   ....[96]....
        /*01bc*/ 	.word	0xffffffff


	//   ....[97]....
        /*01c0*/ 	.word	0xffffffff


	//   ....[98]....
        /*01c4*/ 	.word	0xffffffff


	//   ....[99]....
        /*01c8*/ 	.word	0xffffffff


	//   ....[100]....
        /*01cc*/ 	.word	0xffffffff


	//   ....[101]....
        /*01d0*/ 	.word	0xffffffff


	//   ....[102]....
        /*01d4*/ 	.word	0xffffffff


	//   ....[103]....
        /*01d8*/ 	.word	0xffffffff


	//   ....[104]....
        /*01dc*/ 	.word	0xffffffff


	//   ....[105]....
        /*01e0*/ 	.word	0xffffffff


	//   ....[106]....
        /*01e4*/ 	.word	0xffffffff


	//   ....[107]....
        /*01e8*/ 	.word	0xffffffff


	//   ....[108]....
        /*01ec*/ 	.word	0xffffffff


	//----- nvinfo : EIATTR_COOP_GROUP_INSTR_OFFSETS
	.align		4
.L_554:
        /*01f0*/ 	.byte	0x04, 0x28
        /*01f2*/ 	.short	(.L_556 - .L_555)


	//   ....[0]....
.L_555:
        /*01f4*/ 	.word	0x00000080


	//   ....[1]....
        /*01f8*/ 	.word	0x00002490


	//   ....[2]....
        /*01fc*/ 	.word	0x000024a0


	//   ....[3]....
        /*0200*/ 	.word	0x00004080


	//   ....[4]....
        /*0204*/ 	.word	0x00004090


	//   ....[5]....
        /*0208*/ 	.word	0x00005c20


	//   ....[6]....
        /*020c*/ 	.word	0x00005c40


	//   ....[7]....
        /*0210*/ 	.word	0x00006100


	//   ....[8]....
        /*0214*/ 	.word	0x00006110


	//   ....[9]....
        /*0218*/ 	.word	0x00006ee0


	//   ....[10]....
        /*021c*/ 	.word	0x00006f40


	//   ....[11]....
        /*0220*/ 	.word	0x00007190


	//   ....[12]....
        /*0224*/ 	.word	0x000071c0


	//   ....[13]....
        /*0228*/ 	.word	0x000072e0


	//   ....[14]....
        /*022c*/ 	.word	0x00007310


	//   ....[15]....
        /*0230*/ 	.word	0x00007420


	//   ....[16]....
        /*0234*/ 	.word	0x00007460


	//   ....[17]....
        /*0238*/ 	.word	0x00007950


	//   ....[18]....
        /*023c*/ 	.word	0x00007980


	//   ....[19]....
        /*0240*/ 	.word	0x000079b0


	//   ....[20]....
        /*0244*/ 	.word	0x000079e0


	//   ....[21]....
        /*0248*/ 	.word	0x00007ac0


	//   ....[22]....
        /*024c*/ 	.word	0x00007ae0


	//   ....[23]....
        /*0250*/ 	.word	0x00007af0


	//   ....[24]....
        /*0254*/ 	.word	0x00007b10


	//   ....[25]....
        /*0258*/ 	.word	0x00008020


	//   ....[26]....
        /*025c*/ 	.word	0x00008040


	//   ....[27]....
        /*0260*/ 	.word	0x00008050


	//   ....[28]....
        /*0264*/ 	.word	0x00008060


	//   ....[29]....
        /*0268*/ 	.word	0x00008550


	//   ....[30]....
        /*026c*/ 	.word	0x000085c0


	//   ....[31]....
        /*0270*/ 	.word	0x00008600


	//   ....[32]....
        /*0274*/ 	.word	0x00008630


	//   ....[33]....
        /*0278*/ 	.word	0x00008aa0


	//   ....[34]....
        /*027c*/ 	.word	0x00008d60


	//   ....[35]....
        /*0280*/ 	.word	0x00008da0


	//   ....[36]....
        /*0284*/ 	.word	0x00008de0


	//   ....[37]....
        /*0288*/ 	.word	0x0000bf10


	//   ....[38]....
        /*028c*/ 	.word	0x0000bf60


	//   ....[39]....
        /*0290*/ 	.word	0x0000bfc0


	//   ....[40]....
        /*0294*/ 	.word	0x0000bfe0


	//   ....[41]....
        /*0298*/ 	.word	0x0000c270


	//   ....[42]....
        /*029c*/ 	.word	0x0000c530


	//   ....[43]....
        /*02a0*/ 	.word	0x0000c570


	//   ....[44]....
        /*02a4*/ 	.word	0x0000c5b0


	//   ....[45]....
        /*02a8*/ 	.word	0x0000fca0


	//   ....[46]....
        /*02ac*/ 	.word	0x0000fce0


	//   ....[47]....
        /*02b0*/ 	.word	0x0000fd40


	//   ....[48]....
        /*02b4*/ 	.word	0x0000fd60


	//   ....[49]....
        /*02b8*/ 	.word	0x00010b20


	//   ....[50]....
        /*02bc*/ 	.word	0x00010d10


	//   ....[51]....
        /*02c0*/ 	.word	0x000114b0


	//   ....[52]....
        /*02c4*/ 	.word	0x00011590


	//   ....[53]....
        /*02c8*/ 	.word	0x000115a0


	//   ....[54]....
        /*02cc*/ 	.word	0x000115f0


	//   ....[55]....
        /*02d0*/ 	.word	0x00012810


	//   ....[56]....
        /*02d4*/ 	.word	0x00012840


	//   ....[57]....
        /*02d8*/ 	.word	0x00012860


	//   ....[58]....
        /*02dc*/ 	.word	0x00012870


	//   ....[59]....
        /*02e0*/ 	.word	0x00012de0


	//   ....[60]....
        /*02e4*/ 	.word	0x00012e10


	//   ....[61]....
        /*02e8*/ 	.word	0x00012e40


	//   ....[62]....
        /*02ec*/ 	.word	0x00012e70


	//   ....[63]....
        /*02f0*/ 	.word	0x00013b40


	//   ....[64]....
        /*02f4*/ 	.word	0x00013bb0


	//   ....[65]....
        /*02f8*/ 	.word	0x00014400


	//   ....[66]....
        /*02fc*/ 	.word	0x000144e0


	//   ....[67]....
        /*0300*/ 	.word	0x00014520


	//   ....[68]....
        /*0304*/ 	.word	0x00014600


	//   ....[69]....
        /*0308*/ 	.word	0x00015ee0


	//   ....[70]....
        /*030c*/ 	.word	0x00015f10


	//   ....[71]....
        /*0310*/ 	.word	0x00015f30


	//   ....[72]....
        /*0314*/ 	.word	0x00015f50


	//   ....[73]....
        /*0318*/ 	.word	0x000164c0


	//   ....[74]....
        /*031c*/ 	.word	0x000164e0


	//   ....[75]....
        /*0320*/ 	.word	0x00016500


	//   ....[76]....
        /*0324*/ 	.word	0x00016510


	//   ....[77]....
        /*0328*/ 	.word	0x00017630


	//   ....[78]....
        /*032c*/ 	.word	0x00017660


	//   ....[79]....
        /*0330*/ 	.word	0x00017680


	//   ....[80]....
        /*0334*/ 	.word	0x000176d0


	//   ....[81]....
        /*0338*/ 	.word	0x00018f50


	//   ....[82]....
        /*033c*/ 	.word	0x00018f70


	//   ....[83]....
        /*0340*/ 	.word	0x00018f80


	//   ....[84]....
        /*0344*/ 	.word	0x00018f90


	//   ....[85]....
        /*0348*/ 	.word	0x00019160


	//   ....[86]....
        /*034c*/ 	.word	0x00019190


	//   ....[87]....
        /*0350*/ 	.word	0x000191e0


	//   ....[88]....
        /*0354*/ 	.word	0x000191f0


	//   ....[89]....
        /*0358*/ 	.word	0x0001a6f0


	//   ....[90]....
        /*035c*/ 	.word	0x0001a730


	//   ....[91]....
        /*0360*/ 	.word	0x0001a760


	//   ....[92]....
        /*0364*/ 	.word	0x0001a790


	//   ....[93]....
        /*0368*/ 	.word	0x0001a9b0


	//   ....[94]....
        /*036c*/ 	.word	0x0001a9c0


	//   ....[95]....
        /*0370*/ 	.word	0x0001ab40


	//   ....[96]....
        /*0374*/ 	.word	0x0001ab70


	//   ....[97]....
        /*0378*/ 	.word	0x0001acc0


	//   ....[98]....
        /*037c*/ 	.word	0x0001acf0


	//   ....[99]....
        /*0380*/ 	.word	0x0001ae40


	//   ....[100]....
        /*0384*/ 	.word	0x0001ae60


	//   ....[101]....
        /*0388*/ 	.word	0x0001b630


	//   ....[102]....
        /*038c*/ 	.word	0x0001b650


	//   ....[103]....
        /*0390*/ 	.word	0x0001b780


	//   ....[104]....
        /*0394*/ 	.word	0x0001b7b0


	//   ....[105]....
        /*0398*/ 	.word	0x0001b8e0


	//   ....[106]....
        /*039c*/ 	.word	0x0001b910


	//   ....[107]....
        /*03a0*/ 	.word	0x0001ba40


	//   ....[108]....
        /*03a4*/ 	.word	0x0001ba60


	//----- nvinfo : EIATTR_EXIT_INSTR_OFFSETS
	.align		4
.L_556:
        /*03a8*/ 	.byte	0x04, 0x1c
        /*03aa*/ 	.short	(.L_558 - .L_557)


	//   ....[0]....
.L_557:
        /*03ac*/ 	.word	0x00000330


	//   ....[1]....
        /*03b0*/ 	.word	0x0001ae70


	//   ....[2]....
        /*03b4*/ 	.word	0x0001af40


	//   ....[3]....
        /*03b8*/ 	.word	0x0001afa0


	//   ....[4]....
        /*03bc*/ 	.word	0x0001ba70


	//   ....[5]....
        /*03c0*/ 	.word	0x0001bb20


	//   ....[6]....
        /*03c4*/ 	.word	0x0001bb80


	//----- nvinfo : EIATTR_CTAIDZ_USED
	.align		4
.L_558:
        /*03c8*/ 	.byte	0x01, 0x04
	.zero		2


	//----- nvinfo : EIATTR_MAX_THREADS
	.align		4
        /*03cc*/ 	.byte	0x04, 0x05
        /*03ce*/ 	.short	(.L_560 - .L_559)
.L_559:
        /*03d0*/ 	.word	0x00000100
        /*03d4*/ 	.word	0x00000001
        /*03d8*/ 	.word	0x00000001


	//----- nvinfo : EIATTR_CRS_STACK_SIZE
	.align		4
.L_560:
        /*03dc*/ 	.byte	0x04, 0x1e
        /*03de*/ 	.short	(.L_562 - .L_561)
.L_561:
        /*03e0*/ 	.word	0x00000000
.L_562:


//--------------------- .nv.info._ZN7cutlass13device_kernelIN5flash19enable_sm80_to_sm89INS1_16FlashAttnFwdSm80INS1_25CollectiveMainloopFwdSm80ILi8ELi1ELb0EN4cute5tupleIJNS5_1CILi128EEENS7_ILi64EEENS7_ILi192EEEEEELi192ENS_10bfloat16_tEfNS_4arch4Sm80ELb0ELb0ELb0ELb0ELb1ELb0ELb1ELb0EEENS1_21CollectiveEpilogueFwdINS6_IJS8_SA_S9_EEENS6_IJNS7_ILi1EEESI_SI_EEESC_SE_Li256ELb0ELb1ELb0ELb0EEENS1_19SingleTileSchedulerILb0ELb0ELb1ELi128EEEEEEEEEvNT_6ParamsE --------------------------
	.section	.nv.info._ZN7cutlass13device_kernelIN5flash19enable_sm80_to_sm89INS1_16FlashAttnFwdSm80INS1_25CollectiveMainloopFwdSm80ILi8ELi1ELb0EN4cute5tupleIJNS5_1CILi128EEENS7_ILi64EEENS7_ILi192EEEEEELi192ENS_10bfloat16_tEfNS_4arch4Sm80ELb0ELb0ELb0ELb0ELb1ELb0ELb1ELb0EEENS1_21CollectiveEpilogueFwdINS6_IJS8_SA_S9_EEENS6_IJNS7_ILi1EEESI_SI_EEESC_SE_Li256ELb0ELb1ELb0ELb0EEENS1_19SingleTileSchedulerILb0ELb0ELb1ELi128EEEEEEEEEvNT_6ParamsE,"",@"SHT_CUDA_INFO"
	.sectionflags	@""
	.align	4


	//----- nvinfo : EIATTR_CUDA_API_VERSION
	.align		4
        /*0000*/ 	.byte	0x04, 0x37
        /*0002*/ 	.short	(.L_564 - .L_563)
.L_563:
        /*0004*/ 	.word	0x00000082


	//----- nvinfo : EIATTR_SW2861232_WAR
	.align		4
.L_564:
        /*0008*/ 	.byte	0x01, 0x35
	.zero		2


	//----- nvinfo : EIATTR_PARAM_CBANK
	.align		4
        /*000c*/ 	.byte	0x04, 0x0a
        /*000e*/ 	.short	(.L_566 - .L_565)
	.align		4
.L_565:
        /*0010*/ 	.word	index@(.nv.constant0._ZN7cutlass13device_kernelIN5flash19enable_sm80_to_sm89INS1_16FlashAttnFwdSm80INS1_25CollectiveMainloopFwdSm80ILi8ELi1ELb0EN4cute5tupleIJNS5_1CILi128EEENS7_ILi64EEENS7_ILi192EEEEEELi192ENS_10bfloat16_tEfNS_4arch4Sm80ELb0ELb0ELb0ELb0ELb1ELb0ELb1ELb0EEENS1_21CollectiveEpilogueFwdINS6_IJS8_SA_S9_EEENS6_IJNS7_ILi1EEESI_SI_EEESC_SE_Li256ELb0ELb1ELb0ELb0EEENS1_19SingleTileSchedulerILb0ELb0ELb1ELi128EEEEEEEEEvNT_6ParamsE)
        /*0014*/ 	.short	0x0160
        /*0016*/ 	.short	0x0418


	//----- nvinfo : EIATTR_CBANK_PARAM_SIZE
	.align		4
.L_566:
        /*0018*/ 	.byte	0x03, 0x19
        /*001a*/ 	.short	0x0418


	//----- nvinfo : EIATTR_KPARAM_INFO
	.align		4
        /*001c*/ 	.byte	0x04, 0x17
        /*001e*/ 	.short	(.L_568 - .L_567)
.L_567:
        /*0020*/ 	.word	0x00000000
        /*0024*/ 	.short	0x0000
        /*0026*/ 	.short	0x0000
        /*0028*/ 	.byte	0x00, 0xf0, 0x61, 0x10


	//----- nvinfo : EIATTR_MAXREG_COUNT
	.align		4
.L_568:
        /*002c*/ 	.byte	0x03, 0x1b
        /*002e*/ 	.short	0x00ff


	//----- nvinfo : EIATTR_NUM_BARRIERS
	.align		4
        /*0030*/ 	.byte	0x02, 0x4c
        /*0032*/ 	.byte	0x02
	.zero		1


	//----- nvinfo : EIATTR_MERCURY_ISA_VERSION
	.align		4
        /*0034*/ 	.byte	0x03, 0x5f
        /*0036*/ 	.short	0x0000


	//----- nvinfo : EIATTR_COOP_GROUP_MASK_REGIDS
	.align		4
        /*0038*/ 	.byte	0x04, 0x29
        /*003a*/ 	.short	(.L_570 - .L_569)


	//   ....[0]....
.L_569:
        /*003c*/ 	.word	0xffffffff


	//   ....[1]....
        /*0040*/ 	.word	0xffffffff


	//   ....[2]....
        /*0044*/ 	.word	0xffffffff


	//   ....[3]....
        /*0048*/ 	.word	0xffffffff


	//   ....[4]....
        /*004c*/ 	.word	0xffffffff


	//   ....[5]....
        /*0050*/ 	.word	0xffffffff


	//   ....[6]....
        /*0054*/ 	.word	0xffffffff


	//   ....[7]....
        /*0058*/ 	.word	0xffffffff


	//   ....[8]....
        /*005c*/ 	.word	0xffffffff


	//   ....[9]....
        /*0060*/ 	.word	0xffffffff


	//   ....[10]....
        /*0064*/ 	.word	0xffffffff


	//   ....[11]....
        /*0068*/ 	.word	0xffffffff


	//   ....[12]....
        /*006c*/ 	.word	0xffffffff


	//   ....[13]....
        /*0070*/ 	.word	0xffffffff


	//   ....[14]....
        /*0074*/ 	.word	0xffffffff


	//   ....[15]....
        /*0078*/ 	.word	0xffffffff


	//   ....[16]....
        /*007c*/ 	.word	0xffffffff


	//   ....[17]....
        /*0080*/ 	.word	0xffffffff


	//   ....[18]....
        /*0084*/ 	.word	0xffffffff


	//   ....[19]....
        /*0088*/ 	.word	0xffffffff


	//   ....[20]....
        /*008c*/ 	.word	0xffffffff


	//   ....[21]....
        /*0090*/ 	.word	0xffffffff


	//   ....[22]....
        /*0094*/ 	.word	0xffffffff


	//   ....[23]....
        /*0098*/ 	.word	0xffffffff


	//   ....[24]....
        /*009c*/ 	.word	0xffffffff


	//   ....[25]....
        /*00a0*/ 	.word	0xffffffff


	//   ....[26]....
        /*00a4*/ 	.word	0xffffffff


	//   ....[27]....
        /*00a8*/ 	.word	0xffffffff


	//   ....[28]....
        /*00ac*/ 	.word	0xffffffff


	//   ....[29]....
        /*00b0*/ 	.word	0xffffffff


	//   ....[30]....
        /*00b4*/ 	.word	0xffffffff


	//   ....[31]....
        /*00b8*/ 	.word	0xffffffff


	//   ....[32]....
        /*00bc*/ 	.word	0xffffffff


	//   ....[33]....
        /*00c0*/ 	.word	0xffffffff


	//   ....[34]....
        /*00c4*/ 	.word	0xffffffff


	//   ....[35]....
        /*00c8*/ 	.word	0xffffffff


	//   ....[36]....
        /*00cc*/ 	.word	0xffffffff


	//   ....[37]....
        /*00d0*/ 	.word	0xffffffff


	//   ....[38]....
        /*00d4*/ 	.word	0xffffffff


	//   ....[39]....
        /*00d8*/ 	.word	0xffffffff


	//   ....[40]....
        /*00dc*/ 	.word	0xffffffff


	//   ....[41]....
        /*00e0*/ 	.word	0xffffffff


	//   ....[42]....
        /*00e4*/ 	.word	0xffffffff


	//   ....[43]....
        /*00e8*/ 	.word	0xffffffff


	//   ....[44]....
        /*00ec*/ 	.word	0xffffffff


	//   ....[45]....
        /*00f0*/ 	.word	0xffffffff


	//   ....[46]....
        /*00f4*/ 	.word	0xffffffff


	//   ....[47]....
        /*00f8*/ 	.word	0xffffffff


	//   ....[48]....
        /*00fc*/ 	.word	0xffffffff


	//   ....[49]....
        /*0100*/ 	.word	0xffffffff


	//   ....[50]....
        /*0104*/ 	.word	0xffffffff


	//   ....[51]....
        /*0108*/ 	.word	0xffffffff


	//----- nvinfo : EIATTR_COOP_GROUP_INSTR_OFFSETS
	.align		4
.L_570:
        /*010c*/ 	.byte	0x04, 0x28
        /*010e*/ 	.short	(.L_572 - .L_571)


	//   ....[0]....
.L_571:
        /*0110*/ 	.word	0x00000610


	//   ....[1]....
        /*0114*/ 	.word	0x00000650


	//   ....[2]....
        /*0118*/ 	.word	0x00000680


	//   ....[3]....
        /*011c*/ 	.word	0x000006b0


	//   ....[4]....
        /*0120*/ 	.word	0x000006e0


	//   ....[5]....
        /*0124*/ 	.word	0x00000910


	//   ....[6]....
        /*0128*/ 	.word	0x00000a90


	//   ....[7]....
        /*012c*/ 	.word	0x00000aa0


	//   ....[8]....
        /*0130*/ 	.word	0x00000f40


	//   ....[9]....
        /*0134*/ 	.word	0x00000f70


	//   ....[10]....
        /*0138*/ 	.word	0x00000fb0


	//   ....[11]....
        /*013c*/ 	.word	0x00000fe0


	//   ....[12]....
        /*0140*/ 	.word	0x00001580


	//   ....[13]....
        /*0144*/ 	.word	0x000015b0


	//   ....[14]....
        /*0148*/ 	.word	0x000015e0


	//   ....[15]....
        /*014c*/ 	.word	0x00001600


	//   ....[16]....
        /*0150*/ 	.word	0x00002480


	//   ....[17]....
        /*0154*/ 	.word	0x000024b0


	//   ....[18]....
        /*0158*/ 	.word	0x000024e0


	//   ....[19]....
        /*015c*/ 	.word	0x00002500


	//   ....[20]....
        /*0160*/ 	.word	0x00002cb0


	//   ....[21]....
        /*0164*/ 	.word	0x00002ce0


	//   ....[22]....
        /*0168*/ 	.word	0x00002d10


	//   ....[23]....
        /*016c*/ 	.word	0x00002d30


	//   ....[24]....
        /*0170*/ 	.word	0x000040b0


	//   ....[25]....
        /*0174*/ 	.word	0x000040c0


	//   ....[26]....
        /*0178*/ 	.word	0x00004140


	//   ....[27]....
        /*017c*/ 	.word	0x00004170


	//   ....[28]....
        /*0180*/ 	.word	0x000043b0


	//   ....[29]....
        /*0184*/ 	.word	0x000043c0


	//   ....[30]....
        /*0188*/ 	.word	0x000043d0


	//   ....[31]....
        /*018c*/ 	.word	0x000043f0


	//   ....[32]....
        /*0190*/ 	.word	0x00005180


	//   ....[33]....
        /*0194*/ 	.word	0x000051a0


	//   ....[34]....
        /*0198*/ 	.word	0x000051d0


	//   ....[35]....
        /*019c*/ 	.word	0x000051e0


	//   ....[36]....
        /*01a0*/ 	.word	0x00006860


	//   ....[37]....
        /*01a4*/ 	.word	0x000068a0


	//   ....[38]....
        /*01a8*/ 	.word	0x00006980


	//   ....[39]....
        /*01ac*/ 	.word	0x000069b0


	//   ....[40]....
        /*01b0*/ 	.word	0x00007d30


	//   ....[41]....
        /*01b4*/ 	.word	0x00007d40


	//   ....[42]....
        /*01b8*/ 	.word	0x00007d60


	//   ....[43]....
        /*01bc*/ 	.word	0x00007d70


	//   ....[44]....
        /*01c0*/ 	.word	0x00007d80


	//   ....[45]....
        /*01c4*/ 	.word	0x00007e60


	//   ....[46]....
        /*01c8*/ 	.word	0x00007fc0


	//   ....[47]....
        /*01cc*/ 	.word	0x00007ff0


	//   ....[48]....
        /*01d0*/ 	.word	0x00008120


	//   ....[49]....
        /*01d4*/ 	.word	0x00008150


	//   ....[50]....
        /*01d8*/ 	.word	0x00008280


	//   ....[51]....
        /*01dc*/ 	.word	0x000082a0


	//----- nvinfo : EIATTR_EXIT_INSTR_OFFSETS
	.align		4
.L_572:
        /*01e0*/ 	.byte	0x04, 0x1c
        /*01e2*/ 	.short	(.L_574 - .L_573)


	//   ....[0]....
.L_573:
        /*01e4*/ 	.word	0x00000030


	//   ....[1]....
        /*01e8*/ 	.word	0x000082b0


	//   ....[2]....
        /*01ec*/ 	.word	0x00008360


	//   ....[3]....
        /*01f0*/ 	.word	0x000083c0


	//----- nvinfo : EIATTR_CTAIDZ_USED
	.align		4
.L_574:
        /*01f4*/ 	.byte	0x01, 0x04
	.zero		2


	//----- nvinfo : EIATTR_MAX_THREADS
	.align		4
        /*01f8*/ 	.byte	0x04, 0x05
        /*01fa*/ 	.short	(.L_576 - .L_575)
.L_575:
        /*01fc*/ 	.word	0x00000100
        /*0200*/ 	.word	0x00000001
        /*0204*/ 	.word	0x00000001


	//----- nvinfo : EIATTR_CRS_STACK_SIZE
	.align		4
.L_576:
        /*0208*/ 	.byte	0x04, 0x1e
        /*020a*/ 	.short	(.L_578 - .L_577)
.L_577:
        /*020c*/ 	.word	0x00000000
.L_578:


//--------------------- .nv.info._ZN7cutlass13device_kernelIN5flash19enable_sm80_to_sm89INS1_16FlashAttnFwdSm80INS1_25CollectiveMainloopFwdSm80ILi8ELi1ELb0EN4cute5tupleIJNS5_1CILi128EEENS7_ILi64EEENS7_ILi192EEEEEELi192ENS_10bfloat16_tEfNS_4arch4Sm80ELb0ELb0ELb0ELb1ELb1ELb0ELb1ELb0EEENS1_21CollectiveEpilogueFwdINS6_IJS8_SA_S9_EEENS6_IJNS7_ILi1EEESI_SI_EEESC_SE_Li256ELb1ELb1ELb0ELb0EEENS1_19SingleTileSchedulerILb1ELb0ELb1ELi128EEEEEEEEEvNT_6ParamsE --------------------------
	.section	.nv.info._ZN7cutlass13device_kernelIN5flash19enable_sm80_to_sm89INS1_16FlashAttnFwdSm80INS1_25CollectiveMainloopFwdSm80ILi8ELi1ELb0EN4cute5tupleIJNS5_1CILi128EEENS7_ILi64EEENS7_ILi192EEEEEELi192ENS_10bfloat16_tEfNS_4arch4Sm80ELb0ELb0ELb0ELb1ELb1ELb0ELb1ELb0EEENS1_21CollectiveEpilogueFwdINS6_IJS8_SA_S9_EEENS6_IJNS7_ILi1EEESI_SI_EEESC_SE_Li256ELb1ELb1ELb0ELb0EEENS1_19SingleTileSchedulerILb1ELb0ELb1ELi128EEEEEEEEEvNT_6ParamsE,"",@"SHT_CUDA_INFO"
	.sectionflags	@""
	.align	4


	//----- nvinfo : EIATTR_CUDA_API_VERSION
	.align		4
        /*0000*/ 	.byte	0x04, 0x37
        /*0002*/ 	.short	(.L_580 - .L_579)
.L_579:
        /*0004*/ 	.word	0x00000082


	//----- nvinfo : EIATTR_SW2861232_WAR
	.align		4
.L_580:
        /*0008*/ 	.byte	0x01, 0x35
	.zero		2


	//----- nvinfo : EIATTR_PARAM_CBANK
	.align		4
        /*000c*/ 	.byte	0x04, 0x0a
        /*000e*/ 	.short	(.L_582 - .L_581)
	.align		4
.L_581:
        /*0010*/ 	.word	index@(.nv.constant0._ZN7cutlass13device_kernelIN5flash19enable_sm80_to_sm89INS1_16FlashAttnFwdSm80INS1_25CollectiveMainloopFwdSm80ILi8ELi1ELb0EN4cute5tupleIJNS5_1CILi128EEENS7_ILi64EEENS7_ILi192EEEEEELi192ENS_10bfloat16_tEfNS_4arch4Sm80ELb0ELb0ELb0ELb1ELb1ELb0ELb1ELb0EEENS1_21CollectiveEpilogueFwdINS6_IJS8_SA_S9_EEENS6_IJNS7_ILi1EEESI_SI_EEESC_SE_Li256ELb1ELb1ELb0ELb0EEENS1_19SingleTileSchedulerILb1ELb0ELb1ELi128EEEEEEEEEvNT_6ParamsE)
        /*0014*/ 	.short	0x0160
        /*0016*/ 	.short	0x0418


	//----- nvinfo : EIATTR_CBANK_PARAM_SIZE
	.align		4
.L_582:
        /*0018*/ 	.byte	0x03, 0x19
        /*001a*/ 	.short	0x0418


	//----- nvinfo : EIATTR_KPARAM_INFO
	.align		4
        /*001c*/ 	.byte	0x04, 0x17
        /*001e*/ 	.short	(.L_584 - .L_583)
.L_583:
        /*0020*/ 	.word	0x00000000
        /*0024*/ 	.short	0x0000
        /*0026*/ 	.short	0x0000
        /*0028*/ 	.byte	0x00, 0xf0, 0x61, 0x10


	//----- nvinfo : EIATTR_MAXREG_COUNT
	.align		4
.L_584:
        /*002c*/ 	.byte	0x03, 0x1b
        /*002e*/ 	.short	0x00ff


	//----- nvinfo : EIATTR_NUM_BARRIERS
	.align		4
        /*0030*/ 	.byte	0x02, 0x4c
        /*0032*/ 	.byte	0x02
	.zero		1


	//----- nvinfo : EIATTR_MERCURY_ISA_VERSION
	.align		4
        /*0034*/ 	.byte	0x03, 0x5f
        /*0036*/ 	.short	0x0000


	//----- nvinfo : EIATTR_COOP_GROUP_MASK_REGIDS
	.align		4
        /*0038*/ 	.byte	0x04, 0x29
        /*003a*/ 	.short	(.L_586 - .L_585)


	//   ....[0]....
.L_585:
        /*003c*/ 	.word	0xffffffff


	//   ....[1]....
        /*0040*/ 	.word	0xffffffff


	//   ....[2]....
        /*0044*/ 	.word	0xffffffff


	//   ....[3]....
        /*0048*/ 	.word	0xffffffff


	//   ....[4]....
        /*004c*/ 	.word	0xffffffff


	//   ....[5]....
        /*0050*/ 	.word	0xffffffff


	//   ....[6]....
        /*0054*/ 	.word	0xffffffff


	//   ....[7]....
        /*0058*/ 	.word	0xffffffff


	//   ....[8]....
        /*005c*/ 	.word	0xffffffff


	//   ....[9]....
        /*0060*/ 	.word	0xffffffff


	//   ....[10]....
        /*0064*/ 	.word	0xffffffff


	//   ....[11]....
        /*0068*/ 	.word	0xffffffff


	//   ....[12]....
        /*006c*/ 	.word	0xffffffff


	//   ....[13]....
        /*0070*/ 	.word	0xffffffff


	//   ....[14]....
        /*0074*/ 	.word	0xffffffff


	//   ....[15]....
        /*0078*/ 	.word	0xffffffff


	//   ....[16]....
        /*007c*/ 	.word	0xffffffff


	//   ....[17]....
        /*0080*/ 	.word	0xffffffff


	//   ....[18]....
        /*0084*/ 	.word	0xffffffff


	//   ....[19]....
        /*0088*/ 	.word	0xffffffff


	//   ....[20]....
        /*008c*/ 	.word	0xffffffff


	//   ....[21]....
        /*0090*/ 	.word	0xffffffff


	//   ....[22]....
        /*0094*/ 	.word	0xffffffff


	//   ....[23]....
        /*0098*/ 	.word	0xffffffff


	//   ....[24]....
        /*009c*/ 	.word	0xffffffff


	//   ....[25]....
        /*00a0*/ 	.word	0xffffffff


	//   ....[26]....
        /*00a4*/ 	.word	0xffffffff


	//   ....[27]....
        /*00a8*/ 	.word	0xffffffff


	//   ....[28]....
        /*00ac*/ 	.word	0xffffffff


	//   ....[29]....
        /*00b0*/ 	.word	0xffffffff


	//   ....[30]....
        /*00b4*/ 	.word	0xffffffff


	//   ....[31]....
        /*00b8*/ 	.word	0xffffffff


	//   ....[32]....
        /*00bc*/ 	.word	0xffffffff


	//   ....[33]....
        /*00c0*/ 	.word	0xffffffff


	//   ....[34]....
        /*00c4*/ 	.word	0xffffffff


	//   ....[35]....
        /*00c8*/ 	.word	0xffffffff


	//   ....[36]....
        /*00cc*/ 	.word	0xffffffff


	//   ....[37]....
        /*00d0*/ 	.word	0xffffffff


	//   ....[38]....
        /*00d4*/ 	.word	0xffffffff


	//   ....[39]....
        /*00d8*/ 	.word	0xffffffff


	//   ....[40]....
        /*00dc*/ 	.word	0xffffffff


	//   ....[41]....
        /*00e0*/ 	.word	0xffffffff


	//   ....[42]....
        /*00e4*/ 	.word	0xffffffff


	//   ....[43]....
        /*00e8*/ 	.word	0xffffffff


	//   ....[44]....
        /*00ec*/ 	.word	0xffffffff


	//   ....[45]....
        /*00f0*/ 	.word	0xffffffff


	//   ....[46]....
        /*00f4*/ 	.word	0xffffffff


	//   ....[47]....
        /*00f8*/ 	.word	0xffffffff


	//   ....[48]....
        /*00fc*/ 	.word	0xffffffff


	//   ....[49]....
        /*0100*/ 	.word	0xffffffff


	//   ....[50]....
        /*0104*/ 	.word	0xffffffff


	//   ....[51]....
        /*0108*/ 	.word	0xffffffff


	//   ....[52]....
        /*010c*/ 	.word	0xffffffff


	//   ....[53]....
        /*0110*/ 	.word	0xffffffff


	//   ....[54]....
        /*0114*/ 	.word	0xffffffff


	//   ....[55]....
        /*0118*/ 	.word	0xffffffff


	//   ....[56]....
        /*011c*/ 	.word	0xffffffff


	//   ....[57]....
        /*0120*/ 	.word	0xffffffff


	//   ....[58]....
        /*0124*/ 	.word	0xffffffff


	//   ....[59]....
        /*0128*/ 	.word	0xffffffff


	//   ....[60]....
        /*012c*/ 	.word	0xffffffff


	//----- nvinfo : EIATTR_COOP_GROUP_INSTR_OFFSETS
	.align		4
.L_586:
        /*0130*/ 	.byte	0x04, 0x28
        /*0132*/ 	.short	(.L_588 - .L_587)


	//   ....[0]....
.L_587:
        /*0134*/ 	.word	0x00000090


	//   ....[1]....
        /*0138*/ 	.word	0x00001060


	//   ....[2]....
        /*013c*/ 	.word	0x00001090


	//   ....[3]....
        /*0140*/ 	.word	0x00001290


	//   ....[4]....
        /*0144*/ 	.word	0x000012c0


	//   ....[5]....
        /*0148*/ 	.word	0x000013e0


	//   ....[6]....
        /*014c*/ 	.word	0x00001410


	//   ....[7]....
        /*0150*/ 	.word	0x00001520


	//   ....[8]....
        /*0154*/ 	.word	0x00001560


	//   ....[9]....
        /*0158*/ 	.word	0x00001c50


	//   ....[10]....
        /*015c*/ 	.word	0x00001c90


	//   ....[11]....
        /*0160*/ 	.word	0x00001cd0


	//   ....[12]....
        /*0164*/ 	.word	0x00001d00


	//   ....[13]....
        /*0168*/ 	.word	0x00001d30


	//   ....[14]....
        /*016c*/ 	.word	0x00001d60


	//   ....[15]....
        /*0170*/ 	.word	0x00001d90


	//   ....[16]....
        /*0174*/ 	.word	0x00001dd0


	//   ....[17]....
        /*0178*/ 	.word	0x00002e10


	//   ....[18]....
        /*017c*/ 	.word	0x00002e40


	//   ....[19]....
        /*0180*/ 	.word	0x00002e60


	//   ....[20]....
        /*0184*/ 	.word	0x00002e70


	//   ....[21]....
        /*0188*/ 	.word	0x000035f0


	//   ....[22]....
        /*018c*/ 	.word	0x00003650


	//   ....[23]....
        /*0190*/ 	.word	0x00003680


	//   ....[24]....
        /*0194*/ 	.word	0x000036a0


	//   ....[25]....
        /*0198*/ 	.word	0x00004890


	//   ....[26]....
        /*019c*/ 	.word	0x000048a0


	//   ....[27]....
        /*01a0*/ 	.word	0x000048b0


	//   ....[28]....
        /*01a4*/ 	.word	0x000048c0


	//   ....[29]....
        /*01a8*/ 	.word	0x00004b70


	//   ....[30]....
        /*01ac*/ 	.word	0x00004b80


	//   ....[31]....
        /*01b0*/ 	.word	0x00004b90


	//   ....[32]....
        /*01b4*/ 	.word	0x00004bb0


	//   ....[33]....
        /*01b8*/ 	.word	0x00005900


	//   ....[34]....
        /*01bc*/ 	.word	0x00005920


	//   ....[35]....
        /*01c0*/ 	.word	0x00005950


	//   ....[36]....
        /*01c4*/ 	.word	0x00005960


	//   ....[37]....
        /*01c8*/ 	.word	0x00007000


	//   ....[38]....
        /*01cc*/ 	.word	0x00007030


	//   ....[39]....
        /*01d0*/ 	.word	0x00007080


	//   ....[40]....
        /*01d4*/ 	.word	0x00007090


	//   ....[41]....
        /*01d8*/ 	.word	0x000086f0


	//   ....[42]....
        /*01dc*/ 	.word	0x00008730


	//   ....[43]....
        /*01e0*/ 	.word	0x00008770


	//   ....[44]....
        /*01e4*/ 	.word	0x000087b0


	//   ....[45]....
        /*01e8*/ 	.word	0x000089b0


	//   ....[46]....
        /*01ec*/ 	.word	0x000089c0


	//   ....[47]....
        /*01f0*/ 	.word	0x00008b40


	//   ....[48]....
        /*01f4*/ 	.word	0x00008b70


	//   ....[49]....
        /*01f8*/ 	.word	0x00008cc0


	//   ....[50]....
        /*01fc*/ 	.word	0x00008cf0


	//   ....[51]....
        /*0200*/ 	.word	0x00008e40


	//   ....[52]....
        /*0204*/ 	.word	0x00008e60


	//   ....[53]....
        /*0208*/ 	.word	0x00009780


	//   ....[54]....
        /*020c*/ 	.word	0x000097b0


	//   ....[55]....
        /*0210*/ 	.word	0x000098e0


	//   ....[56]....
        /*0214*/ 	.word	0x00009910


	//   ....[57]....
        /*0218*/ 	.word	0x00009a40


	//   ....[58]....
        /*021c*/ 	.word	0x00009a70


	//   ....[59]....
        /*0220*/ 	.word	0x00009ba0


	//   ....[60]....
        /*0224*/ 	.word	0x00009bc0


	//----- nvinfo : EIATTR_EXIT_INSTR_OFFSETS
	.align		4
.L_588:
        /*0228*/ 	.byte	0x04, 0x1c
        /*022a*/ 	.short	(.L_590 - .L_589)


	//   ....[0]....
.L_589:
        /*022c*/ 	.word	0x00000440


	//   ....[1]....
        /*0230*/ 	.word	0x00008e70


	//   ....[2]....
        /*0234*/ 	.word	0x00008f40


	//   ....[3]....
        /*0238*/ 	.word	0x00008fa0


	//   ....[4]....
        /*023c*/ 	.word	0x00009bd0


	//   ....[5]....
        /*0240*/ 	.word	0x00009c80


	//   ....[6]....
        /*0244*/ 	.word	0x00009ce0


	//----- nvinfo : EIATTR_CTAIDZ_USED
	.align		4
.L_590:
        /*0248*/ 	.byte	0x01, 0x04
	.zero		2


	//----- nvinfo : EIATTR_MAX_THREADS
	.align		4
        /*024c*/ 	.byte	0x04, 0x05
        /*024e*/ 	.short	(.L_592 - .L_591)
.L_591:
        /*0250*/ 	.word	0x00000100
        /*0254*/ 	.word	0x00000001
        /*0258*/ 	.word	0x00000001


	//----- nvinfo : EIATTR_CRS_STACK_SIZE
	.align		4
.L_592:
        /*025c*/ 	.byte	0x04, 0x1e
        /*025e*/ 	.short	(.L_594 - .L_593)
.L_593:
        /*0260*/ 	.word	0x00000000
.L_594:


//--------------------- .nv.info._ZN7cutlass13device_kernelIN5flash19enable_sm80_to_sm89INS1_16FlashAttnFwdSm80INS1_25CollectiveMainloopFwdSm80ILi8ELi1ELb0EN4cute5tupleIJNS5_1CILi128EEENS7_ILi64EEENS7_ILi192EEEEEELi192ENS_10bfloat16_tEfNS_4arch4Sm80ELb0ELb0ELb0ELb1ELb1ELb1ELb1ELb0EEENS1_21CollectiveEpilogueFwdINS6_IJS8_SA_S9_EEENS6_IJNS7_ILi1EEESI_SI_EEESC_SE_Li256ELb1ELb1ELb0ELb0EEENS1_19SingleTileSchedulerILb1ELb0ELb1ELi128EEEEEEEEEvNT_6ParamsE --------------------------
	.section	.nv.info._ZN7cutlass13device_kernelIN5flash19enable_sm80_to_sm89INS1_16FlashAttnFwdSm80INS1_25CollectiveMainloopFwdSm80ILi8ELi1ELb0EN4cute5tupleIJNS5_1CILi128EEENS7_ILi64EEENS7_ILi192EEEEEELi192ENS_10bfloat16_tEfNS_4arch4Sm80ELb0ELb0ELb0ELb1ELb1ELb1ELb1ELb0EEENS1_21CollectiveEpilogueFwdINS6_IJS8_SA_S9_EEENS6_IJNS7_ILi1EEESI_SI_EEESC_SE_Li256ELb1ELb1ELb0ELb0EEENS1_19SingleTileSchedulerILb1ELb0ELb1ELi128EEEEEEEEEvNT_6ParamsE,"",@"SHT_CUDA_INFO"
	.sectionflags	@""
	.align	4


	//----- nvinfo : EIATTR_CUDA_API_VERSION
	.align		4
        /*0000*/ 	.byte	0x04, 0x37
        /*0002*/ 	.short	(.L_596 - .L_595)
.L_595:
        /*0004*/ 	.word	0x00000082


	//----- nvinfo : EIATTR_SW2861232_WAR
	.align		4
.L_596:
        /*0008*/ 	.byte	0x01, 0x35
	.zero		2


	//----- nvinfo : EIATTR_PARAM_CBANK
	.align		4
        /*000c*/ 	.byte	0x04, 0x0a
        /*000e*/ 	.short	(.L_598 - .L_597)
	.align		4
.L_597:
        /*0010*/ 	.word	index@(.nv.constant0._ZN7cutlass13device_kernelIN5flash19enable_sm80_to_sm89INS1_16FlashAttnFwdSm80INS1_25CollectiveMainloopFwdSm80ILi8ELi1ELb0EN4cute5tupleIJNS5_1CILi128EEENS7_ILi64EEENS7_ILi192EEEEEELi192ENS_10bfloat16_tEfNS_4arch4Sm80ELb0ELb0ELb0ELb1ELb1ELb1ELb1ELb0EEENS1_21CollectiveEpilogueFwdINS6_IJS8_SA_S9_EEENS6_IJNS7_ILi1EEESI_SI_EEESC_SE_Li256ELb1ELb1ELb0ELb0EEENS1_19SingleTileSchedulerILb1ELb0ELb1ELi128EEEEEEEEEvNT_6ParamsE)
        /*0014*/ 	.short	0x0160
        /*0016*/ 	.short	0x0418


	//----- nvinfo : EIATTR_CBANK_PARAM_SIZE
	.align		4
.L_598:
        /*0018*/ 	.byte	0x03, 0x19
        /*001a*/ 	.short	0x0418


	//----- nvinfo : EIATTR_KPARAM_INFO
	.align		4
        /*001c*/ 	.byte	0x04, 0x17
        /*001e*/ 	.short	(.L_600 - .L_599)
.L_599:
        /*0020*/ 	.word	0x00000000
        /*0024*/ 	.short	0x0000
        /*0026*/ 	.short	0x0000
        /*0028*/ 	.byte	0x00, 0xf0, 0x61, 0x10


	//----- nvinfo : EIATTR_MAXREG_COUNT
	.align		4
.L_600:
        /*002c*/ 	.byte	0x03, 0x1b
        /*002e*/ 	.short	0x00ff


	//----- nvinfo : EIATTR_NUM_BARRIERS
	.align		4
        /*0030*/ 	.byte	0x02, 0x4c
        /*0032*/ 	.byte	0x02
	.zero		1


	//----- nvinfo : EIATTR_MERCURY_ISA_VERSION
	.align		4
        /*0034*/ 	.byte	0x03, 0x5f
        /*0036*/ 	.short	0x0000


	//----- nvinfo : EIATTR_COOP_GROUP_MASK_REGIDS
	.align		4
        /*0038*/ 	.byte	0x04, 0x29
        /*003a*/ 	.short	(.L_602 - .L_601)


	//   ....[0]....
.L_601:
        /*003c*/ 	.word	0xffffffff


	//   ....[1]....
        /*0040*/ 	.word	0xffffffff


	//   ....[2]....
        /*0044*/ 	.word	0xffffffff


	//   ....[3]....
        /*0048*/ 	.word	0xffffffff


	//   ....[4]....
        /*004c*/ 	.word	0xffffffff


	//   ....[5]....
        /*0050*/ 	.word	0xffffffff


	//   ....[6]....
        /*0054*/ 	.word	0xffffffff


	//   ....[7]....
        /*0058*/ 	.word	0xffffffff


	//   ....[8]....
        /*005c*/ 	.word	0xffffffff


	//   ....[9]....
        /*0060*/ 	.word	0xffffffff


	//   ....[10]....
        /*0064*/ 	.word	0xffffffff


	//   ....[11]....
        /*0068*/ 	.word	0xffffffff


	//   ....[12]....
        /*006c*/ 	.word	0xffffffff


	//   ....[13]....
        /*0070*/ 	.word	0xffffffff


	//   ....[14]....
        /*0074*/ 	.word	0xffffffff


	//   ....[15]....
        /*0078*/ 	.word	0xffffffff


	//   ....[16]....
        /*007c*/ 	.word	0xffffffff


	//   ....[17]....
        /*0080*/ 	.word	0xffffffff


	//   ....[18]....
        /*0084*/ 	.word	0xffffffff


	//   ....[19]....
        /*0088*/ 	.word	0xffffffff


	//   ....[20]....
        /*008c*/ 	.word	0xffffffff


	//   ....[21]....
        /*0090*/ 	.word	0xffffffff


	//   ....[22]....
        /*0094*/ 	.word	0xffffffff


	//   ....[23]....
        /*0098*/ 	.word	0xffffffff


	//   ....[24]....
        /*009c*/ 	.word	0xffffffff


	//   ....[25]....
        /*00a0*/ 	.word	0xffffffff


	//   ....[26]....
        /*00a4*/ 	.word	0xffffffff


	//   ....[27]....
        /*00a8*/ 	.word	0xffffffff


	//   ....[28]....
        /*00ac*/ 	.word	0xffffffff


	//   ....[29]....
        /*00b0*/ 	.word	0xffffffff


	//   ....[30]....
        /*00b4*/ 	.word	0xffffffff


	//   ....[31]....
        /*00b8*/ 	.word	0xffffffff


	//   ....[32]....
        /*00bc*/ 	.word	0xffffffff


	//   ....[33]....
        /*00c0*/ 	.word	0xffffffff


	//   ....[34]....
        /*00c4*/ 	.word	0xffffffff


	//   ....[35]....
        /*00c8*/ 	.word	0xffffffff


	//   ....[36]....
        /*00cc*/ 	.word	0xffffffff


	//   ....[37]....
        /*00d0*/ 	.word	0xffffffff


	//   ....[38]....
        /*00d4*/ 	.word	0xffffffff


	//   ....[39]....
        /*00d8*/ 	.word	0xffffffff


	//   ....[40]....
        /*00dc*/ 	.word	0xffffffff


	//   ....[41]....
        /*00e0*/ 	.word	0xffffffff


	//   ....[42]....
        /*00e4*/ 	.word	0xffffffff


	//   ....[43]....
        /*00e8*/ 	.word	0xffffffff


	//   ....[44]....
        /*00ec*/ 	.word	0xffffffff


	//   ....[45]....
        /*00f0*/ 	.word	0xffffffff


	//   ....[46]....
        /*00f4*/ 	.word	0xffffffff


	//   ....[47]....
        /*00f8*/ 	.word	0xffffffff


	//   ....[48]....
        /*00fc*/ 	.word	0xffffffff


	//   ....[49]....
        /*0100*/ 	.word	0xffffffff


	//   ....[50]....
        /*0104*/ 	.word	0xffffffff


	//   ....[51]....
        /*0108*/ 	.word	0xffffffff


	//   ....[52]....
        /*010c*/ 	.word	0xffffffff


	//   ....[53]....
        /*0110*/ 	.word	0xffffffff


	//   ....[54]....
        /*0114*/ 	.word	0xffffffff


	//   ....[55]....
        /*0118*/ 	.word	0xffffffff


	//   ....[56]....
        /*011c*/ 	.word	0xffffffff


	//   ....[57]....
        /*0120*/ 	.word	0xffffffff


	//   ....[58]....
        /*0124*/ 	.word	0xffffffff


	//   ....[59]....
        /*0128*/ 	.word	0xffffffff


	//   ....[60]....
        /*012c*/ 	.word	0xffffffff


	//   ....[61]....
        /*0130*/ 	.word	0xffffffff


	//   ....[62]....
        /*0134*/ 	.word	0xffffffff


	//   ....[63]....
        /*0138*/ 	.word	0xffffffff


	//   ....[64]....
        /*013c*/ 	.word	0xffffffff


	//   ....[65]....
        /*0140*/ 	.word	0xffffffff


	//   ....[66]....
        /*0144*/ 	.word	0xffffffff


	//   ....[67]....
        /*0148*/ 	.word	0xffffffff


	//   ....[68]....
        /*014c*/ 	.word	0xffffffff


	//----- nvinfo : EIATTR_COOP_GROUP_INSTR_OFFSETS
	.align		4
.L_602:
        /*0150*/ 	.byte	0x04, 0x28
        /*0152*/ 	.short	(.L_604 - .L_603)


	//   ....[0]....
.L_603:
        /*0154*/ 	.word	0x00000060


	//   ....[1]....
        /*0158*/ 	.word	0x00001f20


	//   ....[2]....
        /*015c*/ 	.word	0x00001f30


	//   ....[3]....
        /*0160*/ 	.word	0x00003b10


	//   ....[4]....
        /*0164*/ 	.word	0x00003b20


	//   ....[5]....
        /*0168*/ 	.word	0x00005520


	//   ....[6]....
        /*016c*/ 	.word	0x00005540


	//   ....[7]....
        /*0170*/ 	.word	0x00005a20


	//   ....[8]....
        /*0174*/ 	.word	0x00005a50


	//   ....[9]....
        /*0178*/ 	.word	0x000065a0


	//   ....[10]....
        /*017c*/ 	.word	0x00006660


	//   ....[11]....
        /*0180*/ 	.word	0x00006820


	//   ....[12]....
        /*0184*/ 	.word	0x00006850


	//   ....[13]....
        /*0188*/ 	.word	0x00006970


	//   ....[14]....
        /*018c*/ 	.word	0x000069a0


	//   ....[15]....
        /*0190*/ 	.word	0x00006ac0


	//   ....[16]....
        /*0194*/ 	.word	0x00006b10


	//   ....[17]....
        /*0198*/ 	.word	0x00006f50


	//   ....[18]....
        /*019c*/ 	.word	0x00006f80


	//   ....[19]....
        /*01a0*/ 	.word	0x00006fb0


	//   ....[20]....
        /*01a4*/ 	.word	0x00006fd0


	//   ....[21]....
        /*01a8*/ 	.word	0x0000cf50


	//   ....[22]....
        /*01ac*/ 	.word	0x0000cf90


	//   ....[23]....
        /*01b0*/ 	.word	0x0000cfc0


	//   ....[24]....
        /*01b4*/ 	.word	0x0000d000


	//   ....[25]....
        /*01b8*/ 	.word	0x0000e110


	//   ....[26]....
        /*01bc*/ 	.word	0x0000e140


	//   ....[27]....
        /*01c0*/ 	.word	0x0000e160


	//   ....[28]....
        /*01c4*/ 	.word	0x0000e170


	//   ....[29]....
        /*01c8*/ 	.word	0x0000e8f0


	//   ....[30]....
        /*01cc*/ 	.word	0x0000e950


	//   ....[31]....
        /*01d0*/ 	.word	0x0000e980


	//   ....[32]....
        /*01d4*/ 	.word	0x0000e9a0


	//   ....[33]....
        /*01d8*/ 	.word	0x0000fc00


	//   ....[34]....
        /*01dc*/ 	.word	0x0000fc10


	//   ....[35]....
        /*01e0*/ 	.word	0x0000fc20


	//   ....[36]....
        /*01e4*/ 	.word	0x0000fc30


	//   ....[37]....
        /*01e8*/ 	.word	0x0000fe90


	//   ....[38]....
        /*01ec*/ 	.word	0x0000fea0


	//   ....[39]....
        /*01f0*/ 	.word	0x0000ff00


	//   ....[40]....
        /*01f4*/ 	.word	0x0000ff20


	//   ....[41]....
        /*01f8*/ 	.word	0x00010c70


	//   ....[42]....
        /*01fc*/ 	.word	0x00010c90


	//   ....[43]....
        /*0200*/ 	.word	0x00010cc0


	//   ....[44]....
        /*0204*/ 	.word	0x00010cd0


	//   ....[45]....
        /*0208*/ 	.word	0x00012370


	//   ....[46]....
        /*020c*/ 	.word	0x000123a0


	//   ....[47]....
        /*0210*/ 	.word	0x000123f0


	//   ....[48]....
        /*0214*/ 	.word	0x00012400


	//   ....[49]....
        /*0218*/ 	.word	0x00013940


	//   ....[50]....
        /*021c*/ 	.word	0x00013980


	//   ....[51]....
        /*0220*/ 	.word	0x000139c0


	//   ....[52]....
        /*0224*/ 	.word	0x000139f0


	//   ....[53]....
        /*0228*/ 	.word	0x00013bd0


	//   ....[54]....
        /*022c*/ 	.word	0x00013be0


	//   ....[55]....
        /*0230*/ 	.word	0x00013d60


	//   ....[56]....
        /*0234*/ 	.word	0x00013d90


	//   ....[57]....
        /*0238*/ 	.word	0x00013ee0


	//   ....[58]....
        /*023c*/ 	.word	0x00013f10


	//   ....[59]....
        /*0240*/ 	.word	0x00014060


	//   ....[60]....
        /*0244*/ 	.word	0x00014080


	//   ....[61]....
        /*0248*/ 	.word	0x00014850


	//   ....[62]....
        /*024c*/ 	.word	0x00014870


	//   ....[63]....
        /*0250*/ 	.word	0x000149a0


	//   ....[64]....
        /*0254*/ 	.word	0x000149d0


	//   ....[65]....
        /*0258*/ 	.word	0x00014b00


	//   ....[66]....
        /*025c*/ 	.word	0x00014b30


	//   ....[67]....
        /*0260*/ 	.word	0x00014c60


	//   ....[68]....
        /*0264*/ 	.word	0x00014c80


	//----- nvinfo : EIATTR_EXIT_INSTR_OFFSETS
	.align		4
.L_604:
        /*0268*/ 	.byte	0x04, 0x1c
        /*026a*/ 	.short	(.L_606 - .L_605)


	//   ....[0]....
.L_605:
        /*026c*/ 	.word	0x00000310


	//   ....[1]....
        /*0270*/ 	.word	0x00014090


	//   ....[2]....
        /*0274*/ 	.word	0x00014160


	//   ....[3]....
        /*0278*/ 	.word	0x000141c0


	//   ....[4]....
        /*027c*/ 	.word	0x00014c90


	//   ....[5]....
        /*0280*/ 	.word	0x00014d40


	//   ....[6]....
        /*0284*/ 	.word	0x00014da0


	//----- nvinfo : EIATTR_CTAIDZ_USED
	.align		4
.L_606:
        /*0288*/ 	.byte	0x01, 0x04
	.zero		2


	//----- nvinfo : EIATTR_MAX_THREADS
	.align		4
        /*028c*/ 	.byte	0x04, 0x05
        /*028e*/ 	.short	(.L_608 - .L_607)
.L_607:
        /*0290*/ 	.word	0x00000100
        /*0294*/ 	.word	0x00000001
        /*0298*/ 	.word	0x00000001


	//----- nvinfo : EIATTR_CRS_STACK_SIZE
	.align		4
.L_608:
        /*029c*/ 	.byte	0x04, 0x1e
        /*029e*/ 	.short	(.L_610 - .L_609)
.L_609:
        /*02a0*/ 	.word	0x00000000
.L_610:


//--------------------- .nv.info._ZN7cutlass13device_kernelIN5flash19enable_sm80_to_sm89INS1_16FlashAttnFwdSm80INS1_25CollectiveMainloopFwdSm80ILi8ELi1ELb0EN4cute5tupleIJNS5_1CILi128EEENS7_ILi64EEENS7_ILi192EEEEEELi192ENS_10bfloat16_tEfNS_4arch4Sm80ELb0ELb1ELb0ELb0ELb1ELb0ELb1ELb0EEENS1_21CollectiveEpilogueFwdINS6_IJS8_SA_S9_EEENS6_IJNS7_ILi1EEESI_SI_EEESC_SE_Li256ELb0ELb1ELb0ELb0EEENS1_19SingleTileSchedulerILb0ELb0ELb1ELi128EEEEEEEEEvNT_6ParamsE --------------------------
	.section	.nv.info._ZN7cutlass13device_kernelIN5flash19enable_sm80_to_sm89INS1_16FlashAttnFwdSm80INS1_25CollectiveMainloopFwdSm80ILi8ELi1ELb0EN4cute5tupleIJNS5_1CILi128EEENS7_ILi64EEENS7_ILi192EEEEEELi192ENS_10bfloat16_tEfNS_4arch4Sm80ELb0ELb1ELb0ELb0ELb1ELb0ELb1ELb0EEENS1_21CollectiveEpilogueFwdINS6_IJS8_SA_S9_EEENS6_IJNS7_ILi1EEESI_SI_EEESC_SE_Li256ELb0ELb1ELb0ELb0EEENS1_19SingleTileSchedulerILb0ELb0ELb1ELi128EEEEEEEEEvNT_6ParamsE,"",@"SHT_CUDA_INFO"
	.sectionflags	@""
	.align	4


	//----- nvinfo : EIATTR_CUDA_API_VERSION
	.align		4
        /*0000*/ 	.byte	0x04, 0x37
        /*0002*/ 	.short	(.L_612 - .L_611)
.L_611:
        /*0004*/ 	.word	0x00000082


	//----- nvinfo : EIATTR_SW2861232_WAR
	.align		4
.L_612:
        /*0008*/ 	.byte	0x01, 0x35
	.zero		2


	//----- nvinfo : EIATTR_PARAM_CBANK
	.align		4
        /*000c*/ 	.byte	0x04, 0x0a
        /*000e*/ 	.short	(.L_614 - .L_613)
	.align		4
.L_613:
        /*0010*/ 	.word	index@(.nv.constant0._ZN7cutlass13device_kernelIN5flash19enable_sm80_to_sm89INS1_16FlashAttnFwdSm80INS1_25CollectiveMainloopFwdSm80ILi8ELi1ELb0EN4cute5tupleIJNS5_1CILi128EEENS7_ILi64EEENS7_ILi192EEEEEELi192ENS_10bfloat16_tEfNS_4arch4Sm80ELb0ELb1ELb0ELb0ELb1ELb0ELb1ELb0EEENS1_21CollectiveEpilogueFwdINS6_IJS8_SA_S9_EEENS6_IJNS7_ILi1EEESI_SI_EEESC_SE_Li256ELb0ELb1ELb0ELb0EEENS1_19SingleTileSchedulerILb0ELb0ELb1ELi128EEEEEEEEEvNT_6ParamsE)
        /*0014*/ 	.short	0x0160
        /*0016*/ 	.short	0x0418


	//----- nvinfo : EIATTR_CBANK_PARAM_SIZE
	.align		4
.L_614:
        /*0018*/ 	.byte	0x03, 0x19
        /*001a*/ 	.short	0x0418


	//----- nvinfo : EIATTR_KPARAM_INFO
	.align		4
        /*001c*/ 	.byte	0x04, 0x17
        /*001e*/ 	.short	(.L_616 - .L_615)
.L_615:
        /*0020*/ 	.word	0x00000000
        /*0024*/ 	.short	0x0000
        /*0026*/ 	.short	0x0000
        /*0028*/ 	.byte	0x00, 0xf0, 0x61, 0x10


	//----- nvinfo : EIATTR_MAXREG_COUNT
	.align		4
.L_616:
        /*002c*/ 	.byte	0x03, 0x1b
        /*002e*/ 	.short	0x00ff


	//----- nvinfo : EIATTR_NUM_BARRIERS
	.align		4
        /*0030*/ 	.byte	0x02, 0x4c
        /*0032*/ 	.byte	0x02
	.zero		1


	//----- nvinfo : EIATTR_MERCURY_ISA_VERSION
	.align		4
        /*0034*/ 	.byte	0x03, 0x5f
        /*0036*/ 	.short	0x0000


	//----- nvinfo : EIATTR_COOP_GROUP_MASK_REGIDS
	.align		4
        /*0038*/ 	.byte	0x04, 0x29
        /*003a*/ 	.short	(.L_618 - .L_617)


	//   ....[0]....
.L_617:
        /*003c*/ 	.word	0xffffffff


	//   ....[1]....
        /*0040*/ 	.word	0xffffffff


	//   ....[2]....
        /*0044*/ 	.word	0xffffffff


	//   ....[3]....
        /*0048*/ 	.word	0xffffffff


	//   ....[4]....
        /*004c*/ 	.word	0xffffffff


	//   ....[5]....
        /*0050*/ 	.word	0xffffffff


	//   ....[6]....
        /*0054*/ 	.word	0xffffffff


	//   ....[7]....
        /*0058*/ 	.word	0xffffffff


	//   ....[8]....
        /*005c*/ 	.word	0xffffffff


	//   ....[9]....
        /*0060*/ 	.word	0xffffffff


	//   ....[10]....
        /*0064*/ 	.word	0xffffffff


	//   ....[11]....
        /*0068*/ 	.word	0xffffffff


	//   ....[12]....
        /*006c*/ 	.word	0xffffffff


	//   ....[13]....
        /*0070*/ 	.word	0xffffffff


	//   ....[14]....
        /*0074*/ 	.word	0xffffffff


	//   ....[15]....
        /*0078*/ 	.word	0xffffffff


	//   ....[16]....
        /*007c*/ 	.word	0xffffffff


	//   ....[17]....
        /*0080*/ 	.word	0xffffffff


	//   ....[18]....
        /*0084*/ 	.word	0xffffffff


	//   ....[19]....
        /*0088*/ 	.word	0xffffffff


	//   ....[20]....
        /*008c*/ 	.word	0xffffffff


	//   ....[21]....
        /*0090*/ 	.word	0xffffffff


	//   ....[22]....
        /*0094*/ 	.word	0xffffffff


	//   ....[23]....
        /*0098*/ 	.word	0xffffffff


	//   ....[24]....
        /*009c*/ 	.word	0xffffffff


	//   ....[25]....
        /*00a0*/ 	.word	0xffffffff


	//   ....[26]....
        /*00a4*/ 	.word	0xffffffff


	//   ....[27]....
        /*00a8*/ 	.word	0xffffffff


	//   ....[28]....
        /*00ac*/ 	.word	0xffffffff


	//   ....[29]....
        /*00b0*/ 	.word	0xffffffff


	//   ....[30]....
        /*00b4*/ 	.word	0xffffffff


	//   ....[31]....
        /*00b8*/ 	.word	0xffffffff


	//   ....[32]....
        /*00bc*/ 	.word	0xffffffff


	//   ....[33]....
        /*00c0*/ 	.word	0xffffffff


	//   ....[34]....
        /*00c4*/ 	.word	0xffffffff


	//   ....[35]....
        /*00c8*/ 	.word	0xffffffff


	//   ....[36]....
        /*00cc*/ 	.word	0xffffffff


	//   ....[37]....
        /*00d0*/ 	.word	0xffffffff


	//   ....[38]....
        /*00d4*/ 	.word	0xffffffff


	//   ....[39]....
        /*00d8*/ 	.word	0xffffffff


	//   ....[40]....
        /*00dc*/ 	.word	0xffffffff


	//   ....[41]....
        /*00e0*/ 	.word	0xffffffff


	//   ....[42]....
        /*00e4*/ 	.word	0xffffffff


	//   ....[43]....
        /*00e8*/ 	.word	0xffffffff


	//   ....[44]....
        /*00ec*/ 	.word	0xffffffff


	//   ....[45]....
        /*00f0*/ 	.word	0xffffffff


	//   ....[46]....
        /*00f4*/ 	.word	0xffffffff


	//   ....[47]....
        /*00f8*/ 	.word	0xffffffff


	//   ....[48]....
        /*00fc*/ 	.word	0xffffffff


	//   ....[49]....
        /*0100*/ 	.word	0xffffffff


	//   ....[50]....
        /*0104*/ 	.word	0xffffffff


	//   ....[51]....
        /*0108*/ 	.word	0xffffffff


	//   ....[52]....
        /*010c*/ 	.word	0xffffffff


	//   ....[53]....
        /*0110*/ 	.word	0xffffffff


	//   ....[54]....
        /*0114*/ 	.word	0xffffffff


	//   ....[55]....
        /*0118*/ 	.word	0xffffffff


	//   ....[56]....
        /*011c*/ 	.word	0xffffffff


	//   ....[57]....
        /*0120*/ 	.word	0xffffffff


	//   ....[58]....
        /*0124*/ 	.word	0xffffffff


	//   ....[59]....
        /*0128*/ 	.word	0xffffffff


	//   ....[60]....
        /*012c*/ 	.word	0xffffffff


	//   ....[61]....
        /*0130*/ 	.word	0xffffffff


	//   ....[62]....
        /*0134*/ 	.word	0xffffffff


	//   ....[63]....
        /*0138*/ 	.word	0xffffffff


	//   ....[64]....
        /*013c*/ 	.word	0xffffffff


	//   ....[65]....
        /*0140*/ 	.word	0xffffffff


	//   ....[66]....
        /*0144*/ 	.word	0xffffffff


	//   ....[67]....
        /*0148*/ 	.word	0xffffffff


	//   ....[68]....
        /*014c*/ 	.word	0xffffffff


	//   ....[69]....
        /*0150*/ 	.word	0xffffffff


	//   ....[70]....
        /*0154*/ 	.word	0xffffffff


	//   ....[71]....
        /*0158*/ 	.word	0xffffffff


	//   ....[72]....
        /*015c*/ 	.word	0xffffffff


	//   ....[73]....
        /*0160*/ 	.word	0xffffffff


	//   ....[74]....
        /*0164*/ 	.word	0xffffffff


	//   ....[75]....
        /*0168*/ 	.word	0xffffffff


	//   ....[76]....
        /*016c*/ 	.word	0xffffffff


	//   ....[77]....
        /*0170*/ 	.word	0xffffffff


	//   ....[78]....
        /*0174*/ 	.word	0xffffffff


	//   ....[79]....
        /*0178*/ 	.word	0xffffffff


	//   ....[80]....
        /*017c*/ 	.word	0xffffffff


	//   ....[81]....
        /*0180*/ 	.word	0xffffffff


	//   ....[82]....
        /*0184*/ 	.word	0xffffffff


	//   ....[83]....
        /*0188*/ 	.word	0xffffffff


	//   ....[84]....
        /*018c*/ 	.word	0xffffffff


	//   ....[85]....
        /*0190*/ 	.word	0xffffffff


	//   ....[86]....
        /*0194*/ 	.word	0xffffffff


	//   ....[87]....
        /*0198*/ 	.word	0xffffffff


	//   ....[88]....
        /*019c*/ 	.word	0xffffffff


	//   ....[89]....
        /*01a0*/ 	.word	0xffffffff


	//----- nvinfo : EIATTR_COOP_GROUP_INSTR_OFFSETS
	.align		4
.L_618:
        /*01a4*/ 	.byte	0x04, 0x28
        /*01a6*/ 	.short	(.L_620 - .L_619)


	//   ....[0]....
.L_619:
        /*01a8*/ 	.word	0x00000ec0


	//   ....[1]....
        /*01ac*/ 	.word	0x00000f00


	//   ....[2]....
        /*01b0*/ 	.word	0x00000f30


	//   ....[3]....
        /*01b4*/ 	.word	0x00000f70


	//   ....[4]....
        /*01b8*/ 	.word	0x00000fa0


	//   ....[5]....
        /*01bc*/ 	.word	0x00001070


	//   ....[6]....
        /*01c0*/ 	.word	0x000010d0


	//   ....[7]....
        /*01c4*/ 	.word	0x000010e0


	//   ....[8]....
        /*01c8*/ 	.word	0x00001650


	//   ....[9]....
        /*01cc*/ 	.word	0x00001680


	//   ....[10]....
        /*01d0*/ 	.word	0x000016b0


	//   ....[11]....
        /*01d4*/ 	.word	0x000016e0


	//   ....[12]....
        /*01d8*/ 	.word	0x00001720


	//   ....[13]....
        /*01dc*/ 	.word	0x00001760


	//   ....[14]....
        /*01e0*/ 	.word	0x00001780


	//   ....[15]....
        /*01e4*/ 	.word	0x000017b0


	//   ....[16]....
        /*01e8*/ 	.word	0x00002a20


	//   ....[17]....
        /*01ec*/ 	.word	0x00002a40


	//   ....[18]....
        /*01f0*/ 	.word	0x00002a50


	//   ....[19]....
        /*01f4*/ 	.word	0x00002a60


	//   ....[20]....
        /*01f8*/ 	.word	0x00002da0


	//   ....[21]....
        /*01fc*/ 	.word	0x00003000


	//   ....[22]....
        /*0200*/ 	.word	0x00003890


	//   ....[23]....
        /*0204*/ 	.word	0x00003b60


	//   ....[24]....
        /*0208*/ 	.word	0x00003b70


	//   ....[25]....
        /*020c*/ 	.word	0x00003bd0


	//   ....[26]....
        /*0210*/ 	.word	0x00004f70


	//   ....[27]....
        /*0214*/ 	.word	0x00004f90


	//   ....[28]....
        /*0218*/ 	.word	0x00004fb0


	//   ....[29]....
        /*021c*/ 	.word	0x00004fc0


	//   ....[30]....
        /*0220*/ 	.word	0x00005c70


	//   ....[31]....
        /*0224*/ 	.word	0x00005c90


	//   ....[32]....
        /*0228*/ 	.word	0x00005ca0


	//   ....[33]....
        /*022c*/ 	.word	0x00005cb0


	//   ....[34]....
        /*0230*/ 	.word	0x00005eb0


	//   ....[35]....
        /*0234*/ 	.word	0x00006190


	//   ....[36]....
        /*0238*/ 	.word	0x00006be0


	//   ....[37]....
        /*023c*/ 	.word	0x00006d50


	//   ....[38]....
        /*0240*/ 	.word	0x00006d60


	//   ....[39]....
        /*0244*/ 	.word	0x00006d80


	//   ....[40]....
        /*0248*/ 	.word	0x00008a30


	//   ....[41]....
        /*024c*/ 	.word	0x00008a40


	//   ....[42]....
        /*0250*/ 	.word	0x00008a50


	//   ....[43]....
        /*0254*/ 	.word	0x00008a60


	//   ....[44]....
        /*0258*/ 	.word	0x00009720


	//   ....[45]....
        /*025c*/ 	.word	0x00009730


	//   ....[46]....
        /*0260*/ 	.word	0x00009740


	//   ....[47]....
        /*0264*/ 	.word	0x00009750


	//   ....[48]....
        /*0268*/ 	.word	0x00009b10


	//   ....[49]....
        /*026c*/ 	.word	0x00009b30


	//   ....[50]....
        /*0270*/ 	.word	0x00009b70


	//   ....[51]....
        /*0274*/ 	.word	0x00009b80


	//   ....[52]....
        /*0278*/ 	.word	0x0000b480


	//   ....[53]....
        /*027c*/ 	.word	0x0000b4a0


	//   ....[54]....
        /*0280*/ 	.word	0x0000b4b0


	//   ....[55]....
        /*0284*/ 	.word	0x0000b4d0


	//   ....[56]....
        /*0288*/ 	.word	0x0000c100


	//   ....[57]....
        /*028c*/ 	.word	0x0000c110


	//   ....[58]....
        /*0290*/ 	.word	0x0000c120


	//   ....[59]....
        /*0294*/ 	.word	0x0000c130


	//   ....[60]....
        /*0298*/ 	.word	0x0000c310


	//   ....[61]....
        /*029c*/ 	.word	0x0000c5d0


	//   ....[62]....
        /*02a0*/ 	.word	0x0000d100


	//   ....[63]....
        /*02a4*/ 	.word	0x0000d150


	//   ....[64]....
        /*02a8*/ 	.word	0x0000d170


	//   ....[65]....
        /*02ac*/ 	.word	0x0000d190


	//   ....[66]....
        /*02b0*/ 	.word	0x0000e8e0


	//   ....[67]....
        /*02b4*/ 	.word	0x0000e910


	//   ....[68]....
        /*02b8*/ 	.word	0x0000e950


	//   ....[69]....
        /*02bc*/ 	.word	0x0000e960


	//   ....[70]....
        /*02c0*/ 	.word	0x0000fed0


	//   ....[71]....
        /*02c4*/ 	.word	0x0000fee0


	//   ....[72]....
        /*02c8*/ 	.word	0x0000ff00


	//   ....[73]....
        /*02cc*/ 	.word	0x0000ff20


	//   ....[74]....
        /*02d0*/ 	.word	0x0000ff50


	//   ....[75]....
        /*02d4*/ 	.word	0x0000ff70


	//   ....[76]....
        /*02d8*/ 	.word	0x000101a0


	//   ....[77]....
        /*02dc*/ 	.word	0x000101d0


	//   ....[78]....
        /*02e0*/ 	.word	0x00010320


	//   ....[79]....
        /*02e4*/ 	.word	0x00010350


	//   ....[80]....
        /*02e8*/ 	.word	0x000104a0


	//   ....[81]....
        /*02ec*/ 	.word	0x000104c0


	//   ....[82]....
        /*02f0*/ 	.word	0x00010b90


	//   ....[83]....
        /*02f4*/ 	.word	0x00010bb0


	//   ....[84]....
        /*02f8*/ 	.word	0x00010ce0


	//   ....[85]....
        /*02fc*/ 	.word	0x00010d10


	//   ....[86]....
        /*0300*/ 	.word	0x00010e40


	//   ....[87]....
        /*0304*/ 	.word	0x00010e70


	//   ....[88]....
        /*0308*/ 	.word	0x00010fa0


	//   ....[89]....
        /*030c*/ 	.word	0x00010fc0


	//----- nvinfo : EIATTR_EXIT_INSTR_OFFSETS
	.align		4
.L_620:
        /*0310*/ 	.byte	0x04, 0x1c
        /*0312*/ 	.short	(.L_622 - .L_621)


	//   ....[0]....
.L_621:
        /*0314*/ 	.word	0x00000030


	//   ....[1]....
        /*0318*/ 	.word	0x000104d0


	//   ....[2]....
        /*031c*/ 	.word	0x000105a0


	//   ....[3]....
        /*0320*/ 	.word	0x00010600


	//   ....[4]....
        /*0324*/ 	.word	0x00010fd0


	//   ....[5]....
        /*0328*/ 	.word	0x00011080


	//   ....[6]....
        /*032c*/ 	.word	0x000110e0


	//----- nvinfo : EIATTR_CTAIDZ_USED
	.align		4
.L_622:
        /*0330*/ 	.byte	0x01, 0x04
	.zero		2


	//----- nvinfo : EIATTR_MAX_THREADS
	.align		4
        /*0334*/ 	.byte	0x04, 0x05
        /*0336*/ 	.short	(.L_624 - .L_623)
.L_623:
        /*0338*/ 	.word	0x00000100
        /*033c*/ 	.word	0x00000001
        /*0340*/ 	.word	0x00000001


	//----- nvinfo : EIATTR_CRS_STACK_SIZE
	.align		4
.L_624:
        /*0344*/ 	.byte	0x04, 0x1e
        /*0346*/ 	.short	(.L_626 - .L_625)
.L_625:
        /*0348*/ 	.word	0x00000000
.L_626:


//--------------------- .nv.info._ZN7cutlass13device_kernelIN5flash19enable_sm80_to_sm89INS1_16FlashAttnFwdSm80INS1_25CollectiveMainloopFwdSm80ILi8ELi1ELb0EN4cute5tupleIJNS5_1CILi128EEENS7_ILi64EEENS7_ILi192EEEEEELi192ENS_10bfloat16_tEfNS_4arch4Sm80ELb0ELb1ELb0ELb1ELb1ELb0ELb1ELb0EEENS1_21CollectiveEpilogueFwdINS6_IJS8_SA_S9_EEENS6_IJNS7_ILi1EEESI_SI_EEESC_SE_Li256ELb1ELb1ELb0ELb0EEENS1_19SingleTileSchedulerILb1ELb0ELb1ELi128EEEEEEEEEvNT_6ParamsE --------------------------
	.section	.nv.info._ZN7cutlass13device_kernelIN5flash19enable_sm80_to_sm89INS1_16FlashAttnFwdSm80INS1_25CollectiveMainloopFwdSm80ILi8ELi1ELb0EN4cute5tupleIJNS5_1CILi128EEENS7_ILi64EEENS7_ILi192EEEEEELi192ENS_10bfloat16_tEfNS_4arch4Sm80ELb0ELb1ELb0ELb1ELb1ELb0ELb1ELb0EEENS1_21CollectiveEpilogueFwdINS6_IJS8_SA_S9_EEENS6_IJNS7_ILi1EEESI_SI_EEESC_SE_Li256ELb1ELb1ELb0ELb0EEENS1_19SingleTileSchedulerILb1ELb0ELb1ELi128EEEEEEEEEvNT_6ParamsE,"",@"SHT_CUDA_INFO"
	.sectionflags	@""
	.align	4


	//----- nvinfo : EIATTR_CUDA_API_VERSION
	.align		4
        /*0000*/ 	.byte	0x04, 0x37
        /*0002*/ 	.short	(.L_628 - .L_627)
.L_627:
        /*0004*/ 	.word	0x00000082


	//----- nvinfo : EIATTR_SW2861232_WAR
	.align		4
.L_628:
        /*0008*/ 	.byte	0x01, 0x35
	.zero		2


	//----- nvinfo : EIATTR_PARAM_CBANK
	.align		4
        /*000c*/ 	.byte	0x04, 0x0a
        /*000e*/ 	.short	(.L_630 - .L_629)
	.align		4
.L_629:
        /*0010*/ 	.word	index@(.nv.constant0._ZN7cutlass13device_kernelIN5flash19enable_sm80_to_sm89INS1_16FlashAttnFwdSm80INS1_25CollectiveMainloopFwdSm80ILi8ELi1ELb0EN4cute5tupleIJNS5_1CILi128EEENS7_ILi64EEENS7_ILi192EEEEEELi192ENS_10bfloat16_tEfNS_4arch4Sm80ELb0ELb1ELb0ELb1ELb1ELb0ELb1ELb0EEENS1_21CollectiveEpilogueFwdINS6_IJS8_SA_S9_EEENS6_IJNS7_ILi1EEESI_SI_EEESC_SE_Li256ELb1ELb1ELb0ELb0EEENS1_19SingleTileSchedulerILb1ELb0ELb1ELi128EEEEEEEEEvNT_6ParamsE)
        /*0014*/ 	.short	0x0160
        /*0016*/ 	.short	0x0418


	//----- nvinfo : EIATTR_CBANK_PARAM_SIZE
	.align		4
.L_630:
        /*0018*/ 	.byte	0x03, 0x19
        /*001a*/ 	.short	0x0418


	//----- nvinfo : EIATTR_KPARAM_INFO
	.align		4
        /*001c*/ 	.byte	0x04, 0x17
        /*001e*/ 	.short	(.L_632 - .L_631)
.L_631:
        /*0020*/ 	.word	0x00000000
        /*0024*/ 	.short	0x0000
        /*0026*/ 	.short	0x0000
        /*0028*/ 	.byte	0x00, 0xf0, 0x61, 0x10


	//----- nvinfo : EIATTR_MAXREG_COUNT
	.align		4
.L_632:
        /*002c*/ 	.byte	0x03, 0x1b
        /*002e*/ 	.short	0x00ff


	//----- nvinfo : EIATTR_NUM_BARRIERS
	.align		4
        /*0030*/ 	.byte	0x02, 0x4c
        /*0032*/ 	.byte	0x02
	.zero		1


	//----- nvinfo : EIATTR_MERCURY_ISA_VERSION
	.align		4
        /*0034*/ 	.byte	0x03, 0x5f
        /*0036*/ 	.short	0x0000


	//----- nvinfo : EIATTR_COOP_GROUP_MASK_REGIDS
	.align		4
        /*0038*/ 	.byte	0x04, 0x29
        /*003a*/ 	.short	(.L_634 - .L_633)


	//   ....[0]....
.L_633:
        /*003c*/ 	.word	0xffffffff


	//   ....[1]....
        /*0040*/ 	.word	0xffffffff


	//   ....[2]....
        /*0044*/ 	.word	0xffffffff


	//   ....[3]....
        /*0048*/ 	.word	0xffffffff


	//   ....[4]....
        /*004c*/ 	.word	0xffffffff


	//   ....[5]....
        /*0050*/ 	.word	0xffffffff


	//   ....[6]....
        /*0054*/ 	.word	0xffffffff


	//   ....[7]....
        /*0058*/ 	.word	0xffffffff


	//   ....[8]....
        /*005c*/ 	.word	0xffffffff


	//   ....[9]....
        /*0060*/ 	.word	0xffffffff


	//   ....[10]....
        /*0064*/ 	.word	0xffffffff


	//   ....[11]....
        /*0068*/ 	.word	0xffffffff


	//   ....[12]....
        /*006c*/ 	.word	0xffffffff


	//   ....[13]....
        /*0070*/ 	.word	0xffffffff


	//   ....[14]....
        /*0074*/ 	.word	0xffffffff


	//   ....[15]....
        /*0078*/ 	.word	0xffffffff


	//   ....[16]....
        /*007c*/ 	.word	0xffffffff


	//   ....[17]....
        /*0080*/ 	.word	0xffffffff


	//   ....[18]....
        /*0084*/ 	.word	0xffffffff


	//   ....[19]....
        /*0088*/ 	.word	0xffffffff


	//   ....[20]....
        /*008c*/ 	.word	0xffffffff


	//   ....[21]....
        /*0090*/ 	.word	0xffffffff


	//   ....[22]....
        /*0094*/ 	.word	0xffffffff


	//   ....[23]....
        /*0098*/ 	.word	0xffffffff


	//   ....[24]....
        /*009c*/ 	.word	0xffffffff


	//   ....[25]....
        /*00a0*/ 	.word	0xffffffff


	//   ....[26]....
        /*00a4*/ 	.word	0xffffffff


	//   ....[27]....
        /*00a8*/ 	.word	0xffffffff


	//   ....[28]....
        /*00ac*/ 	.word	0xffffffff


	//   ....[29]....
        /*00b0*/ 	.word	0xffffffff


	//   ....[30]....
        /*00b4*/ 	.word	0xffffffff


	//   ....[31]....
        /*00b8*/ 	.word	0xffffffff


	//   ....[32]....
        /*00bc*/ 	.word	0xffffffff


	//   ....[33]....
        /*00c0*/ 	.word	0xffffffff


	//   ....[34]....
        /*00c4*/ 	.word	0xffffffff


	//   ....[35]....
        /*00c8*/ 	.word	0xffffffff


	//   ....[36]....
        /*00cc*/ 	.word	0xffffffff


	//   ....[37]....
        /*00d0*/ 	.word	0xffffffff


	//   ....[38]....
        /*00d4*/ 	.word	0xffffffff


	//   ....[39]....
        /*00d8*/ 	.word	0xffffffff


	//   ....[40]....
        /*00dc*/ 	.word	0xffffffff


	//   ....[41]....
        /*00e0*/ 	.word	0xffffffff


	//   ....[42]....
        /*00e4*/ 	.word	0xffffffff


	//   ....[43]....
        /*00e8*/ 	.word	0xffffffff


	//   ....[44]....
        /*00ec*/ 	.word	0xffffffff


	//   ....[45]....
        /*00f0*/ 	.word	0xffffffff


	//   ....[46]....
        /*00f4*/ 	.word	0xffffffff


	//   ....[47]....
        /*00f8*/ 	.word	0xffffffff


	//   ....[48]....
        /*00fc*/ 	.word	0xffffffff


	//   ....[49]....
        /*0100*/ 	.word	0xffffffff


	//   ....[50]....
        /*0104*/ 	.word	0xffffffff


	//   ....[51]....
        /*0108*/ 	.word	0xffffffff


	//   ....[52]....
        /*010c*/ 	.word	0xffffffff


	//   ....[53]....
        /*0110*/ 	.word	0xffffffff


	//   ....[54]....
        /*0114*/ 	.word	0xffffffff


	//   ....[55]....
        /*0118*/ 	.word	0xffffffff


	//   ....[56]....
        /*011c*/ 	.word	0xffffffff


	//   ....[57]....
        /*0120*/ 	.word	0xffffffff


	//   ....[58]....
        /*0124*/ 	.word	0xffffffff


	//   ....[59]....
        /*0128*/ 	.word	0xffffffff


	//   ....[60]....
        /*012c*/ 	.word	0xffffffff


	//   ....[61]....
        /*0130*/ 	.word	0xffffffff


	//   ....[62]....
        /*0134*/ 	.word	0xffffffff


	//   ....[63]....
        /*0138*/ 	.word	0xffffffff


	//   ....[64]....
        /*013c*/ 	.word	0xffffffff


	//   ....[65]....
        /*0140*/ 	.word	0xffffffff


	//   ....[66]....
        /*0144*/ 	.word	0xffffffff


	//   ....[67]....
        /*0148*/ 	.word	0xffffffff


	//   ....[68]....
        /*014c*/ 	.word	0xffffffff


	//   ....[69]....
        /*0150*/ 	.word	0xffffffff


	//   ....[70]....
        /*0154*/ 	.word	0xffffffff


	//   ....[71]....
        /*0158*/ 	.word	0xffffffff


	//   ....[72]....
        /*015c*/ 	.word	0xffffffff


	//   ....[73]....
        /*0160*/ 	.word	0xffffffff


	//   ....[74]....
        /*0164*/ 	.word	0xffffffff


	//   ....[75]....
        /*0168*/ 	.word	0xffffffff


	//   ....[76]....
        /*016c*/ 	.word	0xffffffff


	//   ....[77]....
        /*0170*/ 	.word	0xffffffff


	//   ....[78]....
        /*0174*/ 	.word	0xffffffff


	//   ....[79]....
        /*0178*/ 	.word	0xffffffff


	//   ....[80]....
        /*017c*/ 	.word	0xffffffff


	//   ....[81]....
        /*0180*/ 	.word	0xffffffff


	//   ....[82]....
        /*0184*/ 	.word	0xffffffff


	//   ....[83]....
        /*0188*/ 	.word	0xffffffff


	//   ....[84]....
        /*018c*/ 	.word	0xffffffff


	//   ....[85]....
        /*0190*/ 	.word	0xffffffff


	//   ....[86]....
        /*0194*/ 	.word	0xffffffff


	//   ....[87]....
        /*0198*/ 	.word	0xffffffff


	//   ....[88]....
        /*019c*/ 	.word	0xffffffff


	//   ....[89]....
        /*01a0*/ 	.word	0xffffffff


	//   ....[90]....
        /*01a4*/ 	.word	0xffffffff


	//----- nvinfo : EIATTR_COOP_GROUP_INSTR_OFFSETS
	.align		4
.L_634:
        /*01a8*/ 	.byte	0x04, 0x28
        /*01aa*/ 	.short	(.L_636 - .L_635)


	//   ....[0]....
.L_635:
        /*01ac*/ 	.word	0x00000090


	//   ....[1]....
        /*01b0*/ 	.word	0x00001540


	//   ....[2]....
        /*01b4*/ 	.word	0x00001570


	//   ....[3]....
        /*01b8*/ 	.word	0x000017a0


	//   ....[4]....
        /*01bc*/ 	.word	0x000017d0


	//   ....[5]....
        /*01c0*/ 	.word	0x000018f0


	//   ....[6]....
        /*01c4*/ 	.word	0x00001920


	//   ....[7]....
        /*01c8*/ 	.word	0x00001a50


	//   ....[8]....
        /*01cc*/ 	.word	0x00001aa0


	//   ....[9]....
        /*01d0*/ 	.word	0x000020f0


	//   ....[10]....
        /*01d4*/ 	.word	0x00002110


	//   ....[11]....
        /*01d8*/ 	.word	0x00002140


	//   ....[12]....
        /*01dc*/ 	.word	0x00002160


	//   ....[13]....
        /*01e0*/ 	.word	0x000021a0


	//   ....[14]....
        /*01e4*/ 	.word	0x000021d0


	//   ....[15]....
        /*01e8*/ 	.word	0x00002200


	//   ....[16]....
        /*01ec*/ 	.word	0x00002230


	//   ....[17]....
        /*01f0*/ 	.word	0x000032f0


	//   ....[18]....
        /*01f4*/ 	.word	0x00003330


	//   ....[19]....
        /*01f8*/ 	.word	0x00003350


	//   ....[20]....
        /*01fc*/ 	.word	0x00003360


	//   ....[21]....
        /*0200*/ 	.word	0x000036d0


	//   ....[22]....
        /*0204*/ 	.word	0x00003ad0


	//   ....[23]....
        /*0208*/ 	.word	0x00004410


	//   ....[24]....
        /*020c*/ 	.word	0x00004440


	//   ....[25]....
        /*0210*/ 	.word	0x00004460


	//   ....[26]....
        /*0214*/ 	.word	0x00004480


	//   ....[27]....
        /*0218*/ 	.word	0x000058a0


	//   ....[28]....
        /*021c*/ 	.word	0x000058c0


	//   ....[29]....
        /*0220*/ 	.word	0x000058e0


	//   ....[30]....
        /*0224*/ 	.word	0x000058f0


	//   ....[31]....
        /*0228*/ 	.word	0x000065a0


	//   ....[32]....
        /*022c*/ 	.word	0x000065c0


	//   ....[33]....
        /*0230*/ 	.word	0x000065d0


	//   ....[34]....
        /*0234*/ 	.word	0x000065e0


	//   ....[35]....
        /*0238*/ 	.word	0x000067e0


	//   ....[36]....
        /*023c*/ 	.word	0x00006aa0


	//   ....[37]....
        /*0240*/ 	.word	0x000074a0


	//   ....[38]....
        /*0244*/ 	.word	0x00007650


	//   ....[39]....
        /*0248*/ 	.word	0x00007660


	//   ....[40]....
        /*024c*/ 	.word	0x000076d0


	//   ....[41]....
        /*0250*/ 	.word	0x00009320


	//   ....[42]....
        /*0254*/ 	.word	0x00009340


	//   ....[43]....
        /*0258*/ 	.word	0x00009360


	//   ....[44]....
        /*025c*/ 	.word	0x00009370


	//   ....[45]....
        /*0260*/ 	.word	0x0000a030


	//   ....[46]....
        /*0264*/ 	.word	0x0000a040


	//   ....[47]....
        /*0268*/ 	.word	0x0000a050


	//   ....[48]....
        /*026c*/ 	.word	0x0000a060


	//   ....[49]....
        /*0270*/ 	.word	0x0000a430


	//   ....[50]....
        /*0274*/ 	.word	0x0000a450


	//   ....[51]....
        /*0278*/ 	.word	0x0000a480


	//   ....[52]....
        /*027c*/ 	.word	0x0000a490


	//   ....[53]....
        /*0280*/ 	.word	0x0000bd90


	//   ....[54]....
        /*0284*/ 	.word	0x0000bdb0


	//   ....[55]....
        /*0288*/ 	.word	0x0000bdc0


	//   ....[56]....
        /*028c*/ 	.word	0x0000bde0


	//   ....[57]....
        /*0290*/ 	.word	0x0000ca10


	//   ....[58]....
        /*0294*/ 	.word	0x0000ca20


	//   ....[59]....
        /*0298*/ 	.word	0x0000ca30


	//   ....[60]....
        /*029c*/ 	.word	0x0000ca40


	//   ....[61]....
        /*02a0*/ 	.word	0x0000cc20


	//   ....[62]....
        /*02a4*/ 	.word	0x0000cee0


	//   ....[63]....
        /*02a8*/ 	.word	0x0000da10


	//   ....[64]....
        /*02ac*/ 	.word	0x0000da60


	//   ....[65]....
        /*02b0*/ 	.word	0x0000da80


	//   ....[66]....
        /*02b4*/ 	.word	0x0000daa0


	//   ....[67]....
        /*02b8*/ 	.word	0x0000f1f0


	//   ....[68]....
        /*02bc*/ 	.word	0x0000f220


	//   ....[69]....
        /*02c0*/ 	.word	0x0000f260


	//   ....[70]....
        /*02c4*/ 	.word	0x0000f270


	//   ....[71]....
        /*02c8*/ 	.word	0x00010860


	//   ....[72]....
        /*02cc*/ 	.word	0x000108d0


	//   ....[73]....
        /*02d0*/ 	.word	0x00010910


	//   ....[74]....
        /*02d4*/ 	.word	0x00010950


	//   ....[75]....
        /*02d8*/ 	.word	0x00010ba0


	//   ....[76]....
        /*02dc*/ 	.word	0x00010bb0


	//   ....[77]....
        /*02e0*/ 	.word	0x00010d30


	//   ....[78]....
        /*02e4*/ 	.word	0x00010d60


	//   ....[79]....
        /*02e8*/ 	.word	0x00010eb0


	//   ....[80]....
        /*02ec*/ 	.word	0x00010ee0


	//   ....[81]....
        /*02f0*/ 	.word	0x00011030


	//   ....[82]....
        /*02f4*/ 	.word	0x00011050


	//   ....[83]....
        /*02f8*/ 	.word	0x00011990


	//   ....[84]....
        /*02fc*/ 	.word	0x000119a0


	//   ....[85]....
        /*0300*/ 	.word	0x00011ad0


	//   ....[86]....
        /*0304*/ 	.word	0x00011b00


	//   ....[87]....
        /*0308*/ 	.word	0x00011c30


	//   ....[88]....
        /*030c*/ 	.word	0x00011c60


	//   ....[89]....
        /*0310*/ 	.word	0x00011d90


	//   ....[90]....
        /*0314*/ 	.word	0x00011db0


	//----- nvinfo : EIATTR_EXIT_INSTR_OFFSETS
	.align		4
.L_636:
        /*0318*/ 	.byte	0x04, 0x1c
        /*031a*/ 	.short	(.L_638 - .L_637)


	//   ....[0]....
.L_637:
        /*031c*/ 	.word	0x00000440


	//   ....[1]....
        /*0320*/ 	.word	0x00011060


	//   ....[2]....
        /*0324*/ 	.word	0x00011130


	//   ....[3]....
        /*0328*/ 	.word	0x00011190


	//   ....[4]....
        /*032c*/ 	.word	0x00011dc0


	//   ....[5]....
        /*0330*/ 	.word	0x00011e70


	//   ....[6]....
        /*0334*/ 	.word	0x00011ed0


	//----- nvinfo : EIATTR_CTAIDZ_USED
	.align		4
.L_638:
        /*0338*/ 	.byte	0x01, 0x04
	.zero		2


	//----- nvinfo : EIATTR_MAX_THREADS
	.align		4
        /*033c*/ 	.byte	0x04, 0x05
        /*033e*/ 	.short	(.L_640 - .L_639)
.L_639:
        /*0340*/ 	.word	0x00000100
        /*0344*/ 	.word	0x00000001
        /*0348*/ 	.word	0x00000001


	//----- nvinfo : EIATTR_CRS_STACK_SIZE
	.align		4
.L_640:
        /*034c*/ 	.byte	0x04, 0x1e
        /*034e*/ 	.short	(.L_642 - .L_641)
.L_641:
        /*0350*/ 	.word	0x00000000
.L_642:


//--------------------- .nv.info._ZN7cutlass13device_kernelIN5flash19enable_sm80_to_sm89INS1_16FlashAttnFwdSm80INS1_25CollectiveMainloopFwdSm80ILi8ELi1ELb0EN4cute5tupleIJNS5_1CILi128EEENS7_ILi64EEENS7_ILi192EEEEEELi192ENS_10bfloat16_tEfNS_4arch4Sm80ELb0ELb1ELb0ELb1ELb1ELb1ELb1ELb0EEENS1_21CollectiveEpilogueFwdINS6_IJS8_SA_S9_EEENS6_IJNS7_ILi1EEESI_SI_EEESC_SE_Li256ELb1ELb1ELb0ELb0EEENS1_19SingleTileSchedulerILb1ELb0ELb1ELi128EEEEEEEEEvNT_6ParamsE --------------------------
	.section	.nv.info._ZN7cutlass13device_kernelIN5flash19enable_sm80_to_sm89INS1_16FlashAttnFwdSm80INS1_25CollectiveMainloopFwdSm80ILi8ELi1ELb0EN4cute5tupleIJNS5_1CILi128EEENS7_ILi64EEENS7_ILi192EEEEEELi192ENS_10bfloat16_tEfNS_4arch4Sm80ELb0ELb1ELb0ELb1ELb1ELb1ELb1ELb0EEENS1_21CollectiveEpilogueFwdINS6_IJS8_SA_S9_EEENS6_IJNS7_ILi1EEESI_SI_EEESC_SE_Li256ELb1ELb1ELb0ELb0EEENS1_19SingleTileSchedulerILb1ELb0ELb1ELi128EEEEEEEEEvNT_6ParamsE,"",@"SHT_CUDA_INFO"
	.sectionflags	@""
	.align	4


	//----- nvinfo : EIATTR_CUDA_API_VERSION
	.align		4
        /*0000*/ 	.byte	0x04, 0x37
        /*0002*/ 	.short	(.L_644 - .L_643)
.L_643:
        /*0004*/ 	.word	0x00000082


	//----- nvinfo : EIATTR_SW2861232_WAR
	.align		4
.L_644:
        /*0008*/ 	.byte	0x01, 0x35
	.zero		2


	//----- nvinfo : EIATTR_PARAM_CBANK
	.align		4
        /*000c*/ 	.byte	0x04, 0x0a
        /*000e*/ 	.short	(.L_646 - .L_645)
	.align		4
.L_645:
        /*0010*/ 	.word	index@(.nv.constant0._ZN7cutlass13device_kernelIN5flash19enable_sm80_to_sm89INS1_16FlashAttnFwdSm80INS1_25CollectiveMainloopFwdSm80ILi8ELi1ELb0EN4cute5tupleIJNS5_1CILi128EEENS7_ILi64EEENS7_ILi192EEEEEELi192ENS_10bfloat16_tEfNS_4arch4Sm80ELb0ELb1ELb0ELb1ELb1ELb1ELb1ELb0EEENS1_21CollectiveEpilogueFwdINS6_IJS8_SA_S9_EEENS6_IJNS7_ILi1EEESI_SI_EEESC_SE_Li256ELb1ELb1ELb0ELb0EEENS1_19SingleTileSchedulerILb1ELb0ELb1ELi128EEEEEEEEEvNT_6ParamsE)
        /*0014*/ 	.short	0x0160
        /*0016*/ 	.short	0x0418


	//----- nvinfo : EIATTR_CBANK_PARAM_SIZE
	.align		4
.L_646:
        /*0018*/ 	.byte	0x03, 0x19
        /*001a*/ 	.short	0x0418


	//----- nvinfo : EIATTR_KPARAM_INFO
	.align		4
        /*001c*/ 	.byte	0x04, 0x17
        /*001e*/ 	.short	(.L_648 - .L_647)
.L_647:
        /*0020*/ 	.word	0x00000000
        /*0024*/ 	.short	0x0000
        /*0026*/ 	.short	0x0000
        /*0028*/ 	.byte	0x00, 0xf0, 0x61, 0x10


	//----- nvinfo : EIATTR_MAXREG_COUNT
	.align		4
.L_648:
        /*002c*/ 	.byte	0x03, 0x1b
        /*002e*/ 	.short	0x00ff


	//----- nvinfo : EIATTR_NUM_BARRIERS
	.align		4
        /*0030*/ 	.byte	0x02, 0x4c
        /*0032*/ 	.byte	0x02
	.zero		1


	//----- nvinfo : EIATTR_MERCURY_ISA_VERSION
	.align		4
        /*0034*/ 	.byte	0x03, 0x5f
        /*0036*/ 	.short	0x0000


	//----- nvinfo : EIATTR_COOP_GROUP_MASK_REGIDS
	.align		4
        /*0038*/ 	.byte	0x04, 0x29
        /*003a*/ 	.short	(.L_650 - .L_649)


	//   ....[0]....
.L_649:
        /*003c*/ 	.word	0xffffffff


	//   ....[1]....
        /*0040*/ 	.word	0xffffffff


	//   ....[2]....
        /*0044*/ 	.word	0xffffffff


	//   ....[3]....
        /*0048*/ 	.word	0xffffffff


	//   ....[4]....
        /*004c*/ 	.word	0xffffffff


	//   ....[5]....
        /*0050*/ 	.word	0xffffffff


	//   ....[6]....
        /*0054*/ 	.word	0xffffffff


	//   ....[7]....
        /*0058*/ 	.word	0xffffffff


	//   ....[8]....
        /*005c*/ 	.word	0xffffffff


	//   ....[9]....
        /*0060*/ 	.word	0xffffffff


	//   ....[10]....
        /*0064*/ 	.word	0xffffffff


	//   ....[11]....
        /*0068*/ 	.word	0xffffffff


	//   ....[12]....
        /*006c*/ 	.word	0xffffffff


	//   ....[13]....
        /*0070*/ 	.word	0xffffffff


	//   ....[14]....
        /*0074*/ 	.word	0xffffffff


	//   ....[15]....
        /*0078*/ 	.word	0xffffffff


	//   ....[16]....
        /*007c*/ 	.word	0xffffffff


	//   ....[17]....
        /*0080*/ 	.word	0xffffffff


	//   ....[18]....
        /*0084*/ 	.word	0xffffffff


	//   ....[19]....
        /*0088*/ 	.word	0xffffffff


	//   ....[20]....
        /*008c*/ 	.word	0xffffffff


	//   ....[21]....
        /*0090*/ 	.word	0xffffffff


	//   ....[22]....
        /*0094*/ 	.word	0xffffffff


	//   ....[23]....
        /*0098*/ 	.word	0xffffffff


	//   ....[24]....
        /*009c*/ 	.word	0xffffffff


	//   ....[25]....
        /*00a0*/ 	.word	0xffffffff


	//   ....[26]....
        /*00a4*/ 	.word	0xffffffff


	//   ....[27]....
        /*00a8*/ 	.word	0xffffffff


	//   ....[28]....
        /*00ac*/ 	.word	0xffffffff


	//   ....[29]....
        /*00b0*/ 	.word	0xffffffff


	//   ....[30]....
        /*00b4*/ 	.word	0xffffffff


	//   ....[31]....
        /*00b8*/ 	.word	0xffffffff


	//   ....[32]....
        /*00bc*/ 	.word	0xffffffff


	//   ....[33]....
        /*00c0*/ 	.word	0xffffffff


	//   ....[34]....
        /*00c4*/ 	.word	0xffffffff


	//   ....[35]....
        /*00c8*/ 	.word	0xffffffff


	//   ....[36]....
        /*00cc*/ 	.word	0xffffffff


	//   ....[37]....
        /*00d0*/ 	.word	0xffffffff


	//   ....[38]....
        /*00d4*/ 	.word	0xffffffff


	//   ....[39]....
        /*00d8*/ 	.word	0xffffffff


	//   ....[40]....
        /*00dc*/ 	.word	0xffffffff


	//   ....[41]....
        /*00e0*/ 	.word	0xffffffff


	//   ....[42]....
        /*00e4*/ 	.word	0xffffffff


	//   ....[43]....
        /*00e8*/ 	.word	0xffffffff


	//   ....[44]....
        /*00ec*/ 	.word	0xffffffff


	//   ....[45]....
        /*00f0*/ 	.word	0xffffffff


	//   ....[46]....
        /*00f4*/ 	.word	0xffffffff


	//   ....[47]....
        /*00f8*/ 	.word	0xffffffff


	//   ....[48]....
        /*00fc*/ 	.word	0xffffffff


	//   ....[49]....
        /*0100*/ 	.word	0xffffffff


	//   ....[50]....
        /*0104*/ 	.word	0xffffffff


	//   ....[51]....
        /*0108*/ 	.word	0xffffffff


	//   ....[52]....
        /*010c*/ 	.word	0xffffffff


	//   ....[53]....
        /*0110*/ 	.word	0xffffffff


	//   ....[54]....
        /*0114*/ 	.word	0xffffffff


	//   ....[55]....
        /*0118*/ 	.word	0xffffffff


	//   ....[56]....
        /*011c*/ 	.word	0xffffffff


	//   ....[57]....
        /*0120*/ 	.word	0xffffffff


	//   ....[58]....
        /*0124*/ 	.word	0xffffffff


	//   ....[59]....
        /*0128*/ 	.word	0xffffffff


	//   ....[60]....
        /*012c*/ 	.word	0xffffffff


	//   ....[61]....
        /*0130*/ 	.word	0xffffffff


	//   ....[62]....
        /*0134*/ 	.word	0xffffffff


	//   ....[63]....
        /*0138*/ 	.word	0xffffffff


	//   ....[64]....
        /*013c*/ 	.word	0xffffffff


	//   ....[65]....
        /*0140*/ 	.word	0xffffffff


	//   ....[66]....
        /*0144*/ 	.word	0xffffffff


	//   ....[67]....
        /*0148*/ 	.word	0xffffffff


	//   ....[68]....
        /*014c*/ 	.word	0xffffffff


	//   ....[69]....
        /*0150*/ 	.word	0xffffffff


	//   ....[70]....
        /*0154*/ 	.word	0xffffffff


	//   ....[71]....
        /*0158*/ 	.word	0xffffffff


	//   ....[72]....
        /*015c*/ 	.word	0xffffffff


	//   ....[73]....
        /*0160*/ 	.word	0xffffffff


	//   ....[74]....
        /*0164*/ 	.word	0xffffffff


	//   ....[75]....
        /*0168*/ 	.word	0xffffffff


	//   ....[76]....
        /*016c*/ 	.word	0xffffffff


	//   ....[77]....
        /*0170*/ 	.word	0xffffffff


	//   ....[78]....
        /*0174*/ 	.word	0xffffffff


	//   ....[79]....
        /*0178*/ 	.word	0xffffffff


	//   ....[80]....
        /*017c*/ 	.word	0xffffffff


	//   ....[81]....
        /*0180*/ 	.word	0xffffffff


	//   ....[82]....
        /*0184*/ 	.word	0xffffffff


	//   ....[83]....
        /*0188*/ 	.word	0xffffffff


	//   ....[84]....
        /*018c*/ 	.word	0xffffffff


	//   ....[85]....
        /*0190*/ 	.word	0xffffffff


	//   ....[86]....
        /*0194*/ 	.word	0xffffffff


	//   ....[87]....
        /*0198*/ 	.word	0xffffffff


	//   ....[88]....
        /*019c*/ 	.word	0xffffffff


	//   ....[89]....
        /*01a0*/ 	.word	0xffffffff


	//   ....[90]....
        /*01a4*/ 	.word	0xffffffff


	//   ....[91]....
        /*01a8*/ 	.word	0xffffffff


	//   ....[92]....
        /*01ac*/ 	.word	0xffffffff


	//   ....[93]....
        /*01b0*/ 	.word	0xffffffff


	//   ....[94]....
        /*01b4*/ 	.word	0xffffffff


	//   ....[95]....
        /*01b8*/ 	.word	0xffffffff


	//   ....[96]....
        /*01bc*/ 	.word	0xffffffff


	//   ....[97]....
        /*01c0*/ 	.word	0xffffffff


	//   ....[98]....
        /*01c4*/ 	.word	0xffffffff


	//   ....[99]....
        /*01c8*/ 	.word	0xffffffff


	//   ....[100]....
        /*01cc*/ 	.word	0xffffffff


	//   ....[101]....
        /*01d0*/ 	.word	0xffffffff


	//   ....[102]....
        /*01d4*/ 	.word	0xffffffff


	//   ....[103]....
        /*01d8*/ 	.word	0xffffffff


	//   ....[104]....
        /*01dc*/ 	.word	0xffffffff


	//   ....[105]....
        /*01e0*/ 	.word	0xffffffff


	//   ....[106]....
        /*01e4*/ 	.word	0xffffffff


	//   ....[107]....
        /*01e8*/ 	.word	0xffffffff


	//   ....[108]....
        /*01ec*/ 	.word	0xffffffff


	//   ....[109]....
        /*01f0*/ 	.word	0xffffffff


	//   ....[110]....
        /*01f4*/ 	.word	0xffffffff


	//   ....[111]....
        /*01f8*/ 	.word	0xffffffff


	//   ....[112]....
        /*01fc*/ 	.word	0xffffffff


	//   ....[113]....
        /*0200*/ 	.word	0xffffffff


	//   ....[114]....
        /*0204*/ 	.word	0xffffffff


	//   ....[115]....
        /*0208*/ 	.word	0xffffffff


	//   ....[116]....
        /*020c*/ 	.word	0xffffffff


	//   ....[117]....
        /*0210*/ 	.word	0xffffffff


	//   ....[118]....
        /*0214*/ 	.word	0xffffffff


	//   ....[119]....
        /*0218*/ 	.word	0xffffffff


	//   ....[120]....
        /*021c*/ 	.word	0xffffffff


	//   ....[121]....
        /*0220*/ 	.word	0xffffffff


	//   ....[122]....
        /*0224*/ 	.word	0xffffffff


	//   ....[123]....
        /*0228*/ 	.word	0xffffffff


	//   ....[124]....
        /*022c*/ 	.word	0xffffffff


	//   ....[125]....
        /*0230*/ 	.word	0xffffffff


	//   ....[126]....
        /*0234*/ 	.word	0xffffffff


	//   ....[127]....
        /*0238*/ 	.word	0xffffffff


	//   ....[128]....
        /*023c*/ 	.word	0xffffffff


	//   ....[129]....
        /*0240*/ 	.word	0xffffffff


	//   ....[130]....
        /*0244*/ 	.word	0xffffffff


	//   ....[131]....
        /*0248*/ 	.word	0xffffffff


	//   ....[132]....
        /*024c*/ 	.word	0xffffffff


	//   ....[133]....
        /*0250*/ 	.word	0xffffffff


	//   ....[134]....
        /*0254*/ 	.word	0xffffffff


	//   ....[135]....
        /*0258*/ 	.word	0xffffffff


	//   ....[136]....
        /*025c*/ 	.word	0xffffffff


	//   ....[137]....
        /*0260*/ 	.word	0xffffffff


	//   ....[138]....
        /*0264*/ 	.word	0xffffffff


	//   ....[139]....
        /*0268*/ 	.word	0xffffffff


	//   ....[140]....
        /*026c*/ 	.word	0xffffffff


	//   ....[141]....
        /*0270*/ 	.word	0xffffffff


	//   ....[142]....
        /*0274*/ 	.word	0xffffffff


	//   ....[143]....
        /*0278*/ 	.word	0xffffffff


	//   ....[144]....
        /*027c*/ 	.word	0xffffffff


	//   ....[145]....
        /*0280*/ 	.word	0xffffffff


	//   ....[146]....
        /*0284*/ 	.word	0xffffffff


	//   ....[147]....
        /*0288*/ 	.word	0xffffffff


	//   ....[148]....
        /*028c*/ 	.word	0xffffffff


	//   ....[149]....
        /*0290*/ 	.word	0xffffffff


	//   ....[150]....
        /*0294*/ 	.word	0xffffffff


	//   ....[151]....
        /*0298*/ 	.word	0xffffffff


	//   ....[152]....
        /*029c*/ 	.word	0xffffffff


	//   ....[153]....
        /*02a0*/ 	.word	0xffffffff


	//   ....[154]....
        /*02a4*/ 	.word	0xffffffff


	//   ....[155]....
        /*02a8*/ 	.word	0xffffffff


	//   ....[156]....
        /*02ac*/ 	.word	0xffffffff


	//   ....[157]....
        /*02b0*/ 	.word	0xffffffff


	//   ....[158]....
        /*02b4*/ 	.word	0xffffffff


	//   ....[159]....
        /*02b8*/ 	.word	0xffffffff


	//   ....[160]....
        /*02bc*/ 	.word	0xffffffff


	//   ....[161]....
        /*02c0*/ 	.word	0xffffffff


	//   ....[162]....
        /*02c4*/ 	.word	0xffffffff


	//   ....[163]....
        /*02c8*/ 	.word	0xffffffff


	//   ....[164]....
        /*02cc*/ 	.word	0xffffffff


	//   ....[165]....
        /*02d0*/ 	.word	0xffffffff


	//   ....[166]....
        /*02d4*/ 	.word	0xffffffff


	//   ....[167]....
        /*02d8*/ 	.word	0xffffffff


	//   ....[168]....
        /*02dc*/ 	.word	0xffffffff


	//   ....[169]....
        /*02e0*/ 	.word	0xffffffff


	//   ....[170]....
        /*02e4*/ 	.word	0xffffffff


	//   ....[171]....
        /*02e8*/ 	.word	0xffffffff


	//   ....[172]....
        /*02ec*/ 	.word	0xffffffff


	//   ....[173]....
        /*02f0*/ 	.word	0xffffffff


	//   ....[174]....
        /*02f4*/ 	.word	0xffffffff


	//   ....[175]....
        /*02f8*/ 	.word	0xffffffff


	//   ....[176]....
        /*02fc*/ 	.word	0xffffffff


	//   ....[177]....
        /*0300*/ 	.word	0xffffffff


	//   ....[178]....
        /*0304*/ 	.word	0xffffffff


	//   ....[179]....
        /*0308*/ 	.word	0xffffffff


	//   ....[180]....
        /*030c*/ 	.word	0xffffffff


	//   ....[181]....
        /*0310*/ 	.word	0xffffffff


	//   ....[182]....
        /*0314*/ 	.word	0xffffffff


	//   ....[183]....
        /*0318*/ 	.word	0xffffffff


	//   ....[184]....
        /*031c*/ 	.word	0xffffffff


	//   ....[185]....
        /*0320*/ 	.word	0xffffffff


	//   ....[186]....
        /*0324*/ 	.word	0xffffffff


	//   ....[187]....
        /*0328*/ 	.word	0xffffffff


	//   ....[188]....
        /*032c*/ 	.word	0xffffffff


	//   ....[189]....
        /*0330*/ 	.word	0xffffffff


	//   ....[190]....
        /*0334*/ 	.word	0xffffffff


	//   ....[191]....
        /*0338*/ 	.word	0xffffffff


	//   ....[192]....
        /*033c*/ 	.word	0xffffffff


	//   ....[193]....
        /*0340*/ 	.word	0xffffffff


	//   ....[194]....
        /*0344*/ 	.word	0xffffffff


	//   ....[195]....
        /*0348*/ 	.word	0xffffffff


	//   ....[196]....
        /*034c*/ 	.word	0xffffffff


	//   ....[197]....
        /*0350*/ 	.word	0xffffffff


	//   ....[198]....
        /*0354*/ 	.word	0xffffffff


	//----- nvinfo : EIATTR_COOP_GROUP_INSTR_OFFSETS
	.align		4
.L_650:
        /*0358*/ 	.byte	0x04, 0x28
        /*035a*/ 	.short	(.L_652 - .L_651)


	//   ....[0]....
.L_651:
        /*035c*/ 	.word	0x00000090


	//   ....[1]....
        /*0360*/ 	.word	0x00002280


	//   ....[2]....
        /*0364*/ 	.word	0x00002290


	//   ....[3]....
        /*0368*/ 	.word	0x00003e70


	//   ....[4]....
        /*036c*/ 	.word	0x00003e80


	//   ....[5]....
        /*0370*/ 	.word	0x00005880


	//   ....[6]....
        /*0374*/ 	.word	0x000058a0


	//   ....[7]....
        /*0378*/ 	.word	0x00005d90


	//   ....[8]....
        /*037c*/ 	.word	0x00005db0


	//   ....[9]....
        /*0380*/ 	.word	0x00006eb0


	//   ....[10]....
        /*0384*/ 	.word	0x00006ed0


	//   ....[11]....
        /*0388*/ 	.word	0x00007060


	//   ....[12]....
        /*038c*/ 	.word	0x00007070


	//   ....[13]....
        /*0390*/ 	.word	0x000071f0


	//   ....[14]....
        /*0394*/ 	.word	0x00007210


	//   ....[15]....
        /*0398*/ 	.word	0x00007390


	//   ....[16]....
        /*039c*/ 	.word	0x000073a0


	//   ....[17]....
        /*03a0*/ 	.word	0x00007cd0


	//   ....[18]....
        /*03a4*/ 	.word	0x00007cf0


	//   ....[19]....
        /*03a8*/ 	.word	0x00007d00


	//   ....[20]....
        /*03ac*/ 	.word	0x00007d10


	//   ....[21]....
        /*03b0*/ 	.word	0x000080e0


	//   ....[22]....
        /*03b4*/ 	.word	0x000080f0


	//   ....[23]....
        /*03b8*/ 	.word	0x00008130


	//   ....[24]....
        /*03bc*/ 	.word	0x00008170


	//   ....[25]....
        /*03c0*/ 	.word	0x00008ed0


	//   ....[26]....
        /*03c4*/ 	.word	0x00008ef0


	//   ....[27]....
        /*03c8*/ 	.word	0x00008f60


	//   ....[28]....
        /*03cc*/ 	.word	0x00008f90


	//   ....[29]....
        /*03d0*/ 	.word	0x00009400


	//   ....[30]....
        /*03d4*/ 	.word	0x000098c0


	//   ....[31]....
        /*03d8*/ 	.word	0x00009f70


	//   ....[32]....
        /*03dc*/ 	.word	0x00009fa0


	//   ....[33]....
        /*03e0*/ 	.word	0x00009fb0


	//   ....[34]....
        /*03e4*/ 	.word	0x00009fe0


	//   ....[35]....
        /*03e8*/ 	.word	0x0000b540


	//   ....[36]....
        /*03ec*/ 	.word	0x0000b560


	//   ....[37]....
        /*03f0*/ 	.word	0x0000b580


	//   ....[38]....
        /*03f4*/ 	.word	0x0000b590


	//   ....[39]....
        /*03f8*/ 	.word	0x0000c2e0


	//   ....[40]....
        /*03fc*/ 	.word	0x0000c300


	//   ....[41]....
        /*0400*/ 	.word	0x0000c320


	//   ....[42]....
        /*0404*/ 	.word	0x0000c330


	//   ....[43]....
        /*0408*/ 	.word	0x0000c5d0


	//   ....[44]....
        /*040c*/ 	.word	0x0000cab0


	//   ....[45]....
        /*0410*/ 	.word	0x0000d180


	//   ....[46]....
        /*0414*/ 	.word	0x0000d1b0


	//   ....[47]....
        /*0418*/ 	.word	0x0000d1c0


	//   ....[48]....
        /*041c*/ 	.word	0x0000d1f0


	//   ....[49]....
        /*0420*/ 	.word	0x0000ee60


	//   ....[50]....
        /*0424*/ 	.word	0x0000ee80


	//   ....[51]....
        /*0428*/ 	.word	0x0000ee90


	//   ....[52]....
        /*042c*/ 	.word	0x0000eea0


	//   ....[53]....
        /*0430*/ 	.word	0x0000fbf0


	//   ....[54]....
        /*0434*/ 	.word	0x0000fc10


	//   ....[55]....
        /*0438*/ 	.word	0x0000fc20


	//   ....[56]....
        /*043c*/ 	.word	0x0000fc30


	//   ....[57]....
        /*0440*/ 	.word	0x00010030


	//   ....[58]....
        /*0444*/ 	.word	0x00010060


	//   ....[59]....
        /*0448*/ 	.word	0x00010070


	//   ....[60]....
        /*044c*/ 	.word	0x000100a0


	//   ....[61]....
        /*0450*/ 	.word	0x000119c0


	//   ....[62]....
        /*0454*/ 	.word	0x000119e0


	//   ....[63]....
        /*0458*/ 	.word	0x00011a20


	//   ....[64]....
        /*045c*/ 	.word	0x00011a60


	//   ....[65]....
        /*0460*/ 	.word	0x000126e0


	//   ....[66]....
        /*0464*/ 	.word	0x00012700


	//   ....[67]....
        /*0468*/ 	.word	0x00012710


	//   ....[68]....
        /*046c*/ 	.word	0x00012720


	//   ....[69]....
        /*0470*/ 	.word	0x00012960


	//   ....[70]....
        /*0474*/ 	.word	0x00012e40


	//   ....[71]....
        /*0478*/ 	.word	0x00013510


	//   ....[72]....
        /*047c*/ 	.word	0x00013540


	//   ....[73]....
        /*0480*/ 	.word	0x00013550


	//   ....[74]....
        /*0484*/ 	.word	0x00013580


	//   ....[75]....
        /*0488*/ 	.word	0x00014d20


	//   ....[76]....
        /*048c*/ 	.word	0x00014d50


	//   ....[77]....
        /*0490*/ 	.word	0x00014d60


	//   ....[78]....
        /*0494*/ 	.word	0x00014d90


	//   ....[79]....
        /*0498*/ 	.word	0x00016300


	//   ....[80]....
        /*049c*/ 	.word	0x00016340


	//   ....[81]....
        /*04a0*/ 	.word	0x00016380


	//   ....[82]....
        /*04a4*/ 	.word	0x000163b0


	//   ....[83]....
        /*04a8*/ 	.word	0x00016580


	//   ....[84]....
        /*04ac*/ 	.word	0x00016590


	//   ....[85]....
        /*04b0*/ 	.word	0x00016710


	//   ....[86]....
        /*04b4*/ 	.word	0x00016740


	//   ....[87]....
        /*04b8*/ 	.word	0x00016890


	//   ....[88]....
        /*04bc*/ 	.word	0x000168c0


	//   ....[89]....
        /*04c0*/ 	.word	0x00016a10


	//   ....[90]....
        /*04c4*/ 	.word	0x00016a30


	//   ....[91]....
        /*04c8*/ 	.word	0x000171f0


	//   ....[92]....
        /*04cc*/ 	.word	0x00017210


	//   ....[93]....
        /*04d0*/ 	.word	0x00017380


	//   ....[94]....
        /*04d4*/ 	.word	0x00017390


	//   ....[95]....
        /*04d8*/ 	.word	0x00017500


	//   ....[96]....
        /*04dc*/ 	.word	0x00017520


	//   ....[97]....
        /*04e0*/ 	.word	0x00017690


	//   ....[98]....
        /*04e4*/ 	.word	0x000176a0


	//   ....[99]....
        /*04e8*/ 	.word	0x00017850


	//   ....[100]....
        /*04ec*/ 	.word	0x000178d0


	//   ....[101]....
        /*04f0*/ 	.word	0x00017950


	//   ....[102]....
        /*04f4*/ 	.word	0x000179c0


	//   ....[103]....
        /*04f8*/ 	.word	0x00017a40


	//   ....[104]....
        /*04fc*/ 	.word	0x00017ac0


	//   ....[105]....
        /*0500*/ 	.word	0x00017b40


	//   ....[106]....
        /*0504*/ 	.word	0x00017bb0


	//   ....[107]....
        /*0508*/ 	.word	0x00017c20


	//   ....[108]....
        /*050c*/ 	.word	0x00017c90


	//   ....[109]....
        /*0510*/ 	.word	0x00017d10


	//   ....[110]....
        /*0514*/ 	.word	0x00017ec0


	//   ....[111]....
        /*0518*/ 	.word	0x00017f30


	//   ....[112]....
        /*051c*/ 	.word	0x00017f90


	//   ....[113]....
        /*0520*/ 	.word	0x00017ff0


	//   ....[114]....
        /*0524*/ 	.word	0x00018030


	//   ....[115]....
        /*0528*/ 	.word	0x00018080


	//   ....[116]....
        /*052c*/ 	.word	0x000180d0


	//   ....[117]....
        /*0530*/ 	.word	0x00018110


	//   ....[118]....
        /*0534*/ 	.word	0x00018180


	//   ....[119]....
        /*0538*/ 	.word	0x00018200


	//   ....[120]....
        /*053c*/ 	.word	0x00018330


	//   ....[121]....
        /*0540*/ 	.word	0x000183a0


	//   ....[122]....
        /*0544*/ 	.word	0x00018410


	//   ....[123]....
        /*0548*/ 	.word	0x00018490


	//   ....[124]....
        /*054c*/ 	.word	0x000185c0


	//   ....[125]....
        /*0550*/ 	.word	0x00018630


	//   ....[126]....
        /*0554*/ 	.word	0x00018690


	//   ....[127]....
        /*0558*/ 	.word	0x000186f0


	//   ....[128]....
        /*055c*/ 	.word	0x00018730


	//   ....[129]....
        /*0560*/ 	.word	0x00018780


	//   ....[130]....
        /*0564*/ 	.word	0x000187d0


	//   ....[131]....
        /*0568*/ 	.word	0x00018810


	//   ....[132]....
        /*056c*/ 	.word	0x00018890


	//   ....[133]....
        /*0570*/ 	.word	0x00018910


	//   ....[134]....
        /*0574*/ 	.word	0x00018a30


	//   ....[135]....
        /*0578*/ 	.word	0x00018aa0


	//   ....[136]....
        /*057c*/ 	.word	0x00018b10


	//   ....[137]....
        /*0580*/ 	.word	0x00018b90


	//   ....[138]....
        /*0584*/ 	.word	0x00018cb0


	//   ....[139]....
        /*0588*/ 	.word	0x00018d20


	//   ....[140]....
        /*058c*/ 	.word	0x00018d60


	//   ....[141]....
        /*0590*/ 	.word	0x00018db0


	//   ....[142]....
        /*0594*/ 	.word	0x00018e00


	//   ....[143]....
        /*0598*/ 	.word	0x00018e40


	//   ....[144]....
        /*059c*/ 	.word	0x00018eb0


	//   ....[145]....
        /*05a0*/ 	.word	0x00018f20


	//   ....[146]....
        /*05a4*/ 	.word	0x00018fa0


	//   ....[147]....
        /*05a8*/ 	.word	0x000190c0


	//   ....[148]....
        /*05ac*/ 	.word	0x00019130


	//   ....[149]....
        /*05b0*/ 	.word	0x00019190


	//   ....[150]....
        /*05b4*/ 	.word	0x000191f0


	//   ....[151]....
        /*05b8*/ 	.word	0x00019230


	//   ....[152]....
        /*05bc*/ 	.word	0x00019270


	//   ....[153]....
        /*05c0*/ 	.word	0x000192c0


	//   ....[154]....
        /*05c4*/ 	.word	0x00019310


	//   ....[155]....
        /*05c8*/ 	.word	0x00019370


	//   ....[156]....
        /*05cc*/ 	.word	0x000193b0


	//   ....[157]....
        /*05d0*/ 	.word	0x00019400


	//   ....[158]....
        /*05d4*/ 	.word	0x00019450


	//   ....[159]....
        /*05d8*/ 	.word	0x000194c0


	//   ....[160]....
        /*05dc*/ 	.word	0x00019540


	//   ....[161]....
        /*05e0*/ 	.word	0x000195c0


	//   ....[162]....
        /*05e4*/ 	.word	0x00019630


	//   ....[163]....
        /*05e8*/ 	.word	0x000196b0


	//   ....[164]....
        /*05ec*/ 	.word	0x00019730


	//   ....[165]....
        /*05f0*/ 	.word	0x000197b0


	//   ....[166]....
        /*05f4*/ 	.word	0x00019820


	//   ....[167]....
        /*05f8*/ 	.word	0x00019c60


	//   ....[168]....
        /*05fc*/ 	.word	0x00019c80


	//   ....[169]....
        /*0600*/ 	.word	0x00019c90


	//   ....[170]....
        /*0604*/ 	.word	0x00019ca0


	//   ....[171]....
        /*0608*/ 	.word	0x0001a520


	//   ....[172]....
        /*060c*/ 	.word	0x0001a530


	//   ....[173]....
        /*0610*/ 	.word	0x0001a540


	//   ....[174]....
        /*0614*/ 	.word	0x0001a550


	//   ....[175]....
        /*0618*/ 	.word	0x0001d8d0


	//   ....[176]....
        /*061c*/ 	.word	0x0001d8f0


	//   ....[177]....
        /*0620*/ 	.word	0x0001d900


	//   ....[178]....
        /*0624*/ 	.word	0x0001d910


	//   ....[179]....
        /*0628*/ 	.word	0x0001df90


	//   ....[180]....
        /*062c*/ 	.word	0x0001dfa0


	//   ....[181]....
        /*0630*/ 	.word	0x0001dfb0


	//   ....[182]....
        /*0634*/ 	.word	0x0001dfc0


	//   ....[183]....
        /*0638*/ 	.word	0x000214c0


	//   ....[184]....
        /*063c*/ 	.word	0x00021540


	//   ....[185]....
        /*0640*/ 	.word	0x000215b0


	//   ....[186]....
        /*0644*/ 	.word	0x00021620


	//   ....[187]....
        /*0648*/ 	.word	0x00021690


	//   ....[188]....
        /*064c*/ 	.word	0x00021700


	//   ....[189]....
        /*0650*/ 	.word	0x00021770


	//   ....[190]....
        /*0654*/ 	.word	0x000217e0


	//   ....[191]....
        /*0658*/ 	.word	0x00021850


	//   ....[192]....
        /*065c*/ 	.word	0x000218d0


	//   ....[193]....
        /*0660*/ 	.word	0x00021940


	//   ....[194]....
        /*0664*/ 	.word	0x000219b0


	//   ....[195]....
        /*0668*/ 	.word	0x00021a20


	//   ....[196]....
        /*066c*/ 	.word	0x00021a90


	//   ....[197]....
        /*0670*/ 	.word	0x00021b10


	//   ....[198]....
        /*0674*/ 	.word	0x00021b80


	//----- nvinfo : EIATTR_EXIT_INSTR_OFFSETS
	.align		4
.L_652:
        /*0678*/ 	.byte	0x04, 0x1c
        /*067a*/ 	.short	(.L_654 - .L_653)


	//   ....[0]....
.L_653:
        /*067c*/ 	.word	0x00000320


	//   ....[1]....
        /*0680*/ 	.word	0x00016a40


	//   ....[2]....
        /*0684*/ 	.word	0x00016b10


	//   ....[3]....
        /*0688*/ 	.word	0x00016b70


	//   ....[4]....
        /*068c*/ 	.word	0x000176e0


	//   ....[5]....
        /*0690*/ 	.word	0x00017790


	//   ....[6]....
        /*0694*/ 	.word	0x000177f0


	//----- nvinfo : EIATTR_CTAIDZ_USED
	.align		4
.L_654:
        /*0698*/ 	.byte	0x01, 0x04
	.zero		2


	//----- nvinfo : EIATTR_MAX_THREADS
	.align		4
        /*069c*/ 	.byte	0x04, 0x05
        /*069e*/ 	.short	(.L_656 - .L_655)
.L_655:
        /*06a0*/ 	.word	0x00000100
        /*06a4*/ 	.word	0x00000001
        /*06a8*/ 	.word	0x00000001


	//----- nvinfo : EIATTR_CRS_STACK_SIZE
	.align		4
.L_656:
        /*06ac*/ 	.byte	0x04, 0x1e
        /*06ae*/ 	.short	(.L_658 - .L_657)
.L_657:
        /*06b0*/ 	.word	0x00000000
.L_658:


//--------------------- .nv.info._ZN7cutlass13device_kernelIN5flash19enable_sm80_to_sm89INS1_16FlashAttnFwdSm80INS1_25CollectiveMainloopFwdSm80ILi8ELi1ELb0EN4cute5tupleIJNS5_1CILi128EEENS7_ILi64EEENS7_ILi192EEEEEELi192ENS_10bfloat16_tEfNS_4arch4Sm80ELb1ELb0ELb0ELb0ELb1ELb0ELb1ELb0EEENS1_21CollectiveEpilogueFwdINS6_IJS8_SA_S9_EEENS6_IJNS7_ILi1EEESI_SI_EEESC_SE_Li256ELb0ELb1ELb0ELb0EEENS1_30DynamicPersistentTileSchedulerILi256ELi256ELb0ELb1ELb0EEEEEEEEEvNT_6ParamsE --------------------------
	.section	.nv.info._ZN7cutlass13device_kernelIN5flash19enable_sm80_to_sm89INS1_16FlashAttnFwdSm80INS1_25CollectiveMainloopFwdSm80ILi8ELi1ELb0EN4cute5tupleIJNS5_1CILi128EEENS7_ILi64EEENS7_ILi192EEEEEELi192ENS_10bfloat16_tEfNS_4arch4Sm80ELb1ELb0ELb0ELb0ELb1ELb0ELb1ELb0EEENS1_21CollectiveEpilogueFwdINS6_IJS8_SA_S9_EEENS6_IJNS7_ILi1EEESI_SI_EEESC_SE_Li256ELb0ELb1ELb0ELb0EEENS1_30DynamicPersistentTileSchedulerILi256ELi256ELb0ELb1ELb0EEEEEEEEEvNT_6ParamsE,"",@"SHT_CUDA_INFO"
	.sectionflags	@""
	.align	4


	//----- nvinfo : EIATTR_CUDA_API_VERSION
	.align		4
        /*0000*/ 	.byte	0x04, 0x37
        /*0002*/ 	.short	(.L_660 - .L_659)
.L_659:
        /*0004*/ 	.word	0x00000082


	//----- nvinfo : EIATTR_SW2861232_WAR
	.align		4
.L_660:
        /*0008*/ 	.byte	0x01, 0x35
	.zero		2


	//----- nvinfo : EIATTR_PARAM_CBANK
	.align		4
        /*000c*/ 	.byte	0x04, 0x0a
        /*000e*/ 	.short	(.L_662 - .L_661)
	.align		4
.L_661:
        /*0010*/ 	.word	index@(.nv.constant0._ZN7cutlass13device_kernelIN5flash19enable_sm80_to_sm89INS1_16FlashAttnFwdSm80INS1_25CollectiveMainloopFwdSm80ILi8ELi1ELb0EN4cute5tupleIJNS5_1CILi128EEENS7_ILi64EEENS7_ILi192EEEEEELi192ENS_10bfloat16_tEfNS_4arch4Sm80ELb1ELb0ELb0ELb0ELb1ELb0ELb1ELb0EEENS1_21CollectiveEpilogueFwdINS6_IJS8_SA_S9_EEENS6_IJNS7_ILi1EEESI_SI_EEESC_SE_Li256ELb0ELb1ELb0ELb0EEENS1_30DynamicPersistentTileSchedulerILi256ELi256ELb0ELb1ELb0EEEEEEEEEvNT_6ParamsE)
        /*0014*/ 	.short	0x0160
        /*0016*/ 	.short	0x0428


	//----- nvinfo : EIATTR_CBANK_PARAM_SIZE
	.align		4
.L_662:
        /*0018*/ 	.byte	0x03, 0x19
        /*001a*/ 	.short	0x0428


	//----- nvinfo : EIATTR_KPARAM_INFO
	.align		4
        /*001c*/ 	.byte	0x04, 0x17
        /*001e*/ 	.short	(.L_664 - .L_663)
.L_663:
        /*0020*/ 	.word	0x00000000
        /*0024*/ 	.short	0x0000
        /*0026*/ 	.short	0x0000
        /*0028*/ 	.byte	0x00, 0xf0, 0xa1, 0x10


	//----- nvinfo : EIATTR_MAXREG_COUNT
	.align		4
.L_664:
        /*002c*/ 	.byte	0x03, 0x1b
        /*002e*/ 	.short	0x00ff


	//----- nvinfo : EIATTR_NUM_BARRIERS
	.align		4
        /*0030*/ 	.byte	0x02, 0x4c
        /*0032*/ 	.byte	0x06
	.zero		1


	//----- nvinfo : EIATTR_MERCURY_ISA_VERSION
	.align		4
        /*0034*/ 	.byte	0x03, 0x5f
        /*0036*/ 	.short	0x0000


	//----- nvinfo : EIATTR_INT_WARP_WIDE_INSTR_OFFSETS
	.align		4
        /*0038*/ 	.byte	0x04, 0x31
        /*003a*/ 	.short	(.L_666 - .L_665)


	//   ....[0]....
.L_665:
        /*003c*/ 	.word	0x0000ad20


	//   ....[1]....
        /*0040*/ 	.word	0x0000adc0


	//----- nvinfo : EIATTR_COOP_GROUP_MASK_REGIDS
	.align		4
.L_666:
        /*0044*/ 	.byte	0x04, 0x29
        /*0046*/ 	.short	(.L_668 - .L_667)


	//   ....[0]....
.L_667:
        /*0048*/ 	.word	0xffffffff


	//   ....[1]....
        /*004c*/ 	.word	0xffffffff


	//   ....[2]....
        /*0050*/ 	.word	0xffffffff


	//   ....[3]....
        /*0054*/ 	.word	0xffffffff


	//   ....[4]....
        /*0058*/ 	.word	0xffffffff


	//   ....[5]....
        /*005c*/ 	.word	0xffffffff


	//   ....[6]....
        /*0060*/ 	.word	0xffffffff


	//   ....[7]....
        /*0064*/ 	.word	0xffffffff


	//   ....[8]....
        /*0068*/ 	.word	0xffffffff


	//   ....[9]....
        /*006c*/ 	.word	0xffffffff


	//   ....[10]....
        /*0070*/ 	.word	0xffffffff


	//   ....[11]....
        /*0074*/ 	.word	0xffffffff


	//   ....[12]....
        /*0078*/ 	.word	0xffffffff


	//   ....[13]....
        /*007c*/ 	.word	0xffffffff


	//   ....[14]....
        /*0080*/ 	.word	0xffffffff


	//   ....[15]....
        /*0084*/ 	.word	0xffffffff


	//   ....[16]....
        /*0088*/ 	.word	0xffffffff


	//   ....[17]....
        /*008c*/ 	.word	0xffffffff


	//   ....[18]....
        /*0090*/ 	.word	0xffffffff


	//   ....[19]....
        /*0094*/ 	.word	0xffffffff


	//   ....[20]....
        /*0098*/ 	.word	0xffffffff


	//   ....[21]....
        /*009c*/ 	.word	0xffffffff


	//   ....[22]....
        /*00a0*/ 	.word	0xffffffff


	//   ....[23]....
        /*00a4*/ 	.word	0xffffffff


	//   ....[24]....
        /*00a8*/ 	.word	0xffffffff


	//   ....[25]....
        /*00ac*/ 	.word	0xffffffff


	//   ....[26]....
        /*00b0*/ 	.word	0xffffffff


	//   ....[27]....
        /*00b4*/ 	.word	0xffffffff


	//   ....[28]....
        /*00b8*/ 	.word	0xffffffff


	//   ....[29]....
        /*00bc*/ 	.word	0xffffffff


	//   ....[30]....
        /*00c0*/ 	.word	0xffffffff


	//   ....[31]....
        /*00c4*/ 	.word	0xffffffff


	//   ....[32]....
        /*00c8*/ 	.word	0xffffffff


	//   ....[33]....
        /*00cc*/ 	.word	0xffffffff


	//   ....[34]....
        /*00d0*/ 	.word	0xffffffff


	//   ....[35]....
        /*00d4*/ 	.word	0xffffffff


	//   ....[36]....
        /*00d8*/ 	.word	0xffffffff


	//   ....[37]....
        /*00dc*/ 	.word	0xffffffff


	//   ....[38]....
        /*00e0*/ 	.word	0xffffffff


	//   ....[39]....
        /*00e4*/ 	.word	0xffffffff


	//   ....[40]....
        /*00e8*/ 	.word	0xffffffff


	//   ....[41]....
        /*00ec*/ 	.word	0xffffffff


	//   ....[42]....
        /*00f0*/ 	.word	0xffffffff


	//   ....[43]....
        /*00f4*/ 	.word	0xffffffff


	//   ....[44]....
        /*00f8*/ 	.word	0xffffffff


	//   ....[45]....
        /*00fc*/ 	.word	0xffffffff


	//   ....[46]....
        /*0100*/ 	.word	0xffffffff


	//   ....[47]....
        /*0104*/ 	.word	0xffffffff


	//   ....[48]....
        /*0108*/ 	.word	0xffffffff


	//   ....[49]....
        /*010c*/ 	.word	0xffffffff


	//   ....[50]....
        /*0110*/ 	.word	0xffffffff


	//   ....[51]....
        /*0114*/ 	.word	0xffffffff


	//   ....[52]....
        /*0118*/ 	.word	0xffffffff


	//   ....[53]....
        /*011c*/ 	.word	0xffffffff


	//   ....[54]....
        /*0120*/ 	.word	0xffffffff


	//   ....[55]....
        /*0124*/ 	.word	0xffffffff


	//   ....[56]....
        /*0128*/ 	.word	0xffffffff


	//   ....[57]....
        /*012c*/ 	.word	0xffffffff


	//   ....[58]....
        /*0130*/ 	.word	0xffffffff


	//   ....[59]....
        /*0134*/ 	.word	0xffffffff


	//   ....[60]....
        /*0138*/ 	.word	0xffffffff


	//   ....[61]....
        /*013c*/ 	.word	0xffffffff


	//   ....[62]....
        /*0140*/ 	.word	0xffffffff


	//   ....[63]....
        /*0144*/ 	.word	0xffffffff


	//   ....[64]....
        /*0148*/ 	.word	0xffffffff


	//   ....[65]....
        /*014c*/ 	.word	0xffffffff


	//   ....[66]....
        /*0150*/ 	.word	0xffffffff


	//   ....[67]....
        /*0154*/ 	.word	0xffffffff


	//   ....[68]....
        /*0158*/ 	.word	0xffffffff


	//   ....[69]....
        /*015c*/ 	.word	0xffffffff


	//   ....[70]....
        /*0160*/ 	.word	0xffffffff


	//   ....[71]....
        /*0164*/ 	.word	0xffffffff


	//   ....[72]....
        /*0168*/ 	.word	0xffffffff


	//   ....[73]....
        /*016c*/ 	.word	0xffffffff


	//   ....[74]....
        /*0170*/ 	.word	0xffffffff


	//   ....[75]....
        /*0174*/ 	.word	0xffffffff


	//   ....[76]....
        /*0178*/ 	.word	0xffffffff


	//   ....[77]....
        /*017c*/ 	.word	0xffffffff


	//   ....[78]....
        /*0180*/ 	.word	0xffffffff


	//   ....[79]....
        /*0184*/ 	.word	0xffffffff


	//   ....[80]....
        /*0188*/ 	.word	0xffffffff


	//   ....[81]....
        /*018c*/ 	.word	0xffffffff


	//   ....[82]....
        /*0190*/ 	.word	0xffffffff


	//   ....[83]....
        /*0194*/ 	.word	0xffffffff


	//   ....[84]....
        /*0198*/ 	.word	0xffffffff


	//   ....[85]....
        /*019c*/ 	.word	0xffffffff


	//   ....[86]....
        /*01a0*/ 	.word	0xffffffff


	//   ....[87]....
        /*01a4*/ 	.word	0xffffffff


	//   ....[88]....
        /*01a8*/ 	.word	0xffffffff


	//   ....[89]....
        /*01ac*/ 	.word	0xffffffff


	//   ....[90]....
        /*01b0*/ 	.word	0xffffffff


	//   ....[91]....
        /*01b4*/ 	.word	0xffffffff


	//   ....[92]....
        /*01b8*/ 	.word	0xffffffff


	//   ....[93]....
        /*01bc*/ 	.word	0xffffffff


	//   ....[94]....
        /*01c0*/ 	.word	0xffffffff


	//   ....[95]....
        /*01c4*/ 	.word	0xffffffff


	//   ....[96]....
        /*01c8*/ 	.word	0xffffffff


	//   ....[97]....
        /*01cc*/ 	.word	0xffffffff


	//   ....[98]....
        /*01d0*/ 	.word	0xffffffff


	//   ....[99]....
        /*01d4*/ 	.word	0xffffffff


	//   ....[100]....
        /*01d8*/ 	.word	0xffffffff


	//   ....[101]....
        /*01dc*/ 	.word	0xffffffff


	//   ....[102]....
        /*01e0*/ 	.word	0xffffffff


	//   ....[103]....
        /*01e4*/ 	.word	0xffffffff


	//   ....[104]....
        /*01e8*/ 	.word	0xffffffff


	//   ....[105]....
        /*01ec*/ 	.word	0xffffffff


	//   ....[106]....
        /*01f0*/ 	.word	0xffffffff


	//   ....[107]....
        /*01f4*/ 	.word	0xffffffff


	//   ....[108]....
        /*01f8*/ 	.word	0xffffffff


	//   ....[109]....
        /*01fc*/ 	.word	0xffffffff


	//   ....[110]....
        /*0200*/ 	.word	0xffffffff


	//   ....[111]....
        /*0204*/ 	.word	0xffffffff


	//   ....[112]....
        /*0208*/ 	.word	0xffffffff


	//   ....[113]....
        /*020c*/ 	.word	0xffffffff


	//   ....[114]....
        /*0210*/ 	.word	0xffffffff


	//   ....[115]....
        /*0214*/ 	.word	0xffffffff


	//   ....[116]....
        /*0218*/ 	.word	0xffffffff


	//   ....[117]....
        /*021c*/ 	.word	0xffffffff


	//   ....[118]....
        /*0220*/ 	.word	0xffffffff


	//   ....[119]....
        /*0224*/ 	.word	0xffffffff


	//   ....[120]....
        /*0228*/ 	.word	0xffffffff


	//   ....[121]....
        /*022c*/ 	.word	0xffffffff


	//   ....[122]....
        /*0230*/ 	.word	0xffffffff


	//   ....[123]....
        /*0234*/ 	.word	0xffffffff


	//   ....[124]....
        /*0238*/ 	.word	0xffffffff


	//   ....[125]....
        /*023c*/ 	.word	0xffffffff


	//   ....[126]....
        /*0240*/ 	.word	0xffffffff


	//   ....[127]....
        /*0244*/ 	.word	0xffffffff


	//   ....[128]....
        /*0248*/ 	.word	0xffffffff


	//   ....[129]....
        /*024c*/ 	.word	0xffffffff


	//   ....[130]....
        /*0250*/ 	.word	0xffffffff


	//   ....[131]....
        /*0254*/ 	.word	0xffffffff


	//   ....[132]....
        /*0258*/ 	.word	0xffffffff


	//   ....[133]....
        /*025c*/ 	.word	0xffffffff


	//----- nvinfo : EIATTR_COOP_GROUP_INSTR_OFFSETS
	.align		4
.L_668:
        /*0260*/ 	.byte	0x04, 0x28
        /*0262*/ 	.short	(.L_670 - .L_669)


	//   ....[0]....
.L_669:
        /*0264*/ 	.word	0x00000040


	//   ....[1]....
        /*0268*/ 	.word	0x00000050


	//   ....[2]....
        /*026c*/ 	.word	0x00001150


	//   ....[3]....
        /*0270*/ 	.word	0x00001170


	//   ....[4]....
        /*0274*/ 	.word	0x000012c0


	//   ....[5]....
        /*0278*/ 	.word	0x000012d0


	//   ....[6]....
        /*027c*/ 	.word	0x00001400


	//   ....[7]....
        /*0280*/ 	.word	0x00001420


	//   ....[8]....
        /*0284*/ 	.word	0x00001550


	//   ....[9]....
        /*0288*/ 	.word	0x00001560


	//   ....[10]....
        /*028c*/ 	.word	0x00001a20


	//   ....[11]....
        /*0290*/ 	.word	0x00001a40


	//   ....[12]....
        /*0294*/ 	.word	0x00001a50


	//   ....[13]....
        /*0298*/ 	.word	0x00001a70


	//   ....[14]....
        /*029c*/ 	.word	0x00001cd0


	//   ....[15]....
        /*02a0*/ 	.word	0x00001ce0


	//   ....[16]....
        /*02a4*/ 	.word	0x00001cf0


	//   ....[17]....
        /*02a8*/ 	.word	0x00001d30


	//   ....[18]....
        /*02ac*/ 	.word	0x00002b40


	//   ....[19]....
        /*02b0*/ 	.word	0x00002b60


	//   ....[20]....
        /*02b4*/ 	.word	0x00002b90


	//   ....[21]....
        /*02b8*/ 	.word	0x00002bb0


	//   ....[22]....
        /*02bc*/ 	.word	0x00002e90


	//   ....[23]....
        /*02c0*/ 	.word	0x000030f0


	//   ....[24]....
        /*02c4*/ 	.word	0x000034f0


	//   ....[25]....
        /*02c8*/ 	.word	0x00003510


	//   ....[26]....
        /*02cc*/ 	.word	0x00003530


	//   ....[27]....
        /*02d0*/ 	.word	0x00003550


	//   ....[28]....
        /*02d4*/ 	.word	0x000048f0


	//   ....[29]....
        /*02d8*/ 	.word	0x00004910


	//   ....[30]....
        /*02dc*/ 	.word	0x00004940


	//   ....[31]....
        /*02e0*/ 	.word	0x00004960


	//   ....[32]....
        /*02e4*/ 	.word	0x00005740


	//   ....[33]....
        /*02e8*/ 	.word	0x00005760


	//   ....[34]....
        /*02ec*/ 	.word	0x00005790


	//   ....[35]....
        /*02f0*/ 	.word	0x000057b0


	//   ....[36]....
        /*02f4*/ 	.word	0x00005a90


	//   ....[37]....
        /*02f8*/ 	.word	0x00005cd0


	//   ....[38]....
        /*02fc*/ 	.word	0x000060d0


	//   ....[39]....
        /*0300*/ 	.word	0x000060f0


	//   ....[40]....
        /*0304*/ 	.word	0x00006110


	//   ....[41]....
        /*0308*/ 	.word	0x00006130


	//   ....[42]....
        /*030c*/ 	.word	0x00007b70


	//   ....[43]....
        /*0310*/ 	.word	0x00007b90


	//   ....[44]....
        /*0314*/ 	.word	0x00007bd0


	//   ....[45]....
        /*0318*/ 	.word	0x00007c10


	//   ....[46]....
        /*031c*/ 	.word	0x00008960


	//   ....[47]....
        /*0320*/ 	.word	0x00008980


	//   ....[48]....
        /*0324*/ 	.word	0x000089b0


	//   ....[49]....
        /*0328*/ 	.word	0x000089d0


	//   ....[50]....
        /*032c*/ 	.word	0x00008d90


	//   ....[51]....
        /*0330*/ 	.word	0x00008da0


	//   ....[52]....
        /*0334*/ 	.word	0x00008dd0


	//   ....[53]....
        /*0338*/ 	.word	0x00008de0


	//   ....[54]....
        /*033c*/ 	.word	0x0000a510


	//   ....[55]....
        /*0340*/ 	.word	0x0000a540


	//   ....[56]....
        /*0344*/ 	.word	0x0000a550


	//   ....[57]....
        /*0348*/ 	.word	0x0000a580


	//   ....[58]....
        /*034c*/ 	.word	0x0000b4c0


	//   ....[59]....
        /*0350*/ 	.word	0x0000b750


	//   ....[60]....
        /*0354*/ 	.word	0x0000b7a0


	//   ....[61]....
        /*0358*/ 	.word	0x0000b7d0


	//   ....[62]....
        /*035c*/ 	.word	0x0000b810


	//   ....[63]....
        /*0360*/ 	.word	0x0000b9d0


	//   ....[64]....
        /*0364*/ 	.word	0x0000b9e0


	//   ....[65]....
        /*0368*/ 	.word	0x0000bb10


	//   ....[66]....
        /*036c*/ 	.word	0x0000bb40


	//   ....[67]....
        /*0370*/ 	.word	0x0000bc40


	//   ....[68]....
        /*0374*/ 	.word	0x0000bc70


	//   ....[69]....
        /*0378*/ 	.word	0x0000bd70


	//   ....[70]....
        /*037c*/ 	.word	0x0000bd90


	//   ....[71]....
        /*0380*/ 	.word	0x0000c2a0


	//   ....[72]....
        /*0384*/ 	.word	0x0000c2c0


	//   ....[73]....
        /*0388*/ 	.word	0x0000c410


	//   ....[74]....
        /*038c*/ 	.word	0x0000c420


	//   ....[75]....
        /*0390*/ 	.word	0x0000c550


	//   ....[76]....
        /*0394*/ 	.word	0x0000c570


	//   ....[77]....
        /*0398*/ 	.word	0x0000c6a0


	//   ....[78]....
        /*039c*/ 	.word	0x0000c6b0


	//   ....[79]....
        /*03a0*/ 	.word	0x0000c830


	//   ....[80]....
        /*03a4*/ 	.word	0x0000c910


	//   ....[81]....
        /*03a8*/ 	.word	0x0000c980


	//   ....[82]....
        /*03ac*/ 	.word	0x0000c9e0


	//   ....[83]....
        /*03b0*/ 	.word	0x0000ca40


	//   ....[84]....
        /*03b4*/ 	.word	0x0000caa0


	//   ....[85]....
        /*03b8*/ 	.word	0x0000cb10


	//   ....[86]....
        /*03bc*/ 	.word	0x0000cb70


	//   ....[87]....
        /*03c0*/ 	.word	0x0000cbd0


	//   ....[88]....
        /*03c4*/ 	.word	0x0000cc30


	//   ....[89]....
        /*03c8*/ 	.word	0x0000cca0


	//   ....[90]....
        /*03cc*/ 	.word	0x0000ce10


	//   ....[91]....
        /*03d0*/ 	.word	0x0000ce70


	//   ....[92]....
        /*03d4*/ 	.word	0x0000cec0


	//   ....[93]....
        /*03d8*/ 	.word	0x0000cf10


	//   ....[94]....
        /*03dc*/ 	.word	0x0000d340


	//   ....[95]....
        /*03e0*/ 	.word	0x0000d380


	//   ....[96]....
        /*03e4*/ 	.word	0x0000d3d0


	//   ....[97]....
        /*03e8*/ 	.word	0x0000d410


	//   ....[98]....
        /*03ec*/ 	.word	0x0000d470


	//   ....[99]....
        /*03f0*/ 	.word	0x0000d4e0


	//   ....[100]....
        /*03f4*/ 	.word	0x0000d650


	//   ....[101]....
        /*03f8*/ 	.word	0x0000d6b0


	//   ....[102]....
        /*03fc*/ 	.word	0x0000d710


	//   ....[103]....
        /*0400*/ 	.word	0x0000d780


	//   ....[104]....
        /*0404*/ 	.word	0x0000d8f0


	//   ....[105]....
        /*0408*/ 	.word	0x0000d950


	//   ....[106]....
        /*040c*/ 	.word	0x0000d9a0


	//   ....[107]....
        /*0410*/ 	.word	0x0000d9f0


	//   ....[108]....
        /*0414*/ 	.word	0x0000de30


	//   ....[109]....
        /*0418*/ 	.word	0x0000de70


	//   ....[110]....
        /*041c*/ 	.word	0x0000dec0


	//   ....[111]....
        /*0420*/ 	.word	0x0000df00


	//   ....[112]....
        /*0424*/ 	.word	0x0000df60


	//   ....[113]....
        /*0428*/ 	.word	0x0000dfc0


	//   ....[114]....
        /*042c*/ 	.word	0x0000e030


	//   ....[115]....
        /*0430*/ 	.word	0x0000e170


	//   ....[116]....
        /*0434*/ 	.word	0x0000e1d0


	//   ....[117]....
        /*0438*/ 	.word	0x0000e210


	//   ....[118]....
        /*043c*/ 	.word	0x0000e250


	//   ....[119]....
        /*0440*/ 	.word	0x0000e2a0


	//   ....[120]....
        /*0444*/ 	.word	0x0000e2e0


	//   ....[121]....
        /*0448*/ 	.word	0x0000e340


	//   ....[122]....
        /*044c*/ 	.word	0x0000e380


	//   ....[123]....
        /*0450*/ 	.word	0x0000e3d0


	//   ....[124]....
        /*0454*/ 	.word	0x0000e420


	//   ....[125]....
        /*0458*/ 	.word	0x0000e480


	//   ....[126]....
        /*045c*/ 	.word	0x0000e4f0


	//   ....[127]....
        /*0460*/ 	.word	0x0000e550


	//   ....[128]....
        /*0464*/ 	.word	0x0000e5b0


	//   ....[129]....
        /*0468*/ 	.word	0x0000e610


	//   ....[130]....
        /*046c*/ 	.word	0x0000e680


	//   ....[131]....
        /*0470*/ 	.word	0x0000e6e0


	//   ....[132]....
        /*0474*/ 	.word	0x0000e740


	//   ....[133]....
        /*0478*/ 	.word	0x0000e7a0


	//----- nvinfo : EIATTR_EXIT_INSTR_OFFSETS
	.align		4
.L_670:
        /*047c*/ 	.byte	0x04, 0x1c
        /*047e*/ 	.short	(.L_672 - .L_671)


	//   ....[0]....
.L_671:
        /*0480*/ 	.word	0x00000090


	//   ....[1]....
        /*0484*/ 	.word	0x0000c8c0


	//----- nvinfo : EIATTR_MAX_THREADS
	.align		4
.L_672:
        /*0488*/ 	.byte	0x04, 0x05
        /*048a*/ 	.short	(.L_674 - .L_673)
.L_673:
        /*048c*/ 	.word	0x00000100
        /*0490*/ 	.word	0x00000001
        /*0494*/ 	.word	0x00000001


	//----- nvinfo : EIATTR_CRS_STACK_SIZE
	.align		4
.L_674:
        /*0498*/ 	.byte	0x04, 0x1e
        /*049a*/ 	.short	(.L_676 - .L_675)
.L_675:
        /*049c*/ 	.word	0x00000000
.L_676:


//--------------------- .nv.info._ZN7cutlass13device_kernelIN5flash19enable_sm80_to_sm89INS1_16FlashAttnFwdSm80INS1_25CollectiveMainloopFwdSm80ILi8ELi1ELb0EN4cute5tupleIJNS5_1CILi128EEENS7_ILi64EEENS7_ILi192EEEEEELi192ENS_10bfloat16_tEfNS_4arch4Sm80ELb1ELb0ELb0ELb1ELb1ELb0ELb1ELb0EEENS1_21CollectiveEpilogueFwdINS6_IJS8_SA_S9_EEENS6_IJNS7_ILi1EEESI_SI_EEESC_SE_Li256ELb1ELb1ELb0ELb0EEENS1_19SingleTileSchedulerILb1ELb0ELb1ELi128EEEEEEEEEvNT_6ParamsE --------------------------
	.section	.nv.info._ZN7cutlass13device_kernelIN5flash19enable_sm80_to_sm89INS1_16FlashAttnFwdSm80INS1_25CollectiveMainloopFwdSm80ILi8ELi1ELb0EN4cute5tupleIJNS5_1CILi128EEENS7_ILi64EEENS7_ILi192EEEEEELi192ENS_10bfloat16_tEfNS_4arch4Sm80ELb1ELb0ELb0ELb1ELb1ELb0ELb1ELb0EEENS1_21CollectiveEpilogueFwdINS6_IJS8_SA_S9_EEENS6_IJNS7_ILi1EEESI_SI_EEESC_SE_Li256ELb1ELb1ELb0ELb0EEENS1_19SingleTileSchedulerILb1ELb0ELb1ELi128EEEEEEEEEvNT_6ParamsE,"",@"SHT_CUDA_INFO"
	.sectionflags	@""
	.align	4


	//----- nvinfo : EIATTR_CUDA_API_VERSION
	.align		4
        /*0000*/ 	.byte	0x04, 0x37
        /*0002*/ 	.short	(.L_678 - .L_677)
.L_677:
        /*0004*/ 	.word	0x00000082


	//----- nvinfo : EIATTR_SW2861232_WAR
	.align		4
.L_678:
        /*0008*/ 	.byte	0x01, 0x35
	.zero		2


	//----- nvinfo : EIATTR_PARAM_CBANK
	.align		4
        /*000c*/ 	.byte	0x04, 0x0a
        /*000e*/ 	.short	(.L_680 - .L_679)
	.align		4
.L_679:
        /*0010*/ 	.word	index@(.nv.constant0._ZN7cutlass13device_kernelIN5flash19enable_sm80_to_sm89INS1_16FlashAttnFwdSm80INS1_25CollectiveMainloopFwdSm80ILi8ELi1ELb0EN4cute5tupleIJNS5_1CILi128EEENS7_ILi64EEENS7_ILi192EEEEEELi192ENS_10bfloat16_tEfNS_4arch4Sm80ELb1ELb0ELb0ELb1ELb1ELb0ELb1ELb0EEENS1_21CollectiveEpilogueFwdINS6_IJS8_SA_S9_EEENS6_IJNS7_ILi1EEESI_SI_EEESC_SE_Li256ELb1ELb1ELb0ELb0EEENS1_19SingleTileSchedulerILb1ELb0ELb1ELi128EEEEEEEEEvNT_6ParamsE)
        /*0014*/ 	.short	0x0160
        /*0016*/ 	.short	0x0418


	//----- nvinfo : EIATTR_CBANK_PARAM_SIZE
	.align		4
.L_680:
        /*0018*/ 	.byte	0x03, 0x19
        /*001a*/ 	.short	0x0418


	//----- nvinfo : EIATTR_KPARAM_INFO
	.align		4
        /*001c*/ 	.byte	0x04, 0x17
        /*001e*/ 	.short	(.L_682 - .L_681)
.L_681:
        /*0020*/ 	.word	0x00000000
        /*0024*/ 	.short	0x0000
        /*0026*/ 	.short	0x0000
        /*0028*/ 	.byte	0x00, 0xf0, 0x61, 0x10


	//----- nvinfo : EIATTR_MAXREG_COUNT
	.align		4
.L_682:
        /*002c*/ 	.byte	0x03, 0x1b
        /*002e*/ 	.short	0x00ff


	//----- nvinfo : EIATTR_NUM_BARRIERS
	.align		4
        /*0030*/ 	.byte	0x02, 0x4c
        /*0032*/ 	.byte	0x02
	.zero		1


	//----- nvinfo : EIATTR_MERCURY_ISA_VERSION
	.align		4
        /*0034*/ 	.byte	0x03, 0x5f
        /*0036*/ 	.short	0x0000


	//----- nvinfo : EIATTR_COOP_GROUP_MASK_REGIDS
	.align		4
        /*0038*/ 	.byte	0x04, 0x29
        /*003a*/ 	.short	(.L_684 - .L_683)


	//   ....[0]....
.L_683:
        /*003c*/ 	.word	0xffffffff


	//   ....[1]....
        /*0040*/ 	.word	0xffffffff


	//   ....[2]....
        /*0044*/ 	.word	0xffffffff


	//   ....[3]....
        /*0048*/ 	.word	0xffffffff


	//   ....[4]....
        /*004c*/ 	.word	0xffffffff


	//   ....[5]....
        /*0050*/ 	.word	0xffffffff


	//   ....[6]....
        /*0054*/ 	.word	0xffffffff


	//   ....[7]....
        /*0058*/ 	.word	0xffffffff


	//   ....[8]....
        /*005c*/ 	.word	0xffffffff


	//   ....[9]....
        /*0060*/ 	.word	0xffffffff


	//   ....[10]....
        /*0064*/ 	.word	0xffffffff


	//   ....[11]....
        /*0068*/ 	.word	0xffffffff


	//   ....[12]....
        /*006c*/ 	.word	0xffffffff


	//   ....[13]....
        /*0070*/ 	.word	0xffffffff


	//   ....[14]....
        /*0074*/ 	.word	0xffffffff


	//   ....[15]....
        /*0078*/ 	.word	0xffffffff


	//   ....[16]....
        /*007c*/ 	.word	0xffffffff


	//   ....[17]....
        /*0080*/ 	.word	0xffffffff


	//   ....[18]....
        /*0084*/ 	.word	0xffffffff


	//   ....[19]....
        /*0088*/ 	.word	0xffffffff


	//   ....[20]....
        /*008c*/ 	.word	0xffffffff


	//   ....[21]....
        /*0090*/ 	.word	0xffffffff


	//   ....[22]....
        /*0094*/ 	.word	0xffffffff


	//   ....[23]....
        /*0098*/ 	.word	0xffffffff


	//   ....[24]....
        /*009c*/ 	.word	0xffffffff


	//   ....[25]....
        /*00a0*/ 	.word	0xffffffff


	//   ....[26]....
        /*00a4*/ 	.word	0xffffffff


	//   ....[27]....
        /*00a8*/ 	.word	0xffffffff


	//   ....[28]....
        /*00ac*/ 	.word	0xffffffff


	//   ....[29]....
        /*00b0*/ 	.word	0xffffffff


	//   ....[30]....
        /*00b4*/ 	.word	0xffffffff


	//   ....[31]....
        /*00b8*/ 	.word	0xffffffff


	//   ....[32]....
        /*00bc*/ 	.word	0xffffffff


	//   ....[33]....
        /*00c0*/ 	.word	0xffffffff


	//   ....[34]....
        /*00c4*/ 	.word	0xffffffff


	//   ....[35]....
        /*00c8*/ 	.word	0xffffffff


	//   ....[36]....
        /*00cc*/ 	.word	0xffffffff


	//   ....[37]....
        /*00d0*/ 	.word	0xffffffff


	//   ....[38]....
        /*00d4*/ 	.word	0xffffffff


	//   ....[39]....
        /*00d8*/ 	.word	0xffffffff


	//   ....[40]....
        /*00dc*/ 	.word	0xffffffff


	//   ....[41]....
        /*00e0*/ 	.word	0xffffffff


	//   ....[42]....
        /*00e4*/ 	.word	0xffffffff


	//   ....[43]....
        /*00e8*/ 	.word	0xffffffff


	//   ....[44]....
        /*00ec*/ 	.word	0xffffffff


	//   ....[45]....
        /*00f0*/ 	.word	0xffffffff


	//   ....[46]....
        /*00f4*/ 	.word	0xffffffff


	//   ....[47]....
        /*00f8*/ 	.word	0xffffffff


	//   ....[48]....
        /*00fc*/ 	.word	0xffffffff


	//   ....[49]....
        /*0100*/ 	.word	0xffffffff


	//   ....[50]....
        /*0104*/ 	.word	0xffffffff


	//   ....[51]....
        /*0108*/ 	.word	0xffffffff


	//   ....[52]....
        /*010c*/ 	.word	0xffffffff


	//   ....[53]....
        /*0110*/ 	.word	0xffffffff


	//   ....[54]....
        /*0114*/ 	.word	0xffffffff


	//   ....[55]....
        /*0118*/ 	.word	0xffffffff


	//   ....[56]....
        /*011c*/ 	.word	0xffffffff


	//   ....[57]....
        /*0120*/ 	.word	0xffffffff


	//   ....[58]....
        /*0124*/ 	.word	0xffffffff


	//   ....[59]....
        /*0128*/ 	.word	0xffffffff


	//   ....[60]....
        /*012c*/ 	.word	0xffffffff


	//   ....[61]....
        /*0130*/ 	.word	0xffffffff


	//   ....[62]....
        /*0134*/ 	.word	0xffffffff


	//   ....[63]....
        /*0138*/ 	.word	0xffffffff


	//   ....[64]....
        /*013c*/ 	.word	0xffffffff


	//   ....[65]....
        /*0140*/ 	.word	0xffffffff


	//   ....[66]....
        /*0144*/ 	.word	0xffffffff


	//   ....[67]....
        /*0148*/ 	.word	0xffffffff


	//   ....[68]....
        /*014c*/ 	.word	0xffffffff


	//   ....[69]....
        /*0150*/ 	.word	0xffffffff


	//   ....[70]....
        /*0154*/ 	.word	0xffffffff


	//   ....[71]....
        /*0158*/ 	.word	0xffffffff


	//   ....[72]....
        /*015c*/ 	.word	0xffffffff


	//   ....[73]....
        /*0160*/ 	.word	0xffffffff


	//   ....[74]....
        /*0164*/ 	.word	0xffffffff


	//   ....[75]....
        /*0168*/ 	.word	0xffffffff


	//   ....[76]....
        /*016c*/ 	.word	0xffffffff


	//----- nvinfo : EIATTR_COOP_GROUP_INSTR_OFFSETS
	.align		4
.L_684:
        /*0170*/ 	.byte	0x04, 0x28
        /*0172*/ 	.short	(.L_686 - .L_685)


	//   ....[0]....
.L_685:
        /*0174*/ 	.word	0x00000090


	//   ....[1]....
        /*0178*/ 	.word	0x00001190


	//   ....[2]....
        /*017c*/ 	.word	0x000011c0


	//   ....[3]....
        /*0180*/ 	.word	0x000013f0


	//   ....[4]....
        /*0184*/ 	.word	0x00001420


	//   ....[5]....
        /*0188*/ 	.word	0x00001540


	//   ....[6]....
        /*018c*/ 	.word	0x00001570


	//   ....[7]....
        /*0190*/ 	.word	0x00001690


	//   ....[8]....
        /*0194*/ 	.word	0x00001700


	//   ....[9]....
        /*0198*/ 	.word	0x00001e70


	//   ....[10]....
        /*019c*/ 	.word	0x00001e90


	//   ....[11]....
        /*01a0*/ 	.word	0x00001ec0


	//   ....[12]....
        /*01a4*/ 	.word	0x00001ee0


	//   ....[13]....
        /*01a8*/ 	.word	0x00001f00


	//   ....[14]....
        /*01ac*/ 	.word	0x00001f10


	//   ....[15]....
        /*01b0*/ 	.word	0x00001f20


	//   ....[16]....
        /*01b4*/ 	.word	0x00001f40


	//   ....[17]....
        /*01b8*/ 	.word	0x00002f90


	//   ....[18]....
        /*01bc*/ 	.word	0x00002fc0


	//   ....[19]....
        /*01c0*/ 	.word	0x00002fd0


	//   ....[20]....
        /*01c4*/ 	.word	0x00002fe0


	//   ....[21]....
        /*01c8*/ 	.word	0x000033e0


	//   ....[22]....
        /*01cc*/ 	.word	0x00003400


	//   ....[23]....
        /*01d0*/ 	.word	0x00003b10


	//   ....[24]....
        /*01d4*/ 	.word	0x00003b50


	//   ....[25]....
        /*01d8*/ 	.word	0x00003b70


	//   ....[26]....
        /*01dc*/ 	.word	0x00003b90


	//   ....[27]....
        /*01e0*/ 	.word	0x00004e20


	//   ....[28]....
        /*01e4*/ 	.word	0x00004e30


	//   ....[29]....
        /*01e8*/ 	.word	0x00004e40


	//   ....[30]....
        /*01ec*/ 	.word	0x00004e50


	//   ....[31]....
        /*01f0*/ 	.word	0x00005b10


	//   ....[32]....
        /*01f4*/ 	.word	0x00005b20


	//   ....[33]....
        /*01f8*/ 	.word	0x00005b30


	//   ....[34]....
        /*01fc*/ 	.word	0x00005b40


	//   ....[35]....
        /*0200*/ 	.word	0x00005d10


	//   ....[36]....
        /*0204*/ 	.word	0x00005d20


	//   ....[37]....
        /*0208*/ 	.word	0x00006270


	//   ....[38]....
        /*020c*/ 	.word	0x000063a0


	//   ....[39]....
        /*0210*/ 	.word	0x000063b0


	//   ....[40]....
        /*0214*/ 	.word	0x00006420


	//   ....[41]....
        /*0218*/ 	.word	0x00007d70


	//   ....[42]....
        /*021c*/ 	.word	0x00007d80


	//   ....[43]....
        /*0220*/ 	.word	0x00007d90


	//   ....[44]....
        /*0224*/ 	.word	0x00007da0


	//   ....[45]....
        /*0228*/ 	.word	0x00008080


	//   ....[46]....
        /*022c*/ 	.word	0x000080a0


	//   ....[47]....
        /*0230*/ 	.word	0x000080b0


	//   ....[48]....
        /*0234*/ 	.word	0x000080d0


	//   ....[49]....
        /*0238*/ 	.word	0x00008db0


	//   ....[50]....
        /*023c*/ 	.word	0x00008dd0


	//   ....[51]....
        /*0240*/ 	.word	0x00008e10


	//   ....[52]....
        /*0244*/ 	.word	0x00008e20


	//   ....[53]....
        /*0248*/ 	.word	0x0000a4b0


	//   ....[54]....
        /*024c*/ 	.word	0x0000a4e0


	//   ....[55]....
        /*0250*/ 	.word	0x0000a520


	//   ....[56]....
        /*0254*/ 	.word	0x0000a530


	//   ....[57]....
        /*0258*/ 	.word	0x0000bb20


	//   ....[58]....
        /*025c*/ 	.word	0x0000bb90


	//   ....[59]....
        /*0260*/ 	.word	0x0000bbd0


	//   ....[60]....
        /*0264*/ 	.word	0x0000bc10


	//   ....[61]....
        /*0268*/ 	.word	0x0000be60


	//   ....[62]....
        /*026c*/ 	.word	0x0000be70


	//   ....[63]....
        /*0270*/ 	.word	0x0000bff0


	//   ....[64]....
        /*0274*/ 	.word	0x0000c020


	//   ....[65]....
        /*0278*/ 	.word	0x0000c170


	//   ....[66]....
        /*027c*/ 	.word	0x0000c1a0


	//   ....[67]....
        /*0280*/ 	.word	0x0000c2f0


	//   ....[68]....
        /*0284*/ 	.word	0x0000c310


	//   ....[69]....
        /*0288*/ 	.word	0x0000cc50


	//   ....[70]....
        /*028c*/ 	.word	0x0000cc60


	//   ....[71]....
        /*0290*/ 	.word	0x0000cd90


	//   ....[72]....
        /*0294*/ 	.word	0x0000cdc0


	//   ....[73]....
        /*0298*/ 	.word	0x0000cef0


	//   ....[74]....
        /*029c*/ 	.word	0x0000cf20


	//   ....[75]....
        /*02a0*/ 	.word	0x0000d050


	//   ....[76]....
        /*02a4*/ 	.word	0x0000d070


	//----- nvinfo : EIATTR_EXIT_INSTR_OFFSETS
	.align		4
.L_686:
        /*02a8*/ 	.byte	0x04, 0x1c
        /*02aa*/ 	.short	(.L_688 - .L_687)


	//   ....[0]....
.L_687:
        /*02ac*/ 	.word	0x00000440


	//   ....[1]....
        /*02b0*/ 	.word	0x0000c320


	//   ....[2]....
        /*02b4*/ 	.word	0x0000c3f0


	//   ....[3]....
        /*02b8*/ 	.word	0x0000c450


	//   ....[4]....
        /*02bc*/ 	.word	0x0000d080


	//   ....[5]....
        /*02c0*/ 	.word	0x0000d130


	//   ....[6]....
        /*02c4*/ 	.word	0x0000d190


	//----- nvinfo : EIATTR_CTAIDZ_USED
	.align		4
.L_688:
        /*02c8*/ 	.byte	0x01, 0x04
	.zero		2


	//----- nvinfo : EIATTR_MAX_THREADS
	.align		4
        /*02cc*/ 	.byte	0x04, 0x05
        /*02ce*/ 	.short	(.L_690 - .L_689)
.L_689:
        /*02d0*/ 	.word	0x00000100
        /*02d4*/ 	.word	0x00000001
        /*02d8*/ 	.word	0x00000001


	//----- nvinfo : EIATTR_CRS_STACK_SIZE
	.align		4
.L_690:
        /*02dc*/ 	.byte	0x04, 0x1e
        /*02de*/ 	.short	(.L_692 - .L_691)
.L_691:
        /*02e0*/ 	.word	0x00000000
.L_692:


//--------------------- .nv.info._ZN7cutlass13device_kernelIN5flash19enable_sm80_to_sm89INS1_16FlashAttnFwdSm80INS1_25CollectiveMainloopFwdSm80ILi8ELi1ELb0EN4cute5tupleIJNS5_1CILi128EEENS7_ILi64EEENS7_ILi192EEEEEELi192ENS_10bfloat16_tEfNS_4arch4Sm80ELb1ELb0ELb0ELb1ELb1ELb1ELb1ELb0EEENS1_21CollectiveEpilogueFwdINS6_IJS8_SA_S9_EEENS6_IJNS7_ILi1EEESI_SI_EEESC_SE_Li256ELb1ELb1ELb0ELb0EEENS1_19SingleTileSchedulerILb1ELb0ELb1ELi128EEEEEEEEEvNT_6ParamsE --------------------------
	.section	.nv.info._ZN7cutlass13device_kernelIN5flash19enable_sm80_to_sm89INS1_16FlashAttnFwdSm80INS1_25CollectiveMainloopFwdSm80ILi8ELi1ELb0EN4cute5tupleIJNS5_1CILi128EEENS7_ILi64EEENS7_ILi192EEEEEELi192ENS_10bfloat16_tEfNS_4arch4Sm80ELb1ELb0ELb0ELb1ELb1ELb1ELb1ELb0EEENS1_21CollectiveEpilogueFwdINS6_IJS8_SA_S9_EEENS6_IJNS7_ILi1EEESI_SI_EEESC_SE_Li256ELb1ELb1ELb0ELb0EEENS1_19SingleTileSchedulerILb1ELb0ELb1ELi128EEEEEEEEEvNT_6ParamsE,"",@"SHT_CUDA_INFO"
	.sectionflags	@""
	.align	4


	//----- nvinfo : EIATTR_CUDA_API_VERSION
	.align		4
        /*0000*/ 	.byte	0x04, 0x37
        /*0002*/ 	.short	(.L_694 - .L_693)
.L_693:
        /*0004*/ 	.word	0x00000082


	//----- nvinfo : EIATTR_SW2861232_WAR
	.align		4
.L_694:
        /*0008*/ 	.byte	0x01, 0x35
	.zero		2


	//----- nvinfo : EIATTR_PARAM_CBANK
	.align		4
        /*000c*/ 	.byte	0x04, 0x0a
        /*000e*/ 	.short	(.L_696 - .L_695)
	.align		4
.L_695:
        /*0010*/ 	.word	index@(.nv.constant0._ZN7cutlass13device_kernelIN5flash19enable_sm80_to_sm89INS1_16FlashAttnFwdSm80INS1_25CollectiveMainloopFwdSm80ILi8ELi1ELb0EN4cute5tupleIJNS5_1CILi128EEENS7_ILi64EEENS7_ILi192EEEEEELi192ENS_10bfloat16_tEfNS_4arch4Sm80ELb1ELb0ELb0ELb1ELb1ELb1ELb1ELb0EEENS1_21CollectiveEpilogueFwdINS6_IJS8_SA_S9_EEENS6_IJNS7_ILi1EEESI_SI_EEESC_SE_Li256ELb1ELb1ELb0ELb0EEENS1_19SingleTileSchedulerILb1ELb0ELb1ELi128EEEEEEEEEvNT_6ParamsE)
        /*0014*/ 	.short	0x0160
        /*0016*/ 	.short	0x0418


	//----- nvinfo : EIATTR_CBANK_PARAM_SIZE
	.align		4
.L_696:
        /*0018*/ 	.byte	0x03, 0x19
        /*001a*/ 	.short	0x0418


	//----- nvinfo : EIATTR_KPARAM_INFO
	.align		4
        /*001c*/ 	.byte	0x04, 0x17
        /*001e*/ 	.short	(.L_698 - .L_697)
.L_697:
        /*0020*/ 	.word	0x00000000
        /*0024*/ 	.short	0x0000
        /*0026*/ 	.short	0x0000
        /*0028*/ 	.byte	0x00, 0xf0, 0x61, 0x10


	//----- nvinfo : EIATTR_MAXREG_COUNT
	.align		4
.L_698:
        /*002c*/ 	.byte	0x03, 0x1b
        /*002e*/ 	.short	0x00ff


	//----- nvinfo : EIATTR_NUM_BARRIERS
	.align		4
        /*0030*/ 	.byte	0x02, 0x4c
        /*0032*/ 	.byte	0x02
	.zero		1


	//----- nvinfo : EIATTR_MERCURY_ISA_VERSION
	.align		4
        /*0034*/ 	.byte	0x03, 0x5f
        /*0036*/ 	.short	0x0000


	//----- nvinfo : EIATTR_COOP_GROUP_MASK_REGIDS
	.align		4
        /*0038*/ 	.byte	0x04, 0x29
        /*003a*/ 	.short	(.L_700 - .L_699)


	//   ....[0]....
.L_699:
        /*003c*/ 	.word	0xffffffff


	//   ....[1]....
        /*0040*/ 	.word	0xffffffff


	//   ....[2]....
        /*0044*/ 	.word	0xffffffff


	//   ....[3]....
        /*0048*/ 	.word	0xffffffff


	//   ....[4]....
        /*004c*/ 	.word	0xffffffff


	//   ....[5]....
        /*0050*/ 	.word	0xffffffff


	//   ....[6]....
        /*0054*/ 	.word	0xffffffff


	//   ....[7]....
        /*0058*/ 	.word	0xffffffff


	//   ....[8]....
        /*005c*/ 	.word	0xffffffff


	//   ....[9]....
        /*0060*/ 	.word	0xffffffff


	//   ....[10]....
        /*0064*/ 	.word	0xffffffff


	//   ....[11]....
        /*0068*/ 	.word	0xffffffff


	//   ....[12]....
        /*006c*/ 	.word	0xffffffff


	//   ....[13]....
        /*0070*/ 	.word	0xffffffff


	//   ....[14]....
        /*0074*/ 	.word	0xffffffff


	//   ....[15]....
        /*0078*/ 	.word	0xffffffff


	//   ....[16]....
        /*007c*/ 	.word	0xffffffff


	//   ....[17]....
        /*0080*/ 	.word	0xffffffff


	//   ....[18]....
        /*0084*/ 	.word	0xffffffff


	//   ....[19]....
        /*0088*/ 	.word	0xffffffff


	//   ....[20]....
        /*008c*/ 	.word	0xffffffff


	//   ....[21]....
        /*0090*/ 	.word	0xffffffff


	//   ....[22]....
        /*0094*/ 	.word	0xffffffff


	//   ....[23]....
        /*0098*/ 	.word	0xffffffff


	//   ....[24]....
        /*009c*/ 	.word	0xffffffff


	//   ....[25]....
        /*00a0*/ 	.word	0xffffffff


	//   ....[26]....
        /*00a4*/ 	.word	0xffffffff


	//   ....[27]....
        /*00a8*/ 	.word	0xffffffff


	//   ....[28]....
        /*00ac*/ 	.word	0xffffffff


	//   ....[29]....
        /*00b0*/ 	.word	0xffffffff


	//   ....[30]....
        /*00b4*/ 	.word	0xffffffff


	//   ....[31]....
        /*00b8*/ 	.word	0xffffffff


	//   ....[32]....
        /*00bc*/ 	.word	0xffffffff


	//   ....[33]....
        /*00c0*/ 	.word	0xffffffff


	//   ....[34]....
        /*00c4*/ 	.word	0xffffffff


	//   ....[35]....
        /*00c8*/ 	.word	0xffffffff


	//   ....[36]....
        /*00cc*/ 	.word	0xffffffff


	//   ....[37]....
        /*00d0*/ 	.word	0xffffffff


	//   ....[38]....
        /*00d4*/ 	.word	0xffffffff


	//   ....[39]....
        /*00d8*/ 	.word	0xffffffff


	//   ....[40]....
        /*00dc*/ 	.word	0xffffffff


	//   ....[41]....
        /*00e0*/ 	.word	0xffffffff


	//   ....[42]....
        /*00e4*/ 	.word	0xffffffff


	//   ....[43]....
        /*00e8*/ 	.word	0xffffffff


	//   ....[44]....
        /*00ec*/ 	.word	0xffffffff


	//   ....[45]....
        /*00f0*/ 	.word	0xffffffff


	//   ....[46]....
        /*00f4*/ 	.word	0xffffffff


	//   ....[47]....
        /*00f8*/ 	.word	0xffffffff


	//   ....[48]....
        /*00fc*/ 	.word	0xffffffff


	//   ....[49]....
        /*0100*/ 	.word	0xffffffff


	//   ....[50]....
        /*0104*/ 	.word	0xffffffff


	//   ....[51]....
        /*0108*/ 	.word	0xffffffff


	//   ....[52]....
        /*010c*/ 	.word	0xffffffff


	//   ....[53]....
        /*0110*/ 	.word	0xffffffff


	//   ....[54]....
        /*0114*/ 	.word	0xffffffff


	//   ....[55]....
        /*0118*/ 	.word	0xffffffff


	//   ....[56]....
        /*011c*/ 	.word	0xffffffff


	//   ....[57]....
        /*0120*/ 	.word	0xffffffff


	//   ....[58]....
        /*0124*/ 	.word	0xffffffff


	//   ....[59]....
        /*0128*/ 	.word	0xffffffff


	//   ....[60]....
        /*012c*/ 	.word	0xffffffff


	//   ....[61]....
        /*0130*/ 	.word	0xffffffff


	//   ....[62]....
        /*0134*/ 	.word	0xffffffff


	//   ....[63]....
        /*0138*/ 	.word	0xffffffff


	//   ....[64]....
        /*013c*/ 	.word	0xffffffff


	//   ....[65]....
        /*0140*/ 	.word	0xffffffff


	//   ....[66]....
        /*0144*/ 	.word	0xffffffff


	//   ....[67]....
        /*0148*/ 	.word	0xffffffff


	//   ....[68]....
        /*014c*/ 	.word	0xffffffff


	//   ....[69]....
        /*0150*/ 	.word	0xffffffff


	//   ....[70]....
        /*0154*/ 	.word	0xffffffff


	//   ....[71]....
        /*0158*/ 	.word	0xffffffff


	//   ....[72]....
        /*015c*/ 	.word	0xffffffff


	//   ....[73]....
        /*0160*/ 	.word	0xffffffff


	//   ....[74]....
        /*0164*/ 	.word	0xffffffff


	//   ....[75]....
        /*0168*/ 	.word	0xffffffff


	//   ....[76]....
        /*016c*/ 	.word	0xffffffff


	//   ....[77]....
        /*0170*/ 	.word	0xffffffff


	//   ....[78]....
        /*0174*/ 	.word	0xffffffff


	//   ....[79]....
        /*0178*/ 	.word	0xffffffff


	//   ....[80]....
        /*017c*/ 	.word	0xffffffff


	//   ....[81]....
        /*0180*/ 	.word	0xffffffff


	//   ....[82]....
        /*0184*/ 	.word	0xffffffff


	//   ....[83]....
        /*0188*/ 	.word	0xffffffff


	//   ....[84]....
        /*018c*/ 	.word	0xffffffff


	//   ....[85]....
        /*0190*/ 	.word	0xffffffff


	//   ....[86]....
        /*0194*/ 	.word	0xffffffff


	//   ....[87]....
        /*0198*/ 	.word	0xffffffff


	//   ....[88]....
        /*019c*/ 	.word	0xffffffff


	//   ....[89]....
        /*01a0*/ 	.word	0xffffffff


	//   ....[90]....
        /*01a4*/ 	.word	0xffffffff


	//   ....[91]....
        /*01a8*/ 	.word	0xffffffff


	//   ....[92]....
        /*01ac*/ 	.word	0xffffffff


	//   ....[93]....
        /*01b0*/ 	.word	0xffffffff


	//   ....[94]....
        /*01b4*/ 	.word	0xffffffff


	//   ....[95]....
        /*01b8*/ 	.word	0xffffffff


	//   ....[96]....
        /*01bc*/ 	.word	0xffffffff


	//   ....[97]....
        /*01c0*/ 	.word	0xffffffff


	//   ....[98]....
        /*01c4*/ 	.word	0xffffffff


	//   ....[99]....
        /*01c8*/ 	.word	0xffffffff


	//   ....[100]....
        /*01cc*/ 	.word	0xffffffff


	//----- nvinfo : EIATTR_COOP_GROUP_INSTR_OFFSETS
	.align		4
.L_700:
        /*01d0*/ 	.byte	0x04, 0x28
        /*01d2*/ 	.short	(.L_702 - .L_701)


	//   ....[0]....
.L_701:
        /*01d4*/ 	.word	0x00000090


	//   ....[1]....
        /*01d8*/ 	.word	0x00002460


	//   ....[2]....
        /*01dc*/ 	.word	0x00002470


	//   ....[3]....
        /*01e0*/ 	.word	0x00004050


	//   ....[4]....
        /*01e4*/ 	.word	0x00004060


	//   ....[5]....
        /*01e8*/ 	.word	0x00005a60


	//   ....[6]....
        /*01ec*/ 	.word	0x00005a80


	//   ....[7]....
        /*01f0*/ 	.word	0x00005f60


	//   ....[8]....
        /*01f4*/ 	.word	0x00005fc0


	//   ....[9]....
        /*01f8*/ 	.word	0x00006c60


	//   ....[10]....
        /*01fc*/ 	.word	0x00006ce0


	//   ....[11]....
        /*0200*/ 	.word	0x00006ed0


	//   ....[12]....
        /*0204*/ 	.word	0x00006f00


	//   ....[13]....
        /*0208*/ 	.word	0x00007020


	//   ....[14]....
        /*020c*/ 	.word	0x00007050


	//   ....[15]....
        /*0210*/ 	.word	0x00007170


	//   ....[16]....
        /*0214*/ 	.word	0x000071c0


	//   ....[17]....
        /*0218*/ 	.word	0x000076d0


	//   ....[18]....
        /*021c*/ 	.word	0x00007700


	//   ....[19]....
        /*0220*/ 	.word	0x00007720


	//   ....[20]....
        /*0224*/ 	.word	0x00007730


	//   ....[21]....
        /*0228*/ 	.word	0x00007b90


	//   ....[22]....
        /*022c*/ 	.word	0x00007be0


	//   ....[23]....
        /*0230*/ 	.word	0x00007c50


	//   ....[24]....
        /*0234*/ 	.word	0x00007c60


	//   ....[25]....
        /*0238*/ 	.word	0x000080a0


	//   ....[26]....
        /*023c*/ 	.word	0x00008360


	//   ....[27]....
        /*0240*/ 	.word	0x000083a0


	//   ....[28]....
        /*0244*/ 	.word	0x000083e0


	//   ....[29]....
        /*0248*/ 	.word	0x0000b560


	//   ....[30]....
        /*024c*/ 	.word	0x0000b580


	//   ....[31]....
        /*0250*/ 	.word	0x0000b590


	//   ....[32]....
        /*0254*/ 	.word	0x0000b5a0


	//   ....[33]....
        /*0258*/ 	.word	0x0000b830


	//   ....[34]....
        /*025c*/ 	.word	0x0000baf0


	//   ....[35]....
        /*0260*/ 	.word	0x0000bb30


	//   ....[36]....
        /*0264*/ 	.word	0x0000bb70


	//   ....[37]....
        /*0268*/ 	.word	0x0000f0e0


	//   ....[38]....
        /*026c*/ 	.word	0x0000f140


	//   ....[39]....
        /*0270*/ 	.word	0x0000f170


	//   ....[40]....
        /*0274*/ 	.word	0x0000f1b0


	//   ....[41]....
        /*0278*/ 	.word	0x000102a0


	//   ....[42]....
        /*027c*/ 	.word	0x000102d0


	//   ....[43]....
        /*0280*/ 	.word	0x00010300


	//   ....[44]....
        /*0284*/ 	.word	0x00010320


	//   ....[45]....
        /*0288*/ 	.word	0x00010720


	//   ....[46]....
        /*028c*/ 	.word	0x00010760


	//   ....[47]....
        /*0290*/ 	.word	0x00010e80


	//   ....[48]....
        /*0294*/ 	.word	0x00010eb0


	//   ....[49]....
        /*0298*/ 	.word	0x00010ed0


	//   ....[50]....
        /*029c*/ 	.word	0x00010ef0


	//   ....[51]....
        /*02a0*/ 	.word	0x00012270


	//   ....[52]....
        /*02a4*/ 	.word	0x00012280


	//   ....[53]....
        /*02a8*/ 	.word	0x00012290


	//   ....[54]....
        /*02ac*/ 	.word	0x000122a0


	//   ....[55]....
        /*02b0*/ 	.word	0x00012f60


	//   ....[56]....
        /*02b4*/ 	.word	0x00012f70


	//   ....[57]....
        /*02b8*/ 	.word	0x00012f80


	//   ....[58]....
        /*02bc*/ 	.word	0x00012f90


	//   ....[59]....
        /*02c0*/ 	.word	0x00013150


	//   ....[60]....
        /*02c4*/ 	.word	0x00013160


	//   ....[61]....
        /*02c8*/ 	.word	0x000137b0


	//   ....[62]....
        /*02cc*/ 	.word	0x000137c0


	//   ....[63]....
        /*02d0*/ 	.word	0x000137e0


	//   ....[64]....
        /*02d4*/ 	.word	0x00013800


	//   ....[65]....
        /*02d8*/ 	.word	0x00015290


	//   ....[66]....
        /*02dc*/ 	.word	0x000152a0


	//   ....[67]....
        /*02e0*/ 	.word	0x000152b0


	//   ....[68]....
        /*02e4*/ 	.word	0x000152c0


	//   ....[69]....
        /*02e8*/ 	.word	0x00015590


	//   ....[70]....
        /*02ec*/ 	.word	0x000155b0


	//   ....[71]....
        /*02f0*/ 	.word	0x000155c0


	//   ....[72]....
        /*02f4*/ 	.word	0x000155e0


	//   ....[73]....
        /*02f8*/ 	.word	0x000162b0


	//   ....[74]....
        /*02fc*/ 	.word	0x000162d0


	//   ....[75]....
        /*0300*/ 	.word	0x00016310


	//   ....[76]....
        /*0304*/ 	.word	0x00016320


	//   ....[77]....
        /*0308*/ 	.word	0x000179d0


	//   ....[78]....
        /*030c*/ 	.word	0x00017a00


	//   ....[79]....
        /*0310*/ 	.word	0x00017a50


	//   ....[80]....
        /*0314*/ 	.word	0x00017a60


	//   ....[81]....
        /*0318*/ 	.word	0x00019050


	//   ....[82]....
        /*031c*/ 	.word	0x000190d0


	//   ....[83]....
        /*0320*/ 	.word	0x00019110


	//   ....[84]....
        /*0324*/ 	.word	0x00019150


	//   ....[85]....
        /*0328*/ 	.word	0x00019380


	//   ....[86]....
        /*032c*/ 	.word	0x00019390


	//   ....[87]....
        /*0330*/ 	.word	0x00019510


	//   ....[88]....
        /*0334*/ 	.word	0x00019540


	//   ....[89]....
        /*0338*/ 	.word	0x00019690


	//   ....[90]....
        /*033c*/ 	.word	0x000196c0


	//   ....[91]....
        /*0340*/ 	.word	0x00019810


	//   ....[92]....
        /*0344*/ 	.word	0x00019830


	//   ....[93]....
        /*0348*/ 	.word	0x0001a170


	//   ....[94]....
        /*034c*/ 	.word	0x0001a180


	//   ....[95]....
        /*0350*/ 	.word	0x0001a2b0


	//   ....[96]....
        /*0354*/ 	.word	0x0001a2e0


	//   ....[97]....
        /*0358*/ 	.word	0x0001a410


	//   ....[98]....
        /*035c*/ 	.word	0x0001a440


	//   ....[99]....
        /*0360*/ 	.word	0x0001a570


	//   ....[100]....
        /*0364*/ 	.word	0x0001a590


	//----- nvinfo : EIATTR_EXIT_INSTR_OFFSETS
	.align		4
.L_702:
        /*0368*/ 	.byte	0x04, 0x1c
        /*036a*/ 	.short	(.L_704 - .L_703)


	//   ....[0]....
.L_703:
        /*036c*/ 	.word	0x00000440


	//   ....[1]....
        /*0370*/ 	.word	0x00019840


	//   ....[2]....
        /*0374*/ 	.word	0x00019910


	//   ....[3]....
        /*0378*/ 	.word	0x00019970


	//   ....[4]....
        /*037c*/ 	.word	0x0001a5a0


	//   ....[5]....
        /*0380*/ 	.word	0x0001a650


	//   ....[6]....
        /*0384*/ 	.word	0x0001a6b0


	//----- nvinfo : EIATTR_CTAIDZ_USED
	.align		4
.L_704:
        /*0388*/ 	.byte	0x01, 0x04
	.zero		2


	//----- nvinfo : EIATTR_MAX_THREADS
	.align		4
        /*038c*/ 	.byte	0x04, 0x05
        /*038e*/ 	.short	(.L_706 - .L_705)
.L_705:
        /*0390*/ 	.word	0x00000100
        /*0394*/ 	.word	0x00000001
        /*0398*/ 	.word	0x00000001


	//----- nvinfo : EIATTR_CRS_STACK_SIZE
	.align		4
.L_706:
        /*039c*/ 	.byte	0x04, 0x1e
        /*039e*/ 	.short	(.L_708 - .L_707)
.L_707:
        /*03a0*/ 	.word	0x00000000
.L_708:


//--------------------- .nv.info._ZN7cutlass13device_kernelIN5flash19enable_sm80_to_sm89INS1_16FlashAttnFwdSm80INS1_25CollectiveMainloopFwdSm80ILi8ELi2ELb0EN4cute5tupleIJNS5_1CILi128EEENS7_ILi64EEENS7_ILi192EEEEEELi192ENS_10bfloat16_tEfNS_4arch4Sm80ELb0ELb0ELb0ELb0ELb1ELb0ELb1ELb0EEENS1_21CollectiveEpilogueFwdINS6_IJS8_SA_S9_EEENS6_IJNS7_ILi1EEESI_SI_EEESC_SE_Li256ELb0ELb1ELb0ELb0EEENS1_19SingleTileSchedulerILb0ELb0ELb1ELi128EEEEEEEEEvNT_6ParamsE --------------------------
	.section	.nv.info._ZN7cutlass13device_kernelIN5flash19enable_sm80_to_sm89INS1_16FlashAttnFwdSm80INS1_25CollectiveMainloopFwdSm80ILi8ELi2ELb0EN4cute5tupleIJNS5_1CILi128EEENS7_ILi64EEENS7_ILi192EEEEEELi192ENS_10bfloat16_tEfNS_4arch4Sm80ELb0ELb0ELb0ELb0ELb1ELb0ELb1ELb0EEENS1_21CollectiveEpilogueFwdINS6_IJS8_SA_S9_EEENS6_IJNS7_ILi1EEESI_SI_EEESC_SE_Li256ELb0ELb1ELb0ELb0EEENS1_19SingleTileSchedulerILb0ELb0ELb1ELi128EEEEEEEEEvNT_6ParamsE,"",@"SHT_CUDA_INFO"
	.sectionflags	@""
	.align	4


	//----- nvinfo : EIATTR_CUDA_API_VERSION
	.align		4
        /*0000*/ 	.byte	0x04, 0x37
        /*0002*/ 	.short	(.L_710 - .L_709)
.L_709:
        /*0004*/ 	.word	0x00000082


	//----- nvinfo : EIATTR_SW2861232_WAR
	.align		4
.L_710:
        /*0008*/ 	.byte	0x01, 0x35
	.zero		2


	//----- nvinfo : EIATTR_PARAM_CBANK
	.align		4
        /*000c*/ 	.byte	0x04, 0x0a
        /*000e*/ 	.short	(.L_712 - .L_711)
	.align		4
.L_711:
        /*0010*/ 	.word	index@(.nv.constant0._ZN7cutlass13device_kernelIN5flash19enable_sm80_to_sm89INS1_16FlashAttnFwdSm80INS1_25CollectiveMainloopFwdSm80ILi8ELi2ELb0EN4cute5tupleIJNS5_1CILi128EEENS7_ILi64EEENS7_ILi192EEEEEELi192ENS_10bfloat16_tEfNS_4arch4Sm80ELb0ELb0ELb0ELb0ELb1ELb0ELb1ELb0EEENS1_21CollectiveEpilogueFwdINS6_IJS8_SA_S9_EEENS6_IJNS7_ILi1EEESI_SI_EEESC_SE_Li256ELb0ELb1ELb0ELb0EEENS1_19SingleTileSchedulerILb0ELb0ELb1ELi128EEEEEEEEEvNT_6ParamsE)
        /*0014*/ 	.short	0x0160
        /*0016*/ 	.short	0x0418


	//----- nvinfo : EIATTR_CBANK_PARAM_SIZE
	.align		4
.L_712:
        /*0018*/ 	.byte	0x03, 0x19
        /*001a*/ 	.short	0x0418


	//----- nvinfo : EIATTR_KPARAM_INFO
	.align		4
        /*001c*/ 	.byte	0x04, 0x17
        /*001e*/ 	.short	(.L_714 - .L_713)
.L_713:
        /*0020*/ 	.word	0x00000000
        /*0024*/ 	.short	0x0000
        /*0026*/ 	.short	0x0000
        /*0028*/ 	.byte	0x00, 0xf0, 0x61, 0x10


	//----- nvinfo : EIATTR_MAXREG_COUNT
	.align		4
.L_714:
        /*002c*/ 	.byte	0x03, 0x1b
        /*002e*/ 	.short	0x00ff


	//----- nvinfo : EIATTR_NUM_BARRIERS
	.align		4
        /*0030*/ 	.byte	0x02, 0x4c
        /*0032*/ 	.byte	0x02
	.zero		1


	//----- nvinfo : EIATTR_MERCURY_ISA_VERSION
	.align		4
        /*0034*/ 	.byte	0x03, 0x5f
        /*0036*/ 	.short	0x0000


	//----- nvinfo : EIATTR_COOP_GROUP_MASK_REGIDS
	.align		4
        /*0038*/ 	.byte	0x04, 0x29
        /*003a*/ 	.short	(.L_716 - .L_715)


	//   ....[0]....
.L_715:
        /*003c*/ 	.word	0xffffffff


	//   ....[1]....
        /*0040*/ 	.word	0xffffffff


	//   ....[2]....
        /*0044*/ 	.word	0xffffffff


	//   ....[3]....
        /*0048*/ 	.word	0xffffffff


	//   ....[4]....
        /*004c*/ 	.word	0xffffffff


	//   ....[5]....
        /*0050*/ 	.word	0xffffffff


	//   ....[6]....
        /*0054*/ 	.word	0xffffffff


	//   ....[7]....
        /*0058*/ 	.word	0xffffffff


	//   ....[8]....
        /*005c*/ 	.word	0xffffffff


	//   ....[9]....
        /*0060*/ 	.word	0xffffffff


	//   ....[10]....
        /*0064*/ 	.word	0xffffffff


	//   ....[11]....
        /*0068*/ 	.word	0xffffffff


	//   ....[12]....
        /*006c*/ 	.word	0xffffffff


	//   ....[13]....
        /*0070*/ 	.word	0xffffffff


	//   ....[14]....
        /*0074*/ 	.word	0xffffffff


	//   ....[15]....
        /*0078*/ 	.word	0xffffffff


	//   ....[16]....
        /*007c*/ 	.word	0xffffffff


	//   ....[17]....
        /*0080*/ 	.word	0xffffffff


	//   ....[18]....
        /*0084*/ 	.word	0xffffffff


	//   ....[19]....
        /*0088*/ 	.word	0xffffffff


	//   ....[20]....
        /*008c*/ 	.word	0xffffffff


	//   ....[21]....
        /*0090*/ 	.word	0xffffffff


	//   ....[22]....
        /*0094*/ 	.word	0xffffffff


	//   ....[23]....
        /*0098*/ 	.word	0xffffffff


	//   ....[24]....
        /*009c*/ 	.word	0xffffffff


	//   ....[25]....
        /*00a0*/ 	.word	0xffffffff


	//   ....[26]....
        /*00a4*/ 	.word	0xffffffff


	//   ....[27]....
        /*00a8*/ 	.word	0xffffffff


	//   ....[28]....
        /*00ac*/ 	.word	0xffffffff


	//   ....[29]....
        /*00b0*/ 	.word	0xffffffff


	//   ....[30]....
        /*00b4*/ 	.word	0xffffffff


	//   ....[31]....
        /*00b8*/ 	.word	0xffffffff


	//   ....[32]....
        /*00bc*/ 	.word	0xffffffff


	//   ....[33]....
        /*00c0*/ 	.word	0xffffffff


	//   ....[34]....
        /*00c4*/ 	.word	0xffffffff


	//   ....[35]....
        /*00c8*/ 	.word	0xffffffff


	//   ....[36]....
        /*00cc*/ 	.word	0xffffffff


	//   ....[37]....
        /*00d0*/ 	.word	0xffffffff


	//   ....[38]....
        /*00d4*/ 	.word	0xffffffff


	//   ....[39]....
        /*00d8*/ 	.word	0xffffffff


	//   ....[40]....
        /*00dc*/ 	.word	0xffffffff


	//   ....[41]....
        /*00e0*/ 	.word	0xffffffff


	//   ....[42]....
        /*00e4*/ 	.word	0xffffffff


	//   ....[43]....
        /*00e8*/ 	.word	0xffffffff


	//   ....[44]....
        /*00ec*/ 	.word	0xffffffff


	//   ....[45]....
        /*00f0*/ 	.word	0xffffffff


	//   ....[46]....
        /*00f4*/ 	.word	0xffffffff


	//   ....[47]....
        /*00f8*/ 	.word	0xffffffff


	//   ....[48]....
        /*00fc*/ 	.word	0xffffffff


	//   ....[49]....
        /*0100*/ 	.word	0xffffffff


	//   ....[50]....
        /*0104*/ 	.word	0xffffffff


	//   ....[51]....
        /*0108*/ 	.word	0xffffffff


	//   ....[52]....
        /*010c*/ 	.word	0xffffffff


	//   ....[53]....
        /*0110*/ 	.word	0xffffffff


	//   ....[54]....
        /*0114*/ 	.word	0xffffffff


	//   ....[55]....
        /*0118*/ 	.word	0xffffffff


	//   ....[56]....
        /*011c*/ 	.word	0xffffffff


	//   ....[57]....
        /*0120*/ 	.word	0xffffffff


	//   ....[58]....
        /*0124*/ 	.word	0xffffffff


	//   ....[59]....
        /*0128*/ 	.word	0xffffffff


	//----- nvinfo : EIATTR_COOP_GROUP_INSTR_OFFSETS
	.align		4
.L_716:
        /*012c*/ 	.byte	0x04, 0x28
        /*012e*/ 	.short	(.L_718 - .L_717)


	//   ....[0]....
.L_717:
        /*0130*/ 	.word	0x000005e0


	//   ....[1]....
        /*0134*/ 	.word	0x00000620


	//   ....[2]....
        /*0138*/ 	.word	0x00000660


	//   ....[3]....
        /*013c*/ 	.word	0x00000690


	//   ....[4]....
        /*0140*/ 	.word	0x000006c0


	//   ....[5]....
        /*0144*/ 	.word	0x00000700


	//   ....[6]....
        /*0148*/ 	.word	0x00000830


	//   ....[7]....
        /*014c*/ 	.word	0x00000840


	//   ....[8]....
        /*0150*/ 	.word	0x00000d80


	//   ....[9]....
        /*0154*/ 	.word	0x00000da0


	//   ....[10]....
        /*0158*/ 	.word	0x00000dd0


	//   ....[11]....
        /*015c*/ 	.word	0x00000df0


	//   ....[12]....
        /*0160*/ 	.word	0x00000e10


	//   ....[13]....
        /*0164*/ 	.word	0x00000e20


	//   ....[14]....
        /*0168*/ 	.word	0x00000e30


	//   ....[15]....
        /*016c*/ 	.word	0x00000e50


	//   ....[16]....
        /*0170*/ 	.word	0x00001480


	//   ....[17]....
        /*0174*/ 	.word	0x000014a0


	//   ....[18]....
        /*0178*/ 	.word	0x00001500


	//   ....[19]....
        /*017c*/ 	.word	0x00001520


	//   ....[20]....
        /*0180*/ 	.word	0x00001a50


	//   ....[21]....
        /*0184*/ 	.word	0x00001a80


	//   ....[22]....
        /*0188*/ 	.word	0x00001af0


	//   ....[23]....
        /*018c*/ 	.word	0x00001b10


	//   ....[24]....
        /*0190*/ 	.word	0x00002f60


	//   ....[25]....
        /*0194*/ 	.word	0x00002ff0


	//   ....[26]....
        /*0198*/ 	.word	0x000030a0


	//   ....[27]....
        /*019c*/ 	.word	0x000031d0


	//   ....[28]....
        /*01a0*/ 	.word	0x00004280


	//   ....[29]....
        /*01a4*/ 	.word	0x00004290


	//   ....[30]....
        /*01a8*/ 	.word	0x000042a0


	//   ....[31]....
        /*01ac*/ 	.word	0x000042b0


	//   ....[32]....
        /*01b0*/ 	.word	0x00004720


	//   ....[33]....
        /*01b4*/ 	.word	0x00004750


	//   ....[34]....
        /*01b8*/ 	.word	0x00004780


	//   ....[35]....
        /*01bc*/ 	.word	0x00004790


	//   ....[36]....
        /*01c0*/ 	.word	0x000054f0


	//   ....[37]....
        /*01c4*/ 	.word	0x00005510


	//   ....[38]....
        /*01c8*/ 	.word	0x00005530


	//   ....[39]....
        /*01cc*/ 	.word	0x00005550


	//   ....[40]....
        /*01d0*/ 	.word	0x00006e30


	//   ....[41]....
        /*01d4*/ 	.word	0x00006e50


	//   ....[42]....
        /*01d8*/ 	.word	0x00006e70


	//   ....[43]....
        /*01dc*/ 	.word	0x00006e90


	//   ....[44]....
        /*01e0*/ 	.word	0x000070a0


	//   ....[45]....
        /*01e4*/ 	.word	0x000070e0


	//   ....[46]....
        /*01e8*/ 	.word	0x000071a0


	//   ....[47]....
        /*01ec*/ 	.word	0x000071d0


	//   ....[48]....
        /*01f0*/ 	.word	0x00008580


	//   ....[49]....
        /*01f4*/ 	.word	0x00008590


	//   ....[50]....
        /*01f8*/ 	.word	0x000085b0


	//   ....[51]....
        /*01fc*/ 	.word	0x000085c0


	//   ....[52]....
        /*0200*/ 	.word	0x000086c0


	//   ....[53]....
        /*0204*/ 	.word	0x000086d0


	//   ....[54]....
        /*0208*/ 	.word	0x00008800


	//   ....[55]....
        /*020c*/ 	.word	0x00008830


	//   ....[56]....
        /*0210*/ 	.word	0x00008930


	//   ....[57]....
        /*0214*/ 	.word	0x00008960


	//   ....[58]....
        /*0218*/ 	.word	0x00008a60


	//   ....[59]....
        /*021c*/ 	.word	0x00008a80


	//----- nvinfo : EIATTR_EXIT_INSTR_OFFSETS
	.align		4
.L_718:
        /*0220*/ 	.byte	0x04, 0x1c
        /*0222*/ 	.short	(.L_720 - .L_719)


	//   ....[0]....
.L_719:
        /*0224*/ 	.word	0x00000030


	//   ....[1]....
        /*0228*/ 	.word	0x00008a90


	//   ....[2]....
        /*022c*/ 	.word	0x00008b30


	//   ....[3]....
        /*0230*/ 	.word	0x00008b70


	//----- nvinfo : EIATTR_CTAIDZ_USED
	.align		4
.L_720:
        /*0234*/ 	.byte	0x01, 0x04
	.zero		2


	//----- nvinfo : EIATTR_MAX_THREADS
	.align		4
        /*0238*/ 	.byte	0x04, 0x05
        /*023a*/ 	.short	(.L_722 - .L_721)
.L_721:
        /*023c*/ 	.word	0x00000100
        /*0240*/ 	.word	0x00000001
        /*0244*/ 	.word	0x00000001


	//----- nvinfo : EIATTR_CRS_STACK_SIZE
	.align		4
.L_722:
        /*0248*/ 	.byte	0x04, 0x1e
        /*024a*/ 	.short	(.L_724 - .L_723)
.L_723:
        /*024c*/ 	.word	0x00000000
.L_724:


//--------------------- .nv.info._ZN7cutlass13device_kernelIN5flash19enable_sm80_to_sm89INS1_16FlashAttnFwdSm80INS1_25CollectiveMainloopFwdSm80ILi8ELi2ELb0EN4cute5tupleIJNS5_1CILi128EEENS7_ILi64EEENS7_ILi192EEEEEELi192ENS_10bfloat16_tEfNS_4arch4Sm80ELb0ELb0ELb0ELb1ELb1ELb0ELb1ELb0EEENS1_21CollectiveEpilogueFwdINS6_IJS8_SA_S9_EEENS6_IJNS7_ILi1EEESI_SI_EEESC_SE_Li256ELb1ELb1ELb0ELb0EEENS1_19SingleTileSchedulerILb1ELb0ELb1ELi128EEEEEEEEEvNT_6ParamsE --------------------------
	.section	.nv.info._ZN7cutlass13device_kernelIN5flash19enable_sm80_to_sm89INS1_16FlashAttnFwdSm80INS1_25CollectiveMainloopFwdSm80ILi8ELi2ELb0EN4cute5tupleIJNS5_1CILi128EEENS7_ILi64EEENS7_ILi192EEEEEELi192ENS_10bfloat16_tEfNS_4arch4Sm80ELb0ELb0ELb0ELb1ELb1ELb0ELb1ELb0EEENS1_21CollectiveEpilogueFwdINS6_IJS8_SA_S9_EEENS6_IJNS7_ILi1EEESI_SI_EEESC_SE_Li256ELb1ELb1ELb0ELb0EEENS1_19SingleTileSchedulerILb1ELb0ELb1ELi128EEEEEEEEEvNT_6ParamsE,"",@"SHT_CUDA_INFO"
	.sectionflags	@""
	.align	4


	//----- nvinfo : EIATTR_CUDA_API_VERSION
	.align		4
        /*0000*/ 	.byte	0x04, 0x37
        /*0002*/ 	.short	(.L_726 - .L_725)
.L_725:
        /*0004*/ 	.word	0x00000082


	//----- nvinfo : EIATTR_SW2861232_WAR
	.align		4
.L_726:
        /*0008*/ 	.byte	0x01, 0x35
	.zero		2


	//----- nvinfo : EIATTR_PARAM_CBANK
	.align		4
        /*000c*/ 	.byte	0x04, 0x0a
        /*000e*/ 	.short	(.L_728 - .L_727)
	.align		4
.L_727:
        /*0010*/ 	.word	index@(.nv.constant0._ZN7cutlass13device_kernelIN5flash19enable_sm80_to_sm89INS1_16FlashAttnFwdSm80INS1_25CollectiveMainloopFwdSm80ILi8ELi2ELb0EN4cute5tupleIJNS5_1CILi128EEENS7_ILi64EEENS7_ILi192EEEEEELi192ENS_10bfloat16_tEfNS_4arch4Sm80ELb0ELb0ELb0ELb1ELb1ELb0ELb1ELb0EEENS1_21CollectiveEpilogueFwdINS6_IJS8_SA_S9_EEENS6_IJNS7_ILi1EEESI_SI_EEESC_SE_Li256ELb1ELb1ELb0ELb0EEENS1_19SingleTileSchedulerILb1ELb0ELb1ELi128EEEEEEEEEvNT_6ParamsE)
        /*0014*/ 	.short	0x0160
        /*0016*/ 	.short	0x0418


	//----- nvinfo : EIATTR_CBANK_PARAM_SIZE
	.align		4
.L_728:
        /*0018*/ 	.byte	0x03, 0x19
        /*001a*/ 	.short	0x0418


	//----- nvinfo : EIATTR_KPARAM_INFO
	.align		4
        /*001c*/ 	.byte	0x04, 0x17
        /*001e*/ 	.short	(.L_730 - .L_729)
.L_729:
        /*0020*/ 	.word	0x00000000
        /*0024*/ 	.short	0x0000
        /*0026*/ 	.short	0x0000
        /*0028*/ 	.byte	0x00, 0xf0, 0x61, 0x10


	//----- nvinfo : EIATTR_MAXREG_COUNT
	.align		4
.L_730:
        /*002c*/ 	.byte	0x03, 0x1b
        /*002e*/ 	.short	0x00ff


	//----- nvinfo : EIATTR_NUM_BARRIERS
	.align		4
        /*0030*/ 	.byte	0x02, 0x4c
        /*0032*/ 	.byte	0x02
	.zero		1


	//----- nvinfo : EIATTR_MERCURY_ISA_VERSION
	.align		4
        /*0034*/ 	.byte	0x03, 0x5f
        /*0036*/ 	.short	0x0000


	//----- nvinfo : EIATTR_COOP_GROUP_MASK_REGIDS
	.align		4
        /*0038*/ 	.byte	0x04, 0x29
        /*003a*/ 	.short	(.L_732 - .L_731)


	//   ....[0]....
.L_731:
        /*003c*/ 	.word	0xffffffff


	//   ....[1]....
        /*0040*/ 	.word	0xffffffff


	//   ....[2]....
        /*0044*/ 	.word	0xffffffff


	//   ....[3]....
        /*0048*/ 	.word	0xffffffff


	//   ....[4]....
        /*004c*/ 	.word	0xffffffff


	//   ....[5]....
        /*0050*/ 	.word	0xffffffff


	//   ....[6]....
        /*0054*/ 	.word	0xffffffff


	//   ....[7]....
        /*0058*/ 	.word	0xffffffff


	//   ....[8]....
        /*005c*/ 	.word	0xffffffff


	//   ....[9]....
        /*0060*/ 	.word	0xffffffff


	//   ....[10]....
        /*0064*/ 	.word	0xffffffff


	//   ....[11]....
        /*0068*/ 	.word	0xffffffff


	//   ....[12]....
        /*006c*/ 	.word	0xffffffff


	//   ....[13]....
        /*0070*/ 	.word	0xffffffff


	//   ....[14]....
        /*0074*/ 	.word	0xffffffff


	//   ....[15]....
        /*0078*/ 	.word	0xffffffff


	//   ....[16]....
        /*007c*/ 	.word	0xffffffff


	//   ....[17]....
        /*0080*/ 	.word	0xffffffff


	//   ....[18]....
        /*0084*/ 	.word	0xffffffff


	//   ....[19]....
        /*0088*/ 	.word	0xffffffff


	//   ....[20]....
        /*008c*/ 	.word	0xffffffff


	//   ....[21]....
        /*0090*/ 	.word	0xffffffff


	//   ....[22]....
        /*0094*/ 	.word	0xffffffff


	//   ....[23]....
        /*0098*/ 	.word	0xffffffff


	//   ....[24]....
        /*009c*/ 	.word	0xffffffff


	//   ....[25]....
        /*00a0*/ 	.word	0xffffffff


	//   ....[26]....
        /*00a4*/ 	.word	0xffffffff


	//   ....[27]....
        /*00a8*/ 	.word	0xffffffff


	//   ....[28]....
        /*00ac*/ 	.word	0xffffffff


	//   ....[29]....
        /*00b0*/ 	.word	0xffffffff


	//   ....[30]....
        /*00b4*/ 	.word	0xffffffff


	//   ....[31]....
        /*00b8*/ 	.word	0xffffffff


	//   ....[32]....
        /*00bc*/ 	.word	0xffffffff


	//   ....[33]....
        /*00c0*/ 	.word	0xffffffff


	//   ....[34]....
        /*00c4*/ 	.word	0xffffffff


	//   ....[35]....
        /*00c8*/ 	.word	0xffffffff


	//   ....[36]....
        /*00cc*/ 	.word	0xffffffff


	//   ....[37]....
        /*00d0*/ 	.word	0xffffffff


	//   ....[38]....
        /*00d4*/ 	.word	0xffffffff


	//   ....[39]....
        /*00d8*/ 	.word	0xffffffff


	//   ....[40]....
        /*00dc*/ 	.word	0xffffffff


	//   ....[41]....
        /*00e0*/ 	.word	0xffffffff


	//   ....[42]....
        /*00e4*/ 	.word	0xffffffff


	//   ....[43]....
        /*00e8*/ 	.word	0xffffffff


	//   ....[44]....
        /*00ec*/ 	.word	0xffffffff


	//   ....[45]....
        /*00f0*/ 	.word	0xffffffff


	//   ....[46]....
        /*00f4*/ 	.word	0xffffffff


	//   ....[47]....
        /*00f8*/ 	.word	0xffffffff


	//   ....[48]....
        /*00fc*/ 	.word	0xffffffff


	//   ....[49]....
        /*0100*/ 	.word	0xffffffff


	//   ....[50]....
        /*0104*/ 	.word	0xffffffff


	//   ....[51]....
        /*0108*/ 	.word	0xffffffff


	//   ....[52]....
        /*010c*/ 	.word	0xffffffff


	//   ....[53]....
        /*0110*/ 	.word	0xffffffff


	//   ....[54]....
        /*0114*/ 	.word	0xffffffff


	//   ....[55]....
        /*0118*/ 	.word	0xffffffff


	//   ....[56]....
        /*011c*/ 	.word	0xffffffff


	//   ....[57]....
        /*0120*/ 	.word	0xffffffff


	//   ....[58]....
        /*0124*/ 	.word	0xffffffff


	//   ....[59]....
        /*0128*/ 	.word	0xffffffff


	//   ....[60]....
        /*012c*/ 	.word	0xffffffff


	//   ....[61]....
        /*0130*/ 	.word	0xffffffff


	//   ....[62]....
        /*0134*/ 	.word	0xffffffff


	//   ....[63]....
        /*0138*/ 	.word	0xffffffff


	//   ....[64]....
        /*013c*/ 	.word	0xffffffff


	//   ....[65]....
        /*0140*/ 	.word	0xffffffff


	//   ....[66]....
        /*0144*/ 	.word	0xffffffff


	//   ....[67]....
        /*0148*/ 	.word	0xffffffff


	//   ....[68]....
        /*014c*/ 	.word	0xffffffff


	//----- nvinfo : EIATTR_COOP_GROUP_INSTR_OFFSETS
	.align		4
.L_732:
        /*0150*/ 	.byte	0x04, 0x28
        /*0152*/ 	.short	(.L_734 - .L_733)


	//   ....[0]....
.L_733:
        /*0154*/ 	.word	0x00000080


	//   ....[1]....
        /*0158*/ 	.word	0x00000cc0


	//   ....[2]....
        /*015c*/ 	.word	0x00000d20


	//   ....[3]....
        /*0160*/ 	.word	0x00000ed0


	//   ....[4]....
        /*0164*/ 	.word	0x00000f00


	//   ....[5]....
        /*0168*/ 	.word	0x00001020


	//   ....[6]....
        /*016c*/ 	.word	0x00001050


	//   ....[7]....
        /*0170*/ 	.word	0x00001160


	//   ....[8]....
        /*0174*/ 	.word	0x000011a0


	//   ....[9]....
        /*0178*/ 	.word	0x00001700


	//   ....[10]....
        /*017c*/ 	.word	0x00001730


	//   ....[11]....
        /*0180*/ 	.word	0x00001770


	//   ....[12]....
        /*0184*/ 	.word	0x00001790


	//   ....[13]....
        /*0188*/ 	.word	0x000017c0


	//   ....[14]....
        /*018c*/ 	.word	0x000017d0


	//   ....[15]....
        /*0190*/ 	.word	0x000017e0


	//   ....[16]....
        /*0194*/ 	.word	0x000018f0


	//   ....[17]....
        /*0198*/ 	.word	0x00001d70


	//   ....[18]....
        /*019c*/ 	.word	0x00001da0


	//   ....[19]....
        /*01a0*/ 	.word	0x00001dc0


	//   ....[20]....
        /*01a4*/ 	.word	0x00001e20


	//   ....[21]....
        /*01a8*/ 	.word	0x00002390


	//   ....[22]....
        /*01ac*/ 	.word	0x000023d0


	//   ....[23]....
        /*01b0*/ 	.word	0x000023f0


	//   ....[24]....
        /*01b4*/ 	.word	0x00002450


	//   ....[25]....
        /*01b8*/ 	.word	0x000035b0


	//   ....[26]....
        /*01bc*/ 	.word	0x000035d0


	//   ....[27]....
        /*01c0*/ 	.word	0x00003600


	//   ....[28]....
        /*01c4*/ 	.word	0x00003620


	//   ....[29]....
        /*01c8*/ 	.word	0x00004880


	//   ....[30]....
        /*01cc*/ 	.word	0x000048a0


	//   ....[31]....
        /*01d0*/ 	.word	0x00004920


	//   ....[32]....
        /*01d4*/ 	.word	0x00004940


	//   ....[33]....
        /*01d8*/ 	.word	0x00004d70


	//   ....[34]....
        /*01dc*/ 	.word	0x00004da0


	//   ....[35]....
        /*01e0*/ 	.word	0x00004dd0


	//   ....[36]....
        /*01e4*/ 	.word	0x00004df0


	//   ....[37]....
        /*01e8*/ 	.word	0x00005b70


	//   ....[38]....
        /*01ec*/ 	.word	0x00005b90


	//   ....[39]....
        /*01f0*/ 	.word	0x00005bb0


	//   ....[40]....
        /*01f4*/ 	.word	0x00005bd0


	//   ....[41]....
        /*01f8*/ 	.word	0x00007480


	//   ....[42]....
        /*01fc*/ 	.word	0x000074b0


	//   ....[43]....
        /*0200*/ 	.word	0x000074d0


	//   ....[44]....
        /*0204*/ 	.word	0x000074f0


	//   ....[45]....
        /*0208*/ 	.word	0x00007710


	//   ....[46]....
        /*020c*/ 	.word	0x00007740


	//   ....[47]....
        /*0210*/ 	.word	0x00007780


	//   ....[48]....
        /*0214*/ 	.word	0x00007790


	//   ....[49]....
        /*0218*/ 	.word	0x00008cb0


	//   ....[50]....
        /*021c*/ 	.word	0x00008cf0


	//   ....[51]....
        /*0220*/ 	.word	0x00008d30


	//   ....[52]....
        /*0224*/ 	.word	0x00008d60


	//   ....[53]....
        /*0228*/ 	.word	0x00008f60


	//   ....[54]....
        /*022c*/ 	.word	0x00008f70


	//   ....[55]....
        /*0230*/ 	.word	0x000090f0


	//   ....[56]....
        /*0234*/ 	.word	0x00009120


	//   ....[57]....
        /*0238*/ 	.word	0x00009270


	//   ....[58]....
        /*023c*/ 	.word	0x000092a0


	//   ....[59]....
        /*0240*/ 	.word	0x000093f0


	//   ....[60]....
        /*0244*/ 	.word	0x00009410


	//   ....[61]....
        /*0248*/ 	.word	0x00009be0


	//   ....[62]....
        /*024c*/ 	.word	0x00009c00


	//   ....[63]....
        /*0250*/ 	.word	0x00009d30


	//   ....[64]....
        /*0254*/ 	.word	0x00009d60


	//   ....[65]....
        /*0258*/ 	.word	0x00009e90


	//   ....[66]....
        /*025c*/ 	.word	0x00009ec0


	//   ....[67]....
        /*0260*/ 	.word	0x00009ff0


	//   ....[68]....
        /*0264*/ 	.word	0x0000a010


	//----- nvinfo : EIATTR_EXIT_INSTR_OFFSETS
	.align		4
.L_734:
        /*0268*/ 	.byte	0x04, 0x1c
        /*026a*/ 	.short	(.L_736 - .L_735)


	//   ....[0]....
.L_735:
        /*026c*/ 	.word	0x00000310


	//   ....[1]....
        /*0270*/ 	.word	0x00009420


	//   ....[2]....
        /*0274*/ 	.word	0x000094f0


	//   ....[3]....
        /*0278*/ 	.word	0x00009550


	//   ....[4]....
        /*027c*/ 	.word	0x0000a020


	//   ....[5]....
        /*0280*/ 	.word	0x0000a0d0


	//   ....[6]....
        /*0284*/ 	.word	0x0000a130


	//----- nvinfo : EIATTR_CTAIDZ_USED
	.align		4
.L_736:
        /*0288*/ 	.byte	0x01, 0x04
	.zero		2


	//----- nvinfo : EIATTR_MAX_THREADS
	.align		4
        /*028c*/ 	.byte	0x04, 0x05
        /*028e*/ 	.short	(.L_738 - .L_737)
.L_737:
        /*0290*/ 	.word	0x00000100
        /*0294*/ 	.word	0x00000001
        /*0298*/ 	.word	0x00000001


	//----- nvinfo : EIATTR_CRS_STACK_SIZE
	.align		4
.L_738:
        /*029c*/ 	.byte	0x04, 0x1e
        /*029e*/ 	.short	(.L_740 - .L_739)
.L_739:
        /*02a0*/ 	.word	0x00000000
.L_740:


//--------------------- .nv.info._ZN7cutlass13device_kernelIN5flash19enable_sm80_to_sm89INS1_16FlashAttnFwdSm80INS1_25CollectiveMainloopFwdSm80ILi8ELi2ELb0EN4cute5tupleIJNS5_1CILi128EEENS7_ILi64EEENS7_ILi192EEEEEELi192ENS_10bfloat16_tEfNS_4arch4Sm80ELb0ELb0ELb0ELb1ELb1ELb1ELb1ELb0EEENS1_21CollectiveEpilogueFwdINS6_IJS8_SA_S9_EEENS6_IJNS7_ILi1EEESI_SI_EEESC_SE_Li256ELb1ELb1ELb0ELb0EEENS1_19SingleTileSchedulerILb1ELb0ELb1ELi128EEEEEEEEEvNT_6ParamsE --------------------------
	.section	.nv.info._ZN7cutlass13device_kernelIN5flash19enable_sm80_to_sm89INS1_16FlashAttnFwdSm80INS1_25CollectiveMainloopFwdSm80ILi8ELi2ELb0EN4cute5tupleIJNS5_1CILi128EEENS7_ILi64EEENS7_ILi192EEEEEELi192ENS_10bfloat16_tEfNS_4arch4Sm80ELb0ELb0ELb0ELb1ELb1ELb1ELb1ELb0EEENS1_21CollectiveEpilogueFwdINS6_IJS8_SA_S9_EEENS6_IJNS7_ILi1EEESI_SI_EEESC_SE_Li256ELb1ELb1ELb0ELb0EEENS1_19SingleTileSchedulerILb1ELb0ELb1ELi128EEEEEEEEEvNT_6ParamsE,"",@"SHT_CUDA_INFO"
	.sectionflags	@""
	.align	4


	//----- nvinfo : EIATTR_CUDA_API_VERSION
	.align		4
        /*0000*/ 	.byte	0x04, 0x37
        /*0002*/ 	.short	(.L_742 - .L_741)
.L_741:
        /*0004*/ 	.word	0x00000082


	//----- nvinfo : EIATTR_SW2861232_WAR
	.align		4
.L_742:
        /*0008*/ 	.byte	0x01, 0x35
	.zero		2


	//----- nvinfo : EIATTR_PARAM_CBANK
	.align		4
        /*000c*/ 	.byte	0x04, 0x0a
        /*000e*/ 	.short	(.L_744 - .L_743)
	.align		4
.L_743:
        /*0010*/ 	.word	index@(.nv.constant0._ZN7cutlass13device_kernelIN5flash19enable_sm80_to_sm89INS1_16FlashAttnFwdSm80INS1_25CollectiveMainloopFwdSm80ILi8ELi2ELb0EN4cute5tupleIJNS5_1CILi128EEENS7_ILi64EEENS7_ILi192EEEEEELi192ENS_10bfloat16_tEfNS_4arch4Sm80ELb0ELb0ELb0ELb1ELb1ELb1ELb1ELb0EEENS1_21CollectiveEpilogueFwdINS6_IJS8_SA_S9_EEENS6_IJNS7_ILi1EEESI_SI_EEESC_SE_Li256ELb1ELb1ELb0ELb0EEENS1_19SingleTileSchedulerILb1ELb0ELb1ELi128EEEEEEEEEvNT_6ParamsE)
        /*0014*/ 	.short	0x0160
        /*0016*/ 	.short	0x0418


	//----- nvinfo : EIATTR_CBANK_PARAM_SIZE
	.align		4
.L_744:
        /*0018*/ 	.byte	0x03, 0x19
        /*001a*/ 	.short	0x0418


	//----- nvinfo : EIATTR_KPARAM_INFO
	.align		4
        /*001c*/ 	.byte	0x04, 0x17
        /*001e*/ 	.short	(.L_746 - .L_745)
.L_745:
        /*0020*/ 	.word	0x00000000
        /*0024*/ 	.short	0x0000
        /*0026*/ 	.short	0x0000
        /*0028*/ 	.byte	0x00, 0xf0, 0x61, 0x10


	//----- nvinfo : EIATTR_MAXREG_COUNT
	.align		4
.L_746:
        /*002c*/ 	.byte	0x03, 0x1b
        /*002e*/ 	.short	0x00ff


	//----- nvinfo : EIATTR_NUM_BARRIERS
	.align		4
        /*0030*/ 	.byte	0x02, 0x4c
        /*0032*/ 	.byte	0x02
	.zero		1


	//----- nvinfo : EIATTR_MERCURY_ISA_VERSION
	.align		4
        /*0034*/ 	.byte	0x03, 0x5f
        /*0036*/ 	.short	0x0000


	//----- nvinfo : EIATTR_COOP_GROUP_MASK_REGIDS
	.align		4
        /*0038*/ 	.byte	0x04, 0x29
        /*003a*/ 	.short	(.L_748 - .L_747)


	//   ....[0]....
.L_747:
        /*003c*/ 	.word	0xffffffff


	//   ....[1]....
        /*0040*/ 	.word	0xffffffff


	//   ....[2]....
        /*0044*/ 	.word	0xffffffff


	//   ....[3]....
        /*0048*/ 	.word	0xffffffff


	//   ....[4]....
        /*004c*/ 	.word	0xffffffff


	//   ....[5]....
        /*0050*/ 	.word	0xffffffff


	//   ....[6]....
        /*0054*/ 	.word	0xffffffff


	//   ....[7]....
        /*0058*/ 	.word	0xffffffff


	//   ....[8]....
        /*005c*/ 	.word	0xffffffff


	//   ....[9]....
        /*0060*/ 	.word	0xffffffff


	//   ....[10]....
        /*0064*/ 	.word	0xffffffff


	//   ....[11]....
        /*0068*/ 	.word	0xffffffff


	//   ....[12]....
        /*006c*/ 	.word	0xffffffff


	//   ....[13]....
        /*0070*/ 	.word	0xffffffff


	//   ....[14]....
        /*0074*/ 	.word	0xffffffff


	//   ....[15]....
        /*0078*/ 	.word	0xffffffff


	//   ....[16]....
        /*007c*/ 	.word	0xffffffff


	//   ....[17]....
        /*0080*/ 	.word	0xffffffff


	//   ....[18]....
        /*0084*/ 	.word	0xffffffff


	//   ....[19]....
        /*0088*/ 	.word	0xffffffff


	//   ....[20]....
        /*008c*/ 	.word	0xffffffff


	//   ....[21]....
        /*0090*/ 	.word	0xffffffff


	//   ....[22]....
        /*0094*/ 	.word	0xffffffff


	//   ....[23]....
        /*0098*/ 	.word	0xffffffff


	//   ....[24]....
        /*009c*/ 	.word	0xffffffff


	//   ....[25]....
        /*00a0*/ 	.word	0xffffffff


	//   ....[26]....
        /*00a4*/ 	.word	0xffffffff


	//   ....[27]....
        /*00a8*/ 	.word	0xffffffff


	//   ....[28]....
        /*00ac*/ 	.word	0xffffffff


	//   ....[29]....
        /*00b0*/ 	.word	0xffffffff


	//   ....[30]....
        /*00b4*/ 	.word	0xffffffff


	//   ....[31]....
        /*00b8*/ 	.word	0xffffffff


	//   ....[32]....
        /*00bc*/ 	.word	0xffffffff


	//   ....[33]....
        /*00c0*/ 	.word	0xffffffff


	//   ....[34]....
        /*00c4*/ 	.word	0xffffffff


	//   ....[35]....
        /*00c8*/ 	.word	0xffffffff


	//   ....[36]....
        /*00cc*/ 	.word	0xffffffff


	//   ....[37]....
        /*00d0*/ 	.word	0xffffffff


	//   ....[38]....
        /*00d4*/ 	.word	0xffffffff


	//   ....[39]....
        /*00d8*/ 	.word	0xffffffff


	//   ....[40]....
        /*00dc*/ 	.word	0xffffffff


	//   ....[41]....
        /*00e0*/ 	.word	0xffffffff


	//   ....[42]....
        /*00e4*/ 	.word	0xffffffff


	//   ....[43]....
        /*00e8*/ 	.word	0xffffffff


	//   ....[44]....
        /*00ec*/ 	.word	0xffffffff


	//   ....[45]....
        /*00f0*/ 	.word	0xffffffff


	//   ....[46]....
        /*00f4*/ 	.word	0xffffffff


	//   ....[47]....
        /*00f8*/ 	.word	0xffffffff


	//   ....[48]....
        /*00fc*/ 	.word	0xffffffff


	//   ....[49]....
        /*0100*/ 	.word	0xffffffff


	//   ....[50]....
        /*0104*/ 	.word	0xffffffff


	//   ....[51]....
        /*0108*/ 	.word	0xffffffff


	//   ....[52]....
        /*010c*/ 	.word	0xffffffff


	//   ....[53]....
        /*0110*/ 	.word	0xffffffff


	//   ....[54]....
        /*0114*/ 	.word	0xffffffff


	//   ....[55]....
        /*0118*/ 	.word	0xffffffff


	//   ....[56]....
        /*011c*/ 	.word	0xffffffff


	//   ....[57]....
        /*0120*/ 	.word	0xffffffff


	//   ....[58]....
        /*0124*/ 	.word	0xffffffff


	//   ....[59]....
        /*0128*/ 	.word	0xffffffff


	//   ....[60]....
        /*012c*/ 	.word	0xffffffff


	//   ....[61]....
        /*0130*/ 	.word	0xffffffff


	//   ....[62]....
        /*0134*/ 	.word	0xffffffff


	//   ....[63]....
        /*0138*/ 	.word	0xffffffff


	//   ....[64]....
        /*013c*/ 	.word	0xffffffff


	//   ....[65]....
        /*0140*/ 	.word	0xffffffff


	//   ....[66]....
        /*0144*/ 	.word	0xffffffff


	//   ....[67]....
        /*0148*/ 	.word	0xffffffff


	//   ....[68]....
        /*014c*/ 	.word	0xffffffff


	//   ....[69]....
        /*0150*/ 	.word	0xffffffff


	//   ....[70]....
        /*0154*/ 	.word	0xffffffff


	//   ....[71]....
        /*0158*/ 	.word	0xffffffff


	//   ....[72]....
        /*015c*/ 	.word	0xffffffff


	//   ....[73]....
        /*0160*/ 	.word	0xffffffff


	//   ....[74]....
        /*0164*/ 	.word	0xffffffff


	//   ....[75]....
        /*0168*/ 	.word	0xffffffff


	//   ....[76]....
        /*016c*/ 	.word	0xffffffff


	//----- nvinfo : EIATTR_COOP_GROUP_INSTR_OFFSETS
	.align		4
.L_748:
        /*0170*/ 	.byte	0x04, 0x28
        /*0172*/ 	.short	(.L_750 - .L_749)


	//   ....[0]....
.L_749:
        /*0174*/ 	.word	0x00000080


	//   ....[1]....
        /*0178*/ 	.word	0x000022b0


	//   ....[2]....
        /*017c*/ 	.word	0x000022c0


	//   ....[3]....
        /*0180*/ 	.word	0x00003ea0


	//   ....[4]....
        /*0184*/ 	.word	0x00003eb0


	//   ....[5]....
        /*0188*/ 	.word	0x00005a40


	//   ....[6]....
        /*018c*/ 	.word	0x00005a60


	//   ....[7]....
        /*0190*/ 	.word	0x00005f20


	//   ....[8]....
        /*0194*/ 	.word	0x00005f30


	//   ....[9]....
        /*0198*/ 	.word	0x00006ac0


	//   ....[10]....
        /*019c*/ 	.word	0x00006af0


	//   ....[11]....
        /*01a0*/ 	.word	0x00006d00


	//   ....[12]....
        /*01a4*/ 	.word	0x00006d30


	//   ....[13]....
        /*01a8*/ 	.word	0x00006e50


	//   ....[14]....
        /*01ac*/ 	.word	0x00006e80


	//   ....[15]....
        /*01b0*/ 	.word	0x00006f90


	//   ....[16]....
        /*01b4*/ 	.word	0x00006fd0


	//   ....[17]....
        /*01b8*/ 	.word	0x00007520


	//   ....[18]....
        /*01bc*/ 	.word	0x00007540


	//   ....[19]....
        /*01c0*/ 	.word	0x00007570


	//   ....[20]....
        /*01c4*/ 	.word	0x00007590


	//   ....[21]....
        /*01c8*/ 	.word	0x000075b0


	//   ....[22]....
        /*01cc*/ 	.word	0x000075c0


	//   ....[23]....
        /*01d0*/ 	.word	0x000075d0


	//   ....[24]....
        /*01d4*/ 	.word	0x000075f0


	//   ....[25]....
        /*01d8*/ 	.word	0x00007b50


	//   ....[26]....
        /*01dc*/ 	.word	0x00007b80


	//   ....[27]....
        /*01e0*/ 	.word	0x00007ba0


	//   ....[28]....
        /*01e4*/ 	.word	0x00007bb0


	//   ....[29]....
        /*01e8*/ 	.word	0x0000de30


	//   ....[30]....
        /*01ec*/ 	.word	0x0000de60


	//   ....[31]....
        /*01f0*/ 	.word	0x0000de90


	//   ....[32]....
        /*01f4*/ 	.word	0x0000dec0


	//   ....[33]....
        /*01f8*/ 	.word	0x0000f2b0


	//   ....[34]....
        /*01fc*/ 	.word	0x0000f340


	//   ....[35]....
        /*0200*/ 	.word	0x0000f3f0


	//   ....[36]....
        /*0204*/ 	.word	0x0000f510


	//   ....[37]....
        /*0208*/ 	.word	0x00010640


	//   ....[38]....
        /*020c*/ 	.word	0x00010650


	//   ....[39]....
        /*0210*/ 	.word	0x00010660


	//   ....[40]....
        /*0214*/ 	.word	0x00010670


	//   ....[41]....
        /*0218*/ 	.word	0x00010b00


	//   ....[42]....
        /*021c*/ 	.word	0x00010b30


	//   ....[43]....
        /*0220*/ 	.word	0x00010b60


	//   ....[44]....
        /*0224*/ 	.word	0x00010ba0


	//   ....[45]....
        /*0228*/ 	.word	0x000118f0


	//   ....[46]....
        /*022c*/ 	.word	0x00011910


	//   ....[47]....
        /*0230*/ 	.word	0x00011930


	//   ....[48]....
        /*0234*/ 	.word	0x00011950


	//   ....[49]....
        /*0238*/ 	.word	0x00013240


	//   ....[50]....
        /*023c*/ 	.word	0x00013270


	//   ....[51]....
        /*0240*/ 	.word	0x00013290


	//   ....[52]....
        /*0244*/ 	.word	0x000132b0


	//   ....[53]....
        /*0248*/ 	.word	0x000134b0


	//   ....[54]....
        /*024c*/ 	.word	0x000134e0


	//   ....[55]....
        /*0250*/ 	.word	0x00013530


	//   ....[56]....
        /*0254*/ 	.word	0x00013540


	//   ....[57]....
        /*0258*/ 	.word	0x00014a90


	//   ....[58]....
        /*025c*/ 	.word	0x00014ad0


	//   ....[59]....
        /*0260*/ 	.word	0x00014b10


	//   ....[60]....
        /*0264*/ 	.word	0x00014b50


	//   ....[61]....
        /*0268*/ 	.word	0x00014d00


	//   ....[62]....
        /*026c*/ 	.word	0x00014d10


	//   ....[63]....
        /*0270*/ 	.word	0x00014e90


	//   ....[64]....
        /*0274*/ 	.word	0x00014ec0


	//   ....[65]....
        /*0278*/ 	.word	0x00015010


	//   ....[66]....
        /*027c*/ 	.word	0x00015040


	//   ....[67]....
        /*0280*/ 	.word	0x00015190


	//   ....[68]....
        /*0284*/ 	.word	0x000151b0


	//   ....[69]....
        /*0288*/ 	.word	0x00015990


	//   ....[70]....
        /*028c*/ 	.word	0x000159b0


	//   ....[71]....
        /*0290*/ 	.word	0x00015ae0


	//   ....[72]....
        /*0294*/ 	.word	0x00015b10


	//   ....[73]....
        /*0298*/ 	.word	0x00015c40


	//   ....[74]....
        /*029c*/ 	.word	0x00015c70


	//   ....[75]....
        /*02a0*/ 	.word	0x00015da0


	//   ....[76]....
        /*02a4*/ 	.word	0x00015dc0


	//----- nvinfo : EIATTR_EXIT_INSTR_OFFSETS
	.align		4
.L_750:
        /*02a8*/ 	.byte	0x04, 0x1c
        /*02aa*/ 	.short	(.L_752 - .L_751)


	//   ....[0]....
.L_751:
        /*02ac*/ 	.word	0x00000310


	//   ....[1]....
        /*02b0*/ 	.word	0x000151c0


	//   ....[2]....
        /*02b4*/ 	.word	0x00015290


	//   ....[3]....
        /*02b8*/ 	.word	0x000152f0


	//   ....[4]....
        /*02bc*/ 	.word	0x00015dd0


	//   ....[5]....
        /*02c0*/ 	.word	0x00015e80


	//   ....[6]....
        /*02c4*/ 	.word	0x00015ee0


	//----- nvinfo : EIATTR_CTAIDZ_USED
	.align		4
.L_752:
        /*02c8*/ 	.byte	0x01, 0x04
	.zero		2


	//----- nvinfo : EIATTR_MAX_THREADS
	.align		4
        /*02cc*/ 	.byte	0x04, 0x05
        /*02ce*/ 	.short	(.L_754 - .L_753)
.L_753:
        /*02d0*/ 	.word	0x00000100
        /*02d4*/ 	.word	0x00000001
        /*02d8*/ 	.word	0x00000001


	//----- nvinfo : EIATTR_CRS_STACK_SIZE
	.align		4
.L_754:
        /*02dc*/ 	.byte	0x04, 0x1e
        /*02de*/ 	.short	(.L_756 - .L_755)
.L_755:
        /*02e0*/ 	.word	0x00000000
.L_756:


//--------------------- .nv.info._ZN7cutlass13device_kernelIN5flash19enable_sm80_to_sm89INS1_16FlashAttnFwdSm80INS1_25CollectiveMainloopFwdSm80ILi8ELi2ELb0EN4cute5tupleIJNS5_1CILi128EEENS7_ILi64EEENS7_ILi192EEEEEELi192ENS_10bfloat16_tEfNS_4arch4Sm80ELb0ELb1ELb0ELb0ELb1ELb0ELb1ELb0EEENS1_21CollectiveEpilogueFwdINS6_IJS8_SA_S9_EEENS6_IJNS7_ILi1EEESI_SI_EEESC_SE_Li256ELb0ELb1ELb0ELb0EEENS1_19SingleTileSchedulerILb0ELb0ELb1ELi128EEEEEEEEEvNT_6ParamsE --------------------------
	.section	.nv.info._ZN7cutlass13device_kernelIN5flash19enable_sm80_to_sm89INS1_16FlashAttnFwdSm80INS1_25CollectiveMainloopFwdSm80ILi8ELi2ELb0EN4cute5tupleIJNS5_1CILi128EEENS7_ILi64EEENS7_ILi192EEEEEELi192ENS_10bfloat16_tEfNS_4arch4Sm80ELb0ELb1ELb0ELb0ELb1ELb0ELb1ELb0EEENS1_21CollectiveEpilogueFwdINS6_IJS8_SA_S9_EEENS6_IJNS7_ILi1EEESI_SI_EEESC_SE_Li256ELb0ELb1ELb0ELb0EEENS1_19SingleTileSchedulerILb0ELb0ELb1ELi128EEEEEEEEEvNT_6ParamsE,"",@"SHT_CUDA_INFO"
	.sectionflags	@""
	.align	4


	//----- nvinfo : EIATTR_CUDA_API_VERSION
	.align		4
        /*0000*/ 	.byte	0x04, 0x37
        /*0002*/ 	.short	(.L_758 - .L_757)
.L_757:
        /*0004*/ 	.word	0x00000082


	//----- nvinfo : EIATTR_SW2861232_WAR
	.align		4
.L_758:
        /*0008*/ 	.byte	0x01, 0x35
	.zero		2


	//----- nvinfo : EIATTR_PARAM_CBANK
	.align		4
        /*000c*/ 	.byte	0x04, 0x0a
        /*000e*/ 	.short	(.L_760 - .L_759)
	.align		4
.L_759:
        /*0010*/ 	.word	index@(.nv.constant0._ZN7cutlass13device_kernelIN5flash19enable_sm80_to_sm89INS1_16FlashAttnFwdSm80INS1_25CollectiveMainloopFwdSm80ILi8ELi2ELb0EN4cute5tupleIJNS5_1CILi128EEENS7_ILi64EEENS7_ILi192EEEEEELi192ENS_10bfloat16_tEfNS_4arch4Sm80ELb0ELb1ELb0ELb0ELb1ELb0ELb1ELb0EEENS1_21CollectiveEpilogueFwdINS6_IJS8_SA_S9_EEENS6_IJNS7_ILi1EEESI_SI_EEESC_SE_Li256ELb0ELb1ELb0ELb0EEENS1_19SingleTileSchedulerILb0ELb0ELb1ELi128EEEEEEEEEvNT_6ParamsE)
        /*0014*/ 	.short	0x0160
        /*0016*/ 	.short	0x0418


	//----- nvinfo : EIATTR_CBANK_PARAM_SIZE
	.align		4
.L_760:
        /*0018*/ 	.byte	0x03, 0x19
        /*001a*/ 	.short	0x0418


	//----- nvinfo : EIATTR_KPARAM_INFO
	.align		4
        /*001c*/ 	.byte	0x04, 0x17
        /*001e*/ 	.short	(.L_762 - .L_761)
.L_761:
        /*0020*/ 	.word	0x00000000
        /*0024*/ 	.short	0x0000
        /*0026*/ 	.short	0x0000
        /*0028*/ 	.byte	0x00, 0xf0, 0x61, 0x10


	//----- nvinfo : EIATTR_MAXREG_COUNT
	.align		4
.L_762:
        /*002c*/ 	.byte	0x03, 0x1b
        /*002e*/ 	.short	0x00ff


	//----- nvinfo : EIATTR_NUM_BARRIERS
	.align		4
        /*0030*/ 	.byte	0x02, 0x4c
        /*0032*/ 	.byte	0x02
	.zero		1


	//----- nvinfo : EIATTR_MERCURY_ISA_VERSION
	.align		4
        /*0034*/ 	.byte	0x03, 0x5f
        /*0036*/ 	.short	0x0000


	//----- nvinfo : EIATTR_COOP_GROUP_MASK_REGIDS
	.align		4
        /*0038*/ 	.byte	0x04, 0x29
        /*003a*/ 	.short	(.L_764 - .L_763)


	//   ....[0]....
.L_763:
        /*003c*/ 	.word	0xffffffff


	//   ....[1]....
        /*0040*/ 	.word	0xffffffff


	//   ....[2]....
        /*0044*/ 	.word	0xffffffff


	//   ....[3]....
        /*0048*/ 	.word	0xffffffff


	//   ....[4]....
        /*004c*/ 	.word	0xffffffff


	//   ....[5]....
        /*0050*/ 	.word	0xffffffff


	//   ....[6]....
        /*0054*/ 	.word	0xffffffff


	//   ....[7]....
        /*0058*/ 	.word	0xffffffff


	//   ....[8]....
        /*005c*/ 	.word	0xffffffff


	//   ....[9]....
        /*0060*/ 	.word	0xffffffff


	//   ....[10]....
        /*0064*/ 	.word	0xffffffff


	//   ....[11]....
        /*0068*/ 	.word	0xffffffff


	//   ....[12]....
        /*006c*/ 	.word	0xffffffff


	//   ....[13]....
        /*0070*/ 	.word	0xffffffff


	//   ....[14]....
        /*0074*/ 	.word	0xffffffff


	//   ....[15]....
        /*0078*/ 	.word	0xffffffff


	//   ....[16]....
        /*007c*/ 	.word	0xffffffff


	//   ....[17]....
        /*0080*/ 	.word	0xffffffff


	//   ....[18]....
        /*0084*/ 	.word	0xffffffff


	//   ....[19]....
        /*0088*/ 	.word	0xffffffff


	//   ....[20]....
        /*008c*/ 	.word	0xffffffff


	//   ....[21]....
        /*0090*/ 	.word	0xffffffff


	//   ....[22]....
        /*0094*/ 	.word	0xffffffff


	//   ....[23]....
        /*0098*/ 	.word	0xffffffff


	//   ....[24]....
        /*009c*/ 	.word	0xffffffff


	//   ....[25]....
        /*00a0*/ 	.word	0xffffffff


	//   ....[26]....
        /*00a4*/ 	.word	0xffffffff


	//   ....[27]....
        /*00a8*/ 	.word	0xffffffff


	//   ....[28]....
        /*00ac*/ 	.word	0xffffffff


	//   ....[29]....
        /*00b0*/ 	.word	0xffffffff


	//   ....[30]....
        /*00b4*/ 	.word	0xffffffff


	//   ....[31]....
        /*00b8*/ 	.word	0xffffffff


	//   ....[32]....
        /*00bc*/ 	.word	0xffffffff


	//   ....[33]....
        /*00c0*/ 	.word	0xffffffff


	//   ....[34]....
        /*00c4*/ 	.word	0xffffffff


	//   ....[35]....
        /*00c8*/ 	.word	0xffffffff


	//   ....[36]....
        /*00cc*/ 	.word	0xffffffff


	//   ....[37]....
        /*00d0*/ 	.word	0xffffffff


	//   ....[38]....
        /*00d4*/ 	.word	0xffffffff


	//   ....[39]....
        /*00d8*/ 	.word	0xffffffff


	//   ....[40]....
        /*00dc*/ 	.word	0xffffffff


	//   ....[41]....
        /*00e0*/ 	.word	0xffffffff


	//   ....[42]....
        /*00e4*/ 	.word	0xffffffff


	//   ....[43]....
        /*00e8*/ 	.word	0xffffffff


	//   ....[44]....
        /*00ec*/ 	.word	0xffffffff


	//   ....[45]....
        /*00f0*/ 	.word	0xffffffff


	//   ....[46]....
        /*00f4*/ 	.word	0xffffffff


	//   ....[47]....
        /*00f8*/ 	.word	0xffffffff


	//   ....[48]....
        /*00fc*/ 	.word	0xffffffff


	//   ....[49]....
        /*0100*/ 	.word	0xffffffff


	//   ....[50]....
        /*0104*/ 	.word	0xffffffff


	//   ....[51]....
        /*0108*/ 	.word	0xffffffff


	//   ....[52]....
        /*010c*/ 	.word	0xffffffff


	//   ....[53]....
        /*0110*/ 	.word	0xffffffff


	//   ....[54]....
        /*0114*/ 	.word	0xffffffff


	//   ....[55]....
        /*0118*/ 	.word	0xffffffff


	//   ....[56]....
        /*011c*/ 	.word	0xffffffff


	//   ....[57]....
        /*0120*/ 	.word	0xffffffff


	//   ....[58]....
        /*0124*/ 	.word	0xffffffff


	//   ....[59]....
        /*0128*/ 	.word	0xffffffff


	//   ....[60]....
        /*012c*/ 	.word	0xffffffff


	//   ....[61]....
        /*0130*/ 	.word	0xffffffff


	//   ....[62]....
        /*0134*/ 	.word	0xffffffff


	//   ....[63]....
        /*0138*/ 	.word	0xffffffff


	//   ....[64]....
        /*013c*/ 	.word	0xffffffff


	//   ....[65]....
        /*0140*/ 	.word	0xffffffff


	//   ....[66]....
        /*0144*/ 	.word	0xffffffff


	//   ....[67]....
        /*0148*/ 	.word	0xffffffff


	//   ....[68]....
        /*014c*/ 	.word	0xffffffff


	//   ....[69]....
        /*0150*/ 	.word	0xffffffff


	//   ....[70]....
        /*0154*/ 	.word	0xffffffff


	//   ....[71]....
        /*0158*/ 	.word	0xffffffff


	//   ....[72]....
        /*015c*/ 	.word	0xffffffff


	//   ....[73]....
        /*0160*/ 	.word	0xffffffff


	//   ....[74]....
        /*0164*/ 	.word	0xffffffff


	//   ....[75]....
        /*0168*/ 	.word	0xffffffff


	//   ....[76]....
        /*016c*/ 	.word	0xffffffff


	//   ....[77]....
        /*0170*/ 	.word	0xffffffff


	//   ....[78]....
        /*0174*/ 	.word	0xffffffff


	//   ....[79]....
        /*0178*/ 	.word	0xffffffff


	//   ....[80]....
        /*017c*/ 	.word	0xffffffff


	//   ....[81]....
        /*0180*/ 	.word	0xffffffff


	//   ....[82]....
        /*0184*/ 	.word	0xffffffff


	//   ....[83]....
        /*0188*/ 	.word	0xffffffff


	//   ....[84]....
        /*018c*/ 	.word	0xffffffff


	//   ....[85]....
        /*0190*/ 	.word	0xffffffff


	//   ....[86]....
        /*0194*/ 	.word	0xffffffff


	//   ....[87]....
        /*0198*/ 	.word	0xffffffff


	//   ....[88]....
        /*019c*/ 	.word	0xffffffff


	//   ....[89]....
        /*01a0*/ 	.word	0xffffffff


	//   ....[90]....
        /*01a4*/ 	.word	0xffffffff


	//   ....[91]....
        /*01a8*/ 	.word	0xffffffff


	//   ....[92]....
        /*01ac*/ 	.word	0xffffffff


	//   ....[93]....
        /*01b0*/ 	.word	0xffffffff


	//   ....[94]....
        /*01b4*/ 	.word	0xffffffff


	//   ....[95]....
        /*01b8*/ 	.word	0xffffffff


	//   ....[96]....
        /*01bc*/ 	.word	0xffffffff


	//   ....[97]....
        /*01c0*/ 	.word	0xffffffff


	//----- nvinfo : EIATTR_COOP_GROUP_INSTR_OFFSETS
	.align		4
.L_764:
        /*01c4*/ 	.byte	0x04, 0x28
        /*01c6*/ 	.short	(.L_766 - .L_765)


	//   ....[0]....
.L_765:
        /*01c8*/ 	.word	0x00000c90


	//   ....[1]....
        /*01cc*/ 	.word	0x00000cd0


	//   ....[2]....
        /*01d0*/ 	.word	0x00000d10


	//   ....[3]....
        /*01d4*/ 	.word	0x00000d40


	//   ....[4]....
        /*01d8*/ 	.word	0x00000d90


	//   ....[5]....
        /*01dc*/ 	.word	0x00000dc0


	//   ....[6]....
        /*01e0*/ 	.word	0x00000df0


	//   ....[7]....
        /*01e4*/ 	.word	0x00000f70


	//   ....[8]....
        /*01e8*/ 	.word	0x00001400


	//   ....[9]....
        /*01ec*/ 	.word	0x00001430


	//   ....[10]....
        /*01f0*/ 	.word	0x00001480


	//   ....[11]....
        /*01f4*/ 	.word	0x000014a0


	//   ....[12]....
        /*01f8*/ 	.word	0x00001550


	//   ....[13]....
        /*01fc*/ 	.word	0x00001570


	//   ....[14]....
        /*0200*/ 	.word	0x00001590


	//   ....[15]....
        /*0204*/ 	.word	0x000015b0


	//   ....[16]....
        /*0208*/ 	.word	0x00001b90


	//   ....[17]....
        /*020c*/ 	.word	0x00001bb0


	//   ....[18]....
        /*0210*/ 	.word	0x00001c10


	//   ....[19]....
        /*0214*/ 	.word	0x00001c30


	//   ....[20]....
        /*0218*/ 	.word	0x00002170


	//   ....[21]....
        /*021c*/ 	.word	0x000021a0


	//   ....[22]....
        /*0220*/ 	.word	0x000021c0


	//   ....[23]....
        /*0224*/ 	.word	0x00002220


	//   ....[24]....
        /*0228*/ 	.word	0x00002e60


	//   ....[25]....
        /*022c*/ 	.word	0x00003090


	//   ....[26]....
        /*0230*/ 	.word	0x000038c0


	//   ....[27]....
        /*0234*/ 	.word	0x00003a70


	//   ....[28]....
        /*0238*/ 	.word	0x00003c30


	//   ....[29]....
        /*023c*/ 	.word	0x00003d30


	//   ....[30]....
        /*0240*/ 	.word	0x00004df0


	//   ....[31]....
        /*0244*/ 	.word	0x00004e10


	//   ....[32]....
        /*0248*/ 	.word	0x00004e30


	//   ....[33]....
        /*024c*/ 	.word	0x00004e40


	//   ....[34]....
        /*0250*/ 	.word	0x000054b0


	//   ....[35]....
        /*0254*/ 	.word	0x000054d0


	//   ....[36]....
        /*0258*/ 	.word	0x000054f0


	//   ....[37]....
        /*025c*/ 	.word	0x00005550


	//   ....[38]....
        /*0260*/ 	.word	0x000057e0


	//   ....[39]....
        /*0264*/ 	.word	0x000062c0


	//   ....[40]....
        /*0268*/ 	.word	0x000069f0


	//   ....[41]....
        /*026c*/ 	.word	0x00006aa0


	//   ....[42]....
        /*0270*/ 	.word	0x00006d30


	//   ....[43]....
        /*0274*/ 	.word	0x00006ea0


	//   ....[44]....
        /*0278*/ 	.word	0x00008670


	//   ....[45]....
        /*027c*/ 	.word	0x00008690


	//   ....[46]....
        /*0280*/ 	.word	0x000086b0


	//   ....[47]....
        /*0284*/ 	.word	0x00008720


	//   ....[48]....
        /*0288*/ 	.word	0x00008e50


	//   ....[49]....
        /*028c*/ 	.word	0x00008e70


	//   ....[50]....
        /*0290*/ 	.word	0x00008e90


	//   ....[51]....
        /*0294*/ 	.word	0x00008f00


	//   ....[52]....
        /*0298*/ 	.word	0x00009c00


	//   ....[53]....
        /*029c*/ 	.word	0x00009c20


	//   ....[54]....
        /*02a0*/ 	.word	0x00009c40


	//   ....[55]....
        /*02a4*/ 	.word	0x00009c60


	//   ....[56]....
        /*02a8*/ 	.word	0x0000b570


	//   ....[57]....
        /*02ac*/ 	.word	0x0000b580


	//   ....[58]....
        /*02b0*/ 	.word	0x0000b590


	//   ....[59]....
        /*02b4*/ 	.word	0x0000b600


	//   ....[60]....
        /*02b8*/ 	.word	0x0000bad0


	//   ....[61]....
        /*02bc*/ 	.word	0x0000bae0


	//   ....[62]....
        /*02c0*/ 	.word	0x0000baf0


	//   ....[63]....
        /*02c4*/ 	.word	0x0000bb70


	//   ....[64]....
        /*02c8*/ 	.word	0x0000c590


	//   ....[65]....
        /*02cc*/ 	.word	0x0000c880


	//   ....[66]....
        /*02d0*/ 	.word	0x0000cfb0


	//   ....[67]....
        /*02d4*/ 	.word	0x0000d280


	//   ....[68]....
        /*02d8*/ 	.word	0x0000d2d0


	//   ....[69]....
        /*02dc*/ 	.word	0x0000d380


	//   ....[70]....
        /*02e0*/ 	.word	0x0000ec00


	//   ....[71]....
        /*02e4*/ 	.word	0x0000ec10


	//   ....[72]....
        /*02e8*/ 	.word	0x0000ec20


	//   ....[73]....
        /*02ec*/ 	.word	0x0000ec90


	//   ....[74]....
        /*02f0*/ 	.word	0x0000ee30


	//   ....[75]....
        /*02f4*/ 	.word	0x0000ee60


	//   ....[76]....
        /*02f8*/ 	.word	0x0000eea0


	//   ....[77]....
        /*02fc*/ 	.word	0x0000eeb0


	//   ....[78]....
        /*0300*/ 	.word	0x00010440


	//   ....[79]....
        /*0304*/ 	.word	0x00010450


	//   ....[80]....
        /*0308*/ 	.word	0x00010470


	//   ....[81]....
        /*030c*/ 	.word	0x00010480


	//   ....[82]....
        /*0310*/ 	.word	0x00010490


	//   ....[83]....
        /*0314*/ 	.word	0x00010580


	//   ....[84]....
        /*0318*/ 	.word	0x00010700


	//   ....[85]....
        /*031c*/ 	.word	0x00010730


	//   ....[86]....
        /*0320*/ 	.word	0x00010880


	//   ....[87]....
        /*0324*/ 	.word	0x000108b0


	//   ....[88]....
        /*0328*/ 	.word	0x00010a00


	//   ....[89]....
        /*032c*/ 	.word	0x00010a20


	//   ....[90]....
        /*0330*/ 	.word	0x000110f0


	//   ....[91]....
        /*0334*/ 	.word	0x00011110


	//   ....[92]....
        /*0338*/ 	.word	0x00011240


	//   ....[93]....
        /*033c*/ 	.word	0x00011270


	//   ....[94]....
        /*0340*/ 	.word	0x000113a0


	//   ....[95]....
        /*0344*/ 	.word	0x000113d0


	//   ....[96]....
        /*0348*/ 	.word	0x00011500


	//   ....[97]....
        /*034c*/ 	.word	0x00011520


	//----- nvinfo : EIATTR_EXIT_INSTR_OFFSETS
	.align		4
.L_766:
        /*0350*/ 	.byte	0x04, 0x1c
        /*0352*/ 	.short	(.L_768 - .L_767)


	//   ....[0]....
.L_767:
        /*0354*/ 	.word	0x00000030


	//   ....[1]....
        /*0358*/ 	.word	0x00010a30


	//   ....[2]....
        /*035c*/ 	.word	0x00010b00


	//   ....[3]....
        /*0360*/ 	.word	0x00010b60


	//   ....[4]....
        /*0364*/ 	.word	0x00011530


	//   ....[5]....
        /*0368*/ 	.word	0x000115e0


	//   ....[6]....
        /*036c*/ 	.word	0x00011640


	//----- nvinfo : EIATTR_CTAIDZ_USED
	.align		4
.L_768:
        /*0370*/ 	.byte	0x01, 0x04
	.zero		2


	//----- nvinfo : EIATTR_MAX_THREADS
	.align		4
        /*0374*/ 	.byte	0x04, 0x05
        /*0376*/ 	.short	(.L_770 - .L_769)
.L_769:
        /*0378*/ 	.word	0x00000100
        /*037c*/ 	.word	0x00000001
        /*0380*/ 	.word	0x00000001


	//----- nvinfo : EIATTR_CRS_STACK_SIZE
	.align		4
.L_770:
        /*0384*/ 	.byte	0x04, 0x1e
        /*0386*/ 	.short	(.L_772 - .L_771)
.L_771:
        /*0388*/ 	.word	0x00000000
.L_772:


//--------------------- .nv.info._ZN7cutlass13device_kernelIN5flash19enable_sm80_to_sm89INS1_16FlashAttnFwdSm80INS1_25CollectiveMainloopFwdSm80ILi8ELi2ELb0EN4cute5tupleIJNS5_1CILi128EEENS7_ILi64EEENS7_ILi192EEEEEELi192ENS_10bfloat16_tEfNS_4arch4Sm80ELb0ELb1ELb0ELb1ELb1ELb0ELb1ELb0EEENS1_21CollectiveEpilogueFwdINS6_IJS8_SA_S9_EEENS6_IJNS7_ILi1EEESI_SI_EEESC_SE_Li256ELb1ELb1ELb0ELb0EEENS1_19SingleTileSchedulerILb1ELb0ELb1ELi128EEEEEEEEEvNT_6ParamsE --------------------------
	.section	.nv.info._ZN7cutlass13device_kernelIN5flash19enable_sm80_to_sm89INS1_16FlashAttnFwdSm80INS1_25CollectiveMainloopFwdSm80ILi8ELi2ELb0EN4cute5tupleIJNS5_1CILi128EEENS7_ILi64EEENS7_ILi192EEEEEELi192ENS_10bfloat16_tEfNS_4arch4Sm80ELb0ELb1ELb0ELb1ELb1ELb0ELb1ELb0EEENS1_21CollectiveEpilogueFwdINS6_IJS8_SA_S9_EEENS6_IJNS7_ILi1EEESI_SI_EEESC_SE_Li256ELb1ELb1ELb0ELb0EEENS1_19SingleTileSchedulerILb1ELb0ELb1ELi128EEEEEEEEEvNT_6ParamsE,"",@"SHT_CUDA_INFO"
	.sectionflags	@""
	.align	4


	//----- nvinfo : EIATTR_CUDA_API_VERSION
	.align		4
        /*0000*/ 	.byte	0x04, 0x37
        /*0002*/ 	.short	(.L_774 - .L_773)
.L_773:
        /*0004*/ 	.word	0x00000082


	//----- nvinfo : EIATTR_SW2861232_WAR
	.align		4
.L_774:
        /*0008*/ 	.byte	0x01, 0x35
	.zero		2


	//----- nvinfo : EIATTR_PARAM_CBANK
	.align		4
        /*000c*/ 	.byte	0x04, 0x0a
        /*000e*/ 	.short	(.L_776 - .L_775)
	.align		4
.L_775:
        /*0010*/ 	.word	index@(.nv.constant0._ZN7cutlass13device_kernelIN5flash19enable_sm80_to_sm89INS1_16FlashAttnFwdSm80INS1_25CollectiveMainloopFwdSm80ILi8ELi2ELb0EN4cute5tupleIJNS5_1CILi128EEENS7_ILi64EEENS7_ILi192EEEEEELi192ENS_10bfloat16_tEfNS_4arch4Sm80ELb0ELb1ELb0ELb1ELb1ELb0ELb1ELb0EEENS1_21CollectiveEpilogueFwdINS6_IJS8_SA_S9_EEENS6_IJNS7_ILi1EEESI_SI_EEESC_SE_Li256ELb1ELb1ELb0ELb0EEENS1_19SingleTileSchedulerILb1ELb0ELb1ELi128EEEEEEEEEvNT_6ParamsE)
        /*0014*/ 	.short	0x0160
        /*0016*/ 	.short	0x0418


	//----- nvinfo : EIATTR_CBANK_PARAM_SIZE
	.align		4
.L_776:
        /*0018*/ 	.byte	0x03, 0x19
        /*001a*/ 	.short	0x0418


	//----- nvinfo : EIATTR_KPARAM_INFO
	.align		4
        /*001c*/ 	.byte	0x04, 0x17
        /*001e*/ 	.short	(.L_778 - .L_777)
.L_777:
        /*0020*/ 	.word	0x00000000
        /*0024*/ 	.short	0x0000
        /*0026*/ 	.short	0x0000
        /*0028*/ 	.byte	0x00, 0xf0, 0x61, 0x10


	//----- nvinfo : EIATTR_MAXREG_COUNT
	.align		4
.L_778:
        /*002c*/ 	.byte	0x03, 0x1b
        /*002e*/ 	.short	0x00ff


	//----- nvinfo : EIATTR_NUM_BARRIERS
	.align		4
        /*0030*/ 	.byte	0x02, 0x4c
        /*0032*/ 	.byte	0x02
	.zero		1


	//----- nvinfo : EIATTR_MERCURY_ISA_VERSION
	.align		4
        /*0034*/ 	.byte	0x03, 0x5f
        /*0036*/ 	.short	0x0000


	//----- nvinfo : EIATTR_COOP_GROUP_MASK_REGIDS
	.align		4
        /*0038*/ 	.byte	0x04, 0x29
        /*003a*/ 	.short	(.L_780 - .L_779)


	//   ....[0]....
.L_779:
        /*003c*/ 	.word	0xffffffff


	//   ....[1]....
        /*0040*/ 	.word	0xffffffff


	//   ....[2]....
        /*0044*/ 	.word	0xffffffff


	//   ....[3]....
        /*0048*/ 	.word	0xffffffff


	//   ....[4]....
        /*004c*/ 	.word	0xffffffff


	//   ....[5]....
        /*0050*/ 	.word	0xffffffff


	//   ....[6]....
        /*0054*/ 	.word	0xffffffff


	//   ....[7]....
        /*0058*/ 	.word	0xffffffff


	//   ....[8]....
        /*005c*/ 	.word	0xffffffff


	//   ....[9]....
        /*0060*/ 	.word	0xffffffff


	//   ....[10]....
        /*0064*/ 	.word	0xffffffff


	//   ....[11]....
        /*0068*/ 	.word	0xffffffff


	//   ....[12]....
        /*006c*/ 	.word	0xffffffff


	//   ....[13]....
        /*0070*/ 	.word	0xffffffff


	//   ....[14]....
        /*0074*/ 	.word	0xffffffff


	//   ....[15]....
        /*0078*/ 	.word	0xffffffff


	//   ....[16]....
        /*007c*/ 	.word	0xffffffff


	//   ....[17]....
        /*0080*/ 	.word	0xffffffff


	//   ....[18]....
        /*0084*/ 	.word	0xffffffff


	//   ....[19]....
        /*0088*/ 	.word	0xffffffff


	//   ....[20]....
        /*008c*/ 	.word	0xffffffff


	//   ....[21]....
        /*0090*/ 	.word	0xffffffff


	//   ....[22]....
        /*0094*/ 	.word	0xffffffff


	//   ....[23]....
        /*0098*/ 	.word	0xffffffff


	//   ....[24]....
        /*009c*/ 	.word	0xffffffff


	//   ....[25]....
        /*00a0*/ 	.word	0xffffffff


	//   ....[26]....
        /*00a4*/ 	.word	0xffffffff


	//   ....[27]....
        /*00a8*/ 	.word	0xffffffff


	//   ....[28]....
        /*00ac*/ 	.word	0xffffffff


	//   ....[29]....
        /*00b0*/ 	.word	0xffffffff


	//   ....[30]....
        /*00b4*/ 	.word	0xffffffff


	//   ....[31]....
        /*00b8*/ 	.word	0xffffffff


	//   ....[32]....
        /*00bc*/ 	.word	0xffffffff


	//   ....[33]....
        /*00c0*/ 	.word	0xffffffff


	//   ....[34]....
        /*00c4*/ 	.word	0xffffffff


	//   ....[35]....
        /*00c8*/ 	.word	0xffffffff


	//   ....[36]....
        /*00cc*/ 	.word	0xffffffff


	//   ....[37]....
        /*00d0*/ 	.word	0xffffffff


	//   ....[38]....
        /*00d4*/ 	.word	0xffffffff


	//   ....[39]....
        /*00d8*/ 	.word	0xffffffff


	//   ....[40]....
        /*00dc*/ 	.word	0xffffffff


	//   ....[41]....
        /*00e0*/ 	.word	0xffffffff


	//   ....[42]....
        /*00e4*/ 	.word	0xffffffff


	//   ....[43]....
        /*00e8*/ 	.word	0xffffffff


	//   ....[44]....
        /*00ec*/ 	.word	0xffffffff


	//   ....[45]....
        /*00f0*/ 	.word	0xffffffff


	//   ....[46]....
        /*00f4*/ 	.word	0xffffffff


	//   ....[47]....
        /*00f8*/ 	.word	0xffffffff


	//   ....[48]....
        /*00fc*/ 	.word	0xffffffff


	//   ....[49]....
        /*0100*/ 	.word	0xffffffff


	//   ....[50]....
        /*0104*/ 	.word	0xffffffff


	//   ....[51]....
        /*0108*/ 	.word	0xffffffff


	//   ....[52]....
        /*010c*/ 	.word	0xffffffff


	//   ....[53]....
        /*0110*/ 	.word	0xffffffff


	//   ....[54]....
        /*0114*/ 	.word	0xffffffff


	//   ....[55]....
        /*0118*/ 	.word	0xffffffff


	//   ....[56]....
        /*011c*/ 	.word	0xffffffff


	//   ....[57]....
        /*0120*/ 	.word	0xffffffff


	//   ....[58]....
        /*0124*/ 	.word	0xffffffff


	//   ....[59]....
        /*0128*/ 	.word	0xffffffff


	//   ....[60]....
        /*012c*/ 	.word	0xffffffff


	//   ....[61]....
        /*0130*/ 	.word	0xffffffff


	//   ....[62]....
        /*0134*/ 	.word	0xffffffff


	//   ....[63]....
        /*0138*/ 	.word	0xffffffff


	//   ....[64]....
        /*013c*/ 	.word	0xffffffff


	//   ....[65]....
        /*0140*/ 	.word	0xffffffff


	//   ....[66]....
        /*0144*/ 	.word	0xffffffff


	//   ....[67]....
        /*0148*/ 	.word	0xffffffff


	//   ....[68]....
        /*014c*/ 	.word	0xffffffff


	//   ....[69]....
        /*0150*/ 	.word	0xffffffff


	//   ....[70]....
        /*0154*/ 	.word	0xffffffff


	//   ....[71]....
        /*0158*/ 	.word	0xffffffff


	//   ....[72]....
        /*015c*/ 	.word	0xffffffff


	//   ....[73]....
        /*0160*/ 	.word	0xffffffff


	//   ....[74]....
        /*0164*/ 	.word	0xffffffff


	//   ....[75]....
        /*0168*/ 	.word	0xffffffff


	//   ....[76]....
        /*016c*/ 	.word	0xffffffff


	//   ....[77]....
        /*0170*/ 	.word	0xffffffff


	//   ....[78]....
        /*0174*/ 	.word	0xffffffff


	//   ....[79]....
        /*0178*/ 	.word	0xffffffff


	//   ....[80]....
        /*017c*/ 	.word	0xffffffff


	//   ....[81]....
        /*0180*/ 	.word	0xffffffff


	//   ....[82]....
        /*0184*/ 	.word	0xffffffff


	//   ....[83]....
        /*0188*/ 	.word	0xffffffff


	//   ....[84]....
        /*018c*/ 	.word	0xffffffff


	//   ....[85]....
        /*0190*/ 	.word	0xffffffff


	//   ....[86]....
        /*0194*/ 	.word	0xffffffff


	//   ....[87]....
        /*0198*/ 	.word	0xffffffff


	//   ....[88]....
        /*019c*/ 	.word	0xffffffff


	//   ....[89]....
        /*01a0*/ 	.word	0xffffffff


	//   ....[90]....
        /*01a4*/ 	.word	0xffffffff


	//   ....[91]....
        /*01a8*/ 	.word	0xffffffff


	//   ....[92]....
        /*01ac*/ 	.word	0xffffffff


	//   ....[93]....
        /*01b0*/ 	.word	0xffffffff


	//   ....[94]....
        /*01b4*/ 	.word	0xffffffff


	//   ....[95]....
        /*01b8*/ 	.word	0xffffffff


	//   ....[96]....
        /*01bc*/ 	.word	0xffffffff


	//   ....[97]....
        /*01c0*/ 	.word	0xffffffff


	//   ....[98]....
        /*01c4*/ 	.word	0xffffffff


	//----- nvinfo : EIATTR_COOP_GROUP_INSTR_OFFSETS
	.align		4
.L_780:
        /*01c8*/ 	.byte	0x04, 0x28
        /*01ca*/ 	.short	(.L_782 - .L_781)


	//   ....[0]....
.L_781:
        /*01cc*/ 	.word	0x00000090


	//   ....[1]....
        /*01d0*/ 	.word	0x00001570


	//   ....[2]....
        /*01d4*/ 	.word	0x000015b0


	//   ....[3]....
        /*01d8*/ 	.word	0x000017d0


	//   ....[4]....
        /*01dc*/ 	.word	0x00001800


	//   ....[5]....
        /*01e0*/ 	.word	0x00001920


	//   ....[6]....
        /*01e4*/ 	.word	0x00001950


	//   ....[7]....
        /*01e8*/ 	.word	0x00001a60


	//   ....[8]....
        /*01ec*/ 	.word	0x00001aa0


	//   ....[9]....
        /*01f0*/ 	.word	0x00001ff0


	//   ....[10]....
        /*01f4*/ 	.word	0x00002010


	//   ....[11]....
        /*01f8*/ 	.word	0x00002040


	//   ....[12]....
        /*01fc*/ 	.word	0x00002070


	//   ....[13]....
        /*0200*/ 	.word	0x00002080


	//   ....[14]....
        /*0204*/ 	.word	0x00002090


	//   ....[15]....
        /*0208*/ 	.word	0x000021d0


	//   ....[16]....
        /*020c*/ 	.word	0x000021e0


	//   ....[17]....
        /*0210*/ 	.word	0x00002630


	//   ....[18]....
        /*0214*/ 	.word	0x00002660


	//   ....[19]....
        /*0218*/ 	.word	0x00002670


	//   ....[20]....
        /*021c*/ 	.word	0x00002680


	//   ....[21]....
        /*0220*/ 	.word	0x00002b00


	//   ....[22]....
        /*0224*/ 	.word	0x00002b30


	//   ....[23]....
        /*0228*/ 	.word	0x00002b40


	//   ....[24]....
        /*022c*/ 	.word	0x00002b50


	//   ....[25]....
        /*0230*/ 	.word	0x000035e0


	//   ....[26]....
        /*0234*/ 	.word	0x00003a00


	//   ....[27]....
        /*0238*/ 	.word	0x000044d0


	//   ....[28]....
        /*023c*/ 	.word	0x000044f0


	//   ....[29]....
        /*0240*/ 	.word	0x00004510


	//   ....[30]....
        /*0244*/ 	.word	0x00004620


	//   ....[31]....
        /*0248*/ 	.word	0x00005750


	//   ....[32]....
        /*024c*/ 	.word	0x00005780


	//   ....[33]....
        /*0250*/ 	.word	0x000057a0


	//   ....[34]....
        /*0254*/ 	.word	0x000057b0


	//   ....[35]....
        /*0258*/ 	.word	0x00005e50


	//   ....[36]....
        /*025c*/ 	.word	0x00005e60


	//   ....[37]....
        /*0260*/ 	.word	0x00005e70


	//   ....[38]....
        /*0264*/ 	.word	0x00005e80


	//   ....[39]....
        /*0268*/ 	.word	0x00006a10


	//   ....[40]....
        /*026c*/ 	.word	0x00006c30


	//   ....[41]....
        /*0270*/ 	.word	0x000075c0


	//   ....[42]....
        /*0274*/ 	.word	0x00007650


	//   ....[43]....
        /*0278*/ 	.word	0x00007670


	//   ....[44]....
        /*027c*/ 	.word	0x00007690


	//   ....[45]....
        /*0280*/ 	.word	0x00008fe0


	//   ....[46]....
        /*0284*/ 	.word	0x00009000


	//   ....[47]....
        /*0288*/ 	.word	0x00009010


	//   ....[48]....
        /*028c*/ 	.word	0x00009020


	//   ....[49]....
        /*0290*/ 	.word	0x000097a0


	//   ....[50]....
        /*0294*/ 	.word	0x000097b0


	//   ....[51]....
        /*0298*/ 	.word	0x000097c0


	//   ....[52]....
        /*029c*/ 	.word	0x000097d0


	//   ....[53]....
        /*02a0*/ 	.word	0x0000a530


	//   ....[54]....
        /*02a4*/ 	.word	0x0000a550


	//   ....[55]....
        /*02a8*/ 	.word	0x0000a570


	//   ....[56]....
        /*02ac*/ 	.word	0x0000a590


	//   ....[57]....
        /*02b0*/ 	.word	0x0000be90


	//   ....[58]....
        /*02b4*/ 	.word	0x0000beb0


	//   ....[59]....
        /*02b8*/ 	.word	0x0000bec0


	//   ....[60]....
        /*02bc*/ 	.word	0x0000bed0


	//   ....[61]....
        /*02c0*/ 	.word	0x0000c3f0


	//   ....[62]....
        /*02c4*/ 	.word	0x0000c400


	//   ....[63]....
        /*02c8*/ 	.word	0x0000c410


	//   ....[64]....
        /*02cc*/ 	.word	0x0000c420


	//   ....[65]....
        /*02d0*/ 	.word	0x0000ce70


	//   ....[66]....
        /*02d4*/ 	.word	0x0000d2c0


	//   ....[67]....
        /*02d8*/ 	.word	0x0000da90


	//   ....[68]....
        /*02dc*/ 	.word	0x0000dbd0


	//   ....[69]....
        /*02e0*/ 	.word	0x0000dbe0


	//   ....[70]....
        /*02e4*/ 	.word	0x0000dc00


	//   ....[71]....
        /*02e8*/ 	.word	0x0000f4f0


	//   ....[72]....
        /*02ec*/ 	.word	0x0000f510


	//   ....[73]....
        /*02f0*/ 	.word	0x0000f530


	//   ....[74]....
        /*02f4*/ 	.word	0x0000f540


	//   ....[75]....
        /*02f8*/ 	.word	0x0000f710


	//   ....[76]....
        /*02fc*/ 	.word	0x0000f730


	//   ....[77]....
        /*0300*/ 	.word	0x0000f770


	//   ....[78]....
        /*0304*/ 	.word	0x0000f780


	//   ....[79]....
        /*0308*/ 	.word	0x00010d90


	//   ....[80]....
        /*030c*/ 	.word	0x00010dd0


	//   ....[81]....
        /*0310*/ 	.word	0x00010e60


	//   ....[82]....
        /*0314*/ 	.word	0x00010ea0


	//   ....[83]....
        /*0318*/ 	.word	0x000110b0


	//   ....[84]....
        /*031c*/ 	.word	0x000110c0


	//   ....[85]....
        /*0320*/ 	.word	0x00011240


	//   ....[86]....
        /*0324*/ 	.word	0x00011270


	//   ....[87]....
        /*0328*/ 	.word	0x000113c0


	//   ....[88]....
        /*032c*/ 	.word	0x000113f0


	//   ....[89]....
        /*0330*/ 	.word	0x00011540


	//   ....[90]....
        /*0334*/ 	.word	0x00011560


	//   ....[91]....
        /*0338*/ 	.word	0x00011ea0


	//   ....[92]....
        /*033c*/ 	.word	0x00011eb0


	//   ....[93]....
        /*0340*/ 	.word	0x00011fe0


	//   ....[94]....
        /*0344*/ 	.word	0x00012010


	//   ....[95]....
        /*0348*/ 	.word	0x00012140


	//   ....[96]....
        /*034c*/ 	.word	0x00012170


	//   ....[97]....
        /*0350*/ 	.word	0x000122a0


	//   ....[98]....
        /*0354*/ 	.word	0x000122c0


	//----- nvinfo : EIATTR_EXIT_INSTR_OFFSETS
	.align		4
.L_782:
        /*0358*/ 	.byte	0x04, 0x1c
        /*035a*/ 	.short	(.L_784 - .L_783)


	//   ....[0]....
.L_783:
        /*035c*/ 	.word	0x00000440


	//   ....[1]....
        /*0360*/ 	.word	0x00011570


	//   ....[2]....
        /*0364*/ 	.word	0x00011640


	//   ....[3]....
        /*0368*/ 	.word	0x000116a0


	//   ....[4]....
        /*036c*/ 	.word	0x000122d0


	//   ....[5]....
        /*0370*/ 	.word	0x00012380


	//   ....[6]....
        /*0374*/ 	.word	0x000123e0


	//----- nvinfo : EIATTR_CTAIDZ_USED
	.align		4
.L_784:
        /*0378*/ 	.byte	0x01, 0x04
	.zero		2


	//----- nvinfo : EIATTR_MAX_THREADS
	.align		4
        /*037c*/ 	.byte	0x04, 0x05
        /*037e*/ 	.short	(.L_786 - .L_785)
.L_785:
        /*0380*/ 	.word	0x00000100
        /*0384*/ 	.word	0x00000001
        /*0388*/ 	.word	0x00000001


	//----- nvinfo : EIATTR_CRS_STACK_SIZE
	.align		4
.L_786:
        /*038c*/ 	.byte	0x04, 0x1e
        /*038e*/ 	.short	(.L_788 - .L_787)
.L_787:
        /*0390*/ 	.word	0x00000000
.L_788:


//--------------------- .nv.info._ZN7cutlass13device_kernelIN5flash19enable_sm80_to_sm89INS1_16FlashAttnFwdSm80INS1_25CollectiveMainloopFwdSm80ILi8ELi2ELb0EN4cute5tupleIJNS5_1CILi128EEENS7_ILi64EEENS7_ILi192EEEEEELi192ENS_10bfloat16_tEfNS_4arch4Sm80ELb0ELb1ELb0ELb1ELb1ELb1ELb1ELb0EEENS1_21CollectiveEpilogueFwdINS6_IJS8_SA_S9_EEENS6_IJNS7_ILi1EEESI_SI_EEESC_SE_Li256ELb1ELb1ELb0ELb0EEENS1_19SingleTileSchedulerILb1ELb0ELb1ELi128EEEEEEEEEvNT_6ParamsE --------------------------
	.section	.nv.info._ZN7cutlass13device_kernelIN5flash19enable_sm80_to_sm89INS1_16FlashAttnFwdSm80INS1_25CollectiveMainloopFwdSm80ILi8ELi2ELb0EN4cute5tupleIJNS5_1CILi128EEENS7_ILi64EEENS7_ILi192EEEEEELi192ENS_10bfloat16_tEfNS_4arch4Sm80ELb0ELb1ELb0ELb1ELb1ELb1ELb1ELb0EEENS1_21CollectiveEpilogueFwdINS6_IJS8_SA_S9_EEENS6_IJNS7_ILi1EEESI_SI_EEESC_SE_Li256ELb1ELb1ELb0ELb0EEENS1_19SingleTileSchedulerILb1ELb0ELb1ELi128EEEEEEEEEvNT_6ParamsE,"",@"SHT_CUDA_INFO"
	.sectionflags	@""
	.align	4


	//----- nvinfo : EIATTR_CUDA_API_VERSION
	.align		4
        /*0000*/ 	.byte	0x04, 0x37
        /*0002*/ 	.short	(.L_790 - .L_789)
.L_789:
        /*0004*/ 	.word	0x00000082


	//----- nvinfo : EIATTR_SW2861232_WAR
	.align		4
.L_790:
        /*0008*/ 	.byte	0x01, 0x35
	.zero		2


	//----- nvinfo : EIATTR_PARAM_CBANK
	.align		4
        /*000c*/ 	.byte	0x04, 0x0a
        /*000e*/ 	.short	(.L_792 - .L_791)
	.align		4
.L_791:
        /*0010*/ 	.word	index@(.nv.constant0._ZN7cutlass13device_kernelIN5flash19enable_sm80_to_sm89INS1_16FlashAttnFwdSm80INS1_25CollectiveMainloopFwdSm80ILi8ELi2ELb0EN4cute5tupleIJNS5_1CILi128EEENS7_ILi64EEENS7_ILi192EEEEEELi192ENS_10bfloat16_tEfNS_4arch4Sm80ELb0ELb1ELb0ELb1ELb1ELb1ELb1ELb0EEENS1_21CollectiveEpilogueFwdINS6_IJS8_SA_S9_EEENS6_IJNS7_ILi1EEESI_SI_EEESC_SE_Li256ELb1ELb1ELb0ELb0EEENS1_19SingleTileSchedulerILb1ELb0ELb1ELi128EEEEEEEEEvNT_6ParamsE)
        /*0014*/ 	.short	0x0160
        /*0016*/ 	.short	0x0418


	//----- nvinfo : EIATTR_CBANK_PARAM_SIZE
	.align		4
.L_792:
        /*0018*/ 	.byte	0x03, 0x19
        /*001a*/ 	.short	0x0418


	//----- nvinfo : EIATTR_KPARAM_INFO
	.align		4
        /*001c*/ 	.byte	0x04, 0x17
        /*001e*/ 	.short	(.L_794 - .L_793)
.L_793:
        /*0020*/ 	.word	0x00000000
        /*0024*/ 	.short	0x0000
        /*0026*/ 	.short	0x0000
        /*0028*/ 	.byte	0x00, 0xf0, 0x61, 0x10


	//----- nvinfo : EIATTR_MAXREG_COUNT
	.align		4
.L_794:
        /*002c*/ 	.byte	0x03, 0x1b
        /*002e*/ 	.short	0x00ff


	//----- nvinfo : EIATTR_NUM_BARRIERS
	.align		4
        /*0030*/ 	.byte	0x02, 0x4c
        /*0032*/ 	.byte	0x02
	.zero		1


	//----- nvinfo : EIATTR_MERCURY_ISA_VERSION
	.align		4
        /*0034*/ 	.byte	0x03, 0x5f
        /*0036*/ 	.short	0x0000


	//----- nvinfo : EIATTR_COOP_GROUP_MASK_REGIDS
	.align		4
        /*0038*/ 	.byte	0x04, 0x29
        /*003a*/ 	.short	(.L_796 - .L_795)


	//   ....[0]....
.L_795:
        /*003c*/ 	.word	0xffffffff


	//   ....[1]....
        /*0040*/ 	.word	0xffffffff


	//   ....[2]....
        /*0044*/ 	.word	0xffffffff


	//   ....[3]....
        /*0048*/ 	.word	0xffffffff


	//   ....[4]....
        /*004c*/ 	.word	0xffffffff


	//   ....[5]....
        /*0050*/ 	.word	0xffffffff


	//   ....[6]....
        /*0054*/ 	.word	0xffffffff


	//   ....[7]....
        /*0058*/ 	.word	0xffffffff


	//   ....[8]....
        /*005c*/ 	.word	0xffffffff


	//   ....[9]....
        /*0060*/ 	.word	0xffffffff


	//   ....[10]....
        /*0064*/ 	.word	0xffffffff


	//   ....[11]....
        /*0068*/ 	.word	0xffffffff


	//   ....[12]....
        /*006c*/ 	.word	0xffffffff


	//   ....[13]....
        /*0070*/ 	.word	0xffffffff


	//   ....[14]....
        /*0074*/ 	.word	0xffffffff


	//   ....[15]....
        /*0078*/ 	.word	0xffffffff


	//   ....[16]....
        /*007c*/ 	.word	0xffffffff


	//   ....[17]....
        /*0080*/ 	.word	0xffffffff


	//   ....[18]....
        /*0084*/ 	.word	0xffffffff


	//   ....[19]....
        /*0088*/ 	.word	0xffffffff


	//   ....[20]....
        /*008c*/ 	.word	0xffffffff


	//   ....[21]....
        /*0090*/ 	.word	0xffffffff


	//   ....[22]....
        /*0094*/ 	.word	0xffffffff


	//   ....[23]....
        /*0098*/ 	.word	0xffffffff


	//   ....[24]....
        /*009c*/ 	.word	0xffffffff


	//   ....[25]....
        /*00a0*/ 	.word	0xffffffff


	//   ....[26]....
        /*00a4*/ 	.word	0xffffffff


	//   ....[27]....
        /*00a8*/ 	.word	0xffffffff


	//   ....[28]....
        /*00ac*/ 	.word	0xffffffff


	//   ....[29]....
        /*00b0*/ 	.word	0xffffffff


	//   ....[30]....
        /*00b4*/ 	.word	0xffffffff


	//   ....[31]....
        /*00b8*/ 	.word	0xffffffff


	//   ....[32]....
        /*00bc*/ 	.word	0xffffffff


	//   ....[33]....
        /*00c0*/ 	.word	0xffffffff


	//   ....[34]....
        /*00c4*/ 	.word	0xffffffff


	//   ....[35]....
        /*00c8*/ 	.word	0xffffffff


	//   ....[36]....
        /*00cc*/ 	.word	0xffffffff


	//   ....[37]....
        /*00d0*/ 	.word	0xffffffff


	//   ....[38]....
        /*00d4*/ 	.word	0xffffffff


	//   ....[39]....
        /*00d8*/ 	.word	0xffffffff


	//   ....[40]....
        /*00dc*/ 	.word	0xffffffff


	//   ....[41]....
        /*00e0*/ 	.word	0xffffffff


	//   ....[42]....
        /*00e4*/ 	.word	0xffffffff


	//   ....[43]....
        /*00e8*/ 	.word	0xffffffff


	//   ....[44]....
        /*00ec*/ 	.word	0xffffffff


	//   ....[45]....
        /*00f0*/ 	.word	0xffffffff


	//   ....[46]....
        /*00f4*/ 	.word	0xffffffff


	//   ....[47]....
        /*00f8*/ 	.word	0xffffffff


	//   ....[48]....
        /*00fc*/ 	.word	0xffffffff


	//   ....[49]....
        /*0100*/ 	.word	0xffffffff


	//   ....[50]....
        /*0104*/ 	.word	0xffffffff


	//   ....[51]....
        /*0108*/ 	.word	0xffffffff


	//   ....[52]....
        /*010c*/ 	.word	0xffffffff


	//   ....[53]....
        /*0110*/ 	.word	0xffffffff


	//   ....[54]....
        /*0114*/ 	.word	0xffffffff


	//   ....[55]....
        /*0118*/ 	.word	0xffffffff


	//   ....[56]....
        /*011c*/ 	.word	0xffffffff


	//   ....[57]....
        /*0120*/ 	.word	0xffffffff


	//   ....[58]....
        /*0124*/ 	.word	0xffffffff


	//   ....[59]....
        /*0128*/ 	.word	0xffffffff


	//   ....[60]....
        /*012c*/ 	.word	0xffffffff


	//   ....[61]....
        /*0130*/ 	.word	0xffffffff


	//   ....[62]....
        /*0134*/ 	.word	0xffffffff


	//   ....[63]....
        /*0138*/ 	.word	0xffffffff


	//   ....[64]....
        /*013c*/ 	.word	0xffffffff


	//   ....[65]....
        /*0140*/ 	.word	0xffffffff


	//   ....[66]....
        /*0144*/ 	.word	0xffffffff


	//   ....[67]....
        /*0148*/ 	.word	0xffffffff


	//   ....[68]....
        /*014c*/ 	.word	0xffffffff


	//   ....[69]....
        /*0150*/ 	.word	0xffffffff


	//   ....[70]....
        /*0154*/ 	.word	0xffffffff


	//   ....[71]....
        /*0158*/ 	.word	0xffffffff


	//   ....[72]....
        /*015c*/ 	.word	0xffffffff


	//   ....[73]....
        /*0160*/ 	.word	0xffffffff


	//   ....[74]....
        /*0164*/ 	.word	0xffffffff


	//   ....[75]....
        /*0168*/ 	.word	0xffffffff


	//   ....[76]....
        /*016c*/ 	.word	0xffffffff


	//   ....[77]....
        /*0170*/ 	.word	0xffffffff


	//   ....[78]....
        /*0174*/ 	.word	0xffffffff


	//   ....[79]....
        /*0178*/ 	.word	0xffffffff


	//   ....[80]....
        /*017c*/ 	.word	0xffffffff


	//   ....[81]....
        /*0180*/ 	.word	0xffffffff


	//   ....[82]....
        /*0184*/ 	.word	0xffffffff


	//   ....[83]....
        /*0188*/ 	.word	0xffffffff


	//   ....[84]....
        /*018c*/ 	.word	0xffffffff


	//   ....[85]....
        /*0190*/ 	.word	0xffffffff


	//   ....[86]....
        /*0194*/ 	.word	0xffffffff


	//   ....[87]....
        /*0198*/ 	.word	0xffffffff


	//   ....[88]....
        /*019c*/ 	.word	0xffffffff


	//   ....[89]....
        /*01a0*/ 	.word	0xffffffff


	//   ....[90]....
        /*01a4*/ 	.word	0xffffffff


	//   ....[91]....
        /*01a8*/ 	.word	0xffffffff


	//   ....[92]....
        /*01ac*/ 	.word	0xffffffff


	//   ....[93]....
        /*01b0*/ 	.word	0xffffffff


	//   ....[94]....
        /*01b4*/ 	.word	0xffffffff


	//   ....[95]....
        /*01b8*/ 	.word	0xffffffff


	//   ....[96]....
        /*01bc*/ 	.word	0xffffffff


	//   ....[97]....
        /*01c0*/ 	.word	0xffffffff


	//   ....[98]....
        /*01c4*/ 	.word	0xffffffff


	//   ....[99]....
        /*01c8*/ 	.word	0xffffffff


	//   ....[100]....
        /*01cc*/ 	.word	0xffffffff


	//   ....[101]....
        /*01d0*/ 	.word	0xffffffff


	//   ....[102]....
        /*01d4*/ 	.word	0xffffffff


	//   ....[103]....
        /*01d8*/ 	.word	0xffffffff


	//   ....[104]....
        /*01dc*/ 	.word	0xffffffff


	//   ....[105]....
        /*01e0*/ 	.word	0xffffffff


	//   ....[106]....
        /*01e4*/ 	.word	0xffffffff


	//   ....[107]....
        /*01e8*/ 	.word	0xffffffff


	//   ....[108]....
        /*01ec*/ 	.word	0xffffffff


	//   ....[109]....
        /*01f0*/ 	.word	0xffffffff


	//   ....[110]....
        /*01f4*/ 	.word	0xffffffff


	//   ....[111]....
        /*01f8*/ 	.word	0xffffffff


	//   ....[112]....
        /*01fc*/ 	.word	0xffffffff


	//   ....[113]....
        /*0200*/ 	.word	0xffffffff


	//   ....[114]....
        /*0204*/ 	.word	0xffffffff


	//   ....[115]....
        /*0208*/ 	.word	0xffffffff


	//   ....[116]....
        /*020c*/ 	.word	0xffffffff


	//   ....[117]....
        /*0210*/ 	.word	0xffffffff


	//   ....[118]....
        /*0214*/ 	.word	0xffffffff


	//   ....[119]....
        /*0218*/ 	.word	0xffffffff


	//   ....[120]....
        /*021c*/ 	.word	0xffffffff


	//   ....[121]....
        /*0220*/ 	.word	0xffffffff


	//   ....[122]....
        /*0224*/ 	.word	0xffffffff


	//   ....[123]....
        /*0228*/ 	.word	0xffffffff


	//   ....[124]....
        /*022c*/ 	.word	0xffffffff


	//   ....[125]....
        /*0230*/ 	.word	0xffffffff


	//   ....[126]....
        /*0234*/ 	.word	0xffffffff


	//   ....[127]....
        /*0238*/ 	.word	0xffffffff


	//   ....[128]....
        /*023c*/ 	.word	0xffffffff


	//   ....[129]....
        /*0240*/ 	.word	0xffffffff


	//   ....[130]....
        /*0244*/ 	.word	0xffffffff


	//   ....[131]....
        /*0248*/ 	.word	0xffffffff


	//   ....[132]....
        /*024c*/ 	.word	0xffffffff


	//   ....[133]....
        /*0250*/ 	.word	0xffffffff


	//   ....[134]....
        /*0254*/ 	.word	0xffffffff


	//   ....[135]....
        /*0258*/ 	.word	0xffffffff


	//   ....[136]....
        /*025c*/ 	.word	0xffffffff


	//   ....[137]....
        /*0260*/ 	.word	0xffffffff


	//   ....[138]....
        /*0264*/ 	.word	0xffffffff


	//   ....[139]....
        /*0268*/ 	.word	0xffffffff


	//   ....[140]....
        /*026c*/ 	.word	0xffffffff


	//   ....[141]....
        /*0270*/ 	.word	0xffffffff


	//   ....[142]....
        /*0274*/ 	.word	0xffffffff


	//   ....[143]....
        /*0278*/ 	.word	0xffffffff


	//   ....[144]....
        /*027c*/ 	.word	0xffffffff


	//   ....[145]....
        /*0280*/ 	.word	0xffffffff


	//   ....[146]....
        /*0284*/ 	.word	0xffffffff


	//   ....[147]....
        /*0288*/ 	.word	0xffffffff


	//   ....[148]....
        /*028c*/ 	.word	0xffffffff


	//   ....[149]....
        /*0290*/ 	.word	0xffffffff


	//   ....[150]....
        /*0294*/ 	.word	0xffffffff


	//   ....[151]....
        /*0298*/ 	.word	0xffffffff


	//   ....[152]....
        /*029c*/ 	.word	0xffffffff


	//   ....[153]....
        /*02a0*/ 	.word	0xffffffff


	//   ....[154]....
        /*02a4*/ 	.word	0xffffffff


	//   ....[155]....
        /*02a8*/ 	.word	0xffffffff


	//   ....[156]....
        /*02ac*/ 	.word	0xffffffff


	//   ....[157]....
        /*02b0*/ 	.word	0xffffffff


	//   ....[158]....
        /*02b4*/ 	.word	0xffffffff


	//   ....[159]....
        /*02b8*/ 	.word	0xffffffff


	//   ....[160]....
        /*02bc*/ 	.word	0xffffffff


	//   ....[161]....
        /*02c0*/ 	.word	0xffffffff


	//   ....[162]....
        /*02c4*/ 	.word	0xffffffff


	//   ....[163]....
        /*02c8*/ 	.word	0xffffffff


	//   ....[164]....
        /*02cc*/ 	.word	0xffffffff


	//   ....[165]....
        /*02d0*/ 	.word	0xffffffff


	//   ....[166]....
        /*02d4*/ 	.word	0xffffffff


	//   ....[167]....
        /*02d8*/ 	.word	0xffffffff


	//   ....[168]....
        /*02dc*/ 	.word	0xffffffff


	//   ....[169]....
        /*02e0*/ 	.word	0xffffffff


	//   ....[170]....
        /*02e4*/ 	.word	0xffffffff


	//   ....[171]....
        /*02e8*/ 	.word	0xffffffff


	//   ....[172]....
        /*02ec*/ 	.word	0xffffffff


	//   ....[173]....
        /*02f0*/ 	.word	0xffffffff


	//   ....[174]....
        /*02f4*/ 	.word	0xffffffff


	//   ....[175]....
        /*02f8*/ 	.word	0xffffffff


	//   ....[176]....
        /*02fc*/ 	.word	0xffffffff


	//   ....[177]....
        /*0300*/ 	.word	0xffffffff


	//   ....[178]....
        /*0304*/ 	.word	0xffffffff


	//   ....[179]....
        /*0308*/ 	.word	0xffffffff


	//   ....[180]....
        /*030c*/ 	.word	0xffffffff


	//   ....[181]....
        /*0310*/ 	.word	0xffffffff


	//   ....[182]....
        /*0314*/ 	.word	0xffffffff


	//   ....[183]....
        /*0318*/ 	.word	0xffffffff


	//   ....[184]....
        /*031c*/ 	.word	0xffffffff


	//   ....[185]....
        /*0320*/ 	.word	0xffffffff


	//   ....[186]....
        /*0324*/ 	.word	0xffffffff


	//   ....[187]....
        /*0328*/ 	.word	0xffffffff


	//   ....[188]....
        /*032c*/ 	.word	0xffffffff


	//   ....[189]....
        /*0330*/ 	.word	0xffffffff


	//   ....[190]....
        /*0334*/ 	.word	0xffffffff


	//   ....[191]....
        /*0338*/ 	.word	0xffffffff


	//   ....[192]....
        /*033c*/ 	.word	0xffffffff


	//   ....[193]....
        /*0340*/ 	.word	0xffffffff


	//   ....[194]....
        /*0344*/ 	.word	0xffffffff


	//   ....[195]....
        /*0348*/ 	.word	0xffffffff


	//----- nvinfo : EIATTR_COOP_GROUP_INSTR_OFFSETS
	.align		4
.L_796:
        /*034c*/ 	.byte	0x04, 0x28
        /*034e*/ 	.short	(.L_798 - .L_797)


	//   ....[0]....
.L_797:
        /*0350*/ 	.word	0x00000070


	//   ....[1]....
        /*0354*/ 	.word	0x00002630


	//   ....[2]....
        /*0358*/ 	.word	0x00002640


	//   ....[3]....
        /*035c*/ 	.word	0x00004220


	//   ....[4]....
        /*0360*/ 	.word	0x00004230


	//   ....[5]....
        /*0364*/ 	.word	0x00005dc0


	//   ....[6]....
        /*0368*/ 	.word	0x00005de0


	//   ....[7]....
        /*036c*/ 	.word	0x000062a0


	//   ....[8]....
        /*0370*/ 	.word	0x000062b0


	//   ....[9]....
        /*0374*/ 	.word	0x00007590


	//   ....[10]....
        /*0378*/ 	.word	0x000075b0


	//   ....[11]....
        /*037c*/ 	.word	0x00007740


	//   ....[12]....
        /*0380*/ 	.word	0x00007750


	//   ....[13]....
        /*0384*/ 	.word	0x000078d0


	//   ....[14]....
        /*0388*/ 	.word	0x000078f0


	//   ....[15]....
        /*038c*/ 	.word	0x00007a70


	//   ....[16]....
        /*0390*/ 	.word	0x00007a80


	//   ....[17]....
        /*0394*/ 	.word	0x00008320


	//   ....[18]....
        /*0398*/ 	.word	0x00008350


	//   ....[19]....
        /*039c*/ 	.word	0x00008360


	//   ....[20]....
        /*03a0*/ 	.word	0x00008370


	//   ....[21]....
        /*03a4*/ 	.word	0x00008430


	//   ....[22]....
        /*03a8*/ 	.word	0x00008450


	//   ....[23]....
        /*03ac*/ 	.word	0x00008460


	//   ....[24]....
        /*03b0*/ 	.word	0x00008470


	//   ....[25]....
        /*03b4*/ 	.word	0x000088c0


	//   ....[26]....
        /*03b8*/ 	.word	0x000088e0


	//   ....[27]....
        /*03bc*/ 	.word	0x00008950


	//   ....[28]....
        /*03c0*/ 	.word	0x00008970


	//   ....[29]....
        /*03c4*/ 	.word	0x00008e60


	//   ....[30]....
        /*03c8*/ 	.word	0x00008e80


	//   ....[31]....
        /*03cc*/ 	.word	0x00008ef0


	//   ....[32]....
        /*03d0*/ 	.word	0x00008f20


	//   ....[33]....
        /*03d4*/ 	.word	0x00009d00


	//   ....[34]....
        /*03d8*/ 	.word	0x00009ed0


	//   ....[35]....
        /*03dc*/ 	.word	0x0000a720


	//   ....[36]....
        /*03e0*/ 	.word	0x0000a9c0


	//   ....[37]....
        /*03e4*/ 	.word	0x0000a9d0


	//   ....[38]....
        /*03e8*/ 	.word	0x0000aa20


	//   ....[39]....
        /*03ec*/ 	.word	0x0000bb70


	//   ....[40]....
        /*03f0*/ 	.word	0x0000bb90


	//   ....[41]....
        /*03f4*/ 	.word	0x0000bc00


	//   ....[42]....
        /*03f8*/ 	.word	0x0000bc30


	//   ....[43]....
        /*03fc*/ 	.word	0x0000c3a0


	//   ....[44]....
        /*0400*/ 	.word	0x0000c3c0


	//   ....[45]....
        /*0404*/ 	.word	0x0000c3f0


	//   ....[46]....
        /*0408*/ 	.word	0x0000c400


	//   ....[47]....
        /*040c*/ 	.word	0x0000d000


	//   ....[48]....
        /*0410*/ 	.word	0x0000d2d0


	//   ....[49]....
        /*0414*/ 	.word	0x0000dba0


	//   ....[50]....
        /*0418*/ 	.word	0x0000dc40


	//   ....[51]....
        /*041c*/ 	.word	0x0000dc60


	//   ....[52]....
        /*0420*/ 	.word	0x0000dd60


	//   ....[53]....
        /*0424*/ 	.word	0x0000f5f0


	//   ....[54]....
        /*0428*/ 	.word	0x0000f610


	//   ....[55]....
        /*042c*/ 	.word	0x0000f640


	//   ....[56]....
        /*0430*/ 	.word	0x0000f650


	//   ....[57]....
        /*0434*/ 	.word	0x0000fef0


	//   ....[58]....
        /*0438*/ 	.word	0x0000ff10


	//   ....[59]....
        /*043c*/ 	.word	0x0000ff30


	//   ....[60]....
        /*0440*/ 	.word	0x0000ff40


	//   ....[61]....
        /*0444*/ 	.word	0x00010cd0


	//   ....[62]....
        /*0448*/ 	.word	0x00010d00


	//   ....[63]....
        /*044c*/ 	.word	0x00010d30


	//   ....[64]....
        /*0450*/ 	.word	0x00010dd0


	//   ....[65]....
        /*0454*/ 	.word	0x00012660


	//   ....[66]....
        /*0458*/ 	.word	0x00012680


	//   ....[67]....
        /*045c*/ 	.word	0x000126a0


	//   ....[68]....
        /*0460*/ 	.word	0x000126b0


	//   ....[69]....
        /*0464*/ 	.word	0x00012c80


	//   ....[70]....
        /*0468*/ 	.word	0x00012ca0


	//   ....[71]....
        /*046c*/ 	.word	0x00012ce0


	//   ....[72]....
        /*0470*/ 	.word	0x00012cf0


	//   ....[73]....
        /*0474*/ 	.word	0x00013740


	//   ....[74]....
        /*0478*/ 	.word	0x00013aa0


	//   ....[75]....
        /*047c*/ 	.word	0x000143e0


	//   ....[76]....
        /*0480*/ 	.word	0x000144e0


	//   ....[77]....
        /*0484*/ 	.word	0x00014510


	//   ....[78]....
        /*0488*/ 	.word	0x00014530


	//   ....[79]....
        /*048c*/ 	.word	0x00015e50


	//   ....[80]....
        /*0490*/ 	.word	0x00015e70


	//   ....[81]....
        /*0494*/ 	.word	0x00015eb0


	//   ....[82]....
        /*0498*/ 	.word	0x00015ec0


	//   ....[83]....
        /*049c*/ 	.word	0x000160d0


	//   ....[84]....
        /*04a0*/ 	.word	0x00016100


	//   ....[85]....
        /*04a4*/ 	.word	0x00016110


	//   ....[86]....
        /*04a8*/ 	.word	0x00016140


	//   ....[87]....
        /*04ac*/ 	.word	0x00017650


	//   ....[88]....
        /*04b0*/ 	.word	0x00017690


	//   ....[89]....
        /*04b4*/ 	.word	0x000176d0


	//   ....[90]....
        /*04b8*/ 	.word	0x00017710


	//   ....[91]....
        /*04bc*/ 	.word	0x00017930


	//   ....[92]....
        /*04c0*/ 	.word	0x00017940


	//   ....[93]....
        /*04c4*/ 	.word	0x00017ac0


	//   ....[94]....
        /*04c8*/ 	.word	0x00017af0


	//   ....[95]....
        /*04cc*/ 	.word	0x00017c40


	//   ....[96]....
        /*04d0*/ 	.word	0x00017c70


	//   ....[97]....
        /*04d4*/ 	.word	0x00017dc0


	//   ....[98]....
        /*04d8*/ 	.word	0x00017de0


	//   ....[99]....
        /*04dc*/ 	.word	0x000185a0


	//   ....[100]....
        /*04e0*/ 	.word	0x000185c0


	//   ....[101]....
        /*04e4*/ 	.word	0x00018730


	//   ....[102]....
        /*04e8*/ 	.word	0x00018740


	//   ....[103]....
        /*04ec*/ 	.word	0x000188b0


	//   ....[104]....
        /*04f0*/ 	.word	0x000188d0


	//   ....[105]....
        /*04f4*/ 	.word	0x00018a40


	//   ....[106]....
        /*04f8*/ 	.word	0x00018a50


	//   ....[107]....
        /*04fc*/ 	.word	0x00018c00


	//   ....[108]....
        /*0500*/ 	.word	0x00018c80


	//   ....[109]....
        /*0504*/ 	.word	0x00018d00


	//   ....[110]....
        /*0508*/ 	.word	0x00018d70


	//   ....[111]....
        /*050c*/ 	.word	0x00018df0


	//   ....[112]....
        /*0510*/ 	.word	0x00018e70


	//   ....[113]....
        /*0514*/ 	.word	0x00018ef0


	//   ....[114]....
        /*0518*/ 	.word	0x00018f60


	//   ....[115]....
        /*051c*/ 	.word	0x00018fd0


	//   ....[116]....
        /*0520*/ 	.word	0x00019050


	//   ....[117]....
        /*0524*/ 	.word	0x00019210


	//   ....[118]....
        /*0528*/ 	.word	0x00019280


	//   ....[119]....
        /*052c*/ 	.word	0x000192f0


	//   ....[120]....
        /*0530*/ 	.word	0x00019370


	//   ....[121]....
        /*0534*/ 	.word	0x00019530


	//   ....[122]....
        /*0538*/ 	.word	0x000195a0


	//   ....[123]....
        /*053c*/ 	.word	0x00019610


	//   ....[124]....
        /*0540*/ 	.word	0x00019690


	//   ....[125]....
        /*0544*/ 	.word	0x00019850


	//   ....[126]....
        /*0548*/ 	.word	0x000198c0


	//   ....[127]....
        /*054c*/ 	.word	0x00019930


	//   ....[128]....
        /*0550*/ 	.word	0x000199b0


	//   ....[129]....
        /*0554*/ 	.word	0x00019b10


	//   ....[130]....
        /*0558*/ 	.word	0x00019b80


	//   ....[131]....
        /*055c*/ 	.word	0x00019bf0


	//   ....[132]....
        /*0560*/ 	.word	0x00019c70


	//   ....[133]....
        /*0564*/ 	.word	0x00019dd0


	//   ....[134]....
        /*0568*/ 	.word	0x00019e40


	//   ....[135]....
        /*056c*/ 	.word	0x00019eb0


	//   ....[136]....
        /*0570*/ 	.word	0x00019f30


	//   ....[137]....
        /*0574*/ 	.word	0x0001a060


	//   ....[138]....
        /*0578*/ 	.word	0x0001a0d0


	//   ....[139]....
        /*057c*/ 	.word	0x0001a110


	//   ....[140]....
        /*0580*/ 	.word	0x0001a180


	//   ....[141]....
        /*0584*/ 	.word	0x0001a200


	//   ....[142]....
        /*0588*/ 	.word	0x0001a330


	//   ....[143]....
        /*058c*/ 	.word	0x0001a3a0


	//   ....[144]....
        /*0590*/ 	.word	0x0001a410


	//   ....[145]....
        /*0594*/ 	.word	0x0001a490


	//   ....[146]....
        /*0598*/ 	.word	0x0001a5e0


	//   ....[147]....
        /*059c*/ 	.word	0x0001a650


	//   ....[148]....
        /*05a0*/ 	.word	0x0001a6c0


	//   ....[149]....
        /*05a4*/ 	.word	0x0001a740


	//   ....[150]....
        /*05a8*/ 	.word	0x0001a890


	//   ....[151]....
        /*05ac*/ 	.word	0x0001a900


	//   ....[152]....
        /*05b0*/ 	.word	0x0001a950


	//   ....[153]....
        /*05b4*/ 	.word	0x0001a990


	//   ....[154]....
        /*05b8*/ 	.word	0x0001a9e0


	//   ....[155]....
        /*05bc*/ 	.word	0x0001aa30


	//   ....[156]....
        /*05c0*/ 	.word	0x0001aaa0


	//   ....[157]....
        /*05c4*/ 	.word	0x0001ab20


	//   ....[158]....
        /*05c8*/ 	.word	0x0001aba0


	//   ....[159]....
        /*05cc*/ 	.word	0x0001ac10


	//   ....[160]....
        /*05d0*/ 	.word	0x0001ac90


	//   ....[161]....
        /*05d4*/ 	.word	0x0001ad10


	//   ....[162]....
        /*05d8*/ 	.word	0x0001ad90


	//   ....[163]....
        /*05dc*/ 	.word	0x0001ae00


	//   ....[164]....
        /*05e0*/ 	.word	0x0001b260


	//   ....[165]....
        /*05e4*/ 	.word	0x0001b280


	//   ....[166]....
        /*05e8*/ 	.word	0x0001b290


	//   ....[167]....
        /*05ec*/ 	.word	0x0001b2a0


	//   ....[168]....
        /*05f0*/ 	.word	0x0001bb20


	//   ....[169]....
        /*05f4*/ 	.word	0x0001bb30


	//   ....[170]....
        /*05f8*/ 	.word	0x0001bb40


	//   ....[171]....
        /*05fc*/ 	.word	0x0001bb50


	//   ....[172]....
        /*0600*/ 	.word	0x0001efa0


	//   ....[173]....
        /*0604*/ 	.word	0x0001efc0


	//   ....[174]....
        /*0608*/ 	.word	0x0001efd0


	//   ....[175]....
        /*060c*/ 	.word	0x0001efe0


	//   ....[176]....
        /*0610*/ 	.word	0x0001f660


	//   ....[177]....
        /*0614*/ 	.word	0x0001f670


	//   ....[178]....
        /*0618*/ 	.word	0x0001f680


	//   ....[179]....
        /*061c*/ 	.word	0x0001f690


	//   ....[180]....
        /*0620*/ 	.word	0x00022c10


	//   ....[181]....
        /*0624*/ 	.word	0x00022c90


	//   ....[182]....
        /*0628*/ 	.word	0x00022d00


	//   ....[183]....
        /*062c*/ 	.word	0x00022d70


	//   ....[184]....
        /*0630*/ 	.word	0x00022df0


	//   ....[185]....
        /*0634*/ 	.word	0x00022e60


	//   ....[186]....
        /*0638*/ 	.word	0x00022ed0


	//   ....[187]....
        /*063c*/ 	.word	0x00022f40


	//   ....[188]....
        /*0640*/ 	.word	0x00022fc0


	//   ....[189]....
        /*0644*/ 	.word	0x00023040


	//   ....[190]....
        /*0648*/ 	.word	0x000230b0


	//   ....[191]....
        /*064c*/ 	.word	0x00023120


	//   ....[192]....
        /*0650*/ 	.word	0x000231a0


	//   ....[193]....
        /*0654*/ 	.word	0x00023210


	//   ....[194]....
        /*0658*/ 	.word	0x00023280


	//   ....[195]....
        /*065c*/ 	.word	0x000232f0


	//----- nvinfo : EIATTR_EXIT_INSTR_OFFSETS
	.align		4
.L_798:
        /*0660*/ 	.byte	0x04, 0x1c
        /*0662*/ 	.short	(.L_800 - .L_799)


	//   ....[0]....
.L_799:
        /*0664*/ 	.word	0x00000320


	//   ....[1]....
        /*0668*/ 	.word	0x00017df0


	//   ....[2]....
        /*066c*/ 	.word	0x00017ec0


	//   ....[3]....
        /*0670*/ 	.word	0x00017f20


	//   ....[4]....
        /*0674*/ 	.word	0x00018a90


	//   ....[5]....
        /*0678*/ 	.word	0x00018b40


	//   ....[6]....
        /*067c*/ 	.word	0x00018ba0


	//----- nvinfo : EIATTR_CTAIDZ_USED
	.align		4
.L_800:
        /*0680*/ 	.byte	0x01, 0x04
	.zero		2


	//----- nvinfo : EIATTR_MAX_THREADS
	.align		4
        /*0684*/ 	.byte	0x04, 0x05
        /*0686*/ 	.short	(.L_802 - .L_801)
.L_801:
        /*0688*/ 	.word	0x00000100
        /*068c*/ 	.word	0x00000001
        /*0690*/ 	.word	0x00000001


	//----- nvinfo : EIATTR_CRS_STACK_SIZE
	.align		4
.L_802:
        /*0694*/ 	.byte	0x04, 0x1e
        /*0696*/ 	.short	(.L_804 - .L_803)
.L_803:
        /*0698*/ 	.word	0x00000000
.L_804:


//--------------------- .nv.info._ZN7cutlass13device_kernelIN5flash19enable_sm80_to_sm89INS1_16FlashAttnFwdSm80INS1_25CollectiveMainloopFwdSm80ILi8ELi2ELb0EN4cute5tupleIJNS5_1CILi128EEENS7_ILi64EEENS7_ILi192EEEEEELi192ENS_10bfloat16_tEfNS_4arch4Sm80ELb1ELb0ELb0ELb0ELb1ELb0ELb1ELb0EEENS1_21CollectiveEpilogueFwdINS6_IJS8_SA_S9_EEENS6_IJNS7_ILi1EEESI_SI_EEESC_SE_Li256ELb0ELb1ELb0ELb0EEENS1_30DynamicPersistentTileSchedulerILi256ELi256ELb0ELb1ELb0EEEEEEEEEvNT_6ParamsE --------------------------
	.section	.nv.info._ZN7cutlass13device_kernelIN5flash19enable_sm80_to_sm89INS1_16FlashAttnFwdSm80INS1_25CollectiveMainloopFwdSm80ILi8ELi2ELb0EN4cute5tupleIJNS5_1CILi128EEENS7_ILi64EEENS7_ILi192EEEEEELi192ENS_10bfloat16_tEfNS_4arch4Sm80ELb1ELb0ELb0ELb0ELb1ELb0ELb1ELb0EEENS1_21CollectiveEpilogueFwdINS6_IJS8_SA_S9_EEENS6_IJNS7_ILi1EEESI_SI_EEESC_SE_Li256ELb0ELb1ELb0ELb0EEENS1_30DynamicPersistentTileSchedulerILi256ELi256ELb0ELb1ELb0EEEEEEEEEvNT_6ParamsE,"",@"SHT_CUDA_INFO"
	.sectionflags	@""
	.align	4


	//----- nvinfo : EIATTR_CUDA_API_VERSION
	.align		4
        /*0000*/ 	.byte	0x04, 0x37
        /*0002*/ 	.short	(.L_806 - .L_805)
.L_805:
        /*0004*/ 	.word	0x00000082


	//----- nvinfo : EIATTR_SW2861232_WAR
	.align		4
.L_806:
        /*0008*/ 	.byte	0x01, 0x35
	.zero		2


	//----- nvinfo : EIATTR_PARAM_CBANK
	.align		4
        /*000c*/ 	.byte	0x04, 0x0a
        /*000e*/ 	.short	(.L_808 - .L_807)
	.align		4
.L_807:
        /*0010*/ 	.word	index@(.nv.constant0._ZN7cutlass13device_kernelIN5flash19enable_sm80_to_sm89INS1_16FlashAttnFwdSm80INS1_25CollectiveMainloopFwdSm80ILi8ELi2ELb0EN4cute5tupleIJNS5_1CILi128EEENS7_ILi64EEENS7_ILi192EEEEEELi192ENS_10bfloat16_tEfNS_4arch4Sm80ELb1ELb0ELb0ELb0ELb1ELb0ELb1ELb0EEENS1_21CollectiveEpilogueFwdINS6_IJS8_SA_S9_EEENS6_IJNS7_ILi1EEESI_SI_EEESC_SE_Li256ELb0ELb1ELb0ELb0EEENS1_30DynamicPersistentTileSchedulerILi256ELi256ELb0ELb1ELb0EEEEEEEEEvNT_6ParamsE)
        /*0014*/ 	.short	0x0160
        /*0016*/ 	.short	0x0428


	//----- nvinfo : EIATTR_CBANK_PARAM_SIZE
	.align		4
.L_808:
        /*0018*/ 	.byte	0x03, 0x19
        /*001a*/ 	.short	0x0428


	//----- nvinfo : EIATTR_KPARAM_INFO
	.align		4
        /*001c*/ 	.byte	0x04, 0x17
        /*001e*/ 	.short	(.L_810 - .L_809)
.L_809:
        /*0020*/ 	.word	0x00000000
        /*0024*/ 	.short	0x0000
        /*0026*/ 	.short	0x0000
        /*0028*/ 	.byte	0x00, 0xf0, 0xa1, 0x10


	//----- nvinfo : EIATTR_MAXREG_COUNT
	.align		4
.L_810:
        /*002c*/ 	.byte	0x03, 0x1b
        /*002e*/ 	.short	0x00ff


	//----- nvinfo : EIATTR_NUM_BARRIERS
	.align		4
        /*0030*/ 	.byte	0x02, 0x4c
        /*0032*/ 	.byte	0x06
	.zero		1


	//----- nvinfo : EIATTR_ANNOTATIONS
	.align		4
        /*0034*/ 	.byte	0x04, 0x55
        /*0036*/ 	.short	(.L_812 - .L_811)


	//   ....[0]....
.L_811:
        /* <DEDUP_REMOVED lines=17> */


	//----- nvinfo : EIATTR_MERCURY_ISA_VERSION
	.align		4
.L_812:
        /*0138*/ 	.byte	0x03, 0x5f
        /*013a*/ 	.short	0x0000


	//----- nvinfo : EIATTR_INT_WARP_WIDE_INSTR_OFFSETS
	.align		4
        /*013c*/ 	.byte	0x04, 0x31
        /*013e*/ 	.short	(.L_814 - .L_813)


	//   ....[0]....
.L_813:
        /*0140*/ 	.word	0x0000be20


	//   ....[1]....
        /*0144*/ 	.word	0x0000bea0


	//----- nvinfo : EIATTR_COOP_GROUP_MASK_REGIDS
	.align		4
.L_814:
        /*0148*/ 	.byte	0x04, 0x29
        /*014a*/ 	.short	(.L_816 - .L_815)


	//   ....[0]....
.L_815:
        /*014c*/ 	.word	0xffffffff


	//   ....[1]....
        /*0150*/ 	.word	0xffffffff


	//   ....[2]....
        /*0154*/ 	.word	0xffffffff


	//   ....[3]....
        /*0158*/ 	.word	0xffffffff


	//   ....[4]....
        /*015c*/ 	.word	0xffffffff


	//   ....[5]....
        /*0160*/ 	.word	0xffffffff


	//   ....[6]....
        /*0164*/ 	.word	0xffffffff


	//   ....[7]....
        /*0168*/ 	.word	0xffffffff


	//   ....[8]....
        /*016c*/ 	.word	0xffffffff


	//   ....[9]....
        /*0170*/ 	.word	0xffffffff


	//   ....[10]....
        /*0174*/ 	.word	0xffffffff


	//   ....[11]....
        /*0178*/ 	.word	0xffffffff


	//   ....[12]....
        /*017c*/ 	.word	0xffffffff


	//   ....[13]....
        /*0180*/ 	.word	0xffffffff


	//   ....[14]....
        /*0184*/ 	.word	0xffffffff


	//   ....[15]....
        /*0188*/ 	.word	0xffffffff


	//   ....[16]....
        /*018c*/ 	.word	0xffffffff


	//   ....[17]....
        /*0190*/ 	.word	0xffffffff


	//   ....[18]....
        /*0194*/ 	.word	0xffffffff


	//   ....[19]....
        /*0198*/ 	.word	0xffffffff


	//   ....[20]....
        /*019c*/ 	.word	0xffffffff


	//   ....[21]....
        /*01a0*/ 	.word	0xffffffff


	//   ....[22]....
        /*01a4*/ 	.word	0xffffffff


	//   ....[23]....
        /*01a8*/ 	.word	0xffffffff


	//   ....[24]....
        /*01ac*/ 	.word	0xffffffff


	//   ....[25]....
        /*01b0*/ 	.word	0xffffffff


	//   ....[26]....
        /*01b4*/ 	.word	0xffffffff


	//   ....[27]....
        /*01b8*/ 	.word	0xffffffff


	//   ....[28]....
        /*01bc*/ 	.word	0xffffffff


	//   ....[29]....
        /*01c0*/ 	.word	0xffffffff


	//   ....[30]....
        /*01c4*/ 	.word	0xffffffff


	//   ....[31]....
        /*01c8*/ 	.word	0xffffffff


	//   ....[32]....
        /*01cc*/ 	.word	0xffffffff


	//   ....[33]....
        /*01d0*/ 	.word	0xffffffff


	//   ....[34]....
        /*01d4*/ 	.word	0xffffffff


	//   ....[35]....
        /*01d8*/ 	.word	0xffffffff


	//   ....[36]....
        /*01dc*/ 	.word	0xffffffff


	//   ....[37]....
        /*01e0*/ 	.word	0xffffffff


	//   ....[38]....
        /*01e4*/ 	.word	0xffffffff


	//   ....[39]....
        /*01e8*/ 	.word	0xffffffff


	//   ....[40]....
        /*01ec*/ 	.word	0xffffffff


	//   ....[41]....
        /*01f0*/ 	.word	0xffffffff


	//   ....[42]....
        /*01f4*/ 	.word	0xffffffff


	//   ....[43]....
        /*01f8*/ 	.word	0xffffffff


	//   ....[44]....
        /*01fc*/ 	.word	0xffffffff


	//   ....[45]....
        /*0200*/ 	.word	0xffffffff


	//   ....[46]....
        /*0204*/ 	.word	0xffffffff


	//   ....[47]....
        /*0208*/ 	.word	0xffffffff


	//   ....[48]....
        /*020c*/ 	.word	0xffffffff


	//   ....[49]....
        /*0210*/ 	.word	0xffffffff


	//   ....[50]....
        /*0214*/ 	.word	0xffffffff


	//   ....[51]....
        /*0218*/ 	.word	0xffffffff


	//   ....[52]....
        /*021c*/ 	.word	0xffffffff


	//   ....[53]....
        /*0220*/ 	.word	0xffffffff


	//   ....[54]....
        /*0224*/ 	.word	0xffffffff


	//   ....[55]....
        /*0228*/ 	.word	0xffffffff


	//   ....[56]....
        /*022c*/ 	.word	0xffffffff


	//   ....[57]....
        /*0230*/ 	.word	0xffffffff


	//   ....[58]....
        /*0234*/ 	.word	0xffffffff


	//   ....[59]....
        /*0238*/ 	.word	0xffffffff


	//   ....[60]....
        /*023c*/ 	.word	0xffffffff


	//   ....[61]....
        /*0240*/ 	.word	0xffffffff


	//   ....[62]....
        /*0244*/ 	.word	0xffffffff


	//   ....[63]....
        /*0248*/ 	.word	0xffffffff


	//   ....[64]....
        /*024c*/ 	.word	0xffffffff


	//   ....[65]....
        /*0250*/ 	.word	0xffffffff


	//   ....[66]....
        /*0254*/ 	.word	0xffffffff


	//   ....[67]....
        /*0258*/ 	.word	0xffffffff


	//   ....[68]....
        /*025c*/ 	.word	0xffffffff


	//   ....[69]....
        /*0260*/ 	.word	0xffffffff


	//   ....[70]....
        /*0264*/ 	.word	0xffffffff


	//   ....[71]....
        /*0268*/ 	.word	0xffffffff


	//   ....[72]....
        /*026c*/ 	.word	0xffffffff


	//   ....[73]....
        /*0270*/ 	.word	0xffffffff


	//   ....[74]....
        /*0274*/ 	.word	0xffffffff


	//   ....[75]....
        /*0278*/ 	.word	0xffffffff


	//   ....[76]....
        /*027c*/ 	.word	0xffffffff


	//   ....[77]....
        /*0280*/ 	.word	0xffffffff


	//   ....[78]....
        /*0284*/ 	.word	0xffffffff


	//   ....[79]....
        /*0288*/ 	.word	0xffffffff


	//   ....[80]....
        /*028c*/ 	.word	0xffffffff


	//   ....[81]....
        /*0290*/ 	.word	0xffffffff


	//   ....[82]....
        /*0294*/ 	.word	0xffffffff


	//   ....[83]....
        /*0298*/ 	.word	0xffffffff


	//   ....[84]....
        /*029c*/ 	.word	0xffffffff


	//   ....[85]....
        /*02a0*/ 	.word	0xffffffff


	//   ....[86]....
        /*02a4*/ 	.word	0xffffffff


	//   ....[87]....
        /*02a8*/ 	.word	0xffffffff


	//   ....[88]....
        /*02ac*/ 	.word	0xffffffff


	//   ....[89]....
        /*02b0*/ 	.word	0xffffffff


	//   ....[90]....
        /*02b4*/ 	.word	0xffffffff


	//   ....[91]....
        /*02b8*/ 	.word	0xffffffff


	//   ....[92]....
        /*02bc*/ 	.word	0xffffffff


	//   ....[93]....
        /*02c0*/ 	.word	0xffffffff


	//   ....[94]....
        /*02c4*/ 	.word	0xffffffff


	//   ....[95]....
        /*02c8*/ 	.word	0xffffffff


	//   ....[96]....
        /*02cc*/ 	.word	0xffffffff


	//   ....[97]....
        /*02d0*/ 	.word	0xffffffff


	//   ....[98]....
        /*02d4*/ 	.word	0xffffffff


	//   ....[99]....
        /*02d8*/ 	.word	0xffffffff


	//   ....[100]....
        /*02dc*/ 	.word	0xffffffff


	//   ....[101]....
        /*02e0*/ 	.word	0xffffffff


	//   ....[102]....
        /*02e4*/ 	.word	0xffffffff


	//   ....[103]....
        /*02e8*/ 	.word	0xffffffff


	//   ....[104]....
        /*02ec*/ 	.word	0xffffffff


	//   ....[105]....
        /*02f0*/ 	.word	0xffffffff


	//   ....[106]....
        /*02f4*/ 	.word	0xffffffff


	//   ....[107]....
        /*02f8*/ 	.word	0xffffffff


	//   ....[108]....
        /*02fc*/ 	.word	0xffffffff


	//   ....[109]....
        /*0300*/ 	.word	0xffffffff


	//   ....[110]....
        /*0304*/ 	.word	0xffffffff


	//   ....[111]....
        /*0308*/ 	.word	0xffffffff


	//   ....[112]....
        /*030c*/ 	.word	0xffffffff


	//   ....[113]....
        /*0310*/ 	.word	0xffffffff


	//   ....[114]....
        /*0314*/ 	.word	0xffffffff


	//   ....[115]....
        /*0318*/ 	.word	0xffffffff


	//   ....[116]....
        /*031c*/ 	.word	0xffffffff


	//   ....[117]....
        /*0320*/ 	.word	0xffffffff


	//   ....[118]....
        /*0324*/ 	.word	0xffffffff


	//   ....[119]....
        /*0328*/ 	.word	0xffffffff


	//   ....[120]....
        /*032c*/ 	.word	0xffffffff


	//   ....[121]....
        /*0330*/ 	.word	0xffffffff


	//   ....[122]....
        /*0334*/ 	.word	0xffffffff


	//   ....[123]....
        /*0338*/ 	.word	0xffffffff


	//   ....[124]....
        /*033c*/ 	.word	0xffffffff


	//   ....[125]....
        /*0340*/ 	.word	0xffffffff


	//   ....[126]....
        /*0344*/ 	.word	0xffffffff


	//   ....[127]....
        /*0348*/ 	.word	0xffffffff


	//   ....[128]....
        /*034c*/ 	.word	0xffffffff


	//   ....[129]....
        /*0350*/ 	.word	0xffffffff


	//   ....[130]....
        /*0354*/ 	.word	0xffffffff


	//   ....[131]....
        /*0358*/ 	.word	0xffffffff


	//   ....[132]....
        /*035c*/ 	.word	0xffffffff


	//   ....[133]....
        /*0360*/ 	.word	0xffffffff


	//   ....[134]....
        /*0364*/ 	.word	0xffffffff


	//   ....[135]....
        /*0368*/ 	.word	0xffffffff


	//   ....[136]....
        /*036c*/ 	.word	0xffffffff


	//----- nvinfo : EIATTR_COOP_GROUP_INSTR_OFFSETS
	.align		4
.L_816:
        /*0370*/ 	.byte	0x04, 0x28
        /*0372*/ 	.short	(.L_818 - .L_817)


	//   ....[0]....
.L_817:
        /*0374*/ 	.word	0x00000050


	//   ....[1]....
        /*0378*/ 	.word	0x00001320


	//   ....[2]....
        /*037c*/ 	.word	0x00001340


	//   ....[3]....
        /*0380*/ 	.word	0x000014c0


	//   ....[4]....
        /*0384*/ 	.word	0x000014d0


	//   ....[5]....
        /*0388*/ 	.word	0x00001630


	//   ....[6]....
        /*038c*/ 	.word	0x00001650


	//   ....[7]....
        /*0390*/ 	.word	0x000017b0


	//   ....[8]....
        /*0394*/ 	.word	0x000017c0


	//   ....[9]....
        /*0398*/ 	.word	0x00001cd0


	//   ....[10]....
        /*039c*/ 	.word	0x00001cf0


	//   ....[11]....
        /*03a0*/ 	.word	0x00001d20


	//   ....[12]....
        /*03a4*/ 	.word	0x00001d40


	//   ....[13]....
        /*03a8*/ 	.word	0x00001e30


	//   ....[14]....
        /*03ac*/ 	.word	0x00001e50


	//   ....[15]....
        /*03b0*/ 	.word	0x00001e80


	//   ....[16]....
        /*03b4*/ 	.word	0x00001f50


	//   ....[17]....
        /*03b8*/ 	.word	0x00002310


	//   ....[18]....
        /*03bc*/ 	.word	0x00002330


	//   ....[19]....
        /*03c0*/ 	.word	0x000023c0


	//   ....[20]....
        /*03c4*/ 	.word	0x00002420


	//   ....[21]....
        /*03c8*/ 	.word	0x00002880


	//   ....[22]....
        /*03cc*/ 	.word	0x000028a0


	//   ....[23]....
        /*03d0*/ 	.word	0x000029a0


	//   ....[24]....
        /*03d4*/ 	.word	0x000029c0


	//   ....[25]....
        /*03d8*/ 	.word	0x000034f0


	//   ....[26]....
        /*03dc*/ 	.word	0x00003500


	//   ....[27]....
        /*03e0*/ 	.word	0x00003bf0


	//   ....[28]....
        /*03e4*/ 	.word	0x00003c80


	//   ....[29]....
        /*03e8*/ 	.word	0x00003ca0


	//   ....[30]....
        /*03ec*/ 	.word	0x00003cc0


	//   ....[31]....
        /*03f0*/ 	.word	0x00004f80


	//   ....[32]....
        /*03f4*/ 	.word	0x00004fa0


	//   ....[33]....
        /*03f8*/ 	.word	0x000050a0


	//   ....[34]....
        /*03fc*/ 	.word	0x000050c0


	//   ....[35]....
        /*0400*/ 	.word	0x00005630


	//   ....[36]....
        /*0404*/ 	.word	0x00005650


	//   ....[37]....
        /*0408*/ 	.word	0x00005740


	//   ....[38]....
        /*040c*/ 	.word	0x00005760


	//   ....[39]....
        /*0410*/ 	.word	0x000061e0


	//   ....[40]....
        /*0414*/ 	.word	0x00006200


	//   ....[41]....
        /*0418*/ 	.word	0x00006920


	//   ....[42]....
        /*041c*/ 	.word	0x000069a0


	//   ....[43]....
        /*0420*/ 	.word	0x000069c0


	//   ....[44]....
        /*0424*/ 	.word	0x000069e0


	//   ....[45]....
        /*0428*/ 	.word	0x000083b0


	//   ....[46]....
        /*042c*/ 	.word	0x000083d0


	//   ....[47]....
        /*0430*/ 	.word	0x000084c0


	//   ....[48]....
        /*0434*/ 	.word	0x000084e0


	//   ....[49]....
        /*0438*/ 	.word	0x00008a20


	//   ....[50]....
        /*043c*/ 	.word	0x00008a40


	//   ....[51]....
        /*0440*/ 	.word	0x00008ae0


	//   ....[52]....
        /*0444*/ 	.word	0x00008b30


	//   ....[53]....
        /*0448*/ 	.word	0x000098a0


	//   ....[54]....
        /*044c*/ 	.word	0x000098c0


	//   ....[55]....
        /*0450*/ 	.word	0x00009910


	//   ....[56]....
        /*0454*/ 	.word	0x00009930


	//   ....[57]....
        /*0458*/ 	.word	0x0000b280


	//   ....[58]....
        /*045c*/ 	.word	0x0000b2a0


	//   ....[59]....
        /*0460*/ 	.word	0x0000b340


	//   ....[60]....
        /*0464*/ 	.word	0x0000b3a0


	//   ....[61]....
        /*0468*/ 	.word	0x0000b5f0


	//   ....[62]....
        /*046c*/ 	.word	0x0000b620


	//   ....[63]....
        /*0470*/ 	.word	0x0000b630


	//   ....[64]....
        /*0474*/ 	.word	0x0000b660


	//   ....[65]....
        /*0478*/ 	.word	0x0000c680


	//   ....[66]....
        /*047c*/ 	.word	0x0000c9c0


	//   ....[67]....
        /*0480*/ 	.word	0x0000c9d0


	//   ....[68]....
        /*0484*/ 	.word	0x0000c9f0


	//   ....[69]....
        /*0488*/ 	.word	0x0000ca10


	//   ....[70]....
        /*048c*/ 	.word	0x0000cc10


	//   ....[71]....
        /*0490*/ 	.word	0x0000cc30


	//   ....[72]....
        /*0494*/ 	.word	0x0000cd70


	//   ....[73]....
        /*0498*/ 	.word	0x0000cda0


	//   ....[74]....
        /*049c*/ 	.word	0x0000cea0


	//   ....[75]....
        /*04a0*/ 	.word	0x0000ced0


	//   ....[76]....
        /*04a4*/ 	.word	0x0000cfd0


	//   ....[77]....
        /*04a8*/ 	.word	0x0000cff0


	//   ....[78]....
        /*04ac*/ 	.word	0x0000d510


	//   ....[79]....
        /*04b0*/ 	.word	0x0000d530


	//   ....[80]....
        /*04b4*/ 	.word	0x0000d6b0


	//   ....[81]....
        /*04b8*/ 	.word	0x0000d6c0


	//   ....[82]....
        /*04bc*/ 	.word	0x0000d820


	//   ....[83]....
        /*04c0*/ 	.word	0x0000d840


	//   ....[84]....
        /*04c4*/ 	.word	0x0000d9a0


	//   ....[85]....
        /*04c8*/ 	.word	0x0000d9b0


	//   ....[86]....
        /*04cc*/ 	.word	0x0000db80


	//   ....[87]....
        /*04d0*/ 	.word	0x0000dc70


	//   ....[88]....
        /*04d4*/ 	.word	0x0000dce0


	//   ....[89]....
        /*04d8*/ 	.word	0x0000dd50


	//   ....[90]....
        /*04dc*/ 	.word	0x0000ddb0


	//   ....[91]....
        /*04e0*/ 	.word	0x0000de20


	//   ....[92]....
        /*04e4*/ 	.word	0x0000de90


	//   ....[93]....
        /*04e8*/ 	.word	0x0000df00


	//   ....[94]....
        /*04ec*/ 	.word	0x0000df60


	//   ....[95]....
        /*04f0*/ 	.word	0x0000dfd0


	//   ....[96]....
        /*04f4*/ 	.word	0x0000e040


	//   ....[97]....
        /*04f8*/ 	.word	0x0000e1b0


	//   ....[98]....
        /*04fc*/ 	.word	0x0000e210


	//   ....[99]....
        /*0500*/ 	.word	0x0000e280


	//   ....[100]....
        /*0504*/ 	.word	0x0000e2f0


	//   ....[101]....
        /*0508*/ 	.word	0x0000e460


	//   ....[102]....
        /*050c*/ 	.word	0x0000e4c0


	//   ....[103]....
        /*0510*/ 	.word	0x0000e530


	//   ....[104]....
        /*0514*/ 	.word	0x0000e5a0


	//   ....[105]....
        /*0518*/ 	.word	0x0000e710


	//   ....[106]....
        /*051c*/ 	.word	0x0000e770


	//   ....[107]....
        /*0520*/ 	.word	0x0000e7e0


	//   ....[108]....
        /*0524*/ 	.word	0x0000e850


	//   ....[109]....
        /*0528*/ 	.word	0x0000e9d0


	//   ....[110]....
        /*052c*/ 	.word	0x0000ea30


	//   ....[111]....
        /*0530*/ 	.word	0x0000eaa0


	//   ....[112]....
        /*0534*/ 	.word	0x0000eb10


	//   ....[113]....
        /*0538*/ 	.word	0x0000ec90


	//   ....[114]....
        /*053c*/ 	.word	0x0000ecf0


	//   ....[115]....
        /*0540*/ 	.word	0x0000ed60


	//   ....[116]....
        /*0544*/ 	.word	0x0000edd0


	//   ....[117]....
        /*0548*/ 	.word	0x0000ef50


	//   ....[118]....
        /*054c*/ 	.word	0x0000efb0


	//   ....[119]....
        /*0550*/ 	.word	0x0000f010


	//   ....[120]....
        /*0554*/ 	.word	0x0000f080


	//   ....[121]....
        /*0558*/ 	.word	0x0000f0f0


	//   ....[122]....
        /*055c*/ 	.word	0x0000f270


	//   ....[123]....
        /*0560*/ 	.word	0x0000f2d0


	//   ....[124]....
        /*0564*/ 	.word	0x0000f330


	//   ....[125]....
        /*0568*/ 	.word	0x0000f390


	//   ....[126]....
        /*056c*/ 	.word	0x0000f3e0


	//   ....[127]....
        /*0570*/ 	.word	0x0000f430


	//   ....[128]....
        /*0574*/ 	.word	0x0000f4a0


	//   ....[129]....
        /*0578*/ 	.word	0x0000f510


	//   ....[130]....
        /*057c*/ 	.word	0x0000f580


	//   ....[131]....
        /*0580*/ 	.word	0x0000f5e0


	//   ....[132]....
        /*0584*/ 	.word	0x0000f650


	//   ....[133]....
        /*0588*/ 	.word	0x0000f6c0


	//   ....[134]....
        /*058c*/ 	.word	0x0000f730


	//   ....[135]....
        /*0590*/ 	.word	0x0000f790


	//   ....[136]....
        /*0594*/ 	.word	0x0000f800


	//----- nvinfo : EIATTR_EXIT_INSTR_OFFSETS
	.align		4
.L_818:
        /*0598*/ 	.byte	0x04, 0x1c
        /*059a*/ 	.short	(.L_820 - .L_819)


	//   ....[0]....
.L_819:
        /*059c*/ 	.word	0x000000a0


	//   ....[1]....
        /*05a0*/ 	.word	0x0000dc20


	//----- nvinfo : EIATTR_MAX_THREADS
	.align		4
.L_820:
        /*05a4*/ 	.byte	0x04, 0x05
        /*05a6*/ 	.short	(.L_822 - .L_821)
.L_821:
        /*05a8*/ 	.word	0x00000100
        /*05ac*/ 	.word	0x00000001
        /*05b0*/ 	.word	0x00000001


	//----- nvinfo : EIATTR_CRS_STACK_SIZE
	.align		4
.L_822:
        /*05b4*/ 	.byte	0x04, 0x1e
        /*05b6*/ 	.short	(.L_824 - .L_823)
.L_823:
        /*05b8*/ 	.word	0x00000000
.L_824:


//--------------------- .nv.info._ZN7cutlass13device_kernelIN5flash19enable_sm80_to_sm89INS1_16FlashAttnFwdSm80INS1_25CollectiveMainloopFwdSm80ILi8ELi2ELb0EN4cute5tupleIJNS5_1CILi128EEENS7_ILi64EEENS7_ILi192EEEEEELi192ENS_10bfloat16_tEfNS_4arch4Sm80ELb1ELb0ELb0ELb1ELb1ELb0ELb1ELb0EEENS1_21CollectiveEpilogueFwdINS6_IJS8_SA_S9_EEENS6_IJNS7_ILi1EEESI_SI_EEESC_SE_Li256ELb1ELb1ELb0ELb0EEENS1_19SingleTileSchedulerILb1ELb0ELb1ELi128EEEEEEEEEvNT_6ParamsE --------------------------
	.section	.nv.info._ZN7cutlass13device_kernelIN5flash19enable_sm80_to_sm89INS1_16FlashAttnFwdSm80INS1_25CollectiveMainloopFwdSm80ILi8ELi2ELb0EN4cute5tupleIJNS5_1CILi128EEENS7_ILi64EEENS7_ILi192EEEEEELi192ENS_10bfloat16_tEfNS_4arch4Sm80ELb1ELb0ELb0ELb1ELb1ELb0ELb1ELb0EEENS1_21CollectiveEpilogueFwdINS6_IJS8_SA_S9_EEENS6_IJNS7_ILi1EEESI_SI_EEESC_SE_Li256ELb1ELb1ELb0ELb0EEENS1_19SingleTileSchedulerILb1ELb0ELb1ELi128EEEEEEEEEvNT_6ParamsE,"",@"SHT_CUDA_INFO"
	.sectionflags	@""
	.align	4


	//----- nvinfo : EIATTR_CUDA_API_VERSION
	.align		4
        /*0000*/ 	.byte	0x04, 0x37
        /*0002*/ 	.short	(.L_826 - .L_825)
.L_825:
        /*0004*/ 	.word	0x00000082


	//----- nvinfo : EIATTR_SW2861232_WAR
	.align		4
.L_826:
        /*0008*/ 	.byte	0x01, 0x35
	.zero		2


	//----- nvinfo : EIATTR_PARAM_CBANK
	.align		4
        /*000c*/ 	.byte	0x04, 0x0a
        /*000e*/ 	.short	(.L_828 - .L_827)
	.align		4
.L_827:
        /*0010*/ 	.word	index@(.nv.constant0._ZN7cutlass13device_kernelIN5flash19enable_sm80_to_sm89INS1_16FlashAttnFwdSm80INS1_25CollectiveMainloopFwdSm80ILi8ELi2ELb0EN4cute5tupleIJNS5_1CILi128EEENS7_ILi64EEENS7_ILi192EEEEEELi192ENS_10bfloat16_tEfNS_4arch4Sm80ELb1ELb0ELb0ELb1ELb1ELb0ELb1ELb0EEENS1_21CollectiveEpilogueFwdINS6_IJS8_SA_S9_EEENS6_IJNS7_ILi1EEESI_SI_EEESC_SE_Li256ELb1ELb1ELb0ELb0EEENS1_19SingleTileSchedulerILb1ELb0ELb1ELi128EEEEEEEEEvNT_6ParamsE)
        /*0014*/ 	.short	0x0160
        /*0016*/ 	.short	0x0418


	//----- nvinfo : EIATTR_CBANK_PARAM_SIZE
	.align		4
.L_828:
        /*0018*/ 	.byte	0x03, 0x19
        /*001a*/ 	.short	0x0418


	//----- nvinfo : EIATTR_KPARAM_INFO
	.align		4
        /*001c*/ 	.byte	0x04, 0x17
        /*001e*/ 	.short	(.L_830 - .L_829)
.L_829:
        /*0020*/ 	.word	0x00000000
        /*0024*/ 	.short	0x0000
        /*0026*/ 	.short	0x0000
        /*0028*/ 	.byte	0x00, 0xf0, 0x61, 0x10


	//----- nvinfo : EIATTR_MAXREG_COUNT
	.align		4
.L_830:
        /*002c*/ 	.byte	0x03, 0x1b
        /*002e*/ 	.short	0x00ff


	//----- nvinfo : EIATTR_NUM_BARRIERS
	.align		4
        /*0030*/ 	.byte	0x02, 0x4c
        /*0032*/ 	.byte	0x02
	.zero		1


	//----- nvinfo : EIATTR_MERCURY_ISA_VERSION
	.align		4
        /*0034*/ 	.byte	0x03, 0x5f
        /*0036*/ 	.short	0x0000


	//----- nvinfo : EIATTR_COOP_GROUP_MASK_REGIDS
	.align		4
        /*0038*/ 	.byte	0x04, 0x29
        /*003a*/ 	.short	(.L_832 - .L_831)


	//   ....[0]....
.L_831:
        /*003c*/ 	.word	0xffffffff


	//   ....[1]....
        /*0040*/ 	.word	0xffffffff


	//   ....[2]....
        /*0044*/ 	.word	0xffffffff


	//   ....[3]....
        /*0048*/ 	.word	0xffffffff


	//   ....[4]....
        /*004c*/ 	.word	0xffffffff


	//   ....[5]....
        /*0050*/ 	.word	0xffffffff


	//   ....[6]....
        /*0054*/ 	.word	0xffffffff


	//   ....[7]....
        /*0058*/ 	.word	0xffffffff


	//   ....[8]....
        /*005c*/ 	.word	0xffffffff


	//   ....[9]....
        /*0060*/ 	.word	0xffffffff


	//   ....[10]....
        /*0064*/ 	.word	0xffffffff


	//   ....[11]....
        /*0068*/ 	.word	0xffffffff


	//   ....[12]....
        /*006c*/ 	.word	0xffffffff


	//   ....[13]....
        /*0070*/ 	.word	0xffffffff


	//   ....[14]....
        /*0074*/ 	.word	0xffffffff


	//   ....[15]....
        /*0078*/ 	.word	0xffffffff


	//   ....[16]....
        /*007c*/ 	.word	0xffffffff


	//   ....[17]....
        /*0080*/ 	.word	0xffffffff


	//   ....[18]....
        /*0084*/ 	.word	0xffffffff


	//   ....[19]....
        /*0088*/ 	.word	0xffffffff


	//   ....[20]....
        /*008c*/ 	.word	0xffffffff


	//   ....[21]....
        /*0090*/ 	.word	0xffffffff


	//   ....[22]....
        /*0094*/ 	.word	0xffffffff


	//   ....[23]....
        /*0098*/ 	.word	0xffffffff


	//   ....[24]....
        /*009c*/ 	.word	0xffffffff


	//   ....[25]....
        /*00a0*/ 	.word	0xffffffff


	//   ....[26]....
        /*00a4*/ 	.word	0xffffffff


	//   ....[27]....
        /*00a8*/ 	.word	0xffffffff


	//   ....[28]....
        /*00ac*/ 	.word	0xffffffff


	//   ....[29]....
        /*00b0*/ 	.word	0xffffffff


	//   ....[30]....
        /*00b4*/ 	.word	0xffffffff


	//   ....[31]....
        /*00b8*/ 	.word	0xffffffff


	//   ....[32]....
        /*00bc*/ 	.word	0xffffffff


	//   ....[33]....
        /*00c0*/ 	.word	0xffffffff


	//   ....[34]....
        /*00c4*/ 	.word	0xffffffff


	//   ....[35]....
        /*00c8*/ 	.word	0xffffffff


	//   ....[36]....
        /*00cc*/ 	.word	0xffffffff


	//   ....[37]....
        /*00d0*/ 	.word	0xffffffff


	//   ....[38]....
        /*00d4*/ 	.word	0xffffffff


	//   ....[39]....
        /*00d8*/ 	.word	0xffffffff


	//   ....[40]....
        /*00dc*/ 	.word	0xffffffff


	//   ....[41]....
        /*00e0*/ 	.word	0xffffffff


	//   ....[42]....
        /*00e4*/ 	.word	0xffffffff


	//   ....[43]....
        /*00e8*/ 	.word	0xffffffff


	//   ....[44]....
        /*00ec*/ 	.word	0xffffffff


	//   ....[45]....
        /*00f0*/ 	.word	0xffffffff


	//   ....[46]....
        /*00f4*/ 	.word	0xffffffff


	//   ....[47]....
        /*00f8*/ 	.word	0xffffffff


	//   ....[48]....
        /*00fc*/ 	.word	0xffffffff


	//   ....[49]....
        /*0100*/ 	.word	0xffffffff


	//   ....[50]....
        /*0104*/ 	.word	0xffffffff


	//   ....[51]....
        /*0108*/ 	.word	0xffffffff


	//   ....[52]....
        /*010c*/ 	.word	0xffffffff


	//   ....[53]....
        /*0110*/ 	.word	0xffffffff


	//   ....[54]....
        /*0114*/ 	.word	0xffffffff


	//   ....[55]....
        /*0118*/ 	.word	0xffffffff


	//   ....[56]....
        /*011c*/ 	.word	0xffffffff


	//   ....[57]....
        /*0120*/ 	.word	0xffffffff


	//   ....[58]....
        /*0124*/ 	.word	0xffffffff


	//   ....[59]....
        /*0128*/ 	.word	0xffffffff


	//   ....[60]....
        /*012c*/ 	.word	0xffffffff


	//   ....[61]....
        /*0130*/ 	.word	0xffffffff


	//   ....[62]....
        /*0134*/ 	.word	0xffffffff


	//   ....[63]....
        /*0138*/ 	.word	0xffffffff


	//   ....[64]....
        /*013c*/ 	.word	0xffffffff


	//   ....[65]....
        /*0140*/ 	.word	0xffffffff


	//   ....[66]....
        /*0144*/ 	.word	0xffffffff


	//   ....[67]....
        /*0148*/ 	.word	0xffffffff


	//   ....[68]....
        /*014c*/ 	.word	0xffffffff


	//   ....[69]....
        /*0150*/ 	.word	0xffffffff


	//   ....[70]....
        /*0154*/ 	.word	0xffffffff


	//   ....[71]....
        /*0158*/ 	.word	0xffffffff


	//   ....[72]....
        /*015c*/ 	.word	0xffffffff


	//   ....[73]....
        /*0160*/ 	.word	0xffffffff


	//   ....[74]....
        /*0164*/ 	.word	0xffffffff


	//   ....[75]....
        /*0168*/ 	.word	0xffffffff


	//   ....[76]....
        /*016c*/ 	.word	0xffffffff


	//   ....[77]....
        /*0170*/ 	.word	0xffffffff


	//   ....[78]....
        /*0174*/ 	.word	0xffffffff


	//   ....[79]....
        /*0178*/ 	.word	0xffffffff


	//   ....[80]....
        /*017c*/ 	.word	0xffffffff


	//   ....[81]....
        /*0180*/ 	.word	0xffffffff


	//   ....[82]....
        /*0184*/ 	.word	0xffffffff


	//   ....[83]....
        /*0188*/ 	.word	0xffffffff


	//   ....[84]....
        /*018c*/ 	.word	0xffffffff


	//----- nvinfo : EIATTR_COOP_GROUP_INSTR_OFFSETS
	.align		4
.L_832:
        /*0190*/ 	.byte	0x04, 0x28
        /*0192*/ 	.short	(.L_834 - .L_833)


	//   ....[0]....
.L_833:
        /*0194*/ 	.word	0x00000090


	//   ....[1]....
        /*0198*/ 	.word	0x00001320


	//   ....[2]....
        /*019c*/ 	.word	0x00001370


	//   ....[3]....
        /*01a0*/ 	.word	0x000015a0


	//   ....[4]....
        /*01a4*/ 	.word	0x000015d0


	//   ....[5]....
        /*01a8*/ 	.word	0x000016f0


	//   ....[6]....
        /*01ac*/ 	.word	0x00001720


	//   ....[7]....
        /*01b0*/ 	.word	0x00001830


	//   ....[8]....
        /*01b4*/ 	.word	0x00001870


	//   ....[9]....
        /*01b8*/ 	.word	0x00001df0


	//   ....[10]....
        /*01bc*/ 	.word	0x00001e20


	//   ....[11]....
        /*01c0*/ 	.word	0x00001e40


	//   ....[12]....
        /*01c4*/ 	.word	0x00001e50


	//   ....[13]....
        /*01c8*/ 	.word	0x00001f10


	//   ....[14]....
        /*01cc*/ 	.word	0x00001f30


	//   ....[15]....
        /*01d0*/ 	.word	0x00001f40


	//   ....[16]....
        /*01d4*/ 	.word	0x00001f50


	//   ....[17]....
        /*01d8*/ 	.word	0x00002430


	//   ....[18]....
        /*01dc*/ 	.word	0x00002460


	//   ....[19]....
        /*01e0*/ 	.word	0x00002480


	//   ....[20]....
        /*01e4*/ 	.word	0x00002490


	//   ....[21]....
        /*01e8*/ 	.word	0x00002910


	//   ....[22]....
        /*01ec*/ 	.word	0x00002940


	//   ....[23]....
        /*01f0*/ 	.word	0x00002960


	//   ....[24]....
        /*01f4*/ 	.word	0x000029c0


	//   ....[25]....
        /*01f8*/ 	.word	0x00003590


	//   ....[26]....
        /*01fc*/ 	.word	0x00003690


	//   ....[27]....
        /*0200*/ 	.word	0x00003ae0


	//   ....[28]....
        /*0204*/ 	.word	0x00003df0


	//   ....[29]....
        /*0208*/ 	.word	0x00003e00


	//   ....[30]....
        /*020c*/ 	.word	0x00003e50


	//   ....[31]....
        /*0210*/ 	.word	0x00005070


	//   ....[32]....
        /*0214*/ 	.word	0x000050a0


	//   ....[33]....
        /*0218*/ 	.word	0x000050c0


	//   ....[34]....
        /*021c*/ 	.word	0x000050d0


	//   ....[35]....
        /*0220*/ 	.word	0x00005660


	//   ....[36]....
        /*0224*/ 	.word	0x00005680


	//   ....[37]....
        /*0228*/ 	.word	0x000056a0


	//   ....[38]....
        /*022c*/ 	.word	0x000056b0


	//   ....[39]....
        /*0230*/ 	.word	0x00006160


	//   ....[40]....
        /*0234*/ 	.word	0x00006220


	//   ....[41]....
        /*0238*/ 	.word	0x000068c0


	//   ....[42]....
        /*023c*/ 	.word	0x00006930


	//   ....[43]....
        /*0240*/ 	.word	0x00006950


	//   ....[44]....
        /*0244*/ 	.word	0x00006970


	//   ....[45]....
        /*0248*/ 	.word	0x000082d0


	//   ....[46]....
        /*024c*/ 	.word	0x000082f0


	//   ....[47]....
        /*0250*/ 	.word	0x00008300


	//   ....[48]....
        /*0254*/ 	.word	0x00008310


	//   ....[49]....
        /*0258*/ 	.word	0x00008890


	//   ....[50]....
        /*025c*/ 	.word	0x000088b0


	//   ....[51]....
        /*0260*/ 	.word	0x000088d0


	//   ....[52]....
        /*0264*/ 	.word	0x000088e0


	//   ....[53]....
        /*0268*/ 	.word	0x00009600


	//   ....[54]....
        /*026c*/ 	.word	0x00009620


	//   ....[55]....
        /*0270*/ 	.word	0x00009640


	//   ....[56]....
        /*0274*/ 	.word	0x00009660


	//   ....[57]....
        /*0278*/ 	.word	0x0000af10


	//   ....[58]....
        /*027c*/ 	.word	0x0000af30


	//   ....[59]....
        /*0280*/ 	.word	0x0000af50


	//   ....[60]....
        /*0284*/ 	.word	0x0000af60


	//   ....[61]....
        /*0288*/ 	.word	0x0000b130


	//   ....[62]....
        /*028c*/ 	.word	0x0000b150


	//   ....[63]....
        /*0290*/ 	.word	0x0000b190


	//   ....[64]....
        /*0294*/ 	.word	0x0000b1a0


	//   ....[65]....
        /*0298*/ 	.word	0x0000c7e0


	//   ....[66]....
        /*029c*/ 	.word	0x0000c830


	//   ....[67]....
        /*02a0*/ 	.word	0x0000c870


	//   ....[68]....
        /*02a4*/ 	.word	0x0000c8b0


	//   ....[69]....
        /*02a8*/ 	.word	0x0000cad0


	//   ....[70]....
        /*02ac*/ 	.word	0x0000cae0


	//   ....[71]....
        /*02b0*/ 	.word	0x0000cc60


	//   ....[72]....
        /*02b4*/ 	.word	0x0000cc90


	//   ....[73]....
        /*02b8*/ 	.word	0x0000cde0


	//   ....[74]....
        /*02bc*/ 	.word	0x0000ce10


	//   ....[75]....
        /*02c0*/ 	.word	0x0000cf60


	//   ....[76]....
        /*02c4*/ 	.word	0x0000cf80


	//   ....[77]....
        /*02c8*/ 	.word	0x0000d8d0


	//   ....[78]....
        /*02cc*/ 	.word	0x0000d8e0


	//   ....[79]....
        /*02d0*/ 	.word	0x0000da10


	//   ....[80]....
        /*02d4*/ 	.word	0x0000da40


	//   ....[81]....
        /*02d8*/ 	.word	0x0000db70


	//   ....[82]....
        /*02dc*/ 	.word	0x0000dba0


	//   ....[83]....
        /*02e0*/ 	.word	0x0000dcd0


	//   ....[84]....
        /*02e4*/ 	.word	0x0000dcf0


	//----- nvinfo : EIATTR_EXIT_INSTR_OFFSETS
	.align		4
.L_834:
        /*02e8*/ 	.byte	0x04, 0x1c
        /*02ea*/ 	.short	(.L_836 - .L_835)


	//   ....[0]....
.L_835:
        /*02ec*/ 	.word	0x00000440


	//   ....[1]....
        /*02f0*/ 	.word	0x0000cf90


	//   ....[2]....
        /*02f4*/ 	.word	0x0000d060


	//   ....[3]....
        /*02f8*/ 	.word	0x0000d0c0


	//   ....[4]....
        /*02fc*/ 	.word	0x0000dd00


	//   ....[5]....
        /*0300*/ 	.word	0x0000ddb0


	//   ....[6]....
        /*0304*/ 	.word	0x0000de10


	//----- nvinfo : EIATTR_CTAIDZ_USED
	.align		4
.L_836:
        /*0308*/ 	.byte	0x01, 0x04
	.zero		2


	//----- nvinfo : EIATTR_MAX_THREADS
	.align		4
        /*030c*/ 	.byte	0x04, 0x05
        /*030e*/ 	.short	(.L_838 - .L_837)
.L_837:
        /*0310*/ 	.word	0x00000100
        /*0314*/ 	.word	0x00000001
        /*0318*/ 	.word	0x00000001


	//----- nvinfo : EIATTR_CRS_STACK_SIZE
	.align		4
.L_838:
        /*031c*/ 	.byte	0x04, 0x1e
        /*031e*/ 	.short	(.L_840 - .L_839)
.L_839:
        /*0320*/ 	.word	0x00000000
.L_840:


//--------------------- .nv.info._ZN7cutlass13device_kernelIN5flash19enable_sm80_to_sm89INS1_16FlashAttnFwdSm80INS1_25CollectiveMainloopFwdSm80ILi8ELi2ELb0EN4cute5tupleIJNS5_1CILi128EEENS7_ILi64EEENS7_ILi192EEEEEELi192ENS_10bfloat16_tEfNS_4arch4Sm80ELb1ELb0ELb0ELb1ELb1ELb1ELb1ELb0EEENS1_21CollectiveEpilogueFwdINS6_IJS8_SA_S9_EEENS6_IJNS7_ILi1EEESI_SI_EEESC_SE_Li256ELb1ELb1ELb0ELb0EEENS1_19SingleTileSchedulerILb1ELb0ELb1ELi128EEEEEEEEEvNT_6ParamsE --------------------------
	.section	.nv.info._ZN7cutlass13device_kernelIN5flash19enable_sm80_to_sm89INS1_16FlashAttnFwdSm80INS1_25CollectiveMainloopFwdSm80ILi8ELi2ELb0EN4cute5tupleIJNS5_1CILi128EEENS7_ILi64EEENS7_ILi192EEEEEELi192ENS_10bfloat16_tEfNS_4arch4Sm80ELb1ELb0ELb0ELb1ELb1ELb1ELb1ELb0EEENS1_21CollectiveEpilogueFwdINS6_IJS8_SA_S9_EEENS6_IJNS7_ILi1EEESI_SI_EEESC_SE_Li256ELb1ELb1ELb0ELb0EEENS1_19SingleTileSchedulerILb1ELb0ELb1ELi128EEEEEEEEEvNT_6ParamsE,"",@"SHT_CUDA_INFO"
	.sectionflags	@""
	.align	4


	//----- nvinfo : EIATTR_CUDA_API_VERSION
	.align		4
        /*0000*/ 	.byte	0x04, 0x37
        /*0002*/ 	.short	(.L_842 - .L_841)
.L_841:
        /*0004*/ 	.word	0x00000082


	//----- nvinfo : EIATTR_SW2861232_WAR
	.align		4
.L_842:
        /*0008*/ 	.byte	0x01, 0x35
	.zero		2


	//----- nvinfo : EIATTR_PARAM_CBANK
	.align		4
        /*000c*/ 	.byte	0x04, 0x0a
        /*000e*/ 	.short	(.L_844 - .L_843)
	.align		4
.L_843:
        /*0010*/ 	.word	index@(.nv.constant0._ZN7cutlass13device_kernelIN5flash19enable_sm80_to_sm89INS1_16FlashAttnFwdSm80INS1_25CollectiveMainloopFwdSm80ILi8ELi2ELb0EN4cute5tupleIJNS5_1CILi128EEENS7_ILi64EEENS7_ILi192EEEEEELi192ENS_10bfloat16_tEfNS_4arch4Sm80ELb1ELb0ELb0ELb1ELb1ELb1ELb1ELb0EEENS1_21CollectiveEpilogueFwdINS6_IJS8_SA_S9_EEENS6_IJNS7_ILi1EEESI_SI_EEESC_SE_Li256ELb1ELb1ELb0ELb0EEENS1_19SingleTileSchedulerILb1ELb0ELb1ELi128EEEEEEEEEvNT_6ParamsE)
        /*0014*/ 	.short	0x0160
        /*0016*/ 	.short	0x0418


	//----- nvinfo : EIATTR_CBANK_PARAM_SIZE
	.align		4
.L_844:
        /*0018*/ 	.byte	0x03, 0x19
        /*001a*/ 	.short	0x0418


	//----- nvinfo : EIATTR_KPARAM_INFO
	.align		4
        /*001c*/ 	.byte	0x04, 0x17
        /*001e*/ 	.short	(.L_846 - .L_845)
.L_845:
        /*0020*/ 	.word	0x00000000
        /*0024*/ 	.short	0x0000
        /*0026*/ 	.short	0x0000
        /*0028*/ 	.byte	0x00, 0xf0, 0x61, 0x10


	//----- nvinfo : EIATTR_MAXREG_COUNT
	.align		4
.L_846:
        /*002c*/ 	.byte	0x03, 0x1b
        /*002e*/ 	.short	0x00ff


	//----- nvinfo : EIATTR_NUM_BARRIERS
	.align		4
        /*0030*/ 	.byte	0x02, 0x4c
        /*0032*/ 	.byte	0x02
	.zero		1


	//----- nvinfo : EIATTR_MERCURY_ISA_VERSION
	.align		4
        /*0034*/ 	.byte	0x03, 0x5f
        /*0036*/ 	.short	0x0000


	//----- nvinfo : EIATTR_COOP_GROUP_MASK_REGIDS
	.align		4
        /*0038*/ 	.byte	0x04, 0x29
        /*003a*/ 	.short	(.L_848 - .L_847)


	//   ....[0]....
.L_847:
        /*003c*/ 	.word	0xffffffff


	//   ....[1]....
        /*0040*/ 	.word	0xffffffff


	//   ....[2]....
        /*0044*/ 	.word	0xffffffff


	//   ....[3]....
        /*0048*/ 	.word	0xffffffff


	//   ....[4]....
        /*004c*/ 	.word	0xffffffff


	//   ....[5]....
        /*0050*/ 	.word	0xffffffff


	//   ....[6]....
        /*0054*/ 	.word	0xffffffff


	//   ....[7]....
        /*0058*/ 	.word	0xffffffff


	//   ....[8]....
        /*005c*/ 	.word	0xffffffff


	//   ....[9]....
        /*0060*/ 	.word	0xffffffff


	//   ....[10]....
        /*0064*/ 	.word	0xffffffff


	//   ....[11]....
        /*0068*/ 	.word	0xffffffff


	//   ....[12]....
        /*006c*/ 	.word	0xffffffff


	//   ....[13]....
        /*0070*/ 	.word	0xffffffff


	//   ....[14]....
        /*0074*/ 	.word	0xffffffff


	//   ....[15]....
        /*0078*/ 	.word	0xffffffff


	//   ....[16]....
        /*007c*/ 	.word	0xffffffff


	//   ....[17]....
        /*0080*/ 	.word	0xffffffff


	//   ....[18]....
        /*0084*/ 	.word	0xffffffff


	//   ....[19]....
        /*0088*/ 	.word	0xffffffff


	//   ....[20]....
        /*008c*/ 	.word	0xffffffff


	//   ....[21]....
        /*0090*/ 	.word	0xffffffff


	//   ....[22]....
        /*0094*/ 	.word	0xffffffff


	//   ....[23]....
        /*0098*/ 	.word	0xffffffff


	//   ....[24]....
        /*009c*/ 	.word	0xffffffff


	//   ....[25]....
        /*00a0*/ 	.word	0xffffffff


	//   ....[26]....
        /*00a4*/ 	.word	0xffffffff


	//   ....[27]....
        /*00a8*/ 	.word	0xffffffff


	//   ....[28]....
        /*00ac*/ 	.word	0xffffffff


	//   ....[29]....
        /*00b0*/ 	.word	0xffffffff


	//   ....[30]....
        /*00b4*/ 	.word	0xffffffff


	//   ....[31]....
        /*00b8*/ 	.word	0xffffffff


	//   ....[32]....
        /*00bc*/ 	.word	0xffffffff


	//   ....[33]....
        /*00c0*/ 	.word	0xffffffff


	//   ....[34]....
        /*00c4*/ 	.word	0xffffffff


	//   ....[35]....
        /*00c8*/ 	.word	0xffffffff


	//   ....[36]....
        /*00cc*/ 	.word	0xffffffff


	//   ....[37]....
        /*00d0*/ 	.word	0xffffffff


	//   ....[38]....
        /*00d4*/ 	.word	0xffffffff


	//   ....[39]....
        /*00d8*/ 	.word	0xffffffff


	//   ....[40]....
        /*00dc*/ 	.word	0xffffffff


	//   ....[41]....
        /*00e0*/ 	.word	0xffffffff


	//   ....[42]....
        /*00e4*/ 	.word	0xffffffff


	//   ....[43]....
        /*00e8*/ 	.word	0xffffffff


	//   ....[44]....
        /*00ec*/ 	.word	0xffffffff


	//   ....[45]....
        /*00f0*/ 	.word	0xffffffff


	//   ....[46]....
        /*00f4*/ 	.word	0xffffffff


	//   ....[47]....
        /*00f8*/ 	.word	0xffffffff


	//   ....[48]....
        /*00fc*/ 	.word	0xffffffff


	//   ....[49]....
        /*0100*/ 	.word	0xffffffff


	//   ....[50]....
        /*0104*/ 	.word	0xffffffff


	//   ....[51]....
        /*0108*/ 	.word	0xffffffff


	//   ....[52]....
        /*010c*/ 	.word	0xffffffff


	//   ....[53]....
        /*0110*/ 	.word	0xffffffff


	//   ....[54]....
        /*0114*/ 	.word	0xffffffff


	//   ....[55]....
        /*0118*/ 	.word	0xffffffff


	//   ....[56]....
        /*011c*/ 	.word	0xffffffff


	//   ....[57]....
        /*0120*/ 	.word	0xffffffff


	//   ....[58]....
        /*0124*/ 	.word	0xffffffff


	//   ....[59]....
        /*0128*/ 	.word	0xffffffff


	//   ....[60]....
        /*012c*/ 	.word	0xffffffff


	//   ....[61]....
        /*0130*/ 	.word	0xffffffff


	//   ....[62]....
        /*0134*/ 	.word	0xffffffff


	//   ....[63]....
        /*0138*/ 	.word	0xffffffff


	//   ....[64]....
        /*013c*/ 	.word	0xffffffff


	//   ....[65]....
        /*0140*/ 	.word	0xffffffff


	//   ....[66]....
        /*0144*/ 	.word	0xffffffff


	//   ....[67]....
        /*0148*/ 	.word	0xffffffff


	//   ....[68]....
        /*014c*/ 	.word	0xffffffff


	//   ....[69]....
        /*0150*/ 	.word	0xffffffff


	//   ....[70]....
        /*0154*/ 	.word	0xffffffff


	//   ....[71]....
        /*0158*/ 	.word	0xffffffff


	//   ....[72]....
        /*015c*/ 	.word	0xffffffff


	//   ....[73]....
        /*0160*/ 	.word	0xffffffff


	//   ....[74]....
        /*0164*/ 	.word	0xffffffff


	//   ....[75]....
        /*0168*/ 	.word	0xffffffff


	//   ....[76]....
        /*016c*/ 	.word	0xffffffff


	//   ....[77]....
        /*0170*/ 	.word	0xffffffff


	//   ....[78]....
        /*0174*/ 	.word	0xffffffff


	//   ....[79]....
        /*0178*/ 	.word	0xffffffff


	//   ....[80]....
        /*017c*/ 	.word	0xffffffff


	//   ....[81]....
        /*0180*/ 	.word	0xffffffff


	//   ....[82]....
        /*0184*/ 	.word	0xffffffff


	//   ....[83]....
        /*0188*/ 	.word	0xffffffff


	//   ....[84]....
        /*018c*/ 	.word	0xffffffff


	//   ....[85]....
        /*0190*/ 	.word	0xffffffff


	//   ....[86]....
        /*0194*/ 	.word	0xffffffff


	//   ....[87]....
        /*0198*/ 	.word	0xffffffff


	//   ....[88]....
        /*019c*/ 	.word	0xffffffff


	//   ....[89]....
        /*01a0*/ 	.word	0xffffffff


	//   ....[90]....
        /*01a4*/ 	.word	0xffffffff


	//   ....[91]....
        /*01a8*/ 	.word	0xffffffff


	//   ....[92]....
        /*01ac*/ 	.word	0xffffffff


	//   ....[93]....
        /*01b0*/ 	.word	0xffffffff


	//   ....[94]....
        /*01b4*/ 	.word	0xffffffff


	//   ....[95]....
        /*01b8*/ 	.word	0xffffffff


	//   ....[96]....
        /*01bc*/ 	.word	0xffffffff


	//   ....[97]....
        /*01c0*/ 	.word	0xffffffff


	//   ....[98]....
        /*01c4*/ 	.word	0xffffffff


	//   ....[99]....
        /*01c8*/ 	.word	0xffffffff


	//   ....[100]....
        /*01cc*/ 	.word	0xffffffff


	//   ....[101]....
        /*01d0*/ 	.word	0xffffffff


	//   ....[102]....
        /*01d4*/ 	.word	0xffffffff


	//   ....[103]....
        /*01d8*/ 	.word	0xffffffff


	//   ....[104]....
        /*01dc*/ 	.word	0xffffffff


	//   ....[105]....
        /*01e0*/ 	.word	0xffffffff


	//   ....[106]....
        /*01e4*/ 	.word	0xffffffff


	//   ....[107]....
        /*01e8*/ 	.word	0xffffffff


	//   ....[108]....
        /*01ec*/ 	.word	0xffffffff


	//----- nvinfo : EIATTR_COOP_GROUP_INSTR_OFFSETS
	.align		4
.L_848:
        /*01f0*/ 	.byte	0x04, 0x28
        /*01f2*/ 	.short	(.L_850 - .L_849)


	//   ....[0]....
.L_849:
        /*01f4*/ 	.word	0x00000080


	//   ....[1]....
        /*01f8*/ 	.word	0x00002490


	//   ....[2]....
        /*01fc*/ 	.word	0x000024a0


	//   ....[3]....
        /*0200*/ 	.word	0x00004080


	//   ....[4]....
        /*0204*/ 	.word	0x00004090


	//   ....[5]....
        /*0208*/ 	.word	0x00005c20


	//   ....[6]....
        /*020c*/ 	.word	0x00005c40


	//   ....[7]....
        /*0210*/ 	.word	0x00006100


	//   ....[8]....
        /*0214*/ 	.word	0x00006110


	//   ....[9]....
        /*0218*/ 	.word	0x00006ee0


	//   ....[10]....
        /*021c*/ 	.word	0x00006f40


	//   ....[11]....
        /*0220*/ 	.word	0x00007190


	//   ....[12]....
        /*0224*/ 	.word	0x000071c0


	//   ....[13]....
        /*0228*/ 	.word	0x000072e0


	//   ....[14]....
        /*022c*/ 	.word	0x00007310


	//   ....[15]....
        /*0230*/ 	.word	0x00007420


	//   ....[16]....
        /*0234*/ 	.word	0x00007460


	//   ....[17]....
        /*0238*/ 	.word	0x00007950


	//   ....[18]....
        /*023c*/ 	.word	0x00007980


	//   ....[19]....
        /*0240*/ 	.word	0x000079b0


	//   ....[20]....
        /*0244*/ 	.word	0x000079e0


	//   ....[21]....
        /*0248*/ 	.word	0x00007ac0


	//   ....[22]....
        /*024c*/ 	.word	0x00007ae0


	//   ....[23]....
        /*0250*/ 	.word	0x00007b00


	//   ....[24]....
        /*0254*/ 	.word	0x00007b20


	//   ....[25]....
        /*0258*/ 	.word	0x00008020


	//   ....[26]....
        /*025c*/ 	.word	0x00008040


	//   ....[27]....
        /*0260*/ 	.word	0x00008050


	//   ....[28]....
        /*0264*/ 	.word	0x00008060


	//   ....[29]....
        /*0268*/ 	.word	0x00008550


	//   ....[30]....
        /*026c*/ 	.word	0x000085c0


	//   ....[31]....
        /*0270*/ 	.word	0x00008600


	//   ....[32]....
        /*0274*/ 	.word	0x00008630


	//   ....[33]....
        /*0278*/ 	.word	0x00008aa0


	//   ....[34]....
        /*027c*/ 	.word	0x00008d60


	//   ....[35]....
        /*0280*/ 	.word	0x00008da0


	//   ....[36]....
        /*0284*/ 	.word	0x00008de0


	//   ....[37]....
        /*0288*/ 	.word	0x0000bf10


	//   ....[38]....
        /*028c*/ 	.word	0x0000bf60


	//   ....[39]....
        /*0290*/ 	.word	0x0000bfc0


	//   ....[40]....
        /*0294*/ 	.word	0x0000bfe0


	//   ....[41]....
        /*0298*/ 	.word	0x0000c270


	//   ....[42]....
        /*029c*/ 	.word	0x0000c530


	//   ....[43]....
        /*02a0*/ 	.word	0x0000c570


	//   ....[44]....
        /*02a4*/ 	.word	0x0000c5b0


	//   ....[45]....
        /*02a8*/ 	.word	0x0000fca0


	//   ....[46]....
        /*02ac*/ 	.word	0x0000fcc0


	//   ....[47]....
        /*02b0*/ 	.word	0x0000fce0


	//   ....[48]....
        /*02b4*/ 	.word	0x0000fd00


	//   ....[49]....
        /*02b8*/ 	.word	0x00010980


	//   ....[50]....
        /*02bc*/ 	.word	0x00010990


	//   ....[51]....
        /*02c0*/ 	.word	0x000110d0


	//   ....[52]....
        /*02c4*/ 	.word	0x000111a0


	//   ....[53]....
        /*02c8*/ 	.word	0x000111b0


	//   ....[54]....
        /*02cc*/ 	.word	0x000111e0


	//   ....[55]....
        /*02d0*/ 	.word	0x00012410


	//   ....[56]....
        /*02d4*/ 	.word	0x00012440


	//   ....[57]....
        /*02d8*/ 	.word	0x00012460


	//   ....[58]....
        /*02dc*/ 	.word	0x00012470


	//   ....[59]....
        /*02e0*/ 	.word	0x000129f0


	//   ....[60]....
        /*02e4*/ 	.word	0x00012a20


	//   ....[61]....
        /*02e8*/ 	.word	0x00012a50


	//   ....[62]....
        /*02ec*/ 	.word	0x00012a80


	//   ....[63]....
        /*02f0*/ 	.word	0x00013510


	//   ....[64]....
        /*02f4*/ 	.word	0x000135b0


	//   ....[65]....
        /*02f8*/ 	.word	0x00013d00


	//   ....[66]....
        /*02fc*/ 	.word	0x00013d10


	//   ....[67]....
        /*0300*/ 	.word	0x00013d30


	//   ....[68]....
        /*0304*/ 	.word	0x00013d50


	//   ....[69]....
        /*0308*/ 	.word	0x000156b0


	//   ....[70]....
        /*030c*/ 	.word	0x000156f0


	//   ....[71]....
        /*0310*/ 	.word	0x00015720


	//   ....[72]....
        /*0314*/ 	.word	0x00015750


	//   ....[73]....
        /*0318*/ 	.word	0x00015cc0


	//   ....[74]....
        /*031c*/ 	.word	0x00015ce0


	//   ....[75]....
        /*0320*/ 	.word	0x00015d00


	//   ....[76]....
        /*0324*/ 	.word	0x00015d10


	//   ....[77]....
        /*0328*/ 	.word	0x00016a30


	//   ....[78]....
        /*032c*/ 	.word	0x00016a50


	//   ....[79]....
        /*0330*/ 	.word	0x00016a70


	//   ....[80]....
        /*0334*/ 	.word	0x00016a90


	//   ....[81]....
        /*0338*/ 	.word	0x00018350


	//   ....[82]....
        /*033c*/ 	.word	0x00018370


	//   ....[83]....
        /*0340*/ 	.word	0x00018380


	//   ....[84]....
        /*0344*/ 	.word	0x00018390


	//   ....[85]....
        /*0348*/ 	.word	0x00018560


	//   ....[86]....
        /*034c*/ 	.word	0x00018590


	//   ....[87]....
        /*0350*/ 	.word	0x000185e0


	//   ....[88]....
        /*0354*/ 	.word	0x000185f0


	//   ....[89]....
        /*0358*/ 	.word	0x00019af0


	//   ....[90]....
        /*035c*/ 	.word	0x00019b30


	//   ....[91]....
        /*0360*/ 	.word	0x00019b60


	//   ....[92]....
        /*0364*/ 	.word	0x00019b90


	//   ....[93]....
        /*0368*/ 	.word	0x00019db0


	//   ....[94]....
        /*036c*/ 	.word	0x00019dc0


	//   ....[95]....
        /*0370*/ 	.word	0x00019f40


	//   ....[96]....
        /*0374*/ 	.word	0x00019f70


	//   ....[97]....
        /*0378*/ 	.word	0x0001a0c0


	//   ....[98]....
        /*037c*/ 	.word	0x0001a0f0


	//   ....[99]....
        /*0380*/ 	.word	0x0001a240


	//   ....[100]....
        /*0384*/ 	.word	0x0001a260


	//   ....[101]....
        /*0388*/ 	.word	0x0001aa30


	//   ....[102]....
        /*038c*/ 	.word	0x0001aa50


	//   ....[103]....
        /*0390*/ 	.word	0x0001ab80


	//   ....[104]....
        /*0394*/ 	.word	0x0001abb0


	//   ....[105]....
        /*0398*/ 	.word	0x0001ace0


	//   ....[106]....
        /*039c*/ 	.word	0x0001ad10


	//   ....[107]....
        /*03a0*/ 	.word	0x0001ae40


	//   ....[108]....
        /*03a4*/ 	.word	0x0001ae60


	//----- nvinfo : EIATTR_EXIT_INSTR_OFFSETS
	.align		4
.L_850:
        /*03a8*/ 	.byte	0x04, 0x1c
        /*03aa*/ 	.short	(.L_852 - .L_851)


	//   ....[0]....
.L_851:
        /*03ac*/ 	.word	0x00000330


	//   ....[1]....
        /*03b0*/ 	.word	0x0001a270


	//   ....[2]....
        /*03b4*/ 	.word	0x0001a340


	//   ....[3]....
        /*03b8*/ 	.word	0x0001a3a0


	//   ....[4]....
        /*03bc*/ 	.word	0x0001ae70


	//   ....[5]....
        /*03c0*/ 	.word	0x0001af20


	//   ....[6]....
        /*03c4*/ 	.word	0x0001af80


	//----- nvinfo : EIATTR_CTAIDZ_USED
	.align		4
.L_852:
        /*03c8*/ 	.byte	0x01, 0x04
	.zero		2


	//----- nvinfo : EIATTR_MAX_THREADS
	.align		4
        /*03cc*/ 	.byte	0x04, 0x05
        /*03ce*/ 	.short	(.L_854 - .L_853)
.L_853:
        /*03d0*/ 	.word	0x00000100
        /*03d4*/ 	.word	0x00000001
        /*03d8*/ 	.word	0x00000001


	//----- nvinfo : EIATTR_CRS_STACK_SIZE
	.align		4
.L_854:
        /*03dc*/ 	.byte	0x04, 0x1e
        /*03de*/ 	.short	(.L_856 - .L_855)
.L_855:
        /*03e0*/ 	.word	0x00000000
.L_856:


//--------------------- .nv.callgraph             --------------------------
	.section	.nv.callgraph,"",@"SHT_CUDA_CALLGRAPH"
	.align	4
	.sectionentsize	8
	.align		4
        /*0000*/ 	.word	0x00000000
	.align		4
        /*0004*/ 	.word	0xffffffff
	.align		4
        /*0008*/ 	.word	0x00000000
	.align		4
        /*000c*/ 	.word	0xfffffffe
	.align		4
        /*0010*/ 	.word	0x00000000
	.align		4
        /*0014*/ 	.word	0xfffffffd
	.align		4
        /*0018*/ 	.word	0x00000000
	.align		4
        /*001c*/ 	.word	0xfffffffc


//--------------------- .nv.rel.action            --------------------------
	.section	.nv.rel.action,"",@"SHT_CUDA_RELOCINFO"
	.align	8
	.sectionentsize	8
        /*0000*/ 	.byte	0x73, 0x00, 0x00, 0x00, 0x00, 0x00, 0x00, 0x00, 0x00, 0x00, 0x00, 0x11, 0x25, 0x00, 0x05, 0x36


//--------------------- .nv.constant4             --------------------------
	.section	.nv.constant4,"a",@progbits
	.align	8
	.align		8
.nv.constant4:
        /*0000*/ 	.dword	_ZN83_INTERNAL_4d98bf0a_47_flash_fwd_hdim192_bf16_paged_softcapall_sm80_cu_348dd9ca_30794cuda3std3__45__cpo5beginE
	.align		8
        /*0008*/ 	.dword	_ZN83_INTERNAL_4d98bf0a_47_flash_fwd_hdim192_bf16_paged_softcapall_sm80_cu_348dd9ca_30794cuda3std3__45__cpo3endE
	.align		8
        /*0010*/ 	.dword	_ZN83_INTERNAL_4d98bf0a_47_flash_fwd_hdim192_bf16_paged_softcapall_sm80_cu_348dd9ca_30794cuda3std3__45__cpo6cbeginE
	.align		8
        /*0018*/ 	.dword	_ZN83_INTERNAL_4d98bf0a_47_flash_fwd_hdim192_bf16_paged_softcapall_sm80_cu_348dd9ca_30794cuda3std3__45__cpo4cendE
	.align		8
        /*0020*/ 	.dword	_ZN83_INTERNAL_4d98bf0a_47_flash_fwd_hdim192_bf16_paged_softcapall_sm80_cu_348dd9ca_30794cuda3std3__485_GLOBAL__N__4d98bf0a_47_flash_fwd_hdim192_bf16_paged_softcapall_sm80_cu_348dd9ca_30796ignoreE
	.align		8
        /*0028*/ 	.dword	_ZN83_INTERNAL_4d98bf0a_47_flash_fwd_hdim192_bf16_paged_softcapall_sm80_cu_348dd9ca_30794cuda3std3__419piecewise_constructE
	.align		8
        /*0030*/ 	.dword	_ZN83_INTERNAL_4d98bf0a_47_flash_fwd_hdim192_bf16_paged_softcapall_sm80_cu_348dd9ca_30794cuda3std3__48in_placeE
	.align		8
        /*0038*/ 	.dword	_ZN83_INTERNAL_4d98bf0a_47_flash_fwd_hdim192_bf16_paged_softcapall_sm80_cu_348dd9ca_30794cuda3std6ranges3__45__cpo4swapE
	.align		8
        /*0040*/ 	.dword	_ZN83_INTERNAL_4d98bf0a_47_flash_fwd_hdim192_bf16_paged_softcapall_sm80_cu_348dd9ca_30794cuda3std6ranges3__45__cpo9iter_moveE
	.align		8
        /*0048*/ 	.dword	_ZN83_INTERNAL_4d98bf0a_47_flash_fwd_hdim192_bf16_paged_softcapall_sm80_cu_348dd9ca_30794cute7productE
	.align		8
        /*0050*/ 	.dword	_ZN83_INTERNAL_4d98bf0a_47_flash_fwd_hdim192_bf16_paged_softcapall_sm80_cu_348dd9ca_30794cute1_E


//--------------------- .nv.constant0._ZN7cutlass13device_kernelIN5flash19enable_sm80_to_sm89INS1_16FlashAttnFwdSm80INS1_25CollectiveMainloopFwdSm80ILi8ELi1ELb0EN4cute5tupleIJNS5_1CILi128EEENS7_ILi64EEENS7_ILi192EEEEEELi192ENS_10bfloat16_tEfNS_4arch4Sm80ELb0ELb0ELb1ELb0ELb1ELb0ELb1ELb0EEENS1_21CollectiveEpilogueFwdINS6_IJS8_SA_S9_EEENS6_IJNS7_ILi1EEESI_SI_EEESC_SE_Li256ELb0ELb1ELb0ELb0EEENS1_19SingleTileSchedulerILb0ELb0ELb1ELi128EEEEEEEEEvNT_6ParamsE --------------------------
	.section	.nv.constant0._ZN7cutlass13device_kernelIN5flash19enable_sm80_to_sm89INS1_16FlashAttnFwdSm80INS1_25CollectiveMainloopFwdSm80ILi8ELi1ELb0EN4cute5tupleIJNS5_1CILi128EEENS7_ILi64EEENS7_ILi192EEEEEELi192ENS_10bfloat16_tEfNS_4arch4Sm80ELb0ELb0ELb1ELb0ELb1ELb0ELb1ELb0EEENS1_21CollectiveEpilogueFwdINS6_IJS8_SA_S9_EEENS6_IJNS7_ILi1EEESI_SI_EEESC_SE_Li256ELb0ELb1ELb0ELb0EEENS1_19SingleTileSchedulerILb0ELb0ELb1ELi128EEEEEEEEEvNT_6ParamsE,"a",@progbits
	.sectionflags	@""
	.align	4
.nv.constant0._ZN7cutlass13device_kernelIN5flash19enable_sm80_to_sm89INS1_16FlashAttnFwdSm80INS1_25CollectiveMainloopFwdSm80ILi8ELi1ELb0EN4cute5tupleIJNS5_1CILi128EEENS7_ILi64EEENS7_ILi192EEEEEELi192ENS_10bfloat16_tEfNS_4arch4Sm80ELb0ELb0ELb1ELb0ELb1ELb0ELb1ELb0EEENS1_21CollectiveEpilogueFwdINS6_IJS8_SA_S9_EEENS6_IJNS7_ILi1EEESI_SI_EEESC_SE_Li256ELb0ELb1ELb0ELb0EEENS1_19SingleTileSchedulerILb0ELb0ELb1ELi128EEEEEEEEEvNT_6ParamsE:
	.zero		1400


//--------------------- .nv.constant0._ZN7cutlass13device_kernelIN5flash19enable_sm80_to_sm89INS1_16FlashAttnFwdSm80INS1_25CollectiveMainloopFwdSm80ILi8ELi1ELb0EN4cute5tupleIJNS5_1CILi128EEENS7_ILi64EEENS7_ILi192EEEEEELi192ENS_10bfloat16_tEfNS_4arch4Sm80ELb0ELb0ELb1ELb1ELb1ELb0ELb1ELb0EEENS1_21CollectiveEpilogueFwdINS6_IJS8_SA_S9_EEENS6_IJNS7_ILi1EEESI_SI_EEESC_SE_Li256ELb1ELb1ELb0ELb0EEENS1_19SingleTileSchedulerILb1ELb0ELb1ELi128EEEEEEEEEvNT_6ParamsE --------------------------
	.section	.nv.constant0._ZN7cutlass13device_kernelIN5flash19enable_sm80_to_sm89INS1_16FlashAttnFwdSm80INS1_25CollectiveMainloopFwdSm80ILi8ELi1ELb0EN4cute5tupleIJNS5_1CILi128EEENS7_ILi64EEENS7_ILi192EEEEEELi192ENS_10bfloat16_tEfNS_4arch4Sm80ELb0ELb0ELb1ELb1ELb1ELb0ELb1ELb0EEENS1_21CollectiveEpilogueFwdINS6_IJS8_SA_S9_EEENS6_IJNS7_ILi1EEESI_SI_EEESC_SE_Li256ELb1ELb1ELb0ELb0EEENS1_19SingleTileSchedulerILb1ELb0ELb1ELi128EEEEEEEEEvNT_6ParamsE,"a",@progbits
	.sectionflags	@""
	.align	4
.nv.constant0._ZN7cutlass13device_kernelIN5flash19enable_sm80_to_sm89INS1_16FlashAttnFwdSm80INS1_25CollectiveMainloopFwdSm80ILi8ELi1ELb0EN4cute5tupleIJNS5_1CILi128EEENS7_ILi64EEENS7_ILi192EEEEEELi192ENS_10bfloat16_tEfNS_4arch4Sm80ELb0ELb0ELb1ELb1ELb1ELb0ELb1ELb0EEENS1_21CollectiveEpilogueFwdINS6_IJS8_SA_S9_EEENS6_IJNS7_ILi1EEESI_SI_EEESC_SE_Li256ELb1ELb1ELb0ELb0EEENS1_19SingleTileSchedulerILb1ELb0ELb1ELi128EEEEEEEEEvNT_6ParamsE:
	.zero		1400


//--------------------- .nv.constant0._ZN7cutlass13device_kernelIN5flash19enable_sm80_to_sm89INS1_16FlashAttnFwdSm80INS1_25CollectiveMainloopFwdSm80ILi8ELi1ELb0EN4cute5tupleIJNS5_1CILi128EEENS7_ILi64EEENS7_ILi192EEEEEELi192ENS_10bfloat16_tEfNS_4arch4Sm80ELb0ELb0ELb1ELb1ELb1ELb1ELb1ELb0EEENS1_21CollectiveEpilogueFwdINS6_IJS8_SA_S9_EEENS6_IJNS7_ILi1EEESI_SI_EEESC_SE_Li256ELb1ELb1ELb0ELb0EEENS1_19SingleTileSchedulerILb1ELb0ELb1ELi128EEEEEEEEEvNT_6ParamsE --------------------------
	.section	.nv.constant0._ZN7cutlass13device_kernelIN5flash19enable_sm80_to_sm89INS1_16FlashAttnFwdSm80INS1_25CollectiveMainloopFwdSm80ILi8ELi1ELb0EN4cute5tupleIJNS5_1CILi128EEENS7_ILi64EEENS7_ILi192EEEEEELi192ENS_10bfloat16_tEfNS_4arch4Sm80ELb0ELb0ELb1ELb1ELb1ELb1ELb1ELb0EEENS1_21CollectiveEpilogueFwdINS6_IJS8_SA_S9_EEENS6_IJNS7_ILi1EEESI_SI_EEESC_SE_Li256ELb1ELb1ELb0ELb0EEENS1_19SingleTileSchedulerILb1ELb0ELb1ELi128EEEEEEEEEvNT_6ParamsE,"a",@progbits
	.sectionflags	@""
	.align	4
.nv.constant0._ZN7cutlass13device_kernelIN5flash19enable_sm80_to_sm89INS1_16FlashAttnFwdSm80INS1_25CollectiveMainloopFwdSm80ILi8ELi1ELb0EN4cute5tupleIJNS5_1CILi128EEENS7_ILi64EEENS7_ILi192EEEEEELi192ENS_10bfloat16_tEfNS_4arch4Sm80ELb0ELb0ELb1ELb1ELb1ELb1ELb1ELb0EEENS1_21CollectiveEpilogueFwdINS6_IJS8_SA_S9_EEENS6_IJNS7_ILi1EEESI_SI_EEESC_SE_Li256ELb1ELb1ELb0ELb0EEENS1_19SingleTileSchedulerILb1ELb0ELb1ELi128EEEEEEEEEvNT_6ParamsE:
	.zero		1400


//--------------------- .nv.constant0._ZN7cutlass13device_kernelIN5flash19enable_sm80_to_sm89INS1_16FlashAttnFwdSm80INS1_25CollectiveMainloopFwdSm80ILi8ELi1ELb0EN4cute5tupleIJNS5_1CILi128EEENS7_ILi64EEENS7_ILi192EEEEEELi192ENS_10bfloat16_tEfNS_4arch4Sm80ELb0ELb1ELb1ELb0ELb1ELb0ELb1ELb0EEENS1_21CollectiveEpilogueFwdINS6_IJS8_SA_S9_EEENS6_IJNS7_ILi1EEESI_SI_EEESC_SE_Li256ELb0ELb1ELb0ELb0EEENS1_19SingleTileSchedulerILb0ELb0ELb1ELi128EEEEEEEEEvNT_6ParamsE --------------------------
	.section	.nv.constant0._ZN7cutlass13device_kernelIN5flash19enable_sm80_to_sm89INS1_16FlashAttnFwdSm80INS1_25CollectiveMainloopFwdSm80ILi8ELi1ELb0EN4cute5tupleIJNS5_1CILi128EEENS7_ILi64EEENS7_ILi192EEEEEELi192ENS_10bfloat16_tEfNS_4arch4Sm80ELb0ELb1ELb1ELb0ELb1ELb0ELb1ELb0EEENS1_21CollectiveEpilogueFwdINS6_IJS8_SA_S9_EEENS6_IJNS7_ILi1EEESI_SI_EEESC_SE_Li256ELb0ELb1ELb0ELb0EEENS1_19SingleTileSchedulerILb0ELb0ELb1ELi128EEEEEEEEEvNT_6ParamsE,"a",@progbits
	.sectionflags	@""
	.align	4
.nv.constant0._ZN7cutlass13device_kernelIN5flash19enable_sm80_to_sm89INS1_16FlashAttnFwdSm80INS1_25CollectiveMainloopFwdSm80ILi8ELi1ELb0EN4cute5tupleIJNS5_1CILi128EEENS7_ILi64EEENS7_ILi192EEEEEELi192ENS_10bfloat16_tEfNS_4arch4Sm80ELb0ELb1ELb1ELb0ELb1ELb0ELb1ELb0EEENS1_21CollectiveEpilogueFwdINS6_IJS8_SA_S9_EEENS6_IJNS7_ILi1EEESI_SI_EEESC_SE_Li256ELb0ELb1ELb0ELb0EEENS1_19SingleTileSchedulerILb0ELb0ELb1ELi128EEEEEEEEEvNT_6ParamsE:
	.zero		1400


//--------------------- .nv.constant0._ZN7cutlass13device_kernelIN5flash19enable_sm80_to_sm89INS1_16FlashAttnFwdSm80INS1_25CollectiveMainloopFwdSm80ILi8ELi1ELb0EN4cute5tupleIJNS5_1CILi128EEENS7_ILi64EEENS7_ILi192EEEEEELi192ENS_10bfloat16_tEfNS_4arch4Sm80ELb0ELb1ELb1ELb1ELb1ELb0ELb1ELb0EEENS1_21CollectiveEpilogueFwdINS6_IJS8_SA_S9_EEENS6_IJNS7_ILi1EEESI_SI_EEESC_SE_Li256ELb1ELb1ELb0ELb0EEENS1_19SingleTileSchedulerILb1ELb0ELb1ELi128EEEEEEEEEvNT_6ParamsE --------------------------
	.section	.nv.constant0._ZN7cutlass13device_kernelIN5flash19enable_sm80_to_sm89INS1_16FlashAttnFwdSm80INS1_25CollectiveMainloopFwdSm80ILi8ELi1ELb0EN4cute5tupleIJNS5_1CILi128EEENS7_ILi64EEENS7_ILi192EEEEEELi192ENS_10bfloat16_tEfNS_4arch4Sm80ELb0ELb1ELb1ELb1ELb1ELb0ELb1ELb0EEENS1_21CollectiveEpilogueFwdINS6_IJS8_SA_S9_EEENS6_IJNS7_ILi1EEESI_SI_EEESC_SE_Li256ELb1ELb1ELb0ELb0EEENS1_19SingleTileSchedulerILb1ELb0ELb1ELi128EEEEEEEEEvNT_6ParamsE,"a",@progbits
	.sectionflags	@""
	.align	4
.nv.constant0._ZN7cutlass13device_kernelIN5flash19enable_sm80_to_sm89INS1_16FlashAttnFwdSm80INS1_25CollectiveMainloopFwdSm80ILi8ELi1ELb0EN4cute5tupleIJNS5_1CILi128EEENS7_ILi64EEENS7_ILi192EEEEEELi192ENS_10bfloat16_tEfNS_4arch4Sm80ELb0ELb1ELb1ELb1ELb1ELb0ELb1ELb0EEENS1_21CollectiveEpilogueFwdINS6_IJS8_SA_S9_EEENS6_IJNS7_ILi1EEESI_SI_EEESC_SE_Li256ELb1ELb1ELb0ELb0EEENS1_19SingleTileSchedulerILb1ELb0ELb1ELi128EEEEEEEEEvNT_6ParamsE:
	.zero		1400


//--------------------- .nv.constant0._ZN7cutlass13device_kernelIN5flash19enable_sm80_to_sm89INS1_16FlashAttnFwdSm80INS1_25CollectiveMainloopFwdSm80ILi8ELi1ELb0EN4cute5tupleIJNS5_1CILi128EEENS7_ILi64EEENS7_ILi192EEEEEELi192ENS_10bfloat16_tEfNS_4arch4Sm80ELb0ELb1ELb1ELb1ELb1ELb1ELb1ELb0EEENS1_21CollectiveEpilogueFwdINS6_IJS8_SA_S9_EEENS6_IJNS7_ILi1EEESI_SI_EEESC_SE_Li256ELb1ELb1ELb0ELb0EEENS1_19SingleTileSchedulerILb1ELb0ELb1ELi128EEEEEEEEEvNT_6ParamsE --------------------------
	.section	.nv.constant0._ZN7cutlass13device_kernelIN5flash19enable_sm80_to_sm89INS1_16FlashAttnFwdSm80INS1_25CollectiveMainloopFwdSm80ILi8ELi1ELb0EN4cute5tupleIJNS5_1CILi128EEENS7_ILi64EEENS7_ILi192EEEEEELi192ENS_10bfloat16_tEfNS_4arch4Sm80ELb0ELb1ELb1ELb1ELb1ELb1ELb1ELb0EEENS1_21CollectiveEpilogueFwdINS6_IJS8_SA_S9_EEENS6_IJNS7_ILi1EEESI_SI_EEESC_SE_Li256ELb1ELb1ELb0ELb0EEENS1_19SingleTileSchedulerILb1ELb0ELb1ELi128EEEEEEEEEvNT_6ParamsE,"a",@progbits
	.sectionflags	@""
	.align	4
.nv.constant0._ZN7cutlass13device_kernelIN5flash19enable_sm80_to_sm89INS1_16FlashAttnFwdSm80INS1_25CollectiveMainloopFwdSm80ILi8ELi1ELb0EN4cute5tupleIJNS5_1CILi128EEENS7_ILi64EEENS7_ILi192EEEEEELi192ENS_10bfloat16_tEfNS_4arch4Sm80ELb0ELb1ELb1ELb1ELb1ELb1ELb1ELb0EEENS1_21CollectiveEpilogueFwdINS6_IJS8_SA_S9_EEENS6_IJNS7_ILi1EEESI_SI_EEESC_SE_Li256ELb1ELb1ELb0ELb0EEENS1_19SingleTileSchedulerILb1ELb0ELb1ELi128EEEEEEEEEvNT_6ParamsE:
	.zero		1400


//--------------------- .nv.constant0._ZN7cutlass13device_kernelIN5flash19enable_sm80_to_sm89INS1_16FlashAttnFwdSm80INS1_25CollectiveMainloopFwdSm80ILi8ELi1ELb0EN4cute5tupleIJNS5_1CILi128EEENS7_ILi64EEENS7_ILi192EEEEEELi192ENS_10bfloat16_tEfNS_4arch4Sm80ELb1ELb0ELb1ELb0ELb1ELb0ELb1ELb0EEENS1_21CollectiveEpilogueFwdINS6_IJS8_SA_S9_EEENS6_IJNS7_ILi1EEESI_SI_EEESC_SE_Li256ELb0ELb1ELb0ELb0EEENS1_30DynamicPersistentTileSchedulerILi256ELi256ELb0ELb1ELb0EEEEEEEEEvNT_6ParamsE --------------------------
	.section	.nv.constant0._ZN7cutlass13device_kernelIN5flash19enable_sm80_to_sm89INS1_16FlashAttnFwdSm80INS1_25CollectiveMainloopFwdSm80ILi8ELi1ELb0EN4cute5tupleIJNS5_1CILi128EEENS7_ILi64EEENS7_ILi192EEEEEELi192ENS_10bfloat16_tEfNS_4arch4Sm80ELb1ELb0ELb1ELb0ELb1ELb0ELb1ELb0EEENS1_21CollectiveEpilogueFwdINS6_IJS8_SA_S9_EEENS6_IJNS7_ILi1EEESI_SI_EEESC_SE_Li256ELb0ELb1ELb0ELb0EEENS1_30DynamicPersistentTileSchedulerILi256ELi256ELb0ELb1ELb0EEEEEEEEEvNT_6ParamsE,"a",@progbits
	.sectionflags	@""
	.align	4
.nv.constant0._ZN7cutlass13device_kernelIN5flash19enable_sm80_to_sm89INS1_16FlashAttnFwdSm80INS1_25CollectiveMainloopFwdSm80ILi8ELi1ELb0EN4cute5tupleIJNS5_1CILi128EEENS7_ILi64EEENS7_ILi192EEEEEELi192ENS_10bfloat16_tEfNS_4arch4Sm80ELb1ELb0ELb1ELb0ELb1ELb0ELb1ELb0EEENS1_21CollectiveEpilogueFwdINS6_IJS8_SA_S9_EEENS6_IJNS7_ILi1EEESI_SI_EEESC_SE_Li256ELb0ELb1ELb0ELb0EEENS1_30DynamicPersistentTileSchedulerILi256ELi256ELb0ELb1ELb0EEEEEEEEEvNT_6ParamsE:
	.zero		1416


//--------------------- .nv.constant0._ZN7cutlass13device_kernelIN5flash19enable_sm80_to_sm89INS1_16FlashAttnFwdSm80INS1_25CollectiveMainloopFwdSm80ILi8ELi1ELb0EN4cute5tupleIJNS5_1CILi128EEENS7_ILi64EEENS7_ILi192EEEEEELi192ENS_10bfloat16_tEfNS_4arch4Sm80ELb1ELb0ELb1ELb1ELb1ELb0ELb1ELb0EEENS1_21CollectiveEpilogueFwdINS6_IJS8_SA_S9_EEENS6_IJNS7_ILi1EEESI_SI_EEESC_SE_Li256ELb1ELb1ELb0ELb0EEENS1_19SingleTileSchedulerILb1ELb0ELb1ELi128EEEEEEEEEvNT_6ParamsE --------------------------
	.section	.nv.constant0._ZN7cutlass13device_kernelIN5flash19enable_sm80_to_sm89INS1_16FlashAttnFwdSm80INS1_25CollectiveMainloopFwdSm80ILi8ELi1ELb0EN4cute5tupleIJNS5_1CILi128EEENS7_ILi64EEENS7_ILi192EEEEEELi192ENS_10bfloat16_tEfNS_4arch4Sm80ELb1ELb0ELb1ELb1ELb1ELb0ELb1ELb0EEENS1_21CollectiveEpilogueFwdINS6_IJS8_SA_S9_EEENS6_IJNS7_ILi1EEESI_SI_EEESC_SE_Li256ELb1ELb1ELb0ELb0EEENS1_19SingleTileSchedulerILb1ELb0ELb1ELi128EEEEEEEEEvNT_6ParamsE,"a",@progbits
	.sectionflags	@""
	.align	4
.nv.constant0._ZN7cutlass13device_kernelIN5flash19enable_sm80_to_sm89INS1_16FlashAttnFwdSm80INS1_25CollectiveMainloopFwdSm80ILi8ELi1ELb0EN4cute5tupleIJNS5_1CILi128EEENS7_ILi64EEENS7_ILi192EEEEEELi192ENS_10bfloat16_tEfNS_4arch4Sm80ELb1ELb0ELb1ELb1ELb1ELb0ELb1ELb0EEENS1_21CollectiveEpilogueFwdINS6_IJS8_SA_S9_EEENS6_IJNS7_ILi1EEESI_SI_EEESC_SE_Li256ELb1ELb1ELb0ELb0EEENS1_19SingleTileSchedulerILb1ELb0ELb1ELi128EEEEEEEEEvNT_6ParamsE:
	.zero		1400


//--------------------- .nv.constant0._ZN7cutlass13device_kernelIN5flash19enable_sm80_to_sm89INS1_16FlashAttnFwdSm80INS1_25CollectiveMainloopFwdSm80ILi8ELi1ELb0EN4cute5tupleIJNS5_1CILi128EEENS7_ILi64EEENS7_ILi192EEEEEELi192ENS_10bfloat16_tEfNS_4arch4Sm80ELb1ELb0ELb1ELb1ELb1ELb1ELb1ELb0EEENS1_21CollectiveEpilogueFwdINS6_IJS8_SA_S9_EEENS6_IJNS7_ILi1EEESI_SI_EEESC_SE_Li256ELb1ELb1ELb0ELb0EEENS1_19SingleTileSchedulerILb1ELb0ELb1ELi128EEEEEEEEEvNT_6ParamsE --------------------------
	.section	.nv.constant0._ZN7cutlass13device_kernelIN5flash19enable_sm80_to_sm89INS1_16FlashAttnFwdSm80INS1_25CollectiveMainloopFwdSm80ILi8ELi1ELb0EN4cute5tupleIJNS5_1CILi128EEENS7_ILi64EEENS7_ILi192EEEEEELi192ENS_10bfloat16_tEfNS_4arch4Sm80ELb1ELb0ELb1ELb1ELb1ELb1ELb1ELb0EEENS1_21CollectiveEpilogueFwdINS6_IJS8_SA_S9_EEENS6_IJNS7_ILi1EEESI_SI_EEESC_SE_Li256ELb1ELb1ELb0ELb0EEENS1_19SingleTileSchedulerILb1ELb0ELb1ELi128EEEEEEEEEvNT_6ParamsE,"a",@progbits
	.sectionflags	@""
	.align	4
.nv.constant0._ZN7cutlass13device_kernelIN5flash19enable_sm80_to_sm89INS1_16FlashAttnFwdSm80INS1_25CollectiveMainloopFwdSm80ILi8ELi1ELb0EN4cute5tupleIJNS5_1CILi128EEENS7_ILi64EEENS7_ILi192EEEEEELi192ENS_10bfloat16_tEfNS_4arch4Sm80ELb1ELb0ELb1ELb1ELb1ELb1ELb1ELb0EEENS1_21CollectiveEpilogueFwdINS6_IJS8_SA_S9_EEENS6_IJNS7_ILi1EEESI_SI_EEESC_SE_Li256ELb1ELb1ELb0ELb0EEENS1_19SingleTileSchedulerILb1ELb0ELb1ELi128EEEEEEEEEvNT_6ParamsE:
	.zero		1400


//--------------------- .nv.constant0._ZN7cutlass13device_kernelIN5flash19enable_sm80_to_sm89INS1_16FlashAttnFwdSm80INS1_25CollectiveMainloopFwdSm80ILi8ELi2ELb0EN4cute5tupleIJNS5_1CILi128EEENS7_ILi64EEENS7_ILi192EEEEEELi192ENS_10bfloat16_tEfNS_4arch4Sm80ELb0ELb0ELb1ELb0ELb1ELb0ELb1ELb0EEENS1_21CollectiveEpilogueFwdINS6_IJS8_SA_S9_EEENS6_IJNS7_ILi1EEESI_SI_EEESC_SE_Li256ELb0ELb1ELb0ELb0EEENS1_19SingleTileSchedulerILb0ELb0ELb1ELi128EEEEEEEEEvNT_6ParamsE --------------------------
	.section	.nv.constant0._ZN7cutlass13device_kernelIN5flash19enable_sm80_to_sm89INS1_16FlashAttnFwdSm80INS1_25CollectiveMainloopFwdSm80ILi8ELi2ELb0EN4cute5tupleIJNS5_1CILi128EEENS7_ILi64EEENS7_ILi192EEEEEELi192ENS_10bfloat16_tEfNS_4arch4Sm80ELb0ELb0ELb1ELb0ELb1ELb0ELb1ELb0EEENS1_21CollectiveEpilogueFwdINS6_IJS8_SA_S9_EEENS6_IJNS7_ILi1EEESI_SI_EEESC_SE_Li256ELb0ELb1ELb0ELb0EEENS1_19SingleTileSchedulerILb0ELb0ELb1ELi128EEEEEEEEEvNT_6ParamsE,"a",@progbits
	.sectionflags	@""
	.align	4
.nv.constant0._ZN7cutlass13device_kernelIN5flash19enable_sm80_to_sm89INS1_16FlashAttnFwdSm80INS1_25CollectiveMainloopFwdSm80ILi8ELi2ELb0EN4cute5tupleIJNS5_1CILi128EEENS7_ILi64EEENS7_ILi192EEEEEELi192ENS_10bfloat16_tEfNS_4arch4Sm80ELb0ELb0ELb1ELb0ELb1ELb0ELb1ELb0EEENS1_21CollectiveEpilogueFwdINS6_IJS8_SA_S9_EEENS6_IJNS7_ILi1EEESI_SI_EEESC_SE_Li256ELb0ELb1ELb0ELb0EEENS1_19SingleTileSchedulerILb0ELb0ELb1ELi128EEEEEEEEEvNT_6ParamsE:
	.zero		1400


//--------------------- .nv.constant0._ZN7cutlass13device_kernelIN5flash19enable_sm80_to_sm89INS1_16FlashAttnFwdSm80INS1_25CollectiveMainloopFwdSm80ILi8ELi2ELb0EN4cute5tupleIJNS5_1CILi128EEENS7_ILi64EEENS7_ILi192EEEEEELi192ENS_10bfloat16_tEfNS_4arch4Sm80ELb0ELb0ELb1ELb1ELb1ELb0ELb1ELb0EEENS1_21CollectiveEpilogueFwdINS6_IJS8_SA_S9_EEENS6_IJNS7_ILi1EEESI_SI_EEESC_SE_Li256ELb1ELb1ELb0ELb0EEENS1_19SingleTileSchedulerILb1ELb0ELb1ELi128EEEEEEEEEvNT_6ParamsE --------------------------
	.section	.nv.constant0._ZN7cutlass13device_kernelIN5flash19enable_sm80_to_sm89INS1_16FlashAttnFwdSm80INS1_25CollectiveMainloopFwdSm80ILi8ELi2ELb0EN4cute5tupleIJNS5_1CILi128EEENS7_ILi64EEENS7_ILi192EEEEEELi192ENS_10bfloat16_tEfNS_4arch4Sm80ELb0ELb0ELb1ELb1ELb1ELb0ELb1ELb0EEENS1_21CollectiveEpilogueFwdINS6_IJS8_SA_S9_EEENS6_IJNS7_ILi1EEESI_SI_EEESC_SE_Li256ELb1ELb1ELb0ELb0EEENS1_19SingleTileSchedulerILb1ELb0ELb1ELi128EEEEEEEEEvNT_6ParamsE,"a",@progbits
	.sectionflags	@""
	.align	4
.nv.constant0._ZN7cutlass13device_kernelIN5flash19enable_sm80_to_sm89INS1_16FlashAttnFwdSm80INS1_25CollectiveMainloopFwdSm80ILi8ELi2ELb0EN4cute5tupleIJNS5_1CILi128EEENS7_ILi64EEENS7_ILi192EEEEEELi192ENS_10bfloat16_tEfNS_4arch4Sm80ELb0ELb0ELb1ELb1ELb1ELb0ELb1ELb0EEENS1_21CollectiveEpilogueFwdINS6_IJS8_SA_S9_EEENS6_IJNS7_ILi1EEESI_SI_EEESC_SE_Li256ELb1ELb1ELb0ELb0EEENS1_19SingleTileSchedulerILb1ELb0ELb1ELi128EEEEEEEEEvNT_6ParamsE:
	.zero		1400


//--------------------- .nv.constant0._ZN7cutlass13device_kernelIN5flash19enable_sm80_to_sm89INS1_16FlashAttnFwdSm80INS1_25CollectiveMainloopFwdSm80ILi8ELi2ELb0EN4cute5tupleIJNS5_1CILi128EEENS7_ILi64EEENS7_ILi192EEEEEELi192ENS_10bfloat16_tEfNS_4arch4Sm80ELb0ELb0ELb1ELb1ELb1ELb1ELb1ELb0EEENS1_21CollectiveEpilogueFwdINS6_IJS8_SA_S9_EEENS6_IJNS7_ILi1EEESI_SI_EEESC_SE_Li256ELb1ELb1ELb0ELb0EEENS1_19SingleTileSchedulerILb1ELb0ELb1ELi128EEEEEEEEEvNT_6ParamsE --------------------------
	.section	.nv.constant0._ZN7cutlass13device_kernelIN5flash19enable_sm80_to_sm89INS1_16FlashAttnFwdSm80INS1_25CollectiveMainloopFwdSm80ILi8ELi2ELb0EN4cute5tupleIJNS5_1CILi128EEENS7_ILi64EEENS7_ILi192EEEEEELi192ENS_10bfloat16_tEfNS_4arch4Sm80ELb0ELb0ELb1ELb1ELb1ELb1ELb1ELb0EEENS1_21CollectiveEpilogueFwdINS6_IJS8_SA_S9_EEENS6_IJNS7_ILi1EEESI_SI_EEESC_SE_Li256ELb1ELb1ELb0ELb0EEENS1_19SingleTileSchedulerILb1ELb0ELb1ELi128EEEEEEEEEvNT_6ParamsE,"a",@progbits
	.sectionflags	@""
	.align	4
.nv.constant0._ZN7cutlass13device_kernelIN5flash19enable_sm80_to_sm89INS1_16FlashAttnFwdSm80INS1_25CollectiveMainloopFwdSm80ILi8ELi2ELb0EN4cute5tupleIJNS5_1CILi128EEENS7_ILi64EEENS7_ILi192EEEEEELi192ENS_10bfloat16_tEfNS_4arch4Sm80ELb0ELb0ELb1ELb1ELb1ELb1ELb1ELb0EEENS1_21CollectiveEpilogueFwdINS6_IJS8_SA_S9_EEENS6_IJNS7_ILi1EEESI_SI_EEESC_SE_Li256ELb1ELb1ELb0ELb0EEENS1_19SingleTileSchedulerILb1ELb0ELb1ELi128EEEEEEEEEvNT_6ParamsE:
	.zero		1400


//--------------------- .nv.constant0._ZN7cutlass13device_kernelIN5flash19enable_sm80_to_sm89INS1_16FlashAttnFwdSm80INS1_25CollectiveMainloopFwdSm80ILi8ELi2ELb0EN4cute5tupleIJNS5_1CILi128EEENS7_ILi64EEENS7_ILi192EEEEEELi192ENS_10bfloat16_tEfNS_4arch4Sm80ELb0ELb1ELb1ELb0ELb1ELb0ELb1ELb0EEENS1_21CollectiveEpilogueFwdINS6_IJS8_SA_S9_EEENS6_IJNS7_ILi1EEESI_SI_EEESC_SE_Li256ELb0ELb1ELb0ELb0EEENS1_19SingleTileSchedulerILb0ELb0ELb1ELi128EEEEEEEEEvNT_6ParamsE --------------------------
	.section	.nv.constant0._ZN7cutlass13device_kernelIN5flash19enable_sm80_to_sm89INS1_16FlashAttnFwdSm80INS1_25CollectiveMainloopFwdSm80ILi8ELi2ELb0EN4cute5tupleIJNS5_1CILi128EEENS7_ILi64EEENS7_ILi192EEEEEELi192ENS_10bfloat16_tEfNS_4arch4Sm80ELb0ELb1ELb1ELb0ELb1ELb0ELb1ELb0EEENS1_21CollectiveEpilogueFwdINS6_IJS8_SA_S9_EEENS6_IJNS7_ILi1EEESI_SI_EEESC_SE_Li256ELb0ELb1ELb0ELb0EEENS1_19SingleTileSchedulerILb0ELb0ELb1ELi128EEEEEEEEEvNT_6ParamsE,"a",@progbits
	.sectionflags	@""
	.align	4
.nv.constant0._ZN7cutlass13device_kernelIN5flash19enable_sm80_to_sm89INS1_16FlashAttnFwdSm80INS1_25CollectiveMainloopFwdSm80ILi8ELi2ELb0EN4cute5tupleIJNS5_1CILi128EEENS7_ILi64EEENS7_ILi192EEEEEELi192ENS_10bfloat16_tEfNS_4arch4Sm80ELb0ELb1ELb1ELb0ELb1ELb0ELb1ELb0EEENS1_21CollectiveEpilogueFwdINS6_IJS8_SA_S9_EEENS6_IJNS7_ILi1EEESI_SI_EEESC_SE_Li256ELb0ELb1ELb0ELb0EEENS1_19SingleTileSchedulerILb0ELb0ELb1ELi128EEEEEEEEEvNT_6ParamsE:
	.zero		1400


//--------------------- .nv.constant0._ZN7cutlass13device_kernelIN5flash19enable_sm80_to_sm89INS1_16FlashAttnFwdSm80INS1_25CollectiveMainloopFwdSm80ILi8ELi2ELb0EN4cute5tupleIJNS5_1CILi128EEENS7_ILi64EEENS7_ILi192EEEEEELi192ENS_10bfloat16_tEfNS_4arch4Sm80ELb0ELb1ELb1ELb1ELb1ELb0ELb1ELb0EEENS1_21CollectiveEpilogueFwdINS6_IJS8_SA_S9_EEENS6_IJNS7_ILi1EEESI_SI_EEESC_SE_Li256ELb1ELb1ELb0ELb0EEENS1_19SingleTileSchedulerILb1ELb0ELb1ELi128EEEEEEEEEvNT_6ParamsE --------------------------
	.section	.nv.constant0._ZN7cutlass13device_kernelIN5flash19enable_sm80_to_sm89INS1_16FlashAttnFwdSm80INS1_25CollectiveMainloopFwdSm80ILi8ELi2ELb0EN4cute5tupleIJNS5_1CILi128EEENS7_ILi64EEENS7_ILi192EEEEEELi192ENS_10bfloat16_tEfNS_4arch4Sm80ELb0ELb1ELb1ELb1ELb1ELb0ELb1ELb0EEENS1_21CollectiveEpilogueFwdINS6_IJS8_SA_S9_EEENS6_IJNS7_ILi1EEESI_SI_EEESC_SE_Li256ELb1ELb1ELb0ELb0EEENS1_19SingleTileSchedulerILb1ELb0ELb1ELi128EEEEEEEEEvNT_6ParamsE,"a",@progbits
	.sectionflags	@""
	.align	4
.nv.constant0._ZN7cutlass13device_kernelIN5flash19enable_sm80_to_sm89INS1_16FlashAttnFwdSm80INS1_25CollectiveMainloopFwdSm80ILi8ELi2ELb0EN4cute5tupleIJNS5_1CILi128EEENS7_ILi64EEENS7_ILi192EEEEEELi192ENS_10bfloat16_tEfNS_4arch4Sm80ELb0ELb1ELb1ELb1ELb1ELb0ELb1ELb0EEENS1_21CollectiveEpilogueFwdINS6_IJS8_SA_S9_EEENS6_IJNS7_ILi1EEESI_SI_EEESC_SE_Li256ELb1ELb1ELb0ELb0EEENS1_19SingleTileSchedulerILb1ELb0ELb1ELi128EEEEEEEEEvNT_6ParamsE:
	.zero		1400


//--------------------- .nv.constant0._ZN7cutlass13device_kernelIN5flash19enable_sm80_to_sm89INS1_16FlashAttnFwdSm80INS1_25CollectiveMainloopFwdSm80ILi8ELi2ELb0EN4cute5tupleIJNS5_1CILi128EEENS7_ILi64EEENS7_ILi192EEEEEELi192ENS_10bfloat16_tEfNS_4arch4Sm80ELb0ELb1ELb1ELb1ELb1ELb1ELb1ELb0EEENS1_21CollectiveEpilogueFwdINS6_IJS8_SA_S9_EEENS6_IJNS7_ILi1EEESI_SI_EEESC_SE_Li256ELb1ELb1ELb0ELb0EEENS1_19SingleTileSchedulerILb1ELb0ELb1ELi128EEEEEEEEEvNT_6ParamsE --------------------------
	.section	.nv.constant0._ZN7cutlass13device_kernelIN5flash19enable_sm80_to_sm89INS1_16FlashAttnFwdSm80INS1_25CollectiveMainloopFwdSm80ILi8ELi2ELb0EN4cute5tupleIJNS5_1CILi128EEENS7_ILi64EEENS7_ILi192EEEEEELi192ENS_10bfloat16_tEfNS_4arch4Sm80ELb0ELb1ELb1ELb1ELb1ELb1ELb1ELb0EEENS1_21CollectiveEpilogueFwdINS6_IJS8_SA_S9_EEENS6_IJNS7_ILi1EEESI_SI_EEESC_SE_Li256ELb1ELb1ELb0ELb0EEENS1_19SingleTileSchedulerILb1ELb0ELb1ELi128EEEEEEEEEvNT_6ParamsE,"a",@progbits
	.sectionflags	@""
	.align	4
.nv.constant0._ZN7cutlass13device_kernelIN5flash19enable_sm80_to_sm89INS1_16FlashAttnFwdSm80INS1_25CollectiveMainloopFwdSm80ILi8ELi2ELb0EN4cute5tupleIJNS5_1CILi128EEENS7_ILi64EEENS7_ILi192EEEEEELi192ENS_10bfloat16_tEfNS_4arch4Sm80ELb0ELb1ELb1ELb1ELb1ELb1ELb1ELb0EEENS1_21CollectiveEpilogueFwdINS6_IJS8_SA_S9_EEENS6_IJNS7_ILi1EEESI_SI_EEESC_SE_Li256ELb1ELb1ELb0ELb0EEENS1_19SingleTileSchedulerILb1ELb0ELb1ELi128EEEEEEEEEvNT_6ParamsE:
	.zero		1400


//--------------------- .nv.constant0._ZN7cutlass13device_kernelIN5flash19enable_sm80_to_sm89INS1_16FlashAttnFwdSm80INS1_25CollectiveMainloopFwdSm80ILi8ELi2ELb0EN4cute5tupleIJNS5_1CILi128EEENS7_ILi64EEENS7_ILi192EEEEEELi192ENS_10bfloat16_tEfNS_4arch4Sm80ELb1ELb0ELb1ELb0ELb1ELb0ELb1ELb0EEENS1_21CollectiveEpilogueFwdINS6_IJS8_SA_S9_EEENS6_IJNS7_ILi1EEESI_SI_EEESC_SE_Li256ELb0ELb1ELb0ELb0EEENS1_30DynamicPersistentTileSchedulerILi256ELi256ELb0ELb1ELb0EEEEEEEEEvNT_6ParamsE --------------------------
	.section	.nv.constant0._ZN7cutlass13device_kernelIN5flash19enable_sm80_to_sm89INS1_16FlashAttnFwdSm80INS1_25CollectiveMainloopFwdSm80ILi8ELi2ELb0EN4cute5tupleIJNS5_1CILi128EEENS7_ILi64EEENS7_ILi192EEEEEELi192ENS_10bfloat16_tEfNS_4arch4Sm80ELb1ELb0ELb1ELb0ELb1ELb0ELb1ELb0EEENS1_21CollectiveEpilogueFwdINS6_IJS8_SA_S9_EEENS6_IJNS7_ILi1EEESI_SI_EEESC_SE_Li256ELb0ELb1ELb0ELb0EEENS1_30DynamicPersistentTileSchedulerILi256ELi256ELb0ELb1ELb0EEEEEEEEEvNT_6ParamsE,"a",@progbits
	.sectionflags	@""
	.align	4
.nv.constant0._ZN7cutlass13device_kernelIN5flash19enable_sm80_to_sm89INS1_16FlashAttnFwdSm80INS1_25CollectiveMainloopFwdSm80ILi8ELi2ELb0EN4cute5tupleIJNS5_1CILi128EEENS7_ILi64EEENS7_ILi192EEEEEELi192ENS_10bfloat16_tEfNS_4arch4Sm80ELb1ELb0ELb1ELb0ELb1ELb0ELb1ELb0EEENS1_21CollectiveEpilogueFwdINS6_IJS8_SA_S9_EEENS6_IJNS7_ILi1EEESI_SI_EEESC_SE_Li256ELb0ELb1ELb0ELb0EEENS1_30DynamicPersistentTileSchedulerILi256ELi256ELb0ELb1ELb0EEEEEEEEEvNT_6ParamsE:
	.zero		1416


//--------------------- .nv.constant0._ZN7cutlass13device_kernelIN5flash19enable_sm80_to_sm89INS1_16FlashAttnFwdSm80INS1_25CollectiveMainloopFwdSm80ILi8ELi2ELb0EN4cute5tupleIJNS5_1CILi128EEENS7_ILi64EEENS7_ILi192EEEEEELi192ENS_10bfloat16_tEfNS_4arch4Sm80ELb1ELb0ELb1ELb1ELb1ELb0ELb1ELb0EEENS1_21CollectiveEpilogueFwdINS6_IJS8_SA_S9_EEENS6_IJNS7_ILi1EEESI_SI_EEESC_SE_Li256ELb1ELb1ELb0ELb0EEENS1_19SingleTileSchedulerILb1ELb0ELb1ELi128EEEEEEEEEvNT_6ParamsE --------------------------
	.section	.nv.constant0._ZN7cutlass13device_kernelIN5flash19enable_sm80_to_sm89INS1_16FlashAttnFwdSm80INS1_25CollectiveMainloopFwdSm80ILi8ELi2ELb0EN4cute5tupleIJNS5_1CILi128EEENS7_ILi64EEENS7_ILi192EEEEEELi192ENS_10bfloat16_tEfNS_4arch4Sm80ELb1ELb0ELb1ELb1ELb1ELb0ELb1ELb0EEENS1_21CollectiveEpilogueFwdINS6_IJS8_SA_S9_EEENS6_IJNS7_ILi1EEESI_SI_EEESC_SE_Li256ELb1ELb1ELb0ELb0EEENS1_19SingleTileSchedulerILb1ELb0ELb1ELi128EEEEEEEEEvNT_6ParamsE,"a",@progbits
	.sectionflags	@""
	.align	4
.nv.constant0._ZN7cutlass13device_kernelIN5flash19enable_sm80_to_sm89INS1_16FlashAttnFwdSm80INS1_25CollectiveMainloopFwdSm80ILi8ELi2ELb0EN4cute5tupleIJNS5_1CILi128EEENS7_ILi64EEENS7_ILi192EEEEEELi192ENS_10bfloat16_tEfNS_4arch4Sm80ELb1ELb0ELb1ELb1ELb1ELb0ELb1ELb0EEENS1_21CollectiveEpilogueFwdINS6_IJS8_SA_S9_EEENS6_IJNS7_ILi1EEESI_SI_EEESC_SE_Li256ELb1ELb1ELb0ELb0EEENS1_19SingleTileSchedulerILb1ELb0ELb1ELi128EEEEEEEEEvNT_6ParamsE:
	.zero		1400


//--------------------- .nv.constant0._ZN7cutlass13device_kernelIN5flash19enable_sm80_to_sm89INS1_16FlashAttnFwdSm80INS1_25CollectiveMainloopFwdSm80ILi8ELi2ELb0EN4cute5tupleIJNS5_1CILi128EEENS7_ILi64EEENS7_ILi192EEEEEELi192ENS_10bfloat16_tEfNS_4arch4Sm80ELb1ELb0ELb1ELb1ELb1ELb1ELb1ELb0EEENS1_21CollectiveEpilogueFwdINS6_IJS8_SA_S9_EEENS6_IJNS7_ILi1EEESI_SI_EEESC_SE_Li256ELb1ELb1ELb0ELb0EEENS1_19SingleTileSchedulerILb1ELb0ELb1ELi128EEEEEEEEEvNT_6ParamsE --------------------------
	.section	.nv.constant0._ZN7cutlass13device_kernelIN5flash19enable_sm80_to_sm89INS1_16FlashAttnFwdSm80INS1_25CollectiveMainloopFwdSm80ILi8ELi2ELb0EN4cute5tupleIJNS5_1CILi128EEENS7_ILi64EEENS7_ILi192EEEEEELi192ENS_10bfloat16_tEfNS_4arch4Sm80ELb1ELb0ELb1ELb1ELb1ELb1ELb1ELb0EEENS1_21CollectiveEpilogueFwdINS6_IJS8_SA_S9_EEENS6_IJNS7_ILi1EEESI_SI_EEESC_SE_Li256ELb1ELb1ELb0ELb0EEENS1_19SingleTileSchedulerILb1ELb0ELb1ELi128EEEEEEEEEvNT_6ParamsE,"a",@progbits
	.sectionflags	@""
	.align	4
.nv.constant0._ZN7cutlass13device_kernelIN5flash19enable_sm80_to_sm89INS1_16FlashAttnFwdSm80INS1_25CollectiveMainloopFwdSm80ILi8ELi2ELb0EN4cute5tupleIJNS5_1CILi128EEENS7_ILi64EEENS7_ILi192EEEEEELi192ENS_10bfloat16_tEfNS_4arch4Sm80ELb1ELb0ELb1ELb1ELb1ELb1ELb1ELb0EEENS1_21CollectiveEpilogueFwdINS6_IJS8_SA_S9_EEENS6_IJNS7_ILi1EEESI_SI_EEESC_SE_Li256ELb1ELb1ELb0ELb0EEENS1_19SingleTileSchedulerILb1ELb0ELb1ELi128EEEEEEEEEvNT_6ParamsE:
	.zero		1400


//--------------------- .nv.constant0._ZN7cutlass13device_kernelIN5flash19enable_sm80_to_sm89INS1_16FlashAttnFwdSm80INS1_25CollectiveMainloopFwdSm80ILi8ELi1ELb0EN4cute5tupleIJNS5_1CILi128EEENS7_ILi64EEENS7_ILi192EEEEEELi192ENS_10bfloat16_tEfNS_4arch4Sm80ELb0ELb0ELb0ELb0ELb1ELb0ELb1ELb0EEENS1_21CollectiveEpilogueFwdINS6_IJS8_SA_S9_EEENS6_IJNS7_ILi1EEESI_SI_EEESC_SE_Li256ELb0ELb1ELb0ELb0EEENS1_19SingleTileSchedulerILb0ELb0ELb1ELi128EEEEEEEEEvNT_6ParamsE --------------------------
	.section	.nv.constant0._ZN7cutlass13device_kernelIN5flash19enable_sm80_to_sm89INS1_16FlashAttnFwdSm80INS1_25CollectiveMainloopFwdSm80ILi8ELi1ELb0EN4cute5tupleIJNS5_1CILi128EEENS7_ILi64EEENS7_ILi192EEEEEELi192ENS_10bfloat16_tEfNS_4arch4Sm80ELb0ELb0ELb0ELb0ELb1ELb0ELb1ELb0EEENS1_21CollectiveEpilogueFwdINS6_IJS8_SA_S9_EEENS6_IJNS7_ILi1EEESI_SI_EEESC_SE_Li256ELb0ELb1ELb0ELb0EEENS1_19SingleTileSchedulerILb0ELb0ELb1ELi128EEEEEEEEEvNT_6ParamsE,"a",@progbits
	.sectionflags	@""
	.align	4
.nv.constant0._ZN7cutlass13device_kernelIN5flash19enable_sm80_to_sm89INS1_16FlashAttnFwdSm80INS1_25CollectiveMainloopFwdSm80ILi8ELi1ELb0EN4cute5tupleIJNS5_1CILi128EEENS7_ILi64EEENS7_ILi192EEEEEELi192ENS_10bfloat16_tEfNS_4arch4Sm80ELb0ELb0ELb0ELb0ELb1ELb0ELb1ELb0EEENS1_21CollectiveEpilogueFwdINS6_IJS8_SA_S9_EEENS6_IJNS7_ILi1EEESI_SI_EEESC_SE_Li256ELb0ELb1ELb0ELb0EEENS1_19SingleTileSchedulerILb0ELb0ELb1ELi128EEEEEEEEEvNT_6ParamsE:
	.zero		1400


//--------------------- .nv.constant0._ZN7cutlass13device_kernelIN5flash19enable_sm80_to_sm89INS1_16FlashAttnFwdSm80INS1_25CollectiveMainloopFwdSm80ILi8ELi1ELb0EN4cute5tupleIJNS5_1CILi128EEENS7_ILi64EEENS7_ILi192EEEEEELi192ENS_10bfloat16_tEfNS_4arch4Sm80ELb0ELb0ELb0ELb1ELb1ELb0ELb1ELb0EEENS1_21CollectiveEpilogueFwdINS6_IJS8_SA_S9_EEENS6_IJNS7_ILi1EEESI_SI_EEESC_SE_Li256ELb1ELb1ELb0ELb0EEENS1_19SingleTileSchedulerILb1ELb0ELb1ELi128EEEEEEEEEvNT_6ParamsE --------------------------
	.section	.nv.constant0._ZN7cutlass13device_kernelIN5flash19enable_sm80_to_sm89INS1_16FlashAttnFwdSm80INS1_25CollectiveMainloopFwdSm80ILi8ELi1ELb0EN4cute5tupleIJNS5_1CILi128EEENS7_ILi64EEENS7_ILi192EEEEEELi192ENS_10bfloat16_tEfNS_4arch4Sm80ELb0ELb0ELb0ELb1ELb1ELb0ELb1ELb0EEENS1_21CollectiveEpilogueFwdINS6_IJS8_SA_S9_EEENS6_IJNS7_ILi1EEESI_SI_EEESC_SE_Li256ELb1ELb1ELb0ELb0EEENS1_19SingleTileSchedulerILb1ELb0ELb1ELi128EEEEEEEEEvNT_6ParamsE,"a",@progbits
	.sectionflags	@""
	.align	4
.nv.constant0._ZN7cutlass13device_kernelIN5flash19enable_sm80_to_sm89INS1_16FlashAttnFwdSm80INS1_25CollectiveMainloopFwdSm80ILi8ELi1ELb0EN4cute5tupleIJNS5_1CILi128EEENS7_ILi64EEENS7_ILi192EEEEEELi192ENS_10bfloat16_tEfNS_4arch4Sm80ELb0ELb0ELb0ELb1ELb1ELb0ELb1ELb0EEENS1_21CollectiveEpilogueFwdINS6_IJS8_SA_S9_EEENS6_IJNS7_ILi1EEESI_SI_EEESC_SE_Li256ELb1ELb1ELb0ELb0EEENS1_19SingleTileSchedulerILb1ELb0ELb1ELi128EEEEEEEEEvNT_6ParamsE:
	.zero		1400


//--------------------- .nv.constant0._ZN7cutlass13device_kernelIN5flash19enable_sm80_to_sm89INS1_16FlashAttnFwdSm80INS1_25CollectiveMainloopFwdSm80ILi8ELi1ELb0EN4cute5tupleIJNS5_1CILi128EEENS7_ILi64EEENS7_ILi192EEEEEELi192ENS_10bfloat16_tEfNS_4arch4Sm80ELb0ELb0ELb0ELb1ELb1ELb1ELb1ELb0EEENS1_21CollectiveEpilogueFwdINS6_IJS8_SA_S9_EEENS6_IJNS7_ILi1EEESI_SI_EEESC_SE_Li256ELb1ELb1ELb0ELb0EEENS1_19SingleTileSchedulerILb1ELb0ELb1ELi128EEEEEEEEEvNT_6ParamsE --------------------------
	.section	.nv.constant0._ZN7cutlass13device_kernelIN5flash19enable_sm80_to_sm89INS1_16FlashAttnFwdSm80INS1_25CollectiveMainloopFwdSm80ILi8ELi1ELb0EN4cute5tupleIJNS5_1CILi128EEENS7_ILi64EEENS7_ILi192EEEEEELi192ENS_10bfloat16_tEfNS_4arch4Sm80ELb0ELb0ELb0ELb1ELb1ELb1ELb1ELb0EEENS1_21CollectiveEpilogueFwdINS6_IJS8_SA_S9_EEENS6_IJNS7_ILi1EEESI_SI_EEESC_SE_Li256ELb1ELb1ELb0ELb0EEENS1_19SingleTileSchedulerILb1ELb0ELb1ELi128EEEEEEEEEvNT_6ParamsE,"a",@progbits
	.sectionflags	@""
	.align	4
.nv.constant0._ZN7cutlass13device_kernelIN5flash19enable_sm80_to_sm89INS1_16FlashAttnFwdSm80INS1_25CollectiveMainloopFwdSm80ILi8ELi1ELb0EN4cute5tupleIJNS5_1CILi128EEENS7_ILi64EEENS7_ILi192EEEEEELi192ENS_10bfloat16_tEfNS_4arch4Sm80ELb0ELb0ELb0ELb1ELb1ELb1ELb1ELb0EEENS1_21CollectiveEpilogueFwdINS6_IJS8_SA_S9_EEENS6_IJNS7_ILi1EEESI_SI_EEESC_SE_Li256ELb1ELb1ELb0ELb0EEENS1_19SingleTileSchedulerILb1ELb0ELb1ELi128EEEEEEEEEvNT_6ParamsE:
	.zero		1400


//--------------------- .nv.constant0._ZN7cutlass13device_kernelIN5flash19enable_sm80_to_sm89INS1_16FlashAttnFwdSm80INS1_25CollectiveMainloopFwdSm80ILi8ELi1ELb0EN4cute5tupleIJNS5_1CILi128EEENS7_ILi64EEENS7_ILi192EEEEEELi192ENS_10bfloat16_tEfNS_4arch4Sm80ELb0ELb1ELb0ELb0ELb1ELb0ELb1ELb0EEENS1_21CollectiveEpilogueFwdINS6_IJS8_SA_S9_EEENS6_IJNS7_ILi1EEESI_SI_EEESC_SE_Li256ELb0ELb1ELb0ELb0EEENS1_19SingleTileSchedulerILb0ELb0ELb1ELi128EEEEEEEEEvNT_6ParamsE --------------------------
	.section	.nv.constant0._ZN7cutlass13device_kernelIN5flash19enable_sm80_to_sm89INS1_16FlashAttnFwdSm80INS1_25CollectiveMainloopFwdSm80ILi8ELi1ELb0EN4cute5tupleIJNS5_1CILi128EEENS7_ILi64EEENS7_ILi192EEEEEELi192ENS_10bfloat16_tEfNS_4arch4Sm80ELb0ELb1ELb0ELb0ELb1ELb0ELb1ELb0EEENS1_21CollectiveEpilogueFwdINS6_IJS8_SA_S9_EEENS6_IJNS7_ILi1EEESI_SI_EEESC_SE_Li256ELb0ELb1ELb0ELb0EEENS1_19SingleTileSchedulerILb0ELb0ELb1ELi128EEEEEEEEEvNT_6ParamsE,"a",@progbits
	.sectionflags	@""
	.align	4
.nv.constant0._ZN7cutlass13device_kernelIN5flash19enable_sm80_to_sm89INS1_16FlashAttnFwdSm80INS1_25CollectiveMainloopFwdSm80ILi8ELi1ELb0EN4cute5tupleIJNS5_1CILi128EEENS7_ILi64EEENS7_ILi192EEEEEELi192ENS_10bfloat16_tEfNS_4arch4Sm80ELb0ELb1ELb0ELb0ELb1ELb0ELb1ELb0EEENS1_21CollectiveEpilogueFwdINS6_IJS8_SA_S9_EEENS6_IJNS7_ILi1EEESI_SI_EEESC_SE_Li256ELb0ELb1ELb0ELb0EEENS1_19SingleTileSchedulerILb0ELb0ELb1ELi128EEEEEEEEEvNT_6ParamsE:
	.zero		1400


//--------------------- .nv.constant0._ZN7cutlass13device_kernelIN5flash19enable_sm80_to_sm89INS1_16FlashAttnFwdSm80INS1_25CollectiveMainloopFwdSm80ILi8ELi1ELb0EN4cute5tupleIJNS5_1CILi128EEENS7_ILi64EEENS7_ILi192EEEEEELi192ENS_10bfloat16_tEfNS_4arch4Sm80ELb0ELb1ELb0ELb1ELb1ELb0ELb1ELb0EEENS1_21CollectiveEpilogueFwdINS6_IJS8_SA_S9_EEENS6_IJNS7_ILi1EEESI_SI_EEESC_SE_Li256ELb1ELb1ELb0ELb0EEENS1_19SingleTileSchedulerILb1ELb0ELb1ELi128EEEEEEEEEvNT_6ParamsE --------------------------
	.section	.nv.constant0._ZN7cutlass13device_kernelIN5flash19enable_sm80_to_sm89INS1_16FlashAttnFwdSm80INS1_25CollectiveMainloopFwdSm80ILi8ELi1ELb0EN4cute5tupleIJNS5_1CILi128EEENS7_ILi64EEENS7_ILi192EEEEEELi192ENS_10bfloat16_tEfNS_4arch4Sm80ELb0ELb1ELb0ELb1ELb1ELb0ELb1ELb0EEENS1_21CollectiveEpilogueFwdINS6_IJS8_SA_S9_EEENS6_IJNS7_ILi1EEESI_SI_EEESC_SE_Li256ELb1ELb1ELb0ELb0EEENS1_19SingleTileSchedulerILb1ELb0ELb1ELi128EEEEEEEEEvNT_6ParamsE,"a",@progbits
	.sectionflags	@""
	.align	4
.nv.constant0._ZN7cutlass13device_kernelIN5flash19enable_sm80_to_sm89INS1_16FlashAttnFwdSm80INS1_25CollectiveMainloopFwdSm80ILi8ELi1ELb0EN4cute5tupleIJNS5_1CILi128EEENS7_ILi64EEENS7_ILi192EEEEEELi192ENS_10bfloat16_tEfNS_4arch4Sm80ELb0ELb1ELb0ELb1ELb1ELb0ELb1ELb0EEENS1_21CollectiveEpilogueFwdINS6_IJS8_SA_S9_EEENS6_IJNS7_ILi1EEESI_SI_EEESC_SE_Li256ELb1ELb1ELb0ELb0EEENS1_19SingleTileSchedulerILb1ELb0ELb1ELi128EEEEEEEEEvNT_6ParamsE:
	.zero		1400


//--------------------- .nv.constant0._ZN7cutlass13device_kernelIN5flash19enable_sm80_to_sm89INS1_16FlashAttnFwdSm80INS1_25CollectiveMainloopFwdSm80ILi8ELi1ELb0EN4cute5tupleIJNS5_1CILi128EEENS7_ILi64EEENS7_ILi192EEEEEELi192ENS_10bfloat16_tEfNS_4arch4Sm80ELb0ELb1ELb0ELb1ELb1ELb1ELb1ELb0EEENS1_21CollectiveEpilogueFwdINS6_IJS8_SA_S9_EEENS6_IJNS7_ILi1EEESI_SI_EEESC_SE_Li256ELb1ELb1ELb0ELb0EEENS1_19SingleTileSchedulerILb1ELb0ELb1ELi128EEEEEEEEEvNT_6ParamsE --------------------------
	.section	.nv.constant0._ZN7cutlass13device_kernelIN5flash19enable_sm80_to_sm89INS1_16FlashAttnFwdSm80INS1_25CollectiveMainloopFwdSm80ILi8ELi1ELb0EN4cute5tupleIJNS5_1CILi128EEENS7_ILi64EEENS7_ILi192EEEEEELi192ENS_10bfloat16_tEfNS_4arch4Sm80ELb0ELb1ELb0ELb1ELb1ELb1ELb1ELb0EEENS1_21CollectiveEpilogueFwdINS6_IJS8_SA_S9_EEENS6_IJNS7_ILi1EEESI_SI_EEESC_SE_Li256ELb1ELb1ELb0ELb0EEENS1_19SingleTileSchedulerILb1ELb0ELb1ELi128EEEEEEEEEvNT_6ParamsE,"a",@progbits
	.sectionflags	@""
	.align	4
.nv.constant0._ZN7cutlass13device_kernelIN5flash19enable_sm80_to_sm89INS1_16FlashAttnFwdSm80INS1_25CollectiveMainloopFwdSm80ILi8ELi1ELb0EN4cute5tupleIJNS5_1CILi128EEENS7_ILi64EEENS7_ILi192EEEEEELi192ENS_10bfloat16_tEfNS_4arch4Sm80ELb0ELb1ELb0ELb1ELb1ELb1ELb1ELb0EEENS1_21CollectiveEpilogueFwdINS6_IJS8_SA_S9_EEENS6_IJNS7_ILi1EEESI_SI_EEESC_SE_Li256ELb1ELb1ELb0ELb0EEENS1_19SingleTileSchedulerILb1ELb0ELb1ELi128EEEEEEEEEvNT_6ParamsE:
	.zero		1400


//--------------------- .nv.constant0._ZN7cutlass13device_kernelIN5flash19enable_sm80_to_sm89INS1_16FlashAttnFwdSm80INS1_25CollectiveMainloopFwdSm80ILi8ELi1ELb0EN4cute5tupleIJNS5_1CILi128EEENS7_ILi64EEENS7_ILi192EEEEEELi192ENS_10bfloat16_tEfNS_4arch4Sm80ELb1ELb0ELb0ELb0ELb1ELb0ELb1ELb0EEENS1_21CollectiveEpilogueFwdINS6_IJS8_SA_S9_EEENS6_IJNS7_ILi1EEESI_SI_EEESC_SE_Li256ELb0ELb1ELb0ELb0EEENS1_30DynamicPersistentTileSchedulerILi256ELi256ELb0ELb1ELb0EEEEEEEEEvNT_6ParamsE --------------------------
	.section	.nv.constant0._ZN7cutlass13device_kernelIN5flash19enable_sm80_to_sm89INS1_16FlashAttnFwdSm80INS1_25CollectiveMainloopFwdSm80ILi8ELi1ELb0EN4cute5tupleIJNS5_1CILi128EEENS7_ILi64EEENS7_ILi192EEEEEELi192ENS_10bfloat16_tEfNS_4arch4Sm80ELb1ELb0ELb0ELb0ELb1ELb0ELb1ELb0EEENS1_21CollectiveEpilogueFwdINS6_IJS8_SA_S9_EEENS6_IJNS7_ILi1EEESI_SI_EEESC_SE_Li256ELb0ELb1ELb0ELb0EEENS1_30DynamicPersistentTileSchedulerILi256ELi256ELb0ELb1ELb0EEEEEEEEEvNT_6ParamsE,"a",@progbits
	.sectionflags	@""
	.align	4
.nv.constant0._ZN7cutlass13device_kernelIN5flash19enable_sm80_to_sm89INS1_16FlashAttnFwdSm80INS1_25CollectiveMainloopFwdSm80ILi8ELi1ELb0EN4cute5tupleIJNS5_1CILi128EEENS7_ILi64EEENS7_ILi192EEEEEELi192ENS_10bfloat16_tEfNS_4arch4Sm80ELb1ELb0ELb0ELb0ELb1ELb0ELb1ELb0EEENS1_21CollectiveEpilogueFwdINS6_IJS8_SA_S9_EEENS6_IJNS7_ILi1EEESI_SI_EEESC_SE_Li256ELb0ELb1ELb0ELb0EEENS1_30DynamicPersistentTileSchedulerILi256ELi256ELb0ELb1ELb0EEEEEEEEEvNT_6ParamsE:
	.zero		1416


//--------------------- .nv.constant0._ZN7cutlass13device_kernelIN5flash19enable_sm80_to_sm89INS1_16FlashAttnFwdSm80INS1_25CollectiveMainloopFwdSm80ILi8ELi1ELb0EN4cute5tupleIJNS5_1CILi128EEENS7_ILi64EEENS7_ILi192EEEEEELi192ENS_10bfloat16_tEfNS_4arch4Sm80ELb1ELb0ELb0ELb1ELb1ELb0ELb1ELb0EEENS1_21CollectiveEpilogueFwdINS6_IJS8_SA_S9_EEENS6_IJNS7_ILi1EEESI_SI_EEESC_SE_Li256ELb1ELb1ELb0ELb0EEENS1_19SingleTileSchedulerILb1ELb0ELb1ELi128EEEEEEEEEvNT_6ParamsE --------------------------
	.section	.nv.constant0._ZN7cutlass13device_kernelIN5flash19enable_sm80_to_sm89INS1_16FlashAttnFwdSm80INS1_25CollectiveMainloopFwdSm80ILi8ELi1ELb0EN4cute5tupleIJNS5_1CILi128EEENS7_ILi64EEENS7_ILi192EEEEEELi192ENS_10bfloat16_tEfNS_4arch4Sm80ELb1ELb0ELb0ELb1ELb1ELb0ELb1ELb0EEENS1_21CollectiveEpilogueFwdINS6_IJS8_SA_S9_EEENS6_IJNS7_ILi1EEESI_SI_EEESC_SE_Li256ELb1ELb1ELb0ELb0EEENS1_19SingleTileSchedulerILb1ELb0ELb1ELi128EEEEEEEEEvNT_6ParamsE,"a",@progbits
	.sectionflags	@""
	.align	4
.nv.constant0._ZN7cutlass13device_kernelIN5flash19enable_sm80_to_sm89INS1_16FlashAttnFwdSm80INS1_25CollectiveMainloopFwdSm80ILi8ELi1ELb0EN4cute5tupleIJNS5_1CILi128EEENS7_ILi64EEENS7_ILi192EEEEEELi192ENS_10bfloat16_tEfNS_4arch4Sm80ELb1ELb0ELb0ELb1ELb1ELb0ELb1ELb0EEENS1_21CollectiveEpilogueFwdINS6_IJS8_SA_S9_EEENS6_IJNS7_ILi1EEESI_SI_EEESC_SE_Li256ELb1ELb1ELb0ELb0EEENS1_19SingleTileSchedulerILb1ELb0ELb1ELi128EEEEEEEEEvNT_6ParamsE:
	.zero		1400


//--------------------- .nv.constant0._ZN7cutlass13device_kernelIN5flash19enable_sm80_to_sm89INS1_16FlashAttnFwdSm80INS1_25CollectiveMainloopFwdSm80ILi8ELi1ELb0EN4cute5tupleIJNS5_1CILi128EEENS7_ILi64EEENS7_ILi192EEEEEELi192ENS_10bfloat16_tEfNS_4arch4Sm80ELb1ELb0ELb0ELb1ELb1ELb1ELb1ELb0EEENS1_21CollectiveEpilogueFwdINS6_IJS8_SA_S9_EEENS6_IJNS7_ILi1EEESI_SI_EEESC_SE_Li256ELb1ELb1ELb0ELb0EEENS1_19SingleTileSchedulerILb1ELb0ELb1ELi128EEEEEEEEEvNT_6ParamsE --------------------------
	.section	.nv.constant0._ZN7cutlass13device_kernelIN5flash19enable_sm80_to_sm89INS1_16FlashAttnFwdSm80INS1_25CollectiveMainloopFwdSm80ILi8ELi1ELb0EN4cute5tupleIJNS5_1CILi128EEENS7_ILi64EEENS7_ILi192EEEEEELi192ENS_10bfloat16_tEfNS_4arch4Sm80ELb1ELb0ELb0ELb1ELb1ELb1ELb1ELb0EEENS1_21CollectiveEpilogueFwdINS6_IJS8_SA_S9_EEENS6_IJNS7_ILi1EEESI_SI_EEESC_SE_Li256ELb1ELb1ELb0ELb0EEENS1_19SingleTileSchedulerILb1ELb0ELb1ELi128EEEEEEEEEvNT_6ParamsE,"a",@progbits
	.sectionflags	@""
	.align	4
.nv.constant0._ZN7cutlass13device_kernelIN5flash19enable_sm80_to_sm89INS1_16FlashAttnFwdSm80INS1_25CollectiveMainloopFwdSm80ILi8ELi1ELb0EN4cute5tupleIJNS5_1CILi128EEENS7_ILi64EEENS7_ILi192EEEEEELi192ENS_10bfloat16_tEfNS_4arch4Sm80ELb1ELb0ELb0ELb1ELb1ELb1ELb1ELb0EEENS1_21CollectiveEpilogueFwdINS6_IJS8_SA_S9_EEENS6_IJNS7_ILi1EEESI_SI_EEESC_SE_Li256ELb1ELb1ELb0ELb0EEENS1_19SingleTileSchedulerILb1ELb0ELb1ELi128EEEEEEEEEvNT_6ParamsE:
	.zero		1400


//--------------------- .nv.constant0._ZN7cutlass13device_kernelIN5flash19enable_sm80_to_sm89INS1_16FlashAttnFwdSm80INS1_25CollectiveMainloopFwdSm80ILi8ELi2ELb0EN4cute5tupleIJNS5_1CILi128EEENS7_ILi64EEENS7_ILi192EEEEEELi192ENS_10bfloat16_tEfNS_4arch4Sm80ELb0ELb0ELb0ELb0ELb1ELb0ELb1ELb0EEENS1_21CollectiveEpilogueFwdINS6_IJS8_SA_S9_EEENS6_IJNS7_ILi1EEESI_SI_EEESC_SE_Li256ELb0ELb1ELb0ELb0EEENS1_19SingleTileSchedulerILb0ELb0ELb1ELi128EEEEEEEEEvNT_6ParamsE --------------------------
	.section	.nv.constant0._ZN7cutlass13device_kernelIN5flash19enable_sm80_to_sm89INS1_16FlashAttnFwdSm80INS1_25CollectiveMainloopFwdSm80ILi8ELi2ELb0EN4cute5tupleIJNS5_1CILi128EEENS7_ILi64EEENS7_ILi192EEEEEELi192ENS_10bfloat16_tEfNS_4arch4Sm80ELb0ELb0ELb0ELb0ELb1ELb0ELb1ELb0EEENS1_21CollectiveEpilogueFwdINS6_IJS8_SA_S9_EEENS6_IJNS7_ILi1EEESI_SI_EEESC_SE_Li256ELb0ELb1ELb0ELb0EEENS1_19SingleTileSchedulerILb0ELb0ELb1ELi128EEEEEEEEEvNT_6ParamsE,"a",@progbits
	.sectionflags	@""
	.align	4
.nv.constant0._ZN7cutlass13device_kernelIN5flash19enable_sm80_to_sm89INS1_16FlashAttnFwdSm80INS1_25CollectiveMainloopFwdSm80ILi8ELi2ELb0EN4cute5tupleIJNS5_1CILi128EEENS7_ILi64EEENS7_ILi192EEEEEELi192ENS_10bfloat16_tEfNS_4arch4Sm80ELb0ELb0ELb0ELb0ELb1ELb0ELb1ELb0EEENS1_21CollectiveEpilogueFwdINS6_IJS8_SA_S9_EEENS6_IJNS7_ILi1EEESI_SI_EEESC_SE_Li256ELb0ELb1ELb0ELb0EEENS1_19SingleTileSchedulerILb0ELb0ELb1ELi128EEEEEEEEEvNT_6ParamsE:
	.zero		1400


//--------------------- .nv.constant0._ZN7cutlass13device_kernelIN5flash19enable_sm80_to_sm89INS1_16FlashAttnFwdSm80INS1_25CollectiveMainloopFwdSm80ILi8ELi2ELb0EN4cute5tupleIJNS5_1CILi128EEENS7_ILi64EEENS7_ILi192EEEEEELi192ENS_10bfloat16_tEfNS_4arch4Sm80ELb0ELb0ELb0ELb1ELb1ELb0ELb1ELb0EEENS1_21CollectiveEpilogueFwdINS6_IJS8_SA_S9_EEENS6_IJNS7_ILi1EEESI_SI_EEESC_SE_Li256ELb1ELb1ELb0ELb0EEENS1_19SingleTileSchedulerILb1ELb0ELb1ELi128EEEEEEEEEvNT_6ParamsE --------------------------
	.section	.nv.constant0._ZN7cutlass13device_kernelIN5flash19enable_sm80_to_sm89INS1_16FlashAttnFwdSm80INS1_25CollectiveMainloopFwdSm80ILi8ELi2ELb0EN4cute5tupleIJNS5_1CILi128EEENS7_ILi64EEENS7_ILi192EEEEEELi192ENS_10bfloat16_tEfNS_4arch4Sm80ELb0ELb0ELb0ELb1ELb1ELb0ELb1ELb0EEENS1_21CollectiveEpilogueFwdINS6_IJS8_SA_S9_EEENS6_IJNS7_ILi1EEESI_SI_EEESC_SE_Li256ELb1ELb1ELb0ELb0EEENS1_19SingleTileSchedulerILb1ELb0ELb1ELi128EEEEEEEEEvNT_6ParamsE,"a",@progbits
	.sectionflags	@""
	.align	4
.nv.constant0._ZN7cutlass13device_kernelIN5flash19enable_sm80_to_sm89INS1_16FlashAttnFwdSm80INS1_25CollectiveMainloopFwdSm80ILi8ELi2ELb0EN4cute5tupleIJNS5_1CILi128EEENS7_ILi64EEENS7_ILi192EEEEEELi192ENS_10bfloat16_tEfNS_4arch4Sm80ELb0ELb0ELb0ELb1ELb1ELb0ELb1ELb0EEENS1_21CollectiveEpilogueFwdINS6_IJS8_SA_S9_EEENS6_IJNS7_ILi1EEESI_SI_EEESC_SE_Li256ELb1ELb1ELb0ELb0EEENS1_19SingleTileSchedulerILb1ELb0ELb1ELi128EEEEEEEEEvNT_6ParamsE:
	.zero		1400


//--------------------- .nv.constant0._ZN7cutlass13device_kernelIN5flash19enable_sm80_to_sm89INS1_16FlashAttnFwdSm80INS1_25CollectiveMainloopFwdSm80ILi8ELi2ELb0EN4cute5tupleIJNS5_1CILi128EEENS7_ILi64EEENS7_ILi192EEEEEELi192ENS_10bfloat16_tEfNS_4arch4Sm80ELb0ELb0ELb0ELb1ELb1ELb1ELb1ELb0EEENS1_21CollectiveEpilogueFwdINS6_IJS8_SA_S9_EEENS6_IJNS7_ILi1EEESI_SI_EEESC_SE_Li256ELb1ELb1ELb0ELb0EEENS1_19SingleTileSchedulerILb1ELb0ELb1ELi128EEEEEEEEEvNT_6ParamsE --------------------------
	.section	.nv.constant0._ZN7cutlass13device_kernelIN5flash19enable_sm80_to_sm89INS1_16FlashAttnFwdSm80INS1_25CollectiveMainloopFwdSm80ILi8ELi2ELb0EN4cute5tupleIJNS5_1CILi128EEENS7_ILi64EEENS7_ILi192EEEEEELi192ENS_10bfloat16_tEfNS_4arch4Sm80ELb0ELb0ELb0ELb1ELb1ELb1ELb1ELb0EEENS1_21CollectiveEpilogueFwdINS6_IJS8_SA_S9_EEENS6_IJNS7_ILi1EEESI_SI_EEESC_SE_Li256ELb1ELb1ELb0ELb0EEENS1_19SingleTileSchedulerILb1ELb0ELb1ELi128EEEEEEEEEvNT_6ParamsE,"a",@progbits
	.sectionflags	@""
	.align	4
.nv.constant0._ZN7cutlass13device_kernelIN5flash19enable_sm80_to_sm89INS1_16FlashAttnFwdSm80INS1_25CollectiveMainloopFwdSm80ILi8ELi2ELb0EN4cute5tupleIJNS5_1CILi128EEENS7_ILi64EEENS7_ILi192EEEEEELi192ENS_10bfloat16_tEfNS_4arch4Sm80ELb0ELb0ELb0ELb1ELb1ELb1ELb1ELb0EEENS1_21CollectiveEpilogueFwdINS6_IJS8_SA_S9_EEENS6_IJNS7_ILi1EEESI_SI_EEESC_SE_Li256ELb1ELb1ELb0ELb0EEENS1_19SingleTileSchedulerILb1ELb0ELb1ELi128EEEEEEEEEvNT_6ParamsE:
	.zero		1400


//--------------------- .nv.constant0._ZN7cutlass13device_kernelIN5flash19enable_sm80_to_sm89INS1_16FlashAttnFwdSm80INS1_25CollectiveMainloopFwdSm80ILi8ELi2ELb0EN4cute5tupleIJNS5_1CILi128EEENS7_ILi64EEENS7_ILi192EEEEEELi192ENS_10bfloat16_tEfNS_4arch4Sm80ELb0ELb1ELb0ELb0ELb1ELb0ELb1ELb0EEENS1_21CollectiveEpilogueFwdINS6_IJS8_SA_S9_EEENS6_IJNS7_ILi1EEESI_SI_EEESC_SE_Li256ELb0ELb1ELb0ELb0EEENS1_19SingleTileSchedulerILb0ELb0ELb1ELi128EEEEEEEEEvNT_6ParamsE --------------------------
	.section	.nv.constant0._ZN7cutlass13device_kernelIN5flash19enable_sm80_to_sm89INS1_16FlashAttnFwdSm80INS1_25CollectiveMainloopFwdSm80ILi8ELi2ELb0EN4cute5tupleIJNS5_1CILi128EEENS7_ILi64EEENS7_ILi192EEEEEELi192ENS_10bfloat16_tEfNS_4arch4Sm80ELb0ELb1ELb0ELb0ELb1ELb0ELb1ELb0EEENS1_21CollectiveEpilogueFwdINS6_IJS8_SA_S9_EEENS6_IJNS7_ILi1EEESI_SI_EEESC_SE_Li256ELb0ELb1ELb0ELb0EEENS1_19SingleTileSchedulerILb0ELb0ELb1ELi128EEEEEEEEEvNT_6ParamsE,"a",@progbits
	.sectionflags	@""
	.align	4
.nv.constant0._ZN7cutlass13device_kernelIN5flash19enable_sm80_to_sm89INS1_16FlashAttnFwdSm80INS1_25CollectiveMainloopFwdSm80ILi8ELi2ELb0EN4cute5tupleIJNS5_1CILi128EEENS7_ILi64EEENS7_ILi192EEEEEELi192ENS_10bfloat16_tEfNS_4arch4Sm80ELb0ELb1ELb0ELb0ELb1ELb0ELb1ELb0EEENS1_21CollectiveEpilogueFwdINS6_IJS8_SA_S9_EEENS6_IJNS7_ILi1EEESI_SI_EEESC_SE_Li256ELb0ELb1ELb0ELb0EEENS1_19SingleTileSchedulerILb0ELb0ELb1ELi128EEEEEEEEEvNT_6ParamsE:
	.zero		1400


//--------------------- .nv.constant0._ZN7cutlass13device_kernelIN5flash19enable_sm80_to_sm89INS1_16FlashAttnFwdSm80INS1_25CollectiveMainloopFwdSm80ILi8ELi2ELb0EN4cute5tupleIJNS5_1CILi128EEENS7_ILi64EEENS7_ILi192EEEEEELi192ENS_10bfloat16_tEfNS_4arch4Sm80ELb0ELb1ELb0ELb1ELb1ELb0ELb1ELb0EEENS1_21CollectiveEpilogueFwdINS6_IJS8_SA_S9_EEENS6_IJNS7_ILi1EEESI_SI_EEESC_SE_Li256ELb1ELb1ELb0ELb0EEENS1_19SingleTileSchedulerILb1ELb0ELb1ELi128EEEEEEEEEvNT_6ParamsE --------------------------
	.section	.nv.constant0._ZN7cutlass13device_kernelIN5flash19enable_sm80_to_sm89INS1_16FlashAttnFwdSm80INS1_25CollectiveMainloopFwdSm80ILi8ELi2ELb0EN4cute5tupleIJNS5_1CILi128EEENS7_ILi64EEENS7_ILi192EEEEEELi192ENS_10bfloat16_tEfNS_4arch4Sm80ELb0ELb1ELb0ELb1ELb1ELb0ELb1ELb0EEENS1_21CollectiveEpilogueFwdINS6_IJS8_SA_S9_EEENS6_IJNS7_ILi1EEESI_SI_EEESC_SE_Li256ELb1ELb1ELb0ELb0EEENS1_19SingleTileSchedulerILb1ELb0ELb1ELi128EEEEEEEEEvNT_6ParamsE,"a",@progbits
	.sectionflags	@""
	.align	4
.nv.constant0._ZN7cutlass13device_kernelIN5flash19enable_sm80_to_sm89INS1_16FlashAttnFwdSm80INS1_25CollectiveMainloopFwdSm80ILi8ELi2ELb0EN4cute5tupleIJNS5_1CILi128EEENS7_ILi64EEENS7_ILi192EEEEEELi192ENS_10bfloat16_tEfNS_4arch4Sm80ELb0ELb1ELb0ELb1ELb1ELb0ELb1ELb0EEENS1_21CollectiveEpilogueFwdINS6_IJS8_SA_S9_EEENS6_IJNS7_ILi1EEESI_SI_EEESC_SE_Li256ELb1ELb1ELb0ELb0EEENS1_19SingleTileSchedulerILb1ELb0ELb1ELi128EEEEEEEEEvNT_6ParamsE:
	.zero		1400


//--------------------- .nv.constant0._ZN7cutlass13device_kernelIN5flash19enable_sm80_to_sm89INS1_16FlashAttnFwdSm80INS1_25CollectiveMainloopFwdSm80ILi8ELi2ELb0EN4cute5tupleIJNS5_1CILi128EEENS7_ILi64EEENS7_ILi192EEEEEELi192ENS_10bfloat16_tEfNS_4arch4Sm80ELb0ELb1ELb0ELb1ELb1ELb1ELb1ELb0EEENS1_21CollectiveEpilogueFwdINS6_IJS8_SA_S9_EEENS6_IJNS7_ILi1EEESI_SI_EEESC_SE_Li256ELb1ELb1ELb0ELb0EEENS1_19SingleTileSchedulerILb1ELb0ELb1ELi128EEEEEEEEEvNT_6ParamsE --------------------------
	.section	.nv.constant0._ZN7cutlass13device_kernelIN5flash19enable_sm80_to_sm89INS1_16FlashAttnFwdSm80INS1_25CollectiveMainloopFwdSm80ILi8ELi2ELb0EN4cute5tupleIJNS5_1CILi128EEENS7_ILi64EEENS7_ILi192EEEEEELi192ENS_10bfloat16_tEfNS_4arch4Sm80ELb0ELb1ELb0ELb1ELb1ELb1ELb1ELb0EEENS1_21CollectiveEpilogueFwdINS6_IJS8_SA_S9_EEENS6_IJNS7_ILi1EEESI_SI_EEESC_SE_Li256ELb1ELb1ELb0ELb0EEENS1_19SingleTileSchedulerILb1ELb0ELb1ELi128EEEEEEEEEvNT_6ParamsE,"a",@progbits
	.sectionflags	@""
	.align	4
.nv.constant0._ZN7cutlass13device_kernelIN5flash19enable_sm80_to_sm89INS1_16FlashAttnFwdSm80INS1_25CollectiveMainloopFwdSm80ILi8ELi2ELb0EN4cute5tupleIJNS5_1CILi128EEENS7_ILi64EEENS7_ILi192EEEEEELi192ENS_10bfloat16_tEfNS_4arch4Sm80ELb0ELb1ELb0ELb1ELb1ELb1ELb1ELb0EEENS1_21CollectiveEpilogueFwdINS6_IJS8_SA_S9_EEENS6_IJNS7_ILi1EEESI_SI_EEESC_SE_Li256ELb1ELb1ELb0ELb0EEENS1_19SingleTileSchedulerILb1ELb0ELb1ELi128EEEEEEEEEvNT_6ParamsE:
	.zero		1400


//--------------------- .nv.constant0._ZN7cutlass13device_kernelIN5flash19enable_sm80_to_sm89INS1_16FlashAttnFwdSm80INS1_25CollectiveMainloopFwdSm80ILi8ELi2ELb0EN4cute5tupleIJNS5_1CILi128EEENS7_ILi64EEENS7_ILi192EEEEEELi192ENS_10bfloat16_tEfNS_4arch4Sm80ELb1ELb0ELb0ELb0ELb1ELb0ELb1ELb0EEENS1_21CollectiveEpilogueFwdINS6_IJS8_SA_S9_EEENS6_IJNS7_ILi1EEESI_SI_EEESC_SE_Li256ELb0ELb1ELb0ELb0EEENS1_30DynamicPersistentTileSchedulerILi256ELi256ELb0ELb1ELb0EEEEEEEEEvNT_6ParamsE --------------------------
	.section	.nv.constant0._ZN7cutlass13device_kernelIN5flash19enable_sm80_to_sm89INS1_16FlashAttnFwdSm80INS1_25CollectiveMainloopFwdSm80ILi8ELi2ELb0EN4cute5tupleIJNS5_1CILi128EEENS7_ILi64EEENS7_ILi192EEEEEELi192ENS_10bfloat16_tEfNS_4arch4Sm80ELb1ELb0ELb0ELb0ELb1ELb0ELb1ELb0EEENS1_21CollectiveEpilogueFwdINS6_IJS8_SA_S9_EEENS6_IJNS7_ILi1EEESI_SI_EEESC_SE_Li256ELb0ELb1ELb0ELb0EEENS1_30DynamicPersistentTileSchedulerILi256ELi256ELb0ELb1ELb0EEEEEEEEEvNT_6ParamsE,"a",@progbits
	.sectionflags	@""
	.align	4
.nv.constant0._ZN7cutlass13device_kernelIN5flash19enable_sm80_to_sm89INS1_16FlashAttnFwdSm80INS1_25CollectiveMainloopFwdSm80ILi8ELi2ELb0EN4cute5tupleIJNS5_1CILi128EEENS7_ILi64EEENS7_ILi192EEEEEELi192ENS_10bfloat16_tEfNS_4arch4Sm80ELb1ELb0ELb0ELb0ELb1ELb0ELb1ELb0EEENS1_21CollectiveEpilogueFwdINS6_IJS8_SA_S9_EEENS6_IJNS7_ILi1EEESI_SI_EEESC_SE_Li256ELb0ELb1ELb0ELb0EEENS1_30DynamicPersistentTileSchedulerILi256ELi256ELb0ELb1ELb0EEEEEEEEEvNT_6ParamsE:
	.zero		1416


//--------------------- .nv.constant0._ZN7cutlass13device_kernelIN5flash19enable_sm80_to_sm89INS1_16FlashAttnFwdSm80INS1_25CollectiveMainloopFwdSm80ILi8ELi2ELb0EN4cute5tupleIJNS5_1CILi128EEENS7_ILi64EEENS7_ILi192EEEEEELi192ENS_10bfloat16_tEfNS_4arch4Sm80ELb1ELb0ELb0ELb1ELb1ELb0ELb1ELb0EEENS1_21CollectiveEpilogueFwdINS6_IJS8_SA_S9_EEENS6_IJNS7_ILi1EEESI_SI_EEESC_SE_Li256ELb1ELb1ELb0ELb0EEENS1_19SingleTileSchedulerILb1ELb0ELb1ELi128EEEEEEEEEvNT_6ParamsE --------------------------
	.section	.nv.constant0._ZN7cutlass13device_kernelIN5flash19enable_sm80_to_sm89INS1_16FlashAttnFwdSm80INS1_25CollectiveMainloopFwdSm80ILi8ELi2ELb0EN4cute5tupleIJNS5_1CILi128EEENS7_ILi64EEENS7_ILi192EEEEEELi192ENS_10bfloat16_tEfNS_4arch4Sm80ELb1ELb0ELb0ELb1ELb1ELb0ELb1ELb0EEENS1_21CollectiveEpilogueFwdINS6_IJS8_SA_S9_EEENS6_IJNS7_ILi1EEESI_SI_EEESC_SE_Li256ELb1ELb1ELb0ELb0EEENS1_19SingleTileSchedulerILb1ELb0ELb1ELi128EEEEEEEEEvNT_6ParamsE,"a",@progbits
	.sectionflags	@""
	.align	4
.nv.constant0._ZN7cutlass13device_kernelIN5flash19enable_sm80_to_sm89INS1_16FlashAttnFwdSm80INS1_25CollectiveMainloopFwdSm80ILi8ELi2ELb0EN4cute5tupleIJNS5_1CILi128EEENS7_ILi64EEENS7_ILi192EEEEEELi192ENS_10bfloat16_tEfNS_4arch4Sm80ELb1ELb0ELb0ELb1ELb1ELb0ELb1ELb0EEENS1_21CollectiveEpilogueFwdINS6_IJS8_SA_S9_EEENS6_IJNS7_ILi1EEESI_SI_EEESC_SE_Li256ELb1ELb1ELb0ELb0EEENS1_19SingleTileSchedulerILb1ELb0ELb1ELi128EEEEEEEEEvNT_6ParamsE:
	.zero		1400


//--------------------- .nv.constant0._ZN7cutlass13device_kernelIN5flash19enable_sm80_to_sm89INS1_16FlashAttnFwdSm80INS1_25CollectiveMainloopFwdSm80ILi8ELi2ELb0EN4cute5tupleIJNS5_1CILi128EEENS7_ILi64EEENS7_ILi192EEEEEELi192ENS_10bfloat16_tEfNS_4arch4Sm80ELb1ELb0ELb0ELb1ELb1ELb1ELb1ELb0EEENS1_21CollectiveEpilogueFwdINS6_IJS8_SA_S9_EEENS6_IJNS7_ILi1EEESI_SI_EEESC_SE_Li256ELb1ELb1ELb0ELb0EEENS1_19SingleTileSchedulerILb1ELb0ELb1ELi128EEEEEEEEEvNT_6ParamsE --------------------------
	.section	.nv.constant0._ZN7cutlass13device_kernelIN5flash19enable_sm80_to_sm89INS1_16FlashAttnFwdSm80INS1_25CollectiveMainloopFwdSm80ILi8ELi2ELb0EN4cute5tupleIJNS5_1CILi128EEENS7_ILi64EEENS7_ILi192EEEEEELi192ENS_10bfloat16_tEfNS_4arch4Sm80ELb1ELb0ELb0ELb1ELb1ELb1ELb1ELb0EEENS1_21CollectiveEpilogueFwdINS6_IJS8_SA_S9_EEENS6_IJNS7_ILi1EEESI_SI_EEESC_SE_Li256ELb1ELb1ELb0ELb0EEENS1_19SingleTileSchedulerILb1ELb0ELb1ELi128EEEEEEEEEvNT_6ParamsE,"a",@progbits
	.sectionflags	@""
	.align	4
.nv.constant0._ZN7cutlass13device_kernelIN5flash19enable_sm80_to_sm89INS1_16FlashAttnFwdSm80INS1_25CollectiveMainloopFwdSm80ILi8ELi2ELb0EN4cute5tupleIJNS5_1CILi128EEENS7_ILi64EEENS7_ILi192EEEEEELi192ENS_10bfloat16_tEfNS_4arch4Sm80ELb1ELb0ELb0ELb1ELb1ELb1ELb1ELb0EEENS1_21CollectiveEpilogueFwdINS6_IJS8_SA_S9_EEENS6_IJNS7_ILi1EEESI_SI_EEESC_SE_Li256ELb1ELb1ELb0ELb0EEENS1_19SingleTileSchedulerILb1ELb0ELb1ELi128EEEEEEEEEvNT_6ParamsE:
	.zero		1400


//--------------------- .text._ZN7cutlass13device_kernelIN5flash19enable_sm80_to_sm89INS1_16FlashAttnFwdSm80INS1_25CollectiveMainloopFwdSm80ILi8ELi1ELb0EN4cute5tupleIJNS5_1CILi128EEENS7_ILi64EEENS7_ILi192EEEEEELi192ENS_10bfloat16_tEfNS_4arch4Sm80ELb0ELb0ELb1ELb0ELb1ELb0ELb1ELb0EEENS1_21CollectiveEpilogueFwdINS6_IJS8_SA_S9_EEENS6_IJNS7_ILi1EEESI_SI_EEESC_SE_Li256ELb0ELb1ELb0ELb0EEENS1_19SingleTileSchedulerILb0ELb0ELb1ELi128EEEEEEEEEvNT_6ParamsE --------------------------
	.section	.text._ZN7cutlass13device_kernelIN5flash19enable_sm80_to_sm89INS1_16FlashAttnFwdSm80INS1_25CollectiveMainloopFwdSm80ILi8ELi1ELb0EN4cute5tupleIJNS5_1CILi128EEENS7_ILi64EEENS7_ILi192EEEEEELi192ENS_10bfloat16_tEfNS_4arch4Sm80ELb0ELb0ELb1ELb0ELb1ELb0ELb1ELb0EEENS1_21CollectiveEpilogueFwdINS6_IJS8_SA_S9_EEENS6_IJNS7_ILi1EEESI_SI_EEESC_SE_Li256ELb0ELb1ELb0ELb0EEENS1_19SingleTileSchedulerILb0ELb0ELb1ELi128EEEEEEEEEvNT_6ParamsE,"ax",@progbits
	.sectioninfo	@"SHI_REGISTERS=255"
	.align	128
.text._ZN7cutlass13device_kernelIN5flash19enable_sm80_to_sm89INS1_16FlashAttnFwdSm80INS1_25CollectiveMainloopFwdSm80ILi8ELi1ELb0EN4cute5tupleIJNS5_1CILi128EEENS7_ILi64EEENS7_ILi192EEEEEELi192ENS_10bfloat16_tEfNS_4arch4Sm80ELb0ELb0ELb1ELb0ELb1ELb0ELb1ELb0EEENS1_21CollectiveEpilogueFwdINS6_IJS8_SA_S9_EEENS6_IJNS7_ILi1EEESI_SI_EEESC_SE_Li256ELb0ELb1ELb0ELb0EEENS1_19SingleTileSchedulerILb0ELb0ELb1ELi128EEEEEEEEEvNT_6ParamsE:
        .type           _ZN7cutlass13device_kernelIN5flash19enable_sm80_to_sm89INS1_16FlashAttnFwdSm80INS1_25CollectiveMainloopFwdSm80ILi8ELi1ELb0EN4cute5tupleIJNS5_1CILi128EEENS7_ILi64EEENS7_ILi192EEEEEELi192ENS_10bfloat16_tEfNS_4arch4Sm80ELb0ELb0ELb1ELb0ELb1ELb0ELb1ELb0EEENS1_21CollectiveEpilogueFwdINS6_IJS8_SA_S9_EEENS6_IJNS7_ILi1EEESI_SI_EEESC_SE_Li256ELb0ELb1ELb0ELb0EEENS1_19SingleTileSchedulerILb0ELb0ELb1ELi128EEEEEEEEEvNT_6ParamsE,@function
        .size           _ZN7cutlass13device_kernelIN5flash19enable_sm80_to_sm89INS1_16FlashAttnFwdSm80INS1_25CollectiveMainloopFwdSm80ILi8ELi1ELb0EN4cute5tupleIJNS5_1CILi128EEENS7_ILi64EEENS7_ILi192EEEEEELi192ENS_10bfloat16_tEfNS_4arch4Sm80ELb0ELb0ELb1ELb0ELb1ELb0ELb1ELb0EEENS1_21CollectiveEpilogueFwdINS6_IJS8_SA_S9_EEENS6_IJNS7_ILi1EEESI_SI_EEESC_SE_Li256ELb0ELb1ELb0ELb0EEENS1_19SingleTileSchedulerILb0ELb0ELb1ELi128EEEEEEEEEvNT_6ParamsE,(.L_x_3394 - _ZN7cutlass13device_kernelIN5flash19enable_sm80_to_sm89INS1_16FlashAttnFwdSm80INS1_25CollectiveMainloopFwdSm80ILi8ELi1ELb0EN4cute5tupleIJNS5_1CILi128EEENS7_ILi64EEENS7_ILi192EEEEEELi192ENS_10bfloat16_tEfNS_4arch4Sm80ELb0ELb0ELb1ELb0ELb1ELb0ELb1ELb0EEENS1_21CollectiveEpilogueFwdINS6_IJS8_SA_S9_EEENS6_IJNS7_ILi1EEESI_SI_EEESC_SE_Li256ELb0ELb1ELb0ELb0EEENS1_19SingleTileSchedulerILb0ELb0ELb1ELi128EEEEEEEEEvNT_6ParamsE)
        .other          _ZN7cutlass13device_kernelIN5flash19enable_sm80_to_sm89INS1_16FlashAttnFwdSm80INS1_25CollectiveMainloopFwdSm80ILi8ELi1ELb0EN4cute5tupleIJNS5_1CILi128EEENS7_ILi64EEENS7_ILi192EEEEEELi192ENS_10bfloat16_tEfNS_4arch4Sm80ELb0ELb0ELb1ELb0ELb1ELb0ELb1ELb0EEENS1_21CollectiveEpilogueFwdINS6_IJS8_SA_S9_EEENS6_IJNS7_ILi1EEESI_SI_EEESC_SE_Li256ELb0ELb1ELb0ELb0EEENS1_19SingleTileSchedulerILb0ELb0ELb1ELi128EEEEEEEEEvNT_6ParamsE,@"STO_CUDA_ENTRY STV_DEFAULT"
_ZN7cutlass13device_kernelIN5flash19enable_sm80_to_sm89INS1_16FlashAttnFwdSm80INS1_25CollectiveMainloopFwdSm80ILi8ELi1ELb0EN4cute5tupleIJNS5_1CILi128EEENS7_ILi64EEENS7_ILi192EEEEEELi192ENS_10bfloat16_tEfNS_4arch4Sm80ELb0ELb0ELb1ELb0ELb1ELb0ELb1ELb0EEENS1_21CollectiveEpilogueFwdINS6_IJS8_SA_S9_EEENS6_IJNS7_ILi1EEESI_SI_EEESC_SE_Li256ELb0ELb1ELb0ELb0EEENS1_19SingleTileSchedulerILb0ELb0ELb1ELi128EEEEEEEEEvNT_6ParamsE:
[----:B------:R-:W-:Y:S02]  /*0000*/  MOV R1, c[0x0][0x28] ;  /* 0x00000a0000017a02 */ /* 0x000fe40000000f00 */
[----:B------:R-:W1:Y:S02]  /*0010*/  S2UR UR11, SR_CTAID.Z ;  /* 0x00000000000b79c3 */ /* 0x000e640000002700 */
[----:B-1----:R-:W-:-:S13]  /*0020*/  ISETP.LE.AND P0, PT, RZ, UR11, PT ;  /* 0x0000000bff007c0c */ /* 0x002fda000bf03270 */
[----:B------:R-:W-:Y:S05]  /*0030*/  @!P0 EXIT ;  /* 0x000000000000894d */ /* 0x000fea0003800000 */
[----:B------:R-:W-:Y:S02]  /*0040*/  ULDC.64 UR4, c[0x0][0x370] ;  /* 0x0000dc0000047ab9 */ /* 0x000fe40000000a00 */
[----:B------:R-:W-:Y:S02]  /*0050*/  UISETP.NE.U32.AND UP0, UPT, URZ, UR4, UPT ;  /* 0x000000043f00728c */ /* 0x000fe4000bf05070 */
[----:B------:R-:W-:Y:S02]  /*0060*/  ULDC.64 UR8, c[0x0][0x370] ;  /* 0x0000dc0000087ab9 */ /* 0x000fe40000000a00 */
[----:B------:R-:W-:Y:S02]  /*0070*/  UISETP.NE.AND.EX UP0, UPT, URZ, UR5, UPT, UP0 ;  /* 0x000000053f00728c */ /* 0x000fe4000bf05300 */
[----:B------:R-:W-:Y:S02]  /*0080*/  ULDC.64 UR12, c[0x0][0x118] ;  /* 0x00004600000c7ab9 */ /* 0x000fe40000000a00 */
[----:B------:R-:W-:-:S02]  /*0090*/  ULDC.64 UR4, c[0x0][0x340] ;  /* 0x0000d00000047ab9 */ /* 0x000fc40000000a00 */
[----:B------:R-:W-:-:S05]  /*00a0*/  PLOP3.LUT P1, PT, PT, PT, UP0, 0x80, 0x0 ;  /* 0x000000000000781c */ /* 0x000fca0003f2f008 */
[----:B------:R-:W-:Y:S02]  /*00b0*/  @UP0 UMOV UR6, 0x4 ;  /* 0x0000000400060882 */ /* 0x000fe40000000000 */
[----:B------:R-:W-:Y:S02]  /*00c0*/  @UP0 UIMAD.WIDE UR6, UR11, UR6, UR8 ;  /* 0x000000060b0602a5 */ /* 0x000fe4000f8e0208 */
[----:B------:R-:W-:-:S04]  /*00d0*/  UISETP.NE.U32.AND UP0, UPT, URZ, UR4, UPT ;  /* 0x000000043f00728c */ /* 0x000fc8000bf05070 */
[----:B------:R-:W-:Y:S01]  /*00e0*/  UISETP.NE.AND.EX UP0, UPT, URZ, UR5, UPT, UP0 ;  /* 0x000000053f00728c */ /* 0x000fe2000bf05300 */
[----:B------:R-:W-:Y:S02]  /*00f0*/  IMAD.U32 R10, RZ, RZ, UR6 ;  /* 0x00000006ff0a7e24 */ /* 0x000fe4000f8e00ff */
[----:B------:R-:W-:Y:S01]  /*0100*/  IMAD.U32 R11, RZ, RZ, UR7 ;  /* 0x00000007ff0b7e24 */ /* 0x000fe2000f8e00ff */
[----:B------:R-:W-:Y:S02]  /*0110*/  ULDC.64 UR6, c[0x0][0x340] ;  /* 0x0000d00000067ab9 */ /* 0x000fe40000000a00 */
[----:B------:R-:W-:Y:S02]  /*0120*/  PLOP3.LUT P6, PT, PT, PT, UP0, 0x80, 0x0 ;  /* 0x000000000000781c */ /* 0x000fe40003fcf008 */
[----:B------:R1:W2:Y:S03]  /*0130*/  @P1 LDG.E R10, [R10.64] ;  /* 0x0000000c0a0a1981 */ /* 0x0002a6000c1e1900 */
[----:B------:R-:W-:-:S02]  /*0140*/  @UP0 UMOV UR4, 0x4 ;  /* 0x0000000400040882 */ /* 0x000fc40000000000 */
[----:B------:R-:W-:-:S06]  /*0150*/  @UP0 UIMAD.WIDE UR4, UR11, UR4, UR6 ;  /* 0x000000040b0402a5 */ /* 0x000fcc000f8e0206 */
[----:B------:R-:W-:Y:S02]  /*0160*/  IMAD.U32 R12, RZ, RZ, UR4 ;  /* 0x00000004ff0c7e24 */ /* 0x000fe4000f8e00ff */
[----:B------:R-:W-:Y:S01]  /*0170*/  IMAD.U32 R13, RZ, RZ, UR5 ;  /* 0x00000005ff0d7e24 */ /* 0x000fe2000f8e00ff */
[----:B------:R-:W3:Y:S01]  /*0180*/  S2R R3, SR_TID.X ;  /* 0x0000000000037919 */ /* 0x000ee20000002100 */
[----:B------:R-:W4:Y:S03]  /*0190*/  S2UR UR8, SR_CTAID.Y ;  /* 0x00000000000879c3 */ /* 0x000f260000002600 */
[----:B------:R-:W5:Y:S01]  /*01a0*/  S2R R210, SR_CTAID.X ;  /* 0x0000000000d27919 */ /* 0x000f620000002500 */
[----:B------:R-:W-:Y:S01]  /*01b0*/  IMAD.MOV.U32 R2, RZ, RZ, c[0x0][0x2c4] ;  /* 0x0000b100ff027624 */ /* 0x000fe200078e00ff */
[----:B------:R-:W-:Y:S02]  /*01c0*/  ULDC.64 UR4, c[0x0][0x1b8] ;  /* 0x00006e0000047ab9 */ /* 0x000fe40000000a00 */
[----:B------:R1:W2:Y:S01]  /*01d0*/  @P6 LDG.E R12, [R12.64] ;  /* 0x0000000c0c0c6981 */ /* 0x0002a2000c1e1900 */
[----:B------:R-:W-:Y:S01]  /*01e0*/  USHF.R.S32.HI UR9, URZ, 0x1f, UR11 ;  /* 0x0000001f3f097899 */ /* 0x000fe2000801140b */
[----:B------:R-:W-:Y:S01]  /*01f0*/  ISETP.NE.AND P0, PT, R2, 0x1, PT ;  /* 0x000000010200780c */ /* 0x000fe20003f05270 */
[----:B------:R-:W-:Y:S01]  /*0200*/  IMAD.MOV.U32 R207, RZ, RZ, c[0x0][0x2b8] ;  /* 0x0000ae00ffcf7624 */ /* 0x000fe200078e00ff */
[----:B------:R-:W-:Y:S01]  /*0210*/  UMOV UR10, URZ ;  /* 0x0000003f000a7c82 */ /* 0x000fe20008000000 */
[----:B------:R-:W-:-:S03]  /*0220*/  IMAD.MOV.U32 R208, RZ, RZ, RZ ;  /* 0x000000ffffd07224 */ /* 0x000fc600078e00ff */
[----:B------:R-:W-:Y:S02]  /*0230*/  ISETP.NE.AND P3, PT, R207, 0x1, PT ;  /* 0x00000001cf00780c */ /* 0x000fe40003f65270 */
[----:B---3--:R-:W-:Y:S01]  /*0240*/  SHF.R.S32.HI R24, RZ, 0x1f, R3 ;  /* 0x0000001fff187819 */ /* 0x008fe20000011403 */
[----:B----4-:R-:W-:Y:S02]  /*0250*/  USHF.R.S32.HI UR6, URZ, 0x1f, UR8 ;  /* 0x0000001f3f067899 */ /* 0x010fe40008011408 */
[----:B------:R-:W-:Y:S01]  /*0260*/  UIMAD.WIDE.U32 UR14, UR8, UR4, URZ ;  /* 0x00000004080e72a5 */ /* 0x000fe2000f8e003f */
[----:B------:R-:W-:Y:S01]  /*0270*/  LEA.HI R5, R24, R3, RZ, 0x3 ;  /* 0x0000000318057211 */ /* 0x000fe200078f18ff */
[----:B------:R-:W-:-:S03]  /*0280*/  UIMAD UR7, UR6, UR4, URZ ;  /* 0x00000004060772a4 */ /* 0x000fc6000f8e023f */
[----:B------:R-:W-:Y:S01]  /*0290*/  LOP3.LUT R0, R5, 0xfffffff8, RZ, 0xc0, !PT ;  /* 0xfffffff805007812 */ /* 0x000fe200078ec0ff */
[----:B------:R-:W-:Y:S01]  /*02a0*/  UIMAD UR7, UR8, UR5, UR7 ;  /* 0x00000005080772a4 */ /* 0x000fe2000f8e0207 */
[----:B------:R-:W-:Y:S02]  /*02b0*/  SHF.R.S32.HI R5, RZ, 0x3, R5 ;  /* 0x00000003ff057819 */ /* 0x000fe40000011405 */
[----:B------:R-:W-:Y:S01]  /*02c0*/  ULDC.64 UR4, c[0x0][0x1c0] ;  /* 0x0000700000047ab9 */ /* 0x000fe20000000a00 */
[----:B------:R-:W-:Y:S01]  /*02d0*/  IMAD.IADD R0, R3, 0x1, -R0 ;  /* 0x0000000103007824 */ /* 0x000fe200078e0a00 */
[----:B------:R-:W-:Y:S01]  /*02e0*/  UIADD3 UR15, UR15, UR7, URZ ;  /* 0x000000070f0f7290 */ /* 0x000fe2000fffe03f */
[----:B------:R-:W-:Y:S01]  /*02f0*/  IMAD.SHL.U32 R211, R5, 0x40, RZ ;  /* 0x0000004005d37824 */ /* 0x000fe200078e00ff */
[----:B------:R-:W-:Y:S01]  /*0300*/  UIMAD UR9, UR9, UR4, URZ ;  /* 0x00000004090972a4 */ /* 0x000fe2000f8e023f */
[C---:B------:R-:W-:Y:S01]  /*0310*/  IMAD R213, R0.reuse, 0x20, R5 ;  /* 0x0000002000d57824 */ /* 0x040fe200078e0205 */
[----:B------:R-:W-:Y:S01]  /*0320*/  UIMAD.WIDE.U32 UR14, UR11, UR4, UR14 ;  /* 0x000000040b0e72a5 */ /* 0x000fe2000f8e000e */
[----:B------:R-:W-:Y:S01]  /*0330*/  IMAD.SHL.U32 R216, R0, 0x8, RZ ;  /* 0x0000000800d87824 */ /* 0x000fe200078e00ff */
[----:B------:R-:W-:Y:S01]  /*0340*/  UIMAD UR5, UR11, UR5, UR9 ;  /* 0x000000050b0572a4 */ /* 0x000fe2000f8e0209 */
[C---:B-----5:R-:W-:Y:S01]  /*0350*/  IMAD R212, R210.reuse, 0x80, R213 ;  /* 0x00000080d2d47824 */ /* 0x060fe200078e02d5 */
[----:B------:R-:W-:Y:S01]  /*0360*/  LOP3.LUT R211, R211, 0x1c0, RZ, 0xc0, !PT ;  /* 0x000001c0d3d37812 */ /* 0x000fe200078ec0ff */
[----:B------:R-:W-:Y:S01]  /*0370*/  IMAD R210, R210, 0x80, R5 ;  /* 0x00000080d2d27824 */ /* 0x000fe200078e0205 */
[----:B------:R-:W-:Y:S01]  /*0380*/  UIADD3 UR5, UR15, UR5, URZ ;  /* 0x000000050f057290 */ /* 0x000fe2000fffe03f */
[----:B------:R-:W-:Y:S01]  /*0390*/  @P0 IMAD.HI.U32 R4, R212, c[0x0][0x2c8], RZ ;  /* 0x0000b200d4040a27 */ /* 0x000fe200078e00ff */
[C---:B------:R-:W-:Y:S01]  /*03a0*/  IADD3 R215, R216.reuse, 0x40, RZ ;  /* 0x00000040d8d77810 */ /* 0x040fe20007ffe0ff */
[----:B------:R-:W-:Y:S01]  /*03b0*/  ULDC UR4, c[0x0][0x2ac] ;  /* 0x0000ab0000047ab9 */ /* 0x000fe20000000800 */
[C---:B------:R-:W-:Y:S01]  /*03c0*/  IADD3 R214, R216.reuse, 0x80, RZ ;  /* 0x00000080d8d67810 */ /* 0x040fe20007ffe0ff */
[----:B------:R-:W-:Y:S01]  /*03d0*/  IMAD.MOV.U32 R7, RZ, RZ, R212 ;  /* 0x000000ffff077224 */ /* 0x000fe200078e00d4 */
[----:B------:R-:W-:Y:S01]  /*03e0*/  @P0 SHF.R.U32.HI R7, RZ, c[0x0][0x2cc], R4 ;  /* 0x0000b300ff070a19 */ /* 0x000fe20000011604 */
[----:B------:R-:W-:Y:S01]  /*03f0*/  IMAD.U32 R9, RZ, RZ, UR15 ;  /* 0x0000000fff097e24 */ /* 0x000fe2000f8e00ff */
[----:B------:R-:W-:Y:S01]  /*0400*/  ULDC UR7, c[0x0][0x1d0] ;  /* 0x0000740000077ab9 */ /* 0x000fe20000000800 */
[----:B------:R-:W-:Y:S01]  /*0410*/  IMAD.U32 R8, RZ, RZ, UR14 ;  /* 0x0000000eff087e24 */ /* 0x000fe2000f8e00ff */
[--C-:B------:R-:W-:Y:S01]  /*0420*/  SHF.R.S32.HI R4, RZ, 0x1f, R7.reuse ;  /* 0x0000001fff047819 */ /* 0x100fe20000011407 */
[----:B------:R-:W-:Y:S01]  /*0430*/  IMAD.MOV R9, RZ, RZ, -R7 ;  /* 0x000000ffff097224 */ /* 0x000fe200078e0a07 */
[----:B------:R-:W-:Y:S01]  /*0440*/  UIMAD UR7, UR4, UR7, 0x3f ;  /* 0x0000003f040774a4 */ /* 0x000fe2000f8e0207 */
[----:B------:R-:W-:Y:S01]  /*0450*/  IMAD.U32 R15, RZ, RZ, UR5 ;  /* 0x00000005ff0f7e24 */ /* 0x000fe2000f8e00ff */
[----:B------:R-:W-:Y:S01]  /*0460*/  ISETP.GE.AND P5, PT, R216, c[0x0][0x198], PT ;  /* 0x00006600d8007a0c */ /* 0x000fe20003fa6270 */
[----:B------:R-:W-:Y:S01]  /*0470*/  IMAD R6, R9, c[0x0][0x2c4], R212 ;  /* 0x0000b10009067a24 */ /* 0x000fe200078e02d4 */
[----:B------:R-:W-:Y:S01]  /*0480*/  ISETP.GE.AND P4, PT, R215, c[0x0][0x198], PT ;  /* 0x00006600d7007a0c */ /* 0x000fe20003f86270 */
[----:B------:R-:W-:Y:S01]  /*0490*/  IMAD.MOV.U32 R14, RZ, RZ, R8 ;  /* 0x000000ffff0e7224 */ /* 0x000fe200078e0008 */
[----:B------:R-:W-:Y:S01]  /*04a0*/  USHF.R.S32.HI UR5, URZ, 0x1f, UR7 ;  /* 0x0000001f3f057899 */ /* 0x000fe20008011407 */
[----:B------:R-:W-:Y:S01]  /*04b0*/  IMAD R4, R4, c[0x0][0x1b0], RZ ;  /* 0x00006c0004047a24 */ /* 0x000fe200078e02ff */
[----:B------:R-:W-:Y:S01]  /*04c0*/  SHF.R.S32.HI R9, RZ, 0x1f, R6 ;  /* 0x0000001fff097819 */ /* 0x000fe20000011406 */
[----:B------:R-:W-:Y:S01]  /*04d0*/  IMAD.WIDE.U32 R14, R7, c[0x0][0x1b0], R14 ;  /* 0x00006c00070e7a25 */ /* 0x000fe200078e000e */
[----:B------:R-:W-:-:S02]  /*04e0*/  ULEA.HI UR7, UR5, UR7, URZ, 0x6 ;  /* 0x0000000705077291 */ /* 0x000fc4000f8f303f */
[----:B------:R-:W-:Y:S01]  /*04f0*/  ULDC UR9, c[0x0][0x1d0] ;  /* 0x0000740000097ab9 */ /* 0x000fe20000000800 */
[----:B------:R-:W-:Y:S01]  /*0500*/  IMAD R7, R7, c[0x0][0x1b4], R4 ;  /* 0x00006d0007077a24 */ /* 0x000fe200078e0204 */
[----:B------:R-:W-:Y:S01]  /*0510*/  SHF.R.U32.HI R4, RZ, 0x3, R211 ;  /* 0x00000003ff047819 */ /* 0x000fe200000116d3 */
[----:B------:R-:W-:Y:S01]  /*0520*/  IMAD R9, R9, c[0x0][0x1a8], RZ ;  /* 0x00006a0009097a24 */ /* 0x000fe200078e02ff */
[----:B------:R-:W-:Y:S01]  /*0530*/  LOP3.LUT R211, R211, 0x38, R216, 0xf8, !PT ;  /* 0x00000038d3d37812 */ /* 0x000fe200078ef8d8 */
[----:B------:R-:W-:Y:S01]  /*0540*/  IMAD.IADD R15, R15, 0x1, R7 ;  /* 0x000000010f0f7824 */ /* 0x000fe200078e0207 */
[----:B------:R-:W-:Y:S01]  /*0550*/  USHF.R.S32.HI UR7, URZ, 0x6, UR7 ;  /* 0x000000063f077899 */ /* 0x000fe20008011407 */
[C---:B------:R-:W-:Y:S01]  /*0560*/  IMAD R9, R6.reuse, c[0x0][0x1ac], R9 ;  /* 0x00006b0006097a24 */ /* 0x040fe200078e0209 */
[----:B------:R-:W-:Y:S01]  /*0570*/  LOP3.LUT R211, R211, R4, RZ, 0x3c, !PT ;  /* 0x00000004d3d37212 */ /* 0x000fe200078e3cff */
[----:B------:R-:W-:Y:S01]  /*0580*/  IMAD.WIDE.U32 R6, R6, c[0x0][0x1a8], R14 ;  /* 0x00006a0006067a25 */ /* 0x000fe200078e000e */
[----:B------:R-:W-:Y:S01]  /*0590*/  LEA.HI R4, R24, R3, RZ, 0x6 ;  /* 0x0000000318047211 */ /* 0x000fe200078f30ff */
[----:B------:R-:W-:-:S02]  /*05a0*/  UIMAD UR9, UR4, UR9, URZ ;  /* 0x00000009040972a4 */ /* 0x000fc4000f8e023f */
[----:B------:R-:W-:Y:S01]  /*05b0*/  IMAD.IADD R8, R7, 0x1, R9 ;  /* 0x0000000107087824 */ /* 0x000fe200078e0209 */
[----:B------:R-:W-:Y:S01]  /*05c0*/  LEA R9, P0, R6, c[0x0][0x160], 0x1 ;  /* 0x0000580006097a11 */ /* 0x000fe200078008ff */
[----:B------:R-:W-:Y:S01]  /*05d0*/  IMAD R7, R2, c[0x0][0x168], RZ ;  /* 0x00005a0002077a24 */ /* 0x000fe200078e02ff */
[----:B------:R-:W-:Y:S01]  /*05e0*/  IADD3 R2, R210, 0x20, RZ ;  /* 0x00000020d2027810 */ /* 0x000fe20007ffe0ff */
[----:B------:R-:W-:Y:S01]  /*05f0*/  IMAD.SHL.U32 R4, R4, 0x8, RZ ;  /* 0x0000000804047824 */ /* 0x000fe200078e00ff */
[----:B------:R-:W-:Y:S01]  /*0600*/  LEA.HI.X R8, R6, c[0x0][0x164], R8, 0x1, P0 ;  /* 0x0000590006087a11 */ /* 0x000fe200000f0c08 */
[----:B------:R-:W-:Y:S01]  /*0610*/  SHFL.IDX PT, R14, R9, RZ, 0x181f ;  /* 0x00181fff090e7589 */ /* 0x000fe200000e0000 */
[-C--:B------:R-:W-:Y:S01]  /*0620*/  ISETP.GE.AND P0, PT, R210, R7.reuse, PT ;  /* 0x00000007d200720c */ /* 0x080fe20003f06270 */
[----:B------:R-:W-:Y:S01]  /*0630*/  ULDC.64 UR4, c[0x0][0x2b0] ;  /* 0x0000ac0000047ab9 */ /* 0x000fe20000000a00 */
[----:B------:R-:W-:Y:S01]  /*0640*/  ISETP.GE.AND P2, PT, R2, R7, PT ;  /* 0x000000070200720c */ /* 0x000fe20003f46270 */
[----:B------:R-:W3:Y:S01]  /*0650*/  SHFL.IDX PT, R15, R8, RZ, 0x181f ;  /* 0x00181fff080f7589 */ /* 0x000ee200000e0000 */
[----:B------:R-:W-:-:S02]  /*0660*/  LOP3.LUT R211, R211, 0xfffffe00, R4, 0xf8, !PT ;  /* 0xfffffe00d3d37812 */ /* 0x000fc400078ef804 */
[----:B------:R-:W-:Y:S01]  /*0670*/  P2R R2, PR, RZ, 0x8 ;  /* 0x00000008ff027803 */ /* 0x000fe20000000000 */
[----:B------:R-:W-:Y:S01]  /*0680*/  SHFL.IDX PT, R20, R9, 0x1, 0x181f ;  /* 0x00381f0009147f89 */ /* 0x000fe200000e0000 */
[----:B------:R-:W-:Y:S02]  /*0690*/  ISETP.GE.AND P3, PT, R214, c[0x0][0x198], PT ;  /* 0x00006600d6007a0c */ /* 0x000fe40003f66270 */
[----:B------:R-:W-:Y:S01]  /*06a0*/  IADD3 R2, R210, 0x40, RZ ;  /* 0x00000040d2027810 */ /* 0x000fe20007ffe0ff */
[----:B------:R-:W4:Y:S02]  /*06b0*/  SHFL.IDX PT, R21, R8, 0x1, 0x181f ;  /* 0x00381f0008157f89 */ /* 0x000f2400000e0000 */
[----:B------:R-:W-:Y:S02]  /*06c0*/  @!P0 SHF.R.S32.HI R6, RZ, 0x1f, R215 ;  /* 0x0000001fff068819 */ /* 0x000fe400000114d7 */
[----:B-1----:R-:W-:Y:S01]  /*06d0*/  @!P0 SHF.R.S32.HI R11, RZ, 0x1f, R214 ;  /* 0x0000001fff0b8819 */ /* 0x002fe200000114d6 */
[----:B------:R-:W-:Y:S01]  /*06e0*/  SHFL.IDX PT, R13, R8, 0x2, 0x181f ;  /* 0x00581f00080d7f89 */ /* 0x000fe200000e0000 */
[----:B------:R-:W-:-:S02]  /*06f0*/  @!P0 LEA.HI R6, R6, R215, RZ, 0x3 ;  /* 0x000000d706068211 */ /* 0x000fc400078f18ff */
[----:B------:R-:W-:Y:S02]  /*0700*/  @!P0 LEA.HI R4, R11, R214, RZ, 0x3 ;  /* 0x000000d60b048211 */ /* 0x000fe400078f18ff */
[----:B------:R-:W-:Y:S02]  /*0710*/  @!P0 LOP3.LUT R6, R6, 0xfffffff8, RZ, 0xc0, !PT ;  /* 0xfffffff806068812 */ /* 0x000fe400078ec0ff */
[----:B------:R-:W-:Y:S02]  /*0720*/  @!P0 LOP3.LUT R4, R4, 0xfffffff8, RZ, 0xc0, !PT ;  /* 0xfffffff804048812 */ /* 0x000fe400078ec0ff */
[----:B------:R-:W-:Y:S01]  /*0730*/  @!P2 SHF.R.S32.HI R16, RZ, 0x1f, R215 ;  /* 0x0000001fff10a819 */ /* 0x000fe200000114d7 */
[----:B---3--:R-:W-:Y:S01]  /*0740*/  @!P0 IMAD.WIDE R18, R6, 0x2, R14 ;  /* 0x0000000206128825 */ /* 0x008fe200078e020e */
[----:B------:R-:W-:Y:S02]  /*0750*/  @!P2 SHF.R.S32.HI R11, RZ, 0x1f, R214 ;  /* 0x0000001fff0ba819 */ /* 0x000fe400000114d6 */
[----:B------:R-:W-:Y:S01]  /*0760*/  @!P2 LEA.HI R16, R16, R215, RZ, 0x3 ;  /* 0x000000d71010a211 */ /* 0x000fe200078f18ff */
[----:B------:R-:W-:-:S03]  /*0770*/  @!P0 IMAD.WIDE R22, R4, 0x2, R14 ;  /* 0x0000000204168825 */ /* 0x000fc600078e020e */
[----:B------:R-:W-:Y:S01]  /*0780*/  @!P2 LOP3.LUT R16, R16, 0xfffffff8, RZ, 0xc0, !PT ;  /* 0xfffffff81010a812 */ /* 0x000fe200078ec0ff */
[----:B------:R-:W-:-:S04]  /*0790*/  @!P0 IMAD.WIDE R14, R216, 0x2, R14 ;  /* 0x00000002d80e8825 */ /* 0x000fc800078e020e */
[----:B----4-:R-:W-:Y:S01]  /*07a0*/  @!P2 IMAD.WIDE R16, R16, 0x2, R20 ;  /* 0x000000021010a825 */ /* 0x010fe200078e0214 */
[----:B--2---:R1:W2:Y:S01]  /*07b0*/  @P1 R2UR UR10, R10 ;  /* 0x000000000a0a13c2 */ /* 0x0042a200000e0000 */
[----:B------:R-:W-:Y:S02]  /*07c0*/  ISETP.GE.AND P1, PT, R2, R7, PT ;  /* 0x000000070200720c */ /* 0x000fe40003f26270 */
[----:B------:R-:W-:-:S11]  /*07d0*/  IADD3 R2, R210, 0x60, RZ ;  /* 0x00000060d2027810 */ /* 0x000fd60007ffe0ff */
[----:B------:R-:W-:Y:S01]  /*07e0*/  @!P1 SHF.R.S32.HI R4, RZ, 0x1f, R215 ;  /* 0x0000001fff049819 */ /* 0x000fe200000114d7 */
[----:B------:R-:W-:-:S03]  /*07f0*/  @!P1 IMAD.SHL.U32 R6, R211, 0x2, RZ ;  /* 0x00000002d3069824 */ /* 0x000fc600078e00ff */
[----:B------:R-:W-:Y:S01]  /*0800*/  @!P1 LEA.HI R4, R4, R215, RZ, 0x3 ;  /* 0x000000d704049211 */ /* 0x000fe200078f18ff */
[----:B------:R3:W4:Y:S01]  /*0810*/  @P6 R2UR UR16, R12 ;  /* 0x000000000c1063c2 */ /* 0x00072200000e0000 */
[----:B-1----:R-:W-:Y:S01]  /*0820*/  @!P0 IMAD.SHL.U32 R10, R211, 0x2, RZ ;  /* 0x00000002d30a8824 */ /* 0x002fe200078e00ff */
[----:B------:R-:W-:Y:S01]  /*0830*/  ISETP.NE.AND P6, PT, R207, 0x1, PT ;  /* 0x00000001cf00780c */ /* 0x000fe20003fc5270 */
[----:B----4-:R-:W-:Y:S01]  /*0840*/  @!UP0 UMOV UR16, UR11 ;  /* 0x0000000b00108c82 */ /* 0x010fe20008000000 */
[----:B------:R-:W-:Y:S01]  /*0850*/  @!P1 LOP3.LUT R4, R4, 0xfffffff8, RZ, 0xc0, !PT ;  /* 0xfffffff804049812 */ /* 0x000fe200078ec0ff */
[----:B------:R-:W-:Y:S01]  /*0860*/  USHF.R.S32.HI UR11, URZ, 0x1f, UR16 ;  /* 0x0000001f3f0b7899 */ /* 0x000fe20008011410 */
[----:B------:R1:W-:Y:S01]  /*0870*/  @!P0 LDGSTS.E.BYPASS.LTC128B.128 [R10+0xc100], [R14.64], !P5 ;  /* 0x0c1000000e0a8fae */ /* 0x0003e2000e901d4c */
[----:B------:R-:W-:Y:S02]  /*0880*/  UIMAD.WIDE.U32 UR14, UR16, UR4, URZ ;  /* 0x00000004100e72a5 */ /* 0x000fe4000f8e003f */
[----:B------:R-:W-:Y:S01]  /*0890*/  UIMAD UR11, UR11, UR4, URZ ;  /* 0x000000040b0b72a4 */ /* 0x000fe2000f8e023f */
[----:B------:R4:W-:Y:S03]  /*08a0*/  @!P0 LDGSTS.E.BYPASS.LTC128B.128 [R10+0x10100], [R18.64], !P4 ;  /* 0x10100000120a8fae */ /* 0x0009e6000e101d4c */
[----:B------:R-:W-:Y:S01]  /*08b0*/  UIMAD UR11, UR16, UR5, UR11 ;  /* 0x00000005100b72a4 */ /* 0x000fe2000f8e020b */
[----:B------:R5:W-:Y:S01]  /*08c0*/  @!P0 LDGSTS.E.BYPASS.LTC128B.128 [R10+0x14100], [R22.64], !P3 ;  /* 0x14100000160a8fae */ /* 0x000be2000d901d4c */
[----:B------:R-:W-:Y:S01]  /*08d0*/  ISETP.GE.AND P0, PT, R2, R7, PT ;  /* 0x000000070200720c */ /* 0x000fe20003f06270 */
[----:B------:R-:W-:Y:S01]  /*08e0*/  @!P2 IMAD.SHL.U32 R7, R211, 0x2, RZ ;  /* 0x00000002d307a824 */ /* 0x000fe200078e00ff */
[----:B------:R-:W-:-:S02]  /*08f0*/  UIADD3 UR11, UR15, UR11, URZ ;  /* 0x0000000b0f0b7290 */ /* 0x000fc4000fffe03f */
[----:B------:R-:W-:Y:S01]  /*0900*/  ULDC.64 UR4, c[0x0][0x1e8] ;  /* 0x00007a0000047ab9 */ /* 0x000fe20000000a00 */
[----:B---3--:R-:W3:Y:S01]  /*0910*/  SHFL.IDX PT, R12, R9, 0x2, 0x181f ;  /* 0x00581f00090c7f89 */ /* 0x008ee200000e0000 */
[-C--:B-1----:R-:W-:Y:S02]  /*0920*/  @!P2 LEA.HI R14, R11, R214.reuse, RZ, 0x3 ;  /* 0x000000d60b0ea211 */ /* 0x082fe400078f18ff */
[----:B------:R-:W-:Y:S02]  /*0930*/  @!P1 SHF.R.S32.HI R11, RZ, 0x1f, R214 ;  /* 0x0000001fff0b9819 */ /* 0x000fe400000114d6 */
[----:B------:R-:W-:Y:S01]  /*0940*/  @!P2 LOP3.LUT R14, R14, 0xfffffff8, RZ, 0xc0, !PT ;  /* 0xfffffff80e0ea812 */ /* 0x000fe200078ec0ff */
[----:B----4-:R-:W-:Y:S01]  /*0950*/  @!P2 IMAD.WIDE R18, R216, 0x2, R20 ;  /* 0x00000002d812a825 */ /* 0x010fe200078e0214 */
[----:B------:R-:W-:-:S03]  /*0960*/  @!P1 LEA.HI R2, R11, R214, RZ, 0x3 ;  /* 0x000000d60b029211 */ /* 0x000fc600078f18ff */
[----:B-----5:R-:W-:Y:S01]  /*0970*/  IMAD.U32 R10, RZ, RZ, UR7 ;  /* 0x00000007ff0a7e24 */ /* 0x020fe2000f8e00ff */
[----:B------:R1:W-:Y:S01]  /*0980*/  @!P2 LDGSTS.E.BYPASS.LTC128B.128 [R7+0xd100], [R18.64], !P5 ;  /* 0x0d1000001207afae */ /* 0x0003e2000e901d4c */
[----:B------:R-:W-:Y:S01]  /*0990*/  @!P2 IMAD.WIDE R14, R14, 0x2, R20 ;  /* 0x000000020e0ea825 */ /* 0x000fe200078e0214 */
[----:B------:R-:W-:Y:S02]  /*09a0*/  @!P1 LOP3.LUT R2, R2, 0xfffffff8, RZ, 0xc0, !PT ;  /* 0xfffffff802029812 */ /* 0x000fe400078ec0ff */
[----:B------:R4:W-:Y:S01]  /*09b0*/  @!P2 LDGSTS.E.BYPASS.LTC128B.128 [R7+0x11100], [R16.64], !P4 ;  /* 0x111000001007afae */ /* 0x0009e2000e101d4c */
[----:B------:R-:W-:Y:S02]  /*09c0*/  IMAD R10, R10, 0x40, R213 ;  /* 0x000000400a0a7824 */ /* 0x000fe400078e02d5 */
[----:B---3--:R-:W-:Y:S01]  /*09d0*/  @!P1 IMAD.WIDE R20, R4, 0x2, R12 ;  /* 0x0000000204149825 */ /* 0x008fe200078e020c */
[----:B------:R4:W-:Y:S01]  /*09e0*/  @!P2 LDGSTS.E.BYPASS.LTC128B.128 [R7+0x15100], [R14.64], !P3 ;  /* 0x151000000e07afae */ /* 0x0009e2000d901d4c */
[----:B------:R-:W-:-:S02]  /*09f0*/  @!P0 SHF.R.S32.HI R4, RZ, 0x1f, R215 ;  /* 0x0000001fff048819 */ /* 0x000fc400000114d7 */
[----:B------:R-:W-:Y:S01]  /*0a00*/  IADD3 R10, R10, -0x40, RZ ;  /* 0xffffffc00a0a7810 */ /* 0x000fe20007ffe0ff */
[----:B------:R-:W-:-:S03]  /*0a10*/  @!P1 IMAD.WIDE R22, R2, 0x2, R12 ;  /* 0x0000000202169825 */ /* 0x000fc600078e020c */
[----:B------:R-:W-:Y:S01]  /*0a20*/  ISETP.GE.AND P2, PT, R10, UR9, PT ;  /* 0x000000090a007c0c */ /* 0x000fe2000bf46270 */
[----:B------:R-:W-:Y:S01]  /*0a30*/  @!P1 IMAD.WIDE R12, R216, 0x2, R12 ;  /* 0x00000002d80c9825 */ /* 0x000fe200078e020c */
[----:B--2---:R-:W-:Y:S02]  /*0a40*/  IADD3 R10, R10, UR10, RZ ;  /* 0x0000000a0a0a7c10 */ /* 0x004fe4000fffe0ff */
[----:B------:R-:W-:Y:S02]  /*0a50*/  ISETP.GT.OR P2, PT, R213, 0x3f, P2 ;  /* 0x0000003fd500780c */ /* 0x000fe40001744670 */
[----:B------:R2:W-:Y:S01]  /*0a60*/  @!P1 LDGSTS.E.BYPASS.LTC128B.128 [R6+0xe100], [R12.64], !P5 ;  /* 0x0e1000000c069fae */ /* 0x0005e2000e901d4c */
[----:B------:R-:W-:-:S03]  /*0a70*/  IMAD.MOV.U32 R2, RZ, RZ, R10 ;  /* 0x000000ffff027224 */ /* 0x000fc600078e000a */
[----:B------:R3:W-:Y:S04]  /*0a80*/  @!P1 LDGSTS.E.BYPASS.LTC128B.128 [R6+0x12100], [R20.64], !P4 ;  /* 0x1210000014069fae */ /* 0x0007e8000e101d4c */
[----:B-1----:R1:W-:Y:S04]  /*0a90*/  SHFL.IDX PT, R18, R9, 0x3, 0x181f ;  /* 0x00781f0009127f89 */ /* 0x0023e800000e0000 */
[----:B------:R-:W5:Y:S01]  /*0aa0*/  SHFL.IDX PT, R19, R8, 0x3, 0x181f ;  /* 0x00781f0008137f89 */ /* 0x000f6200000e0000 */
[----:B----4-:R-:W-:-:S03]  /*0ab0*/  @P6 IMAD.HI.U32 R7, R10, c[0x0][0x2bc], RZ ;  /* 0x0000af000a076a27 */ /* 0x010fc600078e00ff */
[----:B------:R4:W-:Y:S02]  /*0ac0*/  @!P1 LDGSTS.E.BYPASS.LTC128B.128 [R6+0x16100], [R22.64], !P3 ;  /* 0x1610000016069fae */ /* 0x0009e4000d901d4c */
[----:B------:R-:W-:Y:S02]  /*0ad0*/  @P6 SHF.R.U32.HI R2, RZ, c[0x0][0x2c0], R7 ;  /* 0x0000b000ff026a19 */ /* 0x000fe40000011607 */
[----:B------:R-:W-:-:S04]  /*0ae0*/  @!P0 LEA.HI R7, R4, R215, RZ, 0x3 ;  /* 0x000000d704078211 */ /* 0x000fc800078f18ff */
[----:B------:R-:W-:Y:S02]  /*0af0*/  @!P0 LOP3.LUT R7, R7, 0xfffffff8, RZ, 0xc0, !PT ;  /* 0xfffffff807078812 */ /* 0x000fe400078ec0ff */
[----:B-1----:R-:W-:-:S04]  /*0b00*/  @!P0 SHF.R.S32.HI R9, RZ, 0x1f, R214 ;  /* 0x0000001fff098819 */ /* 0x002fc800000114d6 */
[----:B------:R-:W-:Y:S01]  /*0b10*/  @!P0 LEA.HI R4, R9, R214, RZ, 0x3 ;  /* 0x000000d609048211 */ /* 0x000fe200078f18ff */
[--C-:B-----5:R-:W-:Y:S01]  /*0b20*/  @!P0 IMAD.WIDE R14, R216, 0x2, R18.reuse ;  /* 0x00000002d80e8825 */ /* 0x120fe200078e0212 */
[----:B------:R-:W-:Y:S02]  /*0b30*/  @!P2 IADD3 R8, P1, R2, UR14, RZ ;  /* 0x0000000e0208ac10 */ /* 0x000fe4000ff3e0ff */
[----:B------:R-:W-:Y:S01]  /*0b40*/  @!P0 LOP3.LUT R9, R4, 0xfffffff8, RZ, 0xc0, !PT ;  /* 0xfffffff804098812 */ /* 0x000fe200078ec0ff */
[----:B------:R-:W-:Y:S01]  /*0b50*/  @!P0 IMAD.SHL.U32 R4, R211, 0x2, RZ ;  /* 0x00000002d3048824 */ /* 0x000fe200078e00ff */
[----:B------:R-:W-:Y:S01]  /*0b60*/  @!P2 LEA.HI.X.SX32 R11, R2, UR11, 0x1, P1 ;  /* 0x0000000b020bac11 */ /* 0x000fe200088f0eff */
[--C-:B---3--:R-:W-:Y:S01]  /*0b70*/  @!P0 IMAD.WIDE R20, R7, 0x2, R18.reuse ;  /* 0x0000000207148825 */ /* 0x108fe200078e0212 */
[C---:B--2---:R-:W-:Y:S02]  /*0b80*/  @!P2 LEA R12, P1, R8.reuse, c[0x0][0x2a0], 0x2 ;  /* 0x0000a800080caa11 */ /* 0x044fe400078210ff */
[----:B------:R1:W-:Y:S01]  /*0b90*/  @!P0 LDGSTS.E.BYPASS.LTC128B.128 [R4+0xf100], [R14.64], !P5 ;  /* 0x0f1000000e048fae */ /* 0x0003e2000e901d4c */
[----:B------:R-:W-:Y:S01]  /*0ba0*/  @!P0 IMAD.WIDE R18, R9, 0x2, R18 ;  /* 0x0000000209128825 */ /* 0x000fe200078e0212 */
[----:B------:R-:W-:-:S02]  /*0bb0*/  @!P2 LEA.HI.X R13, R8, c[0x0][0x2a4], R11, 0x2, P1 ;  /* 0x0000a900080daa11 */ /* 0x000fc400008f140b */
[----:B------:R1:W-:Y:S04]  /*0bc0*/  @!P0 LDGSTS.E.BYPASS.LTC128B.128 [R4+0x13100], [R20.64], !P4 ;  /* 0x1310000014048fae */ /* 0x0003e8000e101d4c */
[----:B------:R1:W-:Y:S04]  /*0bd0*/  @!P0 LDGSTS.E.BYPASS.LTC128B.128 [R4+0x17100], [R18.64], !P3 ;  /* 0x1710000012048fae */ /* 0x0003e8000d901d4c */
[----:B------:R-:W0:Y:S04]  /*0be0*/  LDGDEPBAR ;  /* 0x00000000000079af */ /* 0x000e280000000000 */
[----:B------:R-:W-:Y:S06]  /*0bf0*/  BAR.SYNC.DEFER_BLOCKING 0x0 ;  /* 0x0000000000007b1d */ /* 0x000fec0000010000 */
[----:B------:R-:W2:Y:S01]  /*0c00*/  @!P2 LDG.E R208, [R12.64] ;  /* 0x0000000c0cd0a981 */ /* 0x000ea2000c1e1900 */
[----:B------:R-:W-:Y:S01]  /*0c10*/  IMAD.MOV R209, RZ, RZ, -R2 ;  /* 0x000000ffffd17224 */ /* 0x000fe200078e0a02 */
[----:B------:R-:W-:Y:S01]  /*0c20*/  UIMAD.WIDE.U32 UR18, UR8, UR4, URZ ;  /* 0x00000004081272a5 */ /* 0x000fe2000f8e003f */
[----:B------:R-:W-:Y:S01]  /*0c30*/  IMAD.SHL.U32 R205, R5, 0x8, RZ ;  /* 0x0000000805cd7824 */ /* 0x000fe200078e00ff */
[----:B------:R-:W-:Y:S01]  /*0c40*/  UIMAD UR4, UR6, UR4, URZ ;  /* 0x00000004060472a4 */ /* 0x000fe2000f8e023f */
[----:B------:R-:W-:Y:S01]  /*0c50*/  IMAD R209, R209, c[0x0][0x2b8], R10 ;  /* 0x0000ae00d1d17a24 */ /* 0x000fe200078e020a */
[----:B------:R-:W-:Y:S01]  /*0c60*/  ULEA UR17, UR7, 0xffffffc0, 0x6 ;  /* 0xffffffc007117891 */ /* 0x000fe2000f8e303f */
[----:B------:R-:W-:Y:S01]  /*0c70*/  IMAD.SHL.U32 R8, R0, 0x40, RZ ;  /* 0x0000004000087824 */ /* 0x000fe200078e00ff */
[----:B------:R-:W-:Y:S01]  /*0c80*/  UIMAD UR4, UR8, UR5, UR4 ;  /* 0x00000005080472a4 */ /* 0x000fe2000f8e0204 */
[----:B----4-:R-:W-:Y:S01]  /*0c90*/  IMAD.WIDE.U32 R6, R209, c[0x0][0x1e0], RZ ;  /* 0x00007800d1067a25 */ /* 0x010fe200078e00ff */
[----:B------:R-:W-:Y:S01]  /*0ca0*/  SHF.R.S32.HI R17, RZ, 0x1f, R209 ;  /* 0x0000001fff117819 */ /* 0x000fe200000114d1 */
[----:B------:R-:W-:Y:S01]  /*0cb0*/  UIADD3 UR17, UR9, -UR17, URZ ;  /* 0x8000001109117290 */ /* 0x000fe2000fffe03f */
[----:B------:R-:W-:Y:S01]  /*0cc0*/  ISETP.GE.AND P5, PT, R216, c[0x0][0x1d4], PT ;  /* 0x00007500d8007a0c */ /* 0x000fe20003fa6270 */
[----:B------:R-:W-:Y:S01]  /*0cd0*/  UIADD3 UR16, UR19, UR4, URZ ;  /* 0x0000000413107290 */ /* 0x000fe2000fffe03f */
[----:B------:R-:W-:Y:S01]  /*0ce0*/  LOP3.LUT R8, R8, 0x1c0, RZ, 0xc0, !PT ;  /* 0x000001c008087812 */ /* 0x000fe200078ec0ff */
[----:B------:R-:W-:Y:S01]  /*0cf0*/  IMAD R2, R17, c[0x0][0x1e0], RZ ;  /* 0x0000780011027a24 */ /* 0x000fe200078e02ff */
[----:B------:R-:W-:Y:S01]  /*0d00*/  ISETP.GE.AND P4, PT, R215, c[0x0][0x1d4], PT ;  /* 0x00007500d7007a0c */ /* 0x000fe20003f86270 */
[----:B------:R-:W-:Y:S01]  /*0d10*/  UISETP.GE.AND UP0, UPT, UR9, 0x1, UPT ;  /* 0x000000010900788c */ /* 0x000fe2000bf06270 */
[----:B------:R-:W-:Y:S01]  /*0d20*/  ISETP.GE.AND P6, PT, R214, c[0x0][0x1d4], PT ;  /* 0x00007500d6007a0c */ /* 0x000fe20003fc6270 */
[----:B------:R-:W-:Y:S01]  /*0d30*/  IMAD R9, R209, c[0x0][0x1e4], R2 ;  /* 0x00007900d1097a24 */ /* 0x000fe200078e0202 */
[----:B------:R-:W-:Y:S01]  /*0d40*/  LEA.HI R2, R24, R3, RZ, 0x4 ;  /* 0x0000000318027211 */ /* 0x000fe200078f20ff */
[----:B------:R-:W-:Y:S01]  /*0d50*/  ULDC.64 UR4, c[0x0][0x210] ;  /* 0x0000840000047ab9 */ /* 0x000fe20000000a00 */
[----:B------:R-:W-:Y:S01]  /*0d60*/  LOP3.LUT R205, R8, 0x8, R205, 0xf8, !PT ;  /* 0x0000000808cd7812 */ /* 0x000fe200078ef8cd */
[----:B------:R-:W-:Y:S01]  /*0d70*/  IMAD.IADD R7, R7, 0x1, R9 ;  /* 0x0000000107077824 */ /* 0x000fe200078e0209 */
[----:B------:R-:W-:Y:S01]  /*0d80*/  SHF.R.S32.HI R9, RZ, 0x4, R2 ;  /* 0x00000004ff097819 */ /* 0x000fe20000011402 */
[----:B------:R-:W-:Y:S01]  /*0d90*/  UIMAD UR6, UR6, UR4, URZ ;  /* 0x00000004060672a4 */ /* 0x000fe2000f8e023f */
[----:B------:R-:W-:Y:S01]  /*0da0*/  SHF.R.U32.HI R8, RZ, 0x3, R8 ;  /* 0x00000003ff087819 */ /* 0x000fe20000011608 */
[----:B------:R-:W-:Y:S01]  /*0db0*/  UIMAD.WIDE.U32 UR20, UR8, UR4, URZ ;  /* 0x00000004081472a5 */ /* 0x000fe2000f8e003f */
[C---:B-1----:R-:W-:Y:S01]  /*0dc0*/  LEA.HI R4, R2.reuse, R9, RZ, 0x1 ;  /* 0x0000000902047211 */ /* 0x042fe200078f08ff */
[----:B------:R-:W-:Y:S01]  /*0dd0*/  UIMAD UR5, UR8, UR5, UR6 ;  /* 0x00000005080572a4 */ /* 0x000fe2000f8e0206 */
[----:B------:R-:W-:-:S02]  /*0de0*/  LOP3.LUT R2, R2, 0xfffffff0, RZ, 0xc0, !PT ;  /* 0xfffffff002027812 */ /* 0x000fc400078ec0ff */
[----:B------:R-:W-:Y:S01]  /*0df0*/  LOP3.LUT R4, R4, 0xfffffffe, RZ, 0xc0, !PT ;  /* 0xfffffffe04047812 */ /* 0x000fe200078ec0ff */
[----:B------:R-:W-:Y:S01]  /*0e00*/  UIADD3 UR5, UR21, UR5, URZ ;  /* 0x0000000515057290 */ /* 0x000fe2000fffe03f */
[----:B------:R-:W-:Y:S01]  /*0e10*/  LOP3.LUT R205, R205, R8, RZ, 0x3c, !PT ;  /* 0x00000008cdcd7212 */ /* 0x000fe200078e3cff */
[----:B------:R-:W-:Y:S01]  /*0e20*/  IMAD.IADD R2, R3, 0x1, -R2 ;  /* 0x0000000103027824 */ /* 0x000fe200078e0a02 */
[----:B------:R-:W-:Y:S01]  /*0e30*/  LEA.HI R24, R24, R3, RZ, 0x5 ;  /* 0x0000000318187211 */ /* 0x000fe200078f28ff */
[----:B------:R-:W-:-:S04]  /*0e40*/  IMAD.IADD R4, R9, 0x1, -R4 ;  /* 0x0000000109047824 */ /* 0x000fc800078e0a04 */
[C---:B------:R-:W-:Y:S02]  /*0e50*/  IMAD R205, R4.reuse, 0x200, R205 ;  /* 0x0000020004cd7824 */ /* 0x040fe400078e02cd */
[----:B------:R-:W-:Y:S02]  /*0e60*/  IMAD.SHL.U32 R4, R4, 0x8, RZ ;  /* 0x0000000804047824 */ /* 0x000fe400078e00ff */
[----:B------:R-:W-:-:S05]  /*0e70*/  IMAD.SHL.U32 R205, R205, 0x2, RZ ;  /* 0x00000002cdcd7824 */ /* 0x000fca00078e00ff */
[----:B------:R-:W-:Y:S02]  /*0e80*/  IADD3 R203, R205, 0x6120, RZ ;  /* 0x00006120cdcb7810 */ /* 0x000fe40007ffe0ff */
[----:B--2---:R-:W-:Y:S01]  /*0e90*/  SHF.R.S32.HI R16, RZ, 0x1f, R208 ;  /* 0x0000001fff107819 */ /* 0x004fe200000114d0 */
[----:B------:R-:W-:-:S04]  /*0ea0*/  IMAD.WIDE.U32 R6, R208, c[0x0][0x1f0], R6 ;  /* 0x00007c00d0067a25 */ /* 0x000fc800078e0006 */
[----:B------:R-:W-:Y:S01]  /*0eb0*/  IMAD R11, R16, c[0x0][0x1f0], RZ ;  /* 0x00007c00100b7a24 */ /* 0x000fe200078e02ff */
[----:B------:R-:W-:Y:S02]  /*0ec0*/  IADD3 R10, P0, R6, UR18, RZ ;  /* 0x00000012060a7c10 */ /* 0x000fe4000ff1e0ff */
[----:B------:R-:W-:Y:S01]  /*0ed0*/  IADD3 R6, -R5, UR17, RZ ;  /* 0x0000001105067c10 */ /* 0x000fe2000fffe1ff */
[----:B------:R-:W-:-:S03]  /*0ee0*/  IMAD R11, R208, c[0x0][0x1f4], R11 ;  /* 0x00007d00d00b7a24 */ /* 0x000fc600078e020b */
[----:B------:R-:W-:Y:S02]  /*0ef0*/  ISETP.GE.AND P1, PT, R6, 0x1, PT ;  /* 0x000000010600780c */ /* 0x000fe40003f26270 */
[----:B------:R-:W-:Y:S02]  /*0f00*/  IADD3.X R11, R7, UR16, R11, P0, !PT ;  /* 0x00000010070b7c10 */ /* 0x000fe400087fe40b */
[C---:B------:R-:W-:Y:S02]  /*0f10*/  LEA R13, P0, R10.reuse, c[0x0][0x1c8], 0x1 ;  /* 0x000072000a0d7a11 */ /* 0x040fe400078008ff */
[----:B------:R-:W-:Y:S02]  /*0f20*/  SHF.R.S32.HI R7, RZ, 0x1f, R2 ;  /* 0x0000001fff077819 */ /* 0x000fe40000011402 */
[----:B------:R-:W-:Y:S01]  /*0f30*/  LEA.HI.X R11, R10, c[0x0][0x1cc], R11, 0x1, P0 ;  /* 0x000073000a0b7a11 */ /* 0x000fe200000f0c0b */
[----:B------:R-:W-:Y:S01]  /*0f40*/  SHFL.IDX PT, R18, R13, RZ, 0x181f ;  /* 0x00181fff0d127589 */ /* 0x000fe200000e0000 */
[----:B------:R-:W-:-:S02]  /*0f50*/  ISETP.GE.AND P0, PT, R6, 0x21, PT ;  /* 0x000000210600780c */ /* 0x000fc40003f06270 */
[----:B------:R-:W-:Y:S01]  /*0f60*/  LEA.HI R7, R7, R2, RZ, 0x3 ;  /* 0x0000000207077211 */ /* 0x000fe200078f18ff */
[----:B------:R-:W1:Y:S01]  /*0f70*/  SHFL.IDX PT, R19, R11, RZ, 0x181f ;  /* 0x00181fff0b137589 */ /* 0x000e6200000e0000 */
[----:B------:R-:W-:Y:S01]  /*0f80*/  @P1 SHF.R.S32.HI R10, RZ, 0x1f, R215 ;  /* 0x0000001fff0a1819 */ /* 0x000fe200000114d7 */
[----:B------:R-:W-:Y:S01]  /*0f90*/  @P1 IMAD.SHL.U32 R12, R211, 0x2, RZ ;  /* 0x00000002d30c1824 */ /* 0x000fe200078e00ff */
[----:B------:R-:W-:Y:S01]  /*0fa0*/  LOP3.LUT R5, R7, 0xfffffff8, RZ, 0xc0, !PT ;  /* 0xfffffff807057812 */ /* 0x000fe200078ec0ff */
[----:B------:R2:W-:Y:S01]  /*0fb0*/  SHFL.IDX PT, R14, R13, 0x1, 0x181f ;  /* 0x00381f000d0e7f89 */ /* 0x0005e200000e0000 */
[----:B------:R-:W-:-:S03]  /*0fc0*/  @P1 SHF.R.S32.HI R9, RZ, 0x1f, R214 ;  /* 0x0000001fff091819 */ /* 0x000fc600000114d6 */
[----:B------:R3:W4:Y:S01]  /*0fd0*/  SHFL.IDX PT, R15, R11, 0x1, 0x181f ;  /* 0x00381f000b0f7f89 */ /* 0x00072200000e0000 */
[----:B------:R-:W-:Y:S01]  /*0fe0*/  IMAD.IADD R5, R2, 0x1, -R5 ;  /* 0x0000000102057824 */ /* 0x000fe200078e0a05 */
[----:B------:R-:W-:Y:S01]  /*0ff0*/  @P0 SHF.R.S32.HI R2, RZ, 0x1f, R215 ;  /* 0x0000001fff020819 */ /* 0x000fe200000114d7 */
[----:B------:R-:W-:Y:S02]  /*1000*/  @P0 IMAD.SHL.U32 R8, R211, 0x2, RZ ;  /* 0x00000002d3080824 */ /* 0x000fe400078e00ff */
[----:B-1----:R-:W-:Y:S01]  /*1010*/  @P1 IMAD.WIDE R22, R216, 0x2, R18 ;  /* 0x00000002d8161825 */ /* 0x002fe200078e0212 */
[----:B--2---:R-:W-:-:S04]  /*1020*/  @P0 SHF.R.S32.HI R13, RZ, 0x1f, R214 ;  /* 0x0000001fff0d0819 */ /* 0x004fc800000114d6 */
[----:B------:R1:W-:Y:S01]  /*1030*/  @P1 LDGSTS.E.BYPASS.LTC128B.128 [R12+0x6100], [R22.64], !P5 ;  /* 0x06100000160c1fae */ /* 0x0003e2000e901d4c */
[-C--:B---3--:R-:W-:Y:S01]  /*1040*/  @P1 LEA.HI R11, R10, R215.reuse, RZ, 0x3 ;  /* 0x000000d70a0b1211 */ /* 0x088fe200078f18ff */
[----:B----4-:R-:W-:Y:S01]  /*1050*/  @P0 IMAD.WIDE R28, R216, 0x2, R14 ;  /* 0x00000002d81c0825 */ /* 0x010fe200078e020e */
[-C--:B------:R-:W-:Y:S02]  /*1060*/  @P1 LEA.HI R10, R9, R214.reuse, RZ, 0x3 ;  /* 0x000000d6090a1211 */ /* 0x080fe400078f18ff */
[----:B------:R-:W-:Y:S02]  /*1070*/  @P0 LEA.HI R9, R2, R215, RZ, 0x3 ;  /* 0x000000d702090211 */ /* 0x000fe400078f18ff */
[----:B------:R-:W-:Y:S02]  /*1080*/  @P0 LEA.HI R2, R13, R214, RZ, 0x3 ;  /* 0x000000d60d020211 */ /* 0x000fe400078f18ff */
[----:B------:R-:W-:Y:S02]  /*1090*/  @P1 LOP3.LUT R11, R11, 0xfffffff8, RZ, 0xc0, !PT ;  /* 0xfffffff80b0b1812 */ /* 0x000fe400078ec0ff */
[----:B------:R-:W-:-:S02]  /*10a0*/  @P1 LOP3.LUT R10, R10, 0xfffffff8, RZ, 0xc0, !PT ;  /* 0xfffffff80a0a1812 */ /* 0x000fc400078ec0ff */
[----:B------:R-:W-:Y:S01]  /*10b0*/  @P0 LOP3.LUT R9, R9, 0xfffffff8, RZ, 0xc0, !PT ;  /* 0xfffffff809090812 */ /* 0x000fe200078ec0ff */
[----:B------:R-:W-:Y:S01]  /*10c0*/  @P1 IMAD.WIDE R20, R11, 0x2, R18 ;  /* 0x000000020b141825 */ /* 0x000fe200078e0212 */
[----:B------:R-:W-:-:S03]  /*10d0*/  @P0 LOP3.LUT R2, R2, 0xfffffff8, RZ, 0xc0, !PT ;  /* 0xfffffff802020812 */ /* 0x000fc600078ec0ff */
[----:B------:R-:W-:Y:S01]  /*10e0*/  @P1 IMAD.WIDE R10, R10, 0x2, R18 ;  /* 0x000000020a0a1825 */ /* 0x000fe200078e0212 */
[----:B------:R1:W-:Y:S01]  /*10f0*/  @P1 LDGSTS.E.BYPASS.LTC128B.128 [R12+0x8100], [R20.64], !P4 ;  /* 0x08100000140c1fae */ /* 0x0003e2000e101d4c */
[----:B------:R-:W-:Y:S02]  /*1100*/  SHF.R.S32.HI R18, RZ, 0x5, R24 ;  /* 0x00000005ff127819 */ /* 0x000fe40000011418 */
[--C-:B------:R-:W-:Y:S01]  /*1110*/  @P0 IMAD.WIDE R26, R9, 0x2, R14.reuse ;  /* 0x00000002091a0825 */ /* 0x100fe200078e020e */
[----:B------:R2:W-:Y:S01]  /*1120*/  @P1 LDGSTS.E.BYPASS.LTC128B.128 [R12+0xa100], [R10.64], !P6 ;  /* 0x0a1000000a0c1fae */ /* 0x0005e2000f101d4c */
[----:B------:R-:W-:Y:S02]  /*1130*/  R2P PR, R5, 0x6 ;  /* 0x0000000605007804 */ /* 0x000fe40000000000 */
[----:B------:R-:W-:Y:S01]  /*1140*/  @P0 IMAD.WIDE R14, R2, 0x2, R14 ;  /* 0x00000002020e0825 */ /* 0x000fe200078e020e */
[----:B------:R3:W-:Y:S01]  /*1150*/  @P0 LDGSTS.E.BYPASS.LTC128B.128 [R8+0x7100], [R28.64], !P5 ;  /* 0x071000001c080fae */ /* 0x0007e2000e901d4c */
[----:B------:R-:W-:-:S02]  /*1160*/  SHF.R.S32.HI R217, RZ, 0x1f, R18 ;  /* 0x0000001fffd97819 */ /* 0x000fc40000011412 */
[----:B------:R-:W-:Y:S01]  /*1170*/  IMAD.SHL.U32 R5, R5, 0x40, RZ ;  /* 0x0000004005057824 */ /* 0x000fe200078e00ff */
[----:B------:R3:W-:Y:S01]  /*1180*/  @P0 LDGSTS.E.BYPASS.LTC128B.128 [R8+0x9100], [R26.64], !P4 ;  /* 0x091000001a080fae */ /* 0x0007e2000e101d4c */
[----:B------:R-:W-:Y:S01]  /*1190*/  IMAD.MOV.U32 R9, RZ, RZ, 0x10 ;  /* 0x00000010ff097424 */ /* 0x000fe200078e00ff */
[----:B------:R-:W-:Y:S01]  /*11a0*/  LEA.HI R217, R217, R18, RZ, 0x3 ;  /* 0x00000012d9d97211 */ /* 0x000fe200078f18ff */
[----:B------:R-:W-:Y:S01]  /*11b0*/  IMAD.SHL.U32 R19, R7, 0x40, RZ ;  /* 0x0000004007137824 */ /* 0x000fe200078e00ff */
[----:B------:R3:W-:Y:S01]  /*11c0*/  @P0 LDGSTS.E.BYPASS.LTC128B.128 [R8+0xb100], [R14.64], !P6 ;  /* 0x0b1000000e080fae */ /* 0x0007e2000f101d4c */
[----:B------:R-:W-:Y:S01]  /*11d0*/  LOP3.LUT R5, R5, 0x1c0, RZ, 0xc0, !PT ;  /* 0x000001c005057812 */ /* 0x000fe200078ec0ff */
[----:B------:R-:W-:Y:S01]  /*11e0*/  IMAD.MOV.U32 R2, RZ, RZ, 0x20 ;  /* 0x00000020ff027424 */ /* 0x000fe200078e00ff */
[----:B------:R-:W-:Y:S01]  /*11f0*/  SEL R7, R9, 0xfffffff0, !P1 ;  /* 0xfffffff009077807 */ /* 0x000fe20004800000 */
[----:B------:R-:W0:Y:S01]  /*1200*/  LDGDEPBAR ;  /* 0x00000000000079af */ /* 0x000e220000000000 */
[----:B------:R-:W-:-:S02]  /*1210*/  LOP3.LUT R19, R19, 0xfffffe00, RZ, 0xc0, !PT ;  /* 0xfffffe0013137812 */ /* 0x000fc400078ec0ff */
[----:B------:R-:W-:Y:S02]  /*1220*/  LOP3.LUT R4, R5, 0x8, R4, 0xf8, !PT ;  /* 0x0000000805047812 */ /* 0x000fe400078ef804 */
[----:B------:R-:W-:Y:S02]  /*1230*/  SHF.R.U32.HI R9, RZ, 0x3, R5 ;  /* 0x00000003ff097819 */ /* 0x000fe40000011605 */
[----:B------:R-:W-:Y:S02]  /*1240*/  SEL R5, R2, 0xffffffe0, !P2 ;  /* 0xffffffe002057807 */ /* 0x000fe40005000000 */
[----:B------:R-:W-:Y:S01]  /*1250*/  LOP3.LUT R4, R4, R9, RZ, 0x3c, !PT ;  /* 0x0000000904047212 */ /* 0x000fe200078e3cff */
[----:B------:R-:W-:Y:S01]  /*1260*/  IMAD R9, R18, 0x400, R19 ;  /* 0x0000040012097824 */ /* 0x000fe200078e0213 */
[----:B------:R-:W-:Y:S02]  /*1270*/  R2P PR, R0, 0x6 ;  /* 0x0000000600007804 */ /* 0x000fe40000000000 */
[----:B------:R-:W-:Y:S01]  /*1280*/  PLOP3.LUT P0, PT, PT, PT, UP0, 0x80, 0x0 ;  /* 0x000000000000781c */ /* 0x000fe20003f0f008 */
[----:B------:R-:W-:Y:S01]  /*1290*/  IMAD.IADD R0, R4, 0x1, R9 ;  /* 0x0000000104007824 */ /* 0x000fe200078e0209 */
[----:B------:R-:W-:-:S02]  /*12a0*/  LOP3.LUT R24, R24, 0xffffffe0, RZ, 0xc0, !PT ;  /* 0xffffffe018187812 */ /* 0x000fc400078ec0ff */
[----:B------:R-:W-:Y:S01]  /*12b0*/  LOP3.LUT R217, R217, 0xfffffff8, RZ, 0xc0, !PT ;  /* 0xfffffff8d9d97812 */ /* 0x000fe200078ec0ff */
[C---:B------:R-:W-:Y:S01]  /*12c0*/  IMAD.SHL.U32 R44, R0.reuse, 0x2, RZ ;  /* 0x00000002002c7824 */ /* 0x040fe200078e00ff */
[----:B------:R-:W-:Y:S01]  /*12d0*/  LEA R206, R0, 0xc100, 0x1 ;  /* 0x0000c10000ce7811 */ /* 0x000fe200078e08ff */
[----:B------:R-:W-:Y:S01]  /*12e0*/  IMAD.IADD R3, R3, 0x1, -R24 ;  /* 0x0000000103037824 */ /* 0x000fe200078e0a18 */
[----:B------:R-:W-:Y:S01]  /*12f0*/  LOP3.LUT R0, R4, R19, RZ, 0xfc, !PT ;  /* 0x0000001304007212 */ /* 0x000fe200078efcff */
[----:B------:R-:W-:Y:S01]  /*1300*/  IMAD.IADD R217, R18, 0x1, -R217 ;  /* 0x0000000112d97824 */ /* 0x000fe200078e0ad9 */
[----:B---3--:R-:W-:Y:S01]  /*1310*/  IADD3 R8, R205, 0x6100, RZ ;  /* 0x00006100cd087810 */ /* 0x008fe20007ffe0ff */
[----:B------:R-:W-:-:S04]  /*1320*/  DEPBAR.LE SB0, 0x1 ;  /* 0x000080400000791a */ /* 0x000fc80000000000 */
[----:B------:R-:W-:-:S04]  /*1330*/  DEPBAR.LE SB0, 0x0 ;  /* 0x000080000000791a */ /* 0x000fc80000000000 */
[----:B------:R-:W-:Y:S01]  /*1340*/  BAR.SYNC.DEFER_BLOCKING 0x0 ;  /* 0x0000000000007b1d */ /* 0x000fe20000010000 */
[----:B------:R-:W-:Y:S01]  /*1350*/  @P1 IADD3 R203, R8, -0x20, RZ ;  /* 0xffffffe008cb1810 */ /* 0x000fe20007ffe0ff */
[----:B------:R-:W-:Y:S01]  /*1360*/  IMAD R204, R7, 0x2, R206 ;  /* 0x0000000207cc7824 */ /* 0x000fe200078e02ce */
[----:B------:R-:W-:Y:S02]  /*1370*/  ISETP.GT.AND P3, PT, R213, 0x3f, PT ;  /* 0x0000003fd500780c */ /* 0x000fe40003f64270 */
[----:B------:R-:W-:Y:S02]  /*1380*/  SEL R4, RZ, 0x10, P6 ;  /* 0x00000010ff047807 */ /* 0x000fe40003000000 */
[----:B------:R-:W-:Y:S02]  /*1390*/  SEL R2, R2, 0xffffffe0, !P2 ;  /* 0xffffffe002027807 */ /* 0x000fe40005000000 */
[C---:B------:R-:W-:Y:S02]  /*13a0*/  IADD3 R195, R203.reuse, 0x800, RZ ;  /* 0x00000800cbc37810 */ /* 0x040fe40007ffe0ff */
[----:B------:R-:W-:-:S02]  /*13b0*/  IADD3 R194, R203, 0x1000, RZ ;  /* 0x00001000cbc27810 */ /* 0x000fc40007ffe0ff */
[----:B------:R-:W-:Y:S01]  /*13c0*/  IADD3 R193, R203, 0x1800, RZ ;  /* 0x00001800cbc17810 */ /* 0x000fe20007ffe0ff */
[----:B------:R-:W3:Y:S04]  /*13d0*/  LDSM.16.M88.4 R44, [R44+0xc100] ;  /* 0x00c100002c2c783b */ /* 0x000ee80000000200 */
[----:B-1----:R1:W4:Y:S04]  /*13e0*/  LDSM.16.M88.4 R20, [R205+0x6100] ;  /* 0x00610000cd14783b */ /* 0x0023280000000200 */
[----:B--2---:R1:W2:Y:S04]  /*13f0*/  LDSM.16.M88.4 R12, [R205+0x6900] ;  /* 0x00690000cd0c783b */ /* 0x0042a80000000200 */
[----:B------:R1:W1:Y:S04]  /*1400*/  LDSM.16.M88.4 R72, [R205+0x7100] ;  /* 0x00710000cd48783b */ /* 0x0002680000000200 */
[----:B------:R1:W1:Y:S04]  /*1410*/  LDSM.16.M88.4 R68, [R205+0x7900] ;  /* 0x00790000cd44783b */ /* 0x0002680000000200 */
[----:B------:R1:W1:Y:S04]  /*1420*/  LDSM.16.M88.4 R52, [R204] ;  /* 0x00000000cc34783b */ /* 0x0002680000000200 */
[----:B------:R1:W1:Y:S04]  /*1430*/  LDSM.16.M88.4 R64, [R203] ;  /* 0x00000000cb40783b */ /* 0x0002680000000200 */
[----:B------:R1:W1:Y:S04]  /*1440*/  LDSM.16.M88.4 R60, [R203+0x800] ;  /* 0x00080000cb3c783b */ /* 0x0002680000000200 */
[----:B------:R1:W1:Y:S04]  /*1450*/  LDSM.16.M88.4 R56, [R203+0x1000] ;  /* 0x00100000cb38783b */ /* 0x0002680000000200 */
[----:B------:R1:W1:Y:S01]  /*1460*/  LDSM.16.M88.4 R8, [R203+0x1800] ;  /* 0x00180000cb08783b */ /* 0x0002620000000200 */
[----:B------:R-:W-:Y:S05]  /*1470*/  @!P0 BRA `(.L_x_0) ;  /* 0x0000035000008947 */ /* 0x000fea0003800000 */
[----:B------:R-:W-:Y:S01]  /*1480*/  IMAD R24, R17, c[0x0][0x208], RZ ;  /* 0x0000820011187a24 */ /* 0x000fe200078e02ff */
[----:B------:R-:W-:Y:S01]  /*1490*/  ISETP.GE.AND P1, PT, R216, c[0x0][0x1d4], PT ;  /* 0x00007500d8007a0c */ /* 0x000fe20003f26270 */
[----:B------:R-:W-:Y:S01]  /*14a0*/  IMAD.WIDE.U32 R18, R209, c[0x0][0x208], RZ ;  /* 0x00008200d1127a25 */ /* 0x000fe200078e00ff */
[----:B------:R-:W-:-:S03]  /*14b0*/  SHF.R.S32.HI R27, RZ, 0x1f, R214 ;  /* 0x0000001fff1b7819 */ /* 0x000fc600000114d6 */
[----:B------:R-:W-:Y:S02]  /*14c0*/  IMAD R17, R209, c[0x0][0x20c], R24 ;  /* 0x00008300d1117a24 */ /* 0x000fe400078e0218 */
[----:B------:R-:W-:-:S04]  /*14d0*/  IMAD.WIDE R30, R216, 0x2, RZ ;  /* 0x00000002d81e7825 */ /* 0x000fc800078e02ff */
[----:B------:R-:W-:Y:S02]  /*14e0*/  IMAD.IADD R19, R19, 0x1, R17 ;  /* 0x0000000113137824 */ /* 0x000fe400078e0211 */
[----:B------:R-:W-:Y:S02]  /*14f0*/  IMAD R17, R16, c[0x0][0x218], RZ ;  /* 0x0000860010117a24 */ /* 0x000fe400078e02ff */
[----:B------:R-:W-:-:S04]  /*1500*/  IMAD.WIDE.U32 R18, R208, c[0x0][0x218], R18 ;  /* 0x00008600d0127a25 */ /* 0x000fc800078e0012 */
[----:B------:R-:W-:Y:S01]  /*1510*/  IMAD R16, R208, c[0x0][0x21c], R17 ;  /* 0x00008700d0107a24 */ /* 0x000fe200078e0211 */
[----:B------:R-:W-:Y:S01]  /*1520*/  IADD3 R36, P0, R18, UR20, RZ ;  /* 0x0000001412247c10 */ /* 0x000fe2000ff1e0ff */
[----:B------:R-:W-:-:S03]  /*1530*/  IMAD.SHL.U32 R18, R211, 0x2, RZ ;  /* 0x00000002d3127824 */ /* 0x000fc600078e00ff */
[----:B------:R-:W-:Y:S02]  /*1540*/  IADD3.X R19, R19, UR5, R16, P0, !PT ;  /* 0x0000000513137c10 */ /* 0x000fe400087fe410 */
[C---:B------:R-:W-:Y:S02]  /*1550*/  LEA R34, P0, R36.reuse, c[0x0][0x1f8], 0x1 ;  /* 0x00007e0024227a11 */ /* 0x040fe400078008ff */
[----:B------:R-:W-:Y:S02]  /*1560*/  SHF.R.S32.HI R16, RZ, 0x1f, R215 ;  /* 0x0000001fff107819 */ /* 0x000fe400000114d7 */
[----:B------:R-:W-:Y:S01]  /*1570*/  LEA.HI.X R36, R36, c[0x0][0x1fc], R19, 0x1, P0 ;  /* 0x00007f0024247a11 */ /* 0x000fe200000f0c13 */
[----:B------:R-:W5:Y:S01]  /*1580*/  SHFL.IDX PT, R25, R34, RZ, 0x181f ;  /* 0x00181fff22197589 */ /* 0x000f6200000e0000 */
[----:B------:R-:W-:Y:S02]  /*1590*/  LEA.HI R17, R16, R215, RZ, 0x3 ;  /* 0x000000d710117211 */ /* 0x000fe400078f18ff */
[----:B------:R-:W-:Y:S01]  /*15a0*/  LEA.HI R16, R27, R214, RZ, 0x3 ;  /* 0x000000d61b107211 */ /* 0x000fe200078f18ff */
[----:B------:R-:W4:Y:S01]  /*15b0*/  SHFL.IDX PT, R26, R36, RZ, 0x181f ;  /* 0x00181fff241a7589 */ /* 0x000f2200000e0000 */
[----:B------:R-:W-:-:S02]  /*15c0*/  LOP3.LUT R17, R17, 0xfffffff8, RZ, 0xc0, !PT ;  /* 0xfffffff811117812 */ /* 0x000fc400078ec0ff */
[----:B------:R-:W-:Y:S01]  /*15d0*/  LOP3.LUT R16, R16, 0xfffffff8, RZ, 0xc0, !PT ;  /* 0xfffffff810107812 */ /* 0x000fe200078ec0ff */
[----:B------:R3:W2:Y:S02]  /*15e0*/  SHFL.IDX PT, R19, R34, 0x1, 0x181f ;  /* 0x00381f0022137f89 */ /* 0x0006a400000e0000 */
[----:B------:R-:W-:Y:S02]  /*15f0*/  IMAD.WIDE R32, R17, 0x2, RZ ;  /* 0x0000000211207825 */ /* 0x000fe400078e02ff */
[----:B------:R-:W1:Y:S02]  /*1600*/  SHFL.IDX PT, R24, R36, 0x1, 0x181f ;  /* 0x00381f0024187f89 */ /* 0x000e6400000e0000 */
[----:B------:R-:W-:Y:S01]  /*1610*/  IMAD.WIDE R16, R16, 0x2, RZ ;  /* 0x0000000210107825 */ /* 0x000fe200078e02ff */
[----:B-----5:R-:W-:-:S05]  /*1620*/  IADD3 R28, P0, R25, R30, RZ ;  /* 0x0000001e191c7210 */ /* 0x020fca0007f1e0ff */
[----:B----4-:R-:W-:Y:S01]  /*1630*/  IMAD.X R29, R26, 0x1, R31, P0 ;  /* 0x000000011a1d7824 */ /* 0x010fe200000e061f */
[----:B------:R-:W-:Y:S02]  /*1640*/  ISETP.LT.OR P0, PT, R6, 0x1, P1 ;  /* 0x000000010600780c */ /* 0x000fe40000f01670 */
[----:B------:R-:W-:-:S11]  /*1650*/  ISETP.GE.AND P1, PT, R215, c[0x0][0x1d4], PT ;  /* 0x00007500d7007a0c */ /* 0x000fd60003f26270 */
[----:B------:R4:W-:Y:S01]  /*1660*/  LDGSTS.E.BYPASS.LTC128B.128 [R18+0x100], [R28.64], !P0 ;  /* 0x001000001c127fae */ /* 0x0009e2000c101d4c */
[----:B---3--:R-:W-:-:S05]  /*1670*/  IADD3 R34, P0, R25, R32, RZ ;  /* 0x0000002019227210 */ /* 0x008fca0007f1e0ff */
[----:B------:R-:W-:Y:S01]  /*1680*/  IMAD.X R35, R26, 0x1, R33, P0 ;  /* 0x000000011a237824 */ /* 0x000fe200000e0621 */
[----:B--2---:R-:W-:-:S05]  /*1690*/  IADD3 R30, P0, R30, R19, RZ ;  /* 0x000000131e1e7210 */ /* 0x004fca0007f1e0ff */
[----:B-1----:R-:W-:Y:S01]  /*16a0*/  IMAD.X R31, R31, 0x1, R24, P0 ;  /* 0x000000011f1f7824 */ /* 0x002fe200000e0618 */
[----:B------:R-:W-:-:S05]  /*16b0*/  IADD3 R36, P0, R25, R16, RZ ;  /* 0x0000001019247210 */ /* 0x000fca0007f1e0ff */
[----:B------:R-:W-:Y:S01]  /*16c0*/  IMAD.X R37, R26, 0x1, R17, P0 ;  /* 0x000000011a257824 */ /* 0x000fe200000e0611 */
[----:B------:R-:W-:-:S05]  /*16d0*/  IADD3 R26, P0, R32, R19, RZ ;  /* 0x00000013201a7210 */ /* 0x000fca0007f1e0ff */
[----:B------:R-:W-:Y:S01]  /*16e0*/  IMAD.X R27, R33, 0x1, R24, P0 ;  /* 0x00000001211b7824 */ /* 0x000fe200000e0618 */
[----:B------:R-:W-:-:S05]  /*16f0*/  IADD3 R16, P0, R16, R19, RZ ;  /* 0x0000001310107210 */ /* 0x000fca0007f1e0ff */
[----:B------:R-:W-:Y:S01]  /*1700*/  IMAD.X R17, R17, 0x1, R24, P0 ;  /* 0x0000000111117824 */ /* 0x000fe200000e0618 */
[C---:B------:R-:W-:Y:S02]  /*1710*/  ISETP.LT.OR P0, PT, R6.reuse, 0x1, P1 ;  /* 0x000000010600780c */ /* 0x040fe40000f01670 */
[----:B------:R-:W-:-:S11]  /*1720*/  ISETP.LT.OR P1, PT, R6, 0x21, P1 ;  /* 0x000000210600780c */ /* 0x000fd60000f21670 */
[----:B------:R4:W-:Y:S01]  /*1730*/  LDGSTS.E.BYPASS.LTC128B.128 [R18+0x2100], [R34.64], !P0 ;  /* 0x0210000022127fae */ /* 0x0009e2000c101d4c */
[----:B------:R-:W-:-:S04]  /*1740*/  ISETP.GE.AND P0, PT, R214, c[0x0][0x1d4], PT ;  /* 0x00007500d6007a0c */ /* 0x000fc80003f06270 */
[C---:B------:R-:W-:Y:S02]  /*1750*/  ISETP.LT.OR P2, PT, R6.reuse, 0x1, P0 ;  /* 0x000000010600780c */ /* 0x040fe40000741670 */
[----:B------:R-:W-:-:S11]  /*1760*/  ISETP.LT.OR P0, PT, R6, 0x21, P0 ;  /* 0x000000210600780c */ /* 0x000fd60000701670 */
[----:B------:R4:W-:Y:S01]  /*1770*/  LDGSTS.E.BYPASS.LTC128B.128 [R18+0x4100], [R36.64], !P2 ;  /* 0x0410000024127fae */ /* 0x0009e2000d101d4c */
[----:B------:R-:W-:-:S04]  /*1780*/  ISETP.GE.AND P2, PT, R216, c[0x0][0x1d4], PT ;  /* 0x00007500d8007a0c */ /* 0x000fc80003f46270 */
[----:B------:R-:W-:-:S13]  /*1790*/  ISETP.LT.OR P2, PT, R6, 0x21, P2 ;  /* 0x000000210600780c */ /* 0x000fda0001741670 */
[----:B------:R4:W-:Y:S04]  /*17a0*/  LDGSTS.E.BYPASS.LTC128B.128 [R18+0x1100], [R30.64], !P2 ;  /* 0x011000001e127fae */ /* 0x0009e8000d101d4c */
[----:B------:R4:W-:Y:S04]  /*17b0*/  LDGSTS.E.BYPASS.LTC128B.128 [R18+0x3100], [R26.64], !P1 ;  /* 0x031000001a127fae */ /* 0x0009e8000c901d4c */
[----:B------:R4:W-:Y:S02]  /*17c0*/  LDGSTS.E.BYPASS.LTC128B.128 [R18+0x5100], [R16.64], !P0 ;  /* 0x0510000010127fae */ /* 0x0009e4000c101d4c */
.L_x_0:
[C---:B---34-:R-:W-:Y:S01]  /*17d0*/  HMMA.16816.F32.BF16 R24, R44.reuse, R20, RZ ;  /* 0x000000142c18723c */ /* 0x058fe200000418ff */
[C---:B------:R-:W-:Y:S01]  /*17e0*/  LEA R202, R5.reuse, R206, 0x1 ;  /* 0x000000ce05ca7211 */ /* 0x040fe200078e08ff */
[----:B------:R-:W-:Y:S01]  /*17f0*/  LDSM.16.M88.4 R84, [R205+0xb900] ;  /* 0x00b90000cd54783b */ /* 0x000fe20000000200 */
[C---:B------:R-:W-:Y:S01]  /*1800*/  LEA R199, R2.reuse, R205, 0x1 ;  /* 0x000000cd02c77211 */ /* 0x040fe200078e08ff */
[----:B------:R-:W-:Y:S01]  /*1810*/  UISETP.GE.AND UP0, UPT, UR9, 0x41, UPT ;  /* 0x000000410900788c */ /* 0x000fe2000bf06270 */
[----:B------:R-:W-:Y:S01]  /*1820*/  LEA R201, R5, R204, 0x1 ;  /* 0x000000cc05c97211 */ /* 0x000fe200078e08ff */
[----:B------:R-:W-:Y:S01]  /*1830*/  LDSM.16.M88.4 R40, [R202] ;  /* 0x00000000ca28783b */ /* 0x000fe20000000200 */
[----:B------:R-:W-:Y:S01]  /*1840*/  LEA R192, R2, R203, 0x1 ;  /* 0x000000cb02c07211 */ /* 0x000fe200078e08ff */
[----:B------:R-:W-:Y:S01]  /*1850*/  HMMA.16816.F32.BF16 R20, R44, R22, RZ ;  /* 0x000000162c14723c */ /* 0x000fe200000418ff */
[----:B------:R-:W-:Y:S01]  /*1860*/  IADD3 R191, R203, 0x2000, RZ ;  /* 0x00002000cbbf7810 */ /* 0x000fe20007ffe0ff */
[----:B------:R-:W3:Y:S01]  /*1870*/  LDSM.16.M88.4 R36, [R199+0x6100] ;  /* 0x00610000c724783b */ /* 0x000ee20000000200 */
[----:B------:R-:W-:-:S02]  /*1880*/  PLOP3.LUT P0, PT, PT, PT, UP0, 0x40, 0x0 ;  /* 0x000000000000781c */ /* 0x000fc40003f0e808 */
[C---:B------:R-:W-:Y:S01]  /*1890*/  IADD3 R190, R203.reuse, 0x2800, RZ ;  /* 0x00002800cbbe7810 */ /* 0x040fe20007ffe0ff */
[----:B------:R-:W4:Y:S01]  /*18a0*/  LDSM.16.M88.4 R32, [R199+0x6900] ;  /* 0x00690000c720783b */ /* 0x000f220000000200 */
[C---:B------:R-:W-:Y:S01]  /*18b0*/  IADD3 R189, R203.reuse, 0x3000, RZ ;  /* 0x00003000cbbd7810 */ /* 0x040fe20007ffe0ff */
[C---:B--2---:R-:W-:Y:S01]  /*18c0*/  HMMA.16816.F32.BF16 R16, R44.reuse, R12, RZ ;  /* 0x0000000c2c10723c */ /* 0x044fe200000418ff */
[C---:B------:R-:W-:Y:S01]  /*18d0*/  IADD3 R188, R203.reuse, 0x3800, RZ ;  /* 0x00003800cbbc7810 */ /* 0x040fe20007ffe0ff */
[----:B------:R-:W2:Y:S01]  /*18e0*/  LDSM.16.M88.4 R28, [R199+0x7100] ;  /* 0x00710000c71c783b */ /* 0x000ea20000000200 */
[C---:B------:R-:W-:Y:S02]  /*18f0*/  IADD3 R187, R203.reuse, 0x4000, RZ ;  /* 0x00004000cbbb7810 */ /* 0x040fe40007ffe0ff */
[C---:B------:R-:W-:Y:S01]  /*1900*/  IADD3 R186, R203.reuse, 0x4800, RZ ;  /* 0x00004800cbba7810 */ /* 0x040fe20007ffe0ff */
[----:B------:R-:W-:Y:S01]  /*1910*/  LDSM.16.M88.4 R80, [R199+0x7900] ;  /* 0x00790000c750783b */ /* 0x000fe20000000200 */
[C---:B------:R-:W-:Y:S01]  /*1920*/  IADD3 R185, R203.reuse, 0x5000, RZ ;  /* 0x00005000cbb97810 */ /* 0x040fe20007ffe0ff */
[C---:B------:R-:W-:Y:S01]  /*1930*/  HMMA.16816.F32.BF16 R12, R44.reuse, R14, RZ ;  /* 0x0000000e2c0c723c */ /* 0x040fe200000418ff */
[----:B------:R-:W-:Y:S01]  /*1940*/  IADD3 R184, R203, 0x5800, RZ ;  /* 0x00005800cbb87810 */ /* 0x000fe20007ffe0ff */
[----:B------:R-:W0:Y:S06]  /*1950*/  LDGDEPBAR ;  /* 0x00000000000079af */ /* 0x000e2c0000000000 */
[C---:B-1----:R-:W-:Y:S08]  /*1960*/  HMMA.16816.F32.BF16 R76, R44.reuse, R72, RZ ;  /* 0x000000482c4c723c */ /* 0x042ff000000418ff */
[----:B------:R-:W-:Y:S08]  /*1970*/  HMMA.16816.F32.BF16 R72, R44, R74, RZ ;  /* 0x0000004a2c48723c */ /* 0x000ff000000418ff */
[C---:B------:R-:W-:Y:S08]  /*1980*/  HMMA.16816.F32.BF16 R24, R52.reuse, R64, R24 ;  /* 0x000000403418723c */ /* 0x040ff00000041818 */
[----:B------:R-:W-:Y:S01]  /*1990*/  HMMA.16816.F32.BF16 R20, R52, R66, R20 ;  /* 0x000000423414723c */ /* 0x000fe20000041814 */
[----:B------:R-:W-:Y:S07]  /*19a0*/  LDSM.16.M88.4 R64, [R192] ;  /* 0x00000000c040783b */ /* 0x000fee0000000200 */
[C---:B------:R-:W-:Y:S08]  /*19b0*/  HMMA.16816.F32.BF16 R48, R44.reuse, R68, RZ ;  /* 0x000000442c30723c */ /* 0x040ff000000418ff */
[----:B------:R-:W-:Y:S01]  /*19c0*/  HMMA.16816.F32.BF16 R44, R44, R70, RZ ;  /* 0x000000462c2c723c */ /* 0x000fe200000418ff */
[----:B------:R-:W1:Y:S07]  /*19d0*/  LDSM.16.M88.4 R68, [R201] ;  /* 0x00000000c944783b */ /* 0x000e6e0000000200 */
[C---:B------:R-:W-:Y:S08]  /*19e0*/  HMMA.16816.F32.BF16 R16, R52.reuse, R60, R16 ;  /* 0x0000003c3410723c */ /* 0x040ff00000041810 */
[C---:B------:R-:W-:Y:S01]  /*19f0*/  HMMA.16816.F32.BF16 R12, R52.reuse, R62, R12 ;  /* 0x0000003e340c723c */ /* 0x040fe2000004180c */
[----:B------:R-:W5:Y:S07]  /*1a00*/  LDSM.16.M88.4 R60, [R192+0x800] ;  /* 0x00080000c03c783b */ /* 0x000f6e0000000200 */
[C---:B------:R-:W-:Y:S08]  /*1a10*/  HMMA.16816.F32.BF16 R76, R52.reuse, R56, R76 ;  /* 0x00000038344c723c */ /* 0x040ff0000004184c */
[----:B------:R-:W-:Y:S01]  /*1a20*/  HMMA.16816.F32.BF16 R72, R52, R58, R72 ;  /* 0x0000003a3448723c */ /* 0x000fe20000041848 */
[----:B------:R-:W1:Y:S07]  /*1a30*/  LDSM.16.M88.4 R56, [R192+0x1000] ;  /* 0x00100000c038783b */ /* 0x000e6e0000000200 */
[C---:B---3--:R-:W-:Y:S08]  /*1a40*/  HMMA.16816.F32.BF16 R24, R40.reuse, R36, R24 ;  /* 0x000000242818723c */ /* 0x048ff00000041818 */
[----:B------:R-:W-:Y:S01]  /*1a50*/  HMMA.16816.F32.BF16 R20, R40, R38, R20 ;  /* 0x000000262814723c */ /* 0x000fe20000041814 */
[----:B------:R-:W-:Y:S07]  /*1a60*/  LDSM.16.M88.4 R36, [R206+0x4000] ;  /* 0x00400000ce24783b */ /* 0x000fee0000000200 */
[C---:B------:R-:W-:Y:S08]  /*1a70*/  HMMA.16816.F32.BF16 R48, R52.reuse, R8, R48 ;  /* 0x000000083430723c */ /* 0x040ff00000041830 */
[----:B------:R-:W-:Y:S01]  /*1a80*/  HMMA.16816.F32.BF16 R44, R52, R10, R44 ;  /* 0x0000000a342c723c */ /* 0x000fe2000004182c */
[----:B------:R-:W-:Y:S04]  /*1a90*/  LDSM.16.M88.4 R52, [R192+0x1800] ;  /* 0x00180000c034783b */ /* 0x000fe80000000200 */
[----:B------:R-:W-:Y:S03]  /*1aa0*/  LDSM.16.M88.4 R8, [R205+0x8900] ;  /* 0x00890000cd08783b */ /* 0x000fe60000000200 */
[C---:B----4-:R-:W-:Y:S08]  /*1ab0*/  HMMA.16816.F32.BF16 R16, R40.reuse, R32, R16 ;  /* 0x000000202810723c */ /* 0x050ff00000041810 */
[C---:B------:R-:W-:Y:S01]  /*1ac0*/  HMMA.16816.F32.BF16 R12, R40.reuse, R34, R12 ;  /* 0x00000022280c723c */ /* 0x040fe2000004180c */
[----:B------:R-:W3:Y:S07]  /*1ad0*/  LDSM.16.M88.4 R32, [R205+0x8100] ;  /* 0x00810000cd20783b */ /* 0x000eee0000000200 */
[C---:B--2---:R-:W-:Y:S08]  /*1ae0*/  HMMA.16816.F32.BF16 R76, R40.reuse, R28, R76 ;  /* 0x0000001c284c723c */ /* 0x044ff0000004184c */
[----:B------:R-:W-:Y:S01]  /*1af0*/  HMMA.16816.F32.BF16 R72, R40, R30, R72 ;  /* 0x0000001e2848723c */ /* 0x000fe20000041848 */
[----:B------:R-:W2:Y:S07]  /*1b00*/  LDSM.16.M88.4 R28, [R205+0x9100] ;  /* 0x00910000cd1c783b */ /* 0x000eae0000000200 */
[C---:B-1----:R-:W-:Y:S08]  /*1b10*/  HMMA.16816.F32.BF16 R24, R68.reuse, R64, R24 ;  /* 0x000000404418723c */ /* 0x042ff00000041818 */
[----:B------:R-:W-:Y:S01]  /*1b20*/  HMMA.16816.F32.BF16 R20, R68, R66, R20 ;  /* 0x000000424414723c */ /* 0x000fe20000041814 */
[----:B------:R-:W-:Y:S07]  /*1b30*/  LDSM.16.M88.4 R64, [R204+0x4000] ;  /* 0x00400000cc40783b */ /* 0x000fee0000000200 */
[C---:B------:R-:W-:Y:S08]  /*1b40*/  HMMA.16816.F32.BF16 R48, R40.reuse, R80, R48 ;  /* 0x000000502830723c */ /* 0x040ff00000041830 */
[----:B------:R-:W-:Y:S01]  /*1b50*/  HMMA.16816.F32.BF16 R44, R40, R82, R44 ;  /* 0x00000052282c723c */ /* 0x000fe2000004182c */
[----:B------:R-:W-:Y:S04]  /*1b60*/  LDSM.16.M88.4 R80, [R205+0x9900] ;  /* 0x00990000cd50783b */ /* 0x000fe80000000200 */
[----:B------:R-:W-:Y:S03]  /*1b70*/  LDSM.16.M88.4 R40, [R203+0x2800] ;  /* 0x00280000cb28783b */ /* 0x000fe60000000200 */
[C---:B-----5:R-:W-:Y:S08]  /*1b80*/  HMMA.16816.F32.BF16 R16, R68.reuse, R60, R16 ;  /* 0x0000003c4410723c */ /* 0x060ff00000041810 */
[C---:B------:R-:W-:Y:S01]  /*1b90*/  HMMA.16816.F32.BF16 R12, R68.reuse, R62, R12 ;  /* 0x0000003e440c723c */ /* 0x040fe2000004180c */
[----:B------:R-:W1:Y:S07]  /*1ba0*/  LDSM.16.M88.4 R60, [R203+0x2000] ;  /* 0x00200000cb3c783b */ /* 0x000e6e0000000200 */
[C---:B------:R-:W-:Y:S08]  /*1bb0*/  HMMA.16816.F32.BF16 R76, R68.reuse, R56, R76 ;  /* 0x00000038444c723c */ /* 0x040ff0000004184c */
[----:B------:R-:W-:Y:S01]  /*1bc0*/  HMMA.16816.F32.BF16 R72, R68, R58, R72 ;  /* 0x0000003a4448723c */ /* 0x000fe20000041848 */
[----:B------:R-:W4:Y:S07]  /*1bd0*/  LDSM.16.M88.4 R56, [R203+0x3000] ;  /* 0x00300000cb38783b */ /* 0x000f2e0000000200 */
[C---:B---3--:R-:W-:Y:S08]  /*1be0*/  HMMA.16816.F32.BF16 R24, R36.reuse, R32, R24 ;  /* 0x000000202418723c */ /* 0x048ff00000041818 */
[----:B------:R-:W-:Y:S01]  /*1bf0*/  HMMA.16816.F32.BF16 R20, R36, R34, R20 ;  /* 0x000000222414723c */ /* 0x000fe20000041814 */
[----:B------:R-:W-:Y:S07]  /*1c00*/  LDSM.16.M88.4 R32, [R199+0x8100] ;  /* 0x00810000c720783b */ /* 0x000fee0000000200 */
[C---:B------:R-:W-:Y:S08]  /*1c10*/  HMMA.16816.F32.BF16 R48, R68.reuse, R52, R48 ;  /* 0x000000344430723c */ /* 0x040ff00000041830 */
[----:B------:R-:W-:Y:S01]  /*1c20*/  HMMA.16816.F32.BF16 R44, R68, R54, R44 ;  /* 0x00000036442c723c */ /* 0x000fe2000004182c */
[----:B------:R-:W3:Y:S04]  /*1c30*/  LDSM.16.M88.4 R52, [R202+0x4000] ;  /* 0x00400000ca34783b */ /* 0x000ee80000000200 */
[----:B------:R-:W5:Y:S03]  /*1c40*/  LDSM.16.M88.4 R68, [R203+0x3800] ;  /* 0x00380000cb44783b */ /* 0x000f660000000200 */
[C---:B------:R-:W-:Y:S08]  /*1c50*/  HMMA.16816.F32.BF16 R16, R36.reuse, R8, R16 ;  /* 0x000000082410723c */ /* 0x040ff00000041810 */
[C---:B------:R-:W-:Y:S01]  /*1c60*/  HMMA.16816.F32.BF16 R12, R36.reuse, R10, R12 ;  /* 0x0000000a240c723c */ /* 0x040fe2000004180c */
[----:B------:R-:W3:Y:S07]  /*1c70*/  LDSM.16.M88.4 R8, [R199+0x8900] ;  /* 0x00890000c708783b */ /* 0x000eee0000000200 */
[C---:B--2---:R-:W-:Y:S08]  /*1c80*/  HMMA.16816.F32.BF16 R76, R36.reuse, R28, R76 ;  /* 0x0000001c244c723c */ /* 0x044ff0000004184c */
[----:B------:R-:W-:Y:S01]  /*1c90*/  HMMA.16816.F32.BF16 R72, R36, R30, R72 ;  /* 0x0000001e2448723c */ /* 0x000fe20000041848 */
[----:B------:R-:W-:Y:S07]  /*1ca0*/  LDSM.16.M88.4 R28, [R199+0x9100] ;  /* 0x00910000c71c783b */ /* 0x000fee0000000200 */
[C---:B-1----:R-:W-:Y:S08]  /*1cb0*/  HMMA.16816.F32.BF16 R24, R64.reuse, R60, R24 ;  /* 0x0000003c4018723c */ /* 0x042ff00000041818 */
[----:B------:R-:W-:Y:S01]  /*1cc0*/  HMMA.16816.F32.BF16 R20, R64, R62, R20 ;  /* 0x0000003e4014723c */ /* 0x000fe20000041814 */
[----:B------:R-:W-:Y:S07]  /*1cd0*/  LDSM.16.M88.4 R60, [R199+0x9900] ;  /* 0x00990000c73c783b */ /* 0x000fee0000000200 */
[C---:B------:R-:W-:Y:S08]  /*1ce0*/  HMMA.16816.F32.BF16 R48, R36.reuse, R80, R48 ;  /* 0x000000502430723c */ /* 0x040ff00000041830 */
[----:B------:R-:W-:Y:S01]  /*1cf0*/  HMMA.16816.F32.BF16 R44, R36, R82, R44 ;  /* 0x00000052242c723c */ /* 0x000fe2000004182c */
[----:B------:R-:W-:Y:S07]  /*1d00*/  LDSM.16.M88.4 R36, [R192+0x2000] ;  /* 0x00200000c024783b */ /* 0x000fee0000000200 */
[C---:B------:R-:W-:Y:S08]  /*1d10*/  HMMA.16816.F32.BF16 R16, R64.reuse, R40, R16 ;  /* 0x000000284010723c */ /* 0x040ff00000041810 */
[C---:B------:R-:W-:Y:S01]  /*1d20*/  HMMA.16816.F32.BF16 R12, R64.reuse, R42, R12 ;  /* 0x0000002a400c723c */ /* 0x040fe2000004180c */
[----:B------:R-:W1:Y:S07]  /*1d30*/  LDSM.16.M88.4 R40, [R201+0x4000] ;  /* 0x00400000c928783b */ /* 0x000e6e0000000200 */
[C---:B----4-:R-:W-:Y:S08]  /*1d40*/  HMMA.16816.F32.BF16 R76, R64.reuse, R56, R76 ;  /* 0x00000038404c723c */ /* 0x050ff0000004184c */
[----:B------:R-:W-:Y:S01]  /*1d50*/  HMMA.16816.F32.BF16 R72, R64, R58, R72 ;  /* 0x0000003a4048723c */ /* 0x000fe20000041848 */
[----:B------:R-:W2:Y:S07]  /*1d60*/  LDSM.16.M88.4 R56, [R192+0x2800] ;  /* 0x00280000c038783b */ /* 0x000eae0000000200 */
[C---:B---3--:R-:W-:Y:S08]  /*1d70*/  HMMA.16816.F32.BF16 R24, R52.reuse, R32, R24 ;  /* 0x000000203418723c */ /* 0x048ff00000041818 */
[----:B------:R-:W-:Y:S01]  /*1d80*/  HMMA.16816.F32.BF16 R20, R52, R34, R20 ;  /* 0x000000223414723c */ /* 0x000fe20000041814 */
[----:B------:R-:W-:Y:S07]  /*1d90*/  LDSM.16.M88.4 R32, [R206+0x8000] ;  /* 0x00800000ce20783b */ /* 0x000fee0000000200 */
[C---:B-----5:R-:W-:Y:S08]  /*1da0*/  HMMA.16816.F32.BF16 R48, R64.reuse, R68, R48 ;  /* 0x000000444030723c */ /* 0x060ff00000041830 */
[----:B------:R-:W-:Y:S01]  /*1db0*/  HMMA.16816.F32.BF16 R44, R64, R70, R44 ;  /* 0x00000046402c723c */ /* 0x000fe2000004182c */
[----:B------:R-:W-:Y:S04]  /*1dc0*/  LDSM.16.M88.4 R64, [R192+0x3000] ;  /* 0x00300000c040783b */ /* 0x000fe80000000200 */
[----:B------:R-:W-:Y:S03]  /*1dd0*/  LDSM.16.M88.4 R68, [R201+0x8000] ;  /* 0x00800000c944783b */ /* 0x000fe60000000200 */
[C---:B------:R-:W-:Y:S08]  /*1de0*/  HMMA.16816.F32.BF16 R16, R52.reuse, R8, R16 ;  /* 0x000000083410723c */ /* 0x040ff00000041810 */
[----:B------:R-:W-:Y:S01]  /*1df0*/  HMMA.16816.F32.BF16 R12, R52, R10, R12 ;  /* 0x0000000a340c723c */ /* 0x000fe2000004180c */
[----:B------:R-:W3:Y:S07]  /*1e00*/  LDSM.16.M88.4 R8, [R205+0xa100] ;  /* 0x00a10000cd08783b */ /* 0x000eee0000000200 */
[C---:B-1----:R-:W-:Y:S08]  /*1e10*/  HMMA.16816.F32.BF16 R24, R40.reuse, R36, R24 ;  /* 0x000000242818723c */ /* 0x042ff00000041818 */
[----:B------:R-:W-:Y:S01]  /*1e20*/  HMMA.16816.F32.BF16 R20, R40, R38, R20 ;  /* 0x000000262814723c */ /* 0x000fe20000041814 */
[----:B------:R-:W-:Y:S07]  /*1e30*/  LDSM.16.M88.4 R36, [R204+0x8000] ;  /* 0x00800000cc24783b */ /* 0x000fee0000000200 */
[C---:B------:R-:W-:Y:S08]  /*1e40*/  HMMA.16816.F32.BF16 R76, R52.reuse, R28, R76 ;  /* 0x0000001c344c723c */ /* 0x040ff0000004184c */
[C---:B------:R-:W-:Y:S01]  /*1e50*/  HMMA.16816.F32.BF16 R72, R52.reuse, R30, R72 ;  /* 0x0000001e3448723c */ /* 0x040fe20000041848 */
[----:B------:R-:W1:Y:S07]  /*1e60*/  LDSM.16.M88.4 R28, [R192+0x3800] ;  /* 0x00380000c01c783b */ /* 0x000e6e0000000200 */
[C---:B------:R-:W-:Y:S08]  /*1e70*/  HMMA.16816.F32.BF16 R48, R52.reuse, R60, R48 ;  /* 0x0000003c3430723c */ /* 0x040ff00000041830 */
[----:B------:R-:W-:Y:S01]  /*1e80*/  HMMA.16816.F32.BF16 R44, R52, R62, R44 ;  /* 0x0000003e342c723c */ /* 0x000fe2000004182c */
[----:B------:R-:W-:Y:S07]  /*1e90*/  LDSM.16.M88.4 R60, [R202+0x8000] ;  /* 0x00800000ca3c783b */ /* 0x000fee0000000200 */
[C---:B--2---:R-:W-:Y:S01]  /*1ea0*/  HMMA.16816.F32.BF16 R52, R40.reuse, R56, R16 ;  /* 0x000000382834723c */ /* 0x044fe20000041810 */
[----:B------:R-:W2:Y:S07]  /*1eb0*/  LDSM.16.M88.4 R16, [R203+0x4000] ;  /* 0x00400000cb10783b */ /* 0x000eae0000000200 */
[----:B------:R-:W-:Y:S01]  /*1ec0*/  HMMA.16816.F32.BF16 R12, R40, R58, R12 ;  /* 0x0000003a280c723c */ /* 0x000fe2000004180c */
[----:B------:R-:W4:Y:S07]  /*1ed0*/  LDSM.16.M88.4 R56, [R205+0xa900] ;  /* 0x00a90000cd38783b */ /* 0x000f2e0000000200 */
[C---:B---3--:R-:W-:Y:S08]  /*1ee0*/  HMMA.16816.F32.BF16 R24, R32.reuse, R8, R24 ;  /* 0x000000082018723c */ /* 0x048ff00000041818 */
[----:B------:R-:W-:Y:S01]  /*1ef0*/  HMMA.16816.F32.BF16 R20, R32, R10, R20 ;  /* 0x0000000a2014723c */ /* 0x000fe20000041814 */
[----:B------:R-:W3:Y:S07]  /*1f00*/  LDSM.16.M88.4 R8, [R203+0x4800] ;  /* 0x00480000cb08783b */ /* 0x000eee0000000200 */
[C---:B------:R-:W-:Y:S08]  /*1f10*/  HMMA.16816.F32.BF16 R76, R40.reuse, R64, R76 ;  /* 0x00000040284c723c */ /* 0x040ff0000004184c */
[C---:B------:R-:W-:Y:S08]  /*1f20*/  HMMA.16816.F32.BF16 R72, R40.reuse, R66, R72 ;  /* 0x000000422848723c */ /* 0x040ff00000041848 */
[----:B-1----:R-:W-:Y:S01]  /*1f30*/  HMMA.16816.F32.BF16 R64, R40, R28, R48 ;  /* 0x0000001c2840723c */ /* 0x002fe20000041830 */
[----:B------:R-:W1:Y:S07]  /*1f40*/  LDSM.16.M88.4 R48, [R199+0xa100] ;  /* 0x00a10000c730783b */ /* 0x000e6e0000000200 */
[C---:B--2---:R-:W-:Y:S08]  /*1f50*/  HMMA.16816.F32.BF16 R24, R36.reuse, R16, R24 ;  /* 0x000000102418723c */ /* 0x044ff00000041818 */
[----:B------:R-:W-:Y:S01]  /*1f60*/  HMMA.16816.F32.BF16 R20, R36, R18, R20 ;  /* 0x000000122414723c */ /* 0x000fe20000041814 */
[----:B------:R-:W2:Y:S07]  /*1f70*/  LDSM.16.M88.4 R16, [R205+0xb100] ;  /* 0x00b10000cd10783b */ /* 0x000eae0000000200 */
[C---:B----4-:R-:W-:Y:S01]  /*1f80*/  HMMA.16816.F32.BF16 R80, R32.reuse, R56, R52 ;  /* 0x000000382050723c */ /* 0x050fe20000041834 */
[----:B------:R-:W-:Y:S07]  /*1f90*/  LDSM.16.M88.4 R52, [R192+0x4000] ;  /* 0x00400000c034783b */ /* 0x000fee0000000200 */
[----:B------:R-:W-:Y:S01]  /*1fa0*/  HMMA.16816.F32.BF16 R56, R32, R58, R12 ;  /* 0x0000003a2038723c */ /* 0x000fe2000004180c */
[----:B------:R-:W4:Y:S07]  /*1fb0*/  LDSM.16.M88.4 R12, [R199+0xa900] ;  /* 0x00a90000c70c783b */ /* 0x000f2e0000000200 */
[----:B------:R-:W-:Y:S08]  /*1fc0*/  HMMA.16816.F32.BF16 R44, R40, R30, R44 ;  /* 0x0000001e282c723c */ /* 0x000ff0000004182c */
[C---:B---3--:R-:W-:Y:S08]  /*1fd0*/  HMMA.16816.F32.BF16 R80, R36.reuse, R8, R80 ;  /* 0x000000082450723c */ /* 0x048ff00000041850 */
[----:B------:R-:W-:Y:S01]  /*1fe0*/  HMMA.16816.F32.BF16 R56, R36, R10, R56 ;  /* 0x0000000a2438723c */ /* 0x000fe20000041838 */
[----:B------:R-:W-:Y:S07]  /*1ff0*/  LDSM.16.M88.4 R8, [R199+0xb100] ;  /* 0x00b10000c708783b */ /* 0x000fee0000000200 */
[C---:B-1----:R-:W-:Y:S08]  /*2000*/  HMMA.16816.F32.BF16 R24, R60.reuse, R48, R24 ;  /* 0x000000303c18723c */ /* 0x042ff00000041818 */
[----:B------:R-:W-:Y:S01]  /*2010*/  HMMA.16816.F32.BF16 R20, R60, R50, R20 ;  /* 0x000000323c14723c */ /* 0x000fe20000041814 */
[----:B------:R-:W1:Y:S07]  /*2020*/  LDSM.16.M88.4 R48, [R203+0x5000] ;  /* 0x00500000cb30783b */ /* 0x000e6e0000000200 */
[C---:B--2---:R-:W-:Y:S08]  /*2030*/  HMMA.16816.F32.BF16 R76, R32.reuse, R16, R76 ;  /* 0x00000010204c723c */ /* 0x044ff0000004184c */
[----:B------:R-:W-:Y:S01]  /*2040*/  HMMA.16816.F32.BF16 R72, R32, R18, R72 ;  /* 0x000000122048723c */ /* 0x000fe20000041848 */
[----:B------:R-:W2:Y:S07]  /*2050*/  LDSM.16.M88.4 R16, [R192+0x4800] ;  /* 0x00480000c010783b */ /* 0x000eae0000000200 */
[C---:B----4-:R-:W-:Y:S08]  /*2060*/  HMMA.16816.F32.BF16 R80, R60.reuse, R12, R80 ;  /* 0x0000000c3c50723c */ /* 0x050ff00000041850 */
[----:B------:R-:W-:Y:S01]  /*2070*/  HMMA.16816.F32.BF16 R56, R60, R14, R56 ;  /* 0x0000000e3c38723c */ /* 0x000fe20000041838 */
[----:B------:R-:W3:Y:S07]  /*2080*/  LDSM.16.M88.4 R12, [R203+0x5800] ;  /* 0x00580000cb0c783b */ /* 0x000eee0000000200 */
[C---:B------:R-:W-:Y:S08]  /*2090*/  HMMA.16816.F32.BF16 R64, R32.reuse, R84, R64 ;  /* 0x000000542040723c */ /* 0x040ff00000041840 */
[----:B------:R-:W-:Y:S08]  /*20a0*/  HMMA.16816.F32.BF16 R44, R32, R86, R44 ;  /* 0x00000056202c723c */ /* 0x000ff0000004182c */
[----:B------:R-:W-:Y:S08]  /*20b0*/  HMMA.16816.F32.BF16 R24, R68, R52, R24 ;  /* 0x000000344418723c */ /* 0x000ff00000041818 */
[----:B-1----:R-:W-:Y:S08]  /*20c0*/  HMMA.16816.F32.BF16 R76, R36, R48, R76 ;  /* 0x00000030244c723c */ /* 0x002ff0000004184c */
[----:B--2---:R-:W-:Y:S08]  /*20d0*/  HMMA.16816.F32.BF16 R80, R68, R16, R80 ;  /* 0x000000104450723c */ /* 0x004ff00000041850 */
[----:B------:R-:W-:Y:S01]  /*20e0*/  HMMA.16816.F32.BF16 R72, R36, R50, R72 ;  /* 0x000000322448723c */ /* 0x000fe20000041848 */
[----:B------:R-:W-:-:S02]  /*20f0*/  FMUL.FTZ R26, R26, c[0x0][0x320] ;  /* 0x0000c8001a1a7a20 */ /* 0x000fc40000410000 */
[----:B------:R-:W-:Y:S02]  /*2100*/  FMUL.FTZ R2, R24, c[0x0][0x320] ;  /* 0x0000c80018027a20 */ /* 0x000fe40000410000 */
[----:B------:R-:W-:Y:S01]  /*2110*/  FMUL.FTZ R6, R25, c[0x0][0x320] ;  /* 0x0000c80019067a20 */ /* 0x000fe20000410000 */
[----:B------:R1:W2:Y:S01]  /*2120*/  MUFU.TANH R28, R26 ;  /* 0x0000001a001c7308 */ /* 0x0002a20000002400 */
[----:B------:R-:W-:Y:S01]  /*2130*/  FMUL.FTZ R29, R27, c[0x0][0x320] ;  /* 0x0000c8001b1d7a20 */ /* 0x000fe20000410000 */
[----:B------:R-:W-:Y:S01]  /*2140*/  HMMA.16816.F32.BF16 R56, R68, R18, R56 ;  /* 0x000000124438723c */ /* 0x000fe20000041838 */
[----:B------:R-:W4:Y:S05]  /*2150*/  LDSM.16.M88.4 R16, [R199+0xb900] ;  /* 0x00b90000c710783b */ /* 0x000f2a0000000200 */
[----:B------:R-:W2:Y:S02]  /*2160*/  MUFU.TANH R2, R2 ;  /* 0x0000000200027308 */ /* 0x000ea40000002400 */
[----:B---3--:R-:W-:Y:S01]  /*2170*/  HMMA.16816.F32.BF16 R64, R36, R12, R64 ;  /* 0x0000000c2440723c */ /* 0x008fe20000041840 */
[----:B------:R-:W-:-:S02]  /*2180*/  FMUL.FTZ R30, R80, c[0x0][0x320] ;  /* 0x0000c800501e7a20 */ /* 0x000fc40000410000 */
[----:B------:R-:W-:Y:S01]  /*2190*/  FMUL.FTZ R31, R81, c[0x0][0x320] ;  /* 0x0000c800511f7a20 */ /* 0x000fe20000410000 */
[----:B-1----:R-:W1:Y:S03]  /*21a0*/  LDSM.16.M88.4 R24, [R192+0x5000] ;  /* 0x00500000c018783b */ /* 0x002e660000000200 */
[----:B------:R-:W-:Y:S01]  /*21b0*/  FMUL.FTZ R12, R82, c[0x0][0x320] ;  /* 0x0000c800520c7a20 */ /* 0x000fe20000410000 */
[----:B------:R-:W-:Y:S01]  /*21c0*/  HMMA.16816.F32.BF16 R44, R36, R14, R44 ;  /* 0x0000000e242c723c */ /* 0x000fe2000004182c */
[----:B------:R-:W-:Y:S01]  /*21d0*/  FMUL.FTZ R13, R83, c[0x0][0x320] ;  /* 0x0000c800530d7a20 */ /* 0x000fe20000410000 */
[----:B------:R-:W3:Y:S06]  /*21e0*/  MUFU.TANH R6, R6 ;  /* 0x0000000600067308 */ /* 0x000eec0000002400 */
[----:B------:R-:W-:Y:S01]  /*21f0*/  HMMA.16816.F32.BF16 R76, R60, R8, R76 ;  /* 0x000000083c4c723c */ /* 0x000fe2000004184c */
[----:B------:R-:W-:Y:S01]  /*2200*/  FMUL.FTZ R14, R58, c[0x0][0x320] ;  /* 0x0000c8003a0e7a20 */ /* 0x000fe20000410000 */
[----:B------:R-:W1:Y:S01]  /*2210*/  MUFU.TANH R29, R29 ;  /* 0x0000001d001d7308 */ /* 0x000e620000002400 */
[----:B------:R-:W-:-:S05]  /*2220*/  FMUL.FTZ R56, R56, c[0x0][0x320] ;  /* 0x0000c80038387a20 */ /* 0x000fca0000410000 */
[----:B------:R-:W-:Y:S01]  /*2230*/  HMMA.16816.F32.BF16 R72, R60, R10, R72 ;  /* 0x0000000a3c48723c */ /* 0x000fe20000041848 */
[----:B------:R-:W5:Y:S01]  /*2240*/  LDSM.16.M88.4 R8, [R192+0x5800] ;  /* 0x00580000c008783b */ /* 0x000f620000000200 */
[----:B------:R-:W1:Y:S01]  /*2250*/  MUFU.TANH R30, R30 ;  /* 0x0000001e001e7308 */ /* 0x000e620000002400 */
[----:B------:R-:W-:-:S05]  /*2260*/  DEPBAR.LE SB0, 0x0 ;  /* 0x000080000000791a */ /* 0x000fca0000000000 */
[----:B------:R-:W-:Y:S02]  /*2270*/  HMMA.16816.F32.BF16 R20, R68, R54, R20 ;  /* 0x000000364414723c */ /* 0x000fe40000041814 */
[----:B------:R-:W1:Y:S06]  /*2280*/  MUFU.TANH R31, R31 ;  /* 0x0000001f001f7308 */ /* 0x000e6c0000002400 */
[C---:B----4-:R-:W-:Y:S02]  /*2290*/  HMMA.16816.F32.BF16 R64, R60.reuse, R16, R64 ;  /* 0x000000103c40723c */ /* 0x050fe40000041840 */
[----:B------:R-:W4:Y:S05]  /*22a0*/  MUFU.TANH R12, R12 ;  /* 0x0000000c000c7308 */ /* 0x000f2a0000002400 */
[----:B------:R-:W-:Y:S01]  /*22b0*/  FMUL.FTZ R16, R59, c[0x0][0x320] ;  /* 0x0000c8003b107a20 */ /* 0x000fe20000410000 */
[----:B------:R-:W-:Y:S02]  /*22c0*/  HMMA.16816.F32.BF16 R44, R60, R18, R44 ;  /* 0x000000123c2c723c */ /* 0x000fe4000004182c */
[----:B------:R-:W2:Y:S06]  /*22d0*/  MUFU.TANH R13, R13 ;  /* 0x0000000d000d7308 */ /* 0x000eac0000002400 */
[----:B-1----:R-:W-:Y:S01]  /*22e0*/  HMMA.16816.F32.BF16 R76, R68, R24, R76 ;  /* 0x00000018444c723c */ /* 0x002fe2000004184c */
[----:B------:R-:W-:Y:S01]  /*22f0*/  FMUL.FTZ R20, R20, c[0x0][0x320] ;  /* 0x0000c80014147a20 */ /* 0x000fe20000410000 */
[----:B------:R1:W1:Y:S01]  /*2300*/  MUFU.TANH R25, R56 ;  /* 0x0000003800197308 */ /* 0x0002620000002400 */
[----:B------:R-:W-:-:S02]  /*2310*/  FMUL.FTZ R21, R21, c[0x0][0x320] ;  /* 0x0000c80015157a20 */ /* 0x000fc40000410000 */
[----:B------:R-:W-:Y:S02]  /*2320*/  FMUL.FTZ R22, R22, c[0x0][0x320] ;  /* 0x0000c80016167a20 */ /* 0x000fe40000410000 */
[----:B------:R-:W-:Y:S01]  /*2330*/  FMUL.FTZ R23, R23, c[0x0][0x320] ;  /* 0x0000c80017177a20 */ /* 0x000fe20000410000 */
[C---:B------:R-:W-:Y:S01]  /*2340*/  HMMA.16816.F32.BF16 R72, R68.reuse, R26, R72 ;  /* 0x0000001a4448723c */ /* 0x040fe20000041848 */
[----:B------:R-:W-:Y:S01]  /*2350*/  FMUL.FTZ R24, R57, c[0x0][0x320] ;  /* 0x0000c80039187a20 */ /* 0x000fe20000410000 */
[----:B------:R-:W1:Y:S06]  /*2360*/  MUFU.TANH R20, R20 ;  /* 0x0000001400147308 */ /* 0x000e6c0000002400 */
[C---:B-----5:R-:W-:Y:S02]  /*2370*/  HMMA.16816.F32.BF16 R64, R68.reuse, R8, R64 ;  /* 0x000000084440723c */ /* 0x060fe40000041840 */
[----:B------:R-:W1:Y:S06]  /*2380*/  MUFU.TANH R21, R21 ;  /* 0x0000001500157308 */ /* 0x000e6c0000002400 */
[----:B------:R-:W-:Y:S01]  /*2390*/  HMMA.16816.F32.BF16 R44, R68, R10, R44 ;  /* 0x0000000a442c723c */ /* 0x000fe2000004182c */
[----:B------:R-:W-:Y:S01]  /*23a0*/  FMUL.FTZ R76, R76, c[0x0][0x320] ;  /* 0x0000c8004c4c7a20 */ /* 0x000fe20000410000 */
[----:B------:R-:W1:Y:S01]  /*23b0*/  MUFU.TANH R22, R22 ;  /* 0x0000001600167308 */ /* 0x000e620000002400 */
[----:B------:R-:W-:-:S02]  /*23c0*/  FMUL.FTZ R77, R77, c[0x0][0x320] ;  /* 0x0000c8004d4d7a20 */ /* 0x000fc40000410000 */
[----:B------:R-:W-:Y:S02]  /*23d0*/  FMUL.FTZ R78, R78, c[0x0][0x320] ;  /* 0x0000c8004e4e7a20 */ /* 0x000fe40000410000 */
[----:B------:R-:W-:Y:S02]  /*23e0*/  FMUL.FTZ R79, R79, c[0x0][0x320] ;  /* 0x0000c8004f4f7a20 */ /* 0x000fe40000410000 */
[----:B------:R-:W-:Y:S01]  /*23f0*/  FMUL.FTZ R72, R72, c[0x0][0x320] ;  /* 0x0000c80048487a20 */ /* 0x000fe20000410000 */
[----:B------:R-:W1:Y:S01]  /*2400*/  MUFU.TANH R23, R23 ;  /* 0x0000001700177308 */ /* 0x000e620000002400 */
[----:B------:R-:W-:Y:S02]  /*2410*/  FMUL.FTZ R73, R73, c[0x0][0x320] ;  /* 0x0000c80049497a20 */ /* 0x000fe40000410000 */
[----:B------:R-:W-:Y:S02]  /*2420*/  FMUL.FTZ R74, R74, c[0x0][0x320] ;  /* 0x0000c8004a4a7a20 */ /* 0x000fe40000410000 */
[----:B------:R-:W-:-:S02]  /*2430*/  FMUL.FTZ R75, R75, c[0x0][0x320] ;  /* 0x0000c8004b4b7a20 */ /* 0x000fc40000410000 */
[----:B------:R-:W-:Y:S01]  /*2440*/  FMUL.FTZ R64, R64, c[0x0][0x320] ;  /* 0x0000c80040407a20 */ /* 0x000fe20000410000 */
[----:B------:R-:W1:Y:S01]  /*2450*/  MUFU.TANH R24, R24 ;  /* 0x0000001800187308 */ /* 0x000e620000002400 */
[----:B------:R-:W-:Y:S02]  /*2460*/  FMUL.FTZ R65, R65, c[0x0][0x320] ;  /* 0x0000c80041417a20 */ /* 0x000fe40000410000 */
[----:B------:R-:W-:Y:S02]  /*2470*/  FMUL.FTZ R66, R66, c[0x0][0x320] ;  /* 0x0000c80042427a20 */ /* 0x000fe40000410000 */
[----:B------:R-:W-:Y:S02]  /*2480*/  FMUL.FTZ R67, R67, c[0x0][0x320] ;  /* 0x0000c80043437a20 */ /* 0x000fe40000410000 */
[----:B------:R-:W-:Y:S01]  /*2490*/  FMUL.FTZ R44, R44, c[0x0][0x320] ;  /* 0x0000c8002c2c7a20 */ /* 0x000fe20000410000 */
[----:B------:R-:W1:Y:S01]  /*24a0*/  MUFU.TANH R14, R14 ;  /* 0x0000000e000e7308 */ /* 0x000e620000002400 */
[----:B------:R-:W-:-:S02]  /*24b0*/  FMUL.FTZ R45, R45, c[0x0][0x320] ;  /* 0x0000c8002d2d7a20 */ /* 0x000fc40000410000 */
[----:B------:R-:W-:Y:S02]  /*24c0*/  FMUL.FTZ R46, R46, c[0x0][0x320] ;  /* 0x0000c8002e2e7a20 */ /* 0x000fe40000410000 */
[----:B------:R-:W-:-:S03]  /*24d0*/  FMUL.FTZ R47, R47, c[0x0][0x320] ;  /* 0x0000c8002f2f7a20 */ /* 0x000fc60000410000 */
[----:B------:R-:W1:Y:S08]  /*24e0*/  MUFU.TANH R16, R16 ;  /* 0x0000001000107308 */ /* 0x000e700000002400 */
[----:B------:R1:W1:Y:S08]  /*24f0*/  MUFU.TANH R183, R76 ;  /* 0x0000004c00b77308 */ /* 0x0002700000002400 */
        /* <DEDUP_REMOVED lines=14> */
[----:B------:R1:W1:Y:S01]  /*25e0*/  MUFU.TANH R161, R47 ;  /* 0x0000002f00a17308 */ /* 0x0002620000002400 */
[----:B------:R-:W-:Y:S06]  /*25f0*/  BAR.SYNC.DEFER_BLOCKING 0x0 ;  /* 0x0000000000007b1d */ /* 0x000fec0000010000 */
[----:B------:R-:W-:Y:S05]  /*2600*/  @P0 BRA `(.L_x_1) ;  /* 0x0000047000000947 */ /* 0x000fea0003800000 */
[----:B--234-:R-:W-:Y:S01]  /*2610*/  ULEA UR4, UR7, UR10, 0x6 ;  /* 0x0000000a07047291 */ /* 0x01cfe2000f8e303f */
[----:B------:R-:W-:Y:S01]  /*2620*/  ISETP.NE.AND P1, PT, R207, 0x1, PT ;  /* 0x00000001cf00780c */ /* 0x000fe20003f25270 */
[----:B------:R-:W-:-:S04]  /*2630*/  IMAD.MOV.U32 R208, RZ, RZ, RZ ;  /* 0x000000ffffd07224 */ /* 0x000fc800078e00ff */
[----:B------:R-:W-:-:S05]  /*2640*/  IMAD.U32 R8, RZ, RZ, UR4 ;  /* 0x00000004ff087e24 */ /* 0x000fca000f8e00ff */
[----:B------:R-:W-:-:S05]  /*2650*/  IADD3 R209, R8, -0x80, R213 ;  /* 0xffffff8008d17810 */ /* 0x000fca0007ffe0d5 */
[----:B------:R-:W-:-:S04]  /*2660*/  @P1 IMAD.HI.U32 R9, R209, c[0x0][0x2bc], RZ ;  /* 0x0000af00d1091a27 */ /* 0x000fc800078e00ff */
[----:B------:R-:W-:Y:S01]  /*2670*/  IMAD.MOV.U32 R8, RZ, RZ, R209 ;  /* 0x000000ffff087224 */ /* 0x000fe200078e00d1 */
[----:B------:R-:W-:-:S04]  /*2680*/  @P1 SHF.R.U32.HI R8, RZ, c[0x0][0x2c0], R9 ;  /* 0x0000b000ff081a19 */ /* 0x000fc80000011609 */
[----:B------:R-:W-:-:S04]  /*2690*/  @!P3 IADD3 R18, P0, R8, UR14, RZ ;  /* 0x0000000e0812bc10 */ /* 0x000fc8000ff1e0ff */
[----:B------:R-:W-:Y:S02]  /*26a0*/  @!P3 LEA.HI.X.SX32 R9, R8, UR11, 0x1, P0 ;  /* 0x0000000b0809bc11 */ /* 0x000fe400080f0eff */
[----:B------:R-:W-:-:S04]  /*26b0*/  @!P3 LEA R10, P0, R18, c[0x0][0x2a0], 0x2 ;  /* 0x0000a800120aba11 */ /* 0x000fc800078010ff */
[----:B------:R-:W-:-:S05]  /*26c0*/  @!P3 LEA.HI.X R11, R18, c[0x0][0x2a4], R9, 0x2, P0 ;  /* 0x0000a900120bba11 */ /* 0x000fca00000f1409 */
[----:B------:R-:W2:Y:S01]  /*26d0*/  @!P3 LDG.E R208, [R10.64] ;  /* 0x0000000c0ad0b981 */ /* 0x000ea2000c1e1900 */
[----:B------:R-:W-:Y:S01]  /*26e0*/  IMAD.MOV R8, RZ, RZ, -R8 ;  /* 0x000000ffff087224 */ /* 0x000fe200078e0a08 */
[----:B------:R-:W-:Y:S01]  /*26f0*/  SHF.R.S32.HI R32, RZ, 0x1f, R215 ;  /* 0x0000001fff207819 */ /* 0x000fe200000114d7 */
[----:B------:R-:W-:Y:S01]  /*2700*/  IMAD.WIDE R34, R216, 0x2, RZ ;  /* 0x00000002d8227825 */ /* 0x000fe200078e02ff */
[----:B------:R-:W-:Y:S02]  /*2710*/  SEL R17, RZ, 0x10, P4 ;  /* 0x00000010ff117807 */ /* 0x000fe40002000000 */
[----:B------:R-:W-:Y:S01]  /*2720*/  LEA.HI R32, R32, R215, RZ, 0x3 ;  /* 0x000000d720207211 */ /* 0x000fe200078f18ff */
[----:B------:R-:W-:-:S03]  /*2730*/  IMAD R209, R8, c[0x0][0x2b8], R209 ;  /* 0x0000ae0008d17a24 */ /* 0x000fc600078e02d1 */
[----:B------:R-:W-:Y:S01]  /*2740*/  LOP3.LUT R32, R32, 0xfffffff8, RZ, 0xc0, !PT ;  /* 0xfffffff820207812 */ /* 0x000fe200078ec0ff */
[----:B------:R-:W-:Y:S01]  /*2750*/  IMAD.WIDE.U32 R18, R209, c[0x0][0x1e0], RZ ;  /* 0x00007800d1127a25 */ /* 0x000fe200078e00ff */
[----:B------:R-:W-:-:S03]  /*2760*/  SHF.R.S32.HI R8, RZ, 0x1f, R209 ;  /* 0x0000001fff087819 */ /* 0x000fc600000114d1 */
[----:B------:R-:W-:-:S04]  /*2770*/  IMAD.WIDE R32, R32, 0x2, RZ ;  /* 0x0000000220207825 */ /* 0x000fc800078e02ff */
[----:B------:R-:W-:-:S04]  /*2780*/  IMAD R8, R8, c[0x0][0x1e0], RZ ;  /* 0x0000780008087a24 */ /* 0x000fc800078e02ff */
[----:B------:R-:W-:-:S04]  /*2790*/  IMAD R9, R209, c[0x0][0x1e4], R8 ;  /* 0x00007900d1097a24 */ /* 0x000fc800078e0208 */
[----:B------:R-:W-:Y:S01]  /*27a0*/  IMAD.IADD R19, R19, 0x1, R9 ;  /* 0x0000000113137824 */ /* 0x000fe200078e0209 */
[----:B--2---:R-:W-:-:S03]  /*27b0*/  SHF.R.S32.HI R9, RZ, 0x1f, R208 ;  /* 0x0000001fff097819 */ /* 0x004fc600000114d0 */
[----:B------:R-:W-:Y:S01]  /*27c0*/  IMAD.WIDE.U32 R10, R208, c[0x0][0x1f0], R18 ;  /* 0x00007c00d00a7a25 */ /* 0x000fe200078e0012 */
[----:B------:R-:W-:-:S03]  /*27d0*/  SEL R18, RZ, 0x10, P5 ;  /* 0x00000010ff127807 */ /* 0x000fc60002800000 */
[----:B------:R-:W-:Y:S01]  /*27e0*/  IMAD R9, R9, c[0x0][0x1f0], RZ ;  /* 0x00007c0009097a24 */ /* 0x000fe200078e02ff */
[----:B------:R-:W-:Y:S02]  /*27f0*/  IADD3 R26, P0, R10, UR18, RZ ;  /* 0x000000120a1a7c10 */ /* 0x000fe4000ff1e0ff */
[----:B------:R-:W-:Y:S01]  /*2800*/  IADD3 R36, -R18, 0x10, RZ ;  /* 0x0000001012247810 */ /* 0x000fe20007ffe1ff */
[----:B------:R-:W-:Y:S01]  /*2810*/  IMAD R8, R208, c[0x0][0x1f4], R9 ;  /* 0x00007d00d0087a24 */ /* 0x000fe200078e0209 */
[----:B------:R-:W-:Y:S02]  /*2820*/  SHF.R.S32.HI R9, RZ, 0x1f, R214 ;  /* 0x0000001fff097819 */ /* 0x000fe400000114d6 */
[----:B------:R-:W-:Y:S02]  /*2830*/  LOP3.LUT R36, R36, 0xf, RZ, 0xc0, !PT ;  /* 0x0000000f24247812 */ /* 0x000fe400078ec0ff */
[----:B------:R-:W-:Y:S02]  /*2840*/  IADD3.X R11, R11, UR16, R8, P0, !PT ;  /* 0x000000100b0b7c10 */ /* 0x000fe400087fe408 */
[----:B------:R-:W-:-:S02]  /*2850*/  LEA R27, P0, R26, c[0x0][0x1c8], 0x1 ;  /* 0x000072001a1b7a11 */ /* 0x000fc400078008ff */
[----:B------:R-:W-:Y:S02]  /*2860*/  LEA.HI R8, R9, R214, RZ, 0x3 ;  /* 0x000000d609087211 */ /* 0x000fe400078f18ff */
[----:B------:R-:W-:Y:S01]  /*2870*/  LEA.HI.X R26, R26, c[0x0][0x1cc], R11, 0x1, P0 ;  /* 0x000073001a1a7a11 */ /* 0x000fe200000f0c0b */
[----:B------:R-:W-:Y:S01]  /*2880*/  SHFL.IDX PT, R19, R27, RZ, 0x181f ;  /* 0x00181fff1b137589 */ /* 0x000fe200000e0000 */
[----:B------:R-:W-:Y:S02]  /*2890*/  IADD3 R10, -R17, 0x10, RZ ;  /* 0x00000010110a7810 */ /* 0x000fe40007ffe1ff */
[----:B------:R-:W-:Y:S01]  /*28a0*/  LOP3.LUT R8, R8, 0xfffffff8, RZ, 0xc0, !PT ;  /* 0xfffffff808087812 */ /* 0x000fe200078ec0ff */
[----:B------:R-:W2:Y:S01]  /*28b0*/  SHFL.IDX PT, R11, R27, 0x1, 0x181f ;  /* 0x00381f001b0b7f89 */ /* 0x000ea200000e0000 */
[----:B------:R-:W-:Y:S02]  /*28c0*/  LOP3.LUT R10, R10, 0xf, RZ, 0xc0, !PT ;  /* 0x0000000f0a0a7812 */ /* 0x000fe400078ec0ff */
[----:B------:R-:W-:Y:S01]  /*28d0*/  IADD3 R9, -R4, 0x10, RZ ;  /* 0x0000001004097810 */ /* 0x000fe20007ffe1ff */
[----:B------:R-:W3:Y:S01]  /*28e0*/  SHFL.IDX PT, R15, R26, 0x1, 0x181f ;  /* 0x00381f001a0f7f89 */ /* 0x000ee200000e0000 */
[----:B------:R-:W-:Y:S01]  /*28f0*/  IMAD.WIDE R38, R8, 0x2, RZ ;  /* 0x0000000208267825 */ /* 0x000fe200078e02ff */
[----:B------:R-:W-:-:S02]  /*2900*/  ISETP.NE.U32.AND P2, PT, R18, RZ, PT ;  /* 0x000000ff1200720c */ /* 0x000fc40003f45070 */
[----:B------:R-:W4:Y:S01]  /*2910*/  SHFL.IDX PT, R26, R26, RZ, 0x181f ;  /* 0x00181fff1a1a7589 */ /* 0x000f2200000e0000 */
[----:B------:R-:W-:Y:S02]  /*2920*/  LOP3.LUT R8, R9, 0xf, RZ, 0xc0, !PT ;  /* 0x0000000f09087812 */ /* 0x000fe400078ec0ff */
[----:B--2---:R-:W-:-:S04]  /*2930*/  IADD3 R36, P1, P0, R36, R11, R34 ;  /* 0x0000000b24247210 */ /* 0x004fc8000783e022 */
[----:B---3--:R-:W-:Y:S02]  /*2940*/  IADD3.X R37, RZ, R15, R35, P1, P0 ;  /* 0x0000000fff257210 */ /* 0x008fe40000fe0423 */
[----:B------:R-:W-:-:S04]  /*2950*/  IADD3 R40, P1, P0, R10, R11, R32 ;  /* 0x0000000b0a287210 */ /* 0x000fc8000783e020 */
[----:B------:R-:W-:Y:S02]  /*2960*/  IADD3.X R41, RZ, R15, R33, P1, P0 ;  /* 0x0000000fff297210 */ /* 0x000fe40000fe0421 */
[----:B------:R-:W-:Y:S01]  /*2970*/  IADD3 R8, P1, P0, R8, R11, R38 ;  /* 0x0000000b08087210 */ /* 0x000fe2000783e026 */
[----:B------:R-:W-:-:S03]  /*2980*/  IMAD.SHL.U32 R11, R211, 0x2, RZ ;  /* 0x00000002d30b7824 */ /* 0x000fc600078e00ff */
[----:B------:R-:W-:Y:S02]  /*2990*/  IADD3.X R9, RZ, R15, R39, P1, P0 ;  /* 0x0000000fff097210 */ /* 0x000fe40000fe0427 */
[-C--:B------:R-:W-:Y:S02]  /*29a0*/  IADD3 R32, P0, R32, R19.reuse, RZ ;  /* 0x0000001320207210 */ /* 0x080fe40007f1e0ff */
[----:B------:R-:W-:-:S03]  /*29b0*/  IADD3 R34, P1, R34, R19, RZ ;  /* 0x0000001322227210 */ /* 0x000fc60007f3e0ff */
[--C-:B----4-:R-:W-:Y:S01]  /*29c0*/  IMAD.X R33, R33, 0x1, R26.reuse, P0 ;  /* 0x0000000121217824 */ /* 0x110fe200000e061a */
[----:B------:R-:W-:Y:S01]  /*29d0*/  IADD3 R18, P0, R38, R19, RZ ;  /* 0x0000001326127210 */ /* 0x000fe20007f1e0ff */
[----:B------:R-:W-:Y:S01]  /*29e0*/  IMAD.X R35, R35, 0x1, R26, P1 ;  /* 0x0000000123237824 */ /* 0x000fe200008e061a */
[----:B------:R-:W-:-:S03]  /*29f0*/  ISETP.NE.U32.AND P1, PT, R17, RZ, PT ;  /* 0x000000ff1100720c */ /* 0x000fc60003f25070 */
[----:B------:R-:W-:Y:S01]  /*2a00*/  IMAD.X R19, R39, 0x1, R26, P0 ;  /* 0x0000000127137824 */ /* 0x000fe200000e061a */
[----:B------:R-:W-:Y:S01]  /*2a10*/  ISETP.NE.U32.AND P0, PT, R4, RZ, PT ;  /* 0x000000ff0400720c */ /* 0x000fe20003f05070 */
[----:B------:R2:W-:Y:S04]  /*2a20*/  LDGSTS.E.BYPASS.LTC128B.128 [R11+0x6100], [R34.64], !P5 ;  /* 0x06100000220b7fae */ /* 0x0005e8000e901d4c */
[----:B------:R2:W-:Y:S04]  /*2a30*/  LDGSTS.E.BYPASS.LTC128B.128 [R11+0x8100], [R32.64], !P4 ;  /* 0x08100000200b7fae */ /* 0x0005e8000e101d4c */
[----:B------:R2:W-:Y:S04]  /*2a40*/  LDGSTS.E.BYPASS.LTC128B.128 [R11+0xa100], [R18.64], !P6 ;  /* 0x0a100000120b7fae */ /* 0x0005e8000f101d4c */
[----:B------:R2:W-:Y:S04]  /*2a50*/  LDGSTS.E.BYPASS.LTC128B.128.ZFILL [R11+0x7100], [R36.64], P2 ;  /* 0x07100000240b7fae */ /* 0x0005e80009141d4c */
[----:B------:R2:W-:Y:S04]  /*2a60*/  LDGSTS.E.BYPASS.LTC128B.128.ZFILL [R11+0x9100], [R40.64], P1 ;  /* 0x09100000280b7fae */ /* 0x0005e80008941d4c */
[----:B------:R2:W-:Y:S02]  /*2a70*/  LDGSTS.E.BYPASS.LTC128B.128.ZFILL [R11+0xb100], [R8.64], P0 ;  /* 0x0b100000080b7fae */ /* 0x0005e40008141d4c */
.L_x_1:
[----:B--234-:R-:W-:Y:S01]  /*2a80*/  SHF.R.S32.HI R218, RZ, 0x1f, R3 ;  /* 0x0000001fffda7819 */ /* 0x01cfe20000011403 */
[----:B------:R-:W-:Y:S01]  /*2a90*/  IMAD.U32 R4, RZ, RZ, UR17 ;  /* 0x00000011ff047e24 */ /* 0x000fe2000f8e00ff */
[----:B------:R-:W0:Y:S01]  /*2aa0*/  LDGDEPBAR ;  /* 0x00000000000079af */ /* 0x000e220000000000 */
[----:B------:R-:W-:Y:S01]  /*2ab0*/  IMAD.SHL.U32 R200, R0, 0x2, RZ ;  /* 0x0000000200c87824 */ /* 0x000fe200078e00ff */
[----:B------:R-:W-:-:S03]  /*2ac0*/  LEA.HI R218, R218, R3, RZ, 0x2 ;  /* 0x00000003dada7211 */ /* 0x000fc600078f10ff */
[--C-:B------:R-:W-:Y:S01]  /*2ad0*/  IMAD R197, R5, 0x2, R200.reuse ;  /* 0x0000000205c57824 */ /* 0x100fe200078e02c8 */
[----:B------:R-:W-:Y:S01]  /*2ae0*/  LOP3.LUT R8, R218, 0x7ffffffc, RZ, 0xc0, !PT ;  /* 0x7ffffffcda087812 */ /* 0x000fe200078ec0ff */
[----:B------:R-:W-:Y:S01]  /*2af0*/  LDSM.16.MT88.4 R40, [R200+0x2100] ;  /* 0x00210000c828783b */ /* 0x000fe20000004200 */
[----:B------:R-:W-:-:S03]  /*2b00*/  IMAD R198, R7, 0x2, R200 ;  /* 0x0000000207c67824 */ /* 0x000fc600078e02c8 */
[----:B------:R-:W-:Y:S01]  /*2b10*/  IMAD.IADD R3, R3, 0x1, -R8 ;  /* 0x0000000103037824 */ /* 0x000fe200078e0a08 */
[----:B-1----:R-:W-:Y:S01]  /*2b20*/  LDSM.16.MT88.4 R56, [R197+0x2100] ;  /* 0x00210000c538783b */ /* 0x002fe20000004200 */
[----:B------:R-:W-:Y:S02]  /*2b30*/  IMAD R196, R5, 0x2, R198 ;  /* 0x0000000205c47824 */ /* 0x000fe400078e02c6 */
[----:B------:R-:W-:Y:S01]  /*2b40*/  IMAD R3, R3, -0x2, R4 ;  /* 0xfffffffe03037824 */ /* 0x000fe200078e0204 */
[----:B------:R-:W-:Y:S04]  /*2b50*/  LDSM.16.MT88.4 R124, [R200+0x100] ;  /* 0x00010000c87c783b */ /* 0x000fe80000004200 */
[C---:B------:R-:W-:Y:S01]  /*2b60*/  ISETP.GT.AND P0, PT, R3.reuse, RZ, PT ;  /* 0x000000ff0300720c */ /* 0x040fe20003f04270 */
[----:B------:R-:W-:Y:S01]  /*2b70*/  LDSM.16.MT88.4 R116, [R198+0x100] ;  /* 0x00010000c674783b */ /* 0x000fe20000004200 */
[----:B------:R-:W-:-:S02]  /*2b80*/  ISETP.GT.AND P1, PT, R3, 0x1, PT ;  /* 0x000000010300780c */ /* 0x000fc40003f24270 */
[----:B------:R-:W-:Y:S01]  /*2b90*/  FSEL R28, R28, -INF , P0 ;  /* 0xff8000001c1c7808 */ /* 0x000fe20000000000 */
[----:B------:R-:W-:Y:S01]  /*2ba0*/  LDSM.16.MT88.4 R108, [R197+0x100] ;  /* 0x00010000c56c783b */ /* 0x000fe20000004200 */
[----:B------:R-:W-:Y:S02]  /*2bb0*/  FSEL R2, R2, -INF , P0 ;  /* 0xff80000002027808 */ /* 0x000fe40000000000 */
[----:B------:R-:W-:Y:S01]  /*2bc0*/  ISETP.GT.AND P0, PT, R3, 0x8, PT ;  /* 0x000000080300780c */ /* 0x000fe20003f04270 */
[----:B------:R-:W-:Y:S01]  /*2bd0*/  LDSM.16.MT88.4 R100, [R196+0x100] ;  /* 0x00010000c464783b */ /* 0x000fe20000004200 */
[----:B------:R-:W-:Y:S02]  /*2be0*/  FSEL R35, R6, -INF , P1 ;  /* 0xff80000006237808 */ /* 0x000fe40000800000 */
[----:B------:R-:W-:Y:S01]  /*2bf0*/  FSEL R33, R29, -INF , P1 ;  /* 0xff8000001d217808 */ /* 0x000fe20000800000 */
[----:B------:R-:W-:Y:S01]  /*2c00*/  LDSM.16.MT88.4 R48, [R198+0x2100] ;  /* 0x00210000c630783b */ /* 0x000fe20000004200 */
[----:B------:R-:W-:-:S02]  /*2c10*/  ISETP.GT.AND P1, PT, R3, 0x9, PT ;  /* 0x000000090300780c */ /* 0x000fc40003f24270 */
[----:B------:R-:W-:Y:S01]  /*2c20*/  FSEL R39, R20, -INF , P0 ;  /* 0xff80000014277808 */ /* 0x000fe20000000000 */
[----:B------:R-:W-:Y:S01]  /*2c30*/  LDSM.16.MT88.4 R64, [R196+0x2100] ;  /* 0x00210000c440783b */ /* 0x000fe20000004200 */
[----:B------:R-:W-:Y:S02]  /*2c40*/  FMNMX.FTZ R4, R2, R35, !PT ;  /* 0x0000002302047209 */ /* 0x000fe40007810000 */
[----:B------:R-:W-:Y:S01]  /*2c50*/  FSEL R29, R22, -INF , P0 ;  /* 0xff800000161d7808 */ /* 0x000fe20000000000 */
[----:B------:R-:W-:Y:S01]  /*2c60*/  LDSM.16.MT88.4 R72, [R200+0x4100] ;  /* 0x00410000c848783b */ /* 0x000fe20000004200 */
[----:B------:R-:W-:Y:S02]  /*2c70*/  ISETP.GT.AND P0, PT, R3, 0x10, PT ;  /* 0x000000100300780c */ /* 0x000fe40003f04270 */
[----:B------:R-:W-:Y:S01]  /*2c80*/  FSEL R37, R21, -INF , P1 ;  /* 0xff80000015257808 */ /* 0x000fe20000800000 */
[----:B------:R-:W-:Y:S01]  /*2c90*/  LDSM.16.MT88.4 R80, [R198+0x4100] ;  /* 0x00410000c650783b */ /* 0x000fe20000004200 */
[----:B------:R-:W-:-:S02]  /*2ca0*/  FMNMX.FTZ R4, R39, R4, !PT ;  /* 0x0000000427047209 */ /* 0x000fc40007810000 */
[----:B------:R-:W-:Y:S01]  /*2cb0*/  FSEL R27, R23, -INF , P1 ;  /* 0xff800000171b7808 */ /* 0x000fe20000800000 */
[----:B------:R-:W-:Y:S01]  /*2cc0*/  LDSM.16.MT88.4 R88, [R197+0x4100] ;  /* 0x00410000c558783b */ /* 0x000fe20000004200 */
[----:B------:R-:W-:Y:S02]  /*2cd0*/  ISETP.GT.AND P1, PT, R3, 0x11, PT ;  /* 0x000000110300780c */ /* 0x000fe40003f24270 */
[----:B------:R-:W-:Y:S01]  /*2ce0*/  FSEL R23, R30, -INF , P0 ;  /* 0xff8000001e177808 */ /* 0x000fe20000000000 */
[----:B------:R-:W-:Y:S01]  /*2cf0*/  LDSM.16.MT88.4 R136, [R198+0x900] ;  /* 0x00090000c688783b */ /* 0x000fe20000004200 */
[----:B------:R-:W-:Y:S02]  /*2d00*/  FMNMX.FTZ R4, R37, R4, !PT ;  /* 0x0000000425047209 */ /* 0x000fe40007810000 */
[----:B------:R-:W-:Y:S02]  /*2d10*/  FSEL R15, R12, -INF , P0 ;  /* 0xff8000000c0f7808 */ /* 0x000fe40000000000 */
[----:B------:R-:W-:-:S02]  /*2d20*/  ISETP.GT.AND P0, PT, R3, 0x18, PT ;  /* 0x000000180300780c */ /* 0x000fc40003f04270 */
[----:B------:R-:W-:Y:S02]  /*2d30*/  FSEL R21, R31, -INF , P1 ;  /* 0xff8000001f157808 */ /* 0x000fe40000800000 */
[----:B------:R-:W-:Y:S02]  /*2d40*/  FMNMX.FTZ R4, R23, R4, !PT ;  /* 0x0000000417047209 */ /* 0x000fe40007810000 */
[----:B------:R-:W-:Y:S02]  /*2d50*/  FSEL R13, R13, -INF , P1 ;  /* 0xff8000000d0d7808 */ /* 0x000fe40000800000 */
[----:B------:R-:W-:Y:S02]  /*2d60*/  ISETP.GT.AND P1, PT, R3, 0x19, PT ;  /* 0x000000190300780c */ /* 0x000fe40003f24270 */
[----:B------:R-:W-:Y:S02]  /*2d70*/  FSEL R19, R25, -INF , P0 ;  /* 0xff80000019137808 */ /* 0x000fe40000000000 */
[----:B------:R-:W-:-:S02]  /*2d80*/  FMNMX.FTZ R4, R21, R4, !PT ;  /* 0x0000000415047209 */ /* 0x000fc40007810000 */
[----:B------:R-:W-:Y:S02]  /*2d90*/  FMNMX.FTZ R6, R28, R33, !PT ;  /* 0x000000211c067209 */ /* 0x000fe40007810000 */
[----:B------:R-:W-:Y:S02]  /*2da0*/  FSEL R11, R14, -INF , P0 ;  /* 0xff8000000e0b7808 */ /* 0x000fe40000000000 */
[----:B------:R-:W-:Y:S02]  /*2db0*/  ISETP.GT.AND P0, PT, R3, 0x20, PT ;  /* 0x000000200300780c */ /* 0x000fe40003f04270 */
[----:B------:R-:W-:Y:S02]  /*2dc0*/  FSEL R17, R24, -INF , P1 ;  /* 0xff80000018117808 */ /* 0x000fe40000800000 */
[----:B------:R-:W-:Y:S02]  /*2dd0*/  FMNMX.FTZ R4, R19, R4, !PT ;  /* 0x0000000413047209 */ /* 0x000fe40007810000 */
[----:B------:R-:W-:-:S02]  /*2de0*/  FMNMX.FTZ R6, R29, R6, !PT ;  /* 0x000000061d067209 */ /* 0x000fc40007810000 */
[----:B------:R-:W-:Y:S02]  /*2df0*/  FSEL R9, R16, -INF , P1 ;  /* 0xff80000010097808 */ /* 0x000fe40000800000 */
[----:B------:R-:W-:Y:S02]  /*2e00*/  ISETP.GT.AND P1, PT, R3, 0x21, PT ;  /* 0x000000210300780c */ /* 0x000fe40003f24270 */
[----:B------:R-:W-:Y:S02]  /*2e10*/  FSEL R183, R183, -INF , P0 ;  /* 0xff800000b7b77808 */ /* 0x000fe40000000000 */
[----:B------:R-:W-:Y:S02]  /*2e20*/  FMNMX.FTZ R4, R17, R4, !PT ;  /* 0x0000000411047209 */ /* 0x000fe40007810000 */
[----:B------:R-:W-:Y:S02]  /*2e30*/  FMNMX.FTZ R6, R27, R6, !PT ;  /* 0x000000061b067209 */ /* 0x000fe40007810000 */
[----:B------:R-:W-:-:S02]  /*2e40*/  FSEL R179, R179, -INF , P0 ;  /* 0xff800000b3b37808 */ /* 0x000fc40000000000 */
[----:B------:R-:W-:Y:S02]  /*2e50*/  ISETP.GT.AND P0, PT, R3, 0x28, PT ;  /* 0x000000280300780c */ /* 0x000fe40003f04270 */
[----:B------:R-:W-:Y:S02]  /*2e60*/  FSEL R157, R157, -INF , P1 ;  /* 0xff8000009d9d7808 */ /* 0x000fe40000800000 */
[----:B------:R-:W-:Y:S02]  /*2e70*/  FMNMX.FTZ R4, R183, R4, !PT ;  /* 0x00000004b7047209 */ /* 0x000fe40007810000 */
[----:B------:R-:W-:Y:S02]  /*2e80*/  FMNMX.FTZ R6, R15, R6, !PT ;  /* 0x000000060f067209 */ /* 0x000fe40007810000 */
[----:B------:R-:W-:Y:S02]  /*2e90*/  FSEL R163, R163, -INF , P1 ;  /* 0xff800000a3a37808 */ /* 0x000fe40000800000 */
[----:B------:R-:W-:-:S02]  /*2ea0*/  ISETP.GT.AND P1, PT, R3, 0x29, PT ;  /* 0x000000290300780c */ /* 0x000fc40003f24270 */
[----:B------:R-:W-:Y:S02]  /*2eb0*/  FSEL R181, R181, -INF , P0 ;  /* 0xff800000b5b57808 */ /* 0x000fe40000000000 */
[----:B------:R-:W-:Y:S02]  /*2ec0*/  FMNMX.FTZ R4, R157, R4, !PT ;  /* 0x000000049d047209 */ /* 0x000fe40007810000 */
[----:B------:R-:W-:Y:S02]  /*2ed0*/  FMNMX.FTZ R6, R13, R6, !PT ;  /* 0x000000060d067209 */ /* 0x000fe40007810000 */
[----:B------:R-:W-:Y:S02]  /*2ee0*/  FSEL R177, R177, -INF , P0 ;  /* 0xff800000b1b17808 */ /* 0x000fe40000000000 */
[----:B------:R-:W-:Y:S02]  /*2ef0*/  ISETP.GT.AND P0, PT, R3, 0x30, PT ;  /* 0x000000300300780c */ /* 0x000fe40003f04270 */
[----:B------:R-:W-:-:S02]  /*2f00*/  FSEL R159, R159, -INF , P1 ;  /* 0xff8000009f9f7808 */ /* 0x000fc40000800000 */
[----:B------:R-:W-:Y:S02]  /*2f10*/  FMNMX.FTZ R4, R181, R4, !PT ;  /* 0x00000004b5047209 */ /* 0x000fe40007810000 */
[----:B------:R-:W-:Y:S02]  /*2f20*/  FMNMX.FTZ R6, R11, R6, !PT ;  /* 0x000000060b067209 */ /* 0x000fe40007810000 */
        /* <DEDUP_REMOVED lines=10> */
[----:B------:R-:W-:Y:S02]  /*2fd0*/  FMNMX.FTZ R4, R173, R4, !PT ;  /* 0x00000004ad047209 */ /* 0x000fe40007810000 */
[----:B------:R-:W-:Y:S02]  /*2fe0*/  FMNMX.FTZ R8, R163, R6, !PT ;  /* 0x00000006a3087209 */ /* 0x000fe40007810000 */
[----:B------:R-:W-:Y:S02]  /*2ff0*/  FMNMX.FTZ R6, R171, R4, !PT ;  /* 0x00000004ab067209 */ /* 0x000fe40007810000 */
[----:B------:R-:W-:Y:S02]  /*3000*/  FMNMX.FTZ R4, R177, R8, !PT ;  /* 0x00000008b1047209 */ /* 0x000fe40007810000 */
[----:B------:R-:W-:Y:S02]  /*3010*/  FSEL R167, R167, -INF , P0 ;  /* 0xff800000a7a77808 */ /* 0x000fe40000000000 */
[----:B------:R-:W-:-:S02]  /*3020*/  FMNMX.FTZ R4, R165, R4, !PT ;  /* 0x00000004a5047209 */ /* 0x000fc40007810000 */
[----:B------:R-:W-:Y:S02]  /*3030*/  ISETP.GT.AND P0, PT, R3, 0x39, PT ;  /* 0x000000390300780c */ /* 0x000fe40003f04270 */
[----:B------:R-:W-:Y:S02]  /*3040*/  FSEL R143, R143, -INF , P2 ;  /* 0xff8000008f8f7808 */ /* 0x000fe40001000000 */
[----:B------:R-:W-:Y:S02]  /*3050*/  FMNMX.FTZ R4, R167, R4, !PT ;  /* 0x00000004a7047209 */ /* 0x000fe40007810000 */
[----:B------:R-:W-:Y:S02]  /*3060*/  FSEL R169, R169, -INF , P0 ;  /* 0xff800000a9a97808 */ /* 0x000fe40000000000 */
[----:B------:R-:W-:Y:S02]  /*3070*/  FSEL R141, R141, -INF , P1 ;  /* 0xff8000008d8d7808 */ /* 0x000fe40000800000 */
[----:B------:R-:W-:-:S02]  /*3080*/  FMNMX.FTZ R4, R143, R4, !PT ;  /* 0x000000048f047209 */ /* 0x000fc40007810000 */
[----:B------:R-:W-:Y:S02]  /*3090*/  FMNMX.FTZ R6, R169, R6, !PT ;  /* 0x00000006a9067209 */ /* 0x000fe40007810000 */
[----:B------:R-:W-:Y:S02]  /*30a0*/  FSEL R161, R161, -INF , P0 ;  /* 0xff800000a1a17808 */ /* 0x000fe40000000000 */
[----:B------:R-:W-:Y:S01]  /*30b0*/  FMNMX.FTZ R4, R141, R4, !PT ;  /* 0x000000048d047209 */ /* 0x000fe20007810000 */
[----:B------:R-:W1:Y:S03]  /*30c0*/  SHFL.BFLY PT, R25, R6, 0x2, 0x1f ;  /* 0x0c401f0006197f89 */ /* 0x000e6600000e0000 */
[----:B------:R-:W-:-:S05]  /*30d0*/  FMNMX.FTZ R31, R161, R4, !PT ;  /* 0x00000004a11f7209 */ /* 0x000fca0007810000 */
[----:B------:R-:W2:Y:S01]  /*30e0*/  SHFL.BFLY PT, R4, R31, 0x2, 0x1f ;  /* 0x0c401f001f047f89 */ /* 0x000ea200000e0000 */
[----:B-1----:R-:W-:-:S05]  /*30f0*/  FMNMX.FTZ R25, R6, R25, !PT ;  /* 0x0000001906197209 */ /* 0x002fca0007810000 */
[----:B------:R-:W1:Y:S01]  /*3100*/  SHFL.BFLY PT, R132, R25, 0x1, 0x1f ;  /* 0x0c201f0019847f89 */ /* 0x000e6200000e0000 */
[----:B--2---:R-:W-:-:S05]  /*3110*/  FMNMX.FTZ R4, R31, R4, !PT ;  /* 0x000000041f047209 */ /* 0x004fca0007810000 */
[----:B------:R-:W2:Y:S01]  /*3120*/  SHFL.BFLY PT, R3, R4, 0x1, 0x1f ;  /* 0x0c201f0004037f89 */ /* 0x000ea200000e0000 */
[----:B-1----:R-:W-:-:S04]  /*3130*/  FMNMX.FTZ R132, R25, R132, !PT ;  /* 0x0000008419847209 */ /* 0x002fc80007810000 */
[C---:B------:R-:W-:Y:S01]  /*3140*/  FSETP.NEU.FTZ.AND P0, PT, R132.reuse, -INF , PT ;  /* 0xff8000008400780b */ /* 0x040fe20003f1d000 */
[----:B------:R-:W-:Y:S01]  /*3150*/  FMUL.FTZ R140, R132, c[0x0][0x2d0] ;  /* 0x0000b400848c7a20 */ /* 0x000fe20000410000 */
[----:B--2---:R-:W-:-:S04]  /*3160*/  FMNMX.FTZ R3, R4, R3, !PT ;  /* 0x0000000304037209 */ /* 0x004fc80007810000 */
[----:B------:R-:W-:Y:S01]  /*3170*/  FSEL R140, R140, RZ, P0 ;  /* 0x000000ff8c8c7208 */ /* 0x000fe20000000000 */
[----:B------:R-:W1:Y:S01]  /*3180*/  LDSM.16.MT88.4 R4, [R196+0x4100] ;  /* 0x00410000c404783b */ /* 0x000e620000004200 */
[C---:B------:R-:W-:Y:S01]  /*3190*/  FSETP.NEU.FTZ.AND P0, PT, R3.reuse, -INF , PT ;  /* 0xff8000000300780b */ /* 0x040fe20003f1d000 */
[----:B------:R-:W-:Y:S02]  /*31a0*/  FMUL.FTZ R158, R3, c[0x0][0x2d0] ;  /* 0x0000b400039e7a20 */ /* 0x000fe40000410000 */
[--C-:B------:R-:W-:Y:S02]  /*31b0*/  FFMA.FTZ R151, R2, c[0x0][0x2d0], -R140.reuse ;  /* 0x0000b40002977a23 */ /* 0x100fe4000001088c */
[--C-:B------:R-:W-:Y:S01]  /*31c0*/  FFMA.FTZ R150, R35, c[0x0][0x2d0], -R140.reuse ;  /* 0x0000b40023967a23 */ /* 0x100fe2000001088c */
[----:B------:R-:W-:Y:S01]  /*31d0*/  FSEL R158, R158, RZ, P0 ;  /* 0x000000ff9e9e7208 */ /* 0x000fe20000000000 */
[--C-:B------:R-:W-:Y:S01]  /*31e0*/  FFMA.FTZ R148, R39, c[0x0][0x2d0], -R140.reuse ;  /* 0x0000b40027947a23 */ /* 0x100fe2000001088c */
[----:B------:R-:W-:Y:S01]  /*31f0*/  PLOP3.LUT P0, PT, PT, PT, UP0, 0x40, 0x0 ;  /* 0x000000000000781c */ /* 0x000fe20003f0e808 */
[----:B------:R-:W-:Y:S01]  /*3200*/  FFMA.FTZ R145, R37, c[0x0][0x2d0], -R140 ;  /* 0x0000b40025917a23 */ /* 0x000fe2000001088c */
[----:B------:R-:W-:Y:S01]  /*3210*/  MUFU.EX2 R151, R151 ;  /* 0x0000009700977308 */ /* 0x000fe20000000800 */
[----:B------:R-:W-:-:S02]  /*3220*/  FFMA.FTZ R152, R28, c[0x0][0x2d0], -R158 ;  /* 0x0000b4001c987a23 */ /* 0x000fc4000001089e */
[--C-:B------:R-:W-:Y:S02]  /*3230*/  FFMA.FTZ R153, R33, c[0x0][0x2d0], -R158.reuse ;  /* 0x0000b40021997a23 */ /* 0x100fe4000001089e */
[--C-:B------:R-:W-:Y:S01]  /*3240*/  FFMA.FTZ R155, R29, c[0x0][0x2d0], -R158.reuse ;  /* 0x0000b4001d9b7a23 */ /* 0x100fe2000001089e */
[----:B------:R-:W-:Y:S01]  /*3250*/  LDSM.16.MT88.4 R32, [R197+0x900] ;  /* 0x00090000c520783b */ /* 0x000fe20000004200 */
[----:B------:R-:W-:Y:S01]  /*3260*/  FFMA.FTZ R146, R27, c[0x0][0x2d0], -R158 ;  /* 0x0000b4001b927a23 */ /* 0x000fe2000001089e */
[----:B------:R-:W2:Y:S01]  /*3270*/  MUFU.EX2 R150, R150 ;  /* 0x0000009600967308 */ /* 0x000ea20000000800 */
[--C-:B------:R-:W-:Y:S01]  /*3280*/  FFMA.FTZ R135, R19, c[0x0][0x2d0], -R140.reuse ;  /* 0x0000b40013877a23 */ /* 0x100fe2000001088c */
[----:B------:R-:W-:Y:S01]  /*3290*/  LDSM.16.MT88.4 R28, [R196+0x900] ;  /* 0x00090000c41c783b */ /* 0x000fe20000004200 */
[----:B------:R-:W-:Y:S02]  /*32a0*/  FFMA.FTZ R2, R17, c[0x0][0x2d0], -R140 ;  /* 0x0000b40011027a23 */ /* 0x000fe4000001088c */
[--C-:B------:R-:W-:Y:S01]  /*32b0*/  FFMA.FTZ R133, R11, c[0x0][0x2d0], -R158.reuse ;  /* 0x0000b4000b857a23 */ /* 0x100fe2000001089e */
[----:B------:R-:W-:Y:S01]  /*32c0*/  LDSM.16.MT88.4 R16, [R197+0x2900] ;  /* 0x00290000c510783b */ /* 0x000fe20000004200 */
[----:B------:R-:W-:Y:S01]  /*32d0*/  FFMA.FTZ R0, R9, c[0x0][0x2d0], -R158 ;  /* 0x0000b40009007a23 */ /* 0x000fe2000001089e */
[----:B------:R-:W-:Y:S01]  /*32e0*/  MUFU.EX2 R148, R148 ;  /* 0x0000009400947308 */ /* 0x000fe20000000800 */
[--C-:B------:R-:W-:Y:S01]  /*32f0*/  FFMA.FTZ R149, R23, c[0x0][0x2d0], -R140.reuse ;  /* 0x0000b40017957a23 */ /* 0x100fe2000001088c */
[----:B------:R-:W3:Y:S01]  /*3300*/  LDSM.16.MT88.4 R8, [R200+0x2900] ;  /* 0x00290000c808783b */ /* 0x000ee20000004200 */
[----:B------:R-:W-:-:S02]  /*3310*/  FFMA.FTZ R144, R21, c[0x0][0x2d0], -R140 ;  /* 0x0000b40015907a23 */ /* 0x000fc4000001088c */
[--C-:B------:R-:W-:Y:S01]  /*3320*/  FFMA.FTZ R147, R15, c[0x0][0x2d0], -R158.reuse ;  /* 0x0000b4000f937a23 */ /* 0x100fe2000001089e */
[----:B------:R-:W4:Y:S01]  /*3330*/  LDSM.16.MT88.4 R20, [R200+0x900] ;  /* 0x00090000c814783b */ /* 0x000f220000004200 */
[----:B------:R-:W-:Y:S01]  /*3340*/  FFMA.FTZ R134, R13, c[0x0][0x2d0], -R158 ;  /* 0x0000b4000d867a23 */ /* 0x000fe2000001089e */
[----:B------:R-:W5:Y:S01]  /*3350*/  MUFU.EX2 R145, R145 ;  /* 0x0000009100917308 */ /* 0x000f620000000800 */
[----:B--2---:R-:W-:Y:S01]  /*3360*/  F2FP.BF16.PACK_AB R96, R150, R151 ;  /* 0x000000979660723e */ /* 0x004fe200000010ff */
[----:B------:R-:W2:Y:S01]  /*3370*/  LDSM.16.MT88.4 R12, [R196+0x2900] ;  /* 0x00290000c40c783b */ /* 0x000ea20000004200 */
[--C-:B------:R-:W-:Y:S02]  /*3380*/  FFMA.FTZ R154, R183, c[0x0][0x2d0], -R140.reuse ;  /* 0x0000b400b79a7a23 */ /* 0x100fe4000001088c */
[--C-:B------:R-:W-:Y:S01]  /*3390*/  FFMA.FTZ R157, R157, c[0x0][0x2d0], -R140.reuse ;  /* 0x0000b4009d9d7a23 */ /* 0x100fe2000001088c */
[----:B------:R-:W-:Y:S01]  /*33a0*/  LDSM.16.MT88.4 R24, [R198+0x2900] ;  /* 0x00290000c618783b */ /* 0x000fe20000004200 */
[--C-:B------:R-:W-:Y:S01]  /*33b0*/  FFMA.FTZ R156, R181, c[0x0][0x2d0], -R140.reuse ;  /* 0x0000b400b59c7a23 */ /* 0x100fe2000001088c */
[----:B------:R-:W-:Y:S01]  /*33c0*/  MUFU.EX2 R152, R152 ;  /* 0x0000009800987308 */ /* 0x000fe20000000800 */
[----:B------:R-:W-:-:S02]  /*33d0*/  FFMA.FTZ R159, R159, c[0x0][0x2d0], -R140 ;  /* 0x0000b4009f9f7a23 */ /* 0x000fc4000001088c */
[--C-:B------:R-:W-:Y:S02]  /*33e0*/  FFMA.FTZ R160, R179, c[0x0][0x2d0], -R158.reuse ;  /* 0x0000b400b3a07a23 */ /* 0x100fe4000001089e */
[--C-:B------:R-:W-:Y:S02]  /*33f0*/  FFMA.FTZ R163, R163, c[0x0][0x2d0], -R158.reuse ;  /* 0x0000b400a3a37a23 */ /* 0x100fe4000001089e */
[--C-:B------:R-:W-:Y:S01]  /*3400*/  FFMA.FTZ R162, R177, c[0x0][0x2d0], -R158.reuse ;  /* 0x0000b400b1a27a23 */ /* 0x100fe2000001089e */
[----:B------:R-:W1:Y:S01]  /*3410*/  MUFU.EX2 R153, R153 ;  /* 0x0000009900997308 */ /* 0x000e620000000800 */
[----:B-----5:R-:W-:Y:S01]  /*3420*/  F2FP.BF16.PACK_AB R98, R145, R148 ;  /* 0x000000949162723e */ /* 0x020fe200000010ff */
[----:B------:R-:W-:Y:S02]  /*3430*/  FFMA.FTZ R165, R165, c[0x0][0x2d0], -R158 ;  /* 0x0000b400a5a57a23 */ /* 0x000fe4000001089e */
[----:B------:R-:W-:Y:S02]  /*3440*/  FFMA.FTZ R233, R169, c[0x0][0x2d0], -R140 ;  /* 0x0000b400a9e97a23 */ /* 0x000fe4000001088c */
[----:B------:R-:W-:-:S02]  /*3450*/  FFMA.FTZ R167, R167, c[0x0][0x2d0], -R158 ;  /* 0x0000b400a7a77a23 */ /* 0x000fc4000001089e */
[----:B------:R-:W-:Y:S01]  /*3460*/  MUFU.EX2 R155, R155 ;  /* 0x0000009b009b7308 */ /* 0x000fe20000000800 */
[--C-:B------:R-:W-:Y:S02]  /*3470*/  FFMA.FTZ R168, R143, c[0x0][0x2d0], -R158.reuse ;  /* 0x0000b4008fa87a23 */ /* 0x100fe4000001089e */
[----:B------:R-:W-:Y:S02]  /*3480*/  FFMA.FTZ R169, R141, c[0x0][0x2d0], -R158 ;  /* 0x0000b4008da97a23 */ /* 0x000fe4000001089e */
[--C-:B------:R-:W-:Y:S02]  /*3490*/  FFMA.FTZ R164, R175, c[0x0][0x2d0], -R140.reuse ;  /* 0x0000b400afa47a23 */ /* 0x100fe4000001088c */
[--C-:B------:R-:W-:Y:S01]  /*34a0*/  FFMA.FTZ R173, R173, c[0x0][0x2d0], -R140.reuse ;  /* 0x0000b400adad7a23 */ /* 0x100fe2000001088c */
[----:B------:R-:W5:Y:S01]  /*34b0*/  MUFU.EX2 R146, R146 ;  /* 0x0000009200927308 */ /* 0x000f620000000800 */
[----:B-1----:R-:W-:Y:S01]  /*34c0*/  F2FP.BF16.PACK_AB R97, R153, R152 ;  /* 0x000000989961723e */ /* 0x002fe200000010ff */
[----:B------:R-:W-:-:S02]  /*34d0*/  FFMA.FTZ R166, R171, c[0x0][0x2d0], -R140 ;  /* 0x0000b400aba67a23 */ /* 0x000fc4000001088c */
[----:B------:R-:W-:Y:S01]  /*34e0*/  FFMA.FTZ R158, R161, c[0x0][0x2d0], -R158 ;  /* 0x0000b400a19e7a23 */ /* 0x000fe2000001089e */
[----:B------:R-:W-:Y:S01]  /*34f0*/  LDSM.16.MT88.4 R140, [R198+0x1900] ;  /* 0x00190000c68c783b */ /* 0x000fe20000004200 */
[----:B------:R-:W-:Y:S02]  /*3500*/  FADD.FTZ R151, R151, R150 ;  /* 0x0000009697977221 */ /* 0x000fe40000010000 */
[----:B------:R-:W-:Y:S01]  /*3510*/  MUFU.EX2 R149, R149 ;  /* 0x0000009500957308 */ /* 0x000fe20000000800 */
[----:B------:R-:W-:Y:S02]  /*3520*/  FADD.FTZ R152, R152, R153 ;  /* 0x0000009998987221 */ /* 0x000fe40000010000 */
[----:B------:R-:W-:-:S04]  /*3530*/  FADD.FTZ R148, R148, R151 ;  /* 0x0000009794947221 */ /* 0x000fc80000010000 */
[----:B------:R-:W-:Y:S01]  /*3540*/  FADD.FTZ R148, R145, R148 ;  /* 0x0000009491947221 */ /* 0x000fe20000010000 */
[----:B-----5:R-:W-:Y:S01]  /*3550*/  F2FP.BF16.PACK_AB R99, R146, R155 ;  /* 0x0000009b9263723e */ /* 0x020fe200000010ff */
[----:B------:R-:W1:Y:S01]  /*3560*/  MUFU.EX2 R144, R144 ;  /* 0x0000009000907308 */ /* 0x000e620000000800 */
[----:B------:R-:W-:-:S04]  /*3570*/  FADD.FTZ R155, R155, R152 ;  /* 0x000000989b9b7221 */ /* 0x000fc80000010000 */
[----:B------:R-:W-:Y:S01]  /*3580*/  FADD.FTZ R146, R146, R155 ;  /* 0x0000009b92927221 */ /* 0x000fe20000010000 */
[C---:B------:R-:W-:Y:S02]  /*3590*/  HMMA.16816.F32.BF16 R36, R96.reuse, R40, RZ ;  /* 0x000000286024723c */ /* 0x040fe400000418ff */
[----:B------:R-:W-:Y:S06]  /*35a0*/  MUFU.EX2 R135, R135 ;  /* 0x0000008700877308 */ /* 0x000fec0000000800 */
[C---:B------:R-:W-:Y:S02]  /*35b0*/  HMMA.16816.F32.BF16 R52, R96.reuse, R56, RZ ;  /* 0x000000386034723c */ /* 0x040fe400000418ff */
[----:B------:R-:W-:Y:S06]  /*35c0*/  MUFU.EX2 R2, R2 ;  /* 0x0000000200027308 */ /* 0x000fec0000000800 */
[C---:B------:R-:W-:Y:S02]  /*35d0*/  HMMA.16816.F32.BF16 R40, R96.reuse, R42, RZ ;  /* 0x0000002a6028723c */ /* 0x040fe400000418ff */
[----:B------:R-:W-:Y:S06]  /*35e0*/  MUFU.EX2 R147, R147 ;  /* 0x0000009300937308 */ /* 0x000fec0000000800 */
[C---:B------:R-:W-:Y:S02]  /*35f0*/  HMMA.16816.F32.BF16 R56, R96.reuse, R58, RZ ;  /* 0x0000003a6038723c */ /* 0x040fe400000418ff */
[----:B------:R-:W5:Y:S06]  /*3600*/  MUFU.EX2 R134, R134 ;  /* 0x0000008600867308 */ /* 0x000f6c0000000800 */
[C---:B------:R-:W-:Y:S02]  /*3610*/  HMMA.16816.F32.BF16 R128, R96.reuse, R124, RZ ;  /* 0x0000007c6080723c */ /* 0x040fe400000418ff */
[----:B------:R-:W-:Y:S06]  /*3620*/  MUFU.EX2 R133, R133 ;  /* 0x0000008500857308 */ /* 0x000fec0000000800 */
[C---:B------:R-:W-:Y:S02]  /*3630*/  HMMA.16816.F32.BF16 R120, R96.reuse, R116, RZ ;  /* 0x000000746078723c */ /* 0x040fe400000418ff */
[----:B------:R-:W1:Y:S06]  /*3640*/  MUFU.EX2 R0, R0 ;  /* 0x0000000000007308 */ /* 0x000e6c0000000800 */
        /* <DEDUP_REMOVED lines=31> */
[----:B------:R-:W2:Y:S06]  /*3840*/  MUFU.EX2 R158, R158 ;  /* 0x0000009e009e7308 */ /* 0x000eac0000000800 */
[C---:B------:R-:W-:Y:S07]  /*3850*/  HMMA.16816.F32.BF16 R92, R96.reuse, R4, RZ ;  /* 0x00000004605c723c */ /* 0x040fee00000418ff */
[----:B-1----:R-:W-:Y:S01]  /*3860*/  F2FP.BF16.PACK_AB R4, R144, R149 ;  /* 0x000000959004723e */ /* 0x002fe200000010ff */
[----:B------:R-:W-:Y:S01]  /*3870*/  HMMA.16816.F32.BF16 R96, R96, R6, RZ ;  /* 0x000000066060723c */ /* 0x000fe200000418ff */
[----:B-----5:R-:W-:Y:S01]  /*3880*/  F2FP.BF16.PACK_AB R5, R134, R147 ;  /* 0x000000938605723e */ /* 0x020fe200000010ff */
[----:B------:R-:W-:-:S02]  /*3890*/  FADD.FTZ R149, R149, R148 ;  /* 0x0000009495957221 */ /* 0x000fc40000010000 */
[----:B------:R-:W-:Y:S02]  /*38a0*/  FADD.FTZ R147, R147, R146 ;  /* 0x0000009293937221 */ /* 0x000fe40000010000 */
[----:B------:R-:W-:Y:S01]  /*38b0*/  FADD.FTZ R144, R144, R149 ;  /* 0x0000009590907221 */ /* 0x000fe20000010000 */
[----:B------:R-:W-:Y:S01]  /*38c0*/  F2FP.BF16.PACK_AB R6, R2, R135 ;  /* 0x000000870206723e */ /* 0x000fe200000010ff */
[----:B------:R-:W-:Y:S01]  /*38d0*/  FADD.FTZ R134, R134, R147 ;  /* 0x0000009386867221 */ /* 0x000fe20000010000 */
[----:B------:R-:W-:Y:S01]  /*38e0*/  F2FP.BF16.PACK_AB R7, R0, R133 ;  /* 0x000000850007723e */ /* 0x000fe200000010ff */
[----:B------:R-:W-:Y:S02]  /*38f0*/  FADD.FTZ R135, R135, R144 ;  /* 0x0000009087877221 */ /* 0x000fe40000010000 */
[----:B------:R-:W-:Y:S02]  /*3900*/  FADD.FTZ R133, R133, R134 ;  /* 0x0000008685857221 */ /* 0x000fe40000010000 */
[----:B------:R-:W-:-:S02]  /*3910*/  FADD.FTZ R135, R2, R135 ;  /* 0x0000008702877221 */ /* 0x000fc40000010000 */
[----:B---3--:R-:W-:Y:S01]  /*3920*/  HMMA.16816.F32.BF16 R36, R4, R8, R36 ;  /* 0x000000080424723c */ /* 0x008fe20000041824 */
[----:B------:R-:W-:-:S07]  /*3930*/  FADD.FTZ R133, R0, R133 ;  /* 0x0000008500857221 */ /* 0x000fce0000010000 */
[C---:B------:R-:W-:Y:S01]  /*3940*/  HMMA.16816.F32.BF16 R40, R4.reuse, R10, R40 ;  /* 0x0000000a0428723c */ /* 0x040fe20000041828 */
[----:B------:R-:W1:Y:S07]  /*3950*/  LDSM.16.MT88.4 R8, [R198+0x4900] ;  /* 0x00490000c608783b */ /* 0x000e6e0000004200 */
[C---:B------:R-:W-:Y:S08]  /*3960*/  HMMA.16816.F32.BF16 R52, R4.reuse, R16, R52 ;  /* 0x000000100434723c */ /* 0x040ff00000041834 */
[C---:B------:R-:W-:Y:S01]  /*3970*/  HMMA.16816.F32.BF16 R56, R4.reuse, R18, R56 ;  /* 0x000000120438723c */ /* 0x040fe20000041838 */
[----:B------:R-:W3:Y:S07]  /*3980*/  LDSM.16.MT88.4 R16, [R197+0x4900] ;  /* 0x00490000c510783b */ /* 0x000eee0000004200 */
[C---:B----4-:R-:W-:Y:S08]  /*3990*/  HMMA.16816.F32.BF16 R128, R4.reuse, R20, R128 ;  /* 0x000000140480723c */ /* 0x050ff00000041880 */
[C---:B------:R-:W-:Y:S01]  /*39a0*/  HMMA.16816.F32.BF16 R124, R4.reuse, R22, R124 ;  /* 0x00000016047c723c */ /* 0x040fe2000004187c */
[----:B------:R-:W4:Y:S07]  /*39b0*/  LDSM.16.MT88.4 R20, [R200+0x4900] ;  /* 0x00490000c814783b */ /* 0x000f2e0000004200 */
[C---:B--2---:R-:W-:Y:S08]  /*39c0*/  HMMA.16816.F32.BF16 R60, R4.reuse, R12, R60 ;  /* 0x0000000c043c723c */ /* 0x044ff0000004183c */
[C---:B------:R-:W-:Y:S01]  /*39d0*/  HMMA.16816.F32.BF16 R64, R4.reuse, R14, R64 ;  /* 0x0000000e0440723c */ /* 0x040fe20000041840 */
[----:B------:R-:W2:Y:S07]  /*39e0*/  LDSM.16.MT88.4 R12, [R196+0x4900] ;  /* 0x00490000c40c783b */ /* 0x000eae0000004200 */
[C---:B-1----:R-:W-:Y:S08]  /*39f0*/  HMMA.16816.F32.BF16 R76, R4.reuse, R8, R76 ;  /* 0x00000008044c723c */ /* 0x042ff0000004184c */
[C---:B------:R-:W-:Y:S01]  /*3a00*/  HMMA.16816.F32.BF16 R80, R4.reuse, R10, R80 ;  /* 0x0000000a0450723c */ /* 0x040fe20000041850 */
[----:B------:R-:W1:Y:S07]  /*3a10*/  LDSM.16.MT88.4 R8, [R200+0x1100] ;  /* 0x00110000c808783b */ /* 0x000e6e0000004200 */
[C---:B---3--:R-:W-:Y:S08]  /*3a20*/  HMMA.16816.F32.BF16 R84, R4.reuse, R16, R84 ;  /* 0x000000100454723c */ /* 0x048ff00000041854 */
[C---:B------:R-:W-:Y:S01]  /*3a30*/  HMMA.16816.F32.BF16 R88, R4.reuse, R18, R88 ;  /* 0x000000120458723c */ /* 0x040fe20000041858 */
[----:B------:R-:W3:Y:S07]  /*3a40*/  LDSM.16.MT88.4 R16, [R198+0x1100] ;  /* 0x00110000c610783b */ /* 0x000eee0000004200 */
[C---:B------:R-:W-:Y:S08]  /*3a50*/  HMMA.16816.F32.BF16 R120, R4.reuse, R136, R120 ;  /* 0x000000880478723c */ /* 0x040ff00000041878 */
[C---:B------:R-:W-:Y:S01]  /*3a60*/  HMMA.16816.F32.BF16 R116, R4.reuse, R138, R116 ;  /* 0x0000008a0474723c */ /* 0x040fe20000041874 */
[----:B------:R-:W-:Y:S07]  /*3a70*/  LDSM.16.MT88.4 R136, [R197+0x1900] ;  /* 0x00190000c588783b */ /* 0x000fee0000004200 */
        /* <DEDUP_REMOVED lines=9> */
[C---:B----4-:R-:W-:Y:S08]  /*3b10*/  HMMA.16816.F32.BF16 R68, R4.reuse, R20, R68 ;  /* 0x000000140444723c */ /* 0x050ff00000041844 */
[C---:B------:R-:W-:Y:S01]  /*3b20*/  HMMA.16816.F32.BF16 R72, R4.reuse, R22, R72 ;  /* 0x000000160448723c */ /* 0x040fe20000041848 */
[----:B------:R-:W-:Y:S07]  /*3b30*/  LDSM.16.MT88.4 R20, [R200+0x5100] ;  /* 0x00510000c814783b */ /* 0x000fee0000004200 */
[C---:B--2---:R-:W-:Y:S08]  /*3b40*/  HMMA.16816.F32.BF16 R92, R4.reuse, R12, R92 ;  /* 0x0000000c045c723c */ /* 0x044ff0000004185c */
[----:B------:R-:W-:Y:S01]  /*3b50*/  HMMA.16816.F32.BF16 R96, R4, R14, R96 ;  /* 0x0000000e0460723c */ /* 0x000fe20000041860 */
[----:B------:R-:W2:Y:S06]  /*3b60*/  LDSM.16.MT88.4 R12, [R200+0x3100] ;  /* 0x00310000c80c783b */ /* 0x000eac0000004200 */
[----:B------:R-:W-:Y:S01]  /*3b70*/  F2FP.BF16.PACK_AB R4, R157, R154 ;  /* 0x0000009a9d04723e */ /* 0x000fe200000010ff */
[----:B------:R-:W-:Y:S01]  /*3b80*/  FADD.FTZ R154, R154, R135 ;  /* 0x000000879a9a7221 */ /* 0x000fe20000010000 */
[----:B------:R-:W-:-:S02]  /*3b90*/  F2FP.BF16.PACK_AB R6, R159, R156 ;  /* 0x0000009c9f06723e */ /* 0x000fc400000010ff */
[----:B------:R-:W-:Y:S01]  /*3ba0*/  F2FP.BF16.PACK_AB R5, R163, R160 ;  /* 0x000000a0a305723e */ /* 0x000fe200000010ff */
[----:B------:R-:W-:Y:S01]  /*3bb0*/  FADD.FTZ R160, R160, R133 ;  /* 0x00000085a0a07221 */ /* 0x000fe20000010000 */
[----:B------:R-:W-:Y:S01]  /*3bc0*/  F2FP.BF16.PACK_AB R7, R165, R162 ;  /* 0x000000a2a507723e */ /* 0x000fe200000010ff */
[----:B------:R-:W-:Y:S02]  /*3bd0*/  FADD.FTZ R157, R157, R154 ;  /* 0x0000009a9d9d7221 */ /* 0x000fe40000010000 */
[----:B------:R-:W-:Y:S02]  /*3be0*/  FADD.FTZ R163, R163, R160 ;  /* 0x000000a0a3a37221 */ /* 0x000fe40000010000 */
[----:B------:R-:W-:Y:S02]  /*3bf0*/  FADD.FTZ R156, R156, R157 ;  /* 0x0000009d9c9c7221 */ /* 0x000fe40000010000 */
[----:B-1----:R-:W-:Y:S01]  /*3c00*/  HMMA.16816.F32.BF16 R128, R4, R8, R128 ;  /* 0x000000080480723c */ /* 0x002fe20000041880 */
[----:B------:R-:W-:-:S02]  /*3c10*/  FADD.FTZ R162, R162, R163 ;  /* 0x000000a3a2a27221 */ /* 0x000fc40000010000 */
[----:B------:R-:W-:Y:S02]  /*3c20*/  FADD.FTZ R159, R159, R156 ;  /* 0x0000009c9f9f7221 */ /* 0x000fe40000010000 */
[----:B------:R-:W-:-:S03]  /*3c30*/  FADD.FTZ R162, R165, R162 ;  /* 0x000000a2a5a27221 */ /* 0x000fc60000010000 */
[C---:B------:R-:W-:Y:S01]  /*3c40*/  HMMA.16816.F32.BF16 R124, R4.reuse, R10, R124 ;  /* 0x0000000a047c723c */ /* 0x040fe2000004187c */
[----:B------:R-:W1:Y:S07]  /*3c50*/  LDSM.16.MT88.4 R8, [R197+0x3100] ;  /* 0x00310000c508783b */ /* 0x000e6e0000004200 */
[C---:B---3--:R-:W-:Y:S08]  /*3c60*/  HMMA.16816.F32.BF16 R120, R4.reuse, R16, R120 ;  /* 0x000000100478723c */ /* 0x048ff00000041878 */
[C---:B------:R-:W-:Y:S01]  /*3c70*/  HMMA.16816.F32.BF16 R116, R4.reuse, R18, R116 ;  /* 0x000000120474723c */ /* 0x040fe20000041874 */
[----:B------:R-:W3:Y:S07]  /*3c80*/  LDSM.16.MT88.4 R16, [R196+0x3100] ;  /* 0x00310000c410783b */ /* 0x000eee0000004200 */
[C---:B--2---:R-:W-:Y:S08]  /*3c90*/  HMMA.16816.F32.BF16 R36, R4.reuse, R12, R36 ;  /* 0x0000000c0424723c */ /* 0x044ff00000041824 */
[C---:B------:R-:W-:Y:S01]  /*3ca0*/  HMMA.16816.F32.BF16 R40, R4.reuse, R14, R40 ;  /* 0x0000000e0428723c */ /* 0x040fe20000041828 */
[----:B------:R-:W2:Y:S07]  /*3cb0*/  LDSM.16.MT88.4 R12, [R198+0x5100] ;  /* 0x00510000c60c783b */ /* 0x000eae0000004200 */
[C---:B------:R-:W-:Y:S08]  /*3cc0*/  HMMA.16816.F32.BF16 R68, R4.reuse, R20, R68 ;  /* 0x000000140444723c */ /* 0x040ff00000041844 */
[C---:B-1----:R-:W-:Y:S08]  /*3cd0*/  HMMA.16816.F32.BF16 R52, R4.reuse, R8, R52 ;  /* 0x000000080434723c */ /* 0x042ff00000041834 */
        /* <DEDUP_REMOVED lines=8> */
[C---:B------:R-:W-:Y:S01]  /*3d60*/  HMMA.16816.F32.BF16 R72, R4.reuse, R22, R72 ;  /* 0x000000160448723c */ /* 0x040fe20000041848 */
[----:B------:R-:W-:Y:S07]  /*3d70*/  LDSM.16.MT88.4 R20, [R196+0x3900] ;  /* 0x00390000c414783b */ /* 0x000fee0000004200 */
        /* <DEDUP_REMOVED lines=8> */
[----:B------:R-:W4:Y:S07]  /*3e00*/  LDSM.16.MT88.4 R32, [R196+0x1900] ;  /* 0x00190000c420783b */ /* 0x000f2e0000004200 */
[C---:B------:R-:W-:Y:S08]  /*3e10*/  HMMA.16816.F32.BF16 R104, R4.reuse, R28, R104 ;  /* 0x0000001c0468723c */ /* 0x040ff00000041868 */
[C---:B------:R-:W-:Y:S01]  /*3e20*/  HMMA.16816.F32.BF16 R100, R4.reuse, R30, R100 ;  /* 0x0000001e0464723c */ /* 0x040fe20000041864 */
[----:B------:R-:W5:Y:S07]  /*3e30*/  LDSM.16.MT88.4 R28, [R198+0x3900] ;  /* 0x00390000c61c783b */ /* 0x000f6e0000004200 */
[C---:B------:R-:W-:Y:S08]  /*3e40*/  HMMA.16816.F32.BF16 R44, R4.reuse, R24, R44 ;  /* 0x00000018042c723c */ /* 0x040ff0000004182c */
[----:B------:R-:W-:Y:S01]  /*3e50*/  HMMA.16816.F32.BF16 R48, R4, R26, R48 ;  /* 0x0000001a0430723c */ /* 0x000fe20000041830 */
[----:B------:R-:W3:Y:S06]  /*3e60*/  LDSM.16.MT88.4 R24, [R197+0x3900] ;  /* 0x00390000c518783b */ /* 0x000eec0000004200 */
        /* <DEDUP_REMOVED lines=9> */
[----:B--2---:R-:W-:Y:S01]  /*3f00*/  HMMA.16816.F32.BF16 R128, R4, R12, R128 ;  /* 0x0000000c0480723c */ /* 0x004fe20000041880 */
[----:B------:R-:W-:-:S02]  /*3f10*/  FADD.FTZ R169, R169, R168 ;  /* 0x000000a8a9a97221 */ /* 0x000fc40000010000 */
[----:B------:R-:W-:Y:S02]  /*3f20*/  FADD.FTZ R233, R233, R166 ;  /* 0x000000a6e9e97221 */ /* 0x000fe40000010000 */
[----:B------:R-:W-:-:S03]  /*3f30*/  FADD.FTZ R229, R158, R169 ;  /* 0x000000a99ee57221 */ /* 0x000fc60000010000 */
        /* <DEDUP_REMOVED lines=9> */
[C---:B------:R-:W-:Y:S08]  /*3fd0*/  HMMA.16816.F32.BF16 R116, R4.reuse, R142, R116 ;  /* 0x0000008e0474723c */ /* 0x040ff00000041874 */
[C---:B------:R-:W-:Y:S08]  /*3fe0*/  HMMA.16816.F32.BF16 R112, R4.reuse, R136, R112 ;  /* 0x000000880470723c */ /* 0x040ff00000041870 */
[C---:B------:R-:W-:Y:S08]  /*3ff0*/  HMMA.16816.F32.BF16 R108, R4.reuse, R138, R108 ;  /* 0x0000008a046c723c */ /* 0x040ff0000004186c */
[C---:B----4-:R-:W-:Y:S08]  /*4000*/  HMMA.16816.F32.BF16 R104, R4.reuse, R32, R104 ;  /* 0x000000200468723c */ /* 0x050ff00000041868 */
[C---:B------:R-:W-:Y:S08]  /*4010*/  HMMA.16816.F32.BF16 R100, R4.reuse, R34, R100 ;  /* 0x000000220464723c */ /* 0x040ff00000041864 */
[C---:B-----5:R-:W-:Y:S08]  /*4020*/  HMMA.16816.F32.BF16 R44, R4.reuse, R28, R44 ;  /* 0x0000001c042c723c */ /* 0x060ff0000004182c */
[C---:B------:R-:W-:Y:S08]  /*4030*/  HMMA.16816.F32.BF16 R48, R4.reuse, R30, R48 ;  /* 0x0000001e0430723c */ /* 0x040ff00000041830 */
[C---:B------:R-:W-:Y:S08]  /*4040*/  HMMA.16816.F32.BF16 R52, R4.reuse, R24, R52 ;  /* 0x000000180434723c */ /* 0x040ff00000041834 */
[C---:B------:R-:W-:Y:S08]  /*4050*/  HMMA.16816.F32.BF16 R56, R4.reuse, R26, R56 ;  /* 0x0000001a0438723c */ /* 0x040ff00000041838 */
[C---:B------:R-:W-:Y:S08]  /*4060*/  HMMA.16816.F32.BF16 R60, R4.reuse, R20, R60 ;  /* 0x00000014043c723c */ /* 0x040ff0000004183c */
[C---:B------:R-:W-:Y:S08]  /*4070*/  HMMA.16816.F32.BF16 R64, R4.reuse, R22, R64 ;  /* 0x000000160440723c */ /* 0x040ff00000041840 */
[C---:B--2---:R-:W-:Y:S08]  /*4080*/  HMMA.16816.F32.BF16 R76, R4.reuse, R12, R76 ;  /* 0x0000000c044c723c */ /* 0x044ff0000004184c */
[C---:B------:R-:W-:Y:S08]  /*4090*/  HMMA.16816.F32.BF16 R80, R4.reuse, R14, R80 ;  /* 0x0000000e0450723c */ /* 0x040ff00000041850 */
[C---:B-1----:R-:W-:Y:S08]  /*40a0*/  HMMA.16816.F32.BF16 R84, R4.reuse, R8, R84 ;  /* 0x000000080454723c */ /* 0x042ff00000041854 */
[C---:B------:R-:W-:Y:S08]  /*40b0*/  HMMA.16816.F32.BF16 R88, R4.reuse, R10, R88 ;  /* 0x0000000a0458723c */ /* 0x040ff00000041858 */
[C---:B---3--:R-:W-:Y:S08]  /*40c0*/  HMMA.16816.F32.BF16 R92, R4.reuse, R16, R92 ;  /* 0x00000010045c723c */ /* 0x048ff0000004185c */
[----:B------:R-:W-:Y:S01]  /*40d0*/  HMMA.16816.F32.BF16 R96, R4, R18, R96 ;  /* 0x000000120460723c */ /* 0x000fe20000041860 */
[----:B------:R-:W-:Y:S07]  /*40e0*/  @P0 BRA `(.L_x_2) ;  /* 0x00002f7000000947 */ /* 0x000fee0003800000 */
[----:B------:R-:W-:Y:S01]  /*40f0*/  SHF.R.S32.HI R0, RZ, 0x1f, R215 ;  /* 0x0000001fff007819 */ /* 0x000fe200000114d7 */
[----:B------:R-:W-:Y:S01]  /*4100*/  IMAD.MOV.U32 R135, RZ, RZ, R132 ;  /* 0x000000ffff877224 */ /* 0x000fe200078e0084 */
[----:B------:R-:W-:Y:S01]  /*4110*/  SHF.R.S32.HI R5, RZ, 0x1f, R214 ;  /* 0x0000001fff057819 */ /* 0x000fe200000114d6 */
[----:B------:R-:W-:Y:S01]  /*4120*/  IMAD.WIDE R230, R216, 0x2, RZ ;  /* 0x00000002d8e67825 */ /* 0x000fe200078e02ff */
[----:B------:R-:W-:Y:S01]  /*4130*/  LEA.HI R227, R0, R215, RZ, 0x3 ;  /* 0x000000d700e37211 */ /* 0x000fe200078f18ff */
[----:B------:R-:W-:Y:S01]  /*4140*/  UIADD3 UR7, UR7, -0x2, URZ ;  /* 0xfffffffe07077890 */ /* 0x000fe2000fffe03f */
[----:B------:R-:W-:Y:S01]  /*4150*/  LEA.HI R228, R5, R214, RZ, 0x3 ;  /* 0x000000d605e47211 */ /* 0x000fe200078f18ff */
[----:B------:R-:W-:Y:S01]  /*4160*/  IMAD.MOV.U32 R0, RZ, RZ, R3 ;  /* 0x000000ffff007224 */ /* 0x000fe200078e0003 */
[----:B------:R-:W-:-:S02]  /*4170*/  LOP3.LUT R227, R227, 0xfffffff8, RZ, 0xc0, !PT ;  /* 0xfffffff8e3e37812 */ /* 0x000fc400078ec0ff */
[----:B------:R-:W-:Y:S02]  /*4180*/  LOP3.LUT R228, R228, 0xfffffff8, RZ, 0xc0, !PT ;  /* 0xfffffff8e4e47812 */ /* 0x000fe400078ec0ff */
[----:B------:R-:W-:Y:S02]  /*4190*/  SHF.R.S32.HI R2, RZ, 0x1f, R227 ;  /* 0x0000001fff027819 */ /* 0x000fe400000114e3 */
[----:B------:R-:W-:Y:S02]  /*41a0*/  SHF.R.S32.HI R3, RZ, 0x1f, R228 ;  /* 0x0000001fff037819 */ /* 0x000fe400000114e4 */
[C---:B------:R-:W-:Y:S01]  /*41b0*/  SHF.L.U64.HI R225, R227.reuse, 0x1, R2 ;  /* 0x00000001e3e17819 */ /* 0x040fe20000010202 */
[----:B------:R-:W-:Y:S01]  /*41c0*/  IMAD.SHL.U32 R227, R227, 0x2, RZ ;  /* 0x00000002e3e37824 */ /* 0x000fe200078e00ff */
[----:B------:R-:W-:Y:S01]  /*41d0*/  SEL R223, RZ, 0x10, P5 ;  /* 0x00000010ffdf7807 */ /* 0x000fe20002800000 */
[----:B------:R-:W-:Y:S01]  /*41e0*/  IMAD.SHL.U32 R224, R211, 0x2, RZ ;  /* 0x00000002d3e07824 */ /* 0x000fe200078e00ff */
[----:B------:R-:W-:Y:S02]  /*41f0*/  SEL R222, RZ, 0x10, P4 ;  /* 0x00000010ffde7807 */ /* 0x000fe40002000000 */
[----:B------:R-:W-:-:S02]  /*4200*/  SEL R2, RZ, 0x10, P6 ;  /* 0x00000010ff027807 */ /* 0x000fc40003000000 */
[C---:B------:R-:W-:Y:S02]  /*4210*/  ISETP.NE.U32.AND P1, PT, R223.reuse, RZ, PT ;  /* 0x000000ffdf00720c */ /* 0x040fe40003f25070 */
[----:B------:R-:W-:Y:S02]  /*4220*/  IADD3 R221, -R223, 0x10, RZ ;  /* 0x00000010dfdd7810 */ /* 0x000fe40007ffe1ff */
[C---:B------:R-:W-:Y:S02]  /*4230*/  ISETP.NE.U32.AND P0, PT, R222.reuse, RZ, PT ;  /* 0x000000ffde00720c */ /* 0x040fe40003f05070 */
[----:B------:R-:W-:Y:S02]  /*4240*/  IADD3 R220, -R222, 0x10, RZ ;  /* 0x00000010dedc7810 */ /* 0x000fe40007ffe1ff */
[----:B------:R-:W-:Y:S02]  /*4250*/  IADD3 R219, -R2, 0x10, RZ ;  /* 0x0000001002db7810 */ /* 0x000fe40007ffe1ff */
[C---:B------:R-:W-:Y:S01]  /*4260*/  SHF.L.U64.HI R226, R228.reuse, 0x1, R3 ;  /* 0x00000001e4e27819 */ /* 0x040fe20000010203 */
[----:B------:R-:W-:Y:S01]  /*4270*/  IMAD.SHL.U32 R228, R228, 0x2, RZ ;  /* 0x00000002e4e47824 */ /* 0x000fe200078e00ff */
[----:B------:R-:W-:-:S02]  /*4280*/  P2R R3, PR, RZ, 0x2 ;  /* 0x00000002ff037803 */ /* 0x000fc40000000000 */
[----:B------:R-:W-:Y:S02]  /*4290*/  P2R R3, PR, RZ, 0x1 ;  /* 0x00000001ff037803 */ /* 0x000fe40000000000 */
[----:B------:R-:W-:Y:S02]  /*42a0*/  LOP3.LUT R221, R221, 0xf, RZ, 0xc0, !PT ;  /* 0x0000000fdddd7812 */ /* 0x000fe400078ec0ff */
[----:B------:R-:W-:Y:S02]  /*42b0*/  LOP3.LUT R220, R220, 0xf, RZ, 0xc0, !PT ;  /* 0x0000000fdcdc7812 */ /* 0x000fe400078ec0ff */
[----:B------:R-:W-:Y:S02]  /*42c0*/  LOP3.LUT R219, R219, 0xf, RZ, 0xc0, !PT ;  /* 0x0000000fdbdb7812 */ /* 0x000fe400078ec0ff */
[----:B------:R-:W-:Y:S01]  /*42d0*/  ISETP.NE.U32.AND P2, PT, R2, RZ, PT ;  /* 0x000000ff0200720c */ /* 0x000fe20003f45070 */
[----:B------:R-:W-:Y:S05]  /*42e0*/  BRA `(.L_x_3) ;  /* 0x0000034000007947 */ /* 0x000fea0003800000 */
.L_x_5:
[----:B------:R-:W-:Y:S01]  /*42f0*/  ULEA UR4, UR7, UR10, 0x6 ;  /* 0x0000000a07047291 */ /* 0x000fe2000f8e303f */
[----:B------:R-:W-:Y:S01]  /*4300*/  ISETP.NE.AND P1, PT, R207, 0x1, PT ;  /* 0x00000001cf00780c */ /* 0x000fe20003f25270 */
[----:B------:R-:W-:Y:S04]  /*4310*/  IMAD.MOV.U32 R208, RZ, RZ, RZ ;  /* 0x000000ffffd07224 */ /* 0x000fe800078e00ff */
[----:B------:R-:W-:Y:S05]  /*4320*/  IMAD.U32 R2, RZ, RZ, UR4 ;  /* 0x00000004ff027e24 */ /* 0x000fea000f8e00ff */
[----:B------:R-:W-:Y:S05]  /*4330*/  IADD3 R209, R2, -0x40, R213 ;  /* 0xffffffc002d17810 */ /* 0x000fea0007ffe0d5 */
[----:B------:R-:W-:Y:S04]  /*4340*/  @P1 IMAD.HI.U32 R3, R209, c[0x0][0x2bc], RZ ;  /* 0x0000af00d1031a27 */ /* 0x000fe800078e00ff */
[----:B------:R-:W-:Y:S01]  /*4350*/  IMAD.MOV.U32 R2, RZ, RZ, R209 ;  /* 0x000000ffff027224 */ /* 0x000fe200078e00d1 */
[----:B------:R-:W-:Y:S04]  /*4360*/  @P1 SHF.R.U32.HI R2, RZ, c[0x0][0x2c0], R3 ;  /* 0x0000b000ff021a19 */ /* 0x000fe80000011603 */
[C---:B------:R-:W-:Y:S04]  /*4370*/  @!P3 IADD3 R4, P0, R2.reuse, UR14, RZ ;  /* 0x0000000e0204bc10 */ /* 0x040fe8000ff1e0ff */
[----:B------:R-:W-:Y:S01]  /*4380*/  @!P3 LEA.HI.X.SX32 R3, R2, UR11, 0x1, P0 ;  /* 0x0000000b0203bc11 */ /* 0x000fe200080f0eff */
[----:B------:R-:W-:Y:S01]  /*4390*/  IMAD.MOV R2, RZ, RZ, -R2 ;  /* 0x000000ffff027224 */ /* 0x000fe200078e0a02 */
[----:B------:R-:W-:Y:S03]  /*43a0*/  @!P3 LEA R8, P0, R4, c[0x0][0x2a0], 0x2 ;  /* 0x0000a8000408ba11 */ /* 0x000fe600078010ff */
[----:B------:R-:W-:Y:S01]  /*43b0*/  IMAD R209, R2, c[0x0][0x2b8], R209 ;  /* 0x0000ae0002d17a24 */ /* 0x000fe200078e02d1 */
[----:B------:R-:W-:Y:S03]  /*43c0*/  @!P3 LEA.HI.X R9, R4, c[0x0][0x2a4], R3, 0x2, P0 ;  /* 0x0000a9000409ba11 */ /* 0x000fe600000f1403 */
[----:B------:R-:W-:Y:S01]  /*43d0*/  IMAD.WIDE.U32 R6, R209, c[0x0][0x1e0], RZ ;  /* 0x00007800d1067a25 */ /* 0x000fe200078e00ff */
[----:B------:R-:W-:Y:S01]  /*43e0*/  SHF.R.S32.HI R3, RZ, 0x1f, R209 ;  /* 0x0000001fff037819 */ /* 0x000fe200000114d1 */
[----:B------:R-:W2:Y:S04]  /*43f0*/  @!P3 LDG.E R208, [R8.64] ;  /* 0x0000000c08d0b981 */ /* 0x000ea8000c1e1900 */
[----:B------:R-:W-:Y:S04]  /*4400*/  IMAD R3, R3, c[0x0][0x1e0], RZ ;  /* 0x0000780003037a24 */ /* 0x000fe800078e02ff */
[----:B------:R-:W-:Y:S04]  /*4410*/  IMAD R3, R209, c[0x0][0x1e4], R3 ;  /* 0x00007900d1037a24 */ /* 0x000fe800078e0203 */
[----:B------:R-:W-:Y:S01]  /*4420*/  IMAD.IADD R7, R7, 0x1, R3 ;  /* 0x0000000107077824 */ /* 0x000fe200078e0203 */
[----:B--2---:R-:W-:Y:S03]  /*4430*/  SHF.R.S32.HI R4, RZ, 0x1f, R208 ;  /* 0x0000001fff047819 */ /* 0x004fe600000114d0 */
[----:B------:R-:W-:Y:S04]  /*4440*/  IMAD.WIDE.U32 R6, R208, c[0x0][0x1f0], R6 ;  /* 0x00007c00d0067a25 */ /* 0x000fe800078e0006 */
[----:B------:R-:W-:Y:S01]  /*4450*/  IMAD R4, R4, c[0x0][0x1f0], RZ ;  /* 0x00007c0004047a24 */ /* 0x000fe200078e02ff */
[----:B------:R-:W-:Y:S03]  /*4460*/  IADD3 R5, P0, R6, UR18, RZ ;  /* 0x0000001206057c10 */ /* 0x000fe6000ff1e0ff */
[----:B------:R-:W-:Y:S05]  /*4470*/  IMAD R4, R208, c[0x0][0x1f4], R4 ;  /* 0x00007d00d0047a24 */ /* 0x000fea00078e0204 */
[----:B------:R-:W-:Y:S02]  /*4480*/  IADD3.X R4, R7, UR16, R4, P0, !PT ;  /* 0x0000001007047c10 */ /* 0x000fe400087fe404 */
[C---:B------:R-:W-:Y:S04]  /*4490*/  LEA R3, P0, R5.reuse, c[0x0][0x1c8], 0x1 ;  /* 0x0000720005037a11 */ /* 0x040fe800078008ff */
[----:B------:R-:W-:Y:S02]  /*44a0*/  LEA.HI.X R2, R5, c[0x0][0x1cc], R4, 0x1, P0 ;  /* 0x0000730005027a11 */ /* 0x000fe400000f0c04 */
[----:B------:R-:W1:Y:S04]  /*44b0*/  SHFL.IDX PT, R5, R3, RZ, 0x181f ;  /* 0x00181fff03057589 */ /* 0x000e6800000e0000 */
[----:B------:R-:W2:Y:S01]  /*44c0*/  SHFL.IDX PT, R7, R2, RZ, 0x181f ;  /* 0x00181fff02077589 */ /* 0x000ea200000e0000 */
[C---:B-1----:R-:W-:Y:S05]  /*44d0*/  IADD3 R10, P0, R230.reuse, R5, RZ ;  /* 0x00000005e60a7210 */ /* 0x042fea0007f1e0ff */
[----:B--2---:R-:W-:Y:S01]  /*44e0*/  IMAD.X R11, R231, 0x1, R7, P0 ;  /* 0x00000001e70b7824 */ /* 0x004fe200000e0607 */
[----:B------:R-:W-:Y:S04]  /*44f0*/  IADD3 R8, P0, R5, R227, RZ ;  /* 0x000000e305087210 */ /* 0x000fe80007f1e0ff */
[----:B------:R-:W-:Y:S01]  /*4500*/  @!PT LDS RZ, [RZ] ;  /* 0x00000000fffff984 */ /* 0x000fe20000000800 */
[----:B------:R1:W-:Y:S01]  /*4510*/  LDGSTS.E.BYPASS.LTC128B.128 [R224+0x6100], [R10.64], !P5 ;  /* 0x061000000ae07fae */ /* 0x0003e2000e901d4c */
[----:B------:R-:W-:Y:S01]  /*4520*/  IMAD.X R9, R7, 0x1, R225, P0 ;  /* 0x0000000107097824 */ /* 0x000fe200000e06e1 */
[-C--:B------:R-:W-:Y:S02]  /*4530*/  IADD3 R12, P0, R5, R228.reuse, RZ ;  /* 0x000000e4050c7210 */ /* 0x080fe40007f1e0ff */
[----:B------:R-:W2:Y:S03]  /*4540*/  SHFL.IDX PT, R5, R3, 0x1, 0x181f ;  /* 0x00381f0003057f89 */ /* 0x000ea600000e0000 */
[--C-:B------:R-:W-:Y:S01]  /*4550*/  IMAD.X R13, R7, 0x1, R226.reuse, P0 ;  /* 0x00000001070d7824 */ /* 0x100fe200000e06e2 */
[----:B------:R1:W-:Y:S04]  /*4560*/  LDGSTS.E.BYPASS.LTC128B.128 [R224+0x8100], [R8.64], !P4 ;  /* 0x0810000008e07fae */ /* 0x0003e8000e101d4c */
[----:B------:R-:W3:Y:S04]  /*4570*/  SHFL.IDX PT, R7, R2, 0x1, 0x181f ;  /* 0x00381f0002077f89 */ /* 0x000ee800000e0000 */
[----:B------:R1:W-:Y:S01]  /*4580*/  LDGSTS.E.BYPASS.LTC128B.128 [R224+0xa100], [R12.64], !P6 ;  /* 0x0a1000000ce07fae */ /* 0x0003e2000f101d4c */
[----:B--2---:R-:W-:Y:S05]  /*4590*/  IADD3 R16, P0, R230, R5, RZ ;  /* 0x00000005e6107210 */ /* 0x004fea0007f1e0ff */
[----:B---3--:R-:W-:Y:S01]  /*45a0*/  IMAD.X R17, R231, 0x1, R7, P0 ;  /* 0x00000001e7117824 */ /* 0x008fe200000e0607 */
[----:B------:R-:W-:Y:S04]  /*45b0*/  IADD3 R14, P0, R5, R227, RZ ;  /* 0x000000e3050e7210 */ /* 0x000fe80007f1e0ff */
[----:B------:R1:W-:Y:S01]  /*45c0*/  LDGSTS.E.BYPASS.LTC128B.128 [R224+0x7100], [R16.64], !P5 ;  /* 0x0710000010e07fae */ /* 0x0003e2000e901d4c */
[----:B------:R-:W-:Y:S01]  /*45d0*/  IMAD.X R15, R7, 0x1, R225, P0 ;  /* 0x00000001070f7824 */ /* 0x000fe200000e06e1 */
[----:B------:R-:W-:Y:S04]  /*45e0*/  IADD3 R4, P0, R5, R228, RZ ;  /* 0x000000e405047210 */ /* 0x000fe80007f1e0ff */
[----:B------:R1:W-:Y:S01]  /*45f0*/  LDGSTS.E.BYPASS.LTC128B.128 [R224+0x9100], [R14.64], !P4 ;  /* 0x091000000ee07fae */ /* 0x0003e2000e101d4c */
[----:B------:R-:W-:Y:S05]  /*4600*/  IMAD.X R5, R7, 0x1, R226, P0 ;  /* 0x0000000107057824 */ /* 0x000fea00000e06e2 */
[----:B------:R1:W-:Y:S01]  /*4610*/  LDGSTS.E.BYPASS.LTC128B.128 [R224+0xb100], [R4.64], !P6 ;  /* 0x0b10000004e07fae */ /* 0x0003e2000f101d4c */
[----:B------:R-:W-:-:S05]  /*4620*/  BRA `(.L_x_4) ;  /* 0x000010c000007947 */ /* 0x000fca0003800000 */
.L_x_3:
[----:B------:R-:W-:Y:S04]  /*4630*/  DEPBAR.LE SB0, 0x0 ;  /* 0x000080000000791a */ /* 0x000fe80000000000 */
[----:B------:R-:W-:Y:S01]  /*4640*/  BAR.SYNC.DEFER_BLOCKING 0x0 ;  /* 0x0000000000007b1d */ /* 0x000fe20000010000 */
[----:B------:R-:W-:Y:S01]  /*4650*/  SHF.R.S32.HI R235, RZ, 0x1f, R209 ;  /* 0x0000001fffeb7819 */ /* 0x000fe200000114d1 */
[----:B------:R-:W-:Y:S01]  /*4660*/  IMAD.WIDE.U32 R132, R209, c[0x0][0x208], RZ ;  /* 0x00008200d1847a25 */ /* 0x000fe200078e00ff */
[----:B------:R-:W-:Y:S01]  /*4670*/  SHF.R.S32.HI R3, RZ, 0x1f, R208 ;  /* 0x0000001fff037819 */ /* 0x000fe200000114d0 */
[----:B------:R-:W-:Y:S02]  /*4680*/  UISETP.GE.AND UP0, UPT, UR7, 0x1, UPT ;  /* 0x000000010700788c */ /* 0x000fe4000bf06270 */
[----:B------:R-:W-:Y:S02]  /*4690*/  IMAD R235, R235, c[0x0][0x208], RZ ;  /* 0x00008200ebeb7a24 */ /* 0x000fe400078e02ff */
[----:B------:R-:W-:Y:S02]  /*46a0*/  IMAD R3, R3, c[0x0][0x218], RZ ;  /* 0x0000860003037a24 */ /* 0x000fe400078e02ff */
[----:B------:R-:W-:Y:S02]  /*46b0*/  IMAD R235, R209, c[0x0][0x20c], R235 ;  /* 0x00008300d1eb7a24 */ /* 0x000fe400078e02eb */
[C---:B------:R-:W-:Y:S03]  /*46c0*/  IMAD R3, R208.reuse, c[0x0][0x21c], R3 ;  /* 0x00008700d0037a24 */ /* 0x040fe600078e0203 */
[----:B------:R-:W-:Y:S05]  /*46d0*/  IADD3 R133, R133, R235, RZ ;  /* 0x000000eb85857210 */ /* 0x000fea0007ffe0ff */
[----:B------:R-:W-:Y:S01]  /*46e0*/  IMAD.WIDE.U32 R132, R208, c[0x0][0x218], R132 ;  /* 0x00008600d0847a25 */ /* 0x000fe200078e0084 */
[----:B------:R-:W-:Y:S04]  /*46f0*/  LDSM.16.M88.4 R136, [R206] ;  /* 0x00000000ce88783b */ /* 0x000fe80000000200 */
[----:B------:R-:W-:Y:S04]  /*4700*/  IADD3 R2, P0, R132, UR20, RZ ;  /* 0x0000001484027c10 */ /* 0x000fe8000ff1e0ff */
[----:B------:R-:W-:Y:S01]  /*4710*/  IADD3.X R3, R133, UR5, R3, P0, !PT ;  /* 0x0000000585037c10 */ /* 0x000fe200087fe403 */
[----:B------:R-:W1:Y:S01]  /*4720*/  LDSM.16.M88.4 R140, [R205+0x6100] ;  /* 0x00610000cd8c783b */ /* 0x000e620000000200 */
[C---:B------:R-:W-:Y:S04]  /*4730*/  LEA R232, P0, R2.reuse, c[0x0][0x1f8], 0x1 ;  /* 0x00007e0002e87a11 */ /* 0x040fe800078008ff */
[----:B------:R-:W-:Y:S02]  /*4740*/  LEA.HI.X R134, R2, c[0x0][0x1fc], R3, 0x1, P0 ;  /* 0x00007f0002867a11 */ /* 0x000fe400000f0c03 */
[----:B------:R-:W2:Y:S07]  /*4750*/  LDSM.16.M88.4 R144, [R205+0x6900] ;  /* 0x00690000cd90783b */ /* 0x000eae0000000200 */
[----:B------:R-:W-:Y:S07]  /*4760*/  LDSM.16.M88.4 R148, [R205+0x7100] ;  /* 0x00710000cd94783b */ /* 0x000fee0000000200 */
[----:B------:R-:W-:Y:S07]  /*4770*/  LDSM.16.M88.4 R152, [R205+0x7900] ;  /* 0x00790000cd98783b */ /* 0x000fee0000000200 */
[----:B------:R-:W-:Y:S07]  /*4780*/  LDSM.16.M88.4 R156, [R204] ;  /* 0x00000000cc9c783b */ /* 0x000fee0000000200 */
[----:B------:R-:W-:Y:S01]  /*4790*/  LDSM.16.M88.4 R160, [R203] ;  /* 0x00000000cba0783b */ /* 0x000fe20000000200 */
[C---:B-1----:R-:W-:Y:S06]  /*47a0*/  HMMA.16816.F32.BF16 R4, R136.reuse, R140, RZ ;  /* 0x0000008c8804723c */ /* 0x042fec00000418ff */
[----:B------:R-:W1:Y:S02]  /*47b0*/  SHFL.IDX PT, R2, R232, 0x1, 0x181f ;  /* 0x00381f00e8027f89 */ /* 0x000e6400000e0000 */
[C---:B------:R-:W-:Y:S05]  /*47c0*/  HMMA.16816.F32.BF16 R8, R136.reuse, R142, RZ ;  /* 0x0000008e8808723c */ /* 0x040fea00000418ff */
[----:B------:R-:W3:Y:S03]  /*47d0*/  SHFL.IDX PT, R3, R134, 0x1, 0x181f ;  /* 0x00381f0086037f89 */ /* 0x000ee600000e0000 */
[C---:B--2---:R-:W-:Y:S04]  /*47e0*/  HMMA.16816.F32.BF16 R12, R136.reuse, R144, RZ ;  /* 0x00000090880c723c */ /* 0x044fe800000418ff */
[----:B------:R-:W2:Y:S04]  /*47f0*/  SHFL.IDX PT, R243, R232, RZ, 0x181f ;  /* 0x00181fffe8f37589 */ /* 0x000ea800000e0000 */
[C---:B------:R-:W-:Y:S03]  /*4800*/  HMMA.16816.F32.BF16 R16, R136.reuse, R146, RZ ;  /* 0x000000928810723c */ /* 0x040fe600000418ff */
[----:B------:R-:W4:Y:S01]  /*4810*/  SHFL.IDX PT, R237, R134, RZ, 0x181f ;  /* 0x00181fff86ed7589 */ /* 0x000f2200000e0000 */
[-C--:B-1----:R-:W-:Y:S04]  /*4820*/  IADD3 R234, P1, P0, R221, R2.reuse, R230 ;  /* 0x00000002ddea7210 */ /* 0x082fe8000783e0e6 */
[C---:B------:R-:W-:Y:S01]  /*4830*/  HMMA.16816.F32.BF16 R20, R136.reuse, R148, RZ ;  /* 0x000000948814723c */ /* 0x040fe200000418ff */
[-C--:B---3--:R-:W-:Y:S01]  /*4840*/  IADD3.X R235, RZ, R3.reuse, R231, P1, P0 ;  /* 0x00000003ffeb7210 */ /* 0x088fe20000fe04e7 */
[----:B------:R-:W1:Y:S02]  /*4850*/  LDSM.16.M88.4 R164, [R195] ;  /* 0x00000000c3a4783b */ /* 0x000e640000000200 */
[-C--:B------:R-:W-:Y:S04]  /*4860*/  IADD3 R132, P1, P0, R220, R2.reuse, R227 ;  /* 0x00000002dc847210 */ /* 0x080fe8000783e0e3 */
[C---:B------:R-:W-:Y:S01]  /*4870*/  HMMA.16816.F32.BF16 R24, R136.reuse, R150, RZ ;  /* 0x000000968818723c */ /* 0x040fe200000418ff */
[-C--:B------:R-:W-:Y:S01]  /*4880*/  IADD3.X R133, RZ, R3.reuse, R225, P1, P0 ;  /* 0x00000003ff857210 */ /* 0x080fe20000fe04e1 */
[----:B------:R-:W3:Y:S02]  /*4890*/  LDSM.16.M88.4 R168, [R194] ;  /* 0x00000000c2a8783b */ /* 0x000ee40000000200 */
[----:B------:R-:W-:Y:S04]  /*48a0*/  IADD3 R2, P1, P0, R219, R2, R228 ;  /* 0x00000002db027210 */ /* 0x000fe8000783e0e4 */
[C---:B------:R-:W-:Y:S01]  /*48b0*/  HMMA.16816.F32.BF16 R28, R136.reuse, R152, RZ ;  /* 0x00000098881c723c */ /* 0x040fe200000418ff */
[----:B------:R-:W-:Y:S01]  /*48c0*/  IADD3.X R3, RZ, R3, R226, P1, P0 ;  /* 0x00000003ff037210 */ /* 0x000fe20000fe04e2 */
[----:B------:R-:W5:Y:S01]  /*48d0*/  LDSM.16.M88.4 R172, [R193] ;  /* 0x00000000c1ac783b */ /* 0x000f620000000200 */
[----:B------:R-:W-:Y:S02]  /*48e0*/  ISETP.NE.U32.AND P1, PT, R222, RZ, PT ;  /* 0x000000ffde00720c */ /* 0x000fe40003f25070 */
[----:B--2---:R-:W-:Y:S03]  /*48f0*/  IADD3 R240, P0, R230, R243, RZ ;  /* 0x000000f3e6f07210 */ /* 0x004fe60007f1e0ff */
[----:B------:R-:W-:Y:S01]  /*4900*/  HMMA.16816.F32.BF16 R32, R136, R154, RZ ;  /* 0x0000009a8820723c */ /* 0x000fe200000418ff */
[----:B----4-:R-:W-:Y:S03]  /*4910*/  IADD3.X R241, R231, R237, RZ, P0, !PT ;  /* 0x000000ede7f17210 */ /* 0x010fe600007fe4ff */
[----:B------:R-:W-:Y:S02]  /*4920*/  IADD3 R238, P0, R243, R227, RZ ;  /* 0x000000e3f3ee7210 */ /* 0x000fe40007f1e0ff */
[----:B------:R-:W-:Y:S01]  /*4930*/  @!PT LDS RZ, [RZ] ;  /* 0x00000000fffff984 */ /* 0x000fe20000000800 */
[----:B------:R-:W-:Y:S01]  /*4940*/  @!PT LDS RZ, [RZ] ;  /* 0x00000000fffff984 */ /* 0x000fe20000000800 */
[----:B------:R-:W-:Y:S01]  /*4950*/  @!PT LDS RZ, [RZ] ;  /* 0x00000000fffff984 */ /* 0x000fe20000000800 */
[----:B------:R2:W-:Y:S02]  /*4960*/  LDGSTS.E.BYPASS.LTC128B.128 [R224+0x100], [R240.64], !P5 ;  /* 0x00100000f0e07fae */ /* 0x0005e4000e901d4c */
[C---:B------:R-:W-:Y:S05]  /*4970*/  HMMA.16816.F32.BF16 R4, R156.reuse, R160, R4 ;  /* 0x000000a09c04723c */ /* 0x040fea0000041804 */
[----:B------:R-:W-:Y:S02]  /*4980*/  IADD3.X R239, R237, R225, RZ, P0, !PT ;  /* 0x000000e1edef7210 */ /* 0x000fe400007fe4ff */
[----:B------:R-:W-:Y:S01]  /*4990*/  IADD3 R236, P0, R243, R228, RZ ;  /* 0x000000e4f3ec7210 */ /* 0x000fe20007f1e0ff */
[C---:B------:R-:W-:Y:S02]  /*49a0*/  HMMA.16816.F32.BF16 R8, R156.reuse, R162, R8 ;  /* 0x000000a29c08723c */ /* 0x040fe40000041808 */
[----:B------:R4:W-:Y:S02]  /*49b0*/  LDGSTS.E.BYPASS.LTC128B.128 [R224+0x2100], [R238.64], !P4 ;  /* 0x02100000eee07fae */ /* 0x0009e4000e101d4c */
[----:B------:R-:W-:Y:S02]  /*49c0*/  IADD3.X R237, R237, R226, RZ, P0, !PT ;  /* 0x000000e2eded7210 */ /* 0x000fe400007fe4ff */
[----:B------:R-:W-:Y:S02]  /*49d0*/  ISETP.NE.U32.AND P0, PT, R223, RZ, PT ;  /* 0x000000ffdf00720c */ /* 0x000fe40003f05070 */
[C---:B-1----:R-:W-:Y:S01]  /*49e0*/  HMMA.16816.F32.BF16 R12, R156.reuse, R164, R12 ;  /* 0x000000a49c0c723c */ /* 0x042fe2000004180c */
[----:B------:R1:W-:Y:S07]  /*49f0*/  LDGSTS.E.BYPASS.LTC128B.128 [R224+0x4100], [R236.64], !P6 ;  /* 0x04100000ece07fae */ /* 0x0003ee000f101d4c */
[C---:B------:R-:W-:Y:S03]  /*4a00*/  HMMA.16816.F32.BF16 R16, R156.reuse, R166, R16 ;  /* 0x000000a69c10723c */ /* 0x040fe60000041810 */
[----:B------:R1:W-:Y:S01]  /*4a10*/  LDGSTS.E.BYPASS.LTC128B.128.ZFILL [R224+0x1100], [R234.64], P0 ;  /* 0x01100000eae07fae */ /* 0x0003e20008141d4c */
[----:B------:R-:W-:Y:S04]  /*4a20*/  PLOP3.LUT P0, PT, PT, PT, UP0, 0x80, 0x0 ;  /* 0x000000000000781c */ /* 0x000fe80003f0f008 */
[C---:B---3--:R-:W-:Y:S02]  /*4a30*/  HMMA.16816.F32.BF16 R20, R156.reuse, R168, R20 ;  /* 0x000000a89c14723c */ /* 0x048fe40000041814 */
[----:B------:R3:W-:Y:S06]  /*4a40*/  LDGSTS.E.BYPASS.LTC128B.128.ZFILL [R224+0x3100], [R132.64], P1 ;  /* 0x0310000084e07fae */ /* 0x0007ec0008941d4c */
[C---:B------:R-:W-:Y:S01]  /*4a50*/  HMMA.16816.F32.BF16 R24, R156.reuse, R170, R24 ;  /* 0x000000aa9c18723c */ /* 0x040fe20000041818 */
[----:B------:R1:W-:Y:S07]  /*4a60*/  LDGSTS.E.BYPASS.LTC128B.128.ZFILL [R224+0x5100], [R2.64], P2 ;  /* 0x0510000002e07fae */ /* 0x0003ee0009141d4c */
[C---:B-----5:R-:W-:Y:S01]  /*4a70*/  HMMA.16816.F32.BF16 R28, R156.reuse, R172, R28 ;  /* 0x000000ac9c1c723c */ /* 0x060fe2000004181c */
[----:B------:R-:W-:Y:S07]  /*4a80*/  LDSM.16.M88.4 R176, [R202] ;  /* 0x00000000cab0783b */ /* 0x000fee0000000200 */
[----:B------:R-:W-:Y:S01]  /*4a90*/  HMMA.16816.F32.BF16 R32, R156, R174, R32 ;  /* 0x000000ae9c20723c */ /* 0x000fe20000041820 */
[----:B------:R-:W5:Y:S07]  /*4aa0*/  LDSM.16.M88.4 R180, [R199+0x6100] ;  /* 0x00610000c7b4783b */ /* 0x000f6e0000000200 */
[----:B------:R-:W1:Y:S07]  /*4ab0*/  LDSM.16.M88.4 R136, [R199+0x6900] ;  /* 0x00690000c788783b */ /* 0x000e6e0000000200 */
[----:B------:R-:W1:Y:S07]  /*4ac0*/  LDSM.16.M88.4 R140, [R199+0x7100] ;  /* 0x00710000c78c783b */ /* 0x000e6e0000000200 */
[----:B------:R-:W0:Y:S07]  /*4ad0*/  LDGDEPBAR ;  /* 0x00000000000079af */ /* 0x000e2e0000000000 */
[----:B------:R-:W2:Y:S07]  /*4ae0*/  LDSM.16.M88.4 R144, [R199+0x7900] ;  /* 0x00790000c790783b */ /* 0x000eae0000000200 */
[----:B------:R-:W-:Y:S01]  /*4af0*/  LDSM.16.M88.4 R148, [R201] ;  /* 0x00000000c994783b */ /* 0x000fe20000000200 */
[C---:B-----5:R-:W-:Y:S06]  /*4b00*/  HMMA.16816.F32.BF16 R4, R176.reuse, R180, R4 ;  /* 0x000000b4b004723c */ /* 0x060fec0000041804 */
[----:B------:R-:W5:Y:S02]  /*4b10*/  LDSM.16.M88.4 R152, [R192] ;  /* 0x00000000c098783b */ /* 0x000f640000000200 */
[C---:B------:R-:W-:Y:S05]  /*4b20*/  HMMA.16816.F32.BF16 R8, R176.reuse, R182, R8 ;  /* 0x000000b6b008723c */ /* 0x040fea0000041808 */
[----:B------:R-:W3:Y:S03]  /*4b30*/  LDSM.16.M88.4 R156, [R192+0x800] ;  /* 0x00080000c09c783b */ /* 0x000ee60000000200 */
[C---:B-1----:R-:W-:Y:S04]  /*4b40*/  HMMA.16816.F32.BF16 R12, R176.reuse, R136, R12 ;  /* 0x00000088b00c723c */ /* 0x042fe8000004180c */
[----:B------:R-:W1:Y:S04]  /*4b50*/  LDSM.16.M88.4 R160, [R192+0x1000] ;  /* 0x00100000c0a0783b */ /* 0x000e680000000200 */
[C---:B------:R-:W-:Y:S03]  /*4b60*/  HMMA.16816.F32.BF16 R16, R176.reuse, R138, R16 ;  /* 0x0000008ab010723c */ /* 0x040fe60000041810 */
[----:B------:R-:W1:Y:S05]  /*4b70*/  LDSM.16.M88.4 R164, [R192+0x1800] ;  /* 0x00180000c0a4783b */ /* 0x000e6a0000000200 */
[C---:B------:R-:W-:Y:S02]  /*4b80*/  HMMA.16816.F32.BF16 R20, R176.reuse, R140, R20 ;  /* 0x0000008cb014723c */ /* 0x040fe40000041814 */
[----:B------:R-:W-:Y:S06]  /*4b90*/  LDSM.16.M88.4 R168, [R206+0x4000] ;  /* 0x00400000cea8783b */ /* 0x000fec0000000200 */
[C---:B------:R-:W-:Y:S01]  /*4ba0*/  HMMA.16816.F32.BF16 R24, R176.reuse, R142, R24 ;  /* 0x0000008eb018723c */ /* 0x040fe20000041818 */
[----:B------:R-:W1:Y:S07]  /*4bb0*/  LDSM.16.M88.4 R172, [R205+0x8100] ;  /* 0x00810000cdac783b */ /* 0x000e6e0000000200 */
[C---:B--2---:R-:W-:Y:S01]  /*4bc0*/  HMMA.16816.F32.BF16 R28, R176.reuse, R144, R28 ;  /* 0x00000090b01c723c */ /* 0x044fe2000004181c */
[----:B------:R-:W2:Y:S07]  /*4bd0*/  LDSM.16.M88.4 R136, [R205+0x8900] ;  /* 0x00890000cd88783b */ /* 0x000eae0000000200 */
[----:B------:R-:W-:Y:S01]  /*4be0*/  HMMA.16816.F32.BF16 R32, R176, R146, R32 ;  /* 0x00000092b020723c */ /* 0x000fe20000041820 */
[----:B------:R-:W2:Y:S07]  /*4bf0*/  LDSM.16.M88.4 R140, [R205+0x9100] ;  /* 0x00910000cd8c783b */ /* 0x000eae0000000200 */
[C---:B-----5:R-:W-:Y:S01]  /*4c00*/  HMMA.16816.F32.BF16 R4, R148.reuse, R152, R4 ;  /* 0x000000989404723c */ /* 0x060fe20000041804 */
[----:B------:R-:W5:Y:S07]  /*4c10*/  LDSM.16.M88.4 R144, [R205+0x9900] ;  /* 0x00990000cd90783b */ /* 0x000f6e0000000200 */
[C---:B------:R-:W-:Y:S01]  /*4c20*/  HMMA.16816.F32.BF16 R8, R148.reuse, R154, R8 ;  /* 0x0000009a9408723c */ /* 0x040fe20000041808 */
[----:B------:R-:W-:Y:S07]  /*4c30*/  LDSM.16.M88.4 R176, [R204+0x4000] ;  /* 0x00400000ccb0783b */ /* 0x000fee0000000200 */
[C---:B---3--:R-:W-:Y:S01]  /*4c40*/  HMMA.16816.F32.BF16 R12, R148.reuse, R156, R12 ;  /* 0x0000009c940c723c */ /* 0x048fe2000004180c */
[----:B------:R-:W3:Y:S07]  /*4c50*/  LDSM.16.M88.4 R180, [R191] ;  /* 0x00000000bfb4783b */ /* 0x000eee0000000200 */
[C---:B------:R-:W-:Y:S01]  /*4c60*/  HMMA.16816.F32.BF16 R16, R148.reuse, R158, R16 ;  /* 0x0000009e9410723c */ /* 0x040fe20000041810 */
[----:B------:R-:W-:Y:S07]  /*4c70*/  LDSM.16.M88.4 R152, [R189] ;  /* 0x00000000bd98783b */ /* 0x000fee0000000200 */
[C---:B-1----:R-:W-:Y:S01]  /*4c80*/  HMMA.16816.F32.BF16 R20, R148.reuse, R160, R20 ;  /* 0x000000a09414723c */ /* 0x042fe20000041814 */
[----:B------:R-:W-:Y:S07]  /*4c90*/  LDSM.16.M88.4 R156, [R188] ;  /* 0x00000000bc9c783b */ /* 0x000fee0000000200 */
[C---:B------:R-:W-:Y:S01]  /*4ca0*/  HMMA.16816.F32.BF16 R24, R148.reuse, R162, R24 ;  /* 0x000000a29418723c */ /* 0x040fe20000041818 */
[----:B------:R-:W-:Y:S07]  /*4cb0*/  LDSM.16.M88.4 R160, [R202+0x4000] ;  /* 0x00400000caa0783b */ /* 0x000fee0000000200 */
[C---:B------:R-:W-:Y:S08]  /*4cc0*/  HMMA.16816.F32.BF16 R28, R148.reuse, R164, R28 ;  /* 0x000000a4941c723c */ /* 0x040ff0000004181c */
[----:B------:R-:W-:Y:S01]  /*4cd0*/  HMMA.16816.F32.BF16 R32, R148, R166, R32 ;  /* 0x000000a69420723c */ /* 0x000fe20000041820 */
[----:B------:R-:W1:Y:S07]  /*4ce0*/  LDSM.16.M88.4 R148, [R190] ;  /* 0x00000000be94783b */ /* 0x000e6e0000000200 */
[C---:B------:R-:W-:Y:S01]  /*4cf0*/  HMMA.16816.F32.BF16 R4, R168.reuse, R172, R4 ;  /* 0x000000aca804723c */ /* 0x040fe20000041804 */
[----:B------:R-:W1:Y:S07]  /*4d00*/  LDSM.16.M88.4 R164, [R199+0x8100] ;  /* 0x00810000c7a4783b */ /* 0x000e6e0000000200 */
[C---:B------:R-:W-:Y:S01]  /*4d10*/  HMMA.16816.F32.BF16 R8, R168.reuse, R174, R8 ;  /* 0x000000aea808723c */ /* 0x040fe20000041808 */
[----:B------:R-:W-:Y:S07]  /*4d20*/  LDSM.16.M88.4 R172, [R192+0x2000] ;  /* 0x00200000c0ac783b */ /* 0x000fee0000000200 */
[C---:B--2---:R-:W-:Y:S08]  /*4d30*/  HMMA.16816.F32.BF16 R12, R168.reuse, R136, R12 ;  /* 0x00000088a80c723c */ /* 0x044ff0000004180c */
[C---:B------:R-:W-:Y:S01]  /*4d40*/  HMMA.16816.F32.BF16 R16, R168.reuse, R138, R16 ;  /* 0x0000008aa810723c */ /* 0x040fe20000041810 */
[----:B------:R-:W2:Y:S07]  /*4d50*/  LDSM.16.M88.4 R136, [R199+0x8900] ;  /* 0x00890000c788783b */ /* 0x000eae0000000200 */
[C---:B------:R-:W-:Y:S08]  /*4d60*/  HMMA.16816.F32.BF16 R20, R168.reuse, R140, R20 ;  /* 0x0000008ca814723c */ /* 0x040ff00000041814 */
[C---:B------:R-:W-:Y:S01]  /*4d70*/  HMMA.16816.F32.BF16 R24, R168.reuse, R142, R24 ;  /* 0x0000008ea818723c */ /* 0x040fe20000041818 */
[----:B------:R-:W2:Y:S07]  /*4d80*/  LDSM.16.M88.4 R140, [R199+0x9100] ;  /* 0x00910000c78c783b */ /* 0x000eae0000000200 */
[C---:B-----5:R-:W-:Y:S08]  /*4d90*/  HMMA.16816.F32.BF16 R28, R168.reuse, R144, R28 ;  /* 0x00000090a81c723c */ /* 0x060ff0000004181c */
[----:B------:R-:W-:Y:S01]  /*4da0*/  HMMA.16816.F32.BF16 R32, R168, R146, R32 ;  /* 0x00000092a820723c */ /* 0x000fe20000041820 */
[----:B------:R-:W5:Y:S07]  /*4db0*/  LDSM.16.M88.4 R144, [R199+0x9900] ;  /* 0x00990000c790783b */ /* 0x000f6e0000000200 */
[C---:B---3--:R-:W-:Y:S01]  /*4dc0*/  HMMA.16816.F32.BF16 R4, R176.reuse, R180, R4 ;  /* 0x000000b4b004723c */ /* 0x048fe20000041804 */
[----:B------:R-:W3:Y:S07]  /*4dd0*/  LDSM.16.M88.4 R168, [R201+0x4000] ;  /* 0x00400000c9a8783b */ /* 0x000eee0000000200 */
[C---:B------:R-:W-:Y:S01]  /*4de0*/  HMMA.16816.F32.BF16 R8, R176.reuse, R182, R8 ;  /* 0x000000b6b008723c */ /* 0x040fe20000041808 */
[----:B------:R-:W-:Y:S07]  /*4df0*/  LDSM.16.M88.4 R180, [R205+0xa100] ;  /* 0x00a10000cdb4783b */ /* 0x000fee0000000200 */
[C---:B-1----:R-:W-:Y:S08]  /*4e00*/  HMMA.16816.F32.BF16 R12, R176.reuse, R148, R12 ;  /* 0x00000094b00c723c */ /* 0x042ff0000004180c */
[C---:B------:R-:W-:Y:S01]  /*4e10*/  HMMA.16816.F32.BF16 R16, R176.reuse, R150, R16 ;  /* 0x00000096b010723c */ /* 0x040fe20000041810 */
[----:B------:R-:W1:Y:S07]  /*4e20*/  LDSM.16.M88.4 R148, [R192+0x2800] ;  /* 0x00280000c094783b */ /* 0x000e6e0000000200 */
[C---:B------:R-:W-:Y:S08]  /*4e30*/  HMMA.16816.F32.BF16 R20, R176.reuse, R152, R20 ;  /* 0x00000098b014723c */ /* 0x040ff00000041814 */
[C---:B------:R-:W-:Y:S01]  /*4e40*/  HMMA.16816.F32.BF16 R24, R176.reuse, R154, R24 ;  /* 0x0000009ab018723c */ /* 0x040fe20000041818 */
[----:B------:R-:W1:Y:S07]  /*4e50*/  LDSM.16.M88.4 R152, [R192+0x3000] ;  /* 0x00300000c098783b */ /* 0x000e6e0000000200 */
[C---:B------:R-:W-:Y:S08]  /*4e60*/  HMMA.16816.F32.BF16 R28, R176.reuse, R156, R28 ;  /* 0x0000009cb01c723c */ /* 0x040ff0000004181c */
[----:B------:R-:W-:Y:S01]  /*4e70*/  HMMA.16816.F32.BF16 R32, R176, R158, R32 ;  /* 0x0000009eb020723c */ /* 0x000fe20000041820 */
[----:B------:R-:W1:Y:S07]  /*4e80*/  LDSM.16.M88.4 R156, [R192+0x3800] ;  /* 0x00380000c09c783b */ /* 0x000e6e0000000200 */
[C---:B------:R-:W-:Y:S01]  /*4e90*/  HMMA.16816.F32.BF16 R4, R160.reuse, R164, R4 ;  /* 0x000000a4a004723c */ /* 0x040fe20000041804 */
[----:B------:R-:W1:Y:S07]  /*4ea0*/  LDSM.16.M88.4 R176, [R206+0x8000] ;  /* 0x00800000ceb0783b */ /* 0x000e6e0000000200 */
[C---:B------:R-:W-:Y:S01]  /*4eb0*/  HMMA.16816.F32.BF16 R8, R160.reuse, R166, R8 ;  /* 0x000000a6a008723c */ /* 0x040fe20000041808 */
[----:B------:R-:W-:Y:S07]  /*4ec0*/  LDSM.16.M88.4 R164, [R187] ;  /* 0x00000000bba4783b */ /* 0x000fee0000000200 */
        /* <DEDUP_REMOVED lines=15> */
[----:B------:R-:W1:Y:S07]  /*4fc0*/  LDSM.16.M88.4 R148, [R186] ;  /* 0x00000000ba94783b */ /* 0x000e6e0000000200 */
[C---:B------:R-:W-:Y:S08]  /*4fd0*/  HMMA.16816.F32.BF16 R20, R168.reuse, R152, R20 ;  /* 0x00000098a814723c */ /* 0x040ff00000041814 */
[C---:B------:R-:W-:Y:S01]  /*4fe0*/  HMMA.16816.F32.BF16 R24, R168.reuse, R154, R24 ;  /* 0x0000009aa818723c */ /* 0x040fe20000041818 */
[----:B------:R-:W1:Y:S07]  /*4ff0*/  LDSM.16.M88.4 R152, [R185] ;  /* 0x00000000b998783b */ /* 0x000e6e0000000200 */
[C---:B------:R-:W-:Y:S08]  /*5000*/  HMMA.16816.F32.BF16 R28, R168.reuse, R156, R28 ;  /* 0x0000009ca81c723c */ /* 0x040ff0000004181c */
[----:B------:R-:W-:Y:S01]  /*5010*/  HMMA.16816.F32.BF16 R32, R168, R158, R32 ;  /* 0x0000009ea820723c */ /* 0x000fe20000041820 */
[----:B------:R-:W1:Y:S07]  /*5020*/  LDSM.16.M88.4 R156, [R184] ;  /* 0x00000000b89c783b */ /* 0x000e6e0000000200 */
[----:B------:R-:W1:Y:S01]  /*5030*/  LDSM.16.M88.4 R168, [R202+0x8000] ;  /* 0x00800000caa8783b */ /* 0x000e620000000200 */
[C---:B------:R-:W-:Y:S08]  /*5040*/  HMMA.16816.F32.BF16 R4, R176.reuse, R180, R4 ;  /* 0x000000b4b004723c */ /* 0x040ff00000041804 */
[C---:B------:R-:W-:Y:S01]  /*5050*/  HMMA.16816.F32.BF16 R8, R176.reuse, R182, R8 ;  /* 0x000000b6b008723c */ /* 0x040fe20000041808 */
[----:B------:R-:W-:Y:S07]  /*5060*/  LDSM.16.M88.4 R180, [R192+0x4000] ;  /* 0x00400000c0b4783b */ /* 0x000fee0000000200 */
[C---:B--2---:R-:W-:Y:S08]  /*5070*/  HMMA.16816.F32.BF16 R12, R176.reuse, R136, R12 ;  /* 0x00000088b00c723c */ /* 0x044ff0000004180c */
[C---:B------:R-:W-:Y:S01]  /*5080*/  HMMA.16816.F32.BF16 R16, R176.reuse, R138, R16 ;  /* 0x0000008ab010723c */ /* 0x040fe20000041810 */
[----:B------:R-:W2:Y:S07]  /*5090*/  LDSM.16.M88.4 R136, [R199+0xa900] ;  /* 0x00a90000c788783b */ /* 0x000eae0000000200 */
[C---:B------:R-:W-:Y:S08]  /*50a0*/  HMMA.16816.F32.BF16 R20, R176.reuse, R140, R20 ;  /* 0x0000008cb014723c */ /* 0x040ff00000041814 */
[C---:B------:R-:W-:Y:S01]  /*50b0*/  HMMA.16816.F32.BF16 R24, R176.reuse, R142, R24 ;  /* 0x0000008eb018723c */ /* 0x040fe20000041818 */
[----:B------:R-:W1:Y:S07]  /*50c0*/  LDSM.16.M88.4 R140, [R199+0xb100] ;  /* 0x00b10000c78c783b */ /* 0x000e6e0000000200 */
[C---:B-----5:R-:W-:Y:S08]  /*50d0*/  HMMA.16816.F32.BF16 R28, R176.reuse, R144, R28 ;  /* 0x00000090b01c723c */ /* 0x060ff0000004181c */
[----:B------:R-:W-:Y:S01]  /*50e0*/  HMMA.16816.F32.BF16 R32, R176, R146, R32 ;  /* 0x00000092b020723c */ /* 0x000fe20000041820 */
[----:B------:R-:W5:Y:S07]  /*50f0*/  LDSM.16.M88.4 R144, [R199+0xb900] ;  /* 0x00b90000c790783b */ /* 0x000f6e0000000200 */
[----:B------:R-:W2:Y:S01]  /*5100*/  LDSM.16.M88.4 R176, [R201+0x8000] ;  /* 0x00800000c9b0783b */ /* 0x000ea20000000200 */
[C---:B---3--:R-:W-:Y:S08]  /*5110*/  HMMA.16816.F32.BF16 R4, R160.reuse, R164, R4 ;  /* 0x000000a4a004723c */ /* 0x048ff00000041804 */
[C---:B------:R-:W-:Y:S08]  /*5120*/  HMMA.16816.F32.BF16 R8, R160.reuse, R166, R8 ;  /* 0x000000a6a008723c */ /* 0x040ff00000041808 */
[C---:B-1----:R-:W-:Y:S08]  /*5130*/  HMMA.16816.F32.BF16 R12, R160.reuse, R148, R12 ;  /* 0x00000094a00c723c */ /* 0x042ff0000004180c */
[C---:B------:R-:W-:Y:S08]  /*5140*/  HMMA.16816.F32.BF16 R16, R160.reuse, R150, R16 ;  /* 0x00000096a010723c */ /* 0x040ff00000041810 */
[C---:B------:R-:W-:Y:S08]  /*5150*/  HMMA.16816.F32.BF16 R20, R160.reuse, R152, R20 ;  /* 0x00000098a014723c */ /* 0x040ff00000041814 */
[C---:B------:R-:W-:Y:S08]  /*5160*/  HMMA.16816.F32.BF16 R24, R160.reuse, R154, R24 ;  /* 0x0000009aa018723c */ /* 0x040ff00000041818 */
[C---:B------:R-:W-:Y:S08]  /*5170*/  HMMA.16816.F32.BF16 R28, R160.reuse, R156, R28 ;  /* 0x0000009ca01c723c */ /* 0x040ff0000004181c */
[----:B------:R-:W-:Y:S08]  /*5180*/  HMMA.16816.F32.BF16 R32, R160, R158, R32 ;  /* 0x0000009ea020723c */ /* 0x000ff00000041820 */
[C---:B------:R-:W-:Y:S08]  /*5190*/  HMMA.16816.F32.BF16 R4, R168.reuse, R172, R4 ;  /* 0x000000aca804723c */ /* 0x040ff00000041804 */
[C---:B------:R-:W-:Y:S08]  /*51a0*/  HMMA.16816.F32.BF16 R8, R168.reuse, R174, R8 ;  /* 0x000000aea808723c */ /* 0x040ff00000041808 */
[C---:B--2---:R-:W-:Y:S08]  /*51b0*/  HMMA.16816.F32.BF16 R12, R168.reuse, R136, R12 ;  /* 0x00000088a80c723c */ /* 0x044ff0000004180c */
[C---:B------:R-:W-:Y:S01]  /*51c0*/  HMMA.16816.F32.BF16 R16, R168.reuse, R138, R16 ;  /* 0x0000008aa810723c */ /* 0x040fe20000041810 */
[----:B------:R-:W1:Y:S07]  /*51d0*/  LDSM.16.M88.4 R136, [R192+0x4800] ;  /* 0x00480000c088783b */ /* 0x000e6e0000000200 */
[C---:B------:R-:W-:Y:S08]  /*51e0*/  HMMA.16816.F32.BF16 R20, R168.reuse, R140, R20 ;  /* 0x0000008ca814723c */ /* 0x040ff00000041814 */
[C---:B------:R-:W-:Y:S01]  /*51f0*/  HMMA.16816.F32.BF16 R24, R168.reuse, R142, R24 ;  /* 0x0000008ea818723c */ /* 0x040fe20000041818 */
[----:B------:R-:W2:Y:S07]  /*5200*/  LDSM.16.M88.4 R140, [R192+0x5000] ;  /* 0x00500000c08c783b */ /* 0x000eae0000000200 */
[C---:B-----5:R-:W-:Y:S08]  /*5210*/  HMMA.16816.F32.BF16 R28, R168.reuse, R144, R28 ;  /* 0x00000090a81c723c */ /* 0x060ff0000004181c */
[----:B------:R-:W-:Y:S08]  /*5220*/  HMMA.16816.F32.BF16 R32, R168, R146, R32 ;  /* 0x00000092a820723c */ /* 0x000ff00000041820 */
[C---:B------:R-:W-:Y:S08]  /*5230*/  HMMA.16816.F32.BF16 R4, R176.reuse, R180, R4 ;  /* 0x000000b4b004723c */ /* 0x040ff00000041804 */
[C---:B------:R-:W-:Y:S08]  /*5240*/  HMMA.16816.F32.BF16 R8, R176.reuse, R182, R8 ;  /* 0x000000b6b008723c */ /* 0x040ff00000041808 */
[C---:B-1----:R-:W-:Y:S08]  /*5250*/  HMMA.16816.F32.BF16 R12, R176.reuse, R136, R12 ;  /* 0x00000088b00c723c */ /* 0x042ff0000004180c */
[C---:B------:R-:W-:Y:S01]  /*5260*/  HMMA.16816.F32.BF16 R16, R176.reuse, R138, R16 ;  /* 0x0000008ab010723c */ /* 0x040fe20000041810 */
[----:B------:R-:W1:Y:S01]  /*5270*/  LDSM.16.M88.4 R136, [R192+0x5800] ;  /* 0x00580000c088783b */ /* 0x000e620000000200 */
[----:B------:R-:W-:Y:S04]  /*5280*/  DEPBAR.LE SB0, 0x0 ;  /* 0x000080000000791a */ /* 0x000fe80000000000 */
[----:B------:R-:W-:Y:S02]  /*5290*/  FMUL.FTZ R134, R4, c[0x0][0x320] ;  /* 0x0000c80004867a20 */ /* 0x000fe40000410000 */
[C---:B--2---:R-:W-:Y:S02]  /*52a0*/  HMMA.16816.F32.BF16 R20, R176.reuse, R140, R20 ;  /* 0x0000008cb014723c */ /* 0x044fe40000041814 */
[----:B------:R-:W2:Y:S01]  /*52b0*/  MUFU.TANH R174, R134 ;  /* 0x0000008600ae7308 */ /* 0x000ea20000002400 */
[----:B------:R-:W-:Y:S02]  /*52c0*/  BAR.SYNC.DEFER_BLOCKING 0x0 ;  /* 0x0000000000007b1d */ /* 0x000fe40000010000 */
[----:B------:R-:W-:Y:S02]  /*52d0*/  FMUL.FTZ R133, R7, c[0x0][0x320] ;  /* 0x0000c80007857a20 */ /* 0x000fe40000410000 */
[----:B------:R-:W-:Y:S01]  /*52e0*/  FMUL.FTZ R232, R9, c[0x0][0x320] ;  /* 0x0000c80009e87a20 */ /* 0x000fe20000410000 */
[C---:B------:R-:W-:Y:S04]  /*52f0*/  HMMA.16816.F32.BF16 R24, R176.reuse, R142, R24 ;  /* 0x0000008eb018723c */ /* 0x040fe80000041818 */
[----:B------:R3:W2:Y:S01]  /*5300*/  MUFU.TANH R165, R133 ;  /* 0x0000008500a57308 */ /* 0x0006a20000002400 */
[----:B------:R-:W-:Y:S02]  /*5310*/  FMUL.FTZ R3, R5, c[0x0][0x320] ;  /* 0x0000c80005037a20 */ /* 0x000fe40000410000 */
[----:B------:R-:W-:Y:S02]  /*5320*/  FMUL.FTZ R2, R6, c[0x0][0x320] ;  /* 0x0000c80006027a20 */ /* 0x000fe40000410000 */
[----:B------:R-:W-:Y:S03]  /*5330*/  FMUL.FTZ R132, R8, c[0x0][0x320] ;  /* 0x0000c80008847a20 */ /* 0x000fe60000410000 */
[----:B------:R-:W-:Y:S02]  /*5340*/  FMUL.FTZ R252, R14, c[0x0][0x320] ;  /* 0x0000c8000efc7a20 */ /* 0x000fe40000410000 */
[----:B------:R5:W2:Y:S01]  /*5350*/  MUFU.TANH R173, R232 ;  /* 0x000000e800ad7308 */ /* 0x000aa20000002400 */
[----:B------:R-:W-:Y:S02]  /*5360*/  FMUL.FTZ R251, R15, c[0x0][0x320] ;  /* 0x0000c8000ffb7a20 */ /* 0x000fe40000410000 */
[----:B------:R-:W-:Y:S02]  /*5370*/  FMUL.FTZ R250, R16, c[0x0][0x320] ;  /* 0x0000c80010fa7a20 */ /* 0x000fe40000410000 */
[----:B------:R-:W-:Y:S02]  /*5380*/  FMUL.FTZ R248, R17, c[0x0][0x320] ;  /* 0x0000c80011f87a20 */ /* 0x000fe40000410000 */
[----:B------:R-:W-:Y:S02]  /*5390*/  FMUL.FTZ R249, R18, c[0x0][0x320] ;  /* 0x0000c80012f97a20 */ /* 0x000fe40000410000 */
[----:B------:R-:W-:Y:S01]  /*53a0*/  FMUL.FTZ R247, R19, c[0x0][0x320] ;  /* 0x0000c80013f77a20 */ /* 0x000fe20000410000 */
[----:B------:R2:W2:Y:S01]  /*53b0*/  MUFU.TANH R170, R3 ;  /* 0x0000000300aa7308 */ /* 0x0004a20000002400 */
[C---:B-1----:R-:W-:Y:S03]  /*53c0*/  HMMA.16816.F32.BF16 R28, R176.reuse, R136, R28 ;  /* 0x00000088b01c723c */ /* 0x042fe6000004181c */
[----:B---3--:R-:W-:Y:S02]  /*53d0*/  FMUL.FTZ R133, R12, c[0x0][0x320] ;  /* 0x0000c8000c857a20 */ /* 0x008fe40000410000 */
[----:B------:R-:W-:Y:S02]  /*53e0*/  FMUL.FTZ R246, R20, c[0x0][0x320] ;  /* 0x0000c80014f67a20 */ /* 0x000fe40000410000 */
[----:B------:R-:W-:Y:S01]  /*53f0*/  FMUL.FTZ R244, R21, c[0x0][0x320] ;  /* 0x0000c80015f47a20 */ /* 0x000fe20000410000 */
[----:B------:R-:W-:Y:S01]  /*5400*/  HMMA.16816.F32.BF16 R32, R176, R138, R32 ;  /* 0x0000008ab020723c */ /* 0x000fe20000041820 */
[----:B------:R1:W3:Y:S03]  /*5410*/  MUFU.TANH R167, R2 ;  /* 0x0000000200a77308 */ /* 0x0002e60000002400 */
[----:B------:R-:W-:Y:S02]  /*5420*/  FMUL.FTZ R245, R22, c[0x0][0x320] ;  /* 0x0000c80016f57a20 */ /* 0x000fe40000410000 */
[----:B------:R-:W-:Y:S02]  /*5430*/  FMUL.FTZ R243, R23, c[0x0][0x320] ;  /* 0x0000c80017f37a20 */ /* 0x000fe40000410000 */
[----:B------:R-:W-:Y:S03]  /*5440*/  FMUL.FTZ R242, R24, c[0x0][0x320] ;  /* 0x0000c80018f27a20 */ /* 0x000fe60000410000 */
[----:B------:R3:W3:Y:S01]  /*5450*/  MUFU.TANH R169, R132 ;  /* 0x0000008400a97308 */ /* 0x0006e20000002400 */
[----:B------:R-:W-:Y:S02]  /*5460*/  FMUL.FTZ R240, R25, c[0x0][0x320] ;  /* 0x0000c80019f07a20 */ /* 0x000fe40000410000 */
[----:B------:R-:W-:Y:S02]  /*5470*/  FMUL.FTZ R241, R26, c[0x0][0x320] ;  /* 0x0000c8001af17a20 */ /* 0x000fe40000410000 */
[----:B----4-:R-:W-:Y:S02]  /*5480*/  FMUL.FTZ R239, R27, c[0x0][0x320] ;  /* 0x0000c8001bef7a20 */ /* 0x010fe40000410000 */
[----:B------:R-:W-:Y:S02]  /*5490*/  FMUL.FTZ R236, R28, c[0x0][0x320] ;  /* 0x0000c8001cec7a20 */ /* 0x000fe40000410000 */
[----:B------:R-:W-:Y:S01]  /*54a0*/  FMUL.FTZ R238, R29, c[0x0][0x320] ;  /* 0x0000c8001dee7a20 */ /* 0x000fe20000410000 */
[----:B------:R4:W4:Y:S01]  /*54b0*/  MUFU.TANH R182, R133 ;  /* 0x0000008500b67308 */ /* 0x0009220000002400 */
[----:B------:R-:W-:Y:S02]  /*54c0*/  FMUL.FTZ R237, R30, c[0x0][0x320] ;  /* 0x0000c8001eed7a20 */ /* 0x000fe40000410000 */
[----:B------:R-:W-:Y:S02]  /*54d0*/  FMUL.FTZ R235, R31, c[0x0][0x320] ;  /* 0x0000c8001feb7a20 */ /* 0x000fe40000410000 */
[----:B------:R-:W-:Y:S02]  /*54e0*/  FMUL.FTZ R234, R32, c[0x0][0x320] ;  /* 0x0000c80020ea7a20 */ /* 0x000fe40000410000 */
[----:B-----5:R-:W-:Y:S02]  /*54f0*/  FMUL.FTZ R232, R33, c[0x0][0x320] ;  /* 0x0000c80021e87a20 */ /* 0x020fe40000410000 */
[----:B------:R-:W-:Y:S01]  /*5500*/  FMUL.FTZ R134, R34, c[0x0][0x320] ;  /* 0x0000c80022867a20 */ /* 0x000fe20000410000 */
[----:B------:R-:W4:Y:S01]  /*5510*/  MUFU.TANH R252, R252 ;  /* 0x000000fc00fc7308 */ /* 0x000f220000002400 */
[----:B--2---:R-:W-:Y:S02]  /*5520*/  FMUL.FTZ R3, R10, c[0x0][0x320] ;  /* 0x0000c8000a037a20 */ /* 0x004fe40000410000 */
[----:B-1----:R-:W-:Y:S02]  /*5530*/  FMUL.FTZ R2, R11, c[0x0][0x320] ;  /* 0x0000c8000b027a20 */ /* 0x002fe40000410000 */
[----:B---3--:R-:W-:Y:S02]  /*5540*/  FMUL.FTZ R132, R13, c[0x0][0x320] ;  /* 0x0000c8000d847a20 */ /* 0x008fe40000410000 */
[----:B------:R-:W-:Y:S03]  /*5550*/  FMUL.FTZ R35, R35, c[0x0][0x320] ;  /* 0x0000c80023237a20 */ /* 0x000fe60000410000 */
[----:B------:R1:W2:Y:S10]  /*5560*/  MUFU.TANH R183, R3 ;  /* 0x0000000300b77308 */ /* 0x0002b40000002400 */
[----:B------:R1:W3:Y:S10]  /*5570*/  MUFU.TANH R181, R2 ;  /* 0x0000000200b57308 */ /* 0x0002f40000002400 */
[----:B------:R1:W1:Y:S10]  /*5580*/  MUFU.TANH R166, R132 ;  /* 0x0000008400a67308 */ /* 0x0002740000002400 */
[----:B------:R-:W1:Y:S10]  /*5590*/  MUFU.TANH R251, R251 ;  /* 0x000000fb00fb7308 */ /* 0x000e740000002400 */
        /* <DEDUP_REMOVED lines=19> */
[----:B------:R1:W1:Y:S02]  /*56d0*/  MUFU.TANH R133, R35 ;  /* 0x0000002300857308 */ /* 0x0002640000002400 */
[----:B-1234-:R-:W-:-:S05]  /*56e0*/  @P0 BRA `(.L_x_5) ;  /* 0xffffec0000000947 */ /* 0x01efca000383ffff */
.L_x_4:
[----:B------:R-:W-:Y:S01]  /*56f0*/  FMNMX.FTZ R2, R167, R0, !PT ;  /* 0x00000000a7027209 */ /* 0x000fe20007810000 */
[----:B-1----:R-:W-:Y:S01]  /*5700*/  LDSM.16.MT88.4 R12, [R200+0x100] ;  /* 0x00010000c80c783b */ /* 0x002fe20000004200 */
[----:B------:R-:W-:Y:S01]  /*5710*/  FMNMX.FTZ R3, R174, R135, !PT ;  /* 0x00000087ae037209 */ /* 0x000fe20007810000 */
[----:B------:R-:W-:Y:S01]  /*5720*/  UIADD3 UR4, UR7, -0x1, URZ ;  /* 0xffffffff07047890 */ /* 0x000fe2000fffe03f */
[----:B------:R-:W-:Y:S02]  /*5730*/  FMNMX.FTZ R2, R165, R2, !PT ;  /* 0x00000002a5027209 */ /* 0x000fe40007810000 */
[----:B------:R-:W-:Y:S02]  /*5740*/  FMNMX.FTZ R4, R170, R3, !PT ;  /* 0x00000003aa047209 */ /* 0x000fe40007810000 */
[----:B------:R-:W-:Y:S01]  /*5750*/  FMNMX.FTZ R2, R183, R2, !PT ;  /* 0x00000002b7027209 */ /* 0x000fe20007810000 */
[----:B------:R-:W-:Y:S01]  /*5760*/  LDSM.16.MT88.4 R20, [R198+0x100] ;  /* 0x00010000c614783b */ /* 0x000fe20000004200 */
[----:B------:R-:W-:Y:S02]  /*5770*/  FMNMX.FTZ R4, R169, R4, !PT ;  /* 0x00000004a9047209 */ /* 0x000fe40007810000 */
        /* <DEDUP_REMOVED lines=32> */
[----:B------:R-:W-:Y:S01]  /*5980*/  ISETP.LT.AND P0, PT, RZ, UR7, PT ;  /* 0x00000007ff007c0c */ /* 0x000fe2000bf01270 */
[----:B------:R-:W-:Y:S01]  /*5990*/  SHFL.BFLY PT, R2, R7, 0x2, 0x1f ;  /* 0x0c401f0007027f89 */ /* 0x000fe200000e0000 */
[----:B------:R-:W-:Y:S07]  /*59a0*/  UMOV UR7, UR4 ;  /* 0x0000000400077c82 */ /* 0x000fee0008000000 */
[----:B------:R-:W1:Y:S08]  /*59b0*/  SHFL.BFLY PT, R6, R5, 0x2, 0x1f ;  /* 0x0c401f0005067f89 */ /* 0x000e7000000e0000 */
[----:B------:R-:W0:Y:S01]  /*59c0*/  LDGDEPBAR ;  /* 0x00000000000079af */ /* 0x000e220000000000 */
[----:B-1----:R-:W-:Y:S02]  /*59d0*/  FMNMX.FTZ R9, R5, R6, !PT ;  /* 0x0000000605097209 */ /* 0x002fe40007810000 */
[----:B------:R-:W-:Y:S05]  /*59e0*/  FMNMX.FTZ R4, R7, R2, !PT ;  /* 0x0000000207047209 */ /* 0x000fea0007810000 */
[----:B------:R-:W1:Y:S08]  /*59f0*/  SHFL.BFLY PT, R132, R9, 0x1, 0x1f ;  /* 0x0c201f0009847f89 */ /* 0x000e7000000e0000 */
[----:B------:R-:W2:Y:S01]  /*5a00*/  SHFL.BFLY PT, R3, R4, 0x1, 0x1f ;  /* 0x0c201f0004037f89 */ /* 0x000ea200000e0000 */
[----:B-1----:R-:W-:Y:S05]  /*5a10*/  FMNMX.FTZ R132, R9, R132, !PT ;  /* 0x0000008409847209 */ /* 0x002fea0007810000 */
[C---:B------:R-:W-:Y:S02]  /*5a20*/  FMUL.FTZ R141, R132.reuse, c[0x0][0x2d0] ;  /* 0x0000b400848d7a20 */ /* 0x040fe40000410000 */
[----:B------:R-:W-:Y:S01]  /*5a30*/  FADD.FTZ R2, -R132, R135 ;  /* 0x0000008784027221 */ /* 0x000fe20000010100 */
[----:B--2---:R-:W-:Y:S01]  /*5a40*/  FMNMX.FTZ R3, R4, R3, !PT ;  /* 0x0000000304037209 */ /* 0x004fe20007810000 */
[--C-:B------:R-:W-:Y:S01]  /*5a50*/  FFMA.FTZ R175, R174, c[0x0][0x2d0], -R141.reuse ;  /* 0x0000b400aeaf7a23 */ /* 0x100fe2000001088d */
[----:B------:R-:W-:Y:S01]  /*5a60*/  MOV R135, R132 ;  /* 0x0000008400877202 */ /* 0x000fe20000000f00 */
[--C-:B------:R-:W-:Y:S02]  /*5a70*/  FFMA.FTZ R174, R170, c[0x0][0x2d0], -R141.reuse ;  /* 0x0000b400aaae7a23 */ /* 0x100fe4000001088d */
[C---:B------:R-:W-:Y:S02]  /*5a80*/  FMUL.FTZ R144, R3.reuse, c[0x0][0x2d0] ;  /* 0x0000b40003907a20 */ /* 0x040fe40000410000 */
[----:B------:R-:W-:Y:S01]  /*5a90*/  FADD.FTZ R5, -R3, R0 ;  /* 0x0000000003057221 */ /* 0x000fe20000010100 */
[----:B------:R-:W-:Y:S01]  /*5aa0*/  MUFU.EX2 R175, R175 ;  /* 0x000000af00af7308 */ /* 0x000fe20000000800 */
[--C-:B------:R-:W-:Y:S02]  /*5ab0*/  FFMA.FTZ R172, R165, c[0x0][0x2d0], -R144.reuse ;  /* 0x0000b400a5ac7a23 */ /* 0x100fe40000010890 */
[--C-:B------:R-:W-:Y:S02]  /*5ac0*/  FFMA.FTZ R168, R181, c[0x0][0x2d0], -R144.reuse ;  /* 0x0000b400b5a87a23 */ /* 0x100fe40000010890 */
[--C-:B------:R-:W-:Y:S02]  /*5ad0*/  FFMA.FTZ R171, R169, c[0x0][0x2d0], -R141.reuse ;  /* 0x0000b400a9ab7a23 */ /* 0x100fe4000001088d */
[--C-:B------:R-:W-:Y:S02]  /*5ae0*/  FFMA.FTZ R169, R183, c[0x0][0x2d0], -R144.reuse ;  /* 0x0000b400b7a97a23 */ /* 0x100fe40000010890 */
[--C-:B------:R-:W-:Y:S01]  /*5af0*/  FFMA.FTZ R170, R173, c[0x0][0x2d0], -R141.reuse ;  /* 0x0000b400adaa7a23 */ /* 0x100fe2000001088d */
[----:B------:R-:W-:Y:S01]  /*5b00*/  MUFU.EX2 R174, R174 ;  /* 0x000000ae00ae7308 */ /* 0x000fe20000000800 */
[--C-:B------:R-:W-:Y:S02]  /*5b10*/  FFMA.FTZ R173, R167, c[0x0][0x2d0], -R144.reuse ;  /* 0x0000b400a7ad7a23 */ /* 0x100fe40000010890 */
[----:B------:R-:W-:Y:S02]  /*5b20*/  FMUL.FTZ R0, R5, c[0x0][0x2d0] ;  /* 0x0000b40005007a20 */ /* 0x000fe40000410000 */
[----:B------:R-:W-:Y:S02]  /*5b30*/  FMUL.FTZ R6, R2, c[0x0][0x2d0] ;  /* 0x0000b40002067a20 */ /* 0x000fe40000410000 */
[--C-:B------:R-:W-:Y:S02]  /*5b40*/  FFMA.FTZ R177, R166, c[0x0][0x2d0], -R141.reuse ;  /* 0x0000b400a6b17a23 */ /* 0x100fe4000001088d */
[----:B------:R-:W-:Y:S01]  /*5b50*/  LDSM.16.MT88.4 R164, [R200+0x5900] ;  /* 0x00590000c8a4783b */ /* 0x000fe20000004200 */
[----:B------:R-:W1:Y:S01]  /*5b60*/  MUFU.EX2 R2, R6 ;  /* 0x0000000600027308 */ /* 0x000e620000000800 */
[--C-:B------:R-:W-:Y:S02]  /*5b70*/  FFMA.FTZ R178, R252, c[0x0][0x2d0], -R144.reuse ;  /* 0x0000b400fcb27a23 */ /* 0x100fe40000010890 */
[--C-:B------:R-:W-:Y:S02]  /*5b80*/  FFMA.FTZ R179, R251, c[0x0][0x2d0], -R144.reuse ;  /* 0x0000b400fbb37a23 */ /* 0x100fe40000010890 */
[--C-:B------:R-:W-:Y:S02]  /*5b90*/  FFMA.FTZ R183, R247, c[0x0][0x2d0], -R144.reuse ;  /* 0x0000b400f7b77a23 */ /* 0x100fe40000010890 */
[--C-:B------:R-:W-:Y:S02]  /*5ba0*/  FFMA.FTZ R243, R243, c[0x0][0x2d0], -R144.reuse ;  /* 0x0000b400f3f37a23 */ /* 0x100fe40000010890 */
[--C-:B------:R-:W-:Y:S01]  /*5bb0*/  FFMA.FTZ R239, R239, c[0x0][0x2d0], -R144.reuse ;  /* 0x0000b400efef7a23 */ /* 0x100fe20000010890 */
[----:B------:R-:W2:Y:S01]  /*5bc0*/  MUFU.EX2 R0, R0 ;  /* 0x0000000000007308 */ /* 0x000ea20000000800 */
[--C-:B------:R-:W-:Y:S02]  /*5bd0*/  FFMA.FTZ R237, R237, c[0x0][0x2d0], -R144.reuse ;  /* 0x0000b400eded7a23 */ /* 0x100fe40000010890 */
[--C-:B------:R-:W-:Y:S02]  /*5be0*/  FFMA.FTZ R134, R134, c[0x0][0x2d0], -R144.reuse ;  /* 0x0000b40086867a23 */ /* 0x100fe40000010890 */
[--C-:B------:R-:W-:Y:S02]  /*5bf0*/  FFMA.FTZ R133, R133, c[0x0][0x2d0], -R144.reuse ;  /* 0x0000b40085857a23 */ /* 0x100fe40000010890 */
[--C-:B------:R-:W-:Y:S02]  /*5c00*/  FFMA.FTZ R176, R182, c[0x0][0x2d0], -R141.reuse ;  /* 0x0000b400b6b07a23 */ /* 0x100fe4000001088d */
[--C-:B------:R-:W-:Y:S01]  /*5c10*/  FFMA.FTZ R182, R249, c[0x0][0x2d0], -R144.reuse ;  /* 0x0000b400f9b67a23 */ /* 0x100fe20000010890 */
[----:B------:R-:W-:Y:S01]  /*5c20*/  MUFU.EX2 R171, R171 ;  /* 0x000000ab00ab7308 */ /* 0x000fe20000000800 */
[--C-:B------:R-:W-:Y:S02]  /*5c30*/  FFMA.FTZ R180, R250, c[0x0][0x2d0], -R141.reuse ;  /* 0x0000b400fab47a23 */ /* 0x100fe4000001088d */
[--C-:B------:R-:W-:Y:S02]  /*5c40*/  FFMA.FTZ R181, R248, c[0x0][0x2d0], -R141.reuse ;  /* 0x0000b400f8b57a23 */ /* 0x100fe4000001088d */
[----:B-1----:R-:W-:Y:S01]  /*5c50*/  FMUL.FTZ R4, R2, R128 ;  /* 0x0000008002047220 */ /* 0x002fe20000410000 */
[----:B------:R-:W-:Y:S01]  /*5c60*/  F2FP.BF16.PACK_AB R128, R174, R175 ;  /* 0x000000afae80723e */ /* 0x000fe200000010ff */
[C---:B------:R-:W-:Y:S02]  /*5c70*/  FMUL.FTZ R5, R2.reuse, R129 ;  /* 0x0000008102057220 */ /* 0x040fe40000410000 */
[C---:B------:R-:W-:Y:S01]  /*5c80*/  FMUL.FTZ R8, R2.reuse, R124 ;  /* 0x0000007c02087220 */ /* 0x040fe20000410000 */
[----:B------:R-:W1:Y:S01]  /*5c90*/  MUFU.EX2 R170, R170 ;  /* 0x000000aa00aa7308 */ /* 0x000e620000000800 */
[C---:B------:R-:W-:Y:S02]  /*5ca0*/  FMUL.FTZ R9, R2.reuse, R125 ;  /* 0x0000007d02097220 */ /* 0x040fe40000410000 */
[----:B------:R-:W-:Y:S02]  /*5cb0*/  FMUL.FTZ R16, R2, R116 ;  /* 0x0000007402107220 */ /* 0x000fe40000410000 */
[C---:B--2---:R-:W-:Y:S02]  /*5cc0*/  FMUL.FTZ R6, R0.reuse, R130 ;  /* 0x0000008200067220 */ /* 0x044fe40000410000 */
[C---:B------:R-:W-:Y:S02]  /*5cd0*/  FMUL.FTZ R7, R0.reuse, R131 ;  /* 0x0000008300077220 */ /* 0x040fe40000410000 */
[C---:B------:R-:W-:Y:S01]  /*5ce0*/  FMUL.FTZ R10, R0.reuse, R126 ;  /* 0x0000007e000a7220 */ /* 0x040fe20000410000 */
[----:B------:R-:W-:Y:S01]  /*5cf0*/  MUFU.EX2 R173, R173 ;  /* 0x000000ad00ad7308 */ /* 0x000fe20000000800 */
[----:B------:R-:W-:Y:S02]  /*5d00*/  FMUL.FTZ R11, R0, R127 ;  /* 0x0000007f000b7220 */ /* 0x000fe40000410000 */
[----:B------:R-:W-:Y:S01]  /*5d10*/  FMUL.FTZ R17, R2, R117 ;  /* 0x0000007502117220 */ /* 0x000fe20000410000 */
[----:B------:R-:W-:Y:S01]  /*5d20*/  LDSM.16.MT88.4 R124, [R200+0x2900] ;  /* 0x00290000c87c783b */ /* 0x000fe20000004200 */
[C---:B------:R-:W-:Y:S02]  /*5d30*/  FMUL.FTZ R18, R0.reuse, R118 ;  /* 0x0000007600127220 */ /* 0x040fe40000410000 */
[----:B------:R-:W-:Y:S02]  /*5d40*/  FMUL.FTZ R19, R0, R119 ;  /* 0x0000007700137220 */ /* 0x000fe40000410000 */
[C---:B------:R-:W-:Y:S01]  /*5d50*/  FMUL.FTZ R24, R2.reuse, R108 ;  /* 0x0000006c02187220 */ /* 0x040fe20000410000 */
[----:B------:R-:W2:Y:S01]  /*5d60*/  MUFU.EX2 R172, R172 ;  /* 0x000000ac00ac7308 */ /* 0x000ea20000000800 */
[----:B------:R-:W-:Y:S01]  /*5d70*/  FMUL.FTZ R25, R2, R109 ;  /* 0x0000006d02197220 */ /* 0x000fe20000410000 */
[----:B------:R-:W-:Y:S01]  /*5d80*/  LDSM.16.MT88.4 R116, [R197+0x900] ;  /* 0x00090000c574783b */ /* 0x000fe20000004200 */
[----:B------:R-:W-:Y:S01]  /*5d90*/  FMUL.FTZ R26, R0, R110 ;  /* 0x0000006e001a7220 */ /* 0x000fe20000410000 */
[----:B-1----:R-:W-:Y:S01]  /*5da0*/  F2FP.BF16.PACK_AB R130, R170, R171 ;  /* 0x000000abaa82723e */ /* 0x002fe200000010ff */
[----:B------:R-:W-:Y:S02]  /*5db0*/  FMUL.FTZ R27, R0, R111 ;  /* 0x0000006f001b7220 */ /* 0x000fe40000410000 */
[C---:B------:R-:W-:Y:S02]  /*5dc0*/  FMUL.FTZ R32, R2.reuse, R100 ;  /* 0x0000006402207220 */ /* 0x040fe40000410000 */
[----:B------:R-:W-:Y:S01]  /*5dd0*/  FMUL.FTZ R33, R2, R101 ;  /* 0x0000006502217220 */ /* 0x000fe20000410000 */
[----:B------:R-:W-:Y:S01]  /*5de0*/  MUFU.EX2 R169, R169 ;  /* 0x000000a900a97308 */ /* 0x000fe20000000800 */
[----:B------:R-:W-:Y:S01]  /*5df0*/  LDSM.16.MT88.4 R108, [R196+0x2100] ;  /* 0x00210000c46c783b */ /* 0x000fe20000004200 */
[C---:B------:R-:W-:Y:S02]  /*5e00*/  FMUL.FTZ R34, R0.reuse, R102 ;  /* 0x0000006600227220 */ /* 0x040fe40000410000 */
[----:B------:R-:W-:Y:S02]  /*5e10*/  FMUL.FTZ R35, R0, R103 ;  /* 0x0000006700237220 */ /* 0x000fe40000410000 */
[C---:B------:R-:W-:Y:S02]  /*5e20*/  FMUL.FTZ R36, R2.reuse, R36 ;  /* 0x0000002402247220 */ /* 0x040fe40000410000 */
[----:B------:R-:W-:Y:S01]  /*5e30*/  FMUL.FTZ R37, R2, R37 ;  /* 0x0000002502257220 */ /* 0x000fe20000410000 */
[----:B------:R-:W-:Y:S01]  /*5e40*/  LDSM.16.MT88.4 R100, [R197+0x2100] ;  /* 0x00210000c564783b */ /* 0x000fe20000004200 */
[----:B------:R-:W1:Y:S01]  /*5e50*/  MUFU.EX2 R168, R168 ;  /* 0x000000a800a87308 */ /* 0x000e620000000800 */
[C---:B------:R-:W-:Y:S02]  /*5e60*/  FMUL.FTZ R38, R0.reuse, R38 ;  /* 0x0000002600267220 */ /* 0x040fe40000410000 */
[----:B------:R-:W-:Y:S01]  /*5e70*/  FMUL.FTZ R39, R0, R39 ;  /* 0x0000002700277220 */ /* 0x000fe20000410000 */
[----:B--2---:R-:W-:Y:S01]  /*5e80*/  F2FP.BF16.PACK_AB R129, R172, R173 ;  /* 0x000000adac81723e */ /* 0x004fe200000010ff */
[C---:B------:R-:W-:Y:S02]  /*5e90*/  FMUL.FTZ R40, R2.reuse, R40 ;  /* 0x0000002802287220 */ /* 0x040fe40000410000 */
[----:B------:R-:W-:Y:S02]  /*5ea0*/  FMUL.FTZ R41, R2, R41 ;  /* 0x0000002902297220 */ /* 0x000fe40000410000 */
[C---:B------:R-:W-:Y:S01]  /*5eb0*/  FMUL.FTZ R42, R0.reuse, R42 ;  /* 0x0000002a002a7220 */ /* 0x040fe20000410000 */
[----:B------:R-:W-:Y:S01]  /*5ec0*/  MUFU.EX2 R176, R176 ;  /* 0x000000b000b07308 */ /* 0x000fe20000000800 */
[----:B------:R-:W-:Y:S02]  /*5ed0*/  FMUL.FTZ R43, R0, R43 ;  /* 0x0000002b002b7220 */ /* 0x000fe40000410000 */
[C---:B------:R-:W-:Y:S02]  /*5ee0*/  FMUL.FTZ R44, R2.reuse, R44 ;  /* 0x0000002c022c7220 */ /* 0x040fe40000410000 */
[----:B------:R-:W-:Y:S02]  /*5ef0*/  FMUL.FTZ R45, R2, R45 ;  /* 0x0000002d022d7220 */ /* 0x000fe40000410000 */
[C---:B------:R-:W-:Y:S02]  /*5f00*/  FMUL.FTZ R46, R0.reuse, R46 ;  /* 0x0000002e002e7220 */ /* 0x040fe40000410000 */
[----:B------:R-:W-:Y:S01]  /*5f10*/  FMUL.FTZ R47, R0, R47 ;  /* 0x0000002f002f7220 */ /* 0x000fe20000410000 */
[----:B------:R-:W2:Y:S01]  /*5f20*/  MUFU.EX2 R177, R177 ;  /* 0x000000b100b17308 */ /* 0x000ea20000000800 */
[C---:B------:R-:W-:Y:S02]  /*5f30*/  FMUL.FTZ R48, R2.reuse, R48 ;  /* 0x0000003002307220 */ /* 0x040fe40000410000 */
[----:B------:R-:W-:Y:S01]  /*5f40*/  FMUL.FTZ R49, R2, R49 ;  /* 0x0000003102317220 */ /* 0x000fe20000410000 */
[----:B-1----:R-:W-:Y:S01]  /*5f50*/  F2FP.BF16.PACK_AB R131, R168, R169 ;  /* 0x000000a9a883723e */ /* 0x002fe200000010ff */
[C---:B------:R-:W-:Y:S02]  /*5f60*/  FMUL.FTZ R50, R0.reuse, R50 ;  /* 0x0000003200327220 */ /* 0x040fe40000410000 */
[----:B------:R-:W-:Y:S02]  /*5f70*/  FMUL.FTZ R51, R0, R51 ;  /* 0x0000003300337220 */ /* 0x000fe40000410000 */
[C---:B------:R-:W-:Y:S01]  /*5f80*/  FMUL.FTZ R52, R2.reuse, R52 ;  /* 0x0000003402347220 */ /* 0x040fe20000410000 */
[----:B------:R-:W-:Y:S01]  /*5f90*/  MUFU.EX2 R178, R178 ;  /* 0x000000b200b27308 */ /* 0x000fe20000000800 */
[C---:B------:R-:W-:Y:S05]  /*5fa0*/  HMMA.16816.F32.BF16 R4, R128.reuse, R12, R4 ;  /* 0x0000000c8004723c */ /* 0x040fea0000041804 */
[C---:B------:R-:W-:Y:S02]  /*5fb0*/  FMUL.FTZ R53, R2.reuse, R53 ;  /* 0x0000003502357220 */ /* 0x040fe40000410000 */
[C---:B------:R-:W-:Y:S01]  /*5fc0*/  FMUL.FTZ R12, R2.reuse, R120 ;  /* 0x00000078020c7220 */ /* 0x040fe20000410000 */
[C---:B------:R-:W-:Y:S01]  /*5fd0*/  HMMA.16816.F32.BF16 R8, R128.reuse, R14, R8 ;  /* 0x0000000e8008723c */ /* 0x040fe20000041808 */
[----:B------:R-:W1:Y:S03]  /*5fe0*/  MUFU.EX2 R179, R179 ;  /* 0x000000b300b37308 */ /* 0x000e660000000800 */
[----:B------:R-:W-:Y:S02]  /*5ff0*/  FMUL.FTZ R13, R2, R121 ;  /* 0x00000079020d7220 */ /* 0x000fe40000410000 */
[C---:B------:R-:W-:Y:S02]  /*6000*/  FMUL.FTZ R54, R0.reuse, R54 ;  /* 0x0000003600367220 */ /* 0x040fe40000410000 */
[C---:B------:R-:W-:Y:S03]  /*6010*/  FMUL.FTZ R14, R0.reuse, R122 ;  /* 0x0000007a000e7220 */ /* 0x040fe60000410000 */
[----:B------:R-:W-:Y:S01]  /*6020*/  MUFU.EX2 R180, R180 ;  /* 0x000000b400b47308 */ /* 0x000fe20000000800 */
[C---:B------:R-:W-:Y:S02]  /*6030*/  FMUL.FTZ R15, R0.reuse, R123 ;  /* 0x0000007b000f7220 */ /* 0x040fe40000410000 */
[----:B------:R-:W3:Y:S01]  /*6040*/  LDSM.16.MT88.4 R120, [R196+0x100] ;  /* 0x00010000c478783b */ /* 0x000ee20000004200 */
[----:B------:R-:W-:Y:S02]  /*6050*/  FMUL.FTZ R55, R0, R55 ;  /* 0x0000003700377220 */ /* 0x000fe40000410000 */
[C---:B------:R-:W-:Y:S02]  /*6060*/  FMUL.FTZ R56, R2.reuse, R56 ;  /* 0x0000003802387220 */ /* 0x040fe40000410000 */
[C---:B------:R-:W-:Y:S02]  /*6070*/  HMMA.16816.F32.BF16 R12, R128.reuse, R20, R12 ;  /* 0x00000014800c723c */ /* 0x040fe4000004180c */
[----:B------:R-:W4:Y:S01]  /*6080*/  MUFU.EX2 R181, R181 ;  /* 0x000000b500b57308 */ /* 0x000f220000000800 */
[----:B------:R-:W-:Y:S02]  /*6090*/  FMUL.FTZ R57, R2, R57 ;  /* 0x0000003902397220 */ /* 0x000fe40000410000 */
[----:B------:R-:W-:Y:S02]  /*60a0*/  FMUL.FTZ R58, R0, R58 ;  /* 0x0000003a003a7220 */ /* 0x000fe40000410000 */
[C---:B------:R-:W-:Y:S01]  /*60b0*/  FMUL.FTZ R20, R2.reuse, R112 ;  /* 0x0000007002147220 */ /* 0x040fe20000410000 */
[C---:B------:R-:W-:Y:S04]  /*60c0*/  HMMA.16816.F32.BF16 R16, R128.reuse, R22, R16 ;  /* 0x000000168010723c */ /* 0x040fe80000041810 */
[----:B------:R-:W-:Y:S01]  /*60d0*/  FMUL.FTZ R21, R2, R113 ;  /* 0x0000007102157220 */ /* 0x000fe20000410000 */
[----:B------:R-:W-:Y:S01]  /*60e0*/  MUFU.EX2 R182, R182 ;  /* 0x000000b600b67308 */ /* 0x000fe20000000800 */
[C---:B------:R-:W-:Y:S02]  /*60f0*/  FMUL.FTZ R59, R0.reuse, R59 ;  /* 0x0000003b003b7220 */ /* 0x040fe40000410000 */
[C---:B------:R-:W-:Y:S04]  /*6100*/  FMUL.FTZ R22, R0.reuse, R114 ;  /* 0x0000007200167220 */ /* 0x040fe80000410000 */
[----:B------:R-:W-:Y:S02]  /*6110*/  FMUL.FTZ R23, R0, R115 ;  /* 0x0000007300177220 */ /* 0x000fe40000410000 */
[----:B------:R-:W5:Y:S01]  /*6120*/  LDSM.16.MT88.4 R112, [R200+0x2100] ;  /* 0x00210000c870783b */ /* 0x000f620000004200 */
[C---:B------:R-:W-:Y:S01]  /*6130*/  FMUL.FTZ R60, R2.reuse, R60 ;  /* 0x0000003c023c7220 */ /* 0x040fe20000410000 */
[----:B------:R-:W1:Y:S01]  /*6140*/  MUFU.EX2 R183, R183 ;  /* 0x000000b700b77308 */ /* 0x000e620000000800 */
[----:B------:R-:W-:Y:S02]  /*6150*/  FMUL.FTZ R61, R2, R61 ;  /* 0x0000003d023d7220 */ /* 0x000fe40000410000 */
[C---:B------:R-:W-:Y:S03]  /*6160*/  HMMA.16816.F32.BF16 R20, R128.reuse, R28, R20 ;  /* 0x0000001c8014723c */ /* 0x040fe60000041814 */
[C---:B------:R-:W-:Y:S02]  /*6170*/  FMUL.FTZ R62, R0.reuse, R62 ;  /* 0x0000003e003e7220 */ /* 0x040fe40000410000 */
[----:B------:R-:W-:Y:S02]  /*6180*/  FMUL.FTZ R63, R0, R63 ;  /* 0x0000003f003f7220 */ /* 0x000fe40000410000 */
[C---:B------:R-:W-:Y:S01]  /*6190*/  FMUL.FTZ R28, R2.reuse, R104 ;  /* 0x00000068021c7220 */ /* 0x040fe20000410000 */
[C---:B------:R-:W-:Y:S01]  /*61a0*/  HMMA.16816.F32.BF16 R24, R128.reuse, R30, R24 ;  /* 0x0000001e8018723c */ /* 0x040fe20000041818 */
[----:B------:R-:W-:Y:S03]  /*61b0*/  MUFU.EX2 R243, R243 ;  /* 0x000000f300f37308 */ /* 0x000fe60000000800 */
[C---:B------:R-:W-:Y:S02]  /*61c0*/  FMUL.FTZ R29, R2.reuse, R105 ;  /* 0x00000069021d7220 */ /* 0x040fe40000410000 */
[----:B------:R-:W-:Y:S02]  /*61d0*/  FMUL.FTZ R64, R2, R64 ;  /* 0x0000004002407220 */ /* 0x000fe40000410000 */
[C---:B------:R-:W-:Y:S03]  /*61e0*/  FMUL.FTZ R30, R0.reuse, R106 ;  /* 0x0000006a001e7220 */ /* 0x040fe60000410000 */
[----:B------:R-:W-:Y:S01]  /*61f0*/  MUFU.EX2 R239, R239 ;  /* 0x000000ef00ef7308 */ /* 0x000fe20000000800 */
[----:B------:R-:W-:Y:S02]  /*6200*/  FMUL.FTZ R31, R0, R107 ;  /* 0x0000006b001f7220 */ /* 0x000fe40000410000 */
[----:B------:R-:W1:Y:S01]  /*6210*/  LDSM.16.MT88.4 R104, [R198+0x2100] ;  /* 0x00210000c668783b */ /* 0x000e620000004200 */
[----:B------:R-:W-:Y:S02]  /*6220*/  FMUL.FTZ R65, R2, R65 ;  /* 0x0000004102417220 */ /* 0x000fe40000410000 */
[C---:B------:R-:W-:Y:S02]  /*6230*/  FMUL.FTZ R66, R0.reuse, R66 ;  /* 0x0000004200427220 */ /* 0x040fe40000410000 */
[C---:B---3--:R-:W-:Y:S02]  /*6240*/  HMMA.16816.F32.BF16 R28, R128.reuse, R120, R28 ;  /* 0x00000078801c723c */ /* 0x048fe4000004181c */
[----:B------:R-:W-:Y:S01]  /*6250*/  MUFU.EX2 R237, R237 ;  /* 0x000000ed00ed7308 */ /* 0x000fe20000000800 */
[----:B------:R-:W-:Y:S02]  /*6260*/  FMUL.FTZ R67, R0, R67 ;  /* 0x0000004300437220 */ /* 0x000fe40000410000 */
[C---:B------:R-:W-:Y:S02]  /*6270*/  FMUL.FTZ R68, R2.reuse, R68 ;  /* 0x0000004402447220 */ /* 0x040fe40000410000 */
[----:B------:R-:W-:Y:S01]  /*6280*/  FMUL.FTZ R69, R2, R69 ;  /* 0x0000004502457220 */ /* 0x000fe20000410000 */
[C---:B------:R-:W-:Y:S01]  /*6290*/  HMMA.16816.F32.BF16 R32, R128.reuse, R122, R32 ;  /* 0x0000007a8020723c */ /* 0x040fe20000041820 */
[----:B------:R-:W-:Y:S03]  /*62a0*/  LDSM.16.MT88.4 R120, [R196+0x900] ;  /* 0x00090000c478783b */ /* 0x000fe60000004200 */
[C---:B------:R-:W-:Y:S01]  /*62b0*/  FMUL.FTZ R70, R0.reuse, R70 ;  /* 0x0000004600467220 */ /* 0x040fe20000410000 */
[----:B------:R-:W-:Y:S01]  /*62c0*/  MUFU.EX2 R134, R134 ;  /* 0x0000008600867308 */ /* 0x000fe20000000800 */
[----:B------:R-:W-:Y:S02]  /*62d0*/  FMUL.FTZ R71, R0, R71 ;  /* 0x0000004700477220 */ /* 0x000fe40000410000 */
[C---:B-----5:R-:W-:Y:S04]  /*62e0*/  HMMA.16816.F32.BF16 R36, R128.reuse, R112, R36 ;  /* 0x000000708024723c */ /* 0x060fe80000041824 */
[C---:B------:R-:W-:Y:S02]  /*62f0*/  FMUL.FTZ R72, R2.reuse, R72 ;  /* 0x0000004802487220 */ /* 0x040fe40000410000 */
[----:B------:R-:W-:Y:S01]  /*6300*/  FMUL.FTZ R73, R2, R73 ;  /* 0x0000004902497220 */ /* 0x000fe20000410000 */
[----:B------:R-:W-:Y:S01]  /*6310*/  MUFU.EX2 R133, R133 ;  /* 0x0000008500857308 */ /* 0x000fe20000000800 */
[C---:B------:R-:W-:Y:S01]  /*6320*/  HMMA.16816.F32.BF16 R40, R128.reuse, R114, R40 ;  /* 0x000000728028723c */ /* 0x040fe20000041828 */
[----:B------:R-:W-:Y:S03]  /*6330*/  LDSM.16.MT88.4 R112, [R200+0x900] ;  /* 0x00090000c870783b */ /* 0x000fe60000004200 */
[C---:B------:R-:W-:Y:S02]  /*6340*/  FMUL.FTZ R74, R0.reuse, R74 ;  /* 0x0000004a004a7220 */ /* 0x040fe40000410000 */
[----:B------:R-:W-:Y:S02]  /*6350*/  FMUL.FTZ R75, R0, R75 ;  /* 0x0000004b004b7220 */ /* 0x000fe40000410000 */
[C---:B------:R-:W-:Y:S01]  /*6360*/  FMUL.FTZ R76, R2.reuse, R76 ;  /* 0x0000004c024c7220 */ /* 0x040fe20000410000 */
[C---:B-1----:R-:W-:Y:S03]  /*6370*/  HMMA.16816.F32.BF16 R44, R128.reuse, R104, R44 ;  /* 0x00000068802c723c */ /* 0x042fe6000004182c */
[----:B------:R-:W-:Y:S02]  /*6380*/  FMUL.FTZ R77, R2, R77 ;  /* 0x0000004d024d7220 */ /* 0x000fe40000410000 */
[C---:B------:R-:W-:Y:S02]  /*6390*/  FMUL.FTZ R78, R0.reuse, R78 ;  /* 0x0000004e004e7220 */ /* 0x040fe40000410000 */
[----:B------:R-:W-:Y:S01]  /*63a0*/  FMUL.FTZ R79, R0, R79 ;  /* 0x0000004f004f7220 */ /* 0x000fe20000410000 */
[C---:B------:R-:W-:Y:S01]  /*63b0*/  HMMA.16816.F32.BF16 R48, R128.reuse, R106, R48 ;  /* 0x0000006a8030723c */ /* 0x040fe20000041830 */
[----:B------:R-:W1:Y:S03]  /*63c0*/  LDSM.16.MT88.4 R104, [R200+0x4100] ;  /* 0x00410000c868783b */ /* 0x000e660000004200 */
[C---:B------:R-:W-:Y:S02]  /*63d0*/  FMUL.FTZ R80, R2.reuse, R80 ;  /* 0x0000005002507220 */ /* 0x040fe40000410000 */
[----:B------:R-:W-:Y:S02]  /*63e0*/  FMUL.FTZ R81, R2, R81 ;  /* 0x0000005102517220 */ /* 0x000fe40000410000 */
[C---:B------:R-:W-:Y:S04]  /*63f0*/  HMMA.16816.F32.BF16 R52, R128.reuse, R100, R52 ;  /* 0x000000648034723c */ /* 0x040fe80000041834 */
[C---:B------:R-:W-:Y:S02]  /*6400*/  FMUL.FTZ R82, R0.reuse, R82 ;  /* 0x0000005200527220 */ /* 0x040fe40000410000 */
[----:B------:R-:W-:Y:S02]  /*6410*/  FMUL.FTZ R83, R0, R83 ;  /* 0x0000005300537220 */ /* 0x000fe40000410000 */
[C---:B------:R-:W-:Y:S01]  /*6420*/  HMMA.16816.F32.BF16 R56, R128.reuse, R102, R56 ;  /* 0x000000668038723c */ /* 0x040fe20000041838 */
[----:B------:R-:W3:Y:S03]  /*6430*/  LDSM.16.MT88.4 R100, [R198+0x4100] ;  /* 0x00410000c664783b */ /* 0x000ee60000004200 */
[C---:B------:R-:W-:Y:S02]  /*6440*/  FMUL.FTZ R84, R2.reuse, R84 ;  /* 0x0000005402547220 */ /* 0x040fe40000410000 */
[----:B------:R-:W-:Y:S02]  /*6450*/  FMUL.FTZ R85, R2, R85 ;  /* 0x0000005502557220 */ /* 0x000fe40000410000 */
[C---:B------:R-:W-:Y:S04]  /*6460*/  HMMA.16816.F32.BF16 R60, R128.reuse, R108, R60 ;  /* 0x0000006c803c723c */ /* 0x040fe8000004183c */
[C---:B------:R-:W-:Y:S02]  /*6470*/  FMUL.FTZ R86, R0.reuse, R86 ;  /* 0x0000005600567220 */ /* 0x040fe40000410000 */
[----:B------:R-:W-:Y:S02]  /*6480*/  FMUL.FTZ R87, R0, R87 ;  /* 0x0000005700577220 */ /* 0x000fe40000410000 */
[C---:B------:R-:W-:Y:S01]  /*6490*/  HMMA.16816.F32.BF16 R64, R128.reuse, R110, R64 ;  /* 0x0000006e8040723c */ /* 0x040fe20000041840 */
[----:B------:R-:W5:Y:S03]  /*64a0*/  LDSM.16.MT88.4 R108, [R197+0x4100] ;  /* 0x00410000c56c783b */ /* 0x000f660000004200 */
        /* <DEDUP_REMOVED lines=11> */
[C---:B---3--:R-:W-:Y:S04]  /*6560*/  HMMA.16816.F32.BF16 R76, R128.reuse, R100, R76 ;  /* 0x00000064804c723c */ /* 0x048fe8000004184c */
[C---:B------:R-:W-:Y:S02]  /*6570*/  FMUL.FTZ R96, R2.reuse, R96 ;  /* 0x0000006002607220 */ /* 0x040fe40000410000 */
[----:B------:R-:W-:Y:S01]  /*6580*/  FMUL.FTZ R97, R2, R97 ;  /* 0x0000006102617220 */ /* 0x000fe20000410000 */
[----:B--2---:R-:W-:Y:S01]  /*6590*/  F2FP.BF16.PACK_AB R100, R177, R176 ;  /* 0x000000b0b164723e */ /* 0x004fe200000010ff */
[C---:B------:R-:W-:Y:S04]  /*65a0*/  HMMA.16816.F32.BF16 R80, R128.reuse, R102, R80 ;  /* 0x000000668050723c */ /* 0x040fe80000041850 */
[C---:B------:R-:W-:Y:S01]  /*65b0*/  FMUL.FTZ R98, R0.reuse, R98 ;  /* 0x0000006200627220 */ /* 0x040fe20000410000 */
[----:B------:R-:W-:Y:S01]  /*65c0*/  F2FP.BF16.PACK_AB R101, R179, R178 ;  /* 0x000000b2b365723e */ /* 0x000fe200000010ff */
[----:B------:R-:W-:Y:S01]  /*65d0*/  FMUL.FTZ R99, R0, R99 ;  /* 0x0000006300637220 */ /* 0x000fe20000410000 */
[----:B----4-:R-:W-:Y:S01]  /*65e0*/  F2FP.BF16.PACK_AB R102, R181, R180 ;  /* 0x000000b4b566723e */ /* 0x010fe200000010ff */
[C---:B-----5:R-:W-:Y:S04]  /*65f0*/  HMMA.16816.F32.BF16 R84, R128.reuse, R108, R84 ;  /* 0x0000006c8054723c */ /* 0x060fe80000041854 */
[----:B------:R-:W-:Y:S01]  /*6600*/  F2FP.BF16.PACK_AB R103, R183, R182 ;  /* 0x000000b6b767723e */ /* 0x000fe200000010ff */
[--C-:B------:R-:W-:Y:S02]  /*6610*/  FFMA.FTZ R246, R246, c[0x0][0x2d0], -R141.reuse ;  /* 0x0000b400f6f67a23 */ /* 0x100fe4000001088d */
[--C-:B------:R-:W-:Y:S01]  /*6620*/  FFMA.FTZ R247, R244, c[0x0][0x2d0], -R141.reuse ;  /* 0x0000b400f4f77a23 */ /* 0x100fe2000001088d */
[C---:B------:R-:W-:Y:S01]  /*6630*/  HMMA.16816.F32.BF16 R88, R128.reuse, R110, R88 ;  /* 0x0000006e8058723c */ /* 0x040fe20000041858 */
[----:B------:R-:W2:Y:S02]  /*6640*/  LDSM.16.MT88.4 R108, [R198+0x900] ;  /* 0x00090000c66c783b */ /* 0x000ea40000004200 */
[----:B------:R-:W-:Y:S01]  /*6650*/  MUFU.EX2 R246, R246 ;  /* 0x000000f600f67308 */ /* 0x000fe20000000800 */
[--C-:B------:R-:W-:Y:S02]  /*6660*/  FFMA.FTZ R244, R245, c[0x0][0x2d0], -R144.reuse ;  /* 0x0000b400f5f47a23 */ /* 0x100fe40000010890 */
[--C-:B------:R-:W-:Y:S02]  /*6670*/  FFMA.FTZ R242, R242, c[0x0][0x2d0], -R141.reuse ;  /* 0x0000b400f2f27a23 */ /* 0x100fe4000001088d */
[--C-:B------:R-:W-:Y:S01]  /*6680*/  FFMA.FTZ R245, R240, c[0x0][0x2d0], -R141.reuse ;  /* 0x0000b400f0f57a23 */ /* 0x100fe2000001088d */
[C---:B-1----:R-:W-:Y:S03]  /*6690*/  HMMA.16816.F32.BF16 R92, R128.reuse, R104, R92 ;  /* 0x00000068805c723c */ /* 0x042fe6000004185c */
[--C-:B------:R-:W-:Y:S01]  /*66a0*/  FFMA.FTZ R240, R241, c[0x0][0x2d0], -R144.reuse ;  /* 0x0000b400f1f07a23 */ /* 0x100fe20000010890 */
[----:B------:R-:W1:Y:S01]  /*66b0*/  MUFU.EX2 R247, R247 ;  /* 0x000000f700f77308 */ /* 0x000e620000000800 */
[--C-:B------:R-:W-:Y:S02]  /*66c0*/  FFMA.FTZ R236, R236, c[0x0][0x2d0], -R141.reuse ;  /* 0x0000b400ecec7a23 */ /* 0x100fe4000001088d */
[--C-:B------:R-:W-:Y:S01]  /*66d0*/  FFMA.FTZ R241, R238, c[0x0][0x2d0], -R141.reuse ;  /* 0x0000b400eef17a23 */ /* 0x100fe2000001088d */
[----:B------:R-:W-:Y:S01]  /*66e0*/  HMMA.16816.F32.BF16 R96, R128, R106, R96 ;  /* 0x0000006a8060723c */ /* 0x000fe20000041860 */
[----:B------:R-:W3:Y:S03]  /*66f0*/  LDSM.16.MT88.4 R104, [R197+0x2900] ;  /* 0x00290000c568783b */ /* 0x000ee60000004200 */
[----:B------:R-:W-:Y:S02]  /*6700*/  FFMA.FTZ R238, R235, c[0x0][0x2d0], -R144 ;  /* 0x0000b400ebee7a23 */ /* 0x000fe40000010890 */
[--C-:B------:R-:W-:Y:S01]  /*6710*/  FFMA.FTZ R234, R234, c[0x0][0x2d0], -R141.reuse ;  /* 0x0000b400eaea7a23 */ /* 0x100fe2000001088d */
[----:B------:R-:W4:Y:S01]  /*6720*/  MUFU.EX2 R244, R244 ;  /* 0x000000f400f47308 */ /* 0x000f220000000800 */
[C---:B------:R-:W-:Y:S01]  /*6730*/  HMMA.16816.F32.BF16 R4, R100.reuse, R112, R4 ;  /* 0x000000706404723c */ /* 0x040fe20000041804 */
[----:B------:R-:W-:Y:S04]  /*6740*/  LDSM.16.MT88.4 R128, [R200+0x3100] ;  /* 0x00310000c880783b */ /* 0x000fe80000004200 */
[----:B------:R-:W-:Y:S02]  /*6750*/  FFMA.FTZ R141, R232, c[0x0][0x2d0], -R141 ;  /* 0x0000b400e88d7a23 */ /* 0x000fe4000001088d */
[----:B------:R-:W-:Y:S01]  /*6760*/  FFMA.FTZ R175, R2, R233, R175 ;  /* 0x000000e902af7223 */ /* 0x000fe200000100af */
[C---:B------:R-:W-:Y:S01]  /*6770*/  HMMA.16816.F32.BF16 R8, R100.reuse, R114, R8 ;  /* 0x000000726408723c */ /* 0x040fe20000041808 */
[----:B------:R-:W-:Y:S01]  /*6780*/  LDSM.16.MT88.4 R112, [R200+0x4900] ;  /* 0x00490000c870783b */ /* 0x000fe20000004200 */
[----:B------:R5:W-:Y:S02]  /*6790*/  MUFU.EX2 R235, R141 ;  /* 0x0000008d00eb7308 */ /* 0x000be40000000800 */
[----:B------:R-:W-:Y:S02]  /*67a0*/  FFMA.FTZ R173, R0, R229, R173 ;  /* 0x000000e500ad7223 */ /* 0x000fe400000100ad */
[----:B------:R-:W-:Y:S02]  /*67b0*/  FADD.FTZ R174, R174, R175 ;  /* 0x000000afaeae7221 */ /* 0x000fe40000010000 */
[C---:B--2---:R-:W-:Y:S01]  /*67c0*/  HMMA.16816.F32.BF16 R12, R100.reuse, R108, R12 ;  /* 0x0000006c640c723c */ /* 0x044fe2000004180c */
[----:B------:R-:W-:Y:S03]  /*67d0*/  LDSM.16.MT88.4 R144, [R196+0x1900] ;  /* 0x00190000c490783b */ /* 0x000fe60000004200 */
[----:B------:R-:W-:Y:S01]  /*67e0*/  MUFU.EX2 R242, R242 ;  /* 0x000000f200f27308 */ /* 0x000fe20000000800 */
[----:B------:R-:W-:Y:S03]  /*67f0*/  FADD.FTZ R172, R172, R173 ;  /* 0x000000adacac7221 */ /* 0x000fe60000010000 */
[C---:B------:R-:W-:Y:S01]  /*6800*/  HMMA.16816.F32.BF16 R16, R100.reuse, R110, R16 ;  /* 0x0000006e6410723c */ /* 0x040fe20000041810 */
[----:B------:R-:W2:Y:S05]  /*6810*/  LDSM.16.MT88.4 R108, [R196+0x2900] ;  /* 0x00290000c46c783b */ /* 0x000eaa0000004200 */
[----:B------:R-:W1:Y:S02]  /*6820*/  MUFU.EX2 R245, R245 ;  /* 0x000000f500f57308 */ /* 0x000e640000000800 */
[C---:B------:R-:W-:Y:S01]  /*6830*/  HMMA.16816.F32.BF16 R20, R100.reuse, R116, R20 ;  /* 0x000000746414723c */ /* 0x040fe20000041814 */
[----:B-----5:R-:W-:Y:S07]  /*6840*/  LDSM.16.MT88.4 R140, [R197+0x1900] ;  /* 0x00190000c58c783b */ /* 0x020fee0000004200 */
[C---:B------:R-:W-:Y:S01]  /*6850*/  HMMA.16816.F32.BF16 R24, R100.reuse, R118, R24 ;  /* 0x000000766418723c */ /* 0x040fe20000041818 */
[----:B------:R-:W5:Y:S01]  /*6860*/  MUFU.EX2 R240, R240 ;  /* 0x000000f000f07308 */ /* 0x000f620000000800 */
[----:B------:R-:W1:Y:S06]  /*6870*/  LDSM.16.MT88.4 R116, [R198+0x4900] ;  /* 0x00490000c674783b */ /* 0x000e6c0000004200 */
[C---:B------:R-:W-:Y:S03]  /*6880*/  HMMA.16816.F32.BF16 R28, R100.reuse, R120, R28 ;  /* 0x00000078641c723c */ /* 0x040fe6000004181c */
[----:B------:R-:W-:Y:S05]  /*6890*/  MUFU.EX2 R236, R236 ;  /* 0x000000ec00ec7308 */ /* 0x000fea0000000800 */
[C---:B------:R-:W-:Y:S01]  /*68a0*/  HMMA.16816.F32.BF16 R32, R100.reuse, R122, R32 ;  /* 0x0000007a6420723c */ /* 0x040fe20000041820 */
[----:B------:R-:W-:Y:S04]  /*68b0*/  LDSM.16.MT88.4 R120, [R197+0x1100] ;  /* 0x00110000c578783b */ /* 0x000fe80000004200 */
[----:B------:R-:W1:Y:S03]  /*68c0*/  MUFU.EX2 R241, R241 ;  /* 0x000000f100f17308 */ /* 0x000e660000000800 */
[C---:B------:R-:W-:Y:S07]  /*68d0*/  HMMA.16816.F32.BF16 R36, R100.reuse, R124, R36 ;  /* 0x0000007c6424723c */ /* 0x040fee0000041824 */
[----:B------:R-:W1:Y:S01]  /*68e0*/  MUFU.EX2 R238, R238 ;  /* 0x000000ee00ee7308 */ /* 0x000e620000000800 */
[C---:B------:R-:W-:Y:S01]  /*68f0*/  HMMA.16816.F32.BF16 R40, R100.reuse, R126, R40 ;  /* 0x0000007e6428723c */ /* 0x040fe20000041828 */
[----:B------:R-:W-:Y:S07]  /*6900*/  LDSM.16.MT88.4 R124, [R196+0x1100] ;  /* 0x00110000c47c783b */ /* 0x000fee0000004200 */
[C---:B------:R-:W-:Y:S01]  /*6910*/  HMMA.16816.F32.BF16 R44, R100.reuse, R136, R44 ;  /* 0x00000088642c723c */ /* 0x040fe2000004182c */
[----:B------:R-:W1:Y:S07]  /*6920*/  MUFU.EX2 R234, R234 ;  /* 0x000000ea00ea7308 */ /* 0x000e6e0000000800 */
[C---:B------:R-:W-:Y:S01]  /*6930*/  HMMA.16816.F32.BF16 R48, R100.reuse, R138, R48 ;  /* 0x0000008a6430723c */ /* 0x040fe20000041830 */
[----:B------:R-:W-:Y:S07]  /*6940*/  LDSM.16.MT88.4 R136, [R197+0x3100] ;  /* 0x00310000c588783b */ /* 0x000fee0000004200 */
[C---:B---3--:R-:W-:Y:S08]  /*6950*/  HMMA.16816.F32.BF16 R52, R100.reuse, R104, R52 ;  /* 0x000000686434723c */ /* 0x048ff00000041834 */
[C---:B------:R-:W-:Y:S01]  /*6960*/  HMMA.16816.F32.BF16 R56, R100.reuse, R106, R56 ;  /* 0x0000006a6438723c */ /* 0x040fe20000041838 */
[----:B------:R-:W3:Y:S07]  /*6970*/  LDSM.16.MT88.4 R104, [R197+0x4900] ;  /* 0x00490000c568783b */ /* 0x000eee0000004200 */
[C---:B--2---:R-:W-:Y:S08]  /*6980*/  HMMA.16816.F32.BF16 R60, R100.reuse, R108, R60 ;  /* 0x0000006c643c723c */ /* 0x044ff0000004183c */
[C---:B------:R-:W-:Y:S01]  /*6990*/  HMMA.16816.F32.BF16 R64, R100.reuse, R110, R64 ;  /* 0x0000006e6440723c */ /* 0x040fe20000041840 */
[----:B------:R-:W2:Y:S07]  /*69a0*/  LDSM.16.MT88.4 R108, [R196+0x4900] ;  /* 0x00490000c46c783b */ /* 0x000eae0000004200 */
[C---:B------:R-:W-:Y:S08]  /*69b0*/  HMMA.16816.F32.BF16 R68, R100.reuse, R112, R68 ;  /* 0x000000706444723c */ /* 0x040ff00000041844 */
[C---:B------:R-:W-:Y:S01]  /*69c0*/  HMMA.16816.F32.BF16 R72, R100.reuse, R114, R72 ;  /* 0x000000726448723c */ /* 0x040fe20000041848 */
[----:B------:R-:W4:Y:S07]  /*69d0*/  LDSM.16.MT88.4 R112, [R200+0x1100] ;  /* 0x00110000c870783b */ /* 0x000f2e0000004200 */
[C---:B-1----:R-:W-:Y:S08]  /*69e0*/  HMMA.16816.F32.BF16 R76, R100.reuse, R116, R76 ;  /* 0x00000074644c723c */ /* 0x042ff0000004184c */
[C---:B------:R-:W-:Y:S01]  /*69f0*/  HMMA.16816.F32.BF16 R80, R100.reuse, R118, R80 ;  /* 0x000000766450723c */ /* 0x040fe20000041850 */
[----:B------:R-:W1:Y:S07]  /*6a00*/  LDSM.16.MT88.4 R116, [R198+0x1100] ;  /* 0x00110000c674783b */ /* 0x000e6e0000004200 */
[C---:B---3--:R-:W-:Y:S08]  /*6a10*/  HMMA.16816.F32.BF16 R84, R100.reuse, R104, R84 ;  /* 0x000000686454723c */ /* 0x048ff00000041854 */
[C---:B------:R-:W-:Y:S01]  /*6a20*/  HMMA.16816.F32.BF16 R88, R100.reuse, R106, R88 ;  /* 0x0000006a6458723c */ /* 0x040fe20000041858 */
[----:B------:R-:W3:Y:S07]  /*6a30*/  LDSM.16.MT88.4 R104, [R198+0x3100] ;  /* 0x00310000c668783b */ /* 0x000eee0000004200 */
[C---:B--2---:R-:W-:Y:S08]  /*6a40*/  HMMA.16816.F32.BF16 R92, R100.reuse, R108, R92 ;  /* 0x0000006c645c723c */ /* 0x044ff0000004185c */
[----:B------:R-:W-:Y:S01]  /*6a50*/  HMMA.16816.F32.BF16 R96, R100, R110, R96 ;  /* 0x0000006e6460723c */ /* 0x000fe20000041860 */
[----:B------:R-:W2:Y:S06]  /*6a60*/  LDSM.16.MT88.4 R108, [R196+0x3100] ;  /* 0x00310000c46c783b */ /* 0x000eac0000004200 */
[----:B------:R-:W-:Y:S02]  /*6a70*/  F2FP.BF16.PACK_AB R100, R247, R246 ;  /* 0x000000f6f764723e */ /* 0x000fe400000010ff */
[----:B----4-:R-:W-:Y:S03]  /*6a80*/  F2FP.BF16.PACK_AB R101, R243, R244 ;  /* 0x000000f4f365723e */ /* 0x010fe600000010ff */
[----:B------:R-:W-:Y:S02]  /*6a90*/  F2FP.BF16.PACK_AB R102, R245, R242 ;  /* 0x000000f2f566723e */ /* 0x000fe400000010ff */
[----:B-----5:R-:W-:Y:S07]  /*6aa0*/  F2FP.BF16.PACK_AB R103, R239, R240 ;  /* 0x000000f0ef67723e */ /* 0x020fee00000010ff */
[C---:B------:R-:W-:Y:S08]  /*6ab0*/  HMMA.16816.F32.BF16 R4, R100.reuse, R112, R4 ;  /* 0x000000706404723c */ /* 0x040ff00000041804 */
[C---:B------:R-:W-:Y:S01]  /*6ac0*/  HMMA.16816.F32.BF16 R8, R100.reuse, R114, R8 ;  /* 0x000000726408723c */ /* 0x040fe20000041808 */
[----:B------:R-:W4:Y:S07]  /*6ad0*/  LDSM.16.MT88.4 R112, [R200+0x5100] ;  /* 0x00510000c870783b */ /* 0x000f2e0000004200 */
[C---:B-1----:R-:W-:Y:S08]  /*6ae0*/  HMMA.16816.F32.BF16 R12, R100.reuse, R116, R12 ;  /* 0x00000074640c723c */ /* 0x042ff0000004180c */
[C---:B------:R-:W-:Y:S01]  /*6af0*/  HMMA.16816.F32.BF16 R16, R100.reuse, R118, R16 ;  /* 0x000000766410723c */ /* 0x040fe20000041810 */
[----:B------:R-:W-:Y:S07]  /*6b00*/  LDSM.16.MT88.4 R116, [R197+0x5100] ;  /* 0x00510000c574783b */ /* 0x000fee0000004200 */
[C---:B------:R-:W-:Y:S08]  /*6b10*/  HMMA.16816.F32.BF16 R20, R100.reuse, R120, R20 ;  /* 0x000000786414723c */ /* 0x040ff00000041814 */
[C---:B------:R-:W-:Y:S08]  /*6b20*/  HMMA.16816.F32.BF16 R24, R100.reuse, R122, R24 ;  /* 0x0000007a6418723c */ /* 0x040ff00000041818 */
[C---:B------:R-:W-:Y:S08]  /*6b30*/  HMMA.16816.F32.BF16 R28, R100.reuse, R124, R28 ;  /* 0x0000007c641c723c */ /* 0x040ff0000004181c */
[C---:B------:R-:W-:Y:S01]  /*6b40*/  HMMA.16816.F32.BF16 R32, R100.reuse, R126, R32 ;  /* 0x0000007e6420723c */ /* 0x040fe20000041820 */
[----:B------:R-:W-:Y:S07]  /*6b50*/  LDSM.16.MT88.4 R124, [R200+0x1900] ;  /* 0x00190000c87c783b */ /* 0x000fee0000004200 */
[C---:B------:R-:W-:Y:S08]  /*6b60*/  HMMA.16816.F32.BF16 R36, R100.reuse, R128, R36 ;  /* 0x000000806424723c */ /* 0x040ff00000041824 */
[C---:B------:R-:W-:Y:S08]  /*6b70*/  HMMA.16816.F32.BF16 R40, R100.reuse, R130, R40 ;  /* 0x000000826428723c */ /* 0x040ff00000041828 */
[C---:B---3--:R-:W-:Y:S08]  /*6b80*/  HMMA.16816.F32.BF16 R44, R100.reuse, R104, R44 ;  /* 0x00000068642c723c */ /* 0x048ff0000004182c */
[C---:B------:R-:W-:Y:S01]  /*6b90*/  HMMA.16816.F32.BF16 R48, R100.reuse, R106, R48 ;  /* 0x0000006a6430723c */ /* 0x040fe20000041830 */
[----:B------:R-:W1:Y:S07]  /*6ba0*/  LDSM.16.MT88.4 R104, [R198+0x5100] ;  /* 0x00510000c668783b */ /* 0x000e6e0000004200 */
[C---:B------:R-:W-:Y:S07]  /*6bb0*/  HMMA.16816.F32.BF16 R52, R100.reuse, R136, R52 ;  /* 0x000000886434723c */ /* 0x040fee0000041834 */
[----:B------:R-:W-:Y:S01]  /*6bc0*/  F2FP.BF16.PACK_AB R136, R241, R236 ;  /* 0x000000ecf188723e */ /* 0x000fe200000010ff */
[C---:B------:R-:W-:Y:S04]  /*6bd0*/  HMMA.16816.F32.BF16 R56, R100.reuse, R138, R56 ;  /* 0x0000008a6438723c */ /* 0x040fe80000041838 */
[----:B------:R-:W-:Y:S03]  /*6be0*/  F2FP.BF16.PACK_AB R137, R238, R237 ;  /* 0x000000edee89723e */ /* 0x000fe600000010ff */
[----:B------:R-:W-:Y:S01]  /*6bf0*/  F2FP.BF16.PACK_AB R138, R235, R234 ;  /* 0x000000eaeb8a723e */ /* 0x000fe200000010ff */
[C---:B--2---:R-:W-:Y:S04]  /*6c00*/  HMMA.16816.F32.BF16 R60, R100.reuse, R108, R60 ;  /* 0x0000006c643c723c */ /* 0x044fe8000004183c */
[----:B------:R-:W-:Y:S04]  /*6c10*/  F2FP.BF16.PACK_AB R139, R133, R134 ;  /* 0x00000086858b723e */ /* 0x000fe800000010ff */
[C---:B------:R-:W-:Y:S01]  /*6c20*/  HMMA.16816.F32.BF16 R64, R100.reuse, R110, R64 ;  /* 0x0000006e6440723c */ /* 0x040fe20000041840 */
[----:B------:R-:W2:Y:S07]  /*6c30*/  LDSM.16.MT88.4 R108, [R196+0x5100] ;  /* 0x00510000c46c783b */ /* 0x000eae0000004200 */
[C---:B----4-:R-:W-:Y:S08]  /*6c40*/  HMMA.16816.F32.BF16 R68, R100.reuse, R112, R68 ;  /* 0x000000706444723c */ /* 0x050ff00000041844 */
[C---:B------:R-:W-:Y:S08]  /*6c50*/  HMMA.16816.F32.BF16 R72, R100.reuse, R114, R72 ;  /* 0x000000726448723c */ /* 0x040ff00000041848 */
[C---:B-1----:R-:W-:Y:S08]  /*6c60*/  HMMA.16816.F32.BF16 R76, R100.reuse, R104, R76 ;  /* 0x00000068644c723c */ /* 0x042ff0000004184c */
[C---:B------:R-:W-:Y:S01]  /*6c70*/  HMMA.16816.F32.BF16 R80, R100.reuse, R106, R80 ;  /* 0x0000006a6450723c */ /* 0x040fe20000041850 */
[----:B------:R-:W1:Y:S07]  /*6c80*/  LDSM.16.MT88.4 R104, [R198+0x1900] ;  /* 0x00190000c668783b */ /* 0x000e6e0000004200 */
[C---:B------:R-:W-:Y:S08]  /*6c90*/  HMMA.16816.F32.BF16 R84, R100.reuse, R116, R84 ;  /* 0x000000746454723c */ /* 0x040ff00000041854 */
[C---:B------:R-:W-:Y:S08]  /*6ca0*/  HMMA.16816.F32.BF16 R88, R100.reuse, R118, R88 ;  /* 0x000000766458723c */ /* 0x040ff00000041858 */
[C---:B--2---:R-:W-:Y:S08]  /*6cb0*/  HMMA.16816.F32.BF16 R92, R100.reuse, R108, R92 ;  /* 0x0000006c645c723c */ /* 0x044ff0000004185c */
[----:B------:R-:W-:Y:S08]  /*6cc0*/  HMMA.16816.F32.BF16 R96, R100, R110, R96 ;  /* 0x0000006e6460723c */ /* 0x000ff00000041860 */
[C---:B------:R-:W-:Y:S01]  /*6cd0*/  HMMA.16816.F32.BF16 R128, R136.reuse, R124, R4 ;  /* 0x0000007c8880723c */ /* 0x040fe20000041804 */
[----:B------:R-:W2:Y:S07]  /*6ce0*/  LDSM.16.MT88.4 R4, [R198+0x5900] ;  /* 0x00590000c604783b */ /* 0x000eae0000004200 */
[C---:B------:R-:W-:Y:S01]  /*6cf0*/  HMMA.16816.F32.BF16 R124, R136.reuse, R126, R8 ;  /* 0x0000007e887c723c */ /* 0x040fe20000041808 */
[----:B------:R-:W3:Y:S07]  /*6d00*/  LDSM.16.MT88.4 R8, [R197+0x5900] ;  /* 0x00590000c508783b */ /* 0x000eee0000004200 */
[C---:B-1----:R-:W-:Y:S01]  /*6d10*/  HMMA.16816.F32.BF16 R120, R136.reuse, R104, R12 ;  /* 0x000000688878723c */ /* 0x042fe2000004180c */
[----:B------:R-:W1:Y:S07]  /*6d20*/  LDSM.16.MT88.4 R12, [R196+0x5900] ;  /* 0x00590000c40c783b */ /* 0x000e6e0000004200 */
[C---:B------:R-:W-:Y:S07]  /*6d30*/  HMMA.16816.F32.BF16 R116, R136.reuse, R106, R16 ;  /* 0x0000006a8874723c */ /* 0x040fee0000041810 */
[----:B------:R-:W-:Y:S01]  /*6d40*/  FADD.FTZ R17, R171, R174 ;  /* 0x000000aeab117221 */ /* 0x000fe20000010000 */
[C---:B------:R-:W-:Y:S04]  /*6d50*/  HMMA.16816.F32.BF16 R112, R136.reuse, R140, R20 ;  /* 0x0000008c8870723c */ /* 0x040fe80000041814 */
[----:B------:R-:W-:Y:S02]  /*6d60*/  FADD.FTZ R19, R169, R172 ;  /* 0x000000aca9137221 */ /* 0x000fe40000010000 */
[----:B------:R-:W-:Y:S02]  /*6d70*/  FADD.FTZ R17, R170, R17 ;  /* 0x00000011aa117221 */ /* 0x000fe40000010000 */
        /* <DEDUP_REMOVED lines=28> */
[----:B------:R-:W-:Y:S04]  /*6f40*/  FADD.FTZ R241, R241, R236 ;  /* 0x000000ecf1f17221 */ /* 0x000fe80000010000 */
[C---:B------:R-:W-:Y:S04]  /*6f50*/  HMMA.16816.F32.BF16 R64, R136.reuse, R162, R64 ;  /* 0x000000a28840723c */ /* 0x040fe80000041840 */
[----:B------:R-:W-:Y:S04]  /*6f60*/  FADD.FTZ R234, R234, R241 ;  /* 0x000000f1eaea7221 */ /* 0x000fe80000010000 */
[C---:B------:R-:W-:Y:S04]  /*6f70*/  HMMA.16816.F32.BF16 R68, R136.reuse, R164, R68 ;  /* 0x000000a48844723c */ /* 0x040fe80000041844 */
[----:B------:R-:W-:Y:S04]  /*6f80*/  FADD.FTZ R233, R235, R234 ;  /* 0x000000eaebe97221 */ /* 0x000fe80000010000 */
[C---:B------:R-:W-:Y:S08]  /*6f90*/  HMMA.16816.F32.BF16 R72, R136.reuse, R166, R72 ;  /* 0x000000a68848723c */ /* 0x040ff00000041848 */
[C---:B--2---:R-:W-:Y:S07]  /*6fa0*/  HMMA.16816.F32.BF16 R76, R136.reuse, R4, R76 ;  /* 0x00000004884c723c */ /* 0x044fee000004184c */
[----:B------:R-:W-:Y:S01]  /*6fb0*/  FADD.FTZ R5, R237, R0 ;  /* 0x00000000ed057221 */ /* 0x000fe20000010000 */
[C---:B------:R-:W-:Y:S04]  /*6fc0*/  HMMA.16816.F32.BF16 R80, R136.reuse, R6, R80 ;  /* 0x000000068850723c */ /* 0x040fe80000041850 */
[----:B------:R-:W-:Y:S01]  /*6fd0*/  MOV R0, R3 ;  /* 0x0000000300007202 */ /* 0x000fe20000000f00 */
[----:B------:R-:W-:Y:S03]  /*6fe0*/  FADD.FTZ R5, R238, R5 ;  /* 0x00000005ee057221 */ /* 0x000fe60000010000 */
[C---:B---3--:R-:W-:Y:S04]  /*6ff0*/  HMMA.16816.F32.BF16 R84, R136.reuse, R8, R84 ;  /* 0x000000088854723c */ /* 0x048fe80000041854 */
[----:B------:R-:W-:Y:S04]  /*7000*/  FADD.FTZ R134, R134, R5 ;  /* 0x0000000586867221 */ /* 0x000fe80000010000 */
[C---:B------:R-:W-:Y:S04]  /*7010*/  HMMA.16816.F32.BF16 R88, R136.reuse, R10, R88 ;  /* 0x0000000a8858723c */ /* 0x040fe80000041858 */
[----:B------:R-:W-:Y:S04]  /*7020*/  FADD.FTZ R229, R133, R134 ;  /* 0x0000008685e57221 */ /* 0x000fe80000010000 */
[C---:B-1----:R-:W-:Y:S08]  /*7030*/  HMMA.16816.F32.BF16 R92, R136.reuse, R12, R92 ;  /* 0x0000000c885c723c */ /* 0x042ff0000004185c */
[----:B------:R-:W-:Y:S01]  /*7040*/  HMMA.16816.F32.BF16 R96, R136, R14, R96 ;  /* 0x0000000e8860723c */ /* 0x000fe20000041860 */
[----:B------:R-:W-:-:S07]  /*7050*/  @P0 BRA `(.L_x_3) ;  /* 0xffffd5d000000947 */ /* 0x000fce000383ffff */
.L_x_2:
[----:B------:R-:W1:Y:S01]  /*7060*/  SHFL.BFLY PT, R0, R229, 0x2, 0x1f ;  /* 0x0c401f00e5007f89 */ /* 0x000e6200000e0000 */
[----:B------:R-:W-:Y:S01]  /*7070*/  MOV R5, c[0x0][0x4e8] ;  /* 0x00013a0000057a02 */ /* 0x000fe20000000f00 */
[----:B------:R-:W2:Y:S01]  /*7080*/  S2UR UR7, SR_CTAID.Y ;  /* 0x00000000000779c3 */ /* 0x000ea20000002600 */
[----:B------:R-:W-:Y:S01]  /*7090*/  MOV R6, R212 ;  /* 0x000000d400067202 */ /* 0x000fe20000000f00 */
[----:B------:R-:W3:Y:S01]  /*70a0*/  SHFL.BFLY PT, R2, R233, 0x2, 0x1f ;  /* 0x0c401f00e9027f89 */ /* 0x000ee200000e0000 */
[C---:B------:R-:W-:Y:S01]  /*70b0*/  ISETP.NE.AND P4, PT, R5.reuse, 0x1, PT ;  /* 0x000000010500780c */ /* 0x040fe20003f85270 */
[----:B------:R-:W-:Y:S01]  /*70c0*/  IMAD R19, R5, c[0x0][0x388], RZ ;  /* 0x0000e20005137a24 */ /* 0x000fe200078e02ff */
[----:B------:R-:W-:Y:S01]  /*70d0*/  ULDC.64 UR4, c[0x0][0x490] ;  /* 0x0001240000047ab9 */ /* 0x000fe20000000a00 */
[----:B------:R-:W4:Y:S01]  /*70e0*/  S2R R9, SR_TID.X ;  /* 0x0000000000097919 */ /* 0x000f220000002100 */
[----:B------:R-:W-:Y:S01]  /*70f0*/  MOV R8, RZ ;  /* 0x000000ff00087202 */ /* 0x000fe20000000f00 */
[----:B------:R-:W-:Y:S01]  /*7100*/  BSSY B0, `(.L_x_6) ;  /* 0x000016a000007945 */ /* 0x000fe20003800000 */
[----:B------:R-:W-:-:S02]  /*7110*/  SHF.R.S32.HI R218, RZ, 0x2, R218 ;  /* 0x00000002ffda7819 */ /* 0x000fc400000114da */
[----:B------:R-:W-:Y:S02]  /*7120*/  SHF.L.U32 R211, R211, 0x1, RZ ;  /* 0x00000001d3d37819 */ /* 0x000fe400000006ff */
[----:B------:R-:W-:Y:S01]  /*7130*/  LEA R217, R217, R218, 0x4 ;  /* 0x000000dad9d97211 */ /* 0x000fe200078e20ff */
[----:B-1----:R-:W-:Y:S01]  /*7140*/  FADD.FTZ R7, R0, R229 ;  /* 0x000000e500077221 */ /* 0x002fe20000010000 */
[----:B--2---:R-:W-:Y:S01]  /*7150*/  USHF.R.S32.HI UR6, URZ, 0x1f, UR7 ;  /* 0x0000001f3f067899 */ /* 0x004fe20008011407 */
[----:B---3--:R-:W-:Y:S01]  /*7160*/  FADD.FTZ R11, R2, R233 ;  /* 0x000000e9020b7221 */ /* 0x008fe20000010000 */
[----:B------:R-:W-:Y:S02]  /*7170*/  UIMAD.WIDE.U32 UR10, UR7, UR4, URZ ;  /* 0x00000004070a72a5 */ /* 0x000fe4000f8e003f */
[----:B------:R-:W1:Y:S01]  /*7180*/  SHFL.BFLY PT, R2, R7, 0x1, 0x1f ;  /* 0x0c201f0007027f89 */ /* 0x000e6200000e0000 */
[----:B------:R-:W-:Y:S01]  /*7190*/  UIMAD UR8, UR6, UR4, URZ ;  /* 0x00000004060872a4 */ /* 0x000fe2000f8e023f */
[----:B----4-:R-:W-:-:S02]  /*71a0*/  SHF.R.S32.HI R10, RZ, 0x1f, R9 ;  /* 0x0000001fff0a7819 */ /* 0x010fc40000011409 */
[----:B------:R-:W2:Y:S01]  /*71b0*/  SHFL.BFLY PT, R4, R11, 0x1, 0x1f ;  /* 0x0c201f000b047f89 */ /* 0x000ea200000e0000 */
[----:B------:R-:W-:Y:S01]  /*71c0*/  UIMAD UR8, UR7, UR5, UR8 ;  /* 0x00000005070872a4 */ /* 0x000fe2000f8e0208 */
[----:B------:R-:W-:Y:S02]  /*71d0*/  LEA.HI R0, R10, R9, RZ, 0x5 ;  /* 0x000000090a007211 */ /* 0x000fe400078f28ff */
[----:B------:R-:W-:Y:S01]  /*71e0*/  ULDC.64 UR4, c[0x0][0x3e8] ;  /* 0x0000fa0000047ab9 */ /* 0x000fe20000000a00 */
[----:B------:R-:W-:Y:S01]  /*71f0*/  MOV R16, UR10 ;  /* 0x0000000a00107c02 */ /* 0x000fe20008000f00 */
[----:B------:R-:W-:Y:S01]  /*7200*/  UIADD3 UR8, UR11, UR8, URZ ;  /* 0x000000080b087290 */ /* 0x000fe2000fffe03f */
[----:B------:R-:W-:Y:S01]  /*7210*/  MOV R17, UR11 ;  /* 0x0000000b00117c02 */ /* 0x000fe20008000f00 */
[----:B------:R-:W-:-:S04]  /*7220*/  UIMAD UR6, UR6, UR4, URZ ;  /* 0x00000004060672a4 */ /* 0x000fc8000f8e023f */
[----:B------:R-:W-:Y:S01]  /*7230*/  MOV R15, UR8 ;  /* 0x00000008000f7c02 */ /* 0x000fe20008000f00 */
[----:B------:R-:W-:Y:S02]  /*7240*/  UIMAD.WIDE.U32 UR8, UR7, UR4, URZ ;  /* 0x00000004070872a5 */ /* 0x000fe4000f8e003f */
[----:B------:R-:W-:-:S04]  /*7250*/  UIMAD UR5, UR7, UR5, UR6 ;  /* 0x00000005070572a4 */ /* 0x000fc8000f8e0206 */
[----:B------:R-:W-:Y:S01]  /*7260*/  MOV R21, UR9 ;  /* 0x0000000900157c02 */ /* 0x000fe20008000f00 */
[----:B-1----:R-:W-:Y:S01]  /*7270*/  FADD.FTZ R2, R7, R2 ;  /* 0x0000000207027221 */ /* 0x002fe20000010000 */
[----:B------:R-:W-:Y:S01]  /*7280*/  LEA.HI R7, R10, R9, RZ, 0x2 ;  /* 0x000000090a077211 */ /* 0x000fe200078f10ff */
[----:B------:R-:W-:Y:S01]  /*7290*/  UIADD3 UR5, UR9, UR5, URZ ;  /* 0x0000000509057290 */ /* 0x000fe2000fffe03f */
[----:B------:R-:W-:Y:S01]  /*72a0*/  LOP3.LUT R10, R0, 0xffffffe0, RZ, 0xc0, !PT ;  /* 0xffffffe0000a7812 */ /* 0x000fe200078ec0ff */
[----:B--2---:R-:W-:Y:S01]  /*72b0*/  FADD.FTZ R4, R11, R4 ;  /* 0x000000040b047221 */ /* 0x004fe20000010000 */
[----:B------:R-:W-:Y:S01]  /*72c0*/  FSETP.NE.FTZ.AND P0, PT, R2, RZ, PT ;  /* 0x000000ff0200720b */ /* 0x000fe20003f15000 */
[----:B------:R-:W-:Y:S01]  /*72d0*/  @P4 IMAD.HI.U32 R11, R212, c[0x0][0x4ec], RZ ;  /* 0x00013b00d40b4a27 */ /* 0x000fe200078e00ff */
[----:B------:R-:W-:Y:S02]  /*72e0*/  SHF.R.S32.HI R14, RZ, 0x1f, R7 ;  /* 0x0000001fff0e7819 */ /* 0x000fe40000011407 */
[----:B------:R-:W-:-:S02]  /*72f0*/  LOP3.LUT R12, R7, 0xfffffffc, RZ, 0xc0, !PT ;  /* 0xfffffffc070c7812 */ /* 0x000fc400078ec0ff */
[----:B------:R-:W-:Y:S02]  /*7300*/  @P4 SHF.R.U32.HI R6, RZ, c[0x0][0x4f0], R11 ;  /* 0x00013c00ff064a19 */ /* 0x000fe4000001160b */
[----:B------:R-:W-:Y:S01]  /*7310*/  IADD3 R11, -R10, R9, RZ ;  /* 0x000000090a0b7210 */ /* 0x000fe20007ffe1ff */
[----:B------:R-:W-:Y:S01]  /*7320*/  IMAD.IADD R9, R9, 0x1, -R12 ;  /* 0x0000000109097824 */ /* 0x000fe200078e0a0c */
[----:B------:R-:W-:Y:S01]  /*7330*/  MOV R10, RZ ;  /* 0x000000ff000a7202 */ /* 0x000fe20000000f00 */
[----:B------:R-:W1:Y:S01]  /*7340*/  S2R R12, SR_CTAID.X ;  /* 0x00000000000c7919 */ /* 0x000e620000002500 */
[----:B------:R-:W-:Y:S02]  /*7350*/  IADD3 R13, -R6, RZ, RZ ;  /* 0x000000ff060d7210 */ /* 0x000fe40007ffe1ff */
[----:B------:R-:W-:Y:S02]  /*7360*/  LOP3.LUT P2, RZ, R11, 0x3, RZ, 0xc0, !PT ;  /* 0x000000030bff7812 */ /* 0x000fe4000784c0ff */
[----:B------:R-:W2:Y:S01]  /*7370*/  @P0 MUFU.RCP R10, R2 ;  /* 0x00000002000a0308 */ /* 0x000ea20000001000 */
[----:B------:R-:W-:Y:S01]  /*7380*/  IMAD R11, R13, c[0x0][0x4e8], R212 ;  /* 0x00013a000d0b7a24 */ /* 0x000fe200078e02d4 */
[----:B------:R-:W-:-:S02]  /*7390*/  SHF.R.S32.HI R13, RZ, 0x2, R7 ;  /* 0x00000002ff0d7819 */ /* 0x000fc40000011407 */
[----:B------:R-:W-:Y:S02]  /*73a0*/  FSETP.NE.FTZ.AND P1, PT, R4, RZ, PT ;  /* 0x000000ff0400720b */ /* 0x000fe40003f35000 */
[----:B------:R-:W-:Y:S02]  /*73b0*/  LEA.HI R7, R14, R13, RZ, 0x3 ;  /* 0x0000000d0e077211 */ /* 0x000fe400078f18ff */
[----:B------:R-:W3:Y:S01]  /*73c0*/  @P0 MUFU.LG2 R2, R2 ;  /* 0x0000000200020308 */ /* 0x000ee20000000c00 */
[----:B------:R-:W-:Y:S02]  /*73d0*/  @P0 MOV R5, 0x3f317218 ;  /* 0x3f31721800050802 */ /* 0x000fe40000000f00 */
[----:B------:R-:W-:Y:S02]  /*73e0*/  LOP3.LUT R14, R7, 0xfffffff8, RZ, 0xc0, !PT ;  /* 0xfffffff8070e7812 */ /* 0x000fe400078ec0ff */
[----:B------:R-:W-:Y:S01]  /*73f0*/  MOV R20, UR8 ;  /* 0x0000000800147c02 */ /* 0x000fe20008000f00 */
[----:B------:R-:W-:Y:S01]  /*7400*/  @P0 FMUL.FTZ R5, R5, c[0x0][0x2d0] ;  /* 0x0000b40005050a20 */ /* 0x000fe20000410000 */
[----:B------:R-:W-:Y:S01]  /*7410*/  IADD3 R7, R13, -R14, RZ ;  /* 0x8000000e0d077210 */ /* 0x000fe20007ffe0ff */
[----:B------:R-:W-:Y:S01]  /*7420*/  IMAD.MOV.U32 R13, RZ, RZ, -0x800000 ;  /* 0xff800000ff0d7424 */ /* 0x000fe200078e00ff */
[----:B------:R-:W-:Y:S01]  /*7430*/  @P1 MUFU.RCP R8, R4 ;  /* 0x0000000400081308 */ /* 0x000fe20000001000 */
[C---:B--2---:R-:W-:Y:S01]  /*7440*/  FMUL.FTZ R131, R10.reuse, R131 ;  /* 0x000000830a837220 */ /* 0x044fe20000410000 */
[----:B------:R-:W-:Y:S01]  /*7450*/  MOV R23, UR5 ;  /* 0x0000000500177c02 */ /* 0x000fe20008000f00 */
[----:B------:R-:W-:Y:S01]  /*7460*/  FMUL.FTZ R130, R10, R130 ;  /* 0x000000820a827220 */ /* 0x000fe20000410000 */
[----:B-1----:R-:W-:Y:S01]  /*7470*/  LEA R18, R12, R217, 0x7 ;  /* 0x000000d90c127211 */ /* 0x002fe200078e38ff */
[----:B------:R-:W-:Y:S01]  /*7480*/  FMUL.FTZ R127, R10, R127 ;  /* 0x0000007f0a7f7220 */ /* 0x000fe20000410000 */
[----:B------:R-:W-:Y:S01]  /*7490*/  MOV R14, R16 ;  /* 0x00000010000e7202 */ /* 0x000fe20000000f00 */
[----:B---3--:R-:W-:Y:S01]  /*74a0*/  @P0 FMUL.FTZ R2, R2, 0.69314718246459960938 ;  /* 0x3f31721802020820 */ /* 0x008fe20000410000 */
[----:B------:R-:W1:Y:S01]  /*74b0*/  @P1 MUFU.LG2 R4, R4 ;  /* 0x0000000400041308 */ /* 0x000e620000000c00 */
[C---:B------:R-:W-:Y:S01]  /*74c0*/  FMUL.FTZ R126, R10.reuse, R126 ;  /* 0x0000007e0a7e7220 */ /* 0x040fe20000410000 */
[----:B------:R-:W-:Y:S01]  /*74d0*/  @P1 MOV R17, 0x3f317218 ;  /* 0x3f31721800111802 */ /* 0x000fe20000000f00 */
[----:B------:R-:W-:Y:S01]  /*74e0*/  @P0 FFMA.FTZ R13, R5, R3, R2 ;  /* 0x00000003050d0223 */ /* 0x000fe20000010002 */
[----:B------:R-:W-:Y:S01]  /*74f0*/  SHF.L.U32 R5, R7, 0x6, RZ ;  /* 0x0000000607057819 */ /* 0x000fe200000006ff */
[----:B------:R-:W2:Y:S01]  /*7500*/  S2R R3, SR_CTAID.Z ;  /* 0x0000000000037919 */ /* 0x000ea20000002700 */
[----:B------:R-:W-:Y:S01]  /*7510*/  FMUL.FTZ R123, R10, R123 ;  /* 0x0000007b0a7b7220 */ /* 0x000fe20000410000 */
[----:B------:R-:W-:Y:S01]  /*7520*/  ISETP.GE.OR P6, PT, R18, R19, P2 ;  /* 0x000000131200720c */ /* 0x000fe200017c6670 */
[----:B------:R-:W-:Y:S01]  /*7530*/  FMUL.FTZ R122, R10, R122 ;  /* 0x0000007a0a7a7220 */ /* 0x000fe20000410000 */
[----:B------:R-:W-:Y:S01]  /*7540*/  IADD3 R18, R18, 0x8, RZ ;  /* 0x0000000812127810 */ /* 0x000fe20007ffe0ff */
[C---:B------:R-:W-:Y:S01]  /*7550*/  FMUL.FTZ R119, R10.reuse, R119 ;  /* 0x000000770a777220 */ /* 0x040fe20000410000 */
[----:B------:R-:W-:Y:S01]  /*7560*/  SHF.R.S32.HI R0, RZ, 0x5, R0 ;  /* 0x00000005ff007819 */ /* 0x000fe20000011400 */
[C---:B------:R-:W-:Y:S01]  /*7570*/  FMUL.FTZ R118, R10.reuse, R118 ;  /* 0x000000760a767220 */ /* 0x040fe20000410000 */
[----:B------:R-:W-:Y:S01]  /*7580*/  LOP3.LUT R5, R5, 0x1c0, RZ, 0xc0, !PT ;  /* 0x000001c005057812 */ /* 0x000fe200078ec0ff */
[----:B------:R-:W-:Y:S01]  /*7590*/  FMUL.FTZ R115, R10, R115 ;  /* 0x000000730a737220 */ /* 0x000fe20000410000 */
[----:B------:R-:W-:Y:S01]  /*75a0*/  MOV R16, 0xff800000 ;  /* 0xff80000000107802 */ /* 0x000fe20000000f00 */
[----:B-1----:R-:W-:Y:S01]  /*75b0*/  @P1 FMUL.FTZ R21, R4, 0.69314718246459960938 ;  /* 0x3f31721804151820 */ /* 0x002fe20000410000 */
[C---:B------:R-:W-:Y:S01]  /*75c0*/  LEA.HI R4, R9.reuse, R9, RZ, 0x1 ;  /* 0x0000000909047211 */ /* 0x040fe200078f08ff */
[----:B------:R-:W-:Y:S01]  /*75d0*/  FMUL.FTZ R114, R10, R114 ;  /* 0x000000720a727220 */ /* 0x000fe20000410000 */
[----:B------:R-:W-:Y:S01]  /*75e0*/  ISETP.GE.OR P5, PT, R18, R19, P2 ;  /* 0x000000131200720c */ /* 0x000fe200017a6670 */
[----:B------:R-:W-:Y:S01]  /*75f0*/  FMUL.FTZ R111, R10, R111 ;  /* 0x0000006f0a6f7220 */ /* 0x000fe20000410000 */
[----:B------:R-:W-:Y:S01]  /*7600*/  LOP3.LUT R4, R4, 0x1ffffffe, RZ, 0xc0, !PT ;  /* 0x1ffffffe04047812 */ /* 0x000fe200078ec0ff */
[----:B------:R-:W-:Y:S01]  /*7610*/  FMUL.FTZ R110, R10, R110 ;  /* 0x0000006e0a6e7220 */ /* 0x000fe20000410000 */
[----:B------:R-:W-:Y:S01]  /*7620*/  LEA R0, R0, R9, 0x9 ;  /* 0x0000000900007211 */ /* 0x000fe200078e48ff */
[C---:B------:R-:W-:Y:S01]  /*7630*/  FMUL.FTZ R107, R10.reuse, R107 ;  /* 0x0000006b0a6b7220 */ /* 0x040fe20000410000 */
[----:B------:R-:W-:Y:S01]  /*7640*/  IADD3 R4, R9, -R4, RZ ;  /* 0x8000000409047210 */ /* 0x000fe20007ffe0ff */
[C---:B------:R-:W-:Y:S01]  /*7650*/  FMUL.FTZ R106, R10.reuse, R106 ;  /* 0x0000006a0a6a7220 */ /* 0x040fe20000410000 */
[----:B------:R-:W-:Y:S01]  /*7660*/  LEA.HI R5, R5, R5, RZ, 0x1d ;  /* 0x0000000505057211 */ /* 0x000fe200078fe8ff */
[C---:B------:R-:W-:Y:S01]  /*7670*/  FMUL.FTZ R103, R10.reuse, R103 ;  /* 0x000000670a677220 */ /* 0x040fe20000410000 */
[----:B--2---:R-:W-:Y:S01]  /*7680*/  SHF.R.S32.HI R2, RZ, 0x1f, R3 ;  /* 0x0000001fff027819 */ /* 0x004fe20000011403 */
[----:B------:R-:W-:Y:S01]  /*7690*/  FMUL.FTZ R102, R10, R102 ;  /* 0x000000660a667220 */ /* 0x000fe20000410000 */
[----:B------:R-:W-:Y:S01]  /*76a0*/  LEA R217, R4, R217, 0x3 ;  /* 0x000000d904d97211 */ /* 0x000fe200078e18ff */
[C---:B------:R-:W-:Y:S01]  /*76b0*/  FMUL.FTZ R39, R10.reuse, R39 ;  /* 0x000000270a277220 */ /* 0x040fe20000410000 */
[----:B------:R-:W-:Y:S01]  /*76c0*/  SHF.R.S32.HI R4, RZ, 0x1f, R6 ;  /* 0x0000001fff047819 */ /* 0x000fe20000011406 */
[----:B------:R-:W-:Y:S01]  /*76d0*/  FMUL.FTZ R38, R10, R38 ;  /* 0x000000260a267220 */ /* 0x000fe20000410000 */
[----:B------:R-:W-:Y:S01]  /*76e0*/  LEA R217, R12, R217, 0x7 ;  /* 0x000000d90cd97211 */ /* 0x000fe200078e38ff */
[C---:B------:R-:W-:Y:S01]  /*76f0*/  FMUL.FTZ R43, R10.reuse, R43 ;  /* 0x0000002b0a2b7220 */ /* 0x040fe20000410000 */
[----:B------:R-:W-:Y:S01]  /*7700*/  F2FP.BF16.PACK_AB R130, R131, R130 ;  /* 0x000000828382723e */ /* 0x000fe200000010ff */
        /* <DEDUP_REMOVED lines=30> */
[----:B------:R-:W-:-:S02]  /*78f0*/  FMUL.FTZ R75, R10, R75 ;  /* 0x0000004b0a4b7220 */ /* 0x000fc40000410000 */
[C---:B------:R-:W-:Y:S01]  /*7900*/  FMUL.FTZ R74, R10.reuse, R74 ;  /* 0x0000004a0a4a7220 */ /* 0x040fe20000410000 */
[----:B------:R-:W-:Y:S01]  /*7910*/  F2FP.BF16.PACK_AB R70, R71, R70 ;  /* 0x000000464746723e */ /* 0x000fe200000010ff */
[C---:B------:R-:W-:Y:S02]  /*7920*/  FMUL.FTZ R79, R10.reuse, R79 ;  /* 0x0000004f0a4f7220 */ /* 0x040fe40000410000 */
[C---:B------:R-:W-:Y:S01]  /*7930*/  FMUL.FTZ R78, R10.reuse, R78 ;  /* 0x0000004e0a4e7220 */ /* 0x040fe20000410000 */
[----:B------:R-:W-:Y:S01]  /*7940*/  F2FP.BF16.PACK_AB R74, R75, R74 ;  /* 0x0000004a4b4a723e */ /* 0x000fe200000010ff */
[C---:B------:R-:W-:Y:S02]  /*7950*/  FMUL.FTZ R83, R10.reuse, R83 ;  /* 0x000000530a537220 */ /* 0x040fe40000410000 */
        /* <DEDUP_REMOVED lines=12> */
[----:B------:R-:W-:Y:S01]  /*7a20*/  FMUL.FTZ R10, R10, R98 ;  /* 0x000000620a0a7220 */ /* 0x000fe20000410000 */
[----:B------:R-:W-:Y:S01]  /*7a30*/  F2FP.BF16.PACK_AB R94, R95, R94 ;  /* 0x0000005e5f5e723e */ /* 0x000fe200000010ff */
[----:B------:R-:W-:Y:S02]  /*7a40*/  IMAD.MOV.U32 R22, RZ, RZ, R20 ;  /* 0x000000ffff167224 */ /* 0x000fe400078e0014 */
[----:B------:R-:W-:Y:S01]  /*7a50*/  @P1 FMUL.FTZ R17, R17, c[0x0][0x2d0] ;  /* 0x0000b40011111a20 */ /* 0x000fe20000410000 */
[----:B------:R-:W-:Y:S01]  /*7a60*/  F2FP.BF16.PACK_AB R99, R99, R10 ;  /* 0x0000000a6363723e */ /* 0x000fe200000010ff */
[----:B------:R-:W-:Y:S02]  /*7a70*/  IMAD R10, R2, c[0x0][0x3f0], RZ ;  /* 0x0000fc00020a7a24 */ /* 0x000fe400078e02ff */
[----:B------:R-:W-:-:S04]  /*7a80*/  IMAD.WIDE.U32 R22, R3, c[0x0][0x3f0], R22 ;  /* 0x0000fc0003167a25 */ /* 0x000fc800078e0016 */
[C---:B------:R-:W-:Y:S02]  /*7a90*/  IMAD R10, R3.reuse, c[0x0][0x3f4], R10 ;  /* 0x0000fd00030a7a24 */ /* 0x040fe400078e020a */
[----:B------:R-:W-:Y:S02]  /*7aa0*/  IMAD R2, R2, c[0x0][0x498], RZ ;  /* 0x0001260002027a24 */ /* 0x000fe400078e02ff */
[----:B------:R-:W-:Y:S01]  /*7ab0*/  IMAD.WIDE.U32 R14, R3, c[0x0][0x498], R14 ;  /* 0x00012600030e7a25 */ /* 0x000fe200078e000e */
[----:B------:R-:W-:-:S03]  /*7ac0*/  IADD3 R23, R23, R10, RZ ;  /* 0x0000000a17177210 */ /* 0x000fc60007ffe0ff */
[----:B------:R-:W-:Y:S02]  /*7ad0*/  IMAD R2, R3, c[0x0][0x49c], R2 ;  /* 0x0001270003027a24 */ /* 0x000fe400078e0202 */
[----:B------:R-:W-:Y:S02]  /*7ae0*/  IMAD R3, R4, c[0x0][0x3e0], RZ ;  /* 0x0000f80004037a24 */ /* 0x000fe400078e02ff */
[----:B------:R-:W-:Y:S01]  /*7af0*/  @P1 FFMA.FTZ R16, R17, R132, R21 ;  /* 0x0000008411101223 */ /* 0x000fe20000010015 */
[C---:B------:R-:W-:Y:S01]  /*7b00*/  R2P PR, R7.reuse, 0x6 ;  /* 0x0000000607007804 */ /* 0x040fe20000000000 */
[C---:B------:R-:W-:Y:S02]  /*7b10*/  IMAD R3, R6.reuse, c[0x0][0x3e4], R3 ;  /* 0x0000f90006037a24 */ /* 0x040fe400078e0203 */
[----:B------:R-:W-:Y:S01]  /*7b20*/  IMAD.WIDE.U32 R20, R6, c[0x0][0x3e0], R22 ;  /* 0x0000f80006147a25 */ /* 0x000fe200078e0016 */
[----:B------:R-:W-:-:S03]  /*7b30*/  LOP3.LUT R6, R7, 0x1, RZ, 0xc0, !PT ;  /* 0x0000000107067812 */ /* 0x000fc600078ec0ff */
[----:B------:R-:W-:Y:S01]  /*7b40*/  @P4 IMAD.HI.U32 R4, R217, c[0x0][0x4ec], RZ ;  /* 0x00013b00d9044a27 */ /* 0x000fe200078e00ff */
[----:B------:R-:W-:Y:S02]  /*7b50*/  ISETP.NE.U32.AND P3, PT, R6, 0x1, PT ;  /* 0x000000010600780c */ /* 0x000fe40003f65070 */
[----:B------:R-:W-:Y:S01]  /*7b60*/  IADD3 R21, R21, R3, RZ ;  /* 0x0000000315157210 */ /* 0x000fe20007ffe0ff */
[----:B------:R-:W-:Y:S01]  /*7b70*/  IMAD.U32 R0, R0, 0x2, R5 ;  /* 0x0000000200007824 */ /* 0x000fe200078e0005 */
[----:B------:R-:W-:Y:S01]  /*7b80*/  MOV R5, R217 ;  /* 0x000000d900057202 */ /* 0x000fe20000000f00 */
[C---:B------:R-:W-:Y:S01]  /*7b90*/  FMUL.FTZ R129, R8.reuse, R129 ;  /* 0x0000008108817220 */ /* 0x040fe20000410000 */
[----:B------:R-:W-:Y:S01]  /*7ba0*/  @P4 SHF.R.U32.HI R5, RZ, c[0x0][0x4f0], R4 ;  /* 0x00013c00ff054a19 */ /* 0x000fe20000011604 */
[----:B------:R-:W-:Y:S01]  /*7bb0*/  FMUL.FTZ R128, R8, R128 ;  /* 0x0000008008807220 */ /* 0x000fe20000410000 */
[----:B------:R-:W-:Y:S01]  /*7bc0*/  SHF.L.U32 R7, R0, 0x1, RZ ;  /* 0x0000000100077819 */ /* 0x000fe200000006ff */
[----:B------:R-:W-:Y:S01]  /*7bd0*/  BAR.SYNC.DEFER_BLOCKING 0x1, 0x100 ;  /* 0x0044000000007b1d */ /* 0x000fe20000010000 */
[----:B------:R-:W-:Y:S01]  /*7be0*/  IADD3 R6, -R5, RZ, RZ ;  /* 0x000000ff05067210 */ /* 0x000fe20007ffe1ff */
[C---:B------:R-:W-:Y:S01]  /*7bf0*/  FMUL.FTZ R125, R8.reuse, R125 ;  /* 0x0000007d087d7220 */ /* 0x040fe20000410000 */
[----:B------:R-:W-:Y:S01]  /*7c00*/  IADD3 R4, R7, 0x80, RZ ;  /* 0x0000008007047810 */ /* 0x000fe20007ffe0ff */
[----:B------:R-:W-:Y:S01]  /*7c10*/  FMUL.FTZ R124, R8, R124 ;  /* 0x0000007c087c7220 */ /* 0x000fe20000410000 */
[----:B------:R-:W-:Y:S01]  /*7c20*/  MOV R0, 0x20 ;  /* 0x0000002000007802 */ /* 0x000fe20000000f00 */
[----:B------:R-:W-:Y:S01]  /*7c30*/  IMAD R217, R6, c[0x0][0x4e8], R217 ;  /* 0x00013a0006d97a24 */ /* 0x000fe200078e02d9 */
[----:B------:R-:W-:Y:S01]  /*7c40*/  SHF.R.S32.HI R3, RZ, 0x1f, R11 ;  /* 0x0000001fff037819 */ /* 0x000fe2000001140b */
[C---:B------:R-:W-:Y:S01]  /*7c50*/  FMUL.FTZ R121, R8.reuse, R121 ;  /* 0x0000007908797220 */ /* 0x040fe20000410000 */
[----:B------:R-:W-:Y:S01]  /*7c60*/  SHF.R.S32.HI R9, RZ, 0x1f, R5 ;  /* 0x0000001fff097819 */ /* 0x000fe20000011405 */
[C---:B------:R-:W-:Y:S01]  /*7c70*/  FMUL.FTZ R120, R8.reuse, R120 ;  /* 0x0000007808787220 */ /* 0x040fe20000410000 */
[----:B------:R-:W-:Y:S01]  /*7c80*/  IADD3 R14, P0, R5, R14, RZ ;  /* 0x0000000e050e7210 */ /* 0x000fe20007f1e0ff */
[C---:B------:R-:W-:Y:S01]  /*7c90*/  FMUL.FTZ R117, R8.reuse, R117 ;  /* 0x0000007508757220 */ /* 0x040fe20000410000 */
[----:B------:R-:W-:Y:S01]  /*7ca0*/  IADD3 R17, R7, 0x70, RZ ;  /* 0x0000007007117810 */ /* 0x000fe20007ffe0ff */
[----:B------:R-:W-:Y:S01]  /*7cb0*/  FMUL.FTZ R116, R8, R116 ;  /* 0x0000007408747220 */ /* 0x000fe20000410000 */
[----:B------:R-:W-:Y:S01]  /*7cc0*/  @P3 IADD3 R17, R4, 0x10, RZ ;  /* 0x0000001004113810 */ /* 0x000fe20007ffe0ff */
[C---:B------:R-:W-:Y:S01]  /*7cd0*/  FMUL.FTZ R113, R8.reuse, R113 ;  /* 0x0000007108717220 */ /* 0x040fe20000410000 */
[----:B------:R-:W-:Y:S01]  /*7ce0*/  MOV R4, 0x40 ;  /* 0x0000004000047802 */ /* 0x000fe20000000f00 */
[----:B------:R-:W-:Y:S01]  /*7cf0*/  FMUL.FTZ R112, R8, R112 ;  /* 0x0000007008707220 */ /* 0x000fe20000410000 */
[----:B------:R-:W-:Y:S01]  /*7d00*/  SEL R0, R0, 0xffffffe0, !P1 ;  /* 0xffffffe000007807 */ /* 0x000fe20004800000 */
[C---:B------:R-:W-:Y:S01]  /*7d10*/  FMUL.FTZ R109, R8.reuse, R109 ;  /* 0x0000006d086d7220 */ /* 0x040fe20000410000 */
[----:B------:R-:W-:Y:S01]  /*7d20*/  IADD3.X R15, R9, R15, R2, P0, !PT ;  /* 0x0000000f090f7210 */ /* 0x000fe200007fe402 */
[----:B------:R-:W-:Y:S01]  /*7d30*/  IMAD R2, R3, c[0x0][0x3d8], RZ ;  /* 0x0000f60003027a24 */ /* 0x000fe200078e02ff */
[----:B------:R-:W-:Y:S01]  /*7d40*/  SHF.R.S32.HI R5, RZ, 0x1f, R217 ;  /* 0x0000001fff057819 */ /* 0x000fe200000114d9 */
[C---:B------:R-:W-:Y:S01]  /*7d50*/  FMUL.FTZ R108, R8.reuse, R108 ;  /* 0x0000006c086c7220 */ /* 0x040fe20000410000 */
[----:B------:R-:W-:Y:S01]  /*7d60*/  F2FP.BF16.PACK_AB R128, R129, R128 ;  /* 0x000000808180723e */ /* 0x000fe200000010ff */
[----:B------:R-:W-:Y:S01]  /*7d70*/  FMUL.FTZ R105, R8, R105 ;  /* 0x0000006908697220 */ /* 0x000fe20000410000 */
[----:B------:R-:W-:Y:S01]  /*7d80*/  SEL R4, R4, 0xffffffc0, !P2 ;  /* 0xffffffc004047807 */ /* 0x000fe20005000000 */
[C---:B------:R-:W-:Y:S01]  /*7d90*/  FMUL.FTZ R104, R8.reuse, R104 ;  /* 0x0000006808687220 */ /* 0x040fe20000410000 */
[----:B------:R-:W-:Y:S01]  /*7da0*/  F2FP.BF16.PACK_AB R124, R125, R124 ;  /* 0x0000007c7d7c723e */ /* 0x000fe200000010ff */
[C---:B------:R-:W-:Y:S01]  /*7db0*/  FMUL.FTZ R101, R8.reuse, R101 ;  /* 0x0000006508657220 */ /* 0x040fe20000410000 */
[----:B------:R-:W-:Y:S01]  /*7dc0*/  F2FP.BF16.PACK_AB R120, R121, R120 ;  /* 0x000000787978723e */ /* 0x000fe200000010ff */
[----:B------:R-:W-:Y:S01]  /*7dd0*/  FMUL.FTZ R100, R8, R100 ;  /* 0x0000006408647220 */ /* 0x000fe20000410000 */
[----:B------:R-:W-:Y:S01]  /*7de0*/  IADD3 R3, R7, R0, RZ ;  /* 0x0000000007037210 */ /* 0x000fe20007ffe0ff */
[----:B------:R-:W-:Y:S01]  /*7df0*/  IMAD.IADD R9, R0, 0x1, R17 ;  /* 0x0000000100097824 */ /* 0x000fe200078e0211 */
[----:B------:R-:W-:Y:S01]  /*7e00*/  F2FP.BF16.PACK_AB R116, R117, R116 ;  /* 0x000000747574723e */ /* 0x000fe200000010ff */
[C---:B------:R-:W-:Y:S01]  /*7e10*/  FMUL.FTZ R37, R8.reuse, R37 ;  /* 0x0000002508257220 */ /* 0x040fe20000410000 */
[----:B------:R-:W-:Y:S01]  /*7e20*/  F2FP.BF16.PACK_AB R112, R113, R112 ;  /* 0x000000707170723e */ /* 0x000fe200000010ff */
[C---:B------:R-:W-:Y:S01]  /*7e30*/  FMUL.FTZ R36, R8.reuse, R36 ;  /* 0x0000002408247220 */ /* 0x040fe20000410000 */
[----:B------:R-:W-:Y:S01]  /*7e40*/  F2FP.BF16.PACK_AB R108, R109, R108 ;  /* 0x0000006c6d6c723e */ /* 0x000fe200000010ff */
[----:B------:R-:W-:Y:S01]  /*7e50*/  IMAD R2, R11, c[0x0][0x3dc], R2 ;  /* 0x0000f7000b027a24 */ /* 0x000fe200078e0202 */
[----:B------:R-:W-:Y:S01]  /*7e60*/  STS [R7+0x80], R128 ;  /* 0x0000808007007388 */ /* 0x000fe20000000800 */
[----:B------:R-:W-:Y:S01]  /*7e70*/  IMAD R0, R5, c[0x0][0x488], RZ ;  /* 0x0001220005007a24 */ /* 0x000fe200078e02ff */
[----:B------:R-:W-:Y:S01]  /*7e80*/  IADD3 R5, R7, R4, RZ ;  /* 0x0000000407057210 */ /* 0x000fe20007ffe0ff */
[C---:B------:R-:W-:Y:S01]  /*7e90*/  FMUL.FTZ R41, R8.reuse, R41 ;  /* 0x0000002908297220 */ /* 0x040fe20000410000 */
[----:B------:R-:W-:Y:S01]  /*7ea0*/  STS [R7+0x480], R130 ;  /* 0x0004808207007388 */ /* 0x000fe20000000800 */
[----:B------:R-:W-:Y:S01]  /*7eb0*/  FMUL.FTZ R40, R8, R40 ;  /* 0x0000002808287220 */ /* 0x000fe20000410000 */
[----:B------:R-:W-:Y:S01]  /*7ec0*/  F2FP.BF16.PACK_AB R104, R105, R104 ;  /* 0x000000686968723e */ /* 0x000fe200000010ff */
[----:B------:R-:W-:Y:S01]  /*7ed0*/  IMAD.WIDE.U32 R10, R11, c[0x0][0x3d8], R20 ;  /* 0x0000f6000b0a7a25 */ /* 0x000fe200078e0014 */
[C---:B------:R-:W-:Y:S01]  /*7ee0*/  IADD3 R21, R4.reuse, R17, RZ ;  /* 0x0000001104157210 */ /* 0x040fe20007ffe0ff */
[----:B------:R-:W-:Y:S01]  /*7ef0*/  STS [R17], R124 ;  /* 0x0000007c11007388 */ /* 0x000fe20000000800 */
[----:B------:R-:W-:Y:S01]  /*7f00*/  IADD3 R23, R4, R3, RZ ;  /* 0x0000000304177210 */ /* 0x000fe20007ffe0ff */
[C---:B------:R-:W-:Y:S01]  /*7f10*/  FMUL.FTZ R45, R8.reuse, R45 ;  /* 0x0000002d082d7220 */ /* 0x040fe20000410000 */
[----:B------:R-:W-:Y:S01]  /*7f20*/  F2FP.BF16.PACK_AB R100, R101, R100 ;  /* 0x000000646564723e */ /* 0x000fe200000010ff */
[C---:B------:R-:W-:Y:S01]  /*7f30*/  FMUL.FTZ R44, R8.reuse, R44 ;  /* 0x0000002c082c7220 */ /* 0x040fe20000410000 */
[----:B------:R-:W-:Y:S01]  /*7f40*/  STS [R17+0x400], R126 ;  /* 0x0004007e11007388 */ /* 0x000fe20000000800 */
[C---:B------:R-:W-:Y:S01]  /*7f50*/  FMUL.FTZ R49, R8.reuse, R49 ;  /* 0x0000003108317220 */ /* 0x040fe20000410000 */
[----:B------:R-:W-:Y:S01]  /*7f60*/  IADD3 R25, R9, R4, RZ ;  /* 0x0000000409197210 */ /* 0x000fe20007ffe0ff */
[C---:B------:R-:W-:Y:S01]  /*7f70*/  FMUL.FTZ R48, R8.reuse, R48 ;  /* 0x0000003008307220 */ /* 0x040fe20000410000 */
[----:B------:R-:W-:Y:S01]  /*7f80*/  STS [R3+0x80], R120 ;  /* 0x0000807803007388 */ /* 0x000fe20000000800 */
[C---:B------:R-:W-:Y:S01]  /*7f90*/  FMUL.FTZ R53, R8.reuse, R53 ;  /* 0x0000003508357220 */ /* 0x040fe20000410000 */
[----:B------:R-:W-:Y:S01]  /*7fa0*/  F2FP.BF16.PACK_AB R36, R37, R36 ;  /* 0x000000242524723e */ /* 0x000fe200000010ff */
[C---:B------:R-:W-:Y:S01]  /*7fb0*/  FMUL.FTZ R52, R8.reuse, R52 ;  /* 0x0000003408347220 */ /* 0x040fe20000410000 */
[----:B------:R-:W-:Y:S01]  /*7fc0*/  STS [R3+0x480], R122 ;  /* 0x0004807a03007388 */ /* 0x000fe20000000800 */
[C---:B------:R-:W-:Y:S01]  /*7fd0*/  FMUL.FTZ R57, R8.reuse, R57 ;  /* 0x0000003908397220 */ /* 0x040fe20000410000 */
[----:B------:R-:W-:Y:S01]  /*7fe0*/  F2FP.BF16.PACK_AB R40, R41, R40 ;  /* 0x000000282928723e */ /* 0x000fe200000010ff */
[C---:B------:R-:W-:Y:S01]  /*7ff0*/  FMUL.FTZ R56, R8.reuse, R56 ;  /* 0x0000003808387220 */ /* 0x040fe20000410000 */
[----:B------:R-:W-:Y:S01]  /*8000*/  STS [R9], R116 ;  /* 0x0000007409007388 */ /* 0x000fe20000000800 */
[C---:B------:R-:W-:Y:S01]  /*8010*/  FMUL.FTZ R61, R8.reuse, R61 ;  /* 0x0000003d083d7220 */ /* 0x040fe20000410000 */
[----:B------:R-:W-:Y:S01]  /*8020*/  F2FP.BF16.PACK_AB R44, R45, R44 ;  /* 0x0000002c2d2c723e */ /* 0x000fe200000010ff */
        /* <DEDUP_REMOVED lines=24> */
[----:B------:R-:W-:Y:S01]  /*81b0*/  FMUL.FTZ R84, R8, R84 ;  /* 0x0000005408547220 */ /* 0x000fe20000410000 */
[----:B------:R-:W-:Y:S01]  /*81c0*/  STS [R23+0x480], R106 ;  /* 0x0004806a17007388 */ /* 0x000fe20000000800 */
[----:B------:R-:W-:Y:S01]  /*81d0*/  IMAD.WIDE.U32 R14, R217, c[0x0][0x488], R14 ;  /* 0x00012200d90e7a25 */ /* 0x000fe200078e000e */
[----:B------:R-:W-:-:S02]  /*81e0*/  F2FP.BF16.PACK_AB R72, R73, R72 ;  /* 0x000000484948723e */ /* 0x000fc400000010ff */
[----:B------:R-:W-:Y:S01]  /*81f0*/  STS [R25], R100 ;  /* 0x0000006419007388 */ /* 0x000fe20000000800 */
[----:B------:R-:W-:Y:S01]  /*8200*/  IMAD R0, R217, c[0x0][0x48c], R0 ;  /* 0x00012300d9007a24 */ /* 0x000fe200078e0200 */
        /* <DEDUP_REMOVED lines=11> */
[----:B------:R-:W-:Y:S01]  /*82c0*/  FMUL.FTZ R8, R8, R96 ;  /* 0x0000006008087220 */ /* 0x000fe20000410000 */
[----:B------:R-:W-:-:S02]  /*82d0*/  LEA R6, P0, R14, c[0x0][0x450], 0x2 ;  /* 0x000114000e067a11 */ /* 0x000fc400078010ff */
[----:B------:R-:W-:Y:S01]  /*82e0*/  STS [R17+0x4000], R40 ;  /* 0x0040002811007388 */ /* 0x000fe20000000800 */
[----:B------:R-:W-:Y:S02]  /*82f0*/  IADD3 R15, R15, R0, RZ ;  /* 0x000000000f0f7210 */ /* 0x000fe40007ffe0ff */
[----:B------:R-:W-:Y:S01]  /*8300*/  F2FP.BF16.PACK_AB R88, R89, R88 ;  /* 0x000000585958723e */ /* 0x000fe200000010ff */
[----:B------:R-:W-:Y:S01]  /*8310*/  STS [R17+0x4400], R42 ;  /* 0x0044002a11007388 */ /* 0x000fe20000000800 */
[----:B------:R-:W-:Y:S02]  /*8320*/  F2FP.BF16.PACK_AB R92, R93, R92 ;  /* 0x0000005c5d5c723e */ /* 0x000fe400000010ff */
[----:B------:R-:W-:Y:S01]  /*8330*/  F2FP.BF16.PACK_AB R8, R97, R8 ;  /* 0x000000086108723e */ /* 0x000fe200000010ff */
[----:B------:R-:W-:Y:S01]  /*8340*/  STS [R3+0x4080], R44 ;  /* 0x0040802c03007388 */ /* 0x000fe20000000800 */
[----:B------:R-:W-:Y:S02]  /*8350*/  LEA.HI.X R15, R14, c[0x0][0x454], R15, 0x2, P0 ;  /* 0x000115000e0f7a11 */ /* 0x000fe400000f140f */
[----:B------:R-:W-:Y:S01]  /*8360*/  LEA R0, P0, R10, c[0x0][0x380], 0x1 ;  /* 0x0000e0000a007a11 */ /* 0x000fe200078008ff */
[----:B------:R-:W-:Y:S04]  /*8370*/  STS [R3+0x4480], R46 ;  /* 0x0044802e03007388 */ /* 0x000fe80000000800 */
        /* <DEDUP_REMOVED lines=15> */
[----:B------:R1:W-:Y:S04]  /*8470*/  STS [R3+0x8480], R78 ;  /* 0x0084804e03007388 */ /* 0x0003e80000000800 */
[----:B------:R-:W-:Y:S04]  /*8480*/  STS [R9+0x8000], R80 ;  /* 0x0080005009007388 */ /* 0x000fe80000000800 */
[----:B------:R-:W-:Y:S04]  /*8490*/  STS [R9+0x8400], R82 ;  /* 0x0084005209007388 */ /* 0x000fe80000000800 */
[----:B------:R-:W-:Y:S04]  /*84a0*/  STS [R5+0x8080], R84 ;  /* 0x0080805405007388 */ /* 0x000fe80000000800 */
[----:B------:R-:W-:Y:S04]  /*84b0*/  STS [R5+0x8480], R86 ;  /* 0x0084805605007388 */ /* 0x000fe80000000800 */
[----:B------:R-:W-:Y:S04]  /*84c0*/  STS [R21+0x8000], R88 ;  /* 0x0080005815007388 */ /* 0x000fe80000000800 */
[----:B------:R-:W-:Y:S01]  /*84d0*/  STS [R21+0x8400], R90 ;  /* 0x0084005a15007388 */ /* 0x000fe20000000800 */
[----:B-1----:R-:W-:-:S03]  /*84e0*/  IADD3 R3, R11, R2, RZ ;  /* 0x000000020b037210 */ /* 0x002fc60007ffe0ff */
[----:B------:R-:W-:Y:S04]  /*84f0*/  STS [R23+0x8080], R92 ;  /* 0x0080805c17007388 */ /* 0x000fe80000000800 */
[----:B------:R-:W-:Y:S04]  /*8500*/  STS [R23+0x8480], R94 ;  /* 0x0084805e17007388 */ /* 0x000fe80000000800 */
[----:B------:R-:W-:Y:S04]  /*8510*/  STS [R25+0x8000], R8 ;  /* 0x0080000819007388 */ /* 0x000fe80000000800 */
[----:B------:R-:W-:Y:S04]  /*8520*/  STS [R25+0x8400], R99 ;  /* 0x0084006319007388 */ /* 0x000fe80000000800 */
[----:B------:R-:W-:Y:S04]  /*8530*/  SHFL.IDX PT, R96, R6, RZ, 0x1c1f ;  /* 0x001c1fff06607589 */ /* 0x000fe800000e0000 */
[----:B------:R-:W1:Y:S04]  /*8540*/  SHFL.IDX PT, R97, R15, RZ, 0x1c1f ;  /* 0x001c1fff0f617589 */ /* 0x000e6800000e0000 */
[----:B------:R-:W-:Y:S06]  /*8550*/  BAR.SYNC.DEFER_BLOCKING 0x1, 0x100 ;  /* 0x0044000000007b1d */ /* 0x000fec0000010000 */
[----:B------:R-:W-:Y:S04]  /*8560*/  SHFL.IDX PT, R100, R6, 0x1, 0x1c1f ;  /* 0x003c1f0006647f89 */ /* 0x000fe800000e0000 */
[----:B------:R-:W2:Y:S04]  /*8570*/  SHFL.IDX PT, R101, R15, 0x1, 0x1c1f ;  /* 0x003c1f000f657f89 */ /* 0x000ea800000e0000 */
[----:B------:R-:W3:Y:S04]  /*8580*/  SHFL.IDX PT, R56, R0, RZ, 0x181f ;  /* 0x00181fff00387589 */ /* 0x000ee800000e0000 */
[----:B-1----:R1:W-:Y:S04]  /*8590*/  @!P6 ST.E [R96.64], R16 ;  /* 0x000000106000e985 */ /* 0x0023e8000c10190c */
[----:B--2---:R2:W-:Y:S04]  /*85a0*/  @!P5 ST.E [R100.64], R13 ;  /* 0x0000000d6400d985 */ /* 0x0045e8000c10190c */
[----:B------:R2:W4:Y:S04]  /*85b0*/  LDS.128 R48, [R211+0x1080] ;  /* 0x00108000d3307984 */ /* 0x0005280000000c00 */
[----:B------:R2:W2:Y:S04]  /*85c0*/  LDS.128 R44, [R211+0x2080] ;  /* 0x00208000d32c7984 */ /* 0x0004a80000000c00 */
[----:B------:R2:W2:Y:S04]  /*85d0*/  LDS.128 R40, [R211+0x3080] ;  /* 0x00308000d3287984 */ /* 0x0004a80000000c00 */
[----:B------:R2:W2:Y:S01]  /*85e0*/  LDS.128 R36, [R211+0x5080] ;  /* 0x00508000d3247984 */ /* 0x0004a20000000c00 */
[----:B-1----:R-:W-:-:S02]  /*85f0*/  LEA.HI.X R16, R10, c[0x0][0x384], R3, 0x1, P0 ;  /* 0x0000e1000a107a11 */ /* 0x002fc400000f0c03 */
[----:B------:R-:W-:Y:S01]  /*8600*/  ISETP.GE.AND P0, PT, R210, R19, PT ;  /* 0x00000013d200720c */ /* 0x000fe20003f06270 */
[----:B------:R1:W1:Y:S04]  /*8610*/  LDS.128 R32, [R211+0x6080] ;  /* 0x00608000d3207984 */ /* 0x0002680000000c00 */
[----:B------:R1:W1:Y:S04]  /*8620*/  LDS.128 R28, [R211+0x7080] ;  /* 0x00708000d31c7984 */ /* 0x0002680000000c00 */
[----:B------:R1:W1:Y:S04]  /*8630*/  LDS.128 R24, [R211+0x9080] ;  /* 0x00908000d3187984 */ /* 0x0002680000000c00 */
[----:B------:R1:W1:Y:S04]  /*8640*/  LDS.128 R20, [R211+0xa080] ;  /* 0x00a08000d3147984 */ /* 0x0002680000000c00 */
[----:B------:R1:W1:Y:S04]  /*8650*/  LDS.128 R4, [R211+0xb080] ;  /* 0x00b08000d3047984 */ /* 0x0002680000000c00 */
[----:B------:R1:W1:Y:S01]  /*8660*/  SHFL.IDX PT, R57, R16, RZ, 0x181f ;  /* 0x00181fff10397589 */ /* 0x00026200000e0000 */
[----:B------:R-:W-:Y:S05]  /*8670*/  @P0 BRA `(.L_x_7) ;  /* 0x0000012000000947 */ /* 0x000fea0003800000 */
[----:B---3--:R-:W3:Y:S01]  /*8680*/  LDS.128 R52, [R211+0x80] ;  /* 0x00008000d3347984 */ /* 0x008ee20000000c00 */
[----:B------:R-:W-:-:S02]  /*8690*/  ISETP.GE.AND P1, PT, R215, c[0x0][0x3c8], PT ;  /* 0x0000f200d7007a0c */ /* 0x000fc40003f26270 */
[----:B------:R-:W-:Y:S01]  /*86a0*/  ISETP.GE.AND P0, PT, R214, c[0x0][0x3c8], PT ;  /* 0x0000f200d6007a0c */ /* 0x000fe20003f06270 */
[----:B--2---:R-:W2:Y:S01]  /*86b0*/  LDS.128 R12, [R211+0x4080] ;  /* 0x00408000d30c7984 */ /* 0x004ea20000000c00 */
[----:B------:R-:W-:-:S03]  /*86c0*/  ISETP.GE.AND P2, PT, R216, c[0x0][0x3c8], PT ;  /* 0x0000f200d8007a0c */ /* 0x000fc60003f46270 */
[----:B------:R-:W5:Y:S06]  /*86d0*/  LDS.128 R8, [R211+0x8080] ;  /* 0x00808000d3087984 */ /* 0x000f6c0000000c00 */
[----:B------:R-:W-:Y:S02]  /*86e0*/  @!P1 SHF.R.S32.HI R2, RZ, 0x1f, R215 ;  /* 0x0000001fff029819 */ /* 0x000fe400000114d7 */
[----:B------:R-:W-:Y:S02]  /*86f0*/  @!P0 SHF.R.S32.HI R17, RZ, 0x1f, R214 ;  /* 0x0000001fff118819 */ /* 0x000fe400000114d6 */
[----:B------:R-:W-:Y:S01]  /*8700*/  @!P1 LEA.HI R3, R2, R215, RZ, 0x3 ;  /* 0x000000d702039211 */ /* 0x000fe200078f18ff */
[----:B-1----:R-:W-:Y:S01]  /*8710*/  @!P2 IMAD.WIDE R58, R216, 0x2, R56 ;  /* 0x00000002d83aa825 */ /* 0x002fe200078e0238 */
[----:B------:R-:W-:-:S02]  /*8720*/  @!P0 LEA.HI R2, R17, R214, RZ, 0x3 ;  /* 0x000000d611028211 */ /* 0x000fc400078f18ff */
[----:B------:R-:W-:Y:S02]  /*8730*/  @!P1 LOP3.LUT R3, R3, 0xfffffff8, RZ, 0xc0, !PT ;  /* 0xfffffff803039812 */ /* 0x000fe400078ec0ff */
[----:B------:R-:W-:-:S03]  /*8740*/  @!P0 LOP3.LUT R2, R2, 0xfffffff8, RZ, 0xc0, !PT ;  /* 0xfffffff802028812 */ /* 0x000fc600078ec0ff */
[----:B------:R-:W-:-:S04]  /*8750*/  @!P1 IMAD.WIDE R60, R3, 0x2, R56 ;  /* 0x00000002033c9825 */ /* 0x000fc800078e0238 */
[----:B------:R-:W-:Y:S01]  /*8760*/  @!P0 IMAD.WIDE R2, R2, 0x2, R56 ;  /* 0x0000000202028825 */ /* 0x000fe200078e0238 */
[----:B---3--:R1:W-:Y:S04]  /*8770*/  @!P2 ST.E.128 [R58.64], R52 ;  /* 0x000000343a00a985 */ /* 0x0083e8000c101d0c */
[----:B--2---:R1:W-:Y:S04]  /*8780*/  @!P1 ST.E.128 [R60.64], R12 ;  /* 0x0000000c3c009985 */ /* 0x0043e8000c101d0c */
[----:B-----5:R1:W-:Y:S02]  /*8790*/  @!P0 ST.E.128 [R2.64], R8 ;  /* 0x0000000802008985 */ /* 0x0203e4000c101d0c */
.L_x_7:
[----:B---3--:R-:W-:Y:S05]  /*87a0*/  BSYNC B0 ;  /* 0x0000000000007941 */ /* 0x008fea0003800000 */
.L_x_6:
[----:B-1----:R-:W-:Y:S01]  /*87b0*/  IADD3 R2, R210, 0x20, RZ ;  /* 0x00000020d2027810 */ /* 0x002fe20007ffe0ff */
[----:B------:R1:W3:Y:S01]  /*87c0*/  SHFL.IDX PT, R11, R16, 0x1, 0x181f ;  /* 0x00381f00100b7f89 */ /* 0x0002e200000e0000 */
[----:B------:R-:W-:Y:S02]  /*87d0*/  BSSY B0, `(.L_x_8) ;  /* 0x0000013000007945 */ /* 0x000fe40003800000 */
[----:B------:R-:W-:Y:S01]  /*87e0*/  ISETP.GE.AND P0, PT, R2, R19, PT ;  /* 0x000000130200720c */ /* 0x000fe20003f06270 */
[----:B------:R1:W4:-:S12]  /*87f0*/  SHFL.IDX PT, R10, R0, 0x1, 0x181f ;  /* 0x00381f00000a7f89 */ /* 0x00031800000e0000 */
[----:B------:R-:W-:Y:S05]  /*8800*/  @P0 BRA `(.L_x_9) ;  /* 0x000000f000000947 */ /* 0x000fea0003800000 */
[----:B------:R-:W-:Y:S02]  /*8810*/  ISETP.GE.AND P1, PT, R215, c[0x0][0x3c8], PT ;  /* 0x0000f200d7007a0c */ /* 0x000fe40003f26270 */
[----:B------:R-:W-:Y:S02]  /*8820*/  ISETP.GE.AND P0, PT, R214, c[0x0][0x3c8], PT ;  /* 0x0000f200d6007a0c */ /* 0x000fe40003f06270 */
[----:B------:R-:W-:-:S09]  /*8830*/  ISETP.GE.AND P2, PT, R216, c[0x0][0x3c8], PT ;  /* 0x0000f200d8007a0c */ /* 0x000fd20003f46270 */
[----:B------:R-:W-:Y:S02]  /*8840*/  @!P1 SHF.R.S32.HI R2, RZ, 0x1f, R215 ;  /* 0x0000001fff029819 */ /* 0x000fe400000114d7 */
[----:B------:R-:W-:Y:S02]  /*8850*/  @!P0 SHF.R.S32.HI R9, RZ, 0x1f, R214 ;  /* 0x0000001fff098819 */ /* 0x000fe400000114d6 */
[----:B------:R-:W-:Y:S02]  /*8860*/  @!P1 LEA.HI R3, R2, R215, RZ, 0x3 ;  /* 0x000000d702039211 */ /* 0x000fe400078f18ff */
[----:B------:R-:W-:Y:S01]  /*8870*/  @!P0 LEA.HI R2, R9, R214, RZ, 0x3 ;  /* 0x000000d609028211 */ /* 0x000fe200078f18ff */
[----:B---34-:R-:W-:Y:S01]  /*8880*/  @!P2 IMAD.WIDE R8, R216, 0x2, R10 ;  /* 0x00000002d808a825 */ /* 0x018fe200078e020a */
[----:B------:R-:W-:Y:S02]  /*8890*/  @!P1 LOP3.LUT R3, R3, 0xfffffff8, RZ, 0xc0, !PT ;  /* 0xfffffff803039812 */ /* 0x000fe400078ec0ff */
[----:B------:R-:W-:-:S02]  /*88a0*/  @!P0 LOP3.LUT R2, R2, 0xfffffff8, RZ, 0xc0, !PT ;  /* 0xfffffff802028812 */ /* 0x000fc400078ec0ff */
[----:B------:R3:W-:Y:S01]  /*88b0*/  @!P2 ST.E.128 [R8.64], R48 ;  /* 0x000000300800a985 */ /* 0x0007e2000c101d0c */
[----:B--2---:R-:W-:-:S04]  /*88c0*/  @!P1 IMAD.WIDE R12, R3, 0x2, R10 ;  /* 0x00000002030c9825 */ /* 0x004fc800078e020a */
[----:B------:R-:W-:Y:S01]  /*88d0*/  @!P0 IMAD.WIDE R2, R2, 0x2, R10 ;  /* 0x0000000202028825 */ /* 0x000fe200078e020a */
[----:B------:R3:W-:Y:S04]  /*88e0*/  @!P1 ST.E.128 [R12.64], R36 ;  /* 0x000000240c009985 */ /* 0x0007e8000c101d0c */
[----:B------:R3:W-:Y:S02]  /*88f0*/  @!P0 ST.E.128 [R2.64], R24 ;  /* 0x0000001802008985 */ /* 0x0007e4000c101d0c */
.L_x_9:
[----:B------:R-:W-:Y:S05]  /*8900*/  BSYNC B0 ;  /* 0x0000000000007941 */ /* 0x000fea0003800000 */
.L_x_8:
[----:B---3--:R-:W-:Y:S01]  /*8910*/  IADD3 R2, R210, 0x40, RZ ;  /* 0x00000040d2027810 */ /* 0x008fe20007ffe0ff */
[----:B------:R3:W1:Y:S01]  /*8920*/  SHFL.IDX PT, R11, R16, 0x2, 0x181f ;  /* 0x00581f00100b7f89 */ /* 0x00066200000e0000 */
[----:B------:R-:W-:Y:S02]  /*8930*/  BSSY B0, `(.L_x_10) ;  /* 0x0000013000007945 */ /* 0x000fe40003800000 */
[----:B------:R-:W-:Y:S01]  /*8940*/  ISETP.GE.AND P0, PT, R2, R19, PT ;  /* 0x000000130200720c */ /* 0x000fe20003f06270 */
[----:B----4-:R3:W4:-:S12]  /*8950*/  SHFL.IDX PT, R10, R0, 0x2, 0x181f ;  /* 0x00581f00000a7f89 */ /* 0x01071800000e0000 */
        /* <DEDUP_REMOVED lines=8> */
[----:B-1--4-:R-:W-:Y:S01]  /*89e0*/  @!P2 IMAD.WIDE R8, R216, 0x2, R10 ;  /* 0x00000002d808a825 */ /* 0x012fe200078e020a */
[----:B------:R-:W-:Y:S02]  /*89f0*/  @!P1 LOP3.LUT R3, R3, 0xfffffff8, RZ, 0xc0, !PT ;  /* 0xfffffff803039812 */ /* 0x000fe400078ec0ff */
[----:B------:R-:W-:-:S02]  /*8a00*/  @!P0 LOP3.LUT R2, R2, 0xfffffff8, RZ, 0xc0, !PT ;  /* 0xfffffff802028812 */ /* 0x000fc400078ec0ff */
[----:B--2---:R1:W-:Y:S01]  /*8a10*/  @!P2 ST.E.128 [R8.64], R44 ;  /* 0x0000002c0800a985 */ /* 0x0043e2000c101d0c */
[----:B------:R-:W-:-:S04]  /*8a20*/  @!P1 IMAD.WIDE R12, R3, 0x2, R10 ;  /* 0x00000002030c9825 */ /* 0x000fc800078e020a */
[----:B------:R-:W-:Y:S01]  /*8a30*/  @!P0 IMAD.WIDE R2, R2, 0x2, R10 ;  /* 0x0000000202028825 */ /* 0x000fe200078e020a */
[----:B------:R1:W-:Y:S04]  /*8a40*/  @!P1 ST.E.128 [R12.64], R32 ;  /* 0x000000200c009985 */ /* 0x0003e8000c101d0c */
[----:B------:R1:W-:Y:S02]  /*8a50*/  @!P0 ST.E.128 [R2.64], R20 ;  /* 0x0000001402008985 */ /* 0x0003e4000c101d0c */
.L_x_11:
[----:B------:R-:W-:Y:S05]  /*8a60*/  BSYNC B0 ;  /* 0x0000000000007941 */ /* 0x000fea0003800000 */
.L_x_10:
[----:B------:R-:W-:Y:S01]  /*8a70*/  IADD3 R210, R210, 0x60, RZ ;  /* 0x00000060d2d27810 */ /* 0x000fe20007ffe0ff */
[----:B-1----:R1:W3:Y:S03]  /*8a80*/  SHFL.IDX PT, R3, R16, 0x3, 0x181f ;  /* 0x00781f0010037f89 */ /* 0x0022e600000e0000 */
[----:B------:R-:W-:Y:S01]  /*8a90*/  ISETP.GE.AND P0, PT, R210, R19, PT ;  /* 0x00000013d200720c */ /* 0x000fe20003f06270 */
[----:B------:R1:W4:-:S12]  /*8aa0*/  SHFL.IDX PT, R2, R0, 0x3, 0x181f ;  /* 0x00781f0000027f89 */ /* 0x00031800000e0000 */
[----:B------:R-:W-:Y:S05]  /*8ab0*/  @P0 EXIT ;  /* 0x000000000000094d */ /* 0x000fea0003800000 */
[----:B------:R-:W-:Y:S02]  /*8ac0*/  ISETP.GE.AND P0, PT, R215, c[0x0][0x3c8], PT ;  /* 0x0000f200d7007a0c */ /* 0x000fe40003f06270 */
[----:B------:R-:W-:-:S11]  /*8ad0*/  ISETP.GE.AND P1, PT, R216, c[0x0][0x3c8], PT ;  /* 0x0000f200d8007a0c */ /* 0x000fd60003f26270 */
[----:B-1-3--:R-:W-:Y:S02]  /*8ae0*/  @!P0 SHF.R.S32.HI R0, RZ, 0x1f, R215 ;  /* 0x0000001fff008819 */ /* 0x00afe400000114d7 */
[----:B----4-:R-:W-:Y:S02]  /*8af0*/  @!P1 IMAD.WIDE R216, R216, 0x2, R2 ;  /* 0x00000002d8d89825 */ /* 0x010fe400078e0202 */
[----:B------:R-:W-:-:S03]  /*8b00*/  @!P0 LEA.HI R0, R0, R215, RZ, 0x3 ;  /* 0x000000d700008211 */ /* 0x000fc600078f18ff */
[----:B--2---:R1:W-:Y:S01]  /*8b10*/  @!P1 ST.E.128 [R216.64], R40 ;  /* 0x00000028d8009985 */ /* 0x0043e2000c101d0c */
[----:B------:R-:W-:-:S05]  /*8b20*/  @!P0 LOP3.LUT R0, R0, 0xfffffff8, RZ, 0xc0, !PT ;  /* 0xfffffff800008812 */ /* 0x000fca00078ec0ff */
[----:B------:R-:W-:-:S05]  /*8b30*/  @!P0 IMAD.WIDE R8, R0, 0x2, R2 ;  /* 0x0000000200088825 */ /* 0x000fca00078e0202 */
[----:B------:R1:W-:Y:S01]  /*8b40*/  @!P0 ST.E.128 [R8.64], R28 ;  /* 0x0000001c08008985 */ /* 0x0003e2000c101d0c */
[----:B------:R-:W-:-:S13]  /*8b50*/  ISETP.GE.AND P0, PT, R214, c[0x0][0x3c8], PT ;  /* 0x0000f200d6007a0c */ /* 0x000fda0003f06270 */
[----:B------:R-:W-:Y:S05]  /*8b60*/  @P0 EXIT ;  /* 0x000000000000094d */ /* 0x000fea0003800000 */
[----:B-1----:R-:W-:-:S04]  /*8b70*/  SHF.R.S32.HI R9, RZ, 0x1f, R214 ;  /* 0x0000001fff097819 */ /* 0x002fc800000114d6 */
[----:B------:R-:W-:-:S04]  /*8b80*/  LEA.HI R9, R9, R214, RZ, 0x3 ;  /* 0x000000d609097211 */ /* 0x000fc800078f18ff */
[----:B------:R-:W-:-:S05]  /*8b90*/  LOP3.LUT R9, R9, 0xfffffff8, RZ, 0xc0, !PT ;  /* 0xfffffff809097812 */ /* 0x000fca00078ec0ff */
[----:B------:R-:W-:-:S05]  /*8ba0*/  IMAD.WIDE R2, R9, 0x2, R2 ;  /* 0x0000000209027825 */ /* 0x000fca00078e0202 */
[----:B------:R-:W-:Y:S01]  /*8bb0*/  ST.E.128 [R2.64], R4 ;  /* 0x0000000402007985 */ /* 0x000fe2000c101d0c */
[----:B------:R-:W-:Y:S05]  /*8bc0*/  EXIT ;  /* 0x000000000000794d */ /* 0x000fea0003800000 */
.L_x_12:
[----:B------:R-:W-:-:S00]  /*8bd0*/  BRA `(.L_x_12) ;  /* 0xfffffff000007947 */ /* 0x000fc0000383ffff */
[----:B------:R-:W-:-:S00]  /*8be0*/  NOP ;  /* 0x0000000000007918 */ /* 0x000fc00000000000 */
        /* <DEDUP_REMOVED lines=9> */
.L_x_3394:


//--------------------- .text._ZN7cutlass13device_kernelIN5flash19enable_sm80_to_sm89INS1_16FlashAttnFwdSm80INS1_25CollectiveMainloopFwdSm80ILi8ELi1ELb0EN4cute5tupleIJNS5_1CILi128EEENS7_ILi64EEENS7_ILi192EEEEEELi192ENS_10bfloat16_tEfNS_4arch4Sm80ELb0ELb0ELb1ELb1ELb1ELb0ELb1ELb0EEENS1_21CollectiveEpilogueFwdINS6_IJS8_SA_S9_EEENS6_IJNS7_ILi1EEESI_SI_EEESC_SE_Li256ELb1ELb1ELb0ELb0EEENS1_19SingleTileSchedulerILb1ELb0ELb1ELi128EEEEEEEEEvNT_6ParamsE --------------------------
	.section	.text._ZN7cutlass13device_kernelIN5flash19enable_sm80_to_sm89INS1_16FlashAttnFwdSm80INS1_25CollectiveMainloopFwdSm80ILi8ELi1ELb0EN4cute5tupleIJNS5_1CILi128EEENS7_ILi64EEENS7_ILi192EEEEEELi192ENS_10bfloat16_tEfNS_4arch4Sm80ELb0ELb0ELb1ELb1ELb1ELb0ELb1ELb0EEENS1_21CollectiveEpilogueFwdINS6_IJS8_SA_S9_EEENS6_IJNS7_ILi1EEESI_SI_EEESC_SE_Li256ELb1ELb1ELb0ELb0EEENS1_19SingleTileSchedulerILb1ELb0ELb1ELi128EEEEEEEEEvNT_6ParamsE,"ax",@progbits
	.sectioninfo	@"SHI_REGISTERS=255"
	.align	128
.text._ZN7cutlass13device_kernelIN5flash19enable_sm80_to_sm89INS1_16FlashAttnFwdSm80INS1_25CollectiveMainloopFwdSm80ILi8ELi1ELb0EN4cute5tupleIJNS5_1CILi128EEENS7_ILi64EEENS7_ILi192EEEEEELi192ENS_10bfloat16_tEfNS_4arch4Sm80ELb0ELb0ELb1ELb1ELb1ELb0ELb1ELb0EEENS1_21CollectiveEpilogueFwdINS6_IJS8_SA_S9_EEENS6_IJNS7_ILi1EEESI_SI_EEESC_SE_Li256ELb1ELb1ELb0ELb0EEENS1_19SingleTileSchedulerILb1ELb0ELb1ELi128EEEEEEEEEvNT_6ParamsE:
        .type           _ZN7cutlass13device_kernelIN5flash19enable_sm80_to_sm89INS1_16FlashAttnFwdSm80INS1_25CollectiveMainloopFwdSm80ILi8ELi1ELb0EN4cute5tupleIJNS5_1CILi128EEENS7_ILi64EEENS7_ILi192EEEEEELi192ENS_10bfloat16_tEfNS_4arch4Sm80ELb0ELb0ELb1ELb1ELb1ELb0ELb1ELb0EEENS1_21CollectiveEpilogueFwdINS6_IJS8_SA_S9_EEENS6_IJNS7_ILi1EEESI_SI_EEESC_SE_Li256ELb1ELb1ELb0ELb0EEENS1_19SingleTileSchedulerILb1ELb0ELb1ELi128EEEEEEEEEvNT_6ParamsE,@function
        .size           _ZN7cutlass13device_kernelIN5flash19enable_sm80_to_sm89INS1_16FlashAttnFwdSm80INS1_25CollectiveMainloopFwdSm80ILi8ELi1ELb0EN4cute5tupleIJNS5_1CILi128EEENS7_ILi64EEENS7_ILi192EEEEEELi192ENS_10bfloat16_tEfNS_4arch4Sm80ELb0ELb0ELb1ELb1ELb1ELb0ELb1ELb0EEENS1_21CollectiveEpilogueFwdINS6_IJS8_SA_S9_EEENS6_IJNS7_ILi1EEESI_SI_EEESC_SE_Li256ELb1ELb1ELb0ELb0EEENS1_19SingleTileSchedulerILb1ELb0ELb1ELi128EEEEEEEEEvNT_6ParamsE,(.L_x_3395 - _ZN7cutlass13device_kernelIN5flash19enable_sm80_to_sm89INS1_16FlashAttnFwdSm80INS1_25CollectiveMainloopFwdSm80ILi8ELi1ELb0EN4cute5tupleIJNS5_1CILi128EEENS7_ILi64EEENS7_ILi192EEEEEELi192ENS_10bfloat16_tEfNS_4arch4Sm80ELb0ELb0ELb1ELb1ELb1ELb0ELb1ELb0EEENS1_21CollectiveEpilogueFwdINS6_IJS8_SA_S9_EEENS6_IJNS7_ILi1EEESI_SI_EEESC_SE_Li256ELb1ELb1ELb0ELb0EEENS1_19SingleTileSchedulerILb1ELb0ELb1ELi128EEEEEEEEEvNT_6ParamsE)
        .other          _ZN7cutlass13device_kernelIN5flash19enable_sm80_to_sm89INS1_16FlashAttnFwdSm80INS1_25CollectiveMainloopFwdSm80ILi8ELi1ELb0EN4cute5tupleIJNS5_1CILi128EEENS7_ILi64EEENS7_ILi192EEEEEELi192ENS_10bfloat16_tEfNS_4arch4Sm80ELb0ELb0ELb1ELb1ELb1ELb0ELb1ELb0EEENS1_21CollectiveEpilogueFwdINS6_IJS8_SA_S9_EEENS6_IJNS7_ILi1EEESI_SI_EEESC_SE_Li256ELb1ELb1ELb0ELb0EEENS1_19SingleTileSchedulerILb1ELb0ELb1ELi128EEEEEEEEEvNT_6ParamsE,@"STO_CUDA_ENTRY STV_DEFAULT"
_ZN7cutlass13device_kernelIN5flash19enable_sm80_to_sm89INS1_16FlashAttnFwdSm80INS1_25CollectiveMainloopFwdSm80ILi8ELi1ELb0EN4cute5tupleIJNS5_1CILi128EEENS7_ILi64EEENS7_ILi192EEEEEELi192ENS_10bfloat16_tEfNS_4arch4Sm80ELb0ELb0ELb1ELb1ELb1ELb0ELb1ELb0EEENS1_21CollectiveEpilogueFwdINS6_IJS8_SA_S9_EEENS6_IJNS7_ILi1EEESI_SI_EEESC_SE_Li256ELb1ELb1ELb0ELb0EEENS1_19SingleTileSchedulerILb1ELb0ELb1ELi128EEEEEEEEEvNT_6ParamsE:
[----:B------:R-:W-:Y:S02]  /*0000*/  MOV R1, c[0x0][0x28] ;  /* 0x00000a0000017a02 */ /* 0x000fe40000000f00 */
[----:B------:R-:W1:Y:S01]  /*0010*/  S2R R4, SR_TID.X ;  /* 0x0000000000047919 */ /* 0x000e620000002100 */
[----:B------:R-:W2:Y:S01]  /*0020*/  S2UR UR16, SR_CTAID.Z ;  /* 0x00000000001079c3 */ /* 0x000ea20000002700 */
[----:B------:R-:W-:Y:S02]  /*0030*/  UMOV UR7, 0x4 ;  /* 0x0000000400077882 */ /* 0x000fe40000000000 */
[----:B------:R-:W-:Y:S02]  /*0040*/  ULDC.64 UR8, c[0x0][0x568] ;  /* 0x00015a0000087ab9 */ /* 0x000fe40000000a00 */
[----:B------:R-:W-:-:S03]  /*0050*/  ULDC.64 UR14, c[0x0][0x118] ;  /* 0x00004600000e7ab9 */ /* 0x000fc60000000a00 */
[----:B------:R-:W3:Y:S01]  /*0060*/  S2UR UR5, SR_CTAID.X ;  /* 0x00000000000579c3 */ /* 0x000ee20000002500 */
[----:B-1----:R-:W-:Y:S01]  /*0070*/  SHF.R.U32.HI R0, RZ, 0x5, R4 ;  /* 0x00000005ff007819 */ /* 0x002fe20000011604 */
[----:B--2---:R-:W-:-:S05]  /*0080*/  UIMAD.WIDE UR8, UR16, UR7, UR8 ;  /* 0x00000007100872a5 */ /* 0x004fca000f8e0208 */
[----:B------:R-:W1:Y:S02]  /*0090*/  SHFL.IDX PT, R0, R0, RZ, 0x1f ;  /* 0x00001fff00007589 */ /* 0x000e6400000e0000 */
[----:B-1----:R-:W-:-:S13]  /*00a0*/  ISETP.NE.AND P0, PT, R0, RZ, PT ;  /* 0x000000ff0000720c */ /* 0x002fda0003f05270 */
[----:B---3--:R-:W-:Y:S05]  /*00b0*/  @!P0 BRA `(.L_x_13) ;  /* 0x000001c000008947 */ /* 0x008fea0003800000 */
[----:B------:R-:W-:-:S04]  /*00c0*/  ISETP.NE.U32.AND P0, PT, RZ, c[0x0][0x568], PT ;  /* 0x00015a00ff007a0c */ /* 0x000fc80003f05070 */
[----:B------:R-:W-:-:S13]  /*00d0*/  ISETP.NE.AND.EX P0, PT, RZ, c[0x0][0x56c], PT, P0 ;  /* 0x00015b00ff007a0c */ /* 0x000fda0003f05300 */
[----:B------:R-:W-:Y:S05]  /*00e0*/  @!P0 BRA `(.L_x_14) ;  /* 0x0000005000008947 */ /* 0x000fea0003800000 */
[----:B------:R-:W-:Y:S02]  /*00f0*/  MOV R2, UR8 ;  /* 0x0000000800027c02 */ /* 0x000fe40008000f00 */
[----:B------:R-:W-:-:S05]  /*0100*/  MOV R3, UR9 ;  /* 0x0000000900037c02 */ /* 0x000fca0008000f00 */
[----:B------:R-:W2:Y:S02]  /*0110*/  LDG.E R2, [R2.64] ;  /* 0x0000000e02027981 */ /* 0x000ea4000c1e1900 */
[----:B--2---:R1:W2:Y:S02]  /*0120*/  R2UR UR6, R2 ;  /* 0x00000000020673c2 */ /* 0x0042a400000e0000 */
[----:B-12---:R-:W-:Y:S05]  /*0130*/  BRA `(.L_x_15) ;  /* 0x000000e000007947 */ /* 0x006fea0003800000 */
.L_x_14:
[----:B------:R-:W-:-:S04]  /*0140*/  ISETP.NE.U32.AND P0, PT, RZ, c[0x0][0x560], PT ;  /* 0x00015800ff007a0c */ /* 0x000fc80003f05070 */
[----:B------:R-:W-:-:S13]  /*0150*/  ISETP.NE.AND.EX P0, PT, RZ, c[0x0][0x564], PT, P0 ;  /* 0x00015900ff007a0c */ /* 0x000fda0003f05300 */
[----:B------:R-:W-:Y:S05]  /*0160*/  @!P0 BRA `(.L_x_16) ;  /* 0x000000a000008947 */ /* 0x000fea0003800000 */
[----:B------:R-:W-:Y:S02]  /*0170*/  ULDC.64 UR8, c[0x0][0x560] ;  /* 0x0001580000087ab9 */ /* 0x000fe40000000a00 */
[----:B------:R-:W-:-:S06]  /*0180*/  UIMAD.WIDE UR8, UR16, UR7, UR8 ;  /* 0x00000007100872a5 */ /* 0x000fcc000f8e0208 */
[----:B------:R-:W-:Y:S02]  /*0190*/  MOV R6, UR8 ;  /* 0x0000000800067c02 */ /* 0x000fe40008000f00 */
[----:B------:R-:W-:-:S05]  /*01a0*/  MOV R7, UR9 ;  /* 0x0000000900077c02 */ /* 0x000fca0008000f00 */
[----:B------:R-:W2:Y:S04]  /*01b0*/  LDG.E R2, [R6.64] ;  /* 0x0000000e06027981 */ /* 0x000ea8000c1e1900 */
[----:B------:R-:W3:Y:S01]  /*01c0*/  LDG.E R0, [R6.64+0x4] ;  /* 0x0000040e06007981 */ /* 0x000ee2000c1e1900 */
[----:B--2---:R-:W1:Y:S08]  /*01d0*/  R2UR UR4, R2 ;  /* 0x00000000020473c2 */ /* 0x004e7000000e0000 */
[----:B---3--:R-:W1:Y:S02]  /*01e0*/  R2UR UR6, R0 ;  /* 0x00000000000673c2 */ /* 0x008e6400000e0000 */
[----:B-1----:R-:W-:Y:S01]  /*01f0*/  UIADD3 UR6, -UR4, UR6, URZ ;  /* 0x0000000604067290 */ /* 0x002fe2000fffe13f */
[----:B------:R-:W-:Y:S05]  /*0200*/  BRA `(.L_x_15) ;  /* 0x0000001000007947 */ /* 0x000fea0003800000 */
.L_x_16:
[----:B------:R-:W-:Y:S02]  /*0210*/  ULDC UR6, c[0x0][0x54c] ;  /* 0x0001530000067ab9 */ /* 0x000fe40000000800 */
.L_x_15:
[----:B------:R-:W-:Y:S02]  /*0220*/  ULDC UR4, c[0x0][0x548] ;  /* 0x0001520000047ab9 */ /* 0x000fe40000000800 */
[----:B------:R-:W-:-:S02]  /*0230*/  USHF.L.U32 UR5, UR5, 0x7, URZ ;  /* 0x0000000705057899 */ /* 0x000fc4000800063f */
[----:B------:R-:W-:-:S04]  /*0240*/  UIMAD UR4, UR6, UR4, URZ ;  /* 0x00000004060472a4 */ /* 0x000fc8000f8e023f */
[----:B------:R-:W-:-:S04]  /*0250*/  UISETP.GE.AND UP0, UPT, UR5, UR4, UPT ;  /* 0x000000040500728c */ /* 0x000fc8000bf06270 */
[----:B------:R-:W-:Y:S01]  /*0260*/  USEL UR16, UR16, 0xffffffff, !UP0 ;  /* 0xffffffff10107887 */ /* 0x000fe2000c000000 */
[----:B------:R-:W-:Y:S05]  /*0270*/  BRA `(.L_x_17) ;  /* 0x000001b000007947 */ /* 0x000fea0003800000 */
.L_x_13:
        /* <DEDUP_REMOVED lines=8> */
.L_x_18:
        /* <DEDUP_REMOVED lines=13> */
.L_x_20:
[----:B------:R-:W-:Y:S02]  /*03d0*/  ULDC UR6, c[0x0][0x54c] ;  /* 0x0001530000067ab9 */ /* 0x000fe40000000800 */
.L_x_19:
[----:B------:R-:W-:Y:S02]  /*03e0*/  ULDC UR4, c[0x0][0x548] ;  /* 0x0001520000047ab9 */ /* 0x000fe40000000800 */
[----:B------:R-:W-:-:S02]  /*03f0*/  USHF.L.U32 UR5, UR5, 0x7, URZ ;  /* 0x0000000705057899 */ /* 0x000fc4000800063f */
[----:B------:R-:W-:-:S04]  /*0400*/  UIMAD UR4, UR6, UR4, URZ ;  /* 0x00000004060472a4 */ /* 0x000fc8000f8e023f */
[----:B------:R-:W-:-:S04]  /*0410*/  UISETP.GE.AND UP0, UPT, UR5, UR4, UPT ;  /* 0x000000040500728c */ /* 0x000fc8000bf06270 */
[----:B------:R-:W-:-:S06]  /*0420*/  USEL UR16, UR16, 0xffffffff, !UP0 ;  /* 0xffffffff10107887 */ /* 0x000fcc000c000000 */
.L_x_17:
[----:B------:R-:W-:-:S13]  /*0430*/  ISETP.LE.AND P0, PT, RZ, UR16, PT ;  /* 0x00000010ff007c0c */ /* 0x000fda000bf03270 */
[----:B------:R-:W-:Y:S05]  /*0440*/  @!P0 EXIT ;  /* 0x000000000000894d */ /* 0x000fea0003800000 */
[----:B------:R-:W-:Y:S02]  /*0450*/  ULDC.64 UR4, c[0x0][0x348] ;  /* 0x0000d20000047ab9 */ /* 0x000fe40000000a00 */
[----:B------:R-:W-:Y:S02]  /*0460*/  UISETP.NE.U32.AND UP1, UPT, URZ, UR4, UPT ;  /* 0x000000043f00728c */ /* 0x000fe4000bf25070 */
[----:B------:R-:W-:Y:S02]  /*0470*/  ULDC.64 UR8, c[0x0][0x348] ;  /* 0x0000d20000087ab9 */ /* 0x000fe40000000a00 */
[----:B------:R-:W-:Y:S02]  /*0480*/  UISETP.NE.AND.EX UP1, UPT, URZ, UR5, UPT, UP1 ;  /* 0x000000053f00728c */ /* 0x000fe4000bf25310 */
[----:B------:R-:W-:Y:S02]  /*0490*/  UIMAD.WIDE UR8, UR16, UR7, UR8 ;  /* 0x00000007100872a5 */ /* 0x000fe4000f8e0208 */
[----:B------:R-:W-:-:S02]  /*04a0*/  ULDC.64 UR4, c[0x0][0x370] ;  /* 0x0000dc0000047ab9 */ /* 0x000fc40000000a00 */
[----:B------:R-:W-:Y:S01]  /*04b0*/  UISETP.NE.U32.AND UP2, UPT, URZ, UR4, UPT ;  /* 0x000000043f00728c */ /* 0x000fe2000bf45070 */
[----:B------:R-:W-:Y:S01]  /*04c0*/  PLOP3.LUT P0, PT, PT, PT, UP1, 0x80, 0x0 ;  /* 0x000000000000781c */ /* 0x000fe20003f0f018 */
[----:B------:R-:W-:Y:S02]  /*04d0*/  IMAD.U32 R8, RZ, RZ, UR8 ;  /* 0x00000008ff087e24 */ /* 0x000fe4000f8e00ff */
[----:B------:R-:W-:Y:S01]  /*04e0*/  UISETP.NE.AND.EX UP2, UPT, URZ, UR5, UPT, UP2 ;  /* 0x000000053f00728c */ /* 0x000fe2000bf45320 */
[----:B------:R-:W-:Y:S02]  /*04f0*/  IMAD.U32 R9, RZ, RZ, UR9 ;  /* 0x00000009ff097e24 */ /* 0x000fe4000f8e00ff */
[----:B------:R-:W-:Y:S02]  /*0500*/  ULDC.64 UR4, c[0x0][0x360] ;  /* 0x0000d80000047ab9 */ /* 0x000fe40000000a00 */
[----:B------:R-:W-:-:S04]  /*0510*/  UISETP.NE.U32.AND UP0, UPT, URZ, UR4, UPT ;  /* 0x000000043f00728c */ /* 0x000fc8000bf05070 */
[----:B------:R-:W-:Y:S01]  /*0520*/  UISETP.NE.AND.EX UP0, UPT, URZ, UR5, UPT, UP0 ;  /* 0x000000053f00728c */ /* 0x000fe2000bf05300 */
[----:B------:R-:W-:Y:S01]  /*0530*/  PLOP3.LUT P2, PT, PT, PT, UP2, 0x80, 0x0 ;  /* 0x000000000000781c */ /* 0x000fe20003f4f028 */
[----:B------:R-:W-:Y:S01]  /*0540*/  ULDC.64 UR8, c[0x0][0x370] ;  /* 0x0000dc0000087ab9 */ /* 0x000fe20000000a00 */
[----:B------:R-:W2:Y:S01]  /*0550*/  @P0 LDG.E R2, [R8.64] ;  /* 0x0000000e08020981 */ /* 0x000ea2000c1e1900 */
[----:B------:R-:W-:Y:S01]  /*0560*/  ULDC.64 UR4, c[0x0][0x360] ;  /* 0x0000d80000047ab9 */ /* 0x000fe20000000a00 */
[----:B------:R-:W-:Y:S01]  /*0570*/  MOV R212, RZ ;  /* 0x000000ff00d47202 */ /* 0x000fe20000000f00 */
[----:B------:R-:W-:Y:S01]  /*0580*/  @UP2 UIMAD.WIDE UR8, UR16, UR7, UR8 ;  /* 0x00000007100822a5 */ /* 0x000fe2000f8e0208 */
[----:B------:R-:W-:Y:S01]  /*0590*/  PLOP3.LUT P1, PT, PT, PT, UP0, 0x80, 0x0 ;  /* 0x000000000000781c */ /* 0x000fe20003f2f008 */
[----:B------:R-:W-:-:S03]  /*05a0*/  IMAD.MOV.U32 R0, RZ, RZ, c[0x0][0x168] ;  /* 0x00005a00ff007624 */ /* 0x000fc600078e00ff */
[----:B------:R-:W-:Y:S01]  /*05b0*/  @UP0 UIMAD.WIDE UR4, UR16, UR7, UR4 ;  /* 0x00000007100402a5 */ /* 0x000fe2000f8e0204 */
[----:B------:R-:W-:Y:S01]  /*05c0*/  MOV R10, UR8 ;  /* 0x00000008000a7c02 */ /* 0x000fe20008000f00 */
[----:B------:R-:W-:-:S04]  /*05d0*/  IMAD.U32 R11, RZ, RZ, UR9 ;  /* 0x00000009ff0b7e24 */ /* 0x000fc8000f8e00ff */
[----:B------:R-:W-:Y:S01]  /*05e0*/  MOV R6, UR4 ;  /* 0x0000000400067c02 */ /* 0x000fe20008000f00 */
[----:B------:R-:W-:Y:S01]  /*05f0*/  IMAD.U32 R7, RZ, RZ, UR5 ;  /* 0x00000005ff077e24 */ /* 0x000fe2000f8e00ff */
[----:B------:R1:W5:Y:S04]  /*0600*/  @P2 LDG.E R212, [R10.64] ;  /* 0x0000000e0ad42981 */ /* 0x000368000c1e1900 */
[----:B------:R1:W5:Y:S01]  /*0610*/  @P1 LDG.E R0, [R6.64] ;  /* 0x0000000e06001981 */ /* 0x000362000c1e1900 */
[----:B------:R-:W3:Y:S01]  /*0620*/  S2UR UR9, SR_CTAID.Y ;  /* 0x00000000000979c3 */ /* 0x000ee20000002600 */
[----:B------:R-:W-:Y:S02]  /*0630*/  ULDC UR5, c[0x0][0x2ac] ;  /* 0x0000ab0000057ab9 */ /* 0x000fe40000000800 */
[----:B------:R-:W-:-:S02]  /*0640*/  ULDC UR4, c[0x0][0x1d0] ;  /* 0x0000740000047ab9 */ /* 0x000fc40000000800 */
[----:B------:R-:W-:Y:S02]  /*0650*/  UIMAD UR4, UR5, UR4, URZ ;  /* 0x00000004050472a4 */ /* 0x000fe4000f8e023f */
[----:B------:R-:W-:-:S04]  /*0660*/  UMOV UR8, URZ ;  /* 0x0000003f00087c82 */ /* 0x000fc80008000000 */
[----:B------:R-:W-:Y:S01]  /*0670*/  MOV R3, UR4 ;  /* 0x0000000400037c02 */ /* 0x000fe20008000f00 */
[----:B---3--:R-:W-:Y:S01]  /*0680*/  USHF.R.S32.HI UR6, URZ, 0x1f, UR9 ;  /* 0x0000001f3f067899 */ /* 0x008fe20008011409 */
[----:B--2---:R1:W2:Y:S02]  /*0690*/  @P0 R2UR UR8, R2 ;  /* 0x00000000020803c2 */ /* 0x0042a400000e0000 */
[----:B-12---:R-:W-:Y:S06]  /*06a0*/  @P1 BRA `(.L_x_21) ;  /* 0x0000004000001947 */ /* 0x006fec0003800000 */
[----:B------:R-:W-:Y:S05]  /*06b0*/  @!P0 BRA `(.L_x_21) ;  /* 0x0000003000008947 */ /* 0x000fea0003800000 */
[----:B-----5:R-:W2:Y:S04]  /*06c0*/  LDG.E R0, [R8.64] ;  /* 0x0000000e08007981 */ /* 0x020ea8000c1e1900 */
[----:B------:R-:W2:Y:S02]  /*06d0*/  LDG.E R5, [R8.64+0x4] ;  /* 0x0000040e08057981 */ /* 0x000ea4000c1e1900 */
[----:B--2---:R-:W-:-:S02]  /*06e0*/  IADD3 R0, -R0, R5, RZ ;  /* 0x0000000500007210 */ /* 0x004fc40007ffe1ff */
.L_x_21:
[----:B------:R-:W-:-:S04]  /*06f0*/  ISETP.NE.U32.AND P0, PT, RZ, c[0x0][0x368], PT ;  /* 0x0000da00ff007a0c */ /* 0x000fc80003f05070 */
[----:B------:R-:W-:-:S13]  /*0700*/  ISETP.NE.AND.EX P0, PT, RZ, c[0x0][0x36c], PT, P0 ;  /* 0x0000db00ff007a0c */ /* 0x000fda0003f05300 */
[----:B------:R-:W-:Y:S05]  /*0710*/  @!P0 BRA `(.L_x_22) ;  /* 0x0000006000008947 */ /* 0x000fea0003800000 */
[----:B------:R-:W-:Y:S02]  /*0720*/  ULDC.64 UR4, c[0x0][0x368] ;  /* 0x0000da0000047ab9 */ /* 0x000fe40000000a00 */
[----:B------:R-:W-:-:S06]  /*0730*/  UIMAD.WIDE UR4, UR16, UR7, UR4 ;  /* 0x00000007100472a5 */ /* 0x000fcc000f8e0204 */
[----:B------:R-:W-:Y:S02]  /*0740*/  MOV R3, UR5 ;  /* 0x0000000500037c02 */ /* 0x000fe40008000f00 */
[----:B------:R-:W-:-:S05]  /*0750*/  MOV R2, UR4 ;  /* 0x0000000400027c02 */ /* 0x000fca0008000f00 */
[----:B------:R1:W5:Y:S01]  /*0760*/  LDG.E R3, [R2.64] ;  /* 0x0000000e02037981 */ /* 0x000362000c1e1900 */
[----:B------:R-:W-:Y:S05]  /*0770*/  BRA `(.L_x_23) ;  /* 0x000000a000007947 */ /* 0x000fea0003800000 */
.L_x_22:
        /* <DEDUP_REMOVED lines=8> */
[----:B------:R-:W2:Y:S02]  /*0800*/  LDG.E R2, [R6.64+0x4] ;  /* 0x0000040e06027981 */ /* 0x000ea4000c1e1900 */
[----:B--2---:R-:W-:-:S05]  /*0810*/  IADD3 R3, -R3, R2, RZ ;  /* 0x0000000203037210 */ /* 0x004fca0007ffe1ff */
.L_x_23:
[----:B-----5:R-:W-:Y:S01]  /*0820*/  IMAD.IADD R7, R3, 0x1, -R212 ;  /* 0x0000000103077824 */ /* 0x020fe200078e0ad4 */
[----:B------:R-:W-:Y:S01]  /*0830*/  PLOP3.LUT P2, PT, PT, PT, PT, 0x80, 0x0 ;  /* 0x000000000000781c */ /* 0x000fe20003f4f070 */
[----:B------:R-:W-:Y:S01]  /*0840*/  CS2R R98, SRZ ;  /* 0x0000000000627805 */ /* 0x000fe2000001ff00 */
[----:B------:R-:W-:Y:S01]  /*0850*/  CS2R R96, SRZ ;  /* 0x0000000000607805 */ /* 0x000fe2000001ff00 */
[----:B------:R-:W-:Y:S01]  /*0860*/  CS2R R94, SRZ ;  /* 0x00000000005e7805 */ /* 0x000fe2000001ff00 */
[C---:B------:R-:W-:Y:S01]  /*0870*/  ISETP.GE.AND P0, PT, R7.reuse, 0x1, PT ;  /* 0x000000010700780c */ /* 0x040fe20003f06270 */
[----:B------:R-:W-:Y:S01]  /*0880*/  CS2R R92, SRZ ;  /* 0x00000000005c7805 */ /* 0x000fe2000001ff00 */
[----:B------:R-:W-:Y:S01]  /*0890*/  IADD3 R3, R7, 0x3f, RZ ;  /* 0x0000003f07037810 */ /* 0x000fe20007ffe0ff */
[----:B------:R-:W-:Y:S01]  /*08a0*/  CS2R R90, SRZ ;  /* 0x00000000005a7805 */ /* 0x000fe2000001ff00 */
[----:B------:R-:W-:Y:S01]  /*08b0*/  CS2R R88, SRZ ;  /* 0x0000000000587805 */ /* 0x000fe2000001ff00 */
[----:B------:R-:W-:Y:S01]  /*08c0*/  CS2R R86, SRZ ;  /* 0x0000000000567805 */ /* 0x000fe2000001ff00 */
[----:B------:R-:W-:Y:S01]  /*08d0*/  SHF.R.S32.HI R144, RZ, 0x1f, R3 ;  /* 0x0000001fff907819 */ /* 0x000fe20000011403 */
[----:B------:R-:W-:Y:S01]  /*08e0*/  CS2R R84, SRZ ;  /* 0x0000000000547805 */ /* 0x000fe2000001ff00 */
[----:B------:R-:W-:Y:S01]  /*08f0*/  CS2R R82, SRZ ;  /* 0x0000000000527805 */ /* 0x000fe2000001ff00 */
[----:B------:R-:W-:Y:S01]  /*0900*/  CS2R R80, SRZ ;  /* 0x0000000000507805 */ /* 0x000fe2000001ff00 */
[----:B------:R-:W-:Y:S01]  /*0910*/  LEA.HI R144, R144, R3, RZ, 0x6 ;  /* 0x0000000390907211 */ /* 0x000fe200078f30ff */
[----:B------:R-:W-:Y:S01]  /*0920*/  CS2R R78, SRZ ;  /* 0x00000000004e7805 */ /* 0x000fe2000001ff00 */
        /* <DEDUP_REMOVED lines=37> */
[----:B------:R-:W-:-:S02]  /*0b80*/  IMAD.MOV.U32 R8, RZ, RZ, RZ ;  /* 0x000000ffff087224 */ /* 0x000fc400078e00ff */
[----:B------:R-:W-:Y:S01]  /*0b90*/  IMAD.MOV.U32 R6, RZ, RZ, RZ ;  /* 0x000000ffff067224 */ /* 0x000fe200078e00ff */
[----:B------:R-:W-:Y:S05]  /*0ba0*/  @!P0 BRA `(.L_x_24) ;  /* 0x0000740000008947 */ /* 0x000fea0003800000 */
[----:B------:R-:W-:Y:S02]  /*0bb0*/  ULDC.64 UR4, c[0x0][0x340] ;  /* 0x0000d00000047ab9 */ /* 0x000fe40000000a00 */
[----:B------:R-:W-:-:S04]  /*0bc0*/  UISETP.NE.U32.AND UP0, UPT, URZ, UR4, UPT ;  /* 0x000000043f00728c */ /* 0x000fc8000bf05070 */
[----:B------:R-:W-:-:S03]  /*0bd0*/  UISETP.NE.AND.EX UP0, UPT, URZ, UR5, UPT, UP0 ;  /* 0x000000053f00728c */ /* 0x000fc6000bf05300 */
[----:B------:R-:W-:-:S03]  /*0be0*/  ULDC.64 UR4, c[0x0][0x340] ;  /* 0x0000d00000047ab9 */ /* 0x000fc60000000a00 */
[----:B------:R-:W-:-:S05]  /*0bf0*/  PLOP3.LUT P1, PT, PT, PT, UP0, 0x80, 0x0 ;  /* 0x000000000000781c */ /* 0x000fca0003f2f008 */
[----:B------:R-:W-:-:S06]  /*0c00*/  @UP0 UIMAD.WIDE UR4, UR16, UR7, UR4 ;  /* 0x00000007100402a5 */ /* 0x000fcc000f8e0204 */
[----:B-1----:R-:W-:Y:S02]  /*0c10*/  IMAD.U32 R2, RZ, RZ, UR4 ;  /* 0x00000004ff027e24 */ /* 0x002fe4000f8e00ff */
[----:B------:R-:W-:Y:S01]  /*0c20*/  IMAD.U32 R3, RZ, RZ, UR5 ;  /* 0x00000005ff037e24 */ /* 0x000fe2000f8e00ff */
[----:B------:R-:W1:Y:S01]  /*0c30*/  S2R R13, SR_CTAID.X ;  /* 0x00000000000d7919 */ /* 0x000e620000002500 */
[----:B------:R-:W-:Y:S01]  /*0c40*/  SHF.R.S32.HI R11, RZ, 0x1f, R4 ;  /* 0x0000001fff0b7819 */ /* 0x000fe20000011404 */
[----:B------:R-:W-:Y:S02]  /*0c50*/  USHF.R.S32.HI UR7, URZ, 0x1f, UR8 ;  /* 0x0000001f3f077899 */ /* 0x000fe40008011408 */
[----:B------:R2:W3:Y:S01]  /*0c60*/  @P1 LDG.E R5, [R2.64] ;  /* 0x0000000e02051981 */ /* 0x0004e2000c1e1900 */
[CC--:B------:R-:W-:Y:S01]  /*0c70*/  LEA.HI R20, R11.reuse, R4.reuse, RZ, 0x3 ;  /* 0x000000040b147211 */ /* 0x0c0fe200078f18ff */
[----:B------:R-:W-:Y:S01]  /*0c80*/  ULDC.64 UR4, c[0x0][0x178] ;  /* 0x00005e0000047ab9 */ /* 0x000fe20000000a00 */
[CC--:B------:R-:W-:Y:S01]  /*0c90*/  LEA.HI R92, R11.reuse, R4.reuse, RZ, 0x4 ;  /* 0x000000040b5c7211 */ /* 0x0c0fe200078f20ff */
[----:B------:R-:W-:Y:S01]  /*0ca0*/  UIMAD UR7, UR7, UR4, URZ ;  /* 0x00000004070772a4 */ /* 0x000fe2000f8e023f */
[----:B------:R-:W-:Y:S01]  /*0cb0*/  LOP3.LUT R9, R20, 0xfffffff8, RZ, 0xc0, !PT ;  /* 0xfffffff814097812 */ /* 0x000fe200078ec0ff */
[----:B------:R-:W-:Y:S01]  /*0cc0*/  UIMAD.WIDE.U32 UR10, UR8, UR4, URZ ;  /* 0x00000004080a72a5 */ /* 0x000fe2000f8e003f */
[----:B------:R-:W-:Y:S01]  /*0cd0*/  SHF.R.S32.HI R20, RZ, 0x3, R20 ;  /* 0x00000003ff147819 */ /* 0x000fe20000011414 */
[----:B------:R-:W-:Y:S01]  /*0ce0*/  UIMAD UR7, UR8, UR5, UR7 ;  /* 0x00000005080772a4 */ /* 0x000fe2000f8e0207 */
[----:B------:R-:W-:Y:S01]  /*0cf0*/  LEA.HI R18, R11, R4, RZ, 0x6 ;  /* 0x000000040b127211 */ /* 0x000fe200078f30ff */
[----:B------:R-:W-:Y:S01]  /*0d00*/  USHF.R.S32.HI UR8, URZ, 0x1f, UR16 ;  /* 0x0000001f3f087899 */ /* 0x000fe20008011410 */
[----:B------:R-:W-:Y:S01]  /*0d10*/  BSSY B0, `(.L_x_25) ;  /* 0x0000056000007945 */ /* 0x000fe20003800000 */
[----:B------:R-:W-:Y:S01]  /*0d20*/  ULDC.64 UR4, c[0x0][0x1b8] ;  /* 0x00006e0000047ab9 */ /* 0x000fe20000000a00 */
[----:B------:R-:W-:Y:S01]  /*0d30*/  SHF.R.S32.HI R144, RZ, 0x6, R144 ;  /* 0x00000006ff907819 */ /* 0x000fe20000011490 */
[----:B------:R-:W-:Y:S01]  /*0d40*/  UIADD3 UR11, UR11, UR7, URZ ;  /* 0x000000070b0b7290 */ /* 0x000fe2000fffe03f */
[----:B------:R-:W-:Y:S01]  /*0d50*/  IMAD.SHL.U32 R18, R18, 0x8, RZ ;  /* 0x0000000812127824 */ /* 0x000fe200078e00ff */
[----:B------:R-:W-:-:S02]  /*0d60*/  UIMAD UR7, UR6, UR4, URZ ;  /* 0x00000004060772a4 */ /* 0x000fc4000f8e023f */
[----:B------:R-:W-:Y:S02]  /*0d70*/  USEL UR8, UR8, URZ, !UP1 ;  /* 0x0000003f08087287 */ /* 0x000fe4000c800000 */
[----:B------:R-:W-:Y:S02]  /*0d80*/  UIMAD UR7, UR9, UR5, UR7 ;  /* 0x00000005090772a4 */ /* 0x000fe4000f8e0207 */
[----:B------:R-:W-:Y:S02]  /*0d90*/  UIMAD.WIDE.U32 UR12, UR9, UR4, UR10 ;  /* 0x00000004090c72a5 */ /* 0x000fe4000f8e000a */
[----:B------:R-:W-:Y:S01]  /*0da0*/  USEL UR10, UR16, URZ, !UP1 ;  /* 0x0000003f100a7287 */ /* 0x000fe2000c800000 */
[----:B--2---:R-:W-:Y:S01]  /*0db0*/  IMAD.MOV.U32 R3, RZ, RZ, c[0x0][0x2c4] ;  /* 0x0000b100ff037624 */ /* 0x004fe200078e00ff */
[----:B------:R-:W-:Y:S01]  /*0dc0*/  ULDC.64 UR4, c[0x0][0x1c0] ;  /* 0x0000700000047ab9 */ /* 0x000fe20000000a00 */
[----:B------:R-:W-:Y:S01]  /*0dd0*/  IMAD.IADD R2, R4, 0x1, -R9 ;  /* 0x0000000104027824 */ /* 0x000fe200078e0a09 */
[----:B------:R-:W-:-:S02]  /*0de0*/  UIMAD UR8, UR8, UR4, URZ ;  /* 0x00000004080872a4 */ /* 0x000fc4000f8e023f */
[----:B------:R-:W-:Y:S01]  /*0df0*/  ISETP.NE.AND P0, PT, R3, 0x1, PT ;  /* 0x000000010300780c */ /* 0x000fe20003f05270 */
[C-C-:B------:R-:W-:Y:S01]  /*0e00*/  IMAD R211, R2.reuse, 0x20, R20.reuse ;  /* 0x0000002002d37824 */ /* 0x140fe200078e0214 */
[----:B------:R-:W-:Y:S01]  /*0e10*/  UIADD3 UR13, UR13, UR7, URZ ;  /* 0x000000070d0d7290 */ /* 0x000fe2000fffe03f */
[----:B------:R-:W-:Y:S01]  /*0e20*/  IMAD.SHL.U32 R135, R2, 0x8, RZ ;  /* 0x0000000802877824 */ /* 0x000fe200078e00ff */
[----:B------:R-:W-:Y:S01]  /*0e30*/  UIMAD UR5, UR10, UR5, UR8 ;  /* 0x000000050a0572a4 */ /* 0x000fe2000f8e0208 */
[C---:B-1----:R-:W-:Y:S01]  /*0e40*/  IMAD R8, R13.reuse, 0x80, R211 ;  /* 0x000000800d087824 */ /* 0x042fe200078e02d3 */
[----:B------:R-:W-:Y:S01]  /*0e50*/  UIMAD.WIDE.U32 UR10, UR10, UR4, UR12 ;  /* 0x000000040a0a72a5 */ /* 0x000fe2000f8e000c */
[----:B------:R-:W-:Y:S01]  /*0e60*/  IMAD R13, R13, 0x80, R20 ;  /* 0x000000800d0d7824 */ /* 0x000fe200078e0214 */
[----:B------:R-:W-:Y:S01]  /*0e70*/  ISETP.GE.AND P5, PT, R135, c[0x0][0x198], PT ;  /* 0x0000660087007a0c */ /* 0x000fe20003fa6270 */
[----:B------:R-:W-:Y:S01]  /*0e80*/  IMAD.MOV.U32 R9, RZ, RZ, R8 ;  /* 0x000000ffff097224 */ /* 0x000fe200078e0008 */
[----:B------:R-:W-:-:S02]  /*0e90*/  UIADD3 UR5, UR11, UR5, URZ ;  /* 0x000000050b057290 */ /* 0x000fc4000fffe03f */
[----:B------:R-:W-:Y:S02]  /*0ea0*/  IMAD.U32 R15, RZ, RZ, UR11 ;  /* 0x0000000bff0f7e24 */ /* 0x000fe4000f8e00ff */
[----:B------:R-:W-:-:S04]  /*0eb0*/  @P0 IMAD.HI.U32 R3, R8, c[0x0][0x2c8], RZ ;  /* 0x0000b20008030a27 */ /* 0x000fc800078e00ff */
[----:B------:R-:W-:Y:S01]  /*0ec0*/  IMAD.U32 R14, RZ, RZ, UR10 ;  /* 0x0000000aff0e7e24 */ /* 0x000fe2000f8e00ff */
[----:B------:R-:W-:Y:S01]  /*0ed0*/  @P0 SHF.R.U32.HI R9, RZ, c[0x0][0x2cc], R3 ;  /* 0x0000b300ff090a19 */ /* 0x000fe20000011603 */
[----:B------:R-:W-:-:S03]  /*0ee0*/  IMAD.U32 R15, RZ, RZ, UR5 ;  /* 0x00000005ff0f7e24 */ /* 0x000fc6000f8e00ff */
[--C-:B------:R-:W-:Y:S01]  /*0ef0*/  SHF.R.S32.HI R6, RZ, 0x1f, R9.reuse ;  /* 0x0000001fff067819 */ /* 0x100fe20000011409 */
[----:B------:R-:W-:Y:S02]  /*0f00*/  IMAD.MOV R3, RZ, RZ, -R9 ;  /* 0x000000ffff037224 */ /* 0x000fe400078e0a09 */
[----:B------:R-:W-:-:S04]  /*0f10*/  IMAD.WIDE.U32 R16, R9, c[0x0][0x1b0], R14 ;  /* 0x00006c0009107a25 */ /* 0x000fc800078e000e */
[----:B------:R-:W-:Y:S02]  /*0f20*/  IMAD R3, R3, c[0x0][0x2c4], R8 ;  /* 0x0000b10003037a24 */ /* 0x000fe400078e0208 */
[----:B------:R-:W-:Y:S02]  /*0f30*/  IMAD R6, R6, c[0x0][0x1b0], RZ ;  /* 0x00006c0006067a24 */ /* 0x000fe400078e02ff */
[----:B------:R-:W-:Y:S01]  /*0f40*/  IMAD.SHL.U32 R14, R20, 0x40, RZ ;  /* 0x00000040140e7824 */ /* 0x000fe200078e00ff */
[----:B------:R-:W-:Y:S01]  /*0f50*/  SHF.R.S32.HI R8, RZ, 0x1f, R3 ;  /* 0x0000001fff087819 */ /* 0x000fe20000011403 */
[----:B------:R-:W-:-:S03]  /*0f60*/  IMAD R6, R9, c[0x0][0x1b4], R6 ;  /* 0x00006d0009067a24 */ /* 0x000fc600078e0206 */
[----:B------:R-:W-:Y:S01]  /*0f70*/  LOP3.LUT R14, R14, 0x1c0, RZ, 0xc0, !PT ;  /* 0x000001c00e0e7812 */ /* 0x000fe200078ec0ff */
[----:B------:R-:W-:Y:S02]  /*0f80*/  IMAD.IADD R17, R17, 0x1, R6 ;  /* 0x0000000111117824 */ /* 0x000fe400078e0206 */
[----:B------:R-:W-:Y:S01]  /*0f90*/  IMAD R6, R8, c[0x0][0x1a8], RZ ;  /* 0x00006a0008067a24 */ /* 0x000fe200078e02ff */
[----:B------:R-:W-:Y:S01]  /*0fa0*/  SHF.R.U32.HI R10, RZ, 0x3, R14 ;  /* 0x00000003ff0a7819 */ /* 0x000fe2000001160e */
[----:B------:R-:W-:Y:S01]  /*0fb0*/  IMAD.WIDE.U32 R16, R3, c[0x0][0x1a8], R16 ;  /* 0x00006a0003107a25 */ /* 0x000fe200078e0010 */
[----:B------:R-:W-:-:S03]  /*0fc0*/  LOP3.LUT R207, R14, 0x38, R135, 0xf8, !PT ;  /* 0x000000380ecf7812 */ /* 0x000fc600078ef887 */
[----:B------:R-:W-:Y:S01]  /*0fd0*/  IMAD R9, R3, c[0x0][0x1ac], R6 ;  /* 0x00006b0003097a24 */ /* 0x000fe200078e0206 */
[----:B------:R-:W-:Y:S02]  /*0fe0*/  LOP3.LUT R3, R92, 0xfffffff0, RZ, 0xc0, !PT ;  /* 0xfffffff05c037812 */ /* 0x000fe400078ec0ff */
[----:B------:R-:W-:Y:S01]  /*0ff0*/  LOP3.LUT R207, R207, R10, RZ, 0x3c, !PT ;  /* 0x0000000acfcf7212 */ /* 0x000fe200078e3cff */
[----:B------:R-:W-:Y:S01]  /*1000*/  IMAD.IADD R9, R17, 0x1, R9 ;  /* 0x0000000111097824 */ /* 0x000fe200078e0209 */
[----:B------:R-:W-:Y:S01]  /*1010*/  LEA R12, P0, R16, c[0x0][0x160], 0x1 ;  /* 0x00005800100c7a11 */ /* 0x000fe200078008ff */
[----:B------:R-:W-:Y:S01]  /*1020*/  IMAD.IADD R8, R4, 0x1, -R3 ;  /* 0x0000000104087824 */ /* 0x000fe200078e0a03 */
[----:B------:R-:W-:Y:S01]  /*1030*/  LOP3.LUT R207, R207, 0xfffffe00, R18, 0xf8, !PT ;  /* 0xfffffe00cfcf7812 */ /* 0x000fe200078ef812 */
[----:B------:R-:W-:Y:S01]  /*1040*/  IMAD R10, R0, c[0x0][0x2c4], RZ ;  /* 0x0000b100000a7a24 */ /* 0x000fe200078e02ff */
[----:B------:R-:W-:Y:S01]  /*1050*/  LEA.HI.X R9, R16, c[0x0][0x164], R9, 0x1, P0 ;  /* 0x0000590010097a11 */ /* 0x000fe200000f0c09 */
[----:B------:R-:W-:Y:S01]  /*1060*/  IMAD.MOV.U32 R0, RZ, RZ, 0x10 ;  /* 0x00000010ff007424 */ /* 0x000fe200078e00ff */
[----:B------:R-:W-:Y:S01]  /*1070*/  SHF.R.S32.HI R3, RZ, 0x1f, R8 ;  /* 0x0000001fff037819 */ /* 0x000fe20000011408 */
[----:B------:R1:W2:Y:S01]  /*1080*/  SHFL.IDX PT, R14, R12, RZ, 0x181f ;  /* 0x00181fff0c0e7589 */ /* 0x0002a200000e0000 */
[----:B------:R-:W-:-:S02]  /*1090*/  ISETP.GE.AND P0, PT, R13, R10, PT ;  /* 0x0000000a0d00720c */ /* 0x000fc40003f06270 */
[----:B------:R-:W-:Y:S01]  /*10a0*/  LEA.HI R6, R3, R8, RZ, 0x3 ;  /* 0x0000000803067211 */ /* 0x000fe200078f18ff */
[----:B------:R1:W4:Y:S01]  /*10b0*/  SHFL.IDX PT, R15, R9, RZ, 0x181f ;  /* 0x00181fff090f7589 */ /* 0x00032200000e0000 */
[----:B------:R-:W-:Y:S02]  /*10c0*/  IADD3 R16, R135, 0x80, RZ ;  /* 0x0000008087107810 */ /* 0x000fe40007ffe0ff */
[----:B------:R-:W-:Y:S02]  /*10d0*/  LOP3.LUT R3, R6, 0xfffffff8, RZ, 0xc0, !PT ;  /* 0xfffffff806037812 */ /* 0x000fe400078ec0ff */
[----:B------:R-:W-:-:S03]  /*10e0*/  ISETP.GE.AND P3, PT, R16, c[0x0][0x198], PT ;  /* 0x0000660010007a0c */ /* 0x000fc60003f66270 */
[----:B------:R-:W-:Y:S01]  /*10f0*/  IMAD.IADD R3, R8, 0x1, -R3 ;  /* 0x0000000108037824 */ /* 0x000fe200078e0a03 */
[----:B------:R-:W-:-:S04]  /*1100*/  IADD3 R8, R135, 0x40, RZ ;  /* 0x0000004087087810 */ /* 0x000fc80007ffe0ff */
[----:B------:R-:W-:Y:S01]  /*1110*/  ISETP.GE.AND P4, PT, R8, c[0x0][0x198], PT ;  /* 0x0000660008007a0c */ /* 0x000fe20003f86270 */
[----:B---3--:R3:W5:Y:S03]  /*1120*/  @P1 R2UR UR8, R5 ;  /* 0x00000000050813c2 */ /* 0x00876600000e0000 */
[----:B------:R-:W-:Y:S01]  /*1130*/  R2P PR, R3, 0x6 ;  /* 0x0000000603007804 */ /* 0x000fe20000000000 */
[----:B-----5:R-:W-:-:S04]  /*1140*/  @!UP0 UMOV UR8, UR16 ;  /* 0x0000001000088c82 */ /* 0x020fc80008000000 */
[----:B------:R-:W-:Y:S01]  /*1150*/  SEL R0, R0, 0xfffffff0, !P1 ;  /* 0xfffffff000007807 */ /* 0x000fe20004800000 */
[----:B---3--:R-:W-:-:S05]  /*1160*/  IMAD.MOV.U32 R5, RZ, RZ, 0x20 ;  /* 0x00000020ff057424 */ /* 0x008fca00078e00ff */
[----:B------:R-:W-:Y:S01]  /*1170*/  SEL R5, R5, 0xffffffe0, !P2 ;  /* 0xffffffe005057807 */ /* 0x000fe20005000000 */
[----:B------:R-:W-:Y:S05]  /*1180*/  @P0 BRA `(.L_x_26) ;  /* 0x000000e000000947 */ /* 0x000fea0003800000 */
[----:B-12-4-:R-:W-:Y:S01]  /*1190*/  SHF.R.S32.HI R19, RZ, 0x1f, R8 ;  /* 0x0000001fff137819 */ /* 0x016fe20000011408 */
[----:B------:R-:W-:Y:S01]  /*11a0*/  IMAD.SHL.U32 R18, R207, 0x2, RZ ;  /* 0x00000002cf127824 */ /* 0x000fe200078e00ff */
[----:B------:R-:W-:Y:S01]  /*11b0*/  SHF.R.S32.HI R17, RZ, 0x1f, R16 ;  /* 0x0000001fff117819 */ /* 0x000fe20000011410 */
[----:B------:R-:W-:Y:S01]  /*11c0*/  IMAD.WIDE R22, R135, 0x2, R14 ;  /* 0x0000000287167825 */ /* 0x000fe200078e020e */
[----:B------:R-:W-:Y:S02]  /*11d0*/  LEA.HI R19, R19, R8, RZ, 0x3 ;  /* 0x0000000813137211 */ /* 0x000fe400078f18ff */
[----:B------:R-:W-:Y:S02]  /*11e0*/  LEA.HI R17, R17, R16, RZ, 0x3 ;  /* 0x0000001011117211 */ /* 0x000fe400078f18ff */
[----:B------:R-:W-:Y:S01]  /*11f0*/  LOP3.LUT R19, R19, 0xfffffff8, RZ, 0xc0, !PT ;  /* 0xfffffff813137812 */ /* 0x000fe200078ec0ff */
[----:B------:R-:W-:Y:S01]  /*1200*/  @!PT LDS RZ, [RZ] ;  /* 0x00000000fffff984 */ /* 0x000fe20000000800 */
[----:B------:R1:W-:Y:S01]  /*1210*/  LDGSTS.E.BYPASS.LTC128B.128 [R18+0xc100], [R22.64], !P5 ;  /* 0x0c10000016127fae */ /* 0x0003e2000e901d4e */
[----:B------:R-:W-:-:S03]  /*1220*/  LOP3.LUT R17, R17, 0xfffffff8, RZ, 0xc0, !PT ;  /* 0xfffffff811117812 */ /* 0x000fc600078ec0ff */
[----:B------:R-:W-:-:S04]  /*1230*/  IMAD.WIDE R24, R19, 0x2, R14 ;  /* 0x0000000213187825 */ /* 0x000fc800078e020e */
[----:B------:R-:W-:Y:S01]  /*1240*/  IMAD.WIDE R14, R17, 0x2, R14 ;  /* 0x00000002110e7825 */ /* 0x000fe200078e020e */
[----:B------:R1:W-:Y:S04]  /*1250*/  LDGSTS.E.BYPASS.LTC128B.128 [R18+0x10100], [R24.64], !P4 ;  /* 0x1010000018127fae */ /* 0x0003e8000e101d4e */
[----:B------:R1:W-:Y:S02]  /*1260*/  LDGSTS.E.BYPASS.LTC128B.128 [R18+0x14100], [R14.64], !P3 ;  /* 0x141000000e127fae */ /* 0x0003e4000d901d4e */
.L_x_26:
[----:B-12-4-:R-:W-:Y:S05]  /*1270*/  BSYNC B0 ;  /* 0x0000000000007941 */ /* 0x016fea0003800000 */
.L_x_25:
[----:B------:R-:W-:Y:S01]  /*1280*/  IADD3 R15, R13, 0x20, RZ ;  /* 0x000000200d0f7810 */ /* 0x000fe20007ffe0ff */
[----:B------:R1:W2:Y:S01]  /*1290*/  SHFL.IDX PT, R19, R9, 0x1, 0x181f ;  /* 0x00381f0009137f89 */ /* 0x0002a200000e0000 */
[----:B------:R-:W-:Y:S02]  /*12a0*/  BSSY B0, `(.L_x_27) ;  /* 0x0000012000007945 */ /* 0x000fe40003800000 */
[----:B------:R-:W-:Y:S01]  /*12b0*/  ISETP.GE.AND P0, PT, R15, R10, PT ;  /* 0x0000000a0f00720c */ /* 0x000fe20003f06270 */
[----:B------:R1:W3:-:S12]  /*12c0*/  SHFL.IDX PT, R18, R12, 0x1, 0x181f ;  /* 0x00381f000c127f89 */ /* 0x0002d800000e0000 */
[----:B------:R-:W-:Y:S05]  /*12d0*/  @P0 BRA `(.L_x_28) ;  /* 0x000000e000000947 */ /* 0x000fea0003800000 */
[----:B------:R-:W-:Y:S01]  /*12e0*/  SHF.R.S32.HI R15, RZ, 0x1f, R8 ;  /* 0x0000001fff0f7819 */ /* 0x000fe20000011408 */
[----:B--23--:R-:W-:Y:S01]  /*12f0*/  IMAD.WIDE R22, R135, 0x2, R18 ;  /* 0x0000000287167825 */ /* 0x00cfe200078e0212 */
[----:B------:R-:W-:Y:S02]  /*1300*/  SHF.R.S32.HI R17, RZ, 0x1f, R16 ;  /* 0x0000001fff117819 */ /* 0x000fe40000011410 */
[----:B------:R-:W-:Y:S02]  /*1310*/  LEA.HI R15, R15, R8, RZ, 0x3 ;  /* 0x000000080f0f7211 */ /* 0x000fe400078f18ff */
[----:B------:R-:W-:Y:S01]  /*1320*/  LEA.HI R14, R17, R16, RZ, 0x3 ;  /* 0x00000010110e7211 */ /* 0x000fe200078f18ff */
[----:B------:R-:W-:Y:S01]  /*1330*/  IMAD.SHL.U32 R17, R207, 0x2, RZ ;  /* 0x00000002cf117824 */ /* 0x000fe200078e00ff */
[----:B------:R-:W-:Y:S02]  /*1340*/  LOP3.LUT R15, R15, 0xfffffff8, RZ, 0xc0, !PT ;  /* 0xfffffff80f0f7812 */ /* 0x000fe400078ec0ff */
[----:B------:R-:W-:-:S02]  /*1350*/  LOP3.LUT R14, R14, 0xfffffff8, RZ, 0xc0, !PT ;  /* 0xfffffff80e0e7812 */ /* 0x000fc400078ec0ff */
[----:B------:R-:W-:Y:S01]  /*1360*/  @!PT LDS RZ, [RZ] ;  /* 0x00000000fffff984 */ /* 0x000fe20000000800 */
[----:B------:R2:W-:Y:S01]  /*1370*/  LDGSTS.E.BYPASS.LTC128B.128 [R17+0xd100], [R22.64], !P5 ;  /* 0x0d10000016117fae */ /* 0x0005e2000e901d4e */
[----:B------:R-:W-:-:S04]  /*1380*/  IMAD.WIDE R24, R15, 0x2, R18 ;  /* 0x000000020f187825 */ /* 0x000fc800078e0212 */
[----:B------:R-:W-:Y:S01]  /*1390*/  IMAD.WIDE R14, R14, 0x2, R18 ;  /* 0x000000020e0e7825 */ /* 0x000fe200078e0212 */
[----:B------:R2:W-:Y:S04]  /*13a0*/  LDGSTS.E.BYPASS.LTC128B.128 [R17+0x11100], [R24.64], !P4 ;  /* 0x1110000018117fae */ /* 0x0005e8000e101d4e */
[----:B------:R2:W-:Y:S02]  /*13b0*/  LDGSTS.E.BYPASS.LTC128B.128 [R17+0x15100], [R14.64], !P3 ;  /* 0x151000000e117fae */ /* 0x0005e4000d901d4e */
.L_x_28:
[----:B------:R-:W-:Y:S05]  /*13c0*/  BSYNC B0 ;  /* 0x0000000000007941 */ /* 0x000fea0003800000 */
.L_x_27:
[----:B--2---:R-:W-:Y:S01]  /*13d0*/  IADD3 R15, R13, 0x40, RZ ;  /* 0x000000400d0f7810 */ /* 0x004fe20007ffe0ff */
[----:B------:R2:W4:Y:S01]  /*13e0*/  SHFL.IDX PT, R19, R9, 0x2, 0x181f ;  /* 0x00581f0009137f89 */ /* 0x00052200000e0000 */
[----:B------:R-:W-:Y:S02]  /*13f0*/  BSSY B0, `(.L_x_29) ;  /* 0x0000012000007945 */ /* 0x000fe40003800000 */
[----:B------:R-:W-:Y:S01]  /*1400*/  ISETP.GE.AND P0, PT, R15, R10, PT ;  /* 0x0000000a0f00720c */ /* 0x000fe20003f06270 */
[----:B---3--:R2:W3:-:S12]  /*1410*/  SHFL.IDX PT, R18, R12, 0x2, 0x181f ;  /* 0x00581f000c127f89 */ /* 0x0084d800000e0000 */
[----:B------:R-:W-:Y:S05]  /*1420*/  @P0 BRA `(.L_x_30) ;  /* 0x000000e000000947 */ /* 0x000fea0003800000 */
[----:B------:R-:W-:Y:S01]  /*1430*/  SHF.R.S32.HI R15, RZ, 0x1f, R8 ;  /* 0x0000001fff0f7819 */ /* 0x000fe20000011408 */
[----:B---34-:R-:W-:Y:S01]  /*1440*/  IMAD.WIDE R22, R135, 0x2, R18 ;  /* 0x0000000287167825 */ /* 0x018fe200078e0212 */
        /* <DEDUP_REMOVED lines=12> */
.L_x_30:
[----:B------:R-:W-:Y:S05]  /*1510*/  BSYNC B0 ;  /* 0x0000000000007941 */ /* 0x000fea0003800000 */
.L_x_29:
[----:B---3--:R-:W-:Y:S01]  /*1520*/  SHFL.IDX PT, R22, R12, 0x3, 0x181f ;  /* 0x00781f000c167f89 */ /* 0x008fe200000e0000 */
[----:B------:R-:W-:Y:S01]  /*1530*/  IMAD R14, R144, 0x40, R211 ;  /* 0x00000040900e7824 */ /* 0x000fe200078e02d3 */
[----:B------:R-:W-:Y:S01]  /*1540*/  IADD3 R15, R13, 0x60, RZ ;  /* 0x000000600d0f7810 */ /* 0x000fe20007ffe0ff */
[----:B------:R-:W-:Y:S01]  /*1550*/  IMAD.MOV.U32 R208, RZ, RZ, c[0x0][0x2b8] ;  /* 0x0000ae00ffd07624 */ /* 0x000fe200078e00ff */
[----:B------:R3:W5:Y:S01]  /*1560*/  SHFL.IDX PT, R23, R9, 0x3, 0x181f ;  /* 0x00781f0009177f89 */ /* 0x00076200000e0000 */
[----:B------:R-:W-:Y:S01]  /*1570*/  SHF.R.S32.HI R133, RZ, 0x1f, R16 ;  /* 0x0000001fff857819 */ /* 0x000fe20000011410 */
[----:B------:R-:W-:Y:S01]  /*1580*/  IMAD.SHL.U32 R207, R207, 0x2, RZ ;  /* 0x00000002cfcf7824 */ /* 0x000fe200078e00ff */
[----:B------:R-:W-:Y:S01]  /*1590*/  IADD3 R13, R14, -0x40, RZ ;  /* 0xffffffc00e0d7810 */ /* 0x000fe20007ffe0ff */
[----:B------:R-:W-:Y:S01]  /*15a0*/  USHF.R.S32.HI UR7, URZ, 0x1f, UR8 ;  /* 0x0000001f3f077899 */ /* 0x000fe20008011408 */
[----:B------:R-:W-:Y:S01]  /*15b0*/  ISETP.GE.AND P0, PT, R15, R10, PT ;  /* 0x0000000a0f00720c */ /* 0x000fe20003f06270 */
[----:B------:R-:W-:Y:S01]  /*15c0*/  ULDC.64 UR4, c[0x0][0x2b0] ;  /* 0x0000ac0000047ab9 */ /* 0x000fe20000000a00 */
[C---:B------:R-:W-:Y:S01]  /*15d0*/  ISETP.GE.AND P1, PT, R13.reuse, R7, PT ;  /* 0x000000070d00720c */ /* 0x040fe20003f26270 */
[----:B------:R-:W-:Y:S01]  /*15e0*/  IMAD.IADD R210, R13, 0x1, R212 ;  /* 0x000000010dd27824 */ /* 0x000fe200078e02d4 */
[----:B------:R-:W-:Y:S01]  /*15f0*/  SHF.R.S32.HI R13, RZ, 0x1f, R8 ;  /* 0x0000001fff0d7819 */ /* 0x000fe20000011408 */
[----:B------:R-:W-:Y:S01]  /*1600*/  UIMAD UR7, UR7, UR4, URZ ;  /* 0x00000004070772a4 */ /* 0x000fe2000f8e023f */
[----:B------:R-:W-:Y:S01]  /*1610*/  LEA.HI R133, R133, R16, RZ, 0x3 ;  /* 0x0000001085857211 */ /* 0x000fe200078f18ff */
[----:B------:R-:W-:Y:S01]  /*1620*/  UIMAD.WIDE.U32 UR10, UR8, UR4, URZ ;  /* 0x00000004080a72a5 */ /* 0x000fe2000f8e003f */
[----:B------:R-:W-:Y:S01]  /*1630*/  LEA.HI R134, R13, R8, RZ, 0x3 ;  /* 0x000000080d867211 */ /* 0x000fe200078f18ff */
[----:B------:R-:W-:Y:S01]  /*1640*/  UIMAD UR7, UR8, UR5, UR7 ;  /* 0x00000005080772a4 */ /* 0x000fe2000f8e0207 */
[----:B------:R-:W-:Y:S01]  /*1650*/  ISETP.NE.AND P2, PT, R208, 0x1, PT ;  /* 0x00000001d000780c */ /* 0x000fe20003f45270 */
[----:B------:R-:W-:Y:S01]  /*1660*/  IMAD.MOV.U32 R209, RZ, RZ, RZ ;  /* 0x000000ffffd17224 */ /* 0x000fe200078e00ff */
[----:B------:R-:W-:Y:S01]  /*1670*/  LOP3.LUT R134, R134, 0xfffffff8, RZ, 0xc0, !PT ;  /* 0xfffffff886867812 */ /* 0x000fe200078ec0ff */
[----:B------:R-:W-:Y:S01]  /*1680*/  UIADD3 UR7, UR11, UR7, URZ ;  /* 0x000000070b077290 */ /* 0x000fe2000fffe03f */
[----:B------:R-:W-:Y:S01]  /*1690*/  LOP3.LUT R133, R133, 0xfffffff8, RZ, 0xc0, !PT ;  /* 0xfffffff885857812 */ /* 0x000fe200078ec0ff */
[----:B------:R-:W-:Y:S01]  /*16a0*/  ULDC.64 UR4, c[0x0][0x1e8] ;  /* 0x00007a0000047ab9 */ /* 0x000fe20000000a00 */
[----:B------:R-:W-:-:S02]  /*16b0*/  ISETP.GT.OR P1, PT, R211, 0x3f, P1 ;  /* 0x0000003fd300780c */ /* 0x000fc40000f24670 */
[----:B-123--:R-:W-:Y:S01]  /*16c0*/  P2R R9, PR, RZ, 0x4 ;  /* 0x00000004ff097803 */ /* 0x00efe20000000000 */
[----:B-----5:R-:W-:-:S04]  /*16d0*/  @!P0 IMAD.WIDE R24, R135, 0x2, R22 ;  /* 0x0000000287188825 */ /* 0x020fc800078e0216 */
[--C-:B------:R-:W-:Y:S01]  /*16e0*/  @!P0 IMAD.WIDE R14, R134, 0x2, R22.reuse ;  /* 0x00000002860e8825 */ /* 0x100fe200078e0216 */
[----:B------:R-:W-:Y:S01]  /*16f0*/  @!PT LDS RZ, [RZ] ;  /* 0x00000000fffff984 */ /* 0x000fe20000000800 */
[----:B------:R1:W-:Y:S03]  /*1700*/  @!P0 LDGSTS.E.BYPASS.LTC128B.128 [R207+0xf100], [R24.64], !P5 ;  /* 0x0f10000018cf8fae */ /* 0x0003e6000e901d4e */
[----:B------:R-:W-:Y:S01]  /*1710*/  @!P0 IMAD.WIDE R22, R133, 0x2, R22 ;  /* 0x0000000285168825 */ /* 0x000fe200078e0216 */
[----:B------:R2:W-:Y:S03]  /*1720*/  @!P0 LDGSTS.E.BYPASS.LTC128B.128 [R207+0x13100], [R14.64], !P4 ;  /* 0x131000000ecf8fae */ /* 0x0005e6000e101d4e */
[----:B------:R-:W-:Y:S01]  /*1730*/  @P2 IMAD.HI.U32 R10, R210, c[0x0][0x2bc], RZ ;  /* 0x0000af00d20a2a27 */ /* 0x000fe200078e00ff */
[----:B------:R3:W-:Y:S03]  /*1740*/  @!P0 LDGSTS.E.BYPASS.LTC128B.128 [R207+0x17100], [R22.64], !P3 ;  /* 0x1710000016cf8fae */ /* 0x0007e6000d901d4e */
[----:B------:R-:W-:Y:S01]  /*1750*/  IMAD.MOV.U32 R9, RZ, RZ, R210 ;  /* 0x000000ffff097224 */ /* 0x000fe200078e00d2 */
[----:B------:R-:W0:Y:S01]  /*1760*/  LDGDEPBAR ;  /* 0x00000000000079af */ /* 0x000e220000000000 */
[----:B------:R-:W-:-:S04]  /*1770*/  @P2 SHF.R.U32.HI R9, RZ, c[0x0][0x2c0], R10 ;  /* 0x0000b000ff092a19 */ /* 0x000fc8000001160a */
[----:B------:R-:W-:-:S04]  /*1780*/  @!P1 IADD3 R13, P2, R9, UR10, RZ ;  /* 0x0000000a090d9c10 */ /* 0x000fc8000ff5e0ff */
[----:B------:R-:W-:Y:S02]  /*1790*/  @!P1 LEA.HI.X.SX32 R10, R9, UR7, 0x1, P2 ;  /* 0x00000007090a9c11 */ /* 0x000fe400090f0eff */
[----:B------:R-:W-:-:S04]  /*17a0*/  @!P1 LEA R18, P2, R13, c[0x0][0x2a0], 0x2 ;  /* 0x0000a8000d129a11 */ /* 0x000fc800078410ff */
[----:B----4-:R-:W-:Y:S01]  /*17b0*/  @!P1 LEA.HI.X R19, R13, c[0x0][0x2a4], R10, 0x2, P2 ;  /* 0x0000a9000d139a11 */ /* 0x010fe200010f140a */
[----:B------:R-:W-:Y:S06]  /*17c0*/  BAR.SYNC.DEFER_BLOCKING 0x0 ;  /* 0x0000000000007b1d */ /* 0x000fec0000010000 */
[----:B------:R4:W5:Y:S01]  /*17d0*/  @!P1 LDG.E R209, [R18.64] ;  /* 0x0000000e12d19981 */ /* 0x000962000c1e1900 */
[----:B------:R-:W-:Y:S01]  /*17e0*/  IMAD.MOV R9, RZ, RZ, -R9 ;  /* 0x000000ffff097224 */ /* 0x000fe200078e0a09 */
[----:B------:R-:W-:Y:S01]  /*17f0*/  UIMAD UR8, UR6, UR4, URZ ;  /* 0x00000004060872a4 */ /* 0x000fe2000f8e023f */
[----:B------:R-:W-:Y:S01]  /*1800*/  IMAD.SHL.U32 R12, R2, 0x40, RZ ;  /* 0x00000040020c7824 */ /* 0x000fe200078e00ff */
[----:B------:R-:W-:Y:S01]  /*1810*/  UIMAD.WIDE.U32 UR12, UR9, UR4, URZ ;  /* 0x00000004090c72a5 */ /* 0x000fe2000f8e003f */
[----:B------:R-:W-:Y:S01]  /*1820*/  IMAD R210, R9, c[0x0][0x2b8], R210 ;  /* 0x0000ae0009d27a24 */ /* 0x000fe200078e02d2 */
[----:B------:R-:W-:Y:S01]  /*1830*/  UIMAD UR8, UR9, UR5, UR8 ;  /* 0x00000005090872a4 */ /* 0x000fe2000f8e0208 */
[----:B------:R-:W-:Y:S01]  /*1840*/  SHF.R.S32.HI R17, RZ, 0x4, R92 ;  /* 0x00000004ff117819 */ /* 0x000fe2000001145c */
[----:B------:R-:W-:Y:S01]  /*1850*/  IMAD.SHL.U32 R205, R20, 0x8, RZ ;  /* 0x0000000814cd7824 */ /* 0x000fe200078e00ff */
[----:B------:R-:W-:Y:S01]  /*1860*/  LOP3.LUT R12, R12, 0x1c0, RZ, 0xc0, !PT ;  /* 0x000001c00c0c7812 */ /* 0x000fe200078ec0ff */
[----:B-1----:R-:W-:Y:S01]  /*1870*/  IMAD.WIDE.U32 R24, R210, c[0x0][0x1e0], RZ ;  /* 0x00007800d2187a25 */ /* 0x002fe200078e00ff */
[----:B------:R-:W-:Y:S01]  /*1880*/  SHF.R.S32.HI R13, RZ, 0x1f, R210 ;  /* 0x0000001fff0d7819 */ /* 0x000fe200000114d2 */
[----:B------:R-:W-:Y:S01]  /*1890*/  UIADD3 UR8, UR13, UR8, URZ ;  /* 0x000000080d087290 */ /* 0x000fe2000fffe03f */
[----:B------:R-:W-:Y:S01]  /*18a0*/  LEA.HI R92, R92, R17, RZ, 0x1 ;  /* 0x000000115c5c7211 */ /* 0x000fe200078f08ff */
[----:B------:R-:W-:Y:S01]  /*18b0*/  ULDC.64 UR4, c[0x0][0x210] ;  /* 0x0000840000047ab9 */ /* 0x000fe20000000a00 */
[----:B------:R-:W-:Y:S01]  /*18c0*/  LOP3.LUT R205, R12, 0x8, R205, 0xf8, !PT ;  /* 0x000000080ccd7812 */ /* 0x000fe200078ef8cd */
[C---:B------:R-:W-:Y:S01]  /*18d0*/  IMAD R9, R13.reuse, c[0x0][0x1e0], RZ ;  /* 0x000078000d097a24 */ /* 0x040fe200078e02ff */
[----:B------:R-:W-:Y:S01]  /*18e0*/  UIMAD UR6, UR6, UR4, URZ ;  /* 0x00000004060672a4 */ /* 0x000fe2000f8e023f */
[----:B------:R-:W-:Y:S01]  /*18f0*/  IMAD R13, R13, c[0x0][0x208], RZ ;  /* 0x000082000d0d7a24 */ /* 0x000fe200078e02ff */
[----:B------:R-:W-:Y:S01]  /*1900*/  SHF.R.U32.HI R12, RZ, 0x3, R12 ;  /* 0x00000003ff0c7819 */ /* 0x000fe2000001160c */
[----:B--2---:R-:W-:Y:S01]  /*1910*/  IMAD R14, R210, c[0x0][0x1e4], R9 ;  /* 0x00007900d20e7a24 */ /* 0x004fe200078e0209 */
[----:B------:R-:W-:Y:S01]  /*1920*/  LOP3.LUT R92, R92, 0xfffffffe, RZ, 0xc0, !PT ;  /* 0xfffffffe5c5c7812 */ /* 0x000fe200078ec0ff */
[C---:B------:R-:W-:Y:S01]  /*1930*/  IMAD R13, R210.reuse, c[0x0][0x20c], R13 ;  /* 0x00008300d20d7a24 */ /* 0x040fe200078e020d */
[----:B------:R-:W-:Y:S01]  /*1940*/  UIMAD.WIDE.U32 UR18, UR9, UR4, URZ ;  /* 0x00000004091272a5 */ /* 0x000fe2000f8e003f */
[----:B------:R-:W-:Y:S01]  /*1950*/  IMAD.IADD R15, R25, 0x1, R14 ;  /* 0x00000001190f7824 */ /* 0x000fe200078e020e */
[----:B------:R-:W-:Y:S01]  /*1960*/  UIMAD UR5, UR9, UR5, UR6 ;  /* 0x00000005090572a4 */ /* 0x000fe2000f8e0206 */
[----:B------:R-:W-:Y:S01]  /*1970*/  IMAD.MOV.U32 R14, RZ, RZ, R24 ;  /* 0x000000ffff0e7224 */ /* 0x000fe200078e0018 */
[----:B------:R-:W-:Y:S01]  /*1980*/  IADD3 R92, R17, -R92, RZ ;  /* 0x8000005c115c7210 */ /* 0x000fe20007ffe0ff */
[----:B------:R-:W-:Y:S01]  /*1990*/  IMAD.WIDE.U32 R24, R210, c[0x0][0x208], RZ ;  /* 0x00008200d2187a25 */ /* 0x000fe200078e00ff */
[----:B------:R-:W-:Y:S01]  /*19a0*/  LOP3.LUT R205, R205, R12, RZ, 0x3c, !PT ;  /* 0x0000000ccdcd7212 */ /* 0x000fe200078e3cff */
[----:B------:R-:W-:Y:S01]  /*19b0*/  UIADD3 UR5, UR19, UR5, URZ ;  /* 0x0000000513057290 */ /* 0x000fe2000fffe03f */
[----:B------:R-:W-:Y:S01]  /*19c0*/  ISETP.GE.AND P6, PT, R135, c[0x0][0x1d4], PT ;  /* 0x0000750087007a0c */ /* 0x000fe20003fc6270 */
[----:B------:R-:W-:Y:S01]  /*19d0*/  IMAD.IADD R25, R25, 0x1, R13 ;  /* 0x0000000119197824 */ /* 0x000fe200078e020d */
[----:B------:R-:W-:Y:S01]  /*19e0*/  ISETP.GE.AND P5, PT, R8, c[0x0][0x1d4], PT ;  /* 0x0000750008007a0c */ /* 0x000fe20003fa6270 */
[----:B----4-:R-:W-:Y:S01]  /*19f0*/  IMAD.SHL.U32 R19, R3, 0x40, RZ ;  /* 0x0000004003137824 */ /* 0x010fe200078e00ff */
[----:B------:R-:W-:Y:S01]  /*1a00*/  ISETP.GE.AND P4, PT, R16, c[0x0][0x1d4], PT ;  /* 0x0000750010007a0c */ /* 0x000fe20003f86270 */
[----:B------:R-:W-:Y:S01]  /*1a10*/  IMAD R205, R92, 0x200, R205 ;  /* 0x000002005ccd7824 */ /* 0x000fe200078e02cd */
[----:B------:R-:W-:Y:S01]  /*1a20*/  LOP3.LUT P2, RZ, R2, 0x2, RZ, 0xc0, !PT ;  /* 0x0000000202ff7812 */ /* 0x000fe2000784c0ff */
[----:B------:R-:W-:Y:S01]  /*1a30*/  IMAD.SHL.U32 R92, R92, 0x8, RZ ;  /* 0x000000085c5c7824 */ /* 0x000fe200078e00ff */
[----:B------:R-:W-:Y:S01]  /*1a40*/  LOP3.LUT R19, R19, 0x1c0, RZ, 0xc0, !PT ;  /* 0x000001c013137812 */ /* 0x000fe200078ec0ff */
[----:B------:R-:W-:Y:S01]  /*1a50*/  IMAD.SHL.U32 R205, R205, 0x2, RZ ;  /* 0x00000002cdcd7824 */ /* 0x000fe200078e00ff */
[----:B------:R-:W-:-:S02]  /*1a60*/  SHF.L.U32 R93, R6, 0x6, RZ ;  /* 0x00000006065d7819 */ /* 0x000fc400000006ff */
[----:B------:R-:W-:Y:S02]  /*1a70*/  LOP3.LUT R92, R19, 0x8, R92, 0xf8, !PT ;  /* 0x00000008135c7812 */ /* 0x000fe400078ef85c */
[----:B------:R-:W-:Y:S02]  /*1a80*/  IADD3 R204, R205, 0x6120, RZ ;  /* 0x00006120cdcc7810 */ /* 0x000fe40007ffe0ff */
[----:B------:R-:W-:Y:S02]  /*1a90*/  SHF.R.U32.HI R19, RZ, 0x3, R19 ;  /* 0x00000003ff137819 */ /* 0x000fe40000011613 */
[----:B------:R-:W-:Y:S02]  /*1aa0*/  LEA.HI R6, R11, R4, RZ, 0x5 ;  /* 0x000000040b067211 */ /* 0x000fe400078f28ff */
[----:B------:R-:W-:Y:S02]  /*1ab0*/  LOP3.LUT R92, R92, R19, RZ, 0x3c, !PT ;  /* 0x000000135c5c7212 */ /* 0x000fe400078e3cff */
[----:B------:R-:W-:Y:S01]  /*1ac0*/  LOP3.LUT R93, R93, 0xfffffe00, RZ, 0xc0, !PT ;  /* 0xfffffe005d5d7812 */ /* 0x000fe200078ec0ff */
[----:B------:R-:W-:Y:S01]  /*1ad0*/  IMAD.SHL.U32 R206, R6, 0x20, RZ ;  /* 0x0000002006ce7824 */ /* 0x000fe200078e00ff */
[----:B------:R-:W-:-:S02]  /*1ae0*/  ISETP.GE.AND P3, PT, R135, c[0x0][0x1d4], PT ;  /* 0x0000750087007a0c */ /* 0x000fc40003f66270 */
[-C--:B------:R-:W-:Y:S02]  /*1af0*/  LOP3.LUT R203, R92, R93.reuse, RZ, 0xfc, !PT ;  /* 0x0000005d5ccb7212 */ /* 0x080fe400078efcff */
[----:B------:R-:W-:Y:S02]  /*1b00*/  LOP3.LUT R206, R206, 0x7ffffc00, RZ, 0xc0, !PT ;  /* 0x7ffffc00cece7812 */ /* 0x000fe400078ec0ff */
[----:B------:R-:W-:Y:S02]  /*1b10*/  SHF.R.S32.HI R146, RZ, 0x1f, R135 ;  /* 0x0000001fff927819 */ /* 0x000fe40000011487 */
[----:B------:R-:W-:Y:S02]  /*1b20*/  IADD3 R206, R92, R93, R206 ;  /* 0x0000005d5cce7210 */ /* 0x000fe40007ffe0ce */
[----:B------:R-:W-:Y:S02]  /*1b30*/  IADD3 R213, R207, 0x100, RZ ;  /* 0x00000100cfd57810 */ /* 0x000fe40007ffe0ff */
[----:B------:R-:W-:Y:S01]  /*1b40*/  SHF.R.S32.HI R145, RZ, 0x1f, R134 ;  /* 0x0000001fff917819 */ /* 0x000fe20000011486 */
[----:B------:R-:W-:-:S04]  /*1b50*/  IMAD.SHL.U32 R206, R206, 0x2, RZ ;  /* 0x00000002cece7824 */ /* 0x000fc800078e00ff */
[--C-:B------:R-:W-:Y:S02]  /*1b60*/  IMAD R202, R0, 0x2, R206.reuse ;  /* 0x0000000200ca7824 */ /* 0x100fe400078e02ce */
[C---:B------:R-:W-:Y:S02]  /*1b70*/  IMAD R201, R5.reuse, 0x2, R206 ;  /* 0x0000000205c97824 */ /* 0x040fe400078e02ce */
[----:B------:R-:W-:Y:S01]  /*1b80*/  IMAD R199, R5, 0x2, R202 ;  /* 0x0000000205c77824 */ /* 0x000fe200078e02ca */
[----:B-----5:R-:W-:Y:S01]  /*1b90*/  SHF.R.S32.HI R10, RZ, 0x1f, R209 ;  /* 0x0000001fff0a7819 */ /* 0x020fe200000114d1 */
[----:B------:R-:W-:-:S04]  /*1ba0*/  IMAD.WIDE.U32 R14, R209, c[0x0][0x1f0], R14 ;  /* 0x00007c00d10e7a25 */ /* 0x000fc800078e000e */
[----:B------:R-:W-:Y:S01]  /*1bb0*/  IMAD R18, R10, c[0x0][0x1f0], RZ ;  /* 0x00007c000a127a24 */ /* 0x000fe200078e02ff */
[----:B------:R-:W-:Y:S01]  /*1bc0*/  IADD3 R21, P0, R14, UR12, RZ ;  /* 0x0000000c0e157c10 */ /* 0x000fe2000ff1e0ff */
[----:B------:R-:W-:Y:S02]  /*1bd0*/  IMAD R10, R10, c[0x0][0x218], RZ ;  /* 0x000086000a0a7a24 */ /* 0x000fe400078e02ff */
[C---:B------:R-:W-:Y:S01]  /*1be0*/  IMAD R9, R209.reuse, c[0x0][0x1f4], R18 ;  /* 0x00007d00d1097a24 */ /* 0x040fe200078e0212 */
[----:B------:R-:W-:Y:S01]  /*1bf0*/  LEA R18, R144, 0xffffffc0, 0x6 ;  /* 0xffffffc090127811 */ /* 0x000fe200078e30ff */
[----:B------:R-:W-:-:S03]  /*1c00*/  IMAD.WIDE.U32 R24, R209, c[0x0][0x218], R24 ;  /* 0x00008600d1187a25 */ /* 0x000fc600078e0018 */
[----:B------:R-:W-:Y:S01]  /*1c10*/  IADD3.X R14, R15, UR8, R9, P0, !PT ;  /* 0x000000080f0e7c10 */ /* 0x000fe200087fe409 */
[----:B------:R-:W-:Y:S01]  /*1c20*/  IMAD.IADD R3, R7, 0x1, -R18 ;  /* 0x0000000107037824 */ /* 0x000fe200078e0a12 */
[----:B---3--:R-:W-:Y:S01]  /*1c30*/  LEA R22, P0, R21, c[0x0][0x1c8], 0x1 ;  /* 0x0000720015167a11 */ /* 0x008fe200078008ff */
[----:B------:R-:W-:Y:S01]  /*1c40*/  IMAD R17, R209, c[0x0][0x21c], R10 ;  /* 0x00008700d1117a24 */ /* 0x000fe200078e020a */
[----:B------:R-:W-:Y:S01]  /*1c50*/  IADD3 R9, R205, 0x6100, RZ ;  /* 0x00006100cd097810 */ /* 0x000fe20007ffe0ff */
[----:B------:R-:W-:Y:S01]  /*1c60*/  IMAD.IADD R20, R3, 0x1, -R20 ;  /* 0x0000000103147824 */ /* 0x000fe200078e0a14 */
[----:B------:R-:W-:Y:S01]  /*1c70*/  LEA.HI.X R21, R21, c[0x0][0x1cc], R14, 0x1, P0 ;  /* 0x0000730015157a11 */ /* 0x000fe200000f0c0e */
[----:B------:R-:W-:Y:S01]  /*1c80*/  SHFL.IDX PT, R12, R22, 0x1, 0x181f ;  /* 0x00381f00160c7f89 */ /* 0x000fe200000e0000 */
[----:B------:R-:W-:Y:S02]  /*1c90*/  IADD3 R10, P0, R24, UR18, RZ ;  /* 0x00000012180a7c10 */ /* 0x000fe4000ff1e0ff */
[----:B------:R-:W-:Y:S01]  /*1ca0*/  ISETP.GE.AND P1, PT, R20, 0x1, PT ;  /* 0x000000011400780c */ /* 0x000fe20003f26270 */
[----:B------:R-:W-:Y:S01]  /*1cb0*/  SHFL.IDX PT, R14, R22, RZ, 0x181f ;  /* 0x00181fff160e7589 */ /* 0x000fe200000e0000 */
[----:B------:R-:W-:-:S02]  /*1cc0*/  IADD3.X R17, R25, UR5, R17, P0, !PT ;  /* 0x0000000519117c10 */ /* 0x000fc400087fe411 */
[C---:B------:R-:W-:Y:S01]  /*1cd0*/  LEA R18, P0, R10.reuse, c[0x0][0x1f8], 0x1 ;  /* 0x00007e000a127a11 */ /* 0x040fe200078008ff */
[----:B------:R-:W1:Y:S01]  /*1ce0*/  SHFL.IDX PT, R15, R21, RZ, 0x181f ;  /* 0x00181fff150f7589 */ /* 0x000e6200000e0000 */
[----:B------:R-:W-:Y:S02]  /*1cf0*/  @P2 IADD3 R204, R9, -0x20, RZ ;  /* 0xffffffe009cc2810 */ /* 0x000fe40007ffe0ff */
[----:B------:R-:W-:Y:S01]  /*1d00*/  LEA.HI.X R17, R10, c[0x0][0x1fc], R17, 0x1, P0 ;  /* 0x00007f000a117a11 */ /* 0x000fe200000f0c11 */
[----:B------:R-:W2:Y:S01]  /*1d10*/  SHFL.IDX PT, R13, R21, 0x1, 0x181f ;  /* 0x00381f00150d7f89 */ /* 0x000ea200000e0000 */
[----:B------:R-:W-:Y:S02]  /*1d20*/  ISETP.GT.AND P0, PT, R20, 0x20, PT ;  /* 0x000000201400780c */ /* 0x000fe40003f04270 */
[C---:B------:R-:W-:Y:S01]  /*1d30*/  IADD3 R195, R204.reuse, 0x800, RZ ;  /* 0x00000800ccc37810 */ /* 0x040fe20007ffe0ff */
[----:B------:R-:W3:Y:S01]  /*1d40*/  SHFL.IDX PT, R36, R18, RZ, 0x181f ;  /* 0x00181fff12247589 */ /* 0x000ee200000e0000 */
[----:B------:R-:W-:-:S02]  /*1d50*/  IADD3 R194, R204, 0x1000, RZ ;  /* 0x00001000ccc27810 */ /* 0x000fc40007ffe0ff */
[C---:B------:R-:W-:Y:S01]  /*1d60*/  IADD3 R193, R204.reuse, 0x1800, RZ ;  /* 0x00001800ccc17810 */ /* 0x040fe20007ffe0ff */
[----:B------:R-:W4:Y:S01]  /*1d70*/  SHFL.IDX PT, R10, R17, RZ, 0x181f ;  /* 0x00181fff110a7589 */ /* 0x000f2200000e0000 */
[C---:B------:R-:W-:Y:S02]  /*1d80*/  IADD3 R191, R204.reuse, 0x2000, RZ ;  /* 0x00002000ccbf7810 */ /* 0x040fe40007ffe0ff */
[C---:B------:R-:W-:Y:S01]  /*1d90*/  IADD3 R190, R204.reuse, 0x2800, RZ ;  /* 0x00002800ccbe7810 */ /* 0x040fe20007ffe0ff */
[----:B------:R5:W3:Y:S01]  /*1da0*/  SHFL.IDX PT, R56, R18, 0x1, 0x181f ;  /* 0x00381f0012387f89 */ /* 0x000ae200000e0000 */
[C---:B------:R-:W-:Y:S02]  /*1db0*/  IADD3 R189, R204.reuse, 0x3000, RZ ;  /* 0x00003000ccbd7810 */ /* 0x040fe40007ffe0ff */
[C---:B------:R-:W-:Y:S01]  /*1dc0*/  IADD3 R188, R204.reuse, 0x3800, RZ ;  /* 0x00003800ccbc7810 */ /* 0x040fe20007ffe0ff */
[----:B------:R-:W3:Y:S01]  /*1dd0*/  SHFL.IDX PT, R9, R17, 0x1, 0x181f ;  /* 0x00381f0011097f89 */ /* 0x000ee200000e0000 */
[----:B------:R-:W-:-:S02]  /*1de0*/  IADD3 R187, R204, 0x4000, RZ ;  /* 0x00004000ccbb7810 */ /* 0x000fc40007ffe0ff */
[C---:B------:R-:W-:Y:S01]  /*1df0*/  IADD3 R186, R204.reuse, 0x4800, RZ ;  /* 0x00004800ccba7810 */ /* 0x040fe20007ffe0ff */
[--C-:B-1----:R-:W-:Y:S01]  /*1e00*/  @P1 IMAD.WIDE R24, R135, 0x2, R14.reuse ;  /* 0x0000000287181825 */ /* 0x102fe200078e020e */
[C---:B------:R-:W-:Y:S02]  /*1e10*/  IADD3 R185, R204.reuse, 0x5000, RZ ;  /* 0x00005000ccb97810 */ /* 0x040fe40007ffe0ff */
[----:B------:R-:W-:Y:S01]  /*1e20*/  IADD3 R184, R204, 0x5800, RZ ;  /* 0x00005800ccb87810 */ /* 0x000fe20007ffe0ff */
[C-C-:B------:R-:W-:Y:S01]  /*1e30*/  @P1 IMAD.WIDE R22, R134.reuse, 0x2, R14.reuse ;  /* 0x0000000286161825 */ /* 0x140fe200078e020e */
[----:B------:R1:W-:Y:S03]  /*1e40*/  @P1 LDGSTS.E.BYPASS.LTC128B.128 [R207+0x6100], [R24.64], !P6 ;  /* 0x0610000018cf1fae */ /* 0x0003e6000f101d4e */
[----:B------:R-:W-:Y:S01]  /*1e50*/  @P1 IMAD.WIDE R28, R133, 0x2, R14 ;  /* 0x00000002851c1825 */ /* 0x000fe200078e020e */
[----:B------:R1:W-:Y:S03]  /*1e60*/  @P1 LDGSTS.E.BYPASS.LTC128B.128 [R207+0x8100], [R22.64], !P5 ;  /* 0x0810000016cf1fae */ /* 0x0003e6000e901d4e */
[--C-:B--2---:R-:W-:Y:S01]  /*1e70*/  @P0 IMAD.WIDE R26, R135, 0x2, R12.reuse ;  /* 0x00000002871a0825 */ /* 0x104fe200078e020c */
[----:B------:R2:W-:Y:S03]  /*1e80*/  @P1 LDGSTS.E.BYPASS.LTC128B.128 [R207+0xa100], [R28.64], !P4 ;  /* 0x0a1000001ccf1fae */ /* 0x0005e6000e101d4e */
[C-C-:B------:R-:W-:Y:S01]  /*1e90*/  @P0 IMAD.WIDE R30, R134.reuse, 0x2, R12.reuse ;  /* 0x00000002861e0825 */ /* 0x140fe200078e020c */
[----:B------:R2:W-:Y:S03]  /*1ea0*/  @P0 LDGSTS.E.BYPASS.LTC128B.128 [R207+0x7100], [R26.64], !P6 ;  /* 0x071000001acf0fae */ /* 0x0005e6000f101d4e */
[----:B------:R-:W-:Y:S01]  /*1eb0*/  @P0 IMAD.WIDE R12, R133, 0x2, R12 ;  /* 0x00000002850c0825 */ /* 0x000fe200078e020c */
[----:B------:R2:W-:Y:S03]  /*1ec0*/  @P0 LDGSTS.E.BYPASS.LTC128B.128 [R207+0x9100], [R30.64], !P5 ;  /* 0x091000001ecf0fae */ /* 0x0005e6000e901d4e */
[----:B-----5:R-:W-:Y:S01]  /*1ed0*/  IMAD.WIDE R18, R135, 0x2, RZ ;  /* 0x0000000287127825 */ /* 0x020fe200078e02ff */
[----:B------:R5:W-:Y:S03]  /*1ee0*/  @P0 LDGSTS.E.BYPASS.LTC128B.128 [R207+0xb100], [R12.64], !P4 ;  /* 0x0b1000000ccf0fae */ /* 0x000be6000e101d4e */
[----:B------:R-:W-:Y:S01]  /*1ef0*/  IMAD.WIDE R14, R134, 0x2, RZ ;  /* 0x00000002860e7825 */ /* 0x000fe200078e02ff */
[----:B------:R-:W0:Y:S01]  /*1f00*/  LDGDEPBAR ;  /* 0x00000000000079af */ /* 0x000e220000000000 */
[----:B---3--:R-:W-:-:S03]  /*1f10*/  IADD3 R40, P0, R36, R18, RZ ;  /* 0x0000001224287210 */ /* 0x008fc60007f1e0ff */
[----:B------:R-:W-:Y:S02]  /*1f20*/  IADD3 R38, P2, R36, R14, RZ ;  /* 0x0000000e24267210 */ /* 0x000fe40007f5e0ff */
[----:B----4-:R-:W-:Y:S01]  /*1f30*/  IMAD.X R41, R10, 0x1, R19, P0 ;  /* 0x000000010a297824 */ /* 0x010fe200000e0613 */
[-C--:B------:R-:W-:Y:S02]  /*1f40*/  IADD3 R58, P0, R14, R56.reuse, RZ ;  /* 0x000000380e3a7210 */ /* 0x080fe40007f1e0ff */
[----:B-1----:R-:W-:Y:S01]  /*1f50*/  IADD3 R22, P1, R18, R56, RZ ;  /* 0x0000003812167210 */ /* 0x002fe20007f3e0ff */
[----:B------:R-:W-:Y:S01]  /*1f60*/  IMAD.X R39, R10, 0x1, R15, P2 ;  /* 0x000000010a277824 */ /* 0x000fe200010e060f */
[----:B------:R-:W-:Y:S01]  /*1f70*/  ISETP.GE.AND P2, PT, R8, c[0x0][0x1d4], PT ;  /* 0x0000750008007a0c */ /* 0x000fe20003f46270 */
[--C-:B------:R-:W-:Y:S02]  /*1f80*/  IMAD.X R59, R15, 0x1, R9.reuse, P0 ;  /* 0x000000010f3b7824 */ /* 0x100fe400000e0609 */
[----:B------:R-:W-:-:S02]  /*1f90*/  IMAD.X R23, R19, 0x1, R9, P1 ;  /* 0x0000000113177824 */ /* 0x000fc400008e0609 */
[----:B-----5:R-:W-:Y:S01]  /*1fa0*/  IMAD.WIDE R12, R133, 0x2, RZ ;  /* 0x00000002850c7825 */ /* 0x020fe200078e02ff */
[----:B------:R-:W-:-:S04]  /*1fb0*/  DEPBAR.LE SB0, 0x1 ;  /* 0x000080400000791a */ /* 0x000fc80000000000 */
[----:B------:R-:W-:-:S04]  /*1fc0*/  DEPBAR.LE SB0, 0x0 ;  /* 0x000080000000791a */ /* 0x000fc80000000000 */
[----:B------:R-:W-:Y:S01]  /*1fd0*/  BAR.SYNC.DEFER_BLOCKING 0x0 ;  /* 0x0000000000007b1d */ /* 0x000fe20000010000 */
[----:B------:R-:W-:Y:S02]  /*1fe0*/  IADD3 R56, P0, R12, R56, RZ ;  /* 0x000000380c387210 */ /* 0x000fe40007f1e0ff */
[----:B------:R-:W-:Y:S02]  /*1ff0*/  IADD3 R36, P1, R36, R12, RZ ;  /* 0x0000000c24247210 */ /* 0x000fe40007f3e0ff */
[----:B------:R-:W-:Y:S02]  /*2000*/  IADD3.X R57, R13, R9, RZ, P0, !PT ;  /* 0x000000090d397210 */ /* 0x000fe400007fe4ff */
[----:B------:R-:W-:Y:S01]  /*2010*/  ISETP.LT.OR P0, PT, R20, 0x1, P3 ;  /* 0x000000011400780c */ /* 0x000fe20001f01670 */
[----:B------:R-:W-:Y:S01]  /*2020*/  IMAD.X R37, R10, 0x1, R13, P1 ;  /* 0x000000010a257824 */ /* 0x000fe200008e060d */
[C---:B------:R-:W-:Y:S01]  /*2030*/  ISETP.LT.OR P3, PT, R20.reuse, 0x21, P3 ;  /* 0x000000211400780c */ /* 0x040fe20001f61670 */
[----:B--2---:R-:W-:Y:S04]  /*2040*/  LDSM.16.M88.4 R24, [R206+0xc100] ;  /* 0x00c10000ce18783b */ /* 0x004fe80000000200 */
[----:B------:R-:W-:Y:S04]  /*2050*/  LDSM.16.M88.4 R52, [R202+0xc100] ;  /* 0x00c10000ca34783b */ /* 0x000fe80000000200 */
[----:B------:R-:W-:Y:S04]  /*2060*/  LDSM.16.M88.4 R28, [R205+0x6100] ;  /* 0x00610000cd1c783b */ /* 0x000fe80000000200 */
[----:B------:R-:W1:Y:S04]  /*2070*/  LDSM.16.M88.4 R44, [R205+0x6900] ;  /* 0x00690000cd2c783b */ /* 0x000e680000000200 */
[----:B------:R-:W-:Y:S04]  /*2080*/  LDSM.16.M88.4 R72, [R205+0x7100] ;  /* 0x00710000cd48783b */ /* 0x000fe80000000200 */
[----:B------:R-:W-:Y:S04]  /*2090*/  LDSM.16.M88.4 R32, [R205+0x7900] ;  /* 0x00790000cd20783b */ /* 0x000fe80000000200 */
[----:B------:R-:W2:Y:S04]  /*20a0*/  LDSM.16.M88.4 R12, [R204] ;  /* 0x00000000cc0c783b */ /* 0x000ea80000000200 */
[----:B------:R-:W3:Y:S04]  /*20b0*/  LDSM.16.M88.4 R8, [R204+0x800] ;  /* 0x00080000cc08783b */ /* 0x000ee80000000200 */
[----:B------:R-:W-:Y:S04]  /*20c0*/  LDSM.16.M88.4 R80, [R204+0x1000] ;  /* 0x00100000cc50783b */ /* 0x000fe80000000200 */
[----:B------:R-:W-:Y:S04]  /*20d0*/  LDSM.16.M88.4 R76, [R204+0x1800] ;  /* 0x00180000cc4c783b */ /* 0x000fe80000000200 */
[----:B------:R-:W-:Y:S01]  /*20e0*/  @!PT LDS RZ, [RZ] ;  /* 0x00000000fffff984 */ /* 0x000fe20000000800 */
[----:B------:R-:W-:Y:S01]  /*20f0*/  @!PT LDS RZ, [RZ] ;  /* 0x00000000fffff984 */ /* 0x000fe20000000800 */
[----:B------:R-:W-:Y:S01]  /*2100*/  @!PT LDS RZ, [RZ] ;  /* 0x00000000fffff984 */ /* 0x000fe20000000800 */
[----:B------:R4:W-:Y:S01]  /*2110*/  LDGSTS.E.BYPASS.LTC128B.128 [R207+0x100], [R40.64], !P0 ;  /* 0x0010000028cf7fae */ /* 0x0009e2000c101d4e */
[----:B------:R-:W-:-:S02]  /*2120*/  ISETP.LT.OR P0, PT, R20, 0x1, P2 ;  /* 0x000000011400780c */ /* 0x000fc40001701670 */
[----:B------:R-:W-:Y:S01]  /*2130*/  ISETP.LT.OR P2, PT, R20, 0x21, P2 ;  /* 0x000000211400780c */ /* 0x000fe20001741670 */
[----:B-1----:R-:W-:Y:S10]  /*2140*/  HMMA.16816.F32.BF16 R48, R24, R44, RZ ;  /* 0x0000002c1830723c */ /* 0x002ff400000418ff */
[----:B------:R1:W-:Y:S01]  /*2150*/  LDGSTS.E.BYPASS.LTC128B.128 [R207+0x2100], [R38.64], !P0 ;  /* 0x0210000026cf7fae */ /* 0x0003e2000c101d4e */
[----:B------:R-:W-:-:S04]  /*2160*/  ISETP.GE.AND P0, PT, R16, c[0x0][0x1d4], PT ;  /* 0x0000750010007a0c */ /* 0x000fc80003f06270 */
[C---:B------:R-:W-:Y:S01]  /*2170*/  ISETP.LT.OR P1, PT, R20.reuse, 0x1, P0 ;  /* 0x000000011400780c */ /* 0x040fe20000721670 */
[C---:B------:R-:W-:Y:S08]  /*2180*/  HMMA.16816.F32.BF16 R16, R24.reuse, R28, RZ ;  /* 0x0000001c1810723c */ /* 0x040ff000000418ff */
[----:B------:R-:W-:Y:S04]  /*2190*/  HMMA.16816.F32.BF16 R28, R24, R30, RZ ;  /* 0x0000001e181c723c */ /* 0x000fe800000418ff */
[----:B------:R1:W-:Y:S01]  /*21a0*/  LDGSTS.E.BYPASS.LTC128B.128 [R207+0x4100], [R36.64], !P1 ;  /* 0x0410000024cf7fae */ /* 0x0003e2000c901d4e */
[----:B------:R-:W-:-:S02]  /*21b0*/  ISETP.LT.OR P1, PT, R20, 0x21, P0 ;  /* 0x000000211400780c */ /* 0x000fc40000721670 */
[----:B------:R-:W-:Y:S01]  /*21c0*/  LOP3.LUT P0, RZ, R2, 0x4, RZ, 0xc0, !PT ;  /* 0x0000000402ff7812 */ /* 0x000fe2000780c0ff */
[----:B------:R-:W-:Y:S01]  /*21d0*/  IMAD.MOV.U32 R2, RZ, RZ, 0x40 ;  /* 0x00000040ff027424 */ /* 0x000fe200078e00ff */
[----:B------:R5:W-:Y:S01]  /*21e0*/  LDGSTS.E.BYPASS.LTC128B.128 [R207+0x1100], [R22.64], !P3 ;  /* 0x0110000016cf7fae */ /* 0x000be2000d901d4e */
[----:B------:R-:W-:Y:S01]  /*21f0*/  HMMA.16816.F32.BF16 R44, R24, R46, RZ ;  /* 0x0000002e182c723c */ /* 0x000fe200000418ff */
[----:B------:R-:W-:Y:S02]  /*2200*/  ISETP.GT.AND P3, PT, R211, 0x3f, PT ;  /* 0x0000003fd300780c */ /* 0x000fe40003f64270 */
[----:B------:R-:W-:Y:S01]  /*2210*/  SEL R2, R2, 0xffffffc0, !P0 ;  /* 0xffffffc002027807 */ /* 0x000fe20004000000 */
[----:B------:R3:W-:Y:S01]  /*2220*/  LDGSTS.E.BYPASS.LTC128B.128 [R207+0x3100], [R58.64], !P2 ;  /* 0x031000003acf7fae */ /* 0x0007e2000d101d4e */
[----:B------:R-:W-:-:S03]  /*2230*/  ISETP.GE.AND P2, PT, R7, 0x41, PT ;  /* 0x000000410700780c */ /* 0x000fc60003f46270 */
[----:B------:R-:W-:Y:S01]  /*2240*/  IMAD.IADD R200, R205, 0x1, R2 ;  /* 0x00000001cdc87824 */ /* 0x000fe200078e0202 */
[----:B------:R3:W-:Y:S01]  /*2250*/  LDGSTS.E.BYPASS.LTC128B.128 [R207+0x5100], [R56.64], !P1 ;  /* 0x0510000038cf7fae */ /* 0x0007e2000c901d4e */
[----:B--2---:R-:W-:Y:S01]  /*2260*/  HMMA.16816.F32.BF16 R16, R52, R12, R16 ;  /* 0x0000000c3410723c */ /* 0x004fe20000041810 */
[----:B------:R-:W-:Y:S01]  /*2270*/  IMAD.IADD R192, R2, 0x1, R204 ;  /* 0x0000000102c07824 */ /* 0x000fe200078e02cc */
[----:B------:R-:W-:Y:S01]  /*2280*/  SHF.R.S32.HI R2, RZ, 0x1f, R133 ;  /* 0x0000001fff027819 */ /* 0x000fe20000011485 */
[----:B------:R-:W-:Y:S04]  /*2290*/  LDSM.16.M88.4 R64, [R201+0xc100] ;  /* 0x00c10000c940783b */ /* 0x000fe80000000200 */
[----:B------:R-:W-:Y:S01]  /*22a0*/  LDSM.16.M88.4 R60, [R200+0x7100] ;  /* 0x00710000c83c783b */ /* 0x000fe20000000200 */
[C---:B----4-:R-:W-:Y:S03]  /*22b0*/  HMMA.16816.F32.BF16 R40, R24.reuse, R72, RZ ;  /* 0x000000481828723c */ /* 0x050fe600000418ff */
[----:B-1----:R-:W1:Y:S04]  /*22c0*/  LDSM.16.M88.4 R36, [R200+0x6100] ;  /* 0x00610000c824783b */ /* 0x002e680000000200 */
[----:B------:R-:W-:Y:S01]  /*22d0*/  LDSM.16.M88.4 R84, [R192+0x1000] ;  /* 0x00100000c054783b */ /* 0x000fe20000000200 */
[C---:B------:R-:W-:Y:S03]  /*22e0*/  HMMA.16816.F32.BF16 R72, R24.reuse, R74, RZ ;  /* 0x0000004a1848723c */ /* 0x040fe600000418ff */
[----:B-----5:R-:W2:Y:S04]  /*22f0*/  LDSM.16.M88.4 R20, [R200+0x6900] ;  /* 0x00690000c814783b */ /* 0x020ea80000000200 */
[----:B------:R-:W-:Y:S01]  /*2300*/  LDSM.16.M88.4 R88, [R204+0x4000] ;  /* 0x00400000cc58783b */ /* 0x000fe20000000200 */
[C---:B------:R-:W-:Y:S03]  /*2310*/  HMMA.16816.F32.BF16 R68, R24.reuse, R32, RZ ;  /* 0x000000201844723c */ /* 0x040fe600000418ff */
[----:B---3--:R-:W-:Y:S04]  /*2320*/  LDSM.16.M88.4 R56, [R199+0xc100] ;  /* 0x00c10000c738783b */ /* 0x008fe80000000200 */
[----:B------:R-:W0:Y:S01]  /*2330*/  LDGDEPBAR ;  /* 0x00000000000079af */ /* 0x000e220000000000 */
[----:B------:R-:W-:Y:S03]  /*2340*/  HMMA.16816.F32.BF16 R24, R24, R34, RZ ;  /* 0x000000221818723c */ /* 0x000fe600000418ff */
[----:B------:R-:W-:Y:S05]  /*2350*/  LDSM.16.M88.4 R32, [R200+0x7900] ;  /* 0x00790000c820783b */ /* 0x000fea0000000200 */
[C---:B------:R-:W-:Y:S01]  /*2360*/  HMMA.16816.F32.BF16 R28, R52.reuse, R14, R28 ;  /* 0x0000000e341c723c */ /* 0x040fe2000004181c */
[----:B------:R-:W3:Y:S07]  /*2370*/  LDSM.16.M88.4 R12, [R192] ;  /* 0x00000000c00c783b */ /* 0x000eee0000000200 */
[C---:B------:R-:W-:Y:S08]  /*2380*/  HMMA.16816.F32.BF16 R48, R52.reuse, R8, R48 ;  /* 0x000000083430723c */ /* 0x040ff00000041830 */
[----:B------:R-:W-:Y:S01]  /*2390*/  HMMA.16816.F32.BF16 R44, R52, R10, R44 ;  /* 0x0000000a342c723c */ /* 0x000fe2000004182c */
[----:B------:R-:W4:Y:S07]  /*23a0*/  LDSM.16.M88.4 R8, [R192+0x800] ;  /* 0x00080000c008783b */ /* 0x000f2e0000000200 */
[----:B-1----:R-:W-:Y:S08]  /*23b0*/  HMMA.16816.F32.BF16 R16, R64, R36, R16 ;  /* 0x000000244010723c */ /* 0x002ff00000041810 */
[C---:B------:R-:W-:Y:S08]  /*23c0*/  HMMA.16816.F32.BF16 R40, R52.reuse, R80, R40 ;  /* 0x000000503428723c */ /* 0x040ff00000041828 */
[C---:B------:R-:W-:Y:S01]  /*23d0*/  HMMA.16816.F32.BF16 R72, R52.reuse, R82, R72 ;  /* 0x000000523448723c */ /* 0x040fe20000041848 */
[----:B------:R-:W-:Y:S07]  /*23e0*/  LDSM.16.M88.4 R80, [R192+0x1800] ;  /* 0x00180000c050783b */ /* 0x000fee0000000200 */
[C---:B------:R-:W-:Y:S08]  /*23f0*/  HMMA.16816.F32.BF16 R68, R52.reuse, R76, R68 ;  /* 0x0000004c3444723c */ /* 0x040ff00000041844 */
[----:B------:R-:W-:Y:S01]  /*2400*/  HMMA.16816.F32.BF16 R24, R52, R78, R24 ;  /* 0x0000004e3418723c */ /* 0x000fe20000041818 */
[----:B------:R-:W-:Y:S04]  /*2410*/  LDSM.16.M88.4 R52, [R205+0x8100] ;  /* 0x00810000cd34783b */ /* 0x000fe80000000200 */
[----:B------:R-:W-:Y:S03]  /*2420*/  LDSM.16.M88.4 R76, [R205+0x9100] ;  /* 0x00910000cd4c783b */ /* 0x000fe60000000200 */
[C---:B------:R-:W-:Y:S01]  /*2430*/  HMMA.16816.F32.BF16 R28, R64.reuse, R38, R28 ;  /* 0x00000026401c723c */ /* 0x040fe2000004181c */
[----:B------:R-:W1:Y:S07]  /*2440*/  LDSM.16.M88.4 R36, [R206+0x10100] ;  /* 0x01010000ce24783b */ /* 0x000e6e0000000200 */
[C---:B--2---:R-:W-:Y:S08]  /*2450*/  HMMA.16816.F32.BF16 R48, R64.reuse, R20, R48 ;  /* 0x000000144030723c */ /* 0x044ff00000041830 */
[----:B------:R-:W-:Y:S01]  /*2460*/  HMMA.16816.F32.BF16 R44, R64, R22, R44 ;  /* 0x00000016402c723c */ /* 0x000fe2000004182c */
[----:B------:R-:W2:Y:S07]  /*2470*/  LDSM.16.M88.4 R20, [R205+0x8900] ;  /* 0x00890000cd14783b */ /* 0x000eae0000000200 */
[----:B---3--:R-:W-:Y:S08]  /*2480*/  HMMA.16816.F32.BF16 R16, R56, R12, R16 ;  /* 0x0000000c3810723c */ /* 0x008ff00000041810 */
        /* <DEDUP_REMOVED lines=8> */
[----:B------:R-:W3:Y:S07]  /*2510*/  LDSM.16.M88.4 R12, [R202+0x10100] ;  /* 0x01010000ca0c783b */ /* 0x000eee0000000200 */
[C---:B----4-:R-:W-:Y:S08]  /*2520*/  HMMA.16816.F32.BF16 R48, R56.reuse, R8, R48 ;  /* 0x000000083830723c */ /* 0x050ff00000041830 */
        /* <DEDUP_REMOVED lines=11> */
[----:B------:R-:W-:Y:S07]  /*25e0*/  LDSM.16.M88.4 R52, [R200+0x8100] ;  /* 0x00810000c834783b */ /* 0x000fee0000000200 */
[C---:B--2---:R-:W-:Y:S08]  /*25f0*/  HMMA.16816.F32.BF16 R48, R36.reuse, R20, R48 ;  /* 0x000000142430723c */ /* 0x044ff00000041830 */
[----:B------:R-:W-:Y:S01]  /*2600*/  HMMA.16816.F32.BF16 R44, R36, R22, R44 ;  /* 0x00000016242c723c */ /* 0x000fe2000004182c */
[----:B------:R-:W1:Y:S07]  /*2610*/  LDSM.16.M88.4 R20, [R201+0x10100] ;  /* 0x01010000c914783b */ /* 0x000e6e0000000200 */
        /* <DEDUP_REMOVED lines=9> */
[----:B------:R-:W2:Y:S07]  /*26b0*/  LDSM.16.M88.4 R32, [R192+0x2000] ;  /* 0x00200000c020783b */ /* 0x000eae0000000200 */
[C---:B----4-:R-:W-:Y:S08]  /*26c0*/  HMMA.16816.F32.BF16 R48, R12.reuse, R8, R48 ;  /* 0x000000080c30723c */ /* 0x050ff00000041830 */
[----:B------:R-:W-:Y:S01]  /*26d0*/  HMMA.16816.F32.BF16 R44, R12, R10, R44 ;  /* 0x0000000a0c2c723c */ /* 0x000fe2000004182c */
[----:B------:R-:W3:Y:S07]  /*26e0*/  LDSM.16.M88.4 R8, [R200+0x9100] ;  /* 0x00910000c808783b */ /* 0x000eee0000000200 */
[----:B-1----:R-:W-:Y:S08]  /*26f0*/  HMMA.16816.F32.BF16 R16, R20, R52, R16 ;  /* 0x000000341410723c */ /* 0x002ff00000041810 */
[C---:B------:R-:W-:Y:S08]  /*2700*/  HMMA.16816.F32.BF16 R40, R12.reuse, R24, R40 ;  /* 0x000000180c28723c */ /* 0x040ff00000041828 */
[C---:B------:R-:W-:Y:S01]  /*2710*/  HMMA.16816.F32.BF16 R72, R12.reuse, R26, R72 ;  /* 0x0000001a0c48723c */ /* 0x040fe20000041848 */
[----:B------:R-:W-:Y:S07]  /*2720*/  LDSM.16.M88.4 R24, [R200+0x9900] ;  /* 0x00990000c818783b */ /* 0x000fee0000000200 */
[C---:B------:R-:W-:Y:S08]  /*2730*/  HMMA.16816.F32.BF16 R68, R12.reuse, R56, R68 ;  /* 0x000000380c44723c */ /* 0x040ff00000041844 */
[----:B------:R-:W-:Y:S01]  /*2740*/  HMMA.16816.F32.BF16 R64, R12, R58, R64 ;  /* 0x0000003a0c40723c */ /* 0x000fe20000041840 */
[----:B------:R-:W1:Y:S04]  /*2750*/  LDSM.16.M88.4 R12, [R205+0xa100] ;  /* 0x00a10000cd0c783b */ /* 0x000e680000000200 */
[----:B------:R-:W-:Y:S03]  /*2760*/  LDSM.16.M88.4 R56, [R205+0xa900] ;  /* 0x00a90000cd38783b */ /* 0x000fe60000000200 */
[----:B--2---:R-:W-:Y:S08]  /*2770*/  HMMA.16816.F32.BF16 R16, R80, R32, R16 ;  /* 0x000000205010723c */ /* 0x004ff00000041810 */
[C---:B------:R-:W-:Y:S01]  /*2780*/  HMMA.16816.F32.BF16 R28, R20.reuse, R54, R28 ;  /* 0x00000036141c723c */ /* 0x040fe2000004181c */
[----:B------:R-:W-:Y:S07]  /*2790*/  LDSM.16.M88.4 R52, [R205+0xb100] ;  /* 0x00b10000cd34783b */ /* 0x000fee0000000200 */
[C---:B------:R-:W-:Y:S08]  /*27a0*/  HMMA.16816.F32.BF16 R48, R20.reuse, R36, R48 ;  /* 0x000000241430723c */ /* 0x040ff00000041830 */
[C---:B------:R-:W-:Y:S01]  /*27b0*/  HMMA.16816.F32.BF16 R44, R20.reuse, R38, R44 ;  /* 0x00000026142c723c */ /* 0x040fe2000004182c */
[----:B------:R-:W2:Y:S07]  /*27c0*/  LDSM.16.M88.4 R36, [R202+0x14100] ;  /* 0x01410000ca24783b */ /* 0x000eae0000000200 */
[C---:B---3--:R-:W-:Y:S08]  /*27d0*/  HMMA.16816.F32.BF16 R40, R20.reuse, R8, R40 ;  /* 0x000000081428723c */ /* 0x048ff00000041828 */
[----:B------:R-:W-:Y:S01]  /*27e0*/  HMMA.16816.F32.BF16 R72, R20, R10, R72 ;  /* 0x0000000a1448723c */ /* 0x000fe20000041848 */
[----:B------:R-:W3:Y:S07]  /*27f0*/  LDSM.16.M88.4 R8, [R192+0x2800] ;  /* 0x00280000c008783b */ /* 0x000eee0000000200 */
[----:B-1----:R-:W-:Y:S08]  /*2800*/  HMMA.16816.F32.BF16 R16, R60, R12, R16 ;  /* 0x0000000c3c10723c */ /* 0x002ff00000041810 */
[----:B------:R-:W-:Y:S08]  /*2810*/  HMMA.16816.F32.BF16 R68, R20, R24, R68 ;  /* 0x000000181444723c */ /* 0x000ff00000041844 */
[----:B------:R-:W-:Y:S01]  /*2820*/  HMMA.16816.F32.BF16 R28, R80, R34, R28 ;  /* 0x00000022501c723c */ /* 0x000fe2000004181c */
[----:B------:R-:W-:Y:S07]  /*2830*/  LDSM.16.M88.4 R32, [R204+0x4800] ;  /* 0x00480000cc20783b */ /* 0x000fee0000000200 */
[----:B------:R-:W-:Y:S01]  /*2840*/  HMMA.16816.F32.BF16 R64, R20, R26, R64 ;  /* 0x0000001a1440723c */ /* 0x000fe20000041840 */
[----:B------:R-:W-:Y:S04]  /*2850*/  LDSM.16.M88.4 R24, [R201+0x14100] ;  /* 0x01410000c918783b */ /* 0x000fe80000000200 */
[----:B------:R-:W1:Y:S03]  /*2860*/  LDSM.16.M88.4 R20, [R200+0xa100] ;  /* 0x00a10000c814783b */ /* 0x000e660000000200 */
[----:B--2---:R-:W-:Y:S08]  /*2870*/  HMMA.16816.F32.BF16 R16, R36, R88, R16 ;  /* 0x000000582410723c */ /* 0x004ff00000041810 */
[C---:B---3--:R-:W-:Y:S08]  /*2880*/  HMMA.16816.F32.BF16 R48, R80.reuse, R8, R48 ;  /* 0x000000085030723c */ /* 0x048ff00000041830 */
[----:B------:R-:W-:Y:S01]  /*2890*/  HMMA.16816.F32.BF16 R44, R80, R10, R44 ;  /* 0x0000000a502c723c */ /* 0x000fe2000004182c */
[----:B------:R-:W-:Y:S07]  /*28a0*/  LDSM.16.M88.4 R8, [R192+0x4000] ;  /* 0x00400000c008783b */ /* 0x000fee0000000200 */
[----:B------:R-:W-:Y:S01]  /*28b0*/  HMMA.16816.F32.BF16 R28, R60, R14, R28 ;  /* 0x0000000e3c1c723c */ /* 0x000fe2000004181c */
[----:B------:R-:W2:Y:S07]  /*28c0*/  LDSM.16.M88.4 R12, [R199+0x14100] ;  /* 0x01410000c70c783b */ /* 0x000eae0000000200 */
[----:B------:R-:W-:Y:S08]  /*28d0*/  HMMA.16816.F32.BF16 R40, R80, R84, R40 ;  /* 0x000000545028723c */ /* 0x000ff00000041828 */
[----:B-1----:R-:W-:Y:S08]  /*28e0*/  HMMA.16816.F32.BF16 R16, R24, R20, R16 ;  /* 0x000000141810723c */ /* 0x002ff00000041810 */
[C---:B------:R-:W-:Y:S08]  /*28f0*/  HMMA.16816.F32.BF16 R48, R60.reuse, R56, R48 ;  /* 0x000000383c30723c */ /* 0x040ff00000041830 */
[----:B------:R-:W-:Y:S01]  /*2900*/  HMMA.16816.F32.BF16 R44, R60, R58, R44 ;  /* 0x0000003a3c2c723c */ /* 0x000fe2000004182c */
[----:B------:R-:W1:Y:S07]  /*2910*/  LDSM.16.M88.4 R56, [R204+0x5000] ;  /* 0x00500000cc38783b */ /* 0x000e6e0000000200 */
[----:B------:R-:W-:Y:S01]  /*2920*/  HMMA.16816.F32.BF16 R28, R36, R90, R28 ;  /* 0x0000005a241c723c */ /* 0x000fe2000004181c */
[----:B------:R-:W3:Y:S07]  /*2930*/  LDSM.16.M88.4 R88, [R200+0xa900] ;  /* 0x00a90000c858783b */ /* 0x000eee0000000200 */
[----:B--2---:R-:W-:Y:S08]  /*2940*/  HMMA.16816.F32.BF16 R16, R12, R8, R16 ;  /* 0x000000080c10723c */ /* 0x004ff00000041810 */
[----:B------:R-:W-:Y:S08]  /*2950*/  HMMA.16816.F32.BF16 R40, R60, R52, R40 ;  /* 0x000000343c28723c */ /* 0x000ff00000041828 */
[----:B------:R-:W-:Y:S08]  /*2960*/  HMMA.16816.F32.BF16 R72, R80, R86, R72 ;  /* 0x000000565048723c */ /* 0x000ff00000041848 */
[----:B------:R-:W-:Y:S01]  /*2970*/  HMMA.16816.F32.BF16 R48, R36, R32, R48 ;  /* 0x000000202430723c */ /* 0x000fe20000041830 */
[----:B------:R-:W-:-:S07]  /*2980*/  FMUL.FTZ R16, R16, c[0x0][0x320] ;  /* 0x0000c80010107a20 */ /* 0x000fce0000410000 */
[----:B------:R-:W-:Y:S01]  /*2990*/  HMMA.16816.F32.BF16 R44, R36, R34, R44 ;  /* 0x00000022242c723c */ /* 0x000fe2000004182c */
[----:B------:R-:W2:Y:S07]  /*29a0*/  LDSM.16.M88.4 R32, [R205+0xb900] ;  /* 0x00b90000cd20783b */ /* 0x000eae0000000200 */
[----:B------:R-:W-:Y:S01]  /*29b0*/  HMMA.16816.F32.BF16 R28, R24, R22, R28 ;  /* 0x00000016181c723c */ /* 0x000fe2000004181c */
[----:B------:R-:W4:Y:S07]  /*29c0*/  LDSM.16.M88.4 R20, [R192+0x4800] ;  /* 0x00480000c014783b */ /* 0x000f2e0000000200 */
[C---:B------:R-:W-:Y:S01]  /*29d0*/  HMMA.16816.F32.BF16 R68, R80.reuse, R76, R68 ;  /* 0x0000004c5044723c */ /* 0x040fe20000041844 */
[----:B------:R5:W2:Y:S06]  /*29e0*/  MUFU.TANH R76, R16 ;  /* 0x00000010004c7308 */ /* 0x000aac0000002400 */
[----:B------:R-:W-:Y:S01]  /*29f0*/  FMUL.FTZ R77, R19, c[0x0][0x320] ;  /* 0x0000c800134d7a20 */ /* 0x000fe20000410000 */
[----:B------:R-:W-:Y:S05]  /*2a00*/  HMMA.16816.F32.BF16 R64, R80, R78, R64 ;  /* 0x0000004e5040723c */ /* 0x000fea0000041840 */
[----:B------:R-:W2:Y:S03]  /*2a10*/  MUFU.TANH R77, R77 ;  /* 0x0000004d004d7308 */ /* 0x000ea60000002400 */
[----:B-1----:R-:W-:Y:S07]  /*2a20*/  HMMA.16816.F32.BF16 R40, R36, R56, R40 ;  /* 0x000000382428723c */ /* 0x002fee0000041828 */
[----:B------:R-:W-:Y:S01]  /*2a30*/  FMUL.FTZ R56, R17, c[0x0][0x320] ;  /* 0x0000c80011387a20 */ /* 0x000fe20000410000 */
[----:B------:R-:W-:Y:S01]  /*2a40*/  HMMA.16816.F32.BF16 R72, R60, R54, R72 ;  /* 0x000000363c48723c */ /* 0x000fe20000041848 */
[----:B------:R-:W-:Y:S01]  /*2a50*/  FMUL.FTZ R57, R18, c[0x0][0x320] ;  /* 0x0000c80012397a20 */ /* 0x000fe20000410000 */
[----:B------:R-:W-:Y:S03]  /*2a60*/  LDSM.16.M88.4 R52, [R192+0x5000] ;  /* 0x00500000c034783b */ /* 0x000fe60000000200 */
[----:B------:R-:W1:Y:S01]  /*2a70*/  MUFU.TANH R56, R56 ;  /* 0x0000003800387308 */ /* 0x000e620000002400 */
[----:B-----5:R-:W5:Y:S02]  /*2a80*/  LDSM.16.M88.4 R16, [R204+0x5800] ;  /* 0x00580000cc10783b */ /* 0x020f640000000200 */
[C---:B---3--:R-:W-:Y:S05]  /*2a90*/  HMMA.16816.F32.BF16 R48, R24.reuse, R88, R48 ;  /* 0x000000581830723c */ /* 0x048fea0000041830 */
[----:B------:R-:W3:Y:S03]  /*2aa0*/  MUFU.TANH R57, R57 ;  /* 0x0000003900397308 */ /* 0x000ee60000002400 */
[----:B------:R-:W-:Y:S08]  /*2ab0*/  HMMA.16816.F32.BF16 R44, R24, R90, R44 ;  /* 0x0000005a182c723c */ /* 0x000ff0000004182c */
[----:B------:R-:W-:Y:S01]  /*2ac0*/  HMMA.16816.F32.BF16 R28, R12, R10, R28 ;  /* 0x0000000a0c1c723c */ /* 0x000fe2000004181c */
[----:B------:R-:W1:Y:S07]  /*2ad0*/  LDSM.16.M88.4 R8, [R200+0xb100] ;  /* 0x00b10000c808783b */ /* 0x000e6e0000000200 */
[C---:B--2---:R-:W-:Y:S08]  /*2ae0*/  HMMA.16816.F32.BF16 R68, R60.reuse, R32, R68 ;  /* 0x000000203c44723c */ /* 0x044ff00000041844 */
[----:B------:R-:W-:Y:S08]  /*2af0*/  HMMA.16816.F32.BF16 R64, R60, R34, R64 ;  /* 0x000000223c40723c */ /* 0x000ff00000041840 */
[----:B----4-:R-:W-:Y:S01]  /*2b00*/  HMMA.16816.F32.BF16 R48, R12, R20, R48 ;  /* 0x000000140c30723c */ /* 0x010fe20000041830 */
[----:B------:R-:W-:-:S02]  /*2b10*/  FMUL.FTZ R28, R28, c[0x0][0x320] ;  /* 0x0000c8001c1c7a20 */ /* 0x000fc40000410000 */
[----:B------:R-:W-:Y:S02]  /*2b20*/  FMUL.FTZ R29, R29, c[0x0][0x320] ;  /* 0x0000c8001d1d7a20 */ /* 0x000fe40000410000 */
[----:B------:R-:W-:Y:S02]  /*2b30*/  FMUL.FTZ R30, R30, c[0x0][0x320] ;  /* 0x0000c8001e1e7a20 */ /* 0x000fe40000410000 */
[----:B------:R-:W-:Y:S01]  /*2b40*/  FMUL.FTZ R31, R31, c[0x0][0x320] ;  /* 0x0000c8001f1f7a20 */ /* 0x000fe20000410000 */
[----:B------:R-:W-:Y:S01]  /*2b50*/  HMMA.16816.F32.BF16 R72, R36, R58, R72 ;  /* 0x0000003a2448723c */ /* 0x000fe20000041848 */
[----:B------:R-:W2:Y:S07]  /*2b60*/  MUFU.TANH R28, R28 ;  /* 0x0000001c001c7308 */ /* 0x000eae0000002400 */
[----:B------:R-:W-:Y:S01]  /*2b70*/  HMMA.16816.F32.BF16 R44, R12, R22, R44 ;  /* 0x000000160c2c723c */ /* 0x000fe2000004182c */
[----:B------:R-:W4:Y:S01]  /*2b80*/  LDSM.16.M88.4 R20, [R200+0xb900] ;  /* 0x00b90000c814783b */ /* 0x000f220000000200 */
[----:B------:R-:W1:Y:S06]  /*2b90*/  MUFU.TANH R29, R29 ;  /* 0x0000001d001d7308 */ /* 0x000e6c0000002400 */
[----:B-----5:R-:W-:Y:S01]  /*2ba0*/  HMMA.16816.F32.BF16 R68, R36, R16, R68 ;  /* 0x000000102444723c */ /* 0x020fe20000041844 */
[----:B------:R-:W-:Y:S01]  /*2bb0*/  FMUL.FTZ R32, R48, c[0x0][0x320] ;  /* 0x0000c80030207a20 */ /* 0x000fe20000410000 */
[----:B------:R-:W2:Y:S01]  /*2bc0*/  MUFU.TANH R30, R30 ;  /* 0x0000001e001e7308 */ /* 0x000ea20000002400 */
[----:B------:R-:W-:-:S04]  /*2bd0*/  FMUL.FTZ R33, R49, c[0x0][0x320] ;  /* 0x0000c80031217a20 */ /* 0x000fc80000410000 */
[----:B------:R-:W-:Y:S01]  /*2be0*/  FMUL.FTZ R16, R50, c[0x0][0x320] ;  /* 0x0000c80032107a20 */ /* 0x000fe20000410000 */
[----:B------:R-:W-:Y:S01]  /*2bf0*/  HMMA.16816.F32.BF16 R64, R36, R18, R64 ;  /* 0x000000122440723c */ /* 0x000fe20000041840 */
[----:B------:R-:W-:Y:S01]  /*2c00*/  FMUL.FTZ R17, R51, c[0x0][0x320] ;  /* 0x0000c80033117a20 */ /* 0x000fe20000410000 */
[----:B------:R-:W2:Y:S06]  /*2c10*/  MUFU.TANH R31, R31 ;  /* 0x0000001f001f7308 */ /* 0x000eac0000002400 */
[----:B-1----:R-:W-:Y:S01]  /*2c20*/  HMMA.16816.F32.BF16 R40, R24, R8, R40 ;  /* 0x000000081828723c */ /* 0x002fe20000041828 */
[----:B------:R-:W-:Y:S01]  /*2c30*/  FMUL.FTZ R35, R44, c[0x0][0x320] ;  /* 0x0000c8002c237a20 */ /* 0x000fe20000410000 */
[----:B------:R-:W1:Y:S01]  /*2c40*/  MUFU.TANH R32, R32 ;  /* 0x0000002000207308 */ /* 0x000e620000002400 */
[----:B------:R-:W-:-:S02]  /*2c50*/  FMUL.FTZ R34, R45, c[0x0][0x320] ;  /* 0x0000c8002d227a20 */ /* 0x000fc40000410000 */
[----:B------:R-:W-:Y:S02]  /*2c60*/  FMUL.FTZ R18, R46, c[0x0][0x320] ;  /* 0x0000c8002e127a20 */ /* 0x000fe40000410000 */
[----:B------:R-:W-:Y:S01]  /*2c70*/  FMUL.FTZ R19, R47, c[0x0][0x320] ;  /* 0x0000c8002f137a20 */ /* 0x000fe20000410000 */
[----:B------:R-:W-:Y:S01]  /*2c80*/  HMMA.16816.F32.BF16 R72, R24, R10, R72 ;  /* 0x0000000a1848723c */ /* 0x000fe20000041848 */
[----:B------:R-:W5:Y:S01]  /*2c90*/  LDSM.16.M88.4 R8, [R192+0x5800] ;  /* 0x00580000c008783b */ /* 0x000f620000000200 */
[----:B------:R-:W1:Y:S01]  /*2ca0*/  MUFU.TANH R33, R33 ;  /* 0x0000002100217308 */ /* 0x000e620000002400 */
[----:B------:R-:W-:-:S05]  /*2cb0*/  DEPBAR.LE SB0, 0x0 ;  /* 0x000080000000791a */ /* 0x000fca0000000000 */
[C---:B----4-:R-:W-:Y:S02]  /*2cc0*/  HMMA.16816.F32.BF16 R68, R24.reuse, R20, R68 ;  /* 0x000000141844723c */ /* 0x050fe40000041844 */
[----:B------:R-:W4:Y:S06]  /*2cd0*/  MUFU.TANH R16, R16 ;  /* 0x0000001000107308 */ /* 0x000f2c0000002400 */
[----:B------:R-:W-:Y:S02]  /*2ce0*/  HMMA.16816.F32.BF16 R64, R24, R22, R64 ;  /* 0x000000161840723c */ /* 0x000fe40000041840 */
[----:B------:R-:W1:Y:S06]  /*2cf0*/  MUFU.TANH R17, R17 ;  /* 0x0000001100117308 */ /* 0x000e6c0000002400 */
[C---:B------:R-:W-:Y:S02]  /*2d00*/  HMMA.16816.F32.BF16 R40, R12.reuse, R52, R40 ;  /* 0x000000340c28723c */ /* 0x040fe40000041828 */
[----:B------:R-:W1:Y:S06]  /*2d10*/  MUFU.TANH R35, R35 ;  /* 0x0000002300237308 */ /* 0x000e6c0000002400 */
[C---:B------:R-:W-:Y:S02]  /*2d20*/  HMMA.16816.F32.BF16 R72, R12.reuse, R54, R72 ;  /* 0x000000360c48723c */ /* 0x040fe40000041848 */
        /* <DEDUP_REMOVED lines=10> */
[----:B------:R1:W1:Y:S01]  /*2dd0*/  MUFU.TANH R171, R40 ;  /* 0x0000002800ab7308 */ /* 0x0002620000002400 */
[----:B------:R-:W-:Y:S02]  /*2de0*/  FMUL.FTZ R73, R73, c[0x0][0x320] ;  /* 0x0000c80049497a20 */ /* 0x000fe40000410000 */
[----:B------:R-:W-:Y:S02]  /*2df0*/  FMUL.FTZ R74, R74, c[0x0][0x320] ;  /* 0x0000c8004a4a7a20 */ /* 0x000fe40000410000 */
[----:B------:R-:W-:-:S02]  /*2e00*/  FMUL.FTZ R75, R75, c[0x0][0x320] ;  /* 0x0000c8004b4b7a20 */ /* 0x000fc40000410000 */
[----:B------:R-:W-:Y:S01]  /*2e10*/  FMUL.FTZ R68, R68, c[0x0][0x320] ;  /* 0x0000c80044447a20 */ /* 0x000fe20000410000 */
[----:B------:R1:W1:Y:S01]  /*2e20*/  MUFU.TANH R165, R41 ;  /* 0x0000002900a57308 */ /* 0x0002620000002400 */
[----:B------:R-:W-:Y:S02]  /*2e30*/  FMUL.FTZ R69, R69, c[0x0][0x320] ;  /* 0x0000c80045457a20 */ /* 0x000fe40000410000 */
[----:B------:R-:W-:Y:S02]  /*2e40*/  FMUL.FTZ R70, R70, c[0x0][0x320] ;  /* 0x0000c80046467a20 */ /* 0x000fe40000410000 */
[----:B------:R-:W-:Y:S02]  /*2e50*/  FMUL.FTZ R71, R71, c[0x0][0x320] ;  /* 0x0000c80047477a20 */ /* 0x000fe40000410000 */
[----:B------:R-:W-:Y:S01]  /*2e60*/  FMUL.FTZ R64, R64, c[0x0][0x320] ;  /* 0x0000c80040407a20 */ /* 0x000fe20000410000 */
[----:B------:R1:W1:Y:S01]  /*2e70*/  MUFU.TANH R168, R42 ;  /* 0x0000002a00a87308 */ /* 0x0002620000002400 */
[----:B------:R-:W-:-:S02]  /*2e80*/  FMUL.FTZ R65, R65, c[0x0][0x320] ;  /* 0x0000c80041417a20 */ /* 0x000fc40000410000 */
[----:B------:R-:W-:Y:S02]  /*2e90*/  FMUL.FTZ R66, R66, c[0x0][0x320] ;  /* 0x0000c80042427a20 */ /* 0x000fe40000410000 */
[----:B------:R-:W-:-:S03]  /*2ea0*/  FMUL.FTZ R67, R67, c[0x0][0x320] ;  /* 0x0000c80043437a20 */ /* 0x000fc60000410000 */
        /* <DEDUP_REMOVED lines=14> */
[----:B------:R-:W-:Y:S05]  /*2f90*/  @!P2 BRA `(.L_x_31) ;  /* 0x000004300000a947 */ /* 0x000fea0003800000 */
[----:B--234-:R-:W-:Y:S01]  /*2fa0*/  ISETP.NE.AND P0, PT, R208, 0x1, PT ;  /* 0x00000001d000780c */ /* 0x01cfe20003f05270 */
[----:B------:R-:W-:-:S02]  /*2fb0*/  IMAD R210, R144, 0x40, R212 ;  /* 0x0000004090d27824 */ /* 0x000fc400078e02d4 */
[----:B------:R-:W-:-:S03]  /*2fc0*/  IMAD.MOV.U32 R209, RZ, RZ, RZ ;  /* 0x000000ffffd17224 */ /* 0x000fc600078e00ff */
[----:B------:R-:W-:-:S05]  /*2fd0*/  IADD3 R210, R210, -0x80, R211 ;  /* 0xffffff80d2d27810 */ /* 0x000fca0007ffe0d3 */
[----:B------:R-:W-:Y:S02]  /*2fe0*/  IMAD.MOV.U32 R7, RZ, RZ, R210 ;  /* 0x000000ffff077224 */ /* 0x000fe400078e00d2 */
[----:B------:R-:W-:-:S05]  /*2ff0*/  @P0 IMAD.HI.U32 R8, R210, c[0x0][0x2bc], RZ ;  /* 0x0000af00d2080a27 */ /* 0x000fca00078e00ff */
[----:B------:R-:W-:-:S04]  /*3000*/  @P0 SHF.R.U32.HI R7, RZ, c[0x0][0x2c0], R8 ;  /* 0x0000b000ff070a19 */ /* 0x000fc80000011608 */
[----:B------:R-:W-:-:S04]  /*3010*/  @!P3 IADD3 R10, P0, R7, UR10, RZ ;  /* 0x0000000a070abc10 */ /* 0x000fc8000ff1e0ff */
[----:B------:R-:W-:Y:S02]  /*3020*/  @!P3 LEA.HI.X.SX32 R9, R7, UR7, 0x1, P0 ;  /* 0x000000070709bc11 */ /* 0x000fe400080f0eff */
[----:B------:R-:W-:-:S04]  /*3030*/  @!P3 LEA R8, P0, R10, c[0x0][0x2a0], 0x2 ;  /* 0x0000a8000a08ba11 */ /* 0x000fc800078010ff */
[----:B------:R-:W-:-:S05]  /*3040*/  @!P3 LEA.HI.X R9, R10, c[0x0][0x2a4], R9, 0x2, P0 ;  /* 0x0000a9000a09ba11 */ /* 0x000fca00000f1409 */
[----:B------:R-:W2:Y:S01]  /*3050*/  @!P3 LDG.E R209, [R8.64] ;  /* 0x0000000e08d1b981 */ /* 0x000ea2000c1e1900 */
[----:B------:R-:W-:Y:S01]  /*3060*/  IMAD.MOV R7, RZ, RZ, -R7 ;  /* 0x000000ffff077224 */ /* 0x000fe200078e0a07 */
[----:B------:R-:W-:Y:S02]  /*3070*/  SEL R24, RZ, 0x10, P4 ;  /* 0x00000010ff187807 */ /* 0x000fe40002000000 */
[----:B------:R-:W-:Y:S01]  /*3080*/  SHF.L.U64.HI R14, R135, 0x1, R146 ;  /* 0x00000001870e7819 */ /* 0x000fe20000010292 */
[----:B------:R-:W-:Y:S01]  /*3090*/  IMAD R210, R7, c[0x0][0x2b8], R210 ;  /* 0x0000ae0007d27a24 */ /* 0x000fe200078e02d2 */
[----:B------:R-:W-:Y:S02]  /*30a0*/  IADD3 R22, -R24, 0x10, RZ ;  /* 0x0000001018167810 */ /* 0x000fe40007ffe1ff */
[----:B------:R-:W-:Y:S01]  /*30b0*/  SHF.L.U64.HI R11, R134, 0x1, R145 ;  /* 0x00000001860b7819 */ /* 0x000fe20000010291 */
[----:B------:R-:W-:Y:S01]  /*30c0*/  IMAD.WIDE.U32 R12, R210, c[0x0][0x1e0], RZ ;  /* 0x00007800d20c7a25 */ /* 0x000fe200078e00ff */
[----:B------:R-:W-:-:S02]  /*30d0*/  SHF.R.S32.HI R7, RZ, 0x1f, R210 ;  /* 0x0000001fff077819 */ /* 0x000fc400000114d2 */
[----:B------:R-:W-:-:S03]  /*30e0*/  LOP3.LUT R22, R22, 0xf, RZ, 0xc0, !PT ;  /* 0x0000000f16167812 */ /* 0x000fc600078ec0ff */
[----:B------:R-:W-:-:S04]  /*30f0*/  IMAD R7, R7, c[0x0][0x1e0], RZ ;  /* 0x0000780007077a24 */ /* 0x000fc800078e02ff */
[----:B------:R-:W-:-:S04]  /*3100*/  IMAD R7, R210, c[0x0][0x1e4], R7 ;  /* 0x00007900d2077a24 */ /* 0x000fc800078e0207 */
[----:B------:R-:W-:Y:S01]  /*3110*/  IMAD.IADD R13, R13, 0x1, R7 ;  /* 0x000000010d0d7824 */ /* 0x000fe200078e0207 */
[----:B--2---:R-:W-:-:S03]  /*3120*/  SHF.R.S32.HI R10, RZ, 0x1f, R209 ;  /* 0x0000001fff0a7819 */ /* 0x004fc600000114d1 */
[----:B------:R-:W-:Y:S01]  /*3130*/  IMAD.WIDE.U32 R8, R209, c[0x0][0x1f0], R12 ;  /* 0x00007c00d1087a25 */ /* 0x000fe200078e000c */
[----:B------:R-:W-:-:S03]  /*3140*/  SEL R12, RZ, 0x10, P6 ;  /* 0x00000010ff0c7807 */ /* 0x000fc60003000000 */
[----:B------:R-:W-:Y:S01]  /*3150*/  IMAD R10, R10, c[0x0][0x1f0], RZ ;  /* 0x00007c000a0a7a24 */ /* 0x000fe200078e02ff */
[----:B------:R-:W-:Y:S01]  /*3160*/  IADD3 R15, P0, R8, UR12, RZ ;  /* 0x0000000c080f7c10 */ /* 0x000fe2000ff1e0ff */
[----:B------:R-:W-:Y:S01]  /*3170*/  IMAD.SHL.U32 R13, R135, 0x2, RZ ;  /* 0x00000002870d7824 */ /* 0x000fe200078e00ff */
[----:B------:R-:W-:Y:S01]  /*3180*/  IADD3 R36, -R12, 0x10, RZ ;  /* 0x000000100c247810 */ /* 0x000fe20007ffe1ff */
[----:B------:R-:W-:Y:S02]  /*3190*/  IMAD R7, R209, c[0x0][0x1f4], R10 ;  /* 0x00007d00d1077a24 */ /* 0x000fe400078e020a */
[----:B------:R-:W-:Y:S01]  /*31a0*/  IMAD.SHL.U32 R10, R134, 0x2, RZ ;  /* 0x00000002860a7824 */ /* 0x000fe200078e00ff */
[----:B------:R-:W-:Y:S02]  /*31b0*/  LOP3.LUT R36, R36, 0xf, RZ, 0xc0, !PT ;  /* 0x0000000f24247812 */ /* 0x000fe400078ec0ff */
[----:B------:R-:W-:Y:S01]  /*31c0*/  IADD3.X R8, R9, UR8, R7, P0, !PT ;  /* 0x0000000809087c10 */ /* 0x000fe200087fe407 */
[----:B------:R-:W-:Y:S01]  /*31d0*/  IMAD.SHL.U32 R7, R133, 0x2, RZ ;  /* 0x0000000285077824 */ /* 0x000fe200078e00ff */
[----:B------:R-:W-:-:S02]  /*31e0*/  LEA R20, P0, R15, c[0x0][0x1c8], 0x1 ;  /* 0x000072000f147a11 */ /* 0x000fc400078008ff */
[----:B------:R-:W-:Y:S02]  /*31f0*/  SEL R9, RZ, 0x10, P5 ;  /* 0x00000010ff097807 */ /* 0x000fe40002800000 */
[----:B------:R-:W-:Y:S01]  /*3200*/  LEA.HI.X R15, R15, c[0x0][0x1cc], R8, 0x1, P0 ;  /* 0x000073000f0f7a11 */ /* 0x000fe200000f0c08 */
[----:B------:R-:W2:Y:S01]  /*3210*/  SHFL.IDX PT, R21, R20, 0x1, 0x181f ;  /* 0x00381f0014157f89 */ /* 0x000ea200000e0000 */
[----:B------:R-:W-:Y:S02]  /*3220*/  IADD3 R26, -R9, 0x10, RZ ;  /* 0x00000010091a7810 */ /* 0x000fe40007ffe1ff */
[----:B------:R-:W-:Y:S01]  /*3230*/  SHF.L.U64.HI R8, R133, 0x1, R2 ;  /* 0x0000000185087819 */ /* 0x000fe20000010202 */
[----:B------:R-:W3:Y:S01]  /*3240*/  SHFL.IDX PT, R23, R15, 0x1, 0x181f ;  /* 0x00381f000f177f89 */ /* 0x000ee200000e0000 */
[----:B------:R-:W-:-:S03]  /*3250*/  LOP3.LUT R26, R26, 0xf, RZ, 0xc0, !PT ;  /* 0x0000000f1a1a7812 */ /* 0x000fc600078ec0ff */
[----:B------:R-:W4:Y:S04]  /*3260*/  SHFL.IDX PT, R20, R20, RZ, 0x181f ;  /* 0x00181fff14147589 */ /* 0x000f2800000e0000 */
[----:B------:R-:W5:Y:S01]  /*3270*/  SHFL.IDX PT, R15, R15, RZ, 0x181f ;  /* 0x00181fff0f0f7589 */ /* 0x000f6200000e0000 */
[----:B--2---:R-:W-:-:S04]  /*3280*/  IADD3 R36, P1, P0, R36, R21, R13 ;  /* 0x0000001524247210 */ /* 0x004fc8000783e00d */
[----:B---3--:R-:W-:Y:S02]  /*3290*/  IADD3.X R37, RZ, R23, R14, P1, P0 ;  /* 0x00000017ff257210 */ /* 0x008fe40000fe040e */
[----:B------:R-:W-:-:S04]  /*32a0*/  IADD3 R26, P1, P0, R26, R21, R10 ;  /* 0x000000151a1a7210 */ /* 0x000fc8000783e00a */
[----:B------:R-:W-:Y:S02]  /*32b0*/  IADD3.X R27, RZ, R23, R11, P1, P0 ;  /* 0x00000017ff1b7210 */ /* 0x000fe40000fe040b */
[----:B------:R-:W-:-:S04]  /*32c0*/  IADD3 R22, P1, P0, R22, R21, R7 ;  /* 0x0000001516167210 */ /* 0x000fc8000783e007 */
[----:B------:R-:W-:Y:S02]  /*32d0*/  IADD3.X R23, RZ, R23, R8, P1, P0 ;  /* 0x00000017ff177210 */ /* 0x000fe40000fe0408 */
[----:B----4-:R-:W-:-:S05]  /*32e0*/  IADD3 R38, P0, R20, R13, RZ ;  /* 0x0000000d14267210 */ /* 0x010fca0007f1e0ff */
[----:B-----5:R-:W-:Y:S01]  /*32f0*/  IMAD.X R39, R15, 0x1, R14, P0 ;  /* 0x000000010f277824 */ /* 0x020fe200000e060e */
[----:B------:R-:W-:-:S04]  /*3300*/  IADD3 R10, P0, R20, R10, RZ ;  /* 0x0000000a140a7210 */ /* 0x000fc80007f1e0ff */
[----:B------:R2:W-:Y:S01]  /*3310*/  LDGSTS.E.BYPASS.LTC128B.128 [R207+0x6100], [R38.64], !P6 ;  /* 0x0610000026cf7fae */ /* 0x0005e2000f101d4e */
[----:B------:R-:W-:Y:S01]  /*3320*/  IMAD.X R11, R15, 0x1, R11, P0 ;  /* 0x000000010f0b7824 */ /* 0x000fe200000e060b */
[----:B-1----:R-:W-:-:S04]  /*3330*/  IADD3 R40, P0, R20, R7, RZ ;  /* 0x0000000714287210 */ /* 0x002fc80007f1e0ff */
[----:B------:R2:W-:Y:S01]  /*3340*/  LDGSTS.E.BYPASS.LTC128B.128 [R207+0x8100], [R10.64], !P5 ;  /* 0x081000000acf7fae */ /* 0x0005e2000e901d4e */
[----:B------:R-:W-:Y:S01]  /*3350*/  IMAD.X R41, R15, 0x1, R8, P0 ;  /* 0x000000010f297824 */ /* 0x000fe200000e0608 */
[----:B------:R-:W-:-:S04]  /*3360*/  ISETP.NE.U32.AND P0, PT, R12, RZ, PT ;  /* 0x000000ff0c00720c */ /* 0x000fc80003f05070 */
[----:B------:R2:W-:Y:S09]  /*3370*/  LDGSTS.E.BYPASS.LTC128B.128 [R207+0xa100], [R40.64], !P4 ;  /* 0x0a10000028cf7fae */ /* 0x0005f2000e101d4e */
[----:B------:R2:W-:Y:S01]  /*3380*/  LDGSTS.E.BYPASS.LTC128B.128.ZFILL [R207+0x7100], [R36.64], P0 ;  /* 0x0710000024cf7fae */ /* 0x0005e20008141d4e */
[----:B------:R-:W-:-:S13]  /*3390*/  ISETP.NE.U32.AND P0, PT, R9, RZ, PT ;  /* 0x000000ff0900720c */ /* 0x000fda0003f05070 */
[----:B------:R2:W-:Y:S01]  /*33a0*/  LDGSTS.E.BYPASS.LTC128B.128.ZFILL [R207+0x9100], [R26.64], P0 ;  /* 0x091000001acf7fae */ /* 0x0005e20008141d4e */
[----:B------:R-:W-:-:S13]  /*33b0*/  ISETP.NE.U32.AND P0, PT, R24, RZ, PT ;  /* 0x000000ff1800720c */ /* 0x000fda0003f05070 */
[----:B------:R2:W-:Y:S02]  /*33c0*/  LDGSTS.E.BYPASS.LTC128B.128.ZFILL [R207+0xb100], [R22.64], P0 ;  /* 0x0b10000016cf7fae */ /* 0x0005e40008141d4e */
.L_x_31:
[----:B--234-:R-:W-:Y:S01]  /*33d0*/  LOP3.LUT R7, R6, 0xffffffe0, RZ, 0xc0, !PT ;  /* 0xffffffe006077812 */ /* 0x01cfe200078ec0ff */
[----:B------:R-:W-:Y:S01]  /*33e0*/  IMAD.SHL.U32 R203, R203, 0x2, RZ ;  /* 0x00000002cbcb7824 */ /* 0x000fe200078e00ff */
[----:B------:R-:W0:Y:S03]  /*33f0*/  LDGDEPBAR ;  /* 0x00000000000079af */ /* 0x000e260000000000 */
[----:B------:R-:W-:Y:S01]  /*3400*/  IMAD.IADD R7, R4, 0x1, -R7 ;  /* 0x0000000104077824 */ /* 0x000fe200078e0a07 */
[----:B-1----:R-:W-:Y:S01]  /*3410*/  LDSM.16.MT88.4 R40, [R203+0x2100] ;  /* 0x00210000cb28783b */ /* 0x002fe20000004200 */
[C-C-:B------:R-:W-:Y:S02]  /*3420*/  IMAD R197, R5.reuse, 0x2, R203.reuse ;  /* 0x0000000205c57824 */ /* 0x140fe400078e02cb */
[----:B------:R-:W-:Y:S01]  /*3430*/  IMAD R198, R0, 0x2, R203 ;  /* 0x0000000200c67824 */ /* 0x000fe200078e02cb */
[----:B------:R-:W-:Y:S01]  /*3440*/  SHF.R.S32.HI R4, RZ, 0x1f, R7 ;  /* 0x0000001fff047819 */ /* 0x000fe20000011407 */
[----:B------:R-:W-:Y:S02]  /*3450*/  LDSM.16.MT88.4 R124, [R203+0x100] ;  /* 0x00010000cb7c783b */ /* 0x000fe40000004200 */
[----:B------:R-:W-:Y:S01]  /*3460*/  IMAD R196, R5, 0x2, R198 ;  /* 0x0000000205c47824 */ /* 0x000fe200078e02c6 */
[----:B------:R-:W-:Y:S01]  /*3470*/  LEA.HI R4, R4, R7, RZ, 0x2 ;  /* 0x0000000704047211 */ /* 0x000fe200078f10ff */
[----:B------:R-:W-:Y:S03]  /*3480*/  LDSM.16.MT88.4 R116, [R198+0x100] ;  /* 0x00010000c674783b */ /* 0x000fe60000004200 */
[----:B------:R-:W-:Y:S01]  /*3490*/  LOP3.LUT R4, R4, 0x7ffffffc, RZ, 0xc0, !PT ;  /* 0x7ffffffc04047812 */ /* 0x000fe200078ec0ff */
[----:B------:R-:W-:Y:S04]  /*34a0*/  LDSM.16.MT88.4 R108, [R197+0x100] ;  /* 0x00010000c56c783b */ /* 0x000fe80000004200 */
[----:B------:R-:W-:Y:S01]  /*34b0*/  IMAD.IADD R4, R7, 0x1, -R4 ;  /* 0x0000000107047824 */ /* 0x000fe200078e0a04 */
[----:B------:R-:W-:Y:S03]  /*34c0*/  LDSM.16.MT88.4 R100, [R196+0x100] ;  /* 0x00010000c464783b */ /* 0x000fe60000004200 */
[----:B------:R-:W-:Y:S01]  /*34d0*/  IMAD R3, R4, -0x2, R3 ;  /* 0xfffffffe04037824 */ /* 0x000fe200078e0203 */
[----:B------:R-:W-:Y:S04]  /*34e0*/  LDSM.16.MT88.4 R48, [R198+0x2100] ;  /* 0x00210000c630783b */ /* 0x000fe80000004200 */
[----:B------:R-:W-:Y:S01]  /*34f0*/  ISETP.GT.AND P0, PT, R3, RZ, PT ;  /* 0x000000ff0300720c */ /* 0x000fe20003f04270 */
[----:B------:R-:W-:Y:S03]  /*3500*/  LDSM.16.MT88.4 R64, [R196+0x2100] ;  /* 0x00210000c440783b */ /* 0x000fe60000004200 */
[----:B------:R-:W-:Y:S01]  /*3510*/  FSEL R57, R57, -INF , P0 ;  /* 0xff80000039397808 */ /* 0x000fe20000000000 */
[----:B------:R-:W-:Y:S01]  /*3520*/  LDSM.16.MT88.4 R72, [R203+0x4100] ;  /* 0x00410000cb48783b */ /* 0x000fe20000004200 */
[----:B------:R-:W-:-:S02]  /*3530*/  FSEL R76, R76, -INF , P0 ;  /* 0xff8000004c4c7808 */ /* 0x000fc40000000000 */
[----:B------:R-:W-:Y:S01]  /*3540*/  ISETP.GT.AND P0, PT, R3, 0x1, PT ;  /* 0x000000010300780c */ /* 0x000fe20003f04270 */
[----:B------:R-:W-:Y:S03]  /*3550*/  LDSM.16.MT88.4 R80, [R198+0x4100] ;  /* 0x00410000c650783b */ /* 0x000fe60000004200 */
[----:B------:R-:W-:Y:S01]  /*3560*/  FSEL R6, R77, -INF , P0 ;  /* 0xff8000004d067808 */ /* 0x000fe20000000000 */
[----:B------:R-:W-:Y:S01]  /*3570*/  LDSM.16.MT88.4 R88, [R197+0x4100] ;  /* 0x00410000c558783b */ /* 0x000fe20000004200 */
[----:B------:R-:W-:Y:S02]  /*3580*/  FSEL R15, R56, -INF , P0 ;  /* 0xff800000380f7808 */ /* 0x000fe40000000000 */
[----:B------:R-:W-:Y:S01]  /*3590*/  ISETP.GT.AND P0, PT, R3, 0x8, PT ;  /* 0x000000080300780c */ /* 0x000fe20003f04270 */
[----:B------:R-:W-:Y:S03]  /*35a0*/  LDSM.16.MT88.4 R136, [R198+0x900] ;  /* 0x00090000c688783b */ /* 0x000fe60000004200 */
[----:B------:R-:W-:Y:S01]  /*35b0*/  FSEL R30, R30, -INF , P0 ;  /* 0xff8000001e1e7808 */ /* 0x000fe20000000000 */
[----:B------:R-:W-:Y:S01]  /*35c0*/  LDSM.16.MT88.4 R24, [R198+0x2900] ;  /* 0x00290000c618783b */ /* 0x000fe20000004200 */
[----:B------:R-:W-:-:S02]  /*35d0*/  FSEL R21, R28, -INF , P0 ;  /* 0xff8000001c157808 */ /* 0x000fc40000000000 */
[----:B------:R-:W-:-:S04]  /*35e0*/  ISETP.GT.AND P0, PT, R3, 0x9, PT ;  /* 0x000000090300780c */ /* 0x000fc80003f04270 */
[----:B------:R-:W-:Y:S02]  /*35f0*/  FSEL R4, R31, -INF , P0 ;  /* 0xff8000001f047808 */ /* 0x000fe40000000000 */
[----:B------:R-:W-:Y:S02]  /*3600*/  FSEL R29, R29, -INF , P0 ;  /* 0xff8000001d1d7808 */ /* 0x000fe40000000000 */
[----:B------:R-:W-:-:S04]  /*3610*/  ISETP.GT.AND P0, PT, R3, 0x10, PT ;  /* 0x000000100300780c */ /* 0x000fc80003f04270 */
[----:B------:R-:W-:Y:S02]  /*3620*/  FSEL R14, R16, -INF , P0 ;  /* 0xff800000100e7808 */ /* 0x000fe40000000000 */
[----:B------:R-:W-:Y:S02]  /*3630*/  FSEL R13, R32, -INF , P0 ;  /* 0xff800000200d7808 */ /* 0x000fe40000000000 */
[----:B------:R-:W-:Y:S02]  /*3640*/  ISETP.GT.AND P0, PT, R3, 0x11, PT ;  /* 0x000000110300780c */ /* 0x000fe40003f04270 */
[----:B------:R-:W-:Y:S02]  /*3650*/  FMNMX.FTZ R16, R76, R15, !PT ;  /* 0x0000000f4c107209 */ /* 0x000fe40007810000 */
[----:B------:R-:W-:Y:S02]  /*3660*/  FSEL R12, R17, -INF , P0 ;  /* 0xff800000110c7808 */ /* 0x000fe40000000000 */
[----:B------:R-:W-:-:S02]  /*3670*/  FSEL R11, R33, -INF , P0 ;  /* 0xff800000210b7808 */ /* 0x000fc40000000000 */
[----:B------:R-:W-:Y:S02]  /*3680*/  ISETP.GT.AND P0, PT, R3, 0x18, PT ;  /* 0x000000180300780c */ /* 0x000fe40003f04270 */
[----:B------:R-:W-:Y:S02]  /*3690*/  FMNMX.FTZ R16, R21, R16, !PT ;  /* 0x0000001015107209 */ /* 0x000fe40007810000 */
[----:B------:R-:W-:Y:S02]  /*36a0*/  FSEL R10, R18, -INF , P0 ;  /* 0xff800000120a7808 */ /* 0x000fe40000000000 */
[----:B------:R-:W-:Y:S02]  /*36b0*/  FSEL R9, R35, -INF , P0 ;  /* 0xff80000023097808 */ /* 0x000fe40000000000 */
[----:B------:R-:W-:Y:S02]  /*36c0*/  ISETP.GT.AND P0, PT, R3, 0x19, PT ;  /* 0x000000190300780c */ /* 0x000fe40003f04270 */
[----:B------:R-:W-:-:S02]  /*36d0*/  FMNMX.FTZ R17, R57, R6, !PT ;  /* 0x0000000639117209 */ /* 0x000fc40007810000 */
[----:B------:R-:W-:Y:S02]  /*36e0*/  FSEL R8, R19, -INF , P0 ;  /* 0xff80000013087808 */ /* 0x000fe40000000000 */
[----:B------:R-:W-:Y:S02]  /*36f0*/  FSEL R7, R34, -INF , P0 ;  /* 0xff80000022077808 */ /* 0x000fe40000000000 */
[----:B------:R-:W-:Y:S01]  /*3700*/  ISETP.GT.AND P0, PT, R3, 0x20, PT ;  /* 0x000000200300780c */ /* 0x000fe20003f04270 */
[----:B------:R-:W-:Y:S01]  /*3710*/  LDSM.16.MT88.4 R32, [R197+0x900] ;  /* 0x00090000c520783b */ /* 0x000fe20000004200 */
        /* <DEDUP_REMOVED lines=9> */
[----:B------:R-:W-:Y:S02]  /*37b0*/  FMNMX.FTZ R17, R4, R17, !PT ;  /* 0x0000001104117209 */ /* 0x000fe40007810000 */
[----:B------:R-:W-:Y:S02]  /*37c0*/  FSEL R170, R170, -INF , P0 ;  /* 0xff800000aaaa7808 */ /* 0x000fe40000000000 */
[----:B------:R-:W-:Y:S02]  /*37d0*/  FSEL R163, R163, -INF , P0 ;  /* 0xff800000a3a37808 */ /* 0x000fe40000000000 */
[----:B------:R-:W-:Y:S02]  /*37e0*/  ISETP.GT.AND P0, PT, R3, 0x29, PT ;  /* 0x000000290300780c */ /* 0x000fe40003f04270 */
[----:B------:R-:W-:Y:S02]  /*37f0*/  FMNMX.FTZ R16, R11, R16, !PT ;  /* 0x000000100b107209 */ /* 0x000fe40007810000 */
[----:B------:R-:W-:-:S02]  /*3800*/  FMNMX.FTZ R17, R14, R17, !PT ;  /* 0x000000110e117209 */ /* 0x000fc40007810000 */
[----:B------:R-:W-:Y:S02]  /*3810*/  FSEL R176, R176, -INF , P0 ;  /* 0xff800000b0b07808 */ /* 0x000fe40000000000 */
[----:B------:R-:W-:Y:S02]  /*3820*/  FMNMX.FTZ R16, R9, R16, !PT ;  /* 0x0000001009107209 */ /* 0x000fe40007810000 */
[----:B------:R-:W-:Y:S02]  /*3830*/  FSEL R169, R169, -INF , P0 ;  /* 0xff800000a9a97808 */ /* 0x000fe40000000000 */
[----:B------:R-:W-:Y:S02]  /*3840*/  ISETP.GT.AND P0, PT, R3, 0x30, PT ;  /* 0x000000300300780c */ /* 0x000fe40003f04270 */
[----:B------:R-:W-:Y:S02]  /*3850*/  FMNMX.FTZ R17, R12, R17, !PT ;  /* 0x000000110c117209 */ /* 0x000fe40007810000 */
[----:B------:R-:W-:-:S02]  /*3860*/  FMNMX.FTZ R16, R7, R16, !PT ;  /* 0x0000001007107209 */ /* 0x000fc40007810000 */
[----:B------:R-:W-:Y:S02]  /*3870*/  FSEL R172, R172, -INF , P0 ;  /* 0xff800000acac7808 */ /* 0x000fe40000000000 */
[----:B------:R-:W-:Y:S02]  /*3880*/  FSEL R175, R175, -INF , P0 ;  /* 0xff800000afaf7808 */ /* 0x000fe40000000000 */
[----:B------:R-:W-:Y:S02]  /*3890*/  FMNMX.FTZ R17, R10, R17, !PT ;  /* 0x000000110a117209 */ /* 0x000fe40007810000 */
[----:B------:R-:W-:Y:S02]  /*38a0*/  ISETP.GT.AND P0, PT, R3, 0x31, PT ;  /* 0x000000310300780c */ /* 0x000fe40003f04270 */
[----:B------:R-:W-:Y:S02]  /*38b0*/  FMNMX.FTZ R16, R171, R16, !PT ;  /* 0x00000010ab107209 */ /* 0x000fe40007810000 */
[----:B------:R-:W-:-:S02]  /*38c0*/  FMNMX.FTZ R17, R8, R17, !PT ;  /* 0x0000001108117209 */ /* 0x000fc40007810000 */
[----:B------:R-:W-:Y:S02]  /*38d0*/  FSEL R142, R142, -INF , P0 ;  /* 0xff8000008e8e7808 */ /* 0x000fe40000000000 */
[----:B------:R-:W-:Y:S02]  /*38e0*/  FSEL R173, R173, -INF , P0 ;  /* 0xff800000adad7808 */ /* 0x000fe40000000000 */
[----:B------:R-:W-:Y:S02]  /*38f0*/  ISETP.GT.AND P0, PT, R3, 0x38, PT ;  /* 0x000000380300780c */ /* 0x000fe40003f04270 */
[----:B------:R-:W-:Y:S02]  /*3900*/  FMNMX.FTZ R16, R165, R16, !PT ;  /* 0x00000010a5107209 */ /* 0x000fe40007810000 */
[----:B------:R-:W-:Y:S02]  /*3910*/  FMNMX.FTZ R17, R168, R17, !PT ;  /* 0x00000011a8117209 */ /* 0x000fe40007810000 */
[----:B------:R-:W-:-:S02]  /*3920*/  FSEL R140, R140, -INF , P0 ;  /* 0xff8000008c8c7808 */ /* 0x000fc40000000000 */
[----:B------:R-:W-:Y:S02]  /*3930*/  FSEL R143, R143, -INF , P0 ;  /* 0xff8000008f8f7808 */ /* 0x000fe40000000000 */
[----:B------:R-:W-:Y:S02]  /*3940*/  FMNMX.FTZ R16, R163, R16, !PT ;  /* 0x00000010a3107209 */ /* 0x000fe40007810000 */
[----:B------:R-:W-:Y:S02]  /*3950*/  ISETP.GT.AND P0, PT, R3, 0x39, PT ;  /* 0x000000390300780c */ /* 0x000fe40003f04270 */
[----:B------:R-:W-:Y:S02]  /*3960*/  FMNMX.FTZ R3, R178, R17, !PT ;  /* 0x00000011b2037209 */ /* 0x000fe40007810000 */
[----:B------:R-:W-:Y:S02]  /*3970*/  FMNMX.FTZ R16, R169, R16, !PT ;  /* 0x00000010a9107209 */ /* 0x000fe40007810000 */
[----:B------:R-:W-:-:S02]  /*3980*/  FMNMX.FTZ R3, R170, R3, !PT ;  /* 0x00000003aa037209 */ /* 0x000fc40007810000 */
[----:B------:R-:W-:Y:S02]  /*3990*/  FMNMX.FTZ R16, R175, R16, !PT ;  /* 0x00000010af107209 */ /* 0x000fe40007810000 */
[----:B------:R-:W-:Y:S02]  /*39a0*/  FMNMX.FTZ R3, R176, R3, !PT ;  /* 0x00000003b0037209 */ /* 0x000fe40007810000 */
[----:B------:R-:W-:Y:S02]  /*39b0*/  FMNMX.FTZ R16, R173, R16, !PT ;  /* 0x00000010ad107209 */ /* 0x000fe40007810000 */
[----:B------:R-:W-:Y:S02]  /*39c0*/  FMNMX.FTZ R3, R172, R3, !PT ;  /* 0x00000003ac037209 */ /* 0x000fe40007810000 */
[----:B------:R-:W-:Y:S02]  /*39d0*/  FSEL R141, R141, -INF , P0 ;  /* 0xff8000008d8d7808 */ /* 0x000fe40000000000 */
[----:B------:R-:W-:-:S02]  /*39e0*/  FMNMX.FTZ R16, R143, R16, !PT ;  /* 0x000000108f107209 */ /* 0x000fc40007810000 */
[----:B------:R-:W-:Y:S02]  /*39f0*/  FMNMX.FTZ R3, R142, R3, !PT ;  /* 0x000000038e037209 */ /* 0x000fe40007810000 */
        /* <DEDUP_REMOVED lines=15> */
[----:B------:R-:W-:Y:S01]  /*3af0*/  LDSM.16.MT88.4 R16, [R197+0x2900] ;  /* 0x00290000c510783b */ /* 0x000fe20000004200 */
[C---:B------:R-:W-:Y:S01]  /*3b00*/  FSETP.NEU.FTZ.AND P0, PT, R3.reuse, -INF , PT ;  /* 0xff8000000300780b */ /* 0x040fe20003f1d000 */
[----:B------:R-:W-:Y:S02]  /*3b10*/  FMUL.FTZ R167, R3, c[0x0][0x2d0] ;  /* 0x0000b40003a77a20 */ /* 0x000fe40000410000 */
[--C-:B------:R-:W-:Y:S02]  /*3b20*/  FFMA.FTZ R158, R76, c[0x0][0x2d0], -R174.reuse ;  /* 0x0000b4004c9e7a23 */ /* 0x100fe400000108ae */
[--C-:B------:R-:W-:Y:S01]  /*3b30*/  FFMA.FTZ R157, R15, c[0x0][0x2d0], -R174.reuse ;  /* 0x0000b4000f9d7a23 */ /* 0x100fe200000108ae */
[----:B------:R-:W-:Y:S01]  /*3b40*/  FSEL R167, R167, RZ, P0 ;  /* 0x000000ffa7a77208 */ /* 0x000fe20000000000 */
[--C-:B------:R-:W-:Y:S02]  /*3b50*/  FFMA.FTZ R155, R21, c[0x0][0x2d0], -R174.reuse ;  /* 0x0000b400159b7a23 */ /* 0x100fe400000108ae */
[----:B------:R-:W-:Y:S01]  /*3b60*/  FFMA.FTZ R152, R29, c[0x0][0x2d0], -R174 ;  /* 0x0000b4001d987a23 */ /* 0x000fe200000108ae */
[----:B------:R-:W-:Y:S01]  /*3b70*/  MUFU.EX2 R158, R158 ;  /* 0x0000009e009e7308 */ /* 0x000fe20000000800 */
[--C-:B------:R-:W-:Y:S01]  /*3b80*/  FFMA.FTZ R159, R57, c[0x0][0x2d0], -R167.reuse ;  /* 0x0000b400399f7a23 */ /* 0x100fe200000108a7 */
[----:B------:R-:W-:Y:S01]  /*3b90*/  LDSM.16.MT88.4 R20, [R203+0x900] ;  /* 0x00090000cb14783b */ /* 0x000fe20000004200 */
[----:B------:R-:W-:-:S02]  /*3ba0*/  FFMA.FTZ R160, R6, c[0x0][0x2d0], -R167 ;  /* 0x0000b40006a07a23 */ /* 0x000fc400000108a7 */
[--C-:B------:R-:W-:Y:S01]  /*3bb0*/  FFMA.FTZ R161, R30, c[0x0][0x2d0], -R167.reuse ;  /* 0x0000b4001ea17a23 */ /* 0x100fe200000108a7 */
[----:B------:R-:W1:Y:S01]  /*3bc0*/  LDSM.16.MT88.4 R56, [R197+0x2100] ;  /* 0x00210000c538783b */ /* 0x000e620000004200 */
[--C-:B------:R-:W-:Y:S01]  /*3bd0*/  FFMA.FTZ R154, R4, c[0x0][0x2d0], -R167.reuse ;  /* 0x0000b400049a7a23 */ /* 0x100fe200000108a7 */
[----:B------:R-:W2:Y:S01]  /*3be0*/  MUFU.EX2 R157, R157 ;  /* 0x0000009d009d7308 */ /* 0x000ea20000000800 */
[--C-:B------:R-:W-:Y:S01]  /*3bf0*/  FFMA.FTZ R147, R7, c[0x0][0x2d0], -R174.reuse ;  /* 0x0000b40007937a23 */ /* 0x100fe200000108ae */
[----:B------:R-:W-:Y:S01]  /*3c00*/  LDSM.16.MT88.4 R28, [R196+0x900] ;  /* 0x00090000c41c783b */ /* 0x000fe20000004200 */
[--C-:B------:R-:W-:Y:S02]  /*3c10*/  FFMA.FTZ R151, R11, c[0x0][0x2d0], -R174.reuse ;  /* 0x0000b4000b977a23 */ /* 0x100fe400000108ae */
[----:B------:R-:W-:Y:S01]  /*3c20*/  FFMA.FTZ R150, R9, c[0x0][0x2d0], -R174 ;  /* 0x0000b40009967a23 */ /* 0x000fe200000108ae */
[----:B------:R-:W3:Y:S01]  /*3c30*/  LDSM.16.MT88.4 R4, [R196+0x4100] ;  /* 0x00410000c404783b */ /* 0x000ee20000004200 */
[--C-:B------:R-:W-:Y:S01]  /*3c40*/  FFMA.FTZ R149, R10, c[0x0][0x2d0], -R167.reuse ;  /* 0x0000b4000a957a23 */ /* 0x100fe200000108a7 */
[----:B------:R-:W-:Y:S01]  /*3c50*/  MUFU.EX2 R155, R155 ;  /* 0x0000009b009b7308 */ /* 0x000fe20000000800 */
[----:B------:R-:W-:-:S02]  /*3c60*/  FFMA.FTZ R0, R8, c[0x0][0x2d0], -R167 ;  /* 0x0000b40008007a23 */ /* 0x000fc400000108a7 */
[----:B------:R-:W4:Y:S01]  /*3c70*/  LDSM.16.MT88.4 R8, [R203+0x2900] ;  /* 0x00290000cb08783b */ /* 0x000f220000004200 */
[--C-:B------:R-:W-:Y:S02]  /*3c80*/  FFMA.FTZ R156, R13, c[0x0][0x2d0], -R174.reuse ;  /* 0x0000b4000d9c7a23 */ /* 0x100fe400000108ae */
[--C-:B------:R-:W-:Y:S02]  /*3c90*/  FFMA.FTZ R153, R14, c[0x0][0x2d0], -R167.reuse ;  /* 0x0000b4000e997a23 */ /* 0x100fe400000108a7 */
[----:B------:R-:W5:Y:S01]  /*3ca0*/  MUFU.EX2 R152, R152 ;  /* 0x0000009800987308 */ /* 0x000f620000000800 */
[----:B--2---:R-:W-:Y:S01]  /*3cb0*/  F2FP.BF16.PACK_AB R96, R157, R158 ;  /* 0x0000009e9d60723e */ /* 0x004fe200000010ff */
[----:B------:R-:W-:Y:S02]  /*3cc0*/  FFMA.FTZ R148, R12, c[0x0][0x2d0], -R167 ;  /* 0x0000b4000c947a23 */ /* 0x000fe400000108a7 */
[----:B------:R-:W2:Y:S01]  /*3cd0*/  LDSM.16.MT88.4 R12, [R196+0x2900] ;  /* 0x00290000c40c783b */ /* 0x000ea20000004200 */
[----:B------:R-:W-:-:S02]  /*3ce0*/  FFMA.FTZ R162, R171, c[0x0][0x2d0], -R174 ;  /* 0x0000b400aba27a23 */ /* 0x000fc400000108ae */
[--C-:B------:R-:W-:Y:S01]  /*3cf0*/  FFMA.FTZ R164, R169, c[0x0][0x2d0], -R174.reuse ;  /* 0x0000b400a9a47a23 */ /* 0x100fe200000108ae */
[----:B------:R-:W-:Y:S01]  /*3d00*/  MUFU.EX2 R159, R159 ;  /* 0x0000009f009f7308 */ /* 0x000fe20000000800 */
[--C-:B------:R-:W-:Y:S02]  /*3d10*/  FFMA.FTZ R165, R165, c[0x0][0x2d0], -R174.reuse ;  /* 0x0000b400a5a57a23 */ /* 0x100fe400000108ae */
[----:B------:R-:W-:Y:S02]  /*3d20*/  FFMA.FTZ R163, R163, c[0x0][0x2d0], -R174 ;  /* 0x0000b400a3a37a23 */ /* 0x000fe400000108ae */
[--C-:B------:R-:W-:Y:S02]  /*3d30*/  FFMA.FTZ R168, R168, c[0x0][0x2d0], -R167.reuse ;  /* 0x0000b400a8a87a23 */ /* 0x100fe400000108a7 */
[--C-:B------:R-:W-:Y:S01]  /*3d40*/  FFMA.FTZ R169, R178, c[0x0][0x2d0], -R167.reuse ;  /* 0x0000b400b2a97a23 */ /* 0x100fe200000108a7 */
[----:B------:R-:W1:Y:S01]  /*3d50*/  MUFU.EX2 R160, R160 ;  /* 0x000000a000a07308 */ /* 0x000e620000000800 */
[----:B-----5:R-:W-:Y:S01]  /*3d60*/  F2FP.BF16.PACK_AB R98, R152, R155 ;  /* 0x0000009b9862723e */ /* 0x020fe200000010ff */
[----:B------:R-:W-:-:S02]  /*3d70*/  FFMA.FTZ R170, R170, c[0x0][0x2d0], -R167 ;  /* 0x0000b400aaaa7a23 */ /* 0x000fc400000108a7 */
[--C-:B------:R-:W-:Y:S02]  /*3d80*/  FFMA.FTZ R171, R176, c[0x0][0x2d0], -R167.reuse ;  /* 0x0000b400b0ab7a23 */ /* 0x100fe400000108a7 */
[--C-:B------:R-:W-:Y:S02]  /*3d90*/  FFMA.FTZ R176, R173, c[0x0][0x2d0], -R174.reuse ;  /* 0x0000b400adb07a23 */ /* 0x100fe400000108ae */
[----:B------:R-:W-:Y:S01]  /*3da0*/  MUFU.EX2 R161, R161 ;  /* 0x000000a100a17308 */ /* 0x000fe20000000800 */
[--C-:B------:R-:W-:Y:S02]  /*3db0*/  FFMA.FTZ R175, R175, c[0x0][0x2d0], -R174.reuse ;  /* 0x0000b400afaf7a23 */ /* 0x100fe400000108ae */
[--C-:B------:R-:W-:Y:S02]  /*3dc0*/  FFMA.FTZ R173, R143, c[0x0][0x2d0], -R174.reuse ;  /* 0x0000b4008fad7a23 */ /* 0x100fe400000108ae */
[----:B------:R-:W-:Y:S02]  /*3dd0*/  FFMA.FTZ R174, R141, c[0x0][0x2d0], -R174 ;  /* 0x0000b4008dae7a23 */ /* 0x000fe400000108ae */
[--C-:B------:R-:W-:Y:S01]  /*3de0*/  FFMA.FTZ R172, R172, c[0x0][0x2d0], -R167.reuse ;  /* 0x0000b400acac7a23 */ /* 0x100fe200000108a7 */
[----:B------:R-:W5:Y:S01]  /*3df0*/  MUFU.EX2 R154, R154 ;  /* 0x0000009a009a7308 */ /* 0x000f620000000800 */
[----:B-1----:R-:W-:Y:S01]  /*3e00*/  F2FP.BF16.PACK_AB R97, R160, R159 ;  /* 0x0000009fa061723e */ /* 0x002fe200000010ff */
[----:B------:R-:W-:-:S02]  /*3e10*/  FFMA.FTZ R177, R142, c[0x0][0x2d0], -R167 ;  /* 0x0000b4008eb17a23 */ /* 0x000fc400000108a7 */
[--C-:B------:R-:W-:Y:S02]  /*3e20*/  FFMA.FTZ R178, R140, c[0x0][0x2d0], -R167.reuse ;  /* 0x0000b4008cb27a23 */ /* 0x100fe400000108a7 */
[----:B------:R-:W-:Y:S01]  /*3e30*/  FFMA.FTZ R223, R166, c[0x0][0x2d0], -R167 ;  /* 0x0000b400a6df7a23 */ /* 0x000fe200000108a7 */
[----:B------:R-:W-:Y:S01]  /*3e40*/  LDSM.16.MT88.4 R140, [R198+0x1900] ;  /* 0x00190000c68c783b */ /* 0x000fe20000004200 */
[----:B------:R-:W-:Y:S01]  /*3e50*/  MUFU.EX2 R156, R156 ;  /* 0x0000009c009c7308 */ /* 0x000fe20000000800 */
[----:B------:R-:W-:Y:S02]  /*3e60*/  FADD.FTZ R158, R158, R157 ;  /* 0x0000009d9e9e7221 */ /* 0x000fe40000010000 */
[----:B------:R-:W-:Y:S02]  /*3e70*/  FADD.FTZ R160, R159, R160 ;  /* 0x000000a09fa07221 */ /* 0x000fe40000010000 */
[----:B------:R-:W-:Y:S01]  /*3e80*/  FADD.FTZ R155, R155, R158 ;  /* 0x0000009e9b9b7221 */ /* 0x000fe20000010000 */
[----:B-----5:R-:W-:-:S02]  /*3e90*/  F2FP.BF16.PACK_AB R99, R154, R161 ;  /* 0x000000a19a63723e */ /* 0x020fc400000010ff */
[----:B------:R-:W1:Y:S01]  /*3ea0*/  MUFU.EX2 R151, R151 ;  /* 0x0000009700977308 */ /* 0x000e620000000800 */
[----:B------:R-:W-:Y:S02]  /*3eb0*/  FADD.FTZ R161, R161, R160 ;  /* 0x000000a0a1a17221 */ /* 0x000fe40000010000 */
[----:B------:R-:W-:Y:S02]  /*3ec0*/  FADD.FTZ R155, R152, R155 ;  /* 0x0000009b989b7221 */ /* 0x000fe40000010000 */
        /* <DEDUP_REMOVED lines=45> */
[C---:B---3--:R-:W-:Y:S07]  /*41a0*/  HMMA.16816.F32.BF16 R92, R96.reuse, R4, RZ ;  /* 0x00000004605c723c */ /* 0x048fee00000418ff */
        /* <DEDUP_REMOVED lines=12> */
[----:B----4-:R-:W-:Y:S01]  /*4270*/  HMMA.16816.F32.BF16 R36, R4, R8, R36 ;  /* 0x000000080424723c */ /* 0x010fe20000041824 */
[----:B------:R-:W-:-:S07]  /*4280*/  FADD.FTZ R149, R0, R149 ;  /* 0x0000009500957221 */ /* 0x000fce0000010000 */
[C---:B------:R-:W-:Y:S01]  /*4290*/  HMMA.16816.F32.BF16 R40, R4.reuse, R10, R40 ;  /* 0x0000000a0428723c */ /* 0x040fe20000041828 */
[----:B------:R-:W1:Y:S07]  /*42a0*/  LDSM.16.MT88.4 R8, [R198+0x4900] ;  /* 0x00490000c608783b */ /* 0x000e6e0000004200 */
[C---:B------:R-:W-:Y:S08]  /*42b0*/  HMMA.16816.F32.BF16 R52, R4.reuse, R16, R52 ;  /* 0x000000100434723c */ /* 0x040ff00000041834 */
[C---:B------:R-:W-:Y:S01]  /*42c0*/  HMMA.16816.F32.BF16 R56, R4.reuse, R18, R56 ;  /* 0x000000120438723c */ /* 0x040fe20000041838 */
[----:B------:R-:W3:Y:S07]  /*42d0*/  LDSM.16.MT88.4 R16, [R197+0x4900] ;  /* 0x00490000c510783b */ /* 0x000eee0000004200 */
[C---:B------:R-:W-:Y:S08]  /*42e0*/  HMMA.16816.F32.BF16 R128, R4.reuse, R20, R128 ;  /* 0x000000140480723c */ /* 0x040ff00000041880 */
        /* <DEDUP_REMOVED lines=116> */
[----:B------:R-:W-:Y:S07]  /*4a30*/  @!P2 BRA `(.L_x_32) ;  /* 0x00002dc00000a947 */ /* 0x000fee0003800000 */
[C---:B------:R-:W-:Y:S01]  /*4a40*/  SHF.L.U64.HI R219, R135.reuse, 0x1, R146 ;  /* 0x0000000187db7819 */ /* 0x040fe20000010292 */
[----:B------:R-:W-:Y:S01]  /*4a50*/  IMAD.SHL.U32 R218, R135, 0x2, RZ ;  /* 0x0000000287da7824 */ /* 0x000fe200078e00ff */
[----:B------:R-:W-:Y:S01]  /*4a60*/  IADD3 R221, R144, -0x2, RZ ;  /* 0xfffffffe90dd7810 */ /* 0x000fe20007ffe0ff */
[C---:B------:R-:W-:Y:S01]  /*4a70*/  IMAD.SHL.U32 R216, R134.reuse, 0x2, RZ ;  /* 0x0000000286d87824 */ /* 0x040fe200078e00ff */
[----:B------:R-:W-:Y:S01]  /*4a80*/  SHF.L.U64.HI R217, R134, 0x1, R145 ;  /* 0x0000000186d97819 */ /* 0x000fe20000010291 */
[----:B------:R-:W-:Y:S01]  /*4a90*/  IMAD.MOV.U32 R0, RZ, RZ, R3 ;  /* 0x000000ffff007224 */ /* 0x000fe200078e0003 */
[----:B------:R-:W-:-:S02]  /*4aa0*/  SHF.L.U64.HI R215, R133, 0x1, R2 ;  /* 0x0000000185d77819 */ /* 0x000fc40000010202 */
[----:B------:R-:W-:Y:S02]  /*4ab0*/  SHF.L.U32 R214, R133, 0x1, RZ ;  /* 0x0000000185d67819 */ /* 0x000fe400000006ff */
[----:B------:R-:W-:Y:S01]  /*4ac0*/  MOV R135, R132 ;  /* 0x0000008400877202 */ /* 0x000fe20000000f00 */
[----:B------:R-:W-:Y:S05]  /*4ad0*/  BRA `(.L_x_33) ;  /* 0x0000032000007947 */ /* 0x000fea0003800000 */
.L_x_35:
[----:B------:R-:W-:Y:S01]  /*4ae0*/  ISETP.NE.AND P2, PT, R208, 0x1, PT ;  /* 0x00000001d000780c */ /* 0x000fe20003f45270 */
[----:B------:R-:W-:Y:S02]  /*4af0*/  IMAD R210, R221, 0x40, R212 ;  /* 0x00000040ddd27824 */ /* 0x000fe400078e02d4 */
[----:B------:R-:W-:Y:S03]  /*4b00*/  IMAD.MOV.U32 R209, RZ, RZ, RZ ;  /* 0x000000ffffd17224 */ /* 0x000fe600078e00ff */
[----:B------:R-:W-:Y:S05]  /*4b10*/  IADD3 R210, R210, -0x40, R211 ;  /* 0xffffffc0d2d27810 */ /* 0x000fea0007ffe0d3 */
[----:B------:R-:W-:Y:S02]  /*4b20*/  IMAD.MOV.U32 R2, RZ, RZ, R210 ;  /* 0x000000ffff027224 */ /* 0x000fe400078e00d2 */
[----:B------:R-:W-:Y:S05]  /*4b30*/  @P2 IMAD.HI.U32 R3, R210, c[0x0][0x2bc], RZ ;  /* 0x0000af00d2032a27 */ /* 0x000fea00078e00ff */
[----:B------:R-:W-:Y:S04]  /*4b40*/  @P2 SHF.R.U32.HI R2, RZ, c[0x0][0x2c0], R3 ;  /* 0x0000b000ff022a19 */ /* 0x000fe80000011603 */
[C---:B------:R-:W-:Y:S04]  /*4b50*/  @!P3 IADD3 R6, P0, R2.reuse, UR10, RZ ;  /* 0x0000000a0206bc10 */ /* 0x040fe8000ff1e0ff */
[----:B------:R-:W-:Y:S02]  /*4b60*/  @!P3 LEA.HI.X.SX32 R3, R2, UR7, 0x1, P0 ;  /* 0x000000070203bc11 */ /* 0x000fe400080f0eff */
[C---:B------:R-:W-:Y:S04]  /*4b70*/  @!P3 LEA R4, P0, R6.reuse, c[0x0][0x2a0], 0x2 ;  /* 0x0000a8000604ba11 */ /* 0x040fe800078010ff */
[----:B------:R-:W-:Y:S01]  /*4b80*/  @!P3 LEA.HI.X R5, R6, c[0x0][0x2a4], R3, 0x2, P0 ;  /* 0x0000a9000605ba11 */ /* 0x000fe200000f1403 */
[----:B------:R-:W-:Y:S04]  /*4b90*/  IMAD.MOV R3, RZ, RZ, -R2 ;  /* 0x000000ffff037224 */ /* 0x000fe800078e0a02 */
[----:B------:R1:W2:Y:S01]  /*4ba0*/  @!P3 LDG.E R209, [R4.64] ;  /* 0x0000000e04d1b981 */ /* 0x0002a2000c1e1900 */
[----:B------:R-:W-:Y:S05]  /*4bb0*/  IMAD R210, R3, c[0x0][0x2b8], R210 ;  /* 0x0000ae0003d27a24 */ /* 0x000fea00078e02d2 */
[----:B------:R-:W-:Y:S05]  /*4bc0*/  SHF.R.S32.HI R3, RZ, 0x1f, R210 ;  /* 0x0000001fff037819 */ /* 0x000fea00000114d2 */
[----:B------:R-:W-:Y:S04]  /*4bd0*/  IMAD R3, R3, c[0x0][0x1e0], RZ ;  /* 0x0000780003037a24 */ /* 0x000fe800078e02ff */
[C---:B------:R-:W-:Y:S02]  /*4be0*/  IMAD R3, R210.reuse, c[0x0][0x1e4], R3 ;  /* 0x00007900d2037a24 */ /* 0x040fe400078e0203 */
[----:B-1----:R-:W-:Y:S04]  /*4bf0*/  IMAD.WIDE.U32 R4, R210, c[0x0][0x1e0], RZ ;  /* 0x00007800d2047a25 */ /* 0x002fe800078e00ff */
[----:B------:R-:W-:Y:S01]  /*4c00*/  IMAD.IADD R5, R5, 0x1, R3 ;  /* 0x0000000105057824 */ /* 0x000fe200078e0203 */
[----:B--2---:R-:W-:Y:S03]  /*4c10*/  SHF.R.S32.HI R2, RZ, 0x1f, R209 ;  /* 0x0000001fff027819 */ /* 0x004fe600000114d1 */
[C---:B------:R-:W-:Y:S04]  /*4c20*/  IMAD.WIDE.U32 R4, R209.reuse, c[0x0][0x1f0], R4 ;  /* 0x00007c00d1047a25 */ /* 0x040fe800078e0004 */
[----:B------:R-:W-:Y:S01]  /*4c30*/  IMAD R2, R2, c[0x0][0x1f0], RZ ;  /* 0x00007c0002027a24 */ /* 0x000fe200078e02ff */
[----:B------:R-:W-:Y:S03]  /*4c40*/  IADD3 R3, P0, R4, UR12, RZ ;  /* 0x0000000c04037c10 */ /* 0x000fe6000ff1e0ff */
[----:B------:R-:W-:Y:S05]  /*4c50*/  IMAD R2, R209, c[0x0][0x1f4], R2 ;  /* 0x00007d00d1027a24 */ /* 0x000fea00078e0202 */
[----:B------:R-:W-:Y:S02]  /*4c60*/  IADD3.X R2, R5, UR8, R2, P0, !PT ;  /* 0x0000000805027c10 */ /* 0x000fe400087fe402 */
[C---:B------:R-:W-:Y:S04]  /*4c70*/  LEA R15, P0, R3.reuse, c[0x0][0x1c8], 0x1 ;  /* 0x00007200030f7a11 */ /* 0x040fe800078008ff */
[----:B------:R-:W-:Y:S01]  /*4c80*/  LEA.HI.X R14, R3, c[0x0][0x1cc], R2, 0x1, P0 ;  /* 0x00007300030e7a11 */ /* 0x000fe200000f0c02 */
[----:B------:R-:W1:Y:S04]  /*4c90*/  SHFL.IDX PT, R5, R15, RZ, 0x181f ;  /* 0x00181fff0f057589 */ /* 0x000e6800000e0000 */
[----:B------:R-:W2:Y:S04]  /*4ca0*/  SHFL.IDX PT, R4, R14, RZ, 0x181f ;  /* 0x00181fff0e047589 */ /* 0x000ea800000e0000 */
[----:B------:R-:W3:Y:S04]  /*4cb0*/  SHFL.IDX PT, R3, R15, 0x1, 0x181f ;  /* 0x00381f000f037f89 */ /* 0x000ee800000e0000 */
[----:B------:R-:W4:Y:S01]  /*4cc0*/  SHFL.IDX PT, R2, R14, 0x1, 0x181f ;  /* 0x00381f000e027f89 */ /* 0x000f2200000e0000 */
[C---:B-1----:R-:W-:Y:S02]  /*4cd0*/  IADD3 R8, P0, R5.reuse, R218, RZ ;  /* 0x000000da05087210 */ /* 0x042fe40007f1e0ff */
[C---:B------:R-:W-:Y:S03]  /*4ce0*/  IADD3 R6, P1, R5.reuse, R216, RZ ;  /* 0x000000d805067210 */ /* 0x040fe60007f3e0ff */
[C---:B--2---:R-:W-:Y:S01]  /*4cf0*/  IMAD.X R9, R4.reuse, 0x1, R219, P0 ;  /* 0x0000000104097824 */ /* 0x044fe200000e06db */
[----:B------:R-:W-:Y:S01]  /*4d00*/  IADD3 R12, P0, R5, R214, RZ ;  /* 0x000000d6050c7210 */ /* 0x000fe20007f1e0ff */
[C---:B------:R-:W-:Y:S01]  /*4d10*/  IMAD.X R7, R4.reuse, 0x1, R217, P1 ;  /* 0x0000000104077824 */ /* 0x040fe200008e06d9 */
[C---:B---3--:R-:W-:Y:S02]  /*4d20*/  IADD3 R10, P2, R3.reuse, R218, RZ ;  /* 0x000000da030a7210 */ /* 0x048fe40007f5e0ff */
[----:B------:R1:W-:Y:S01]  /*4d30*/  LDGSTS.E.BYPASS.LTC128B.128 [R207+0x6100], [R8.64], !P6 ;  /* 0x0610000008cf7fae */ /* 0x0003e2000f101d4e */
[----:B------:R-:W-:Y:S01]  /*4d40*/  IMAD.X R13, R4, 0x1, R215, P0 ;  /* 0x00000001040d7824 */ /* 0x000fe200000e06d7 */
[C---:B------:R-:W-:Y:S01]  /*4d50*/  IADD3 R4, P1, R3.reuse, R216, RZ ;  /* 0x000000d803047210 */ /* 0x040fe20007f3e0ff */
[C---:B----4-:R-:W-:Y:S01]  /*4d60*/  IMAD.X R11, R2.reuse, 0x1, R219, P2 ;  /* 0x00000001020b7824 */ /* 0x050fe200010e06db */
[----:B------:R1:W-:Y:S01]  /*4d70*/  LDGSTS.E.BYPASS.LTC128B.128 [R207+0x8100], [R6.64], !P5 ;  /* 0x0810000006cf7fae */ /* 0x0003e2000e901d4e */
[----:B------:R-:W-:Y:S02]  /*4d80*/  IADD3 R14, P0, R3, R214, RZ ;  /* 0x000000d6030e7210 */ /* 0x000fe40007f1e0ff */
[C---:B------:R-:W-:Y:S01]  /*4d90*/  IMAD.X R5, R2.reuse, 0x1, R217, P1 ;  /* 0x0000000102057824 */ /* 0x040fe200008e06d9 */
[----:B------:R1:W-:Y:S02]  /*4da0*/  LDGSTS.E.BYPASS.LTC128B.128 [R207+0xa100], [R12.64], !P4 ;  /* 0x0a1000000ccf7fae */ /* 0x0003e4000e101d4e */
[----:B------:R-:W-:Y:S02]  /*4db0*/  IMAD.X R15, R2, 0x1, R215, P0 ;  /* 0x00000001020f7824 */ /* 0x000fe400000e06d7 */
[----:B------:R1:W-:Y:S04]  /*4dc0*/  LDGSTS.E.BYPASS.LTC128B.128 [R207+0x7100], [R10.64], !P6 ;  /* 0x071000000acf7fae */ /* 0x0003e8000f101d4e */
[----:B------:R1:W-:Y:S04]  /*4dd0*/  LDGSTS.E.BYPASS.LTC128B.128 [R207+0x9100], [R4.64], !P5 ;  /* 0x0910000004cf7fae */ /* 0x0003e8000e901d4e */
[----:B------:R1:W-:Y:S01]  /*4de0*/  LDGSTS.E.BYPASS.LTC128B.128 [R207+0xb100], [R14.64], !P4 ;  /* 0x0b1000000ecf7fae */ /* 0x0003e2000e101d4e */
[----:B------:R-:W-:-:S05]  /*4df0*/  BRA `(.L_x_34) ;  /* 0x0000109000007947 */ /* 0x000fca0003800000 */
.L_x_33:
[----:B------:R-:W-:Y:S04]  /*4e00*/  DEPBAR.LE SB0, 0x0 ;  /* 0x000080000000791a */ /* 0x000fe80000000000 */
[----:B------:R-:W-:Y:S01]  /*4e10*/  BAR.SYNC.DEFER_BLOCKING 0x0 ;  /* 0x0000000000007b1d */ /* 0x000fe20000010000 */
[----:B------:R-:W-:Y:S01]  /*4e20*/  SHF.R.S32.HI R133, RZ, 0x1f, R210 ;  /* 0x0000001fff857819 */ /* 0x000fe200000114d2 */
[C---:B------:R-:W-:Y:S01]  /*4e30*/  IMAD.WIDE.U32 R226, R210.reuse, c[0x0][0x208], RZ ;  /* 0x00008200d2e27a25 */ /* 0x040fe200078e00ff */
[----:B------:R-:W-:Y:S03]  /*4e40*/  SHF.R.S32.HI R3, RZ, 0x1f, R209 ;  /* 0x0000001fff037819 */ /* 0x000fe600000114d1 */
[----:B------:R-:W-:Y:S02]  /*4e50*/  IMAD R133, R133, c[0x0][0x208], RZ ;  /* 0x0000820085857a24 */ /* 0x000fe400078e02ff */
[----:B------:R-:W-:Y:S02]  /*4e60*/  IMAD R3, R3, c[0x0][0x218], RZ ;  /* 0x0000860003037a24 */ /* 0x000fe400078e02ff */
[----:B------:R-:W-:Y:S02]  /*4e70*/  IMAD R133, R210, c[0x0][0x20c], R133 ;  /* 0x00008300d2857a24 */ /* 0x000fe400078e0285 */
[----:B------:R-:W-:Y:S03]  /*4e80*/  IMAD R3, R209, c[0x0][0x21c], R3 ;  /* 0x00008700d1037a24 */ /* 0x000fe600078e0203 */
[----:B------:R-:W-:Y:S05]  /*4e90*/  IADD3 R227, R227, R133, RZ ;  /* 0x00000085e3e37210 */ /* 0x000fea0007ffe0ff */
[----:B------:R-:W-:Y:S01]  /*4ea0*/  IMAD.WIDE.U32 R226, R209, c[0x0][0x218], R226 ;  /* 0x00008600d1e27a25 */ /* 0x000fe200078e00e2 */
[----:B------:R-:W-:Y:S04]  /*4eb0*/  LDSM.16.M88.4 R136, [R206+0xc100] ;  /* 0x00c10000ce88783b */ /* 0x000fe80000000200 */
[----:B------:R-:W-:Y:S04]  /*4ec0*/  IADD3 R2, P0, R226, UR18, RZ ;  /* 0x00000012e2027c10 */ /* 0x000fe8000ff1e0ff */
[----:B------:R-:W-:Y:S01]  /*4ed0*/  IADD3.X R3, R227, UR5, R3, P0, !PT ;  /* 0x00000005e3037c10 */ /* 0x000fe200087fe403 */
[----:B------:R-:W1:Y:S01]  /*4ee0*/  LDSM.16.M88.4 R140, [R205+0x6100] ;  /* 0x00610000cd8c783b */ /* 0x000e620000000200 */
[C---:B------:R-:W-:Y:S04]  /*4ef0*/  LEA R133, P0, R2.reuse, c[0x0][0x1f8], 0x1 ;  /* 0x00007e0002857a11 */ /* 0x040fe800078008ff */
[----:B------:R-:W-:Y:S02]  /*4f00*/  LEA.HI.X R132, R2, c[0x0][0x1fc], R3, 0x1, P0 ;  /* 0x00007f0002847a11 */ /* 0x000fe400000f0c03 */
[----:B------:R-:W2:Y:S07]  /*4f10*/  LDSM.16.M88.4 R144, [R205+0x6900] ;  /* 0x00690000cd90783b */ /* 0x000eae0000000200 */
[----:B------:R-:W3:Y:S07]  /*4f20*/  LDSM.16.M88.4 R148, [R205+0x7100] ;  /* 0x00710000cd94783b */ /* 0x000eee0000000200 */
[----:B------:R-:W-:Y:S07]  /*4f30*/  LDSM.16.M88.4 R152, [R205+0x7900] ;  /* 0x00790000cd98783b */ /* 0x000fee0000000200 */
[----:B------:R-:W-:Y:S07]  /*4f40*/  LDSM.16.M88.4 R156, [R202+0xc100] ;  /* 0x00c10000ca9c783b */ /* 0x000fee0000000200 */
[----:B------:R-:W-:Y:S01]  /*4f50*/  LDSM.16.M88.4 R160, [R204] ;  /* 0x00000000cca0783b */ /* 0x000fe20000000200 */
[C---:B-1----:R-:W-:Y:S06]  /*4f60*/  HMMA.16816.F32.BF16 R4, R136.reuse, R140, RZ ;  /* 0x0000008c8804723c */ /* 0x042fec00000418ff */
[----:B------:R-:W-:Y:S02]  /*4f70*/  LDSM.16.M88.4 R164, [R195] ;  /* 0x00000000c3a4783b */ /* 0x000fe40000000200 */
[C---:B------:R-:W-:Y:S05]  /*4f80*/  HMMA.16816.F32.BF16 R8, R136.reuse, R142, RZ ;  /* 0x0000008e8808723c */ /* 0x040fea00000418ff */
[----:B------:R-:W1:Y:S03]  /*4f90*/  SHFL.IDX PT, R229, R133, RZ, 0x181f ;  /* 0x00181fff85e57589 */ /* 0x000e6600000e0000 */
[C---:B--2---:R-:W-:Y:S04]  /*4fa0*/  HMMA.16816.F32.BF16 R12, R136.reuse, R144, RZ ;  /* 0x00000090880c723c */ /* 0x044fe800000418ff */
[----:B------:R-:W2:Y:S04]  /*4fb0*/  SHFL.IDX PT, R2, R132, RZ, 0x181f ;  /* 0x00181fff84027589 */ /* 0x000ea800000e0000 */
[C---:B------:R-:W-:Y:S03]  /*4fc0*/  HMMA.16816.F32.BF16 R16, R136.reuse, R146, RZ ;  /* 0x000000928810723c */ /* 0x040fe600000418ff */
[----:B------:R-:W-:Y:S05]  /*4fd0*/  LDSM.16.M88.4 R168, [R194] ;  /* 0x00000000c2a8783b */ /* 0x000fea0000000200 */
[C---:B---3--:R-:W-:Y:S02]  /*4fe0*/  HMMA.16816.F32.BF16 R20, R136.reuse, R148, RZ ;  /* 0x000000948814723c */ /* 0x048fe400000418ff */
[----:B------:R-:W3:Y:S02]  /*4ff0*/  SHFL.IDX PT, R3, R133, 0x1, 0x181f ;  /* 0x00381f0085037f89 */ /* 0x000ee400000e0000 */
[C---:B-1----:R-:W-:Y:S02]  /*5000*/  IADD3 R232, P0, R229.reuse, R218, RZ ;  /* 0x000000dae5e87210 */ /* 0x042fe40007f1e0ff */
[C---:B------:R-:W-:Y:S02]  /*5010*/  IADD3 R230, P1, R229.reuse, R216, RZ ;  /* 0x000000d8e5e67210 */ /* 0x040fe40007f3e0ff */
[C---:B------:R-:W-:Y:S01]  /*5020*/  HMMA.16816.F32.BF16 R24, R136.reuse, R150, RZ ;  /* 0x000000968818723c */ /* 0x040fe200000418ff */
[----:B------:R-:W1:Y:S03]  /*5030*/  SHFL.IDX PT, R134, R132, 0x1, 0x181f ;  /* 0x00381f0084867f89 */ /* 0x000e6600000e0000 */
[C---:B--2---:R-:W-:Y:S02]  /*5040*/  IADD3.X R233, R2.reuse, R219, RZ, P0, !PT ;  /* 0x000000db02e97210 */ /* 0x044fe400007fe4ff */
[C---:B------:R-:W-:Y:S02]  /*5050*/  IADD3.X R231, R2.reuse, R217, RZ, P1, !PT ;  /* 0x000000d902e77210 */ /* 0x040fe40000ffe4ff */
[C---:B------:R-:W-:Y:S01]  /*5060*/  HMMA.16816.F32.BF16 R28, R136.reuse, R152, RZ ;  /* 0x00000098881c723c */ /* 0x040fe200000418ff */
[----:B------:R-:W2:Y:S03]  /*5070*/  LDSM.16.M88.4 R172, [R193] ;  /* 0x00000000c1ac783b */ /* 0x000ea60000000200 */
[----:B------:R-:W-:Y:S04]  /*5080*/  IADD3 R228, P0, R229, R214, RZ ;  /* 0x000000d6e5e47210 */ /* 0x000fe80007f1e0ff */
[----:B------:R-:W-:Y:S01]  /*5090*/  HMMA.16816.F32.BF16 R32, R136, R154, RZ ;  /* 0x0000009a8820723c */ /* 0x000fe200000418ff */
[----:B------:R-:W-:Y:S01]  /*50a0*/  @!PT LDS RZ, [RZ] ;  /* 0x00000000fffff984 */ /* 0x000fe20000000800 */
[----:B------:R-:W-:Y:S01]  /*50b0*/  @!PT LDS RZ, [RZ] ;  /* 0x00000000fffff984 */ /* 0x000fe20000000800 */
[----:B------:R-:W-:Y:S01]  /*50c0*/  @!PT LDS RZ, [RZ] ;  /* 0x00000000fffff984 */ /* 0x000fe20000000800 */
[----:B------:R4:W-:Y:S03]  /*50d0*/  LDGSTS.E.BYPASS.LTC128B.128 [R213], [R232.64], !P6 ;  /* 0x00000000e8d57fae */ /* 0x0009e6000f101d4e */
[----:B------:R-:W-:Y:S02]  /*50e0*/  IADD3.X R229, R2, R215, RZ, P0, !PT ;  /* 0x000000d702e57210 */ /* 0x000fe400007fe4ff */
[C---:B---3--:R-:W-:Y:S02]  /*50f0*/  IADD3 R226, P2, R3.reuse, R218, RZ ;  /* 0x000000da03e27210 */ /* 0x048fe40007f5e0ff */
[C---:B------:R-:W-:Y:S01]  /*5100*/  HMMA.16816.F32.BF16 R4, R156.reuse, R160, R4 ;  /* 0x000000a09c04723c */ /* 0x040fe20000041804 */
[----:B------:R3:W-:Y:S04]  /*5110*/  LDGSTS.E.BYPASS.LTC128B.128 [R213+0x2000], [R230.64], !P5 ;  /* 0x02000000e6d57fae */ /* 0x0007e8000e901d4e */
[C---:B-1----:R-:W-:Y:S02]  /*5120*/  IADD3.X R227, R134.reuse, R219, RZ, P2, !PT ;  /* 0x000000db86e37210 */ /* 0x042fe400017fe4ff */
[C---:B------:R-:W-:Y:S01]  /*5130*/  IADD3 R132, P1, R3.reuse, R216, RZ ;  /* 0x000000d803847210 */ /* 0x040fe20007f3e0ff */
[C---:B------:R-:W-:Y:S01]  /*5140*/  HMMA.16816.F32.BF16 R8, R156.reuse, R162, R8 ;  /* 0x000000a29c08723c */ /* 0x040fe20000041808 */
[----:B------:R1:W-:Y:S03]  /*5150*/  LDGSTS.E.BYPASS.LTC128B.128 [R213+0x4000], [R228.64], !P4 ;  /* 0x04000000e4d57fae */ /* 0x0003e6000e101d4e */
[C---:B------:R-:W-:Y:S02]  /*5160*/  IADD3.X R133, R134.reuse, R217, RZ, P1, !PT ;  /* 0x000000d986857210 */ /* 0x040fe40000ffe4ff */
[----:B------:R-:W-:Y:S02]  /*5170*/  IADD3 R2, P0, R3, R214, RZ ;  /* 0x000000d603027210 */ /* 0x000fe40007f1e0ff */
[C---:B------:R-:W-:Y:S01]  /*5180*/  HMMA.16816.F32.BF16 R12, R156.reuse, R164, R12 ;  /* 0x000000a49c0c723c */ /* 0x040fe2000004180c */
[----:B------:R5:W-:Y:S03]  /*5190*/  LDGSTS.E.BYPASS.LTC128B.128 [R213+0x1000], [R226.64], !P6 ;  /* 0x01000000e2d57fae */ /* 0x000be6000f101d4e */
[----:B------:R-:W-:Y:S02]  /*51a0*/  IADD3.X R3, R134, R215, RZ, P0, !PT ;  /* 0x000000d786037210 */ /* 0x000fe400007fe4ff */
[----:B------:R-:W-:Y:S02]  /*51b0*/  ISETP.GE.AND P0, PT, R221, 0x1, PT ;  /* 0x00000001dd00780c */ /* 0x000fe40003f06270 */
[C---:B------:R-:W-:Y:S01]  /*51c0*/  HMMA.16816.F32.BF16 R16, R156.reuse, R166, R16 ;  /* 0x000000a69c10723c */ /* 0x040fe20000041810 */
[----:B------:R1:W-:Y:S07]  /*51d0*/  LDGSTS.E.BYPASS.LTC128B.128 [R213+0x3000], [R132.64], !P5 ;  /* 0x0300000084d57fae */ /* 0x0003ee000e901d4e */
[C---:B------:R-:W-:Y:S01]  /*51e0*/  HMMA.16816.F32.BF16 R20, R156.reuse, R168, R20 ;  /* 0x000000a89c14723c */ /* 0x040fe20000041814 */
[----:B------:R1:W-:Y:S07]  /*51f0*/  LDGSTS.E.BYPASS.LTC128B.128 [R213+0x5000], [R2.64], !P4 ;  /* 0x0500000002d57fae */ /* 0x0003ee000e101d4e */
[C---:B------:R-:W-:Y:S01]  /*5200*/  HMMA.16816.F32.BF16 R24, R156.reuse, R170, R24 ;  /* 0x000000aa9c18723c */ /* 0x040fe20000041818 */
[----:B------:R-:W-:Y:S07]  /*5210*/  LDSM.16.M88.4 R176, [R201+0xc100] ;  /* 0x00c10000c9b0783b */ /* 0x000fee0000000200 */
[C---:B--2---:R-:W-:Y:S01]  /*5220*/  HMMA.16816.F32.BF16 R28, R156.reuse, R172, R28 ;  /* 0x000000ac9c1c723c */ /* 0x044fe2000004181c */
[----:B------:R-:W2:Y:S07]  /*5230*/  LDSM.16.M88.4 R180, [R200+0x6100] ;  /* 0x00610000c8b4783b */ /* 0x000eae0000000200 */
[----:B------:R-:W-:Y:S01]  /*5240*/  HMMA.16816.F32.BF16 R32, R156, R174, R32 ;  /* 0x000000ae9c20723c */ /* 0x000fe20000041820 */
[----:B------:R-:W1:Y:S07]  /*5250*/  LDSM.16.M88.4 R136, [R200+0x6900] ;  /* 0x00690000c888783b */ /* 0x000e6e0000000200 */
[----:B------:R-:W1:Y:S07]  /*5260*/  LDSM.16.M88.4 R140, [R200+0x7100] ;  /* 0x00710000c88c783b */ /* 0x000e6e0000000200 */
[----:B------:R-:W0:Y:S07]  /*5270*/  LDGDEPBAR ;  /* 0x00000000000079af */ /* 0x000e2e0000000000 */
[----:B------:R-:W3:Y:S07]  /*5280*/  LDSM.16.M88.4 R144, [R200+0x7900] ;  /* 0x00790000c890783b */ /* 0x000eee0000000200 */
[----:B------:R-:W-:Y:S01]  /*5290*/  LDSM.16.M88.4 R148, [R199+0xc100] ;  /* 0x00c10000c794783b */ /* 0x000fe20000000200 */
[C---:B--2---:R-:W-:Y:S06]  /*52a0*/  HMMA.16816.F32.BF16 R4, R176.reuse, R180, R4 ;  /* 0x000000b4b004723c */ /* 0x044fec0000041804 */
[----:B------:R-:W2:Y:S02]  /*52b0*/  LDSM.16.M88.4 R152, [R192] ;  /* 0x00000000c098783b */ /* 0x000ea40000000200 */
[C---:B------:R-:W-:Y:S05]  /*52c0*/  HMMA.16816.F32.BF16 R8, R176.reuse, R182, R8 ;  /* 0x000000b6b008723c */ /* 0x040fea0000041808 */
[----:B------:R-:W2:Y:S03]  /*52d0*/  LDSM.16.M88.4 R156, [R192+0x800] ;  /* 0x00080000c09c783b */ /* 0x000ea60000000200 */
        /* <DEDUP_REMOVED lines=8> */
[C---:B---3--:R-:W-:Y:S01]  /*5360*/  HMMA.16816.F32.BF16 R28, R176.reuse, R144, R28 ;  /* 0x00000090b01c723c */ /* 0x048fe2000004181c */
[----:B------:R-:W3:Y:S07]  /*5370*/  LDSM.16.M88.4 R136, [R205+0x8900] ;  /* 0x00890000cd88783b */ /* 0x000eee0000000200 */
[----:B------:R-:W-:Y:S01]  /*5380*/  HMMA.16816.F32.BF16 R32, R176, R146, R32 ;  /* 0x00000092b020723c */ /* 0x000fe20000041820 */
[----:B------:R-:W3:Y:S07]  /*5390*/  LDSM.16.M88.4 R140, [R205+0x9100] ;  /* 0x00910000cd8c783b */ /* 0x000eee0000000200 */
[C---:B--2---:R-:W-:Y:S01]  /*53a0*/  HMMA.16816.F32.BF16 R4, R148.reuse, R152, R4 ;  /* 0x000000989404723c */ /* 0x044fe20000041804 */
[----:B------:R-:W2:Y:S07]  /*53b0*/  LDSM.16.M88.4 R144, [R205+0x9900] ;  /* 0x00990000cd90783b */ /* 0x000eae0000000200 */
[C---:B------:R-:W-:Y:S01]  /*53c0*/  HMMA.16816.F32.BF16 R8, R148.reuse, R154, R8 ;  /* 0x0000009a9408723c */ /* 0x040fe20000041808 */
[----:B------:R-:W-:Y:S07]  /*53d0*/  LDSM.16.M88.4 R176, [R202+0x10100] ;  /* 0x01010000cab0783b */ /* 0x000fee0000000200 */
[C---:B------:R-:W-:Y:S01]  /*53e0*/  HMMA.16816.F32.BF16 R12, R148.reuse, R156, R12 ;  /* 0x0000009c940c723c */ /* 0x040fe2000004180c */
[----:B------:R-:W2:Y:S07]  /*53f0*/  LDSM.16.M88.4 R180, [R191] ;  /* 0x00000000bfb4783b */ /* 0x000eae0000000200 */
        /* <DEDUP_REMOVED lines=13> */
[C---:B---3--:R-:W-:Y:S08]  /*54d0*/  HMMA.16816.F32.BF16 R12, R168.reuse, R136, R12 ;  /* 0x00000088a80c723c */ /* 0x048ff0000004180c */
[C---:B------:R-:W-:Y:S01]  /*54e0*/  HMMA.16816.F32.BF16 R16, R168.reuse, R138, R16 ;  /* 0x0000008aa810723c */ /* 0x040fe20000041810 */
[----:B------:R-:W3:Y:S07]  /*54f0*/  LDSM.16.M88.4 R136, [R200+0x8900] ;  /* 0x00890000c888783b */ /* 0x000eee0000000200 */
[C---:B------:R-:W-:Y:S08]  /*5500*/  HMMA.16816.F32.BF16 R20, R168.reuse, R140, R20 ;  /* 0x0000008ca814723c */ /* 0x040ff00000041814 */
[C---:B------:R-:W-:Y:S01]  /*5510*/  HMMA.16816.F32.BF16 R24, R168.reuse, R142, R24 ;  /* 0x0000008ea818723c */ /* 0x040fe20000041818 */
[----:B------:R-:W3:Y:S07]  /*5520*/  LDSM.16.M88.4 R140, [R200+0x9100] ;  /* 0x00910000c88c783b */ /* 0x000eee0000000200 */
[C---:B--2---:R-:W-:Y:S08]  /*5530*/  HMMA.16816.F32.BF16 R28, R168.reuse, R144, R28 ;  /* 0x00000090a81c723c */ /* 0x044ff0000004181c */
[----:B------:R-:W-:Y:S01]  /*5540*/  HMMA.16816.F32.BF16 R32, R168, R146, R32 ;  /* 0x00000092a820723c */ /* 0x000fe20000041820 */
[----:B------:R-:W2:Y:S07]  /*5550*/  LDSM.16.M88.4 R144, [R200+0x9900] ;  /* 0x00990000c890783b */ /* 0x000eae0000000200 */
[C---:B------:R-:W-:Y:S01]  /*5560*/  HMMA.16816.F32.BF16 R4, R176.reuse, R180, R4 ;  /* 0x000000b4b004723c */ /* 0x040fe20000041804 */
[----:B------:R-:W2:Y:S07]  /*5570*/  LDSM.16.M88.4 R168, [R199+0x10100] ;  /* 0x01010000c7a8783b */ /* 0x000eae0000000200 */
        /* <DEDUP_REMOVED lines=41> */
[C---:B---3--:R-:W-:Y:S08]  /*5810*/  HMMA.16816.F32.BF16 R12, R176.reuse, R136, R12 ;  /* 0x00000088b00c723c */ /* 0x048ff0000004180c */
[C---:B------:R-:W-:Y:S01]  /*5820*/  HMMA.16816.F32.BF16 R16, R176.reuse, R138, R16 ;  /* 0x0000008ab010723c */ /* 0x040fe20000041810 */
[----:B------:R-:W3:Y:S07]  /*5830*/  LDSM.16.M88.4 R136, [R200+0xa900] ;  /* 0x00a90000c888783b */ /* 0x000eee0000000200 */
[C---:B------:R-:W-:Y:S08]  /*5840*/  HMMA.16816.F32.BF16 R20, R176.reuse, R140, R20 ;  /* 0x0000008cb014723c */ /* 0x040ff00000041814 */
[C---:B------:R-:W-:Y:S01]  /*5850*/  HMMA.16816.F32.BF16 R24, R176.reuse, R142, R24 ;  /* 0x0000008eb018723c */ /* 0x040fe20000041818 */
[----:B------:R-:W1:Y:S07]  /*5860*/  LDSM.16.M88.4 R140, [R200+0xb100] ;  /* 0x00b10000c88c783b */ /* 0x000e6e0000000200 */
[C---:B--2---:R-:W-:Y:S08]  /*5870*/  HMMA.16816.F32.BF16 R28, R176.reuse, R144, R28 ;  /* 0x00000090b01c723c */ /* 0x044ff0000004181c */
[----:B------:R-:W-:Y:S01]  /*5880*/  HMMA.16816.F32.BF16 R32, R176, R146, R32 ;  /* 0x00000092b020723c */ /* 0x000fe20000041820 */
[----:B------:R-:W2:Y:S07]  /*5890*/  LDSM.16.M88.4 R144, [R200+0xb900] ;  /* 0x00b90000c890783b */ /* 0x000eae0000000200 */
[----:B------:R-:W2:Y:S01]  /*58a0*/  LDSM.16.M88.4 R176, [R199+0x14100] ;  /* 0x01410000c7b0783b */ /* 0x000ea20000000200 */
[C---:B------:R-:W-:Y:S08]  /*58b0*/  HMMA.16816.F32.BF16 R4, R160.reuse, R164, R4 ;  /* 0x000000a4a004723c */ /* 0x040ff00000041804 */
        /* <DEDUP_REMOVED lines=9> */
[C---:B---3--:R-:W-:Y:S08]  /*5950*/  HMMA.16816.F32.BF16 R12, R168.reuse, R136, R12 ;  /* 0x00000088a80c723c */ /* 0x048ff0000004180c */
[C---:B------:R-:W-:Y:S01]  /*5960*/  HMMA.16816.F32.BF16 R16, R168.reuse, R138, R16 ;  /* 0x0000008aa810723c */ /* 0x040fe20000041810 */
[----:B------:R-:W1:Y:S07]  /*5970*/  LDSM.16.M88.4 R136, [R192+0x4800] ;  /* 0x00480000c088783b */ /* 0x000e6e0000000200 */
[C---:B------:R-:W-:Y:S08]  /*5980*/  HMMA.16816.F32.BF16 R20, R168.reuse, R140, R20 ;  /* 0x0000008ca814723c */ /* 0x040ff00000041814 */
[C---:B------:R-:W-:Y:S01]  /*5990*/  HMMA.16816.F32.BF16 R24, R168.reuse, R142, R24 ;  /* 0x0000008ea818723c */ /* 0x040fe20000041818 */
[----:B------:R-:W3:Y:S07]  /*59a0*/  LDSM.16.M88.4 R140, [R192+0x5000] ;  /* 0x00500000c08c783b */ /* 0x000eee0000000200 */
[C---:B--2---:R-:W-:Y:S08]  /*59b0*/  HMMA.16816.F32.BF16 R28, R168.reuse, R144, R28 ;  /* 0x00000090a81c723c */ /* 0x044ff0000004181c */
        /* <DEDUP_REMOVED lines=8> */
[C---:B---3--:R-:W-:Y:S04]  /*5a40*/  HMMA.16816.F32.BF16 R20, R176.reuse, R140, R20 ;  /* 0x0000008cb014723c */ /* 0x048fe80000041814 */
[----:B------:R-:W2:Y:S01]  /*5a50*/  MUFU.TANH R246, R246 ;  /* 0x000000f600f67308 */ /* 0x000ea20000002400 */
[----:B------:R-:W-:Y:S01]  /*5a60*/  BAR.SYNC.DEFER_BLOCKING 0x0 ;  /* 0x0000000000007b1d */ /* 0x000fe20000010000 */
[----:B------:R-:W-:Y:S02]  /*5a70*/  FMUL.FTZ R244, R5, c[0x0][0x320] ;  /* 0x0000c80005f47a20 */ /* 0x000fe40000410000 */
[C---:B------:R-:W-:Y:S04]  /*5a80*/  HMMA.16816.F32.BF16 R24, R176.reuse, R142, R24 ;  /* 0x0000008eb018723c */ /* 0x040fe80000041818 */
[----:B------:R-:W-:Y:S02]  /*5a90*/  FMUL.FTZ R249, R6, c[0x0][0x320] ;  /* 0x0000c80006f97a20 */ /* 0x000fe40000410000 */
[----:B------:R-:W3:Y:S01]  /*5aa0*/  MUFU.TANH R244, R244 ;  /* 0x000000f400f47308 */ /* 0x000ee20000002400 */
[----:B------:R-:W-:Y:S02]  /*5ab0*/  FMUL.FTZ R247, R7, c[0x0][0x320] ;  /* 0x0000c80007f77a20 */ /* 0x000fe40000410000 */
[----:B------:R-:W-:Y:S03]  /*5ac0*/  FMUL.FTZ R248, R8, c[0x0][0x320] ;  /* 0x0000c80008f87a20 */ /* 0x000fe60000410000 */
[----:B------:R-:W-:Y:S02]  /*5ad0*/  FMUL.FTZ R252, R9, c[0x0][0x320] ;  /* 0x0000c80009fc7a20 */ /* 0x000fe40000410000 */
[----:B------:R-:W-:Y:S02]  /*5ae0*/  FMUL.FTZ R250, R10, c[0x0][0x320] ;  /* 0x0000c8000afa7a20 */ /* 0x000fe40000410000 */
[----:B------:R-:W2:Y:S01]  /*5af0*/  MUFU.TANH R249, R249 ;  /* 0x000000f900f97308 */ /* 0x000ea20000002400 */
[----:B------:R-:W-:Y:S02]  /*5b00*/  FMUL.FTZ R251, R11, c[0x0][0x320] ;  /* 0x0000c8000bfb7a20 */ /* 0x000fe40000410000 */
[----:B------:R-:W-:Y:S02]  /*5b10*/  FMUL.FTZ R242, R12, c[0x0][0x320] ;  /* 0x0000c8000cf27a20 */ /* 0x000fe40000410000 */
[----:B------:R-:W-:Y:S02]  /*5b20*/  FMUL.FTZ R240, R13, c[0x0][0x320] ;  /* 0x0000c8000df07a20 */ /* 0x000fe40000410000 */
[----:B------:R-:W-:Y:S01]  /*5b30*/  FMUL.FTZ R245, R14, c[0x0][0x320] ;  /* 0x0000c8000ef57a20 */ /* 0x000fe20000410000 */
[C---:B-1----:R-:W-:Y:S02]  /*5b40*/  HMMA.16816.F32.BF16 R28, R176.reuse, R136, R28 ;  /* 0x00000088b01c723c */ /* 0x042fe4000004181c */
[----:B------:R-:W1:Y:S01]  /*5b50*/  MUFU.TANH R247, R247 ;  /* 0x000000f700f77308 */ /* 0x000e620000002400 */
[----:B------:R-:W-:Y:S02]  /*5b60*/  FMUL.FTZ R243, R15, c[0x0][0x320] ;  /* 0x0000c8000ff37a20 */ /* 0x000fe40000410000 */
[----:B------:R-:W-:Y:S02]  /*5b70*/  FMUL.FTZ R238, R16, c[0x0][0x320] ;  /* 0x0000c80010ee7a20 */ /* 0x000fe40000410000 */
[----:B------:R-:W-:Y:S01]  /*5b80*/  FMUL.FTZ R236, R17, c[0x0][0x320] ;  /* 0x0000c80011ec7a20 */ /* 0x000fe20000410000 */
[----:B------:R-:W-:Y:S04]  /*5b90*/  HMMA.16816.F32.BF16 R32, R176, R138, R32 ;  /* 0x0000008ab020723c */ /* 0x000fe80000041820 */
[----:B------:R-:W1:Y:S01]  /*5ba0*/  MUFU.TANH R248, R248 ;  /* 0x000000f800f87308 */ /* 0x000e620000002400 */
[----:B------:R-:W-:Y:S02]  /*5bb0*/  FMUL.FTZ R241, R18, c[0x0][0x320] ;  /* 0x0000c80012f17a20 */ /* 0x000fe40000410000 */
[----:B------:R-:W-:Y:S02]  /*5bc0*/  FMUL.FTZ R239, R19, c[0x0][0x320] ;  /* 0x0000c80013ef7a20 */ /* 0x000fe40000410000 */
[----:B------:R-:W-:Y:S03]  /*5bd0*/  FMUL.FTZ R234, R20, c[0x0][0x320] ;  /* 0x0000c80014ea7a20 */ /* 0x000fe60000410000 */
[----:B----4-:R-:W-:Y:S02]  /*5be0*/  FMUL.FTZ R232, R21, c[0x0][0x320] ;  /* 0x0000c80015e87a20 */ /* 0x010fe40000410000 */
[----:B------:R-:W4:Y:S01]  /*5bf0*/  MUFU.TANH R252, R252 ;  /* 0x000000fc00fc7308 */ /* 0x000f220000002400 */
[----:B------:R-:W-:Y:S02]  /*5c00*/  FMUL.FTZ R237, R22, c[0x0][0x320] ;  /* 0x0000c80016ed7a20 */ /* 0x000fe40000410000 */
[----:B------:R-:W-:Y:S02]  /*5c10*/  FMUL.FTZ R235, R23, c[0x0][0x320] ;  /* 0x0000c80017eb7a20 */ /* 0x000fe40000410000 */
[----:B------:R-:W-:Y:S02]  /*5c20*/  FMUL.FTZ R230, R24, c[0x0][0x320] ;  /* 0x0000c80018e67a20 */ /* 0x000fe40000410000 */
[----:B------:R-:W-:Y:S02]  /*5c30*/  FMUL.FTZ R228, R25, c[0x0][0x320] ;  /* 0x0000c80019e47a20 */ /* 0x000fe40000410000 */
[----:B------:R-:W-:Y:S01]  /*5c40*/  FMUL.FTZ R233, R26, c[0x0][0x320] ;  /* 0x0000c8001ae97a20 */ /* 0x000fe20000410000 */
[----:B------:R-:W1:Y:S01]  /*5c50*/  MUFU.TANH R250, R250 ;  /* 0x000000fa00fa7308 */ /* 0x000e620000002400 */
[----:B------:R-:W-:Y:S02]  /*5c60*/  FMUL.FTZ R231, R27, c[0x0][0x320] ;  /* 0x0000c8001be77a20 */ /* 0x000fe40000410000 */
[----:B------:R-:W-:Y:S02]  /*5c70*/  FMUL.FTZ R224, R28, c[0x0][0x320] ;  /* 0x0000c8001ce07a20 */ /* 0x000fe40000410000 */
[----:B-----5:R-:W-:Y:S02]  /*5c80*/  FMUL.FTZ R226, R29, c[0x0][0x320] ;  /* 0x0000c8001de27a20 */ /* 0x020fe40000410000 */
[----:B------:R-:W-:Y:S02]  /*5c90*/  FMUL.FTZ R229, R30, c[0x0][0x320] ;  /* 0x0000c8001ee57a20 */ /* 0x000fe40000410000 */
[----:B------:R-:W-:Y:S01]  /*5ca0*/  FMUL.FTZ R227, R31, c[0x0][0x320] ;  /* 0x0000c8001fe37a20 */ /* 0x000fe20000410000 */
[----:B------:R-:W1:Y:S01]  /*5cb0*/  MUFU.TANH R251, R251 ;  /* 0x000000fb00fb7308 */ /* 0x000e620000002400 */
[----:B------:R-:W-:Y:S02]  /*5cc0*/  FMUL.FTZ R222, R32, c[0x0][0x320] ;  /* 0x0000c80020de7a20 */ /* 0x000fe40000410000 */
[----:B------:R-:W-:Y:S02]  /*5cd0*/  FMUL.FTZ R220, R33, c[0x0][0x320] ;  /* 0x0000c80021dc7a20 */ /* 0x000fe40000410000 */
[----:B------:R-:W-:Y:S02]  /*5ce0*/  FMUL.FTZ R134, R34, c[0x0][0x320] ;  /* 0x0000c80022867a20 */ /* 0x000fe40000410000 */
[----:B------:R-:W-:Y:S03]  /*5cf0*/  FMUL.FTZ R35, R35, c[0x0][0x320] ;  /* 0x0000c80023237a20 */ /* 0x000fe60000410000 */
        /* <DEDUP_REMOVED lines=25> */
.L_x_34:
[----:B------:R-:W-:Y:S01]  /*5e90*/  FMNMX.FTZ R2, R249, R0, !PT ;  /* 0x00000000f9027209 */ /* 0x000fe20007810000 */
[----:B-1----:R-:W-:Y:S01]  /*5ea0*/  LDSM.16.MT88.4 R12, [R203+0x100] ;  /* 0x00010000cb0c783b */ /* 0x002fe20000004200 */
        /* <DEDUP_REMOVED lines=38> */
[----:B------:R-:W-:Y:S01]  /*6110*/  ISETP.GT.AND P0, PT, R221, RZ, PT ;  /* 0x000000ffdd00720c */ /* 0x000fe20003f04270 */
[----:B------:R-:W-:Y:S08]  /*6120*/  SHFL.BFLY PT, R2, R7, 0x2, 0x1f ;  /* 0x0c401f0007027f89 */ /* 0x000ff000000e0000 */
[----:B------:R-:W1:Y:S08]  /*6130*/  SHFL.BFLY PT, R6, R5, 0x2, 0x1f ;  /* 0x0c401f0005067f89 */ /* 0x000e7000000e0000 */
[----:B------:R-:W-:Y:S08]  /*6140*/  LDSM.16.MT88.4 R160, [R196+0x3900] ;  /* 0x00390000c4a0783b */ /* 0x000ff00000004200 */
[----:B------:R-:W-:Y:S08]  /*6150*/  LDSM.16.MT88.4 R164, [R203+0x5900] ;  /* 0x00590000cba4783b */ /* 0x000ff00000004200 */
        /* <DEDUP_REMOVED lines=25> */
[--C-:B------:R-:W-:Y:S01]  /*62f0*/  FFMA.FTZ R177, R240, c[0x0][0x2d0], -R145.reuse ;  /* 0x0000b400f0b17a23 */ /* 0x100fe20000010891 */
        /* <DEDUP_REMOVED lines=105> */
[----:B------:R-:W1:Y:S01]  /*6990*/  MUFU.EX2 R239, R239 ;  /* 0x000000ef00ef7308 */ /* 0x000e620000000800 */
        /* <DEDUP_REMOVED lines=12> */
[----:B------:R-:W3:Y:S01]  /*6a60*/  MUFU.EX2 R235, R235 ;  /* 0x000000eb00eb7308 */ /* 0x000ee20000000800 */
        /* <DEDUP_REMOVED lines=10> */
[----:B------:R-:W5:Y:S01]  /*6b10*/  MUFU.EX2 R237, R237 ;  /* 0x000000ed00ed7308 */ /* 0x000f620000000800 */
        /* <DEDUP_REMOVED lines=12> */
[----:B------:R-:W2:Y:S03]  /*6be0*/  LDSM.16.MT88.4 R100, [R198+0x4100] ;  /* 0x00410000c664783b */ /* 0x000ea60000004200 */
        /* <DEDUP_REMOVED lines=18> */
[C---:B--2---:R-:W-:Y:S04]  /*6d10*/  HMMA.16816.F32.BF16 R76, R128.reuse, R100, R76 ;  /* 0x00000064804c723c */ /* 0x044fe8000004184c */
[C---:B------:R-:W-:Y:S02]  /*6d20*/  FMUL.FTZ R96, R2.reuse, R96 ;  /* 0x0000006002607220 */ /* 0x040fe40000410000 */
[----:B------:R-:W-:Y:S01]  /*6d30*/  FMUL.FTZ R97, R2, R97 ;  /* 0x0000006102617220 */ /* 0x000fe20000410000 */
[----:B------:R-:W-:Y:S01]  /*6d40*/  F2FP.BF16.PACK_AB R100, R177, R176 ;  /* 0x000000b0b164723e */ /* 0x000fe200000010ff */
[C---:B------:R-:W-:Y:S04]  /*6d50*/  HMMA.16816.F32.BF16 R80, R128.reuse, R102, R80 ;  /* 0x000000668050723c */ /* 0x040fe80000041850 */
[C---:B------:R-:W-:Y:S01]  /*6d60*/  FMUL.FTZ R98, R0.reuse, R98 ;  /* 0x0000006200627220 */ /* 0x040fe20000410000 */
[----:B------:R-:W-:Y:S01]  /*6d70*/  F2FP.BF16.PACK_AB R101, R179, R178 ;  /* 0x000000b2b365723e */ /* 0x000fe200000010ff */
[----:B------:R-:W-:Y:S01]  /*6d80*/  FMUL.FTZ R99, R0, R99 ;  /* 0x0000006300637220 */ /* 0x000fe20000410000 */
[----:B----4-:R-:W-:Y:S01]  /*6d90*/  F2FP.BF16.PACK_AB R102, R181, R180 ;  /* 0x000000b4b566723e */ /* 0x010fe200000010ff */
[C---:B---3--:R-:W-:Y:S04]  /*6da0*/  HMMA.16816.F32.BF16 R84, R128.reuse, R108, R84 ;  /* 0x0000006c8054723c */ /* 0x048fe80000041854 */
        /* <DEDUP_REMOVED lines=13> */
[----:B------:R-:W-:Y:S01]  /*6e80*/  FFMA.FTZ R145, R220, c[0x0][0x2d0], -R145 ;  /* 0x0000b400dc917a23 */ /* 0x000fe20000010891 */
[----:B------:R-:W-:Y:S01]  /*6e90*/  HMMA.16816.F32.BF16 R96, R128, R106, R96 ;  /* 0x0000006a8060723c */ /* 0x000fe20000041860 */
[----:B------:R-:W3:Y:S03]  /*6ea0*/  LDSM.16.MT88.4 R104, [R196+0x2900] ;  /* 0x00290000c468783b */ /* 0x000ee60000004200 */
[--C-:B------:R-:W-:Y:S02]  /*6eb0*/  FFMA.FTZ R134, R134, c[0x0][0x2d0], -R144.reuse ;  /* 0x0000b40086867a23 */ /* 0x100fe40000010890 */
[----:B------:R-:W-:Y:S01]  /*6ec0*/  FFMA.FTZ R144, R133, c[0x0][0x2d0], -R144 ;  /* 0x0000b40085907a23 */ /* 0x000fe20000010890 */
[----:B------:R-:W-:Y:S01]  /*6ed0*/  MUFU.EX2 R229, R145 ;  /* 0x0000009100e57308 */ /* 0x000fe20000000800 */
[C---:B------:R-:W-:Y:S01]  /*6ee0*/  HMMA.16816.F32.BF16 R4, R100.reuse, R112, R4 ;  /* 0x000000706404723c */ /* 0x040fe20000041804 */
[----:B------:R-:W-:Y:S04]  /*6ef0*/  LDSM.16.MT88.4 R128, [R198+0x3100] ;  /* 0x00310000c680783b */ /* 0x000fe80000004200 */
[----:B------:R-:W-:Y:S02]  /*6f00*/  FFMA.FTZ R175, R2, R225, R175 ;  /* 0x000000e102af7223 */ /* 0x000fe400000100af */
[----:B------:R-:W-:Y:S01]  /*6f10*/  FFMA.FTZ R171, R0, R223, R171 ;  /* 0x000000df00ab7223 */ /* 0x000fe200000100ab */
[C---:B------:R-:W-:Y:S01]  /*6f20*/  HMMA.16816.F32.BF16 R8, R100.reuse, R114, R8 ;  /* 0x000000726408723c */ /* 0x040fe20000041808 */
[----:B------:R-:W-:Y:S01]  /*6f30*/  LDSM.16.MT88.4 R112, [R198+0x4900] ;  /* 0x00490000c670783b */ /* 0x000fe20000004200 */
[----:B------:R4:W-:Y:S02]  /*6f40*/  MUFU.EX2 R133, R144 ;  /* 0x0000009000857308 */ /* 0x0009e40000000800 */
[----:B------:R-:W-:Y:S01]  /*6f50*/  IADD3 R0, R221, -0x1, RZ ;  /* 0xffffffffdd007810 */ /* 0x000fe20007ffe0ff */
[----:B------:R-:W-:Y:S02]  /*6f60*/  FADD.FTZ R174, R174, R175 ;  /* 0x000000afaeae7221 */ /* 0x000fe40000010000 */
[----:B------:R-:W-:Y:S01]  /*6f70*/  FADD.FTZ R170, R170, R171 ;  /* 0x000000abaaaa7221 */ /* 0x000fe20000010000 */
[C---:B------:R-:W-:Y:S04]  /*6f80*/  HMMA.16816.F32.BF16 R12, R100.reuse, R116, R12 ;  /* 0x00000074640c723c */ /* 0x040fe8000004180c */
[----:B------:R-:W-:Y:S01]  /*6f90*/  MUFU.EX2 R224, R224 ;  /* 0x000000e000e07308 */ /* 0x000fe20000000800 */
[----:B------:R-:W-:Y:S01]  /*6fa0*/  FADD.FTZ R173, R173, R174 ;  /* 0x000000aeadad7221 */ /* 0x000fe20000010000 */
[----:B------:R-:W-:Y:S02]  /*6fb0*/  MOV R221, R0 ;  /* 0x0000000000dd7202 */ /* 0x000fe40000000f00 */
[C---:B------:R-:W-:Y:S01]  /*6fc0*/  HMMA.16816.F32.BF16 R16, R100.reuse, R118, R16 ;  /* 0x000000766410723c */ /* 0x040fe20000041810 */
[----:B------:R-:W-:Y:S03]  /*6fd0*/  LDSM.16.MT88.4 R116, [R197+0x4900] ;  /* 0x00490000c574783b */ /* 0x000fe60000004200 */
[----:B------:R-:W-:Y:S01]  /*6fe0*/  FADD.FTZ R173, R172, R173 ;  /* 0x000000adacad7221 */ /* 0x000fe20000010000 */
[----:B------:R-:W-:Y:S01]  /*6ff0*/  MOV R0, R3 ;  /* 0x0000000300007202 */ /* 0x000fe20000000f00 */
[----:B------:R-:W1:Y:S02]  /*7000*/  MUFU.EX2 R233, R233 ;  /* 0x000000e900e97308 */ /* 0x000e640000000800 */
[C---:B--2---:R-:W-:Y:S01]  /*7010*/  HMMA.16816.F32.BF16 R20, R100.reuse, R108, R20 ;  /* 0x0000006c6414723c */ /* 0x044fe20000041814 */
[----:B----4-:R-:W-:Y:S03]  /*7020*/  LDSM.16.MT88.4 R144, [R196+0x1900] ;  /* 0x00190000c490783b */ /* 0x010fe60000004200 */
[----:B------:R-:W-:Y:S04]  /*7030*/  FADD.FTZ R176, R176, R173 ;  /* 0x000000adb0b07221 */ /* 0x000fe80000010000 */
[C---:B------:R-:W-:Y:S01]  /*7040*/  HMMA.16816.F32.BF16 R24, R100.reuse, R110, R24 ;  /* 0x0000006e6418723c */ /* 0x040fe20000041818 */
[----:B------:R-:W-:Y:S01]  /*7050*/  MUFU.EX2 R226, R226 ;  /* 0x000000e200e27308 */ /* 0x000fe20000000800 */
[----:B------:R-:W2:Y:S02]  /*7060*/  LDSM.16.MT88.4 R108, [R203+0x4900] ;  /* 0x00490000cb6c783b */ /* 0x000ea40000004200 */
[----:B------:R-:W-:Y:S04]  /*7070*/  FADD.FTZ R177, R177, R176 ;  /* 0x000000b0b1b17221 */ /* 0x000fe80000010000 */
[C---:B------:R-:W-:Y:S03]  /*7080*/  HMMA.16816.F32.BF16 R28, R100.reuse, R120, R28 ;  /* 0x00000078641c723c */ /* 0x040fe6000004181c */
[----:B------:R-:W4:Y:S01]  /*7090*/  MUFU.EX2 R227, R227 ;  /* 0x000000e300e37308 */ /* 0x000f220000000800 */
[----:B------:R-:W-:Y:S04]  /*70a0*/  FADD.FTZ R180, R180, R177 ;  /* 0x000000b1b4b47221 */ /* 0x000fe80000010000 */
[C---:B------:R-:W-:Y:S01]  /*70b0*/  HMMA.16816.F32.BF16 R32, R100.reuse, R122, R32 ;  /* 0x0000007a6420723c */ /* 0x040fe20000041820 */
[----:B------:R-:W-:Y:S03]  /*70c0*/  LDSM.16.MT88.4 R120, [R198+0x1100] ;  /* 0x00110000c678783b */ /* 0x000fe60000004200 */
[----:B------:R-:W-:Y:S01]  /*70d0*/  FADD.FTZ R181, R181, R180 ;  /* 0x000000b4b5b57221 */ /* 0x000fe20000010000 */
[----:B------:R-:W1:Y:S03]  /*70e0*/  MUFU.EX2 R222, R222 ;  /* 0x000000de00de7308 */ /* 0x000e660000000800 */
[C---:B------:R-:W-:Y:S07]  /*70f0*/  HMMA.16816.F32.BF16 R36, R100.reuse, R124, R36 ;  /* 0x0000007c6424723c */ /* 0x040fee0000041824 */
[----:B------:R-:W1:Y:S01]  /*7100*/  MUFU.EX2 R134, R134 ;  /* 0x0000008600867308 */ /* 0x000e620000000800 */
        /* <DEDUP_REMOVED lines=16> */
[----:B------:R-:W1:Y:S07]  /*7210*/  LDSM.16.MT88.4 R112, [R197+0x1100] ;  /* 0x00110000c570783b */ /* 0x000e6e0000004200 */
[C---:B------:R-:W-:Y:S08]  /*7220*/  HMMA.16816.F32.BF16 R84, R100.reuse, R116, R84 ;  /* 0x000000746454723c */ /* 0x040ff00000041854 */
[C---:B------:R-:W-:Y:S01]  /*7230*/  HMMA.16816.F32.BF16 R88, R100.reuse, R118, R88 ;  /* 0x000000766458723c */ /* 0x040fe20000041858 */
[----:B------:R-:W4:Y:S07]  /*7240*/  LDSM.16.MT88.4 R116, [R203+0x3100] ;  /* 0x00310000cb74783b */ /* 0x000f2e0000004200 */
[C---:B---3--:R-:W-:Y:S08]  /*7250*/  HMMA.16816.F32.BF16 R92, R100.reuse, R104, R92 ;  /* 0x00000068645c723c */ /* 0x048ff0000004185c */
[----:B------:R-:W-:Y:S01]  /*7260*/  HMMA.16816.F32.BF16 R96, R100, R106, R96 ;  /* 0x0000006a6460723c */ /* 0x000fe20000041860 */
[----:B------:R-:W3:Y:S06]  /*7270*/  LDSM.16.MT88.4 R104, [R196+0x3100] ;  /* 0x00310000c468783b */ /* 0x000eec0000004200 */
[----:B------:R-:W-:Y:S01]  /*7280*/  F2FP.BF16.PACK_AB R100, R239, R234 ;  /* 0x000000eaef64723e */ /* 0x000fe200000010ff */
[----:B------:R-:W-:Y:S01]  /*7290*/  FADD.FTZ R234, R234, R181 ;  /* 0x000000b5eaea7221 */ /* 0x000fe20000010000 */
[----:B------:R-:W-:Y:S03]  /*72a0*/  F2FP.BF16.PACK_AB R101, R235, R232 ;  /* 0x000000e8eb65723e */ /* 0x000fe600000010ff */
[----:B-----5:R-:W-:Y:S01]  /*72b0*/  F2FP.BF16.PACK_AB R102, R237, R230 ;  /* 0x000000e6ed66723e */ /* 0x020fe200000010ff */
[----:B------:R-:W-:Y:S01]  /*72c0*/  FADD.FTZ R239, R239, R234 ;  /* 0x000000eaefef7221 */ /* 0x000fe20000010000 */
[----:B-1----:R-:W-:Y:S03]  /*72d0*/  F2FP.BF16.PACK_AB R103, R231, R228 ;  /* 0x000000e4e767723e */ /* 0x002fe600000010ff */
[----:B------:R-:W-:Y:S04]  /*72e0*/  FADD.FTZ R230, R230, R239 ;  /* 0x000000efe6e67221 */ /* 0x000fe80000010000 */
[C---:B--2---:R-:W-:Y:S03]  /*72f0*/  HMMA.16816.F32.BF16 R4, R100.reuse, R108, R4 ;  /* 0x0000006c6404723c */ /* 0x044fe60000041804 */
[----:B------:R-:W-:Y:S05]  /*7300*/  FADD.FTZ R237, R237, R230 ;  /* 0x000000e6eded7221 */ /* 0x000fea0000010000 */
[C---:B------:R-:W-:Y:S01]  /*7310*/  HMMA.16816.F32.BF16 R8, R100.reuse, R110, R8 ;  /* 0x0000006e6408723c */ /* 0x040fe20000041808 */
[----:B------:R-:W1:Y:S07]  /*7320*/  LDSM.16.MT88.4 R108, [R203+0x5100] ;  /* 0x00510000cb6c783b */ /* 0x000e6e0000004200 */
[C---:B------:R-:W-:Y:S08]  /*7330*/  HMMA.16816.F32.BF16 R12, R100.reuse, R120, R12 ;  /* 0x00000078640c723c */ /* 0x040ff0000004180c */
[C---:B------:R-:W-:Y:S08]  /*7340*/  HMMA.16816.F32.BF16 R16, R100.reuse, R122, R16 ;  /* 0x0000007a6410723c */ /* 0x040ff00000041810 */
[C---:B------:R-:W-:Y:S08]  /*7350*/  HMMA.16816.F32.BF16 R20, R100.reuse, R112, R20 ;  /* 0x000000706414723c */ /* 0x040ff00000041814 */
[C---:B------:R-:W-:Y:S01]  /*7360*/  HMMA.16816.F32.BF16 R24, R100.reuse, R114, R24 ;  /* 0x000000726418723c */ /* 0x040fe20000041818 */
[----:B------:R-:W2:Y:S07]  /*7370*/  LDSM.16.MT88.4 R112, [R198+0x5100] ;  /* 0x00510000c670783b */ /* 0x000eae0000004200 */
[C---:B------:R-:W-:Y:S08]  /*7380*/  HMMA.16816.F32.BF16 R28, R100.reuse, R124, R28 ;  /* 0x0000007c641c723c */ /* 0x040ff0000004181c */
[C---:B------:R-:W-:Y:S01]  /*7390*/  HMMA.16816.F32.BF16 R32, R100.reuse, R126, R32 ;  /* 0x0000007e6420723c */ /* 0x040fe20000041820 */
[----:B------:R-:W-:Y:S07]  /*73a0*/  LDSM.16.MT88.4 R124, [R203+0x1900] ;  /* 0x00190000cb7c783b */ /* 0x000fee0000004200 */
[C---:B----4-:R-:W-:Y:S08]  /*73b0*/  HMMA.16816.F32.BF16 R36, R100.reuse, R116, R36 ;  /* 0x000000746424723c */ /* 0x050ff00000041824 */
[C---:B------:R-:W-:Y:S01]  /*73c0*/  HMMA.16816.F32.BF16 R40, R100.reuse, R118, R40 ;  /* 0x000000766428723c */ /* 0x040fe20000041828 */
[----:B------:R-:W4:Y:S07]  /*73d0*/  LDSM.16.MT88.4 R116, [R197+0x5100] ;  /* 0x00510000c574783b */ /* 0x000f2e0000004200 */
[C---:B------:R-:W-:Y:S08]  /*73e0*/  HMMA.16816.F32.BF16 R44, R100.reuse, R128, R44 ;  /* 0x00000080642c723c */ /* 0x040ff0000004182c */
[C---:B------:R-:W-:Y:S08]  /*73f0*/  HMMA.16816.F32.BF16 R48, R100.reuse, R130, R48 ;  /* 0x000000826430723c */ /* 0x040ff00000041830 */
[C---:B------:R-:W-:Y:S07]  /*7400*/  HMMA.16816.F32.BF16 R52, R100.reuse, R136, R52 ;  /* 0x000000886434723c */ /* 0x040fee0000041834 */
[----:B------:R-:W-:Y:S01]  /*7410*/  F2FP.BF16.PACK_AB R136, R233, R224 ;  /* 0x000000e0e988723e */ /* 0x000fe200000010ff */
[C---:B------:R-:W-:Y:S04]  /*7420*/  HMMA.16816.F32.BF16 R56, R100.reuse, R138, R56 ;  /* 0x0000008a6438723c */ /* 0x040fe80000041838 */
[----:B------:R-:W-:Y:S01]  /*7430*/  F2FP.BF16.PACK_AB R137, R227, R226 ;  /* 0x000000e2e389723e */ /* 0x000fe200000010ff */
[----:B------:R-:W-:Y:S02]  /*7440*/  FADD.FTZ R224, R224, R237 ;  /* 0x000000ede0e07221 */ /* 0x000fe40000010000 */
[----:B------:R-:W-:Y:S01]  /*7450*/  F2FP.BF16.PACK_AB R138, R229, R222 ;  /* 0x000000dee58a723e */ /* 0x000fe200000010ff */
[C---:B---3--:R-:W-:Y:S04]  /*7460*/  HMMA.16816.F32.BF16 R60, R100.reuse, R104, R60 ;  /* 0x00000068643c723c */ /* 0x048fe8000004183c */
[----:B------:R-:W-:Y:S01]  /*7470*/  F2FP.BF16.PACK_AB R139, R133, R134 ;  /* 0x00000086858b723e */ /* 0x000fe200000010ff */
[----:B------:R-:W-:Y:S03]  /*7480*/  FADD.FTZ R233, R233, R224 ;  /* 0x000000e0e9e97221 */ /* 0x000fe60000010000 */
[C---:B------:R-:W-:Y:S01]  /*7490*/  HMMA.16816.F32.BF16 R64, R100.reuse, R106, R64 ;  /* 0x0000006a6440723c */ /* 0x040fe20000041840 */
[----:B------:R-:W3:Y:S03]  /*74a0*/  LDSM.16.MT88.4 R104, [R196+0x5100] ;  /* 0x00510000c468783b */ /* 0x000ee60000004200 */
[----:B------:R-:W-:Y:S04]  /*74b0*/  FADD.FTZ R222, R222, R233 ;  /* 0x000000e9dede7221 */ /* 0x000fe80000010000 */
[C---:B-1----:R-:W-:Y:S04]  /*74c0*/  HMMA.16816.F32.BF16 R68, R100.reuse, R108, R68 ;  /* 0x0000006c6444723c */ /* 0x042fe80000041844 */
[----:B------:R-:W-:Y:S04]  /*74d0*/  FADD.FTZ R225, R229, R222 ;  /* 0x000000dee5e17221 */ /* 0x000fe80000010000 */
[C---:B------:R-:W-:Y:S01]  /*74e0*/  HMMA.16816.F32.BF16 R72, R100.reuse, R110, R72 ;  /* 0x0000006e6448723c */ /* 0x040fe20000041848 */
[----:B------:R-:W1:Y:S07]  /*74f0*/  LDSM.16.MT88.4 R108, [R198+0x1900] ;  /* 0x00190000c66c783b */ /* 0x000e6e0000004200 */
[C---:B--2---:R-:W-:Y:S08]  /*7500*/  HMMA.16816.F32.BF16 R76, R100.reuse, R112, R76 ;  /* 0x00000070644c723c */ /* 0x044ff0000004184c */
[C---:B------:R-:W-:Y:S08]  /*7510*/  HMMA.16816.F32.BF16 R80, R100.reuse, R114, R80 ;  /* 0x000000726450723c */ /* 0x040ff00000041850 */
[C---:B----4-:R-:W-:Y:S08]  /*7520*/  HMMA.16816.F32.BF16 R84, R100.reuse, R116, R84 ;  /* 0x000000746454723c */ /* 0x050ff00000041854 */
[C---:B------:R-:W-:Y:S08]  /*7530*/  HMMA.16816.F32.BF16 R88, R100.reuse, R118, R88 ;  /* 0x000000766458723c */ /* 0x040ff00000041858 */
[C---:B---3--:R-:W-:Y:S08]  /*7540*/  HMMA.16816.F32.BF16 R92, R100.reuse, R104, R92 ;  /* 0x00000068645c723c */ /* 0x048ff0000004185c */
[----:B------:R-:W-:Y:S08]  /*7550*/  HMMA.16816.F32.BF16 R96, R100, R106, R96 ;  /* 0x0000006a6460723c */ /* 0x000ff00000041860 */
[C---:B------:R-:W-:Y:S01]  /*7560*/  HMMA.16816.F32.BF16 R128, R136.reuse, R124, R4 ;  /* 0x0000007c8880723c */ /* 0x040fe20000041804 */
[----:B------:R-:W2:Y:S07]  /*7570*/  LDSM.16.MT88.4 R4, [R198+0x5900] ;  /* 0x00590000c604783b */ /* 0x000eae0000004200 */
[C---:B------:R-:W-:Y:S01]  /*7580*/  HMMA.16816.F32.BF16 R124, R136.reuse, R126, R8 ;  /* 0x0000007e887c723c */ /* 0x040fe20000041808 */
[----:B------:R-:W3:Y:S07]  /*7590*/  LDSM.16.MT88.4 R8, [R197+0x5900] ;  /* 0x00590000c508783b */ /* 0x000eee0000004200 */
[C---:B-1----:R-:W-:Y:S01]  /*75a0*/  HMMA.16816.F32.BF16 R120, R136.reuse, R108, R12 ;  /* 0x0000006c8878723c */ /* 0x042fe2000004180c */
[----:B------:R-:W1:Y:S07]  /*75b0*/  LDSM.16.MT88.4 R12, [R196+0x5900] ;  /* 0x00590000c40c783b */ /* 0x000e6e0000004200 */
[C---:B------:R-:W-:Y:S08]  /*75c0*/  HMMA.16816.F32.BF16 R116, R136.reuse, R110, R16 ;  /* 0x0000006e8874723c */ /* 0x040ff00000041810 */
        /* <DEDUP_REMOVED lines=14> */
[C---:B--2---:R-:W-:Y:S07]  /*76b0*/  HMMA.16816.F32.BF16 R76, R136.reuse, R4, R76 ;  /* 0x00000004884c723c */ /* 0x044fee000004184c */
[----:B------:R-:W-:Y:S01]  /*76c0*/  FADD.FTZ R5, R169, R170 ;  /* 0x000000aaa9057221 */ /* 0x000fe20000010000 */
[C---:B------:R-:W-:Y:S04]  /*76d0*/  HMMA.16816.F32.BF16 R80, R136.reuse, R6, R80 ;  /* 0x000000068850723c */ /* 0x040fe80000041850 */
[----:B------:R-:W-:Y:S04]  /*76e0*/  FADD.FTZ R5, R168, R5 ;  /* 0x00000005a8057221 */ /* 0x000fe80000010000 */
[C---:B---3--:R-:W-:Y:S04]  /*76f0*/  HMMA.16816.F32.BF16 R84, R136.reuse, R8, R84 ;  /* 0x000000088854723c */ /* 0x048fe80000041854 */
[----:B------:R-:W-:Y:S04]  /*7700*/  FADD.FTZ R178, R178, R5 ;  /* 0x00000005b2b27221 */ /* 0x000fe80000010000 */
[C---:B------:R-:W-:Y:S04]  /*7710*/  HMMA.16816.F32.BF16 R88, R136.reuse, R10, R88 ;  /* 0x0000000a8858723c */ /* 0x040fe80000041858 */
[----:B------:R-:W-:Y:S04]  /*7720*/  FADD.FTZ R179, R179, R178 ;  /* 0x000000b2b3b37221 */ /* 0x000fe80000010000 */
[----:B------:R-:W-:Y:S01]  /*7730*/  FADD.FTZ R182, R182, R179 ;  /* 0x000000b3b6b67221 */ /* 0x000fe20000010000 */
[C---:B-1----:R-:W-:Y:S03]  /*7740*/  HMMA.16816.F32.BF16 R92, R136.reuse, R12, R92 ;  /* 0x0000000c885c723c */ /* 0x042fe6000004185c */
[----:B------:R-:W-:Y:S04]  /*7750*/  FADD.FTZ R183, R183, R182 ;  /* 0x000000b6b7b77221 */ /* 0x000fe80000010000 */
[----:B------:R-:W-:Y:S01]  /*7760*/  FADD.FTZ R232, R232, R183 ;  /* 0x000000b7e8e87221 */ /* 0x000fe20000010000 */
[----:B------:R-:W-:Y:S04]  /*7770*/  HMMA.16816.F32.BF16 R96, R136, R14, R96 ;  /* 0x0000000e8860723c */ /* 0x000fe80000041860 */
[----:B------:R-:W-:Y:S04]  /*7780*/  FADD.FTZ R235, R235, R232 ;  /* 0x000000e8ebeb7221 */ /* 0x000fe80000010000 */
[----:B------:R-:W-:Y:S04]  /*7790*/  FADD.FTZ R228, R228, R235 ;  /* 0x000000ebe4e47221 */ /* 0x000fe80000010000 */
[----:B------:R-:W-:Y:S04]  /*77a0*/  FADD.FTZ R231, R231, R228 ;  /* 0x000000e4e7e77221 */ /* 0x000fe80000010000 */
[----:B------:R-:W-:Y:S04]  /*77b0*/  FADD.FTZ R226, R226, R231 ;  /* 0x000000e7e2e27221 */ /* 0x000fe80000010000 */
[----:B------:R-:W-:Y:S04]  /*77c0*/  FADD.FTZ R227, R227, R226 ;  /* 0x000000e2e3e37221 */ /* 0x000fe80000010000 */
[----:B------:R-:W-:Y:S04]  /*77d0*/  FADD.FTZ R134, R134, R227 ;  /* 0x000000e386867221 */ /* 0x000fe80000010000 */
[----:B------:R-:W-:Y:S01]  /*77e0*/  FADD.FTZ R223, R133, R134 ;  /* 0x0000008685df7221 */ /* 0x000fe20000010000 */
[----:B------:R-:W-:-:S05]  /*77f0*/  @P0 BRA `(.L_x_33) ;  /* 0xffffd60000000947 */ /* 0x000fca000383ffff */
.L_x_32:
[----:B------:R-:W1:Y:S01]  /*7800*/  SHFL.BFLY PT, R6, R225, 0x2, 0x1f ;  /* 0x0c401f00e1067f89 */ /* 0x000e6200000e0000 */
[----:B------:R-:W-:-:S02]  /*7810*/  MOV R4, RZ ;  /* 0x000000ff00047202 */ /* 0x000fc40000000f00 */
[----:B------:R-:W-:Y:S01]  /*7820*/  MOV R2, RZ ;  /* 0x000000ff00027202 */ /* 0x000fe20000000f00 */
[----:B------:R-:W2:Y:S01]  /*7830*/  SHFL.BFLY PT, R0, R223, 0x2, 0x1f ;  /* 0x0c401f00df007f89 */ /* 0x000ea200000e0000 */
[----:B------:R-:W-:Y:S02]  /*7840*/  MOV R8, 0xff800000 ;  /* 0xff80000000087802 */ /* 0x000fe40000000f00 */
[----:B------:R-:W-:Y:S01]  /*7850*/  PLOP3.LUT P2, PT, PT, PT, PT, 0x8, 0x0 ;  /* 0x000000000000781c */ /* 0x000fe20003f4e170 */
[----:B-1----:R-:W-:Y:S02]  /*7860*/  FADD.FTZ R6, R6, R225 ;  /* 0x000000e106067221 */ /* 0x002fe40000010000 */
[----:B--2---:R-:W-:-:S03]  /*7870*/  FADD.FTZ R7, R0, R223 ;  /* 0x000000df00077221 */ /* 0x004fc60000010000 */
[----:B------:R-:W1:Y:S04]  /*7880*/  SHFL.BFLY PT, R5, R6, 0x1, 0x1f ;  /* 0x0c201f0006057f89 */ /* 0x000e6800000e0000 */
[----:B------:R-:W2:Y:S01]  /*7890*/  SHFL.BFLY PT, R0, R7, 0x1, 0x1f ;  /* 0x0c201f0007007f89 */ /* 0x000ea200000e0000 */
[----:B-1----:R-:W-:Y:S01]  /*78a0*/  FADD.FTZ R5, R6, R5 ;  /* 0x0000000506057221 */ /* 0x002fe20000010000 */
[----:B------:R-:W-:Y:S01]  /*78b0*/  MOV R6, 0xff800000 ;  /* 0xff80000000067802 */ /* 0x000fe20000000f00 */
[----:B--2---:R-:W-:-:S03]  /*78c0*/  FADD.FTZ R0, R0, R7 ;  /* 0x0000000700007221 */ /* 0x004fc60000010000 */
[----:B------:R-:W-:Y:S02]  /*78d0*/  FSETP.NE.FTZ.AND P1, PT, R5, RZ, PT ;  /* 0x000000ff0500720b */ /* 0x000fe40003f35000 */
[----:B------:R-:W-:-:S11]  /*78e0*/  FSETP.NE.FTZ.AND P0, PT, R0, RZ, PT ;  /* 0x000000ff0000720b */ /* 0x000fd60003f15000 */
[----:B------:R-:W1:Y:S01]  /*78f0*/  @P1 MUFU.RCP R4, R5 ;  /* 0x0000000500041308 */ /* 0x000e620000001000 */
[----:B------:R-:W-:-:S05]  /*7900*/  @P1 MOV R7, 0x3f317218 ;  /* 0x3f31721800071802 */ /* 0x000fca0000000f00 */
[----:B------:R-:W-:Y:S02]  /*7910*/  @P1 FMUL.FTZ R7, R7, c[0x0][0x2d0] ;  /* 0x0000b40007071a20 */ /* 0x000fe40000410000 */
[----:B------:R-:W-:Y:S08]  /*7920*/  @P0 MUFU.RCP R2, R0 ;  /* 0x0000000000020308 */ /* 0x000ff00000001000 */
[----:B------:R-:W2:Y:S01]  /*7930*/  @P1 MUFU.LG2 R5, R5 ;  /* 0x0000000500051308 */ /* 0x000ea20000000c00 */
[----:B-1----:R-:W-:-:S02]  /*7940*/  FMUL.FTZ R128, R4, R128 ;  /* 0x0000008004807220 */ /* 0x002fc40000410000 */
[C---:B------:R-:W-:Y:S02]  /*7950*/  FMUL.FTZ R129, R4.reuse, R129 ;  /* 0x0000008104817220 */ /* 0x040fe40000410000 */
[C---:B------:R-:W-:Y:S02]  /*7960*/  FMUL.FTZ R124, R4.reuse, R124 ;  /* 0x0000007c047c7220 */ /* 0x040fe40000410000 */
[C---:B------:R-:W-:Y:S01]  /*7970*/  FMUL.FTZ R125, R4.reuse, R125 ;  /* 0x0000007d047d7220 */ /* 0x040fe20000410000 */
[----:B------:R-:W1:Y:S01]  /*7980*/  @P0 MUFU.LG2 R0, R0 ;  /* 0x0000000000000308 */ /* 0x000e620000000c00 */
[C---:B------:R-:W-:Y:S02]  /*7990*/  FMUL.FTZ R120, R4.reuse, R120 ;  /* 0x0000007804787220 */ /* 0x040fe40000410000 */
[C---:B------:R-:W-:Y:S02]  /*79a0*/  FMUL.FTZ R121, R4.reuse, R121 ;  /* 0x0000007904797220 */ /* 0x040fe40000410000 */
[----:B------:R-:W-:-:S02]  /*79b0*/  FMUL.FTZ R116, R4, R116 ;  /* 0x0000007404747220 */ /* 0x000fc40000410000 */
[C---:B------:R-:W-:Y:S02]  /*79c0*/  FMUL.FTZ R117, R4.reuse, R117 ;  /* 0x0000007504757220 */ /* 0x040fe40000410000 */
[C---:B------:R-:W-:Y:S02]  /*79d0*/  FMUL.FTZ R112, R4.reuse, R112 ;  /* 0x0000007004707220 */ /* 0x040fe40000410000 */
[C---:B------:R-:W-:Y:S02]  /*79e0*/  FMUL.FTZ R113, R4.reuse, R113 ;  /* 0x0000007104717220 */ /* 0x040fe40000410000 */
        /* <DEDUP_REMOVED lines=37> */
[----:B------:R-:W-:Y:S01]  /*7c40*/  FMUL.FTZ R97, R4, R97 ;  /* 0x0000006104617220 */ /* 0x000fe20000410000 */
[----:B------:R-:W-:Y:S01]  /*7c50*/  @P0 MOV R4, 0x3f317218 ;  /* 0x3f31721800040802 */ /* 0x000fe20000000f00 */
[----:B--2---:R-:W-:-:S02]  /*7c60*/  @P1 FMUL.FTZ R5, R5, 0.69314718246459960938 ;  /* 0x3f31721805051820 */ /* 0x004fc40000410000 */
[----:B-1----:R-:W-:Y:S02]  /*7c70*/  @P0 FMUL.FTZ R0, R0, 0.69314718246459960938 ;  /* 0x3f31721800000820 */ /* 0x002fe40000410000 */
[----:B------:R-:W-:Y:S02]  /*7c80*/  @P0 FMUL.FTZ R4, R4, c[0x0][0x2d0] ;  /* 0x0000b40004040a20 */ /* 0x000fe40000410000 */
        /* <DEDUP_REMOVED lines=47> */
[----:B------:R-:W-:Y:S02]  /*7f80*/  FMUL.FTZ R99, R2, R99 ;  /* 0x0000006302637220 */ /* 0x000fe40000410000 */
[----:B------:R-:W-:Y:S02]  /*7f90*/  @P1 FFMA.FTZ R6, R7, R132, R5 ;  /* 0x0000008407061223 */ /* 0x000fe40000010005 */
[----:B------:R-:W-:Y:S02]  /*7fa0*/  @P0 FFMA.FTZ R8, R4, R3, R0 ;  /* 0x0000000304080223 */ /* 0x000fe40000010000 */
.L_x_24:
[----:B------:R-:W-:Y:S01]  /*7fb0*/  USHF.R.S32.HI UR8, URZ, 0x1f, UR9 ;  /* 0x0000001f3f087899 */ /* 0x000fe20008011409 */
[----:B------:R-:W-:Y:S05]  /*7fc0*/  @P2 BRA `(.L_x_36) ;  /* 0x000017e000002947 */ /* 0x000fea0003800000 */
[----:B------:R-:W2:Y:S01]  /*7fd0*/  S2R R0, SR_TID.X ;  /* 0x0000000000007919 */ /* 0x000ea20000002100 */
[----:B------:R-:W-:Y:S01]  /*7fe0*/  F2FP.BF16.PACK_AB R128, R129, R128 ;  /* 0x000000808180723e */ /* 0x000fe200000010ff */
[----:B------:R-:W-:Y:S01]  /*7ff0*/  ULDC.64 UR4, c[0x0][0x500] ;  /* 0x0001400000047ab9 */ /* 0x000fe20000000a00 */
[----:B------:R-:W-:Y:S01]  /*8000*/  F2FP.BF16.PACK_AB R130, R131, R130 ;  /* 0x000000828382723e */ /* 0x000fe200000010ff */
[----:B------:R-:W-:Y:S01]  /*8010*/  UISETP.NE.U32.AND UP1, UPT, URZ, UR4, UPT ;  /* 0x000000043f00728c */ /* 0x000fe2000bf25070 */
[----:B------:R-:W-:Y:S01]  /*8020*/  F2FP.BF16.PACK_AB R124, R125, R124 ;  /* 0x0000007c7d7c723e */ /* 0x000fe200000010ff */
[----:B------:R-:W-:Y:S01]  /*8030*/  UMOV UR6, 0x4 ;  /* 0x0000000400067882 */ /* 0x000fe20000000000 */
[----:B------:R-:W-:Y:S01]  /*8040*/  F2FP.BF16.PACK_AB R126, R127, R126 ;  /* 0x0000007e7f7e723e */ /* 0x000fe200000010ff */
[----:B------:R-:W-:Y:S01]  /*8050*/  UISETP.NE.AND.EX UP1, UPT, URZ, UR5, UPT, UP1 ;  /* 0x000000053f00728c */ /* 0x000fe2000bf25310 */
[----:B------:R-:W-:-:S02]  /*8060*/  F2FP.BF16.PACK_AB R120, R121, R120 ;  /* 0x000000787978723e */ /* 0x000fc400000010ff */
[----:B------:R-:W-:Y:S01]  /*8070*/  F2FP.BF16.PACK_AB R122, R123, R122 ;  /* 0x0000007a7b7a723e */ /* 0x000fe200000010ff */
[----:B------:R-:W-:Y:S01]  /*8080*/  ULDC.64 UR4, c[0x0][0x500] ;  /* 0x0001400000047ab9 */ /* 0x000fe20000000a00 */
[----:B------:R-:W-:Y:S01]  /*8090*/  F2FP.BF16.PACK_AB R116, R117, R116 ;  /* 0x000000747574723e */ /* 0x000fe200000010ff */
[----:B------:R-:W-:Y:S01]  /*80a0*/  UIMAD.WIDE UR4, UR16, UR6, UR4 ;  /* 0x00000006100472a5 */ /* 0x000fe2000f8e0204 */
[----:B------:R-:W-:Y:S02]  /*80b0*/  F2FP.BF16.PACK_AB R118, R119, R118 ;  /* 0x000000767776723e */ /* 0x000fe400000010ff */
[----:B------:R-:W-:Y:S02]  /*80c0*/  F2FP.BF16.PACK_AB R112, R113, R112 ;  /* 0x000000707170723e */ /* 0x000fe400000010ff */
[----:B------:R-:W-:Y:S02]  /*80d0*/  F2FP.BF16.PACK_AB R114, R115, R114 ;  /* 0x000000727372723e */ /* 0x000fe400000010ff */
[----:B------:R-:W-:-:S02]  /*80e0*/  F2FP.BF16.PACK_AB R108, R109, R108 ;  /* 0x0000006c6d6c723e */ /* 0x000fc400000010ff */
[----:B------:R-:W-:Y:S02]  /*80f0*/  F2FP.BF16.PACK_AB R110, R111, R110 ;  /* 0x0000006e6f6e723e */ /* 0x000fe400000010ff */
[----:B--2---:R-:W-:Y:S02]  /*8100*/  SHF.R.S32.HI R3, RZ, 0x1f, R0 ;  /* 0x0000001fff037819 */ /* 0x004fe40000011400 */
[----:B------:R-:W-:Y:S02]  /*8110*/  F2FP.BF16.PACK_AB R104, R105, R104 ;  /* 0x000000686968723e */ /* 0x000fe400000010ff */
[----:B-1----:R-:W-:Y:S02]  /*8120*/  LEA.HI R2, R3, R0, RZ, 0x2 ;  /* 0x0000000003027211 */ /* 0x002fe400078f10ff */
[----:B------:R-:W-:Y:S02]  /*8130*/  F2FP.BF16.PACK_AB R106, R107, R106 ;  /* 0x0000006a6b6a723e */ /* 0x000fe400000010ff */
[----:B------:R-:W-:-:S02]  /*8140*/  SHF.R.S32.HI R5, RZ, 0x2, R2 ;  /* 0x00000002ff057819 */ /* 0x000fc40000011402 */
[----:B------:R-:W-:Y:S02]  /*8150*/  SHF.R.S32.HI R4, RZ, 0x1f, R2 ;  /* 0x0000001fff047819 */ /* 0x000fe40000011402 */
[----:B------:R-:W-:Y:S02]  /*8160*/  LOP3.LUT R7, R2, 0xfffffffc, RZ, 0xc0, !PT ;  /* 0xfffffffc02077812 */ /* 0x000fe400078ec0ff */
[----:B------:R-:W-:Y:S02]  /*8170*/  LEA.HI R4, R4, R5, RZ, 0x3 ;  /* 0x0000000504047211 */ /* 0x000fe400078f18ff */
[----:B------:R-:W-:Y:S01]  /*8180*/  F2FP.BF16.PACK_AB R100, R101, R100 ;  /* 0x000000646564723e */ /* 0x000fe200000010ff */
[----:B------:R-:W-:Y:S01]  /*8190*/  IMAD.IADD R7, R0, 0x1, -R7 ;  /* 0x0000000100077824 */ /* 0x000fe200078e0a07 */
[----:B------:R-:W-:Y:S02]  /*81a0*/  LOP3.LUT R4, R4, 0xfffffff8, RZ, 0xc0, !PT ;  /* 0xfffffff804047812 */ /* 0x000fe400078ec0ff */
[----:B------:R-:W-:-:S02]  /*81b0*/  F2FP.BF16.PACK_AB R102, R103, R102 ;  /* 0x000000666766723e */ /* 0x000fc400000010ff */
[----:B------:R-:W-:Y:S01]  /*81c0*/  F2FP.BF16.PACK_AB R36, R37, R36 ;  /* 0x000000242524723e */ /* 0x000fe200000010ff */
[----:B------:R-:W-:Y:S01]  /*81d0*/  IMAD.IADD R5, R5, 0x1, -R4 ;  /* 0x0000000105057824 */ /* 0x000fe200078e0a04 */
[----:B------:R-:W-:Y:S02]  /*81e0*/  LEA.HI R4, R3, R0, RZ, 0x5 ;  /* 0x0000000003047211 */ /* 0x000fe400078f28ff */
[----:B------:R-:W-:Y:S01]  /*81f0*/  F2FP.BF16.PACK_AB R38, R39, R38 ;  /* 0x000000262726723e */ /* 0x000fe200000010ff */
[C---:B------:R-:W-:Y:S01]  /*8200*/  IMAD.SHL.U32 R9, R5.reuse, 0x40, RZ ;  /* 0x0000004005097824 */ /* 0x040fe200078e00ff */
[----:B------:R-:W-:Y:S02]  /*8210*/  SHF.R.S32.HI R2, RZ, 0x5, R4 ;  /* 0x00000005ff027819 */ /* 0x000fe40000011404 */
[----:B------:R-:W-:Y:S02]  /*8220*/  LOP3.LUT R11, R5, 0x1, RZ, 0xc0, !PT ;  /* 0x00000001050b7812 */ /* 0x000fe400078ec0ff */
[----:B------:R-:W-:Y:S01]  /*8230*/  LOP3.LUT R9, R9, 0x1c0, RZ, 0xc0, !PT ;  /* 0x000001c009097812 */ /* 0x000fe200078ec0ff */
[----:B------:R-:W-:Y:S01]  /*8240*/  IMAD R10, R2, 0x200, R7 ;  /* 0x00000200020a7824 */ /* 0x000fe200078e0207 */
[----:B------:R-:W-:-:S02]  /*8250*/  ISETP.NE.U32.AND P0, PT, R11, 0x1, PT ;  /* 0x000000010b00780c */ /* 0x000fc40003f05070 */
[----:B------:R-:W-:Y:S02]  /*8260*/  LEA.HI R9, R9, R9, RZ, 0x1d ;  /* 0x0000000909097211 */ /* 0x000fe400078fe8ff */
[----:B------:R-:W-:Y:S01]  /*8270*/  R2P PR, R5, 0x6 ;  /* 0x0000000605007804 */ /* 0x000fe20000000000 */
[----:B------:R-:W-:Y:S01]  /*8280*/  IMAD.MOV.U32 R5, RZ, RZ, 0x20 ;  /* 0x00000020ff057424 */ /* 0x000fe200078e00ff */
[----:B------:R-:W-:Y:S01]  /*8290*/  F2FP.BF16.PACK_AB R40, R41, R40 ;  /* 0x000000282928723e */ /* 0x000fe200000010ff */
[----:B------:R-:W-:Y:S01]  /*82a0*/  IMAD.U32 R9, R10, 0x2, R9 ;  /* 0x000000020a097824 */ /* 0x000fe200078e0009 */
[----:B------:R-:W-:Y:S02]  /*82b0*/  F2FP.BF16.PACK_AB R42, R43, R42 ;  /* 0x0000002a2b2a723e */ /* 0x000fe400000010ff */
[----:B------:R-:W-:Y:S01]  /*82c0*/  F2FP.BF16.PACK_AB R44, R45, R44 ;  /* 0x0000002c2d2c723e */ /* 0x000fe200000010ff */
[----:B------:R-:W-:Y:S01]  /*82d0*/  IMAD.SHL.U32 R9, R9, 0x2, RZ ;  /* 0x0000000209097824 */ /* 0x000fe200078e00ff */
[----:B------:R-:W-:Y:S01]  /*82e0*/  BAR.SYNC.DEFER_BLOCKING 0x1, 0x100 ;  /* 0x0044000000007b1d */ /* 0x000fe20000010000 */
[----:B------:R-:W-:-:S02]  /*82f0*/  F2FP.BF16.PACK_AB R46, R47, R46 ;  /* 0x0000002e2f2e723e */ /* 0x000fc400000010ff */
[----:B------:R-:W-:Y:S02]  /*8300*/  F2FP.BF16.PACK_AB R48, R49, R48 ;  /* 0x000000303130723e */ /* 0x000fe400000010ff */
[C---:B------:R-:W-:Y:S02]  /*8310*/  IADD3 R10, R9.reuse, 0x80, RZ ;  /* 0x00000080090a7810 */ /* 0x040fe40007ffe0ff */
[----:B------:R-:W-:Y:S02]  /*8320*/  IADD3 R11, R9, 0x70, RZ ;  /* 0x00000070090b7810 */ /* 0x000fe40007ffe0ff */
[----:B------:R-:W-:Y:S02]  /*8330*/  @P0 IADD3 R11, R10, 0x10, RZ ;  /* 0x000000100a0b0810 */ /* 0x000fe40007ffe0ff */
[----:B------:R-:W-:Y:S01]  /*8340*/  SEL R10, R5, 0xffffffe0, !P1 ;  /* 0xffffffe0050a7807 */ /* 0x000fe20004800000 */
[----:B------:R-:W-:Y:S01]  /*8350*/  IMAD.MOV.U32 R5, RZ, RZ, 0x40 ;  /* 0x00000040ff057424 */ /* 0x000fe200078e00ff */
[----:B------:R-:W-:-:S02]  /*8360*/  F2FP.BF16.PACK_AB R50, R51, R50 ;  /* 0x000000323332723e */ /* 0x000fc400000010ff */
[----:B------:R-:W-:Y:S01]  /*8370*/  F2FP.BF16.PACK_AB R52, R53, R52 ;  /* 0x000000343534723e */ /* 0x000fe200000010ff */
[----:B------:R-:W-:Y:S01]  /*8380*/  IMAD.IADD R13, R9, 0x1, R10 ;  /* 0x00000001090d7824 */ /* 0x000fe200078e020a */
[----:B------:R-:W-:Y:S01]  /*8390*/  SEL R12, R5, 0xffffffc0, !P2 ;  /* 0xffffffc0050c7807 */ /* 0x000fe20005000000 */
[--C-:B------:R-:W-:Y:S01]  /*83a0*/  IMAD.IADD R5, R10, 0x1, R11.reuse ;  /* 0x000000010a057824 */ /* 0x100fe200078e020b */
[----:B------:R-:W-:Y:S01]  /*83b0*/  F2FP.BF16.PACK_AB R54, R55, R54 ;  /* 0x000000363736723e */ /* 0x000fe200000010ff */
[----:B------:R-:W-:Y:S01]  /*83c0*/  IMAD.U32 R10, RZ, RZ, UR4 ;  /* 0x00000004ff0a7e24 */ /* 0x000fe2000f8e00ff */
[----:B------:R-:W-:Y:S01]  /*83d0*/  F2FP.BF16.PACK_AB R56, R57, R56 ;  /* 0x000000383938723e */ /* 0x000fe200000010ff */
[--C-:B------:R-:W-:Y:S01]  /*83e0*/  IMAD.IADD R15, R9, 0x1, R12.reuse ;  /* 0x00000001090f7824 */ /* 0x100fe200078e020c */
[----:B------:R-:W-:Y:S01]  /*83f0*/  F2FP.BF16.PACK_AB R58, R59, R58 ;  /* 0x0000003a3b3a723e */ /* 0x000fe200000010ff */
[----:B------:R-:W-:Y:S01]  /*8400*/  STS [R9+0x80], R128 ;  /* 0x0000808009007388 */ /* 0x000fe20000000800 */
[C---:B------:R-:W-:Y:S01]  /*8410*/  IMAD.IADD R17, R12.reuse, 0x1, R11 ;  /* 0x000000010c117824 */ /* 0x040fe200078e020b */
[----:B------:R-:W-:Y:S01]  /*8420*/  F2FP.BF16.PACK_AB R60, R61, R60 ;  /* 0x0000003c3d3c723e */ /* 0x000fe200000010ff */
[----:B------:R-:W-:Y:S01]  /*8430*/  IMAD.IADD R19, R12, 0x1, R13 ;  /* 0x000000010c137824 */ /* 0x000fe200078e020d */
[----:B------:R-:W-:Y:S01]  /*8440*/  STS [R9+0x480], R130 ;  /* 0x0004808209007388 */ /* 0x000fe20000000800 */
[----:B------:R-:W-:Y:S01]  /*8450*/  IMAD.IADD R21, R5, 0x1, R12 ;  /* 0x0000000105157824 */ /* 0x000fe200078e020c */
[----:B------:R-:W-:-:S02]  /*8460*/  F2FP.BF16.PACK_AB R62, R63, R62 ;  /* 0x0000003e3f3e723e */ /* 0x000fc400000010ff */
[----:B------:R-:W-:Y:S01]  /*8470*/  STS [R11], R124 ;  /* 0x0000007c0b007388 */ /* 0x000fe20000000800 */
[----:B------:R-:W-:Y:S02]  /*8480*/  F2FP.BF16.PACK_AB R64, R65, R64 ;  /* 0x000000404140723e */ /* 0x000fe400000010ff */
[----:B------:R-:W-:Y:S01]  /*8490*/  F2FP.BF16.PACK_AB R66, R67, R66 ;  /* 0x000000424342723e */ /* 0x000fe200000010ff */
[----:B------:R-:W-:Y:S01]  /*84a0*/  STS [R11+0x400], R126 ;  /* 0x0004007e0b007388 */ /* 0x000fe20000000800 */
[----:B------:R-:W-:Y:S02]  /*84b0*/  F2FP.BF16.PACK_AB R68, R69, R68 ;  /* 0x000000444544723e */ /* 0x000fe400000010ff */
[----:B------:R-:W-:Y:S01]  /*84c0*/  F2FP.BF16.PACK_AB R70, R71, R70 ;  /* 0x000000464746723e */ /* 0x000fe200000010ff */
[----:B------:R-:W-:Y:S01]  /*84d0*/  STS [R13+0x80], R120 ;  /* 0x000080780d007388 */ /* 0x000fe20000000800 */
[----:B------:R-:W-:Y:S02]  /*84e0*/  F2FP.BF16.PACK_AB R72, R73, R72 ;  /* 0x000000484948723e */ /* 0x000fe400000010ff */
[----:B------:R-:W-:Y:S01]  /*84f0*/  F2FP.BF16.PACK_AB R74, R75, R74 ;  /* 0x0000004a4b4a723e */ /* 0x000fe200000010ff */
[----:B------:R-:W-:Y:S01]  /*8500*/  STS [R13+0x480], R122 ;  /* 0x0004807a0d007388 */ /* 0x000fe20000000800 */
[----:B------:R-:W-:-:S02]  /*8510*/  F2FP.BF16.PACK_AB R76, R77, R76 ;  /* 0x0000004c4d4c723e */ /* 0x000fc400000010ff */
[----:B------:R-:W-:Y:S01]  /*8520*/  F2FP.BF16.PACK_AB R78, R79, R78 ;  /* 0x0000004e4f4e723e */ /* 0x000fe200000010ff */
[----:B------:R-:W-:Y:S01]  /*8530*/  STS [R5], R116 ;  /* 0x0000007405007388 */ /* 0x000fe20000000800 */
        /* <DEDUP_REMOVED lines=8> */
[----:B------:R-:W-:Y:S01]  /*85c0*/  STS [R15+0x480], R114 ;  /* 0x000480720f007388 */ /* 0x000fe20000000800 */
[----:B------:R-:W-:Y:S02]  /*85d0*/  F2FP.BF16.PACK_AB R92, R93, R92 ;  /* 0x0000005c5d5c723e */ /* 0x000fe400000010ff */
[----:B------:R-:W-:Y:S01]  /*85e0*/  F2FP.BF16.PACK_AB R94, R95, R94 ;  /* 0x0000005e5f5e723e */ /* 0x000fe200000010ff */
[----:B------:R-:W-:Y:S01]  /*85f0*/  STS [R17], R108 ;  /* 0x0000006c11007388 */ /* 0x000fe20000000800 */
[----:B------:R-:W-:Y:S02]  /*8600*/  F2FP.BF16.PACK_AB R96, R97, R96 ;  /* 0x000000606160723e */ /* 0x000fe400000010ff */
[----:B------:R-:W-:Y:S01]  /*8610*/  F2FP.BF16.PACK_AB R98, R99, R98 ;  /* 0x000000626362723e */ /* 0x000fe200000010ff */
[----:B------:R-:W-:Y:S01]  /*8620*/  STS [R17+0x400], R110 ;  /* 0x0004006e11007388 */ /* 0x000fe20000000800 */
[----:B------:R-:W-:-:S03]  /*8630*/  PLOP3.LUT P0, PT, PT, PT, UP1, 0x80, 0x0 ;  /* 0x000000000000781c */ /* 0x000fc60003f0f018 */
[----:B------:R-:W-:Y:S04]  /*8640*/  STS [R19+0x80], R104 ;  /* 0x0000806813007388 */ /* 0x000fe80000000800 */
[----:B------:R-:W-:Y:S04]  /*8650*/  STS [R19+0x480], R106 ;  /* 0x0004806a13007388 */ /* 0x000fe80000000800 */
[----:B------:R-:W-:Y:S04]  /*8660*/  STS [R21], R100 ;  /* 0x0000006415007388 */ /* 0x000fe80000000800 */
        /* <DEDUP_REMOVED lines=24> */
[----:B------:R2:W-:Y:S04]  /*87f0*/  STS [R5+0x8400], R82 ;  /* 0x0084005205007388 */ /* 0x0005e80000000800 */
[----:B------:R3:W-:Y:S04]  /*8800*/  STS [R15+0x8080], R84 ;  /* 0x008080540f007388 */ /* 0x0007e80000000800 */
[----:B------:R3:W-:Y:S01]  /*8810*/  STS [R15+0x8480], R86 ;  /* 0x008480560f007388 */ /* 0x0007e20000000800 */
[----:B-1----:R-:W-:Y:S01]  /*8820*/  IMAD.U32 R11, RZ, RZ, UR5 ;  /* 0x00000005ff0b7e24 */ /* 0x002fe2000f8e00ff */
[----:B------:R-:W-:-:S02]  /*8830*/  ULDC.64 UR4, c[0x0][0x508] ;  /* 0x0001420000047ab9 */ /* 0x000fc40000000a00 */
[----:B------:R3:W-:Y:S04]  /*8840*/  STS [R17+0x8000], R88 ;  /* 0x0080005811007388 */ /* 0x0007e80000000800 */
[----:B------:R3:W-:Y:S04]  /*8850*/  STS [R17+0x8400], R90 ;  /* 0x0084005a11007388 */ /* 0x0007e80000000800 */
[----:B------:R3:W-:Y:S04]  /*8860*/  STS [R19+0x8080], R92 ;  /* 0x0080805c13007388 */ /* 0x0007e80000000800 */
[----:B------:R3:W-:Y:S04]  /*8870*/  STS [R19+0x8480], R94 ;  /* 0x0084805e13007388 */ /* 0x0007e80000000800 */
[----:B------:R3:W-:Y:S04]  /*8880*/  STS [R21+0x8000], R96 ;  /* 0x0080006015007388 */ /* 0x0007e80000000800 */
[----:B------:R3:W-:Y:S04]  /*8890*/  STS [R21+0x8400], R98 ;  /* 0x0084006215007388 */ /* 0x0007e80000000800 */
[----:B------:R-:W-:Y:S01]  /*88a0*/  BAR.SYNC.DEFER_BLOCKING 0x1, 0x100 ;  /* 0x0044000000007b1d */ /* 0x000fe20000010000 */
[----:B------:R-:W-:-:S04]  /*88b0*/  UISETP.NE.U32.AND UP0, UPT, URZ, UR4, UPT ;  /* 0x000000043f00728c */ /* 0x000fc8000bf05070 */
[----:B------:R-:W-:Y:S01]  /*88c0*/  UISETP.NE.AND.EX UP0, UPT, URZ, UR5, UPT, UP0 ;  /* 0x000000053f00728c */ /* 0x000fe2000bf05300 */
[----:B------:R-:W4:Y:S02]  /*88d0*/  @P0 LDG.E R9, [R10.64] ;  /* 0x0000000e0a090981 */ /* 0x000f24000c1e1900 */
[----:B------:R-:W-:-:S03]  /*88e0*/  ULDC.64 UR4, c[0x0][0x508] ;  /* 0x0001420000047ab9 */ /* 0x000fc60000000a00 */
[----:B------:R-:W-:-:S05]  /*88f0*/  PLOP3.LUT P1, PT, PT, PT, UP0, 0x80, 0x0 ;  /* 0x000000000000781c */ /* 0x000fca0003f2f008 */
[----:B------:R-:W-:Y:S01]  /*8900*/  @UP0 UIMAD.WIDE UR4, UR16, UR6, UR4 ;  /* 0x00000006100402a5 */ /* 0x000fe2000f8e0204 */
[----:B--2---:R-:W-:-:S05]  /*8910*/  IMAD.MOV.U32 R5, RZ, RZ, c[0x0][0x388] ;  /* 0x0000e200ff057624 */ /* 0x004fca00078e00ff */
[----:B------:R-:W-:Y:S02]  /*8920*/  IMAD.U32 R12, RZ, RZ, UR4 ;  /* 0x00000004ff0c7e24 */ /* 0x000fe4000f8e00ff */
[----:B------:R-:W-:-:S05]  /*8930*/  IMAD.U32 R13, RZ, RZ, UR5 ;  /* 0x00000005ff0d7e24 */ /* 0x000fca000f8e00ff */
[----:B------:R3:W5:Y:S01]  /*8940*/  @P1 LDG.E R5, [R12.64] ;  /* 0x0000000e0c051981 */ /* 0x000762000c1e1900 */
[----:B------:R-:W-:Y:S02]  /*8950*/  UMOV UR18, URZ ;  /* 0x0000003f00127c82 */ /* 0x000fe40008000000 */
[----:B------:R-:W-:Y:S01]  /*8960*/  UMOV UR19, URZ ;  /* 0x0000003f00137c82 */ /* 0x000fe20008000000 */
[----:B----4-:R-:W1:Y:S02]  /*8970*/  @P0 R2UR UR5, R9 ;  /* 0x00000000090503c2 */ /* 0x010e6400000e0000 */
[----:B-1----:R-:W-:Y:S02]  /*8980*/  @UP1 USHF.R.S32.HI UR4, URZ, 0x1f, UR5 ;  /* 0x0000001f3f041899 */ /* 0x002fe40008011405 */
[----:B------:R-:W-:-:S05]  /*8990*/  @UP1 UMOV UR18, UR5 ;  /* 0x0000000500121c82 */ /* 0x000fca0008000000 */
[----:B------:R-:W-:Y:S01]  /*89a0*/  @UP1 UMOV UR19, UR4 ;  /* 0x0000000400131c82 */ /* 0x000fe20008000000 */
[----:B------:R-:W-:Y:S05]  /*89b0*/  @P1 BRA `(.L_x_37) ;  /* 0x0000004000001947 */ /* 0x000fea0003800000 */
[----:B---3--:R-:W-:Y:S05]  /*89c0*/  @!P0 BRA `(.L_x_37) ;  /* 0x0000003000008947 */ /* 0x008fea0003800000 */
[----:B-----5:R-:W2:Y:S04]  /*89d0*/  LDG.E R5, [R10.64] ;  /* 0x0000000e0a057981 */ /* 0x020ea8000c1e1900 */
[----:B------:R-:W2:Y:S02]  /*89e0*/  LDG.E R12, [R10.64+0x4] ;  /* 0x0000040e0a0c7981 */ /* 0x000ea4000c1e1900 */
[----:B--2---:R-:W-:Y:S02]  /*89f0*/  IADD3 R5, -R5, R12, RZ ;  /* 0x0000000c05057210 */ /* 0x004fe40007ffe1ff */
.L_x_37:
[----:B---3--:R-:W-:Y:S01]  /*8a00*/  SHF.R.S32.HI R11, RZ, 0x1f, R2 ;  /* 0x0000001fff0b7819 */ /* 0x008fe20000011402 */
[----:B------:R-:W1:Y:S01]  /*8a10*/  S2R R55, SR_CTAID.X ;  /* 0x0000000000377919 */ /* 0x000e620000002500 */
[----:B------:R-:W-:Y:S01]  /*8a20*/  LOP3.LUT R13, R4, 0xffffffe0, RZ, 0xc0, !PT ;  /* 0xffffffe0040d7812 */ /* 0x000fe200078ec0ff */
[----:B------:R-:W-:Y:S01]  /*8a30*/  IMAD.MOV.U32 R9, RZ, RZ, c[0x0][0x4e8] ;  /* 0x00013a00ff097624 */ /* 0x000fe200078e00ff */
[----:B------:R-:W-:Y:S01]  /*8a40*/  LEA.HI R11, R11, R2, RZ, 0x3 ;  /* 0x000000020b0b7211 */ /* 0x000fe200078f18ff */
[----:B------:R-:W-:Y:S01]  /*8a50*/  ULDC.64 UR6, c[0x0][0x490] ;  /* 0x0001240000067ab9 */ /* 0x000fe20000000a00 */
[----:B------:R-:W-:Y:S01]  /*8a60*/  BSSY B0, `(.L_x_38) ;  /* 0x000008c000007945 */ /* 0x000fe20003800000 */
[----:B------:R-:W-:Y:S01]  /*8a70*/  IMAD.IADD R4, R0, 0x1, -R13 ;  /* 0x0000000100047824 */ /* 0x000fe200078e0a0d */
[----:B------:R-:W-:Y:S01]  /*8a80*/  LOP3.LUT R11, R11, 0xffffff8, RZ, 0xc0, !PT ;  /* 0x0ffffff80b0b7812 */ /* 0x000fe200078ec0ff */
[----:B------:R-:W-:Y:S01]  /*8a90*/  USHF.R.S32.HI UR13, URZ, 0x1f, UR16 ;  /* 0x0000001f3f0d7899 */ /* 0x000fe20008011410 */
[----:B------:R-:W-:Y:S01]  /*8aa0*/  ISETP.NE.AND P1, PT, R9, 0x1, PT ;  /* 0x000000010900780c */ /* 0x000fe20003f25270 */
[----:B------:R-:W-:Y:S01]  /*8ab0*/  ULDC.64 UR4, c[0x0][0x3a0] ;  /* 0x0000e80000047ab9 */ /* 0x000fe20000000a00 */
[----:B------:R-:W-:Y:S01]  /*8ac0*/  SHF.R.S32.HI R13, RZ, 0x1f, R4 ;  /* 0x0000001fff0d7819 */ /* 0x000fe20000011404 */
[----:B------:R-:W-:Y:S01]  /*8ad0*/  IMAD.IADD R11, R2, 0x1, -R11 ;  /* 0x00000001020b7824 */ /* 0x000fe200078e0a0b */
[----:B------:R-:W-:Y:S01]  /*8ae0*/  LEA.HI R9, R7, R7, RZ, 0x1 ;  /* 0x0000000707097211 */ /* 0x000fe200078f08ff */
[----:B------:R-:W-:Y:S01]  /*8af0*/  UIMAD UR12, UR8, UR6, URZ ;  /* 0x00000006080c72a4 */ /* 0x000fe2000f8e023f */
[----:B------:R-:W-:Y:S01]  /*8b00*/  LEA.HI R2, R13, R4, RZ, 0x2 ;  /* 0x000000040d027211 */ /* 0x000fe200078f10ff */
[----:B------:R-:W-:Y:S01]  /*8b10*/  UMOV UR10, UR18 ;  /* 0x00000012000a7c82 */ /* 0x000fe20008000000 */
[----:B------:R-:W-:Y:S01]  /*8b20*/  LOP3.LUT R10, R9, 0x1ffffffe, RZ, 0xc0, !PT ;  /* 0x1ffffffe090a7812 */ /* 0x000fe200078ec0ff */
[----:B------:R-:W-:Y:S01]  /*8b30*/  UMOV UR11, UR19 ;  /* 0x00000013000b7c82 */ /* 0x000fe20008000000 */
[----:B------:R-:W-:Y:S01]  /*8b40*/  SHF.R.S32.HI R2, RZ, 0x2, R2 ;  /* 0x00000002ff027819 */ /* 0x000fe20000011402 */
[----:B------:R-:W-:Y:S01]  /*8b50*/  UIMAD UR17, UR19, UR4, URZ ;  /* 0x00000004131172a4 */ /* 0x000fe2000f8e023f */
[----:B------:R-:W-:Y:S01]  /*8b60*/  LOP3.LUT P2, RZ, R4, 0x3, RZ, 0xc0, !PT ;  /* 0x0000000304ff7812 */ /* 0x000fe2000784c0ff */
[----:B------:R-:W-:Y:S01]  /*8b70*/  IMAD.IADD R7, R7, 0x1, -R10 ;  /* 0x0000000107077824 */ /* 0x000fe200078e0a0a */
[----:B------:R-:W-:Y:S01]  /*8b80*/  USEL UR13, UR13, URZ, !UP1 ;  /* 0x0000003f0d0d7287 */ /* 0x000fe2000c800000 */
[----:B------:R-:W-:Y:S01]  /*8b90*/  IMAD R2, R11, 0x10, R2 ;  /* 0x000000100b027824 */ /* 0x000fe200078e0202 */
[CC--:B------:R-:W-:Y:S01]  /*8ba0*/  LEA.HI R4, R3.reuse, R0.reuse, RZ, 0x3 ;  /* 0x0000000003047211 */ /* 0x0c0fe200078f18ff */
[----:B------:R-:W-:Y:S01]  /*8bb0*/  UIMAD.WIDE.U32 UR10, UR9, UR6, UR10 ;  /* 0x00000006090a72a5 */ /* 0x000fe2000f8e000a */
[----:B------:R-:W-:Y:S01]  /*8bc0*/  LEA.HI R3, R3, R0, RZ, 0x6 ;  /* 0x0000000003037211 */ /* 0x000fe200078f30ff */
[--C-:B------:R-:W-:Y:S01]  /*8bd0*/  IMAD R10, R7, 0x8, R2.reuse ;  /* 0x00000008070a7824 */ /* 0x100fe200078e0202 */
[----:B------:R-:W-:Y:S01]  /*8be0*/  UIMAD UR12, UR9, UR7, UR12 ;  /* 0x00000007090c72a4 */ /* 0x000fe2000f8e020c */
[----:B-1----:R-:W-:Y:S01]  /*8bf0*/  IMAD R19, R55, 0x80, R2 ;  /* 0x0000008037137824 */ /* 0x002fe200078e0202 */
[----:B------:R-:W-:Y:S01]  /*8c00*/  UIMAD.WIDE.U32 UR20, UR18, UR4, URZ ;  /* 0x00000004121472a5 */ /* 0x000fe2000f8e003f */
[----:B-----5:R-:W-:Y:S01]  /*8c10*/  IMAD R2, R5, c[0x0][0x4e8], RZ ;  /* 0x00013a0005027a24 */ /* 0x020fe200078e02ff */
[----:B------:R-:W-:Y:S01]  /*8c20*/  LEA R9, R55, R10, 0x7 ;  /* 0x0000000a37097211 */ /* 0x000fe200078e38ff */
[----:B------:R-:W-:Y:S01]  /*8c30*/  ULDC.64 UR6, c[0x0][0x498] ;  /* 0x0001260000067ab9 */ /* 0x000fe20000000a00 */
[----:B------:R-:W-:Y:S01]  /*8c40*/  IADD3 R5, R19, 0x8, RZ ;  /* 0x0000000813057810 */ /* 0x000fe20007ffe0ff */
[----:B------:R-:W-:-:S02]  /*8c50*/  UIMAD UR17, UR18, UR5, UR17 ;  /* 0x00000005121172a4 */ /* 0x000fc4000f8e0211 */
[----:B------:R-:W-:Y:S01]  /*8c60*/  @P1 IMAD.HI.U32 R7, R9, c[0x0][0x4ec], RZ ;  /* 0x00013b0009071a27 */ /* 0x000fe200078e00ff */
[----:B------:R-:W-:Y:S02]  /*8c70*/  USEL UR16, UR16, URZ, !UP1 ;  /* 0x0000003f10107287 */ /* 0x000fe4000c800000 */
[----:B------:R-:W-:Y:S01]  /*8c80*/  UIMAD UR18, UR13, UR6, URZ ;  /* 0x000000060d1272a4 */ /* 0x000fe2000f8e023f */
[----:B------:R-:W-:Y:S01]  /*8c90*/  IMAD.MOV.U32 R14, RZ, RZ, R9 ;  /* 0x000000ffff0e7224 */ /* 0x000fe200078e0009 */
[----:B------:R-:W-:Y:S01]  /*8ca0*/  @P1 SHF.R.U32.HI R14, RZ, c[0x0][0x4f0], R7 ;  /* 0x00013c00ff0e1a19 */ /* 0x000fe20000011607 */
[----:B------:R-:W-:Y:S01]  /*8cb0*/  UIADD3 UR11, UR11, UR12, URZ ;  /* 0x0000000c0b0b7290 */ /* 0x000fe2000fffe03f */
[----:B------:R-:W-:Y:S01]  /*8cc0*/  LOP3.LUT R7, R4, 0xfffffff8, RZ, 0xc0, !PT ;  /* 0xfffffff804077812 */ /* 0x000fe200078ec0ff */
[----:B------:R-:W-:Y:S01]  /*8cd0*/  UIMAD UR7, UR16, UR7, UR18 ;  /* 0x00000007100772a4 */ /* 0x000fe2000f8e0212 */
[----:B------:R-:W-:Y:S01]  /*8ce0*/  SHF.R.S32.HI R4, RZ, 0x3, R4 ;  /* 0x00000003ff047819 */ /* 0x000fe20000011404 */
[--C-:B------:R-:W-:Y:S01]  /*8cf0*/  IMAD.MOV R10, RZ, RZ, -R14.reuse ;  /* 0x000000ffff0a7224 */ /* 0x100fe200078e0a0e */
[----:B------:R-:W-:Y:S01]  /*8d00*/  UIMAD.WIDE.U32 UR10, UR16, UR6, UR10 ;  /* 0x00000006100a72a5 */ /* 0x000fe2000f8e000a */
[----:B------:R-:W-:Y:S01]  /*8d10*/  IMAD.IADD R7, R0, 0x1, -R7 ;  /* 0x0000000100077824 */ /* 0x000fe200078e0a07 */
[----:B------:R-:W-:Y:S01]  /*8d20*/  ULDC.64 UR4, c[0x0][0x3e8] ;  /* 0x0000fa0000047ab9 */ /* 0x000fe20000000a00 */
[----:B------:R-:W-:Y:S01]  /*8d30*/  IMAD R0, R10, c[0x0][0x4e8], R9 ;  /* 0x00013a000a007a24 */ /* 0x000fe200078e0209 */
[----:B------:R-:W-:Y:S01]  /*8d40*/  SHF.R.S32.HI R10, RZ, 0x1f, R14 ;  /* 0x0000001fff0a7819 */ /* 0x000fe2000001140e */
[----:B------:R-:W-:Y:S01]  /*8d50*/  IMAD.U32 R9, RZ, RZ, UR7 ;  /* 0x00000007ff097e24 */ /* 0x000fe2000f8e00ff */
[----:B------:R-:W-:Y:S01]  /*8d60*/  IADD3 R14, P0, R14, UR10, RZ ;  /* 0x0000000a0e0e7c10 */ /* 0x000fe2000ff1e0ff */
[----:B------:R-:W-:Y:S01]  /*8d70*/  IMAD.SHL.U32 R17, R4, 0x40, RZ ;  /* 0x0000004004117824 */ /* 0x000fe200078e00ff */
[----:B------:R-:W-:Y:S01]  /*8d80*/  SHF.R.S32.HI R13, RZ, 0x1f, R0 ;  /* 0x0000001fff0d7819 */ /* 0x000fe20000011400 */
[----:B------:R-:W-:Y:S01]  /*8d90*/  UIMAD UR8, UR8, UR4, URZ ;  /* 0x00000004080872a4 */ /* 0x000fe2000f8e023f */
[----:B------:R-:W-:Y:S01]  /*8da0*/  IADD3.X R15, R10, UR11, R9, P0, !PT ;  /* 0x0000000b0a0f7c10 */ /* 0x000fe200087fe409 */
[----:B------:R-:W-:Y:S01]  /*8db0*/  UIADD3 UR21, UR21, UR17, URZ ;  /* 0x0000001115157290 */ /* 0x000fe2000fffe03f */
[----:B------:R-:W-:Y:S01]  /*8dc0*/  LEA R12, R7, R4, 0x5 ;  /* 0x00000004070c7211 */ /* 0x000fe200078e28ff */
[----:B------:R-:W-:Y:S01]  /*8dd0*/  IMAD R13, R13, c[0x0][0x488], RZ ;  /* 0x000122000d0d7a24 */ /* 0x000fe200078e02ff */
[----:B------:R-:W-:Y:S01]  /*8de0*/  LOP3.LUT R17, R17, 0x1c0, RZ, 0xc0, !PT ;  /* 0x000001c011117812 */ /* 0x000fe200078ec0ff */
[----:B------:R-:W-:Y:S01]  /*8df0*/  IMAD.WIDE.U32 R14, R0, c[0x0][0x488], R14 ;  /* 0x00012200000e7a25 */ /* 0x000fe200078e000e */
[----:B------:R-:W-:-:S02]  /*8e00*/  UIMAD UR5, UR9, UR5, UR8 ;  /* 0x00000005090572a4 */ /* 0x000fc4000f8e0208 */
[----:B------:R-:W-:Y:S01]  /*8e10*/  UIMAD.WIDE.U32 UR20, UR9, UR4, UR20 ;  /* 0x00000004091472a5 */ /* 0x000fe2000f8e0014 */
[----:B------:R-:W-:Y:S01]  /*8e20*/  IMAD R13, R0, c[0x0][0x48c], R13 ;  /* 0x00012300000d7a24 */ /* 0x000fe200078e020d */
[C---:B------:R-:W-:Y:S01]  /*8e30*/  LEA R18, P0, R14.reuse, c[0x0][0x450], 0x2 ;  /* 0x000114000e127a11 */ /* 0x040fe200078010ff */
[----:B------:R-:W-:Y:S01]  /*8e40*/  IMAD.SHL.U32 R0, R7, 0x8, RZ ;  /* 0x0000000807007824 */ /* 0x000fe200078e00ff */
[----:B------:R-:W-:Y:S01]  /*8e50*/  ULDC.64 UR6, c[0x0][0x3f0] ;  /* 0x0000fc0000067ab9 */ /* 0x000fe20000000a00 */
[----:B------:R-:W-:Y:S01]  /*8e60*/  IMAD.IADD R13, R15, 0x1, R13 ;  /* 0x000000010f0d7824 */ /* 0x000fe200078e020d */
[----:B------:R-:W-:Y:S01]  /*8e70*/  UIMAD UR13, UR13, UR6, URZ ;  /* 0x000000060d0d72a4 */ /* 0x000fe2000f8e023f */
[----:B------:R-:W-:Y:S01]  /*8e80*/  IMAD R12, R55, 0x80, R12 ;  /* 0x00000080370c7824 */ /* 0x000fe200078e020c */
[----:B------:R-:W-:Y:S01]  /*8e90*/  LOP3.LUT R10, R17, 0x38, R0, 0xf8, !PT ;  /* 0x00000038110a7812 */ /* 0x000fe200078ef800 */
[----:B------:R-:W-:Y:S01]  /*8ea0*/  UIADD3 UR21, UR21, UR5, URZ ;  /* 0x0000000515157290 */ /* 0x000fe2000fffe03f */
[----:B------:R-:W-:Y:S01]  /*8eb0*/  LEA.HI.X R13, R14, c[0x0][0x454], R13, 0x2, P0 ;  /* 0x000115000e0d7a11 */ /* 0x000fe200000f140d */
[----:B------:R-:W-:Y:S01]  /*8ec0*/  @P1 IMAD.HI.U32 R11, R12, c[0x0][0x4ec], RZ ;  /* 0x00013b000c0b1a27 */ /* 0x000fe200078e00ff */
[----:B------:R-:W-:Y:S01]  /*8ed0*/  SHF.R.U32.HI R7, RZ, 0x3, R17 ;  /* 0x00000003ff077819 */ /* 0x000fe20000011611 */
[----:B------:R-:W-:Y:S01]  /*8ee0*/  UIMAD UR7, UR16, UR7, UR13 ;  /* 0x00000007100772a4 */ /* 0x000fe2000f8e020d */
[----:B------:R-:W-:Y:S01]  /*8ef0*/  SHFL.IDX PT, R48, R18, RZ, 0x1c1f ;  /* 0x001c1fff12307589 */ /* 0x000fe200000e0000 */
[--C-:B------:R-:W-:Y:S01]  /*8f00*/  IMAD.MOV.U32 R9, RZ, RZ, R12.reuse ;  /* 0x000000ffff097224 */ /* 0x100fe200078e000c */
[----:B------:R-:W-:Y:S01]  /*8f10*/  UIMAD.WIDE.U32 UR16, UR16, UR6, UR20 ;  /* 0x00000006101072a5 */ /* 0x000fe2000f8e0014 */
[----:B------:R-:W-:Y:S01]  /*8f20*/  @P1 SHF.R.U32.HI R9, RZ, c[0x0][0x4f0], R11 ;  /* 0x00013c00ff091a19 */ /* 0x000fe2000001160b */
[----:B------:R-:W1:Y:S01]  /*8f30*/  SHFL.IDX PT, R49, R13, RZ, 0x1c1f ;  /* 0x001c1fff0d317589 */ /* 0x000e6200000e0000 */
[----:B------:R-:W-:Y:S01]  /*8f40*/  LOP3.LUT R7, R10, R7, RZ, 0x3c, !PT ;  /* 0x000000070a077212 */ /* 0x000fe200078e3cff */
[----:B------:R-:W-:Y:S01]  /*8f50*/  UIADD3 UR7, UR17, UR7, URZ ;  /* 0x0000000711077290 */ /* 0x000fe2000fffe03f */
[--C-:B------:R-:W-:Y:S01]  /*8f60*/  SHF.R.S32.HI R14, RZ, 0x1f, R9.reuse ;  /* 0x0000001fff0e7819 */ /* 0x100fe20000011409 */
[----:B------:R-:W-:Y:S01]  /*8f70*/  SHFL.IDX PT, R10, R18, 0x1, 0x1c1f ;  /* 0x003c1f00120a7f89 */ /* 0x000fe200000e0000 */
[----:B------:R-:W-:Y:S01]  /*8f80*/  IMAD.MOV R15, RZ, RZ, -R9 ;  /* 0x000000ffff0f7224 */ /* 0x000fe200078e0a09 */
[----:B------:R-:W-:Y:S01]  /*8f90*/  MOV R16, UR16 ;  /* 0x0000001000107c02 */ /* 0x000fe20008000f00 */
[----:B------:R-:W-:Y:S01]  /*8fa0*/  IMAD.U32 R17, RZ, RZ, UR17 ;  /* 0x00000011ff117e24 */ /* 0x000fe2000f8e00ff */
[----:B------:R-:W2:Y:S01]  /*8fb0*/  SHFL.IDX PT, R11, R13, 0x1, 0x1c1f ;  /* 0x003c1f000d0b7f89 */ /* 0x000ea200000e0000 */
[----:B------:R-:W-:Y:S01]  /*8fc0*/  IMAD.U32 R17, RZ, RZ, UR7 ;  /* 0x00000007ff117e24 */ /* 0x000fe2000f8e00ff */
[-C--:B------:R-:W-:Y:S01]  /*8fd0*/  ISETP.GE.OR P1, PT, R19, R2.reuse, P2 ;  /* 0x000000021300720c */ /* 0x080fe20001726670 */
[----:B------:R-:W-:Y:S01]  /*8fe0*/  IMAD R15, R15, c[0x0][0x4e8], R12 ;  /* 0x00013a000f0f7a24 */ /* 0x000fe200078e020c */
[----:B------:R-:W-:Y:S01]  /*8ff0*/  ISETP.GE.OR P0, PT, R5, R2, P2 ;  /* 0x000000020500720c */ /* 0x000fe20001706670 */
[----:B------:R-:W-:-:S02]  /*9000*/  IMAD R14, R14, c[0x0][0x3e0], RZ ;  /* 0x0000f8000e0e7a24 */ /* 0x000fc400078e02ff */
[----:B------:R-:W-:Y:S02]  /*9010*/  IMAD.SHL.U32 R12, R3, 0x8, RZ ;  /* 0x00000008030c7824 */ /* 0x000fe400078e00ff */
[C---:B------:R-:W-:Y:S02]  /*9020*/  IMAD R14, R9.reuse, c[0x0][0x3e4], R14 ;  /* 0x0000f900090e7a24 */ /* 0x040fe400078e020e */
[----:B------:R-:W-:Y:S01]  /*9030*/  IMAD.WIDE.U32 R16, R9, c[0x0][0x3e0], R16 ;  /* 0x0000f80009107a25 */ /* 0x000fe200078e0010 */
[----:B------:R-:W-:Y:S02]  /*9040*/  SHF.R.S32.HI R9, RZ, 0x1f, R15 ;  /* 0x0000001fff097819 */ /* 0x000fe4000001140f */
[----:B------:R-:W-:Y:S01]  /*9050*/  LOP3.LUT R7, R7, 0x7ffffe00, R12, 0xf8, !PT ;  /* 0x7ffffe0007077812 */ /* 0x000fe200078ef80c */
[----:B------:R-:W-:Y:S01]  /*9060*/  IMAD R55, R55, 0x80, R4 ;  /* 0x0000008037377824 */ /* 0x000fe200078e0204 */
[----:B------:R-:W-:Y:S01]  /*9070*/  IADD3 R17, R17, R14, RZ ;  /* 0x0000000e11117210 */ /* 0x000fe20007ffe0ff */
[----:B------:R-:W-:Y:S01]  /*9080*/  IMAD R14, R9, c[0x0][0x3d8], RZ ;  /* 0x0000f600090e7a24 */ /* 0x000fe200078e02ff */
[----:B-1----:R1:W-:Y:S01]  /*9090*/  @!P1 ST.E [R48.64], R6 ;  /* 0x0000000630009985 */ /* 0x0023e2000c10190e */
[----:B------:R-:W-:-:S02]  /*90a0*/  IMAD.SHL.U32 R58, R7, 0x2, RZ ;  /* 0x00000002073a7824 */ /* 0x000fc400078e00ff */
[C---:B------:R-:W-:Y:S02]  /*90b0*/  IMAD R3, R15.reuse, c[0x0][0x3dc], R14 ;  /* 0x0000f7000f037a24 */ /* 0x040fe400078e020e */
[----:B------:R-:W-:Y:S01]  /*90c0*/  IMAD.WIDE.U32 R56, R15, c[0x0][0x3d8], R16 ;  /* 0x0000f6000f387a25 */ /* 0x000fe200078e0010 */
[----:B--2---:R1:W-:Y:S03]  /*90d0*/  @!P0 ST.E [R10.64], R8 ;  /* 0x000000080a008985 */ /* 0x0043e6000c10190e */
[----:B------:R-:W-:Y:S01]  /*90e0*/  IMAD.IADD R3, R57, 0x1, R3 ;  /* 0x0000000139037824 */ /* 0x000fe200078e0203 */
[----:B------:R1:W2:Y:S01]  /*90f0*/  LDS.128 R44, [R58+0x1080] ;  /* 0x001080003a2c7984 */ /* 0x0002a20000000c00 */
[----:B------:R-:W-:-:S03]  /*9100*/  LEA R57, P0, R56, c[0x0][0x380], 0x1 ;  /* 0x0000e00038397a11 */ /* 0x000fc600078008ff */
[----:B------:R1:W3:Y:S01]  /*9110*/  LDS.128 R40, [R58+0x2080] ;  /* 0x002080003a287984 */ /* 0x0002e20000000c00 */
[----:B------:R-:W-:Y:S02]  /*9120*/  LEA.HI.X R56, R56, c[0x0][0x384], R3, 0x1, P0 ;  /* 0x0000e10038387a11 */ /* 0x000fe400000f0c03 */
[----:B------:R-:W-:Y:S01]  /*9130*/  ISETP.GE.AND P0, PT, R55, R2, PT ;  /* 0x000000023700720c */ /* 0x000fe20003f06270 */
[----:B------:R1:W4:Y:S04]  /*9140*/  LDS.128 R36, [R58+0x3080] ;  /* 0x003080003a247984 */ /* 0x0003280000000c00 */
[----:B------:R1:W1:Y:S04]  /*9150*/  LDS.128 R32, [R58+0x5080] ;  /* 0x005080003a207984 */ /* 0x0002680000000c00 */
[----:B------:R1:W1:Y:S04]  /*9160*/  LDS.128 R28, [R58+0x6080] ;  /* 0x006080003a1c7984 */ /* 0x0002680000000c00 */
[----:B------:R1:W1:Y:S04]  /*9170*/  LDS.128 R24, [R58+0x7080] ;  /* 0x007080003a187984 */ /* 0x0002680000000c00 */
[----:B------:R1:W1:Y:S04]  /*9180*/  LDS.128 R20, [R58+0x9080] ;  /* 0x009080003a147984 */ /* 0x0002680000000c00 */
[----:B------:R1:W1:Y:S04]  /*9190*/  LDS.128 R16, [R58+0xa080] ;  /* 0x00a080003a107984 */ /* 0x0002680000000c00 */
[----:B------:R1:W1:Y:S04]  /*91a0*/  LDS.128 R12, [R58+0xb080] ;  /* 0x00b080003a0c7984 */ /* 0x0002680000000c00 */
[----:B------:R1:W1:Y:S04]  /*91b0*/  SHFL.IDX PT, R60, R57, RZ, 0x181f ;  /* 0x00181fff393c7589 */ /* 0x00026800000e0000 */
[----:B------:R1:W1:Y:S01]  /*91c0*/  SHFL.IDX PT, R61, R56, RZ, 0x181f ;  /* 0x00181fff383d7589 */ /* 0x00026200000e0000 */
[----:B------:R-:W-:Y:S05]  /*91d0*/  @P0 BRA `(.L_x_39) ;  /* 0x0000014000000947 */ /* 0x000fea0003800000 */
[----:B-12---:R-:W1:Y:S01]  /*91e0*/  LDS.128 R48, [R58+0x80] ;  /* 0x000080003a307984 */ /* 0x006e620000000c00 */
[----:B------:R-:W-:-:S02]  /*91f0*/  IADD3 R54, R0, 0x40, RZ ;  /* 0x0000004000367810 */ /* 0x000fc40007ffe0ff */
[----:B------:R-:W-:Y:S01]  /*9200*/  IADD3 R52, R0, 0x80, RZ ;  /* 0x0000008000347810 */ /* 0x000fe20007ffe0ff */
[----:B------:R-:W2:Y:S01]  /*9210*/  LDS.128 R8, [R58+0x4080] ;  /* 0x004080003a087984 */ /* 0x000ea20000000c00 */
[----:B------:R-:W-:Y:S02]  /*9220*/  ISETP.GE.AND P1, PT, R54, c[0x0][0x3c8], PT ;  /* 0x0000f20036007a0c */ /* 0x000fe40003f26270 */
[----:B------:R-:W-:Y:S01]  /*9230*/  ISETP.GE.AND P0, PT, R52, c[0x0][0x3c8], PT ;  /* 0x0000f20034007a0c */ /* 0x000fe20003f06270 */
[----:B------:R5:W4:Y:S01]  /*9240*/  LDS.128 R4, [R58+0x8080] ;  /* 0x008080003a047984 */ /* 0x000b220000000c00 */
[----:B------:R-:W-:-:S09]  /*9250*/  ISETP.GE.AND P2, PT, R0, c[0x0][0x3c8], PT ;  /* 0x0000f20000007a0c */ /* 0x000fd20003f46270 */
[----:B------:R-:W-:Y:S02]  /*9260*/  @!P1 SHF.R.S32.HI R53, RZ, 0x1f, R54 ;  /* 0x0000001fff359819 */ /* 0x000fe40000011436 */
[----:B------:R-:W-:Y:S02]  /*9270*/  @!P0 SHF.R.S32.HI R3, RZ, 0x1f, R52 ;  /* 0x0000001fff038819 */ /* 0x000fe40000011434 */
[----:B------:R-:W-:Y:S02]  /*9280*/  @!P1 LEA.HI R53, R53, R54, RZ, 0x3 ;  /* 0x0000003635359211 */ /* 0x000fe400078f18ff */
[----:B------:R-:W-:Y:S02]  /*9290*/  @!P0 LEA.HI R3, R3, R52, RZ, 0x3 ;  /* 0x0000003403038211 */ /* 0x000fe400078f18ff */
[----:B------:R-:W-:Y:S02]  /*92a0*/  @!P1 LOP3.LUT R53, R53, 0xfffffff8, RZ, 0xc0, !PT ;  /* 0xfffffff835359812 */ /* 0x000fe400078ec0ff */
[----:B------:R-:W-:Y:S01]  /*92b0*/  @!P0 LOP3.LUT R3, R3, 0xfffffff8, RZ, 0xc0, !PT ;  /* 0xfffffff803038812 */ /* 0x000fe200078ec0ff */
[----:B-----5:R-:W-:-:S04]  /*92c0*/  @!P2 IMAD.WIDE R58, R0, 0x2, R60 ;  /* 0x00000002003aa825 */ /* 0x020fc800078e023c */
[----:B------:R-:W-:-:S04]  /*92d0*/  @!P1 IMAD.WIDE R52, R53, 0x2, R60 ;  /* 0x0000000235349825 */ /* 0x000fc800078e023c */
[----:B------:R-:W-:Y:S01]  /*92e0*/  @!P0 IMAD.WIDE R60, R3, 0x2, R60 ;  /* 0x00000002033c8825 */ /* 0x000fe200078e023c */
[----:B-1----:R1:W-:Y:S04]  /*92f0*/  @!P2 ST.E.128 [R58.64], R48 ;  /* 0x000000303a00a985 */ /* 0x0023e8000c101d0e */
[----:B--2---:R1:W-:Y:S04]  /*9300*/  @!P1 ST.E.128 [R52.64], R8 ;  /* 0x0000000834009985 */ /* 0x0043e8000c101d0e */
[----:B----4-:R1:W-:Y:S02]  /*9310*/  @!P0 ST.E.128 [R60.64], R4 ;  /* 0x000000043c008985 */ /* 0x0103e4000c101d0e */
.L_x_39:
[----:B--2---:R-:W-:Y:S05]  /*9320*/  BSYNC B0 ;  /* 0x0000000000007941 */ /* 0x004fea0003800000 */
.L_x_38:
[----:B------:R-:W-:Y:S01]  /*9330*/  IADD3 R3, R55, 0x20, RZ ;  /* 0x0000002037037810 */ /* 0x000fe20007ffe0ff */
[----:B-1----:R1:W2:Y:S01]  /*9340*/  SHFL.IDX PT, R9, R56, 0x1, 0x181f ;  /* 0x00381f0038097f89 */ /* 0x0022a200000e0000 */
[----:B------:R-:W-:Y:S02]  /*9350*/  BSSY B0, `(.L_x_40) ;  /* 0x0000015000007945 */ /* 0x000fe40003800000 */
[----:B------:R-:W-:Y:S01]  /*9360*/  ISETP.GE.AND P0, PT, R3, R2, PT ;  /* 0x000000020300720c */ /* 0x000fe20003f06270 */
[----:B------:R1:W4:-:S12]  /*9370*/  SHFL.IDX PT, R8, R57, 0x1, 0x181f ;  /* 0x00381f0039087f89 */ /* 0x00031800000e0000 */
[----:B------:R-:W-:Y:S05]  /*9380*/  @P0 BRA `(.L_x_41) ;  /* 0x0000011000000947 */ /* 0x000fea0003800000 */
[C---:B------:R-:W-:Y:S02]  /*9390*/  IADD3 R6, R0.reuse, 0x40, RZ ;  /* 0x0000004000067810 */ /* 0x040fe40007ffe0ff */
[----:B------:R-:W-:Y:S02]  /*93a0*/  IADD3 R4, R0, 0x80, RZ ;  /* 0x0000008000047810 */ /* 0x000fe40007ffe0ff */
[----:B------:R-:W-:Y:S02]  /*93b0*/  ISETP.GE.AND P1, PT, R6, c[0x0][0x3c8], PT ;  /* 0x0000f20006007a0c */ /* 0x000fe40003f26270 */
[----:B------:R-:W-:Y:S02]  /*93c0*/  ISETP.GE.AND P0, PT, R4, c[0x0][0x3c8], PT ;  /* 0x0000f20004007a0c */ /* 0x000fe40003f06270 */
[----:B------:R-:W-:-:S09]  /*93d0*/  ISETP.GE.AND P2, PT, R0, c[0x0][0x3c8], PT ;  /* 0x0000f20000007a0c */ /* 0x000fd20003f46270 */
[----:B------:R-:W-:Y:S02]  /*93e0*/  @!P1 SHF.R.S32.HI R5, RZ, 0x1f, R6 ;  /* 0x0000001fff059819 */ /* 0x000fe40000011406 */
[----:B------:R-:W-:Y:S02]  /*93f0*/  @!P0 SHF.R.S32.HI R3, RZ, 0x1f, R4 ;  /* 0x0000001fff038819 */ /* 0x000fe40000011404 */
[----:B------:R-:W-:Y:S01]  /*9400*/  @!P1 LEA.HI R5, R5, R6, RZ, 0x3 ;  /* 0x0000000605059211 */ /* 0x000fe200078f18ff */
[--C-:B--2-4-:R-:W-:Y:S01]  /*9410*/  @!P2 IMAD.WIDE R6, R0, 0x2, R8.reuse ;  /* 0x000000020006a825 */ /* 0x114fe200078e0208 */
[----:B------:R-:W-:Y:S02]  /*9420*/  @!P0 LEA.HI R3, R3, R4, RZ, 0x3 ;  /* 0x0000000403038211 */ /* 0x000fe400078f18ff */
[----:B------:R-:W-:Y:S02]  /*9430*/  @!P1 LOP3.LUT R5, R5, 0xfffffff8, RZ, 0xc0, !PT ;  /* 0xfffffff805059812 */ /* 0x000fe400078ec0ff */
[----:B------:R-:W-:Y:S01]  /*9440*/  @!P0 LOP3.LUT R3, R3, 0xfffffff8, RZ, 0xc0, !PT ;  /* 0xfffffff803038812 */ /* 0x000fe200078ec0ff */
[----:B------:R2:W-:Y:S02]  /*9450*/  @!P2 ST.E.128 [R6.64], R44 ;  /* 0x0000002c0600a985 */ /* 0x0005e4000c101d0e */
[----:B------:R-:W-:-:S04]  /*9460*/  @!P1 IMAD.WIDE R4, R5, 0x2, R8 ;  /* 0x0000000205049825 */ /* 0x000fc800078e0208 */
[----:B------:R-:W-:Y:S01]  /*9470*/  @!P0 IMAD.WIDE R8, R3, 0x2, R8 ;  /* 0x0000000203088825 */ /* 0x000fe200078e0208 */
[----:B------:R2:W-:Y:S04]  /*9480*/  @!P1 ST.E.128 [R4.64], R32 ;  /* 0x0000002004009985 */ /* 0x0005e8000c101d0e */
[----:B------:R2:W-:Y:S02]  /*9490*/  @!P0 ST.E.128 [R8.64], R20 ;  /* 0x0000001408008985 */ /* 0x0005e4000c101d0e */
.L_x_41:
[----:B------:R-:W-:Y:S05]  /*94a0*/  BSYNC B0 ;  /* 0x0000000000007941 */ /* 0x000fea0003800000 */
.L_x_40:
[----:B------:R-:W-:Y:S01]  /*94b0*/  IADD3 R3, R55, 0x40, RZ ;  /* 0x0000004037037810 */ /* 0x000fe20007ffe0ff */
[----:B--2---:R2:W1:Y:S01]  /*94c0*/  SHFL.IDX PT, R9, R56, 0x2, 0x181f ;  /* 0x00581f0038097f89 */ /* 0x00446200000e0000 */
[----:B------:R-:W-:Y:S02]  /*94d0*/  BSSY B0, `(.L_x_42) ;  /* 0x0000015000007945 */ /* 0x000fe40003800000 */
[----:B------:R-:W-:Y:S01]  /*94e0*/  ISETP.GE.AND P0, PT, R3, R2, PT ;  /* 0x000000020300720c */ /* 0x000fe20003f06270 */
[----:B----4-:R2:W4:-:S12]  /*94f0*/  SHFL.IDX PT, R8, R57, 0x2, 0x181f ;  /* 0x00581f0039087f89 */ /* 0x01051800000e0000 */
        /* <DEDUP_REMOVED lines=9> */
[--C-:B-1--4-:R-:W-:Y:S01]  /*9590*/  @!P2 IMAD.WIDE R6, R0, 0x2, R8.reuse ;  /* 0x000000020006a825 */ /* 0x112fe200078e0208 */
[----:B------:R-:W-:Y:S02]  /*95a0*/  @!P0 LEA.HI R3, R3, R4, RZ, 0x3 ;  /* 0x0000000403038211 */ /* 0x000fe400078f18ff */
[----:B------:R-:W-:Y:S02]  /*95b0*/  @!P1 LOP3.LUT R5, R5, 0xfffffff8, RZ, 0xc0, !PT ;  /* 0xfffffff805059812 */ /* 0x000fe400078ec0ff */
[----:B------:R-:W-:Y:S01]  /*95c0*/  @!P0 LOP3.LUT R3, R3, 0xfffffff8, RZ, 0xc0, !PT ;  /* 0xfffffff803038812 */ /* 0x000fe200078ec0ff */
[----:B---3--:R1:W-:Y:S02]  /*95d0*/  @!P2 ST.E.128 [R6.64], R40 ;  /* 0x000000280600a985 */ /* 0x0083e4000c101d0e */
[----:B------:R-:W-:-:S04]  /*95e0*/  @!P1 IMAD.WIDE R4, R5, 0x2, R8 ;  /* 0x0000000205049825 */ /* 0x000fc800078e0208 */
[----:B------:R-:W-:Y:S01]  /*95f0*/  @!P0 IMAD.WIDE R8, R3, 0x2, R8 ;  /* 0x0000000203088825 */ /* 0x000fe200078e0208 */
[----:B------:R1:W-:Y:S04]  /*9600*/  @!P1 ST.E.128 [R4.64], R28 ;  /* 0x0000001c04009985 */ /* 0x0003e8000c101d0e */
[----:B------:R1:W-:Y:S02]  /*9610*/  @!P0 ST.E.128 [R8.64], R16 ;  /* 0x0000001008008985 */ /* 0x0003e4000c101d0e */
.L_x_43:
[----:B------:R-:W-:Y:S05]  /*9620*/  BSYNC B0 ;  /* 0x0000000000007941 */ /* 0x000fea0003800000 */
.L_x_42:
[----:B------:R-:W-:Y:S01]  /*9630*/  IADD3 R55, R55, 0x60, RZ ;  /* 0x0000006037377810 */ /* 0x000fe20007ffe0ff */
[----:B-1----:R1:W2:Y:S03]  /*9640*/  SHFL.IDX PT, R5, R56, 0x3, 0x181f ;  /* 0x00781f0038057f89 */ /* 0x0022a600000e0000 */
[----:B------:R-:W-:Y:S01]  /*9650*/  ISETP.GE.AND P0, PT, R55, R2, PT ;  /* 0x000000023700720c */ /* 0x000fe20003f06270 */
[----:B------:R1:W4:-:S12]  /*9660*/  SHFL.IDX PT, R4, R57, 0x3, 0x181f ;  /* 0x00781f0039047f89 */ /* 0x00031800000e0000 */
[----:B------:R-:W-:Y:S05]  /*9670*/  @P0 EXIT ;  /* 0x000000000000094d */ /* 0x000fea0003800000 */
[C---:B------:R-:W-:Y:S02]  /*9680*/  IADD3 R3, R0.reuse, 0x40, RZ ;  /* 0x0000004000037810 */ /* 0x040fe40007ffe0ff */
[C---:B------:R-:W-:Y:S02]  /*9690*/  ISETP.GE.AND P1, PT, R0.reuse, c[0x0][0x3c8], PT ;  /* 0x0000f20000007a0c */ /* 0x040fe40003f26270 */
[----:B------:R-:W-:Y:S02]  /*96a0*/  ISETP.GE.AND P0, PT, R3, c[0x0][0x3c8], PT ;  /* 0x0000f20003007a0c */ /* 0x000fe40003f06270 */
[----:B------:R-:W-:-:S09]  /*96b0*/  IADD3 R9, R0, 0x80, RZ ;  /* 0x0000008000097810 */ /* 0x000fd20007ffe0ff */
[----:B--2-4-:R-:W-:Y:S02]  /*96c0*/  @!P1 IMAD.WIDE R6, R0, 0x2, R4 ;  /* 0x0000000200069825 */ /* 0x014fe400078e0204 */
[----:B------:R-:W-:-:S03]  /*96d0*/  @!P0 SHF.R.S32.HI R2, RZ, 0x1f, R3 ;  /* 0x0000001fff028819 */ /* 0x000fc60000011403 */
[----:B------:R2:W-:Y:S01]  /*96e0*/  @!P1 ST.E.128 [R6.64], R36 ;  /* 0x0000002406009985 */ /* 0x0005e2000c101d0e */
[----:B------:R-:W-:-:S04]  /*96f0*/  @!P0 LEA.HI R2, R2, R3, RZ, 0x3 ;  /* 0x0000000302028211 */ /* 0x000fc800078f18ff */
[----:B------:R-:W-:-:S05]  /*9700*/  @!P0 LOP3.LUT R2, R2, 0xfffffff8, RZ, 0xc0, !PT ;  /* 0xfffffff802028812 */ /* 0x000fca00078ec0ff */
[----:B------:R-:W-:-:S05]  /*9710*/  @!P0 IMAD.WIDE R2, R2, 0x2, R4 ;  /* 0x0000000202028825 */ /* 0x000fca00078e0204 */
[----:B------:R2:W-:Y:S01]  /*9720*/  @!P0 ST.E.128 [R2.64], R24 ;  /* 0x0000001802008985 */ /* 0x0005e2000c101d0e */
[----:B------:R-:W-:-:S13]  /*9730*/  ISETP.GE.AND P0, PT, R9, c[0x0][0x3c8], PT ;  /* 0x0000f20009007a0c */ /* 0x000fda0003f06270 */
[----:B------:R-:W-:Y:S05]  /*9740*/  @P0 EXIT ;  /* 0x000000000000094d */ /* 0x000fea0003800000 */
[----:B------:R-:W-:-:S04]  /*9750*/  SHF.R.S32.HI R0, RZ, 0x1f, R9 ;  /* 0x0000001fff007819 */ /* 0x000fc80000011409 */
[----:B------:R-:W-:-:S04]  /*9760*/  LEA.HI R0, R0, R9, RZ, 0x3 ;  /* 0x0000000900007211 */ /* 0x000fc800078f18ff */
[----:B--2---:R-:W-:-:S05]  /*9770*/  LOP3.LUT R3, R0, 0xfffffff8, RZ, 0xc0, !PT ;  /* 0xfffffff800037812 */ /* 0x004fca00078ec0ff */
[----:B------:R-:W-:-:S05]  /*9780*/  IMAD.WIDE R4, R3, 0x2, R4 ;  /* 0x0000000203047825 */ /* 0x000fca00078e0204 */
[----:B------:R-:W-:Y:S01]  /*9790*/  ST.E.128 [R4.64], R12 ;  /* 0x0000000c04007985 */ /* 0x000fe2000c101d0e */
[----:B------:R-:W-:Y:S05]  /*97a0*/  EXIT ;  /* 0x000000000000794d */ /* 0x000fea0003800000 */
.L_x_36:
[----:B------:R-:W-:Y:S02]  /*97b0*/  ULDC.64 UR4, c[0x0][0x500] ;  /* 0x0001400000047ab9 */ /* 0x000fe40000000a00 */
[----:B------:R-:W-:Y:S02]  /*97c0*/  UISETP.NE.U32.AND UP1, UPT, URZ, UR4, UPT ;  /* 0x000000043f00728c */ /* 0x000fe4000bf25070 */
[----:B------:R-:W-:Y:S02]  /*97d0*/  UMOV UR6, 0x4 ;  /* 0x0000000400067882 */ /* 0x000fe40000000000 */
[----:B------:R-:W-:-:S03]  /*97e0*/  UISETP.NE.AND.EX UP1, UPT, URZ, UR5, UPT, UP1 ;  /* 0x000000053f00728c */ /* 0x000fc6000bf25310 */
[----:B------:R-:W-:Y:S02]  /*97f0*/  ULDC.64 UR4, c[0x0][0x500] ;  /* 0x0001400000047ab9 */ /* 0x000fe40000000a00 */
[----:B------:R-:W-:Y:S01]  /*9800*/  UIMAD.WIDE UR4, UR16, UR6, UR4 ;  /* 0x00000006100472a5 */ /* 0x000fe2000f8e0204 */
[----:B------:R-:W-:-:S05]  /*9810*/  PLOP3.LUT P0, PT, PT, PT, UP1, 0x80, 0x0 ;  /* 0x000000000000781c */ /* 0x000fca0003f0f018 */
[----:B------:R-:W-:Y:S01]  /*9820*/  IMAD.U32 R6, RZ, RZ, UR4 ;  /* 0x00000004ff067e24 */ /* 0x000fe2000f8e00ff */
[----:B------:R-:W-:Y:S01]  /*9830*/  MOV R7, UR5 ;  /* 0x0000000500077c02 */ /* 0x000fe20008000f00 */
[----:B------:R-:W-:-:S06]  /*9840*/  ULDC.64 UR4, c[0x0][0x508] ;  /* 0x0001420000047ab9 */ /* 0x000fcc0000000a00 */
[----:B------:R-:W2:Y:S01]  /*9850*/  @P0 LDG.E R0, [R6.64] ;  /* 0x0000000e06000981 */ /* 0x000ea2000c1e1900 */
[----:B------:R-:W-:Y:S01]  /*9860*/  UISETP.NE.U32.AND UP0, UPT, URZ, UR4, UPT ;  /* 0x000000043f00728c */ /* 0x000fe2000bf05070 */
[----:B------:R-:W-:-:S03]  /*9870*/  IMAD.MOV.U32 R4, RZ, RZ, c[0x0][0x388] ;  /* 0x0000e200ff047624 */ /* 0x000fc600078e00ff */
[----:B------:R-:W-:-:S03]  /*9880*/  UISETP.NE.AND.EX UP0, UPT, URZ, UR5, UPT, UP0 ;  /* 0x000000053f00728c */ /* 0x000fc6000bf05300 */
[----:B------:R-:W-:-:S03]  /*9890*/  ULDC.64 UR4, c[0x0][0x508] ;  /* 0x0001420000047ab9 */ /* 0x000fc60000000a00 */
[----:B------:R-:W-:-:S05]  /*98a0*/  PLOP3.LUT P1, PT, PT, PT, UP0, 0x80, 0x0 ;  /* 0x000000000000781c */ /* 0x000fca0003f2f008 */
[----:B------:R-:W-:-:S06]  /*98b0*/  @UP0 UIMAD.WIDE UR4, UR16, UR6, UR4 ;  /* 0x00000006100402a5 */ /* 0x000fcc000f8e0204 */
[----:B-1----:R-:W-:Y:S01]  /*98c0*/  MOV R2, UR4 ;  /* 0x0000000400027c02 */ /* 0x002fe20008000f00 */
[----:B------:R-:W-:-:S05]  /*98d0*/  IMAD.U32 R3, RZ, RZ, UR5 ;  /* 0x00000005ff037e24 */ /* 0x000fca000f8e00ff */
[----:B------:R1:W5:Y:S01]  /*98e0*/  @P1 LDG.E R4, [R2.64] ;  /* 0x0000000e02041981 */ /* 0x000362000c1e1900 */
[----:B------:R-:W-:Y:S02]  /*98f0*/  UMOV UR10, URZ ;  /* 0x0000003f000a7c82 */ /* 0x000fe40008000000 */
[----:B------:R-:W-:Y:S01]  /*9900*/  UMOV UR11, URZ ;  /* 0x0000003f000b7c82 */ /* 0x000fe20008000000 */
[----:B--2---:R-:W2:Y:S02]  /*9910*/  @P0 R2UR UR5, R0 ;  /* 0x00000000000503c2 */ /* 0x004ea400000e0000 */
[----:B--2---:R-:W-:Y:S02]  /*9920*/  @UP1 USHF.R.S32.HI UR4, URZ, 0x1f, UR5 ;  /* 0x0000001f3f041899 */ /* 0x004fe40008011405 */
[----:B------:R-:W-:-:S05]  /*9930*/  @UP1 UMOV UR10, UR5 ;  /* 0x00000005000a1c82 */ /* 0x000fca0008000000 */
[----:B------:R-:W-:Y:S01]  /*9940*/  @UP1 UMOV UR11, UR4 ;  /* 0x00000004000b1c82 */ /* 0x000fe20008000000 */
[----:B------:R-:W-:Y:S05]  /*9950*/  @P1 BRA `(.L_x_44) ;  /* 0x0000004000001947 */ /* 0x000fea0003800000 */
[----:B-1----:R-:W-:Y:S05]  /*9960*/  @!P0 BRA `(.L_x_44) ;  /* 0x0000003000008947 */ /* 0x002fea0003800000 */
[----:B-----5:R-:W2:Y:S04]  /*9970*/  LDG.E R4, [R6.64] ;  /* 0x0000000e06047981 */ /* 0x020ea8000c1e1900 */
[----:B------:R-:W2:Y:S02]  /*9980*/  LDG.E R3, [R6.64+0x4] ;  /* 0x0000040e06037981 */ /* 0x000ea4000c1e1900 */
[----:B--2---:R-:W-:Y:S02]  /*9990*/  IADD3 R4, -R4, R3, RZ ;  /* 0x0000000304047210 */ /* 0x004fe40007ffe1ff */
.L_x_44:
[----:B-1----:R-:W1:Y:S01]  /*99a0*/  S2R R7, SR_TID.X ;  /* 0x0000000000077919 */ /* 0x002e620000002100 */
[----:B------:R-:W-:Y:S01]  /*99b0*/  USHF.R.S32.HI UR6, URZ, 0x1f, UR16 ;  /* 0x0000001f3f067899 */ /* 0x000fe20008011410 */
[----:B------:R-:W-:Y:S01]  /*99c0*/  BSSY B0, `(.L_x_45) ;  /* 0x0000029000007945 */ /* 0x000fe20003800000 */
[----:B------:R-:W-:-:S02]  /*99d0*/  USEL UR16, UR16, URZ, !UP1 ;  /* 0x0000003f10107287 */ /* 0x000fc4000c800000 */
[----:B------:R-:W-:Y:S01]  /*99e0*/  USEL UR6, UR6, URZ, !UP1 ;  /* 0x0000003f06067287 */ /* 0x000fe2000c800000 */
[----:B-1----:R-:W-:-:S13]  /*99f0*/  ISETP.GE.AND P0, PT, R7, 0x80, PT ;  /* 0x000000800700780c */ /* 0x002fda0003f06270 */
[----:B------:R-:W-:Y:S05]  /*9a00*/  @P0 BRA `(.L_x_46) ;  /* 0x0000024000000947 */ /* 0x000fea0003800000 */
[----:B------:R-:W1:Y:S01]  /*9a10*/  S2R R0, SR_CTAID.X ;  /* 0x0000000000007919 */ /* 0x000e620000002500 */
[----:B-----5:R-:W-:Y:S01]  /*9a20*/  IMAD R3, R4, c[0x0][0x4e8], RZ ;  /* 0x00013a0004037a24 */ /* 0x020fe200078e02ff */
[----:B-1----:R-:W-:-:S04]  /*9a30*/  LEA R0, R0, R7, 0x7 ;  /* 0x0000000700007211 */ /* 0x002fc800078e38ff */
[----:B------:R-:W-:-:S13]  /*9a40*/  ISETP.GE.AND P0, PT, R0, R3, PT ;  /* 0x000000030000720c */ /* 0x000fda0003f06270 */
[----:B------:R-:W-:Y:S05]  /*9a50*/  @P0 BRA `(.L_x_46) ;  /* 0x000001f000000947 */ /* 0x000fea0003800000 */
[----:B------:R-:W-:Y:S01]  /*9a60*/  IMAD.MOV.U32 R2, RZ, RZ, c[0x0][0x4e8] ;  /* 0x00013a00ff027624 */ /* 0x000fe200078e00ff */
[----:B------:R-:W-:Y:S01]  /*9a70*/  ULDC.64 UR4, c[0x0][0x490] ;  /* 0x0001240000047ab9 */ /* 0x000fe20000000a00 */
[----:B------:R-:W-:Y:S01]  /*9a80*/  IMAD.MOV.U32 R8, RZ, RZ, R0 ;  /* 0x000000ffff087224 */ /* 0x000fe200078e0000 */
[----:B------:R-:W-:Y:S02]  /*9a90*/  UIMAD UR7, UR8, UR4, URZ ;  /* 0x00000004080772a4 */ /* 0x000fe4000f8e023f */
[----:B------:R-:W-:Y:S01]  /*9aa0*/  ISETP.NE.AND P0, PT, R2, 0x1, PT ;  /* 0x000000010200780c */ /* 0x000fe20003f05270 */
[----:B------:R-:W-:Y:S02]  /*9ab0*/  UMOV UR12, UR10 ;  /* 0x0000000a000c7c82 */ /* 0x000fe40008000000 */
[----:B------:R-:W-:Y:S02]  /*9ac0*/  UMOV UR13, UR11 ;  /* 0x0000000b000d7c82 */ /* 0x000fe40008000000 */
[----:B------:R-:W-:-:S02]  /*9ad0*/  UIMAD.WIDE.U32 UR12, UR9, UR4, UR12 ;  /* 0x00000004090c72a5 */ /* 0x000fc4000f8e000c */
[----:B------:R-:W-:-:S03]  /*9ae0*/  UIMAD UR7, UR9, UR5, UR7 ;  /* 0x00000005090772a4 */ /* 0x000fc6000f8e0207 */
[----:B------:R-:W-:Y:S02]  /*9af0*/  ULDC.64 UR4, c[0x0][0x498] ;  /* 0x0001260000047ab9 */ /* 0x000fe40000000a00 */
[----:B------:R-:W-:Y:S01]  /*9b00*/  UIADD3 UR13, UR7, UR13, URZ ;  /* 0x0000000d070d7290 */ /* 0x000fe2000fffe03f */
[----:B------:R-:W-:Y:S01]  /*9b10*/  @P0 IMAD.HI.U32 R2, R0, c[0x0][0x4ec], RZ ;  /* 0x00013b0000020a27 */ /* 0x000fe200078e00ff */
[----:B------:R-:W-:Y:S02]  /*9b20*/  UIMAD UR7, UR6, UR4, URZ ;  /* 0x00000004060772a4 */ /* 0x000fe4000f8e023f */
[----:B------:R-:W-:Y:S02]  /*9b30*/  UIMAD.WIDE.U32 UR12, UR16, UR4, UR12 ;  /* 0x00000004100c72a5 */ /* 0x000fe4000f8e000c */
[----:B------:R-:W-:Y:S01]  /*9b40*/  @P0 SHF.R.U32.HI R8, RZ, c[0x0][0x4f0], R2 ;  /* 0x00013c00ff080a19 */ /* 0x000fe20000011602 */
[----:B------:R-:W-:-:S03]  /*9b50*/  UIMAD UR5, UR16, UR5, UR7 ;  /* 0x00000005100572a4 */ /* 0x000fc6000f8e0207 */
[C---:B------:R-:W-:Y:S02]  /*9b60*/  IADD3 R5, -R8.reuse, RZ, RZ ;  /* 0x000000ff08057210 */ /* 0x040fe40007ffe1ff */
[----:B------:R-:W-:Y:S02]  /*9b70*/  SHF.R.S32.HI R3, RZ, 0x1f, R8 ;  /* 0x0000001fff037819 */ /* 0x000fe40000011408 */
[----:B------:R-:W-:Y:S01]  /*9b80*/  IADD3 R8, P0, R8, UR12, RZ ;  /* 0x0000000c08087c10 */ /* 0x000fe2000ff1e0ff */
[----:B------:R-:W-:Y:S02]  /*9b90*/  IMAD R5, R5, c[0x0][0x4e8], R0 ;  /* 0x00013a0005057a24 */ /* 0x000fe400078e0200 */
[----:B------:R-:W-:-:S03]  /*9ba0*/  IMAD.U32 R0, RZ, RZ, UR5 ;  /* 0x00000005ff007e24 */ /* 0x000fc6000f8e00ff */
[----:B------:R-:W-:Y:S02]  /*9bb0*/  SHF.R.S32.HI R2, RZ, 0x1f, R5 ;  /* 0x0000001fff027819 */ /* 0x000fe40000011405 */
[----:B------:R-:W-:-:S03]  /*9bc0*/  IADD3.X R9, R3, UR13, R0, P0, !PT ;  /* 0x0000000d03097c10 */ /* 0x000fc600087fe400 */
[----:B------:R-:W-:Y:S02]  /*9bd0*/  IMAD R0, R2, c[0x0][0x488], RZ ;  /* 0x0001220002007a24 */ /* 0x000fe400078e02ff */
[----:B------:R-:W-:-:S04]  /*9be0*/  IMAD.WIDE.U32 R8, R5, c[0x0][0x488], R8 ;  /* 0x0001220005087a25 */ /* 0x000fc800078e0008 */
[----:B------:R-:W-:Y:S01]  /*9bf0*/  IMAD R0, R5, c[0x0][0x48c], R0 ;  /* 0x0001230005007a24 */ /* 0x000fe200078e0200 */
[----:B------:R-:W-:Y:S01]  /*9c00*/  LEA R2, P0, R8, c[0x0][0x450], 0x2 ;  /* 0x0001140008027a11 */ /* 0x000fe200078010ff */
[----:B------:R-:W-:-:S03]  /*9c10*/  IMAD.MOV.U32 R5, RZ, RZ, -0x800000 ;  /* 0xff800000ff057424 */ /* 0x000fc600078e00ff */
[----:B------:R-:W-:-:S04]  /*9c20*/  IADD3 R3, R9, R0, RZ ;  /* 0x0000000009037210 */ /* 0x000fc80007ffe0ff */
[----:B------:R-:W-:-:S05]  /*9c30*/  LEA.HI.X R3, R8, c[0x0][0x454], R3, 0x2, P0 ;  /* 0x0001150008037a11 */ /* 0x000fca00000f1403 */
[----:B------:R1:W-:Y:S02]  /*9c40*/  STG.E [R2.64], R5 ;  /* 0x0000000502007986 */ /* 0x0003e4000c10190e */
.L_x_46:
[----:B------:R-:W-:Y:S05]  /*9c50*/  BSYNC B0 ;  /* 0x0000000000007941 */ /* 0x000fea0003800000 */
.L_x_45:
[----:B-1----:R-:W1:Y:S01]  /*9c60*/  S2R R3, SR_CTAID.X ;  /* 0x0000000000037919 */ /* 0x002e620000002500 */
[----:B------:R-:W-:Y:S01]  /*9c70*/  SHF.R.S32.HI R0, RZ, 0x1f, R7 ;  /* 0x0000001fff007819 */ /* 0x000fe20000011407 */
[----:B------:R-:W-:Y:S01]  /*9c80*/  ULDC.64 UR4, c[0x0][0x3a0] ;  /* 0x0000e80000047ab9 */ /* 0x000fe20000000a00 */
[----:B------:R-:W-:Y:S01]  /*9c90*/  IMAD.MOV.U32 R2, RZ, RZ, c[0x0][0x4e8] ;  /* 0x00013a00ff027624 */ /* 0x000fe200078e00ff */
[----:B------:R-:W-:Y:S01]  /*9ca0*/  UIMAD UR7, UR11, UR4, URZ ;  /* 0x000000040b0772a4 */ /* 0x000fe2000f8e023f */
[----:B------:R-:W-:Y:S01]  /*9cb0*/  LEA.HI R0, R0, R7, RZ, 0x3 ;  /* 0x0000000700007211 */ /* 0x000fe200078f18ff */
[----:B------:R-:W-:Y:S01]  /*9cc0*/  UIMAD.WIDE.U32 UR12, UR10, UR4, URZ ;  /* 0x000000040a0c72a5 */ /* 0x000fe2000f8e003f */
[----:B-----5:R-:W-:Y:S01]  /*9cd0*/  IMAD R4, R4, c[0x0][0x4e8], RZ ;  /* 0x00013a0004047a24 */ /* 0x020fe200078e02ff */
[----:B------:R-:W-:Y:S01]  /*9ce0*/  ISETP.NE.AND P0, PT, R2, 0x1, PT ;  /* 0x000000010200780c */ /* 0x000fe20003f05270 */
[----:B------:R-:W-:Y:S01]  /*9cf0*/  UIMAD UR7, UR10, UR5, UR7 ;  /* 0x000000050a0772a4 */ /* 0x000fe2000f8e0207 */
[----:B------:R-:W-:Y:S01]  /*9d00*/  LOP3.LUT R6, R0, 0xfffffff8, RZ, 0xc0, !PT ;  /* 0xfffffff800067812 */ /* 0x000fe200078ec0ff */
[----:B------:R-:W-:Y:S01]  /*9d10*/  BSSY B0, `(.L_x_47) ;  /* 0x000003b000007945 */ /* 0x000fe20003800000 */
[----:B------:R-:W-:Y:S01]  /*9d20*/  SHF.R.S32.HI R0, RZ, 0x3, R0 ;  /* 0x00000003ff007819 */ /* 0x000fe20000011400 */
[----:B------:R-:W-:-:S02]  /*9d30*/  ULDC.64 UR4, c[0x0][0x3e8] ;  /* 0x0000fa0000047ab9 */ /* 0x000fc40000000a00 */
[----:B------:R-:W-:Y:S01]  /*9d40*/  IMAD.IADD R7, R7, 0x1, -R6 ;  /* 0x0000000107077824 */ /* 0x000fe200078e0a06 */
[----:B------:R-:W-:Y:S02]  /*9d50*/  UIADD3 UR13, UR13, UR7, URZ ;  /* 0x000000070d0d7290 */ /* 0x000fe4000fffe03f */
[----:B------:R-:W-:Y:S02]  /*9d60*/  UIMAD UR7, UR8, UR4, URZ ;  /* 0x00000004080772a4 */ /* 0x000fe4000f8e023f */
[C---:B------:R-:W-:Y:S01]  /*9d70*/  LEA R2, R7.reuse, R0, 0x5 ;  /* 0x0000000007027211 */ /* 0x040fe200078e28ff */
[----:B------:R-:W-:Y:S01]  /*9d80*/  UIMAD.WIDE.U32 UR12, UR9, UR4, UR12 ;  /* 0x00000004090c72a5 */ /* 0x000fe2000f8e000c */
[----:B------:R-:W-:Y:S01]  /*9d90*/  SHF.L.U32 R7, R7, 0x3, RZ ;  /* 0x0000000307077819 */ /* 0x000fe200000006ff */
[----:B------:R-:W-:Y:S02]  /*9da0*/  UIMAD UR7, UR9, UR5, UR7 ;  /* 0x00000005090772a4 */ /* 0x000fe4000f8e0207 */
[C---:B-1----:R-:W-:Y:S01]  /*9db0*/  IMAD R2, R3.reuse, 0x80, R2 ;  /* 0x0000008003027824 */ /* 0x042fe200078e0202 */
[----:B------:R-:W-:Y:S01]  /*9dc0*/  ULDC.64 UR4, c[0x0][0x3f0] ;  /* 0x0000fc0000047ab9 */ /* 0x000fe20000000a00 */
[----:B------:R-:W-:Y:S01]  /*9dd0*/  IMAD R3, R3, 0x80, R0 ;  /* 0x0000008003037824 */ /* 0x000fe200078e0200 */
[----:B------:R-:W-:Y:S01]  /*9de0*/  UIMAD UR6, UR6, UR4, URZ ;  /* 0x00000004060672a4 */ /* 0x000fe2000f8e023f */
[----:B------:R-:W-:Y:S01]  /*9df0*/  @P0 IMAD.HI.U32 R5, R2, c[0x0][0x4ec], RZ ;  /* 0x00013b0002050a27 */ /* 0x000fe200078e00ff */
[----:B------:R-:W-:Y:S01]  /*9e00*/  UIADD3 UR13, UR7, UR13, URZ ;  /* 0x0000000d070d7290 */ /* 0x000fe2000fffe03f */
[----:B------:R-:W-:Y:S01]  /*9e10*/  MOV R8, R2 ;  /* 0x0000000200087202 */ /* 0x000fe20000000f00 */
[----:B------:R-:W-:-:S02]  /*9e20*/  UIMAD UR5, UR16, UR5, UR6 ;  /* 0x00000005100572a4 */ /* 0x000fc4000f8e0206 */
[----:B------:R-:W-:Y:S01]  /*9e30*/  @P0 SHF.R.U32.HI R8, RZ, c[0x0][0x4f0], R5 ;  /* 0x00013c00ff080a19 */ /* 0x000fe20000011605 */
[----:B------:R-:W-:-:S03]  /*9e40*/  UIMAD.WIDE.U32 UR12, UR16, UR4, UR12 ;  /* 0x00000004100c72a5 */ /* 0x000fc6000f8e000c */
[--C-:B------:R-:W-:Y:S01]  /*9e50*/  SHF.R.S32.HI R5, RZ, 0x1f, R8.reuse ;  /* 0x0000001fff057819 */ /* 0x100fe20000011408 */
[----:B------:R-:W-:Y:S01]  /*9e60*/  UIADD3 UR5, UR13, UR5, URZ ;  /* 0x000000050d057290 */ /* 0x000fe2000fffe03f */
[----:B------:R-:W-:Y:S01]  /*9e70*/  IMAD.MOV R9, RZ, RZ, -R8 ;  /* 0x000000ffff097224 */ /* 0x000fe200078e0a08 */
[----:B------:R-:W-:Y:S01]  /*9e80*/  MOV R10, UR12 ;  /* 0x0000000c000a7c02 */ /* 0x000fe20008000f00 */
[----:B------:R-:W-:Y:S02]  /*9e90*/  IMAD.U32 R11, RZ, RZ, UR13 ;  /* 0x0000000dff0b7e24 */ /* 0x000fe4000f8e00ff */
[----:B------:R-:W-:Y:S01]  /*9ea0*/  IMAD R6, R9, c[0x0][0x4e8], R2 ;  /* 0x00013a0009067a24 */ /* 0x000fe200078e0202 */
[----:B------:R-:W-:Y:S01]  /*9eb0*/  MOV R11, UR5 ;  /* 0x00000005000b7c02 */ /* 0x000fe20008000f00 */
[----:B------:R-:W-:-:S04]  /*9ec0*/  IMAD R5, R5, c[0x0][0x3e0], RZ ;  /* 0x0000f80005057a24 */ /* 0x000fc800078e02ff */
[C---:B------:R-:W-:Y:S01]  /*9ed0*/  IMAD R2, R8.reuse, c[0x0][0x3e4], R5 ;  /* 0x0000f90008027a24 */ /* 0x040fe200078e0205 */
[----:B------:R-:W-:Y:S01]  /*9ee0*/  SHF.R.S32.HI R5, RZ, 0x1f, R6 ;  /* 0x0000001fff057819 */ /* 0x000fe20000011406 */
[----:B------:R-:W-:-:S04]  /*9ef0*/  IMAD.WIDE.U32 R8, R8, c[0x0][0x3e0], R10 ;  /* 0x0000f80008087a25 */ /* 0x000fc800078e000a */
[----:B------:R-:W-:Y:S02]  /*9f00*/  IMAD R5, R5, c[0x0][0x3d8], RZ ;  /* 0x0000f60005057a24 */ /* 0x000fe400078e02ff */
[----:B------:R-:W-:Y:S02]  /*9f10*/  IMAD.IADD R9, R9, 0x1, R2 ;  /* 0x0000000109097824 */ /* 0x000fe400078e0202 */
[C---:B------:R-:W-:Y:S02]  /*9f20*/  IMAD R5, R6.reuse, c[0x0][0x3dc], R5 ;  /* 0x0000f70006057a24 */ /* 0x040fe400078e0205 */
[----:B------:R-:W-:Y:S01]  /*9f30*/  IMAD.WIDE.U32 R8, R6, c[0x0][0x3d8], R8 ;  /* 0x0000f60006087a25 */ /* 0x000fe200078e0008 */
[----:B------:R-:W-:-:S04]  /*9f40*/  IADD3 R6, R7, 0x40, RZ ;  /* 0x0000004007067810 */ /* 0x000fc80007ffe0ff */
[----:B------:R-:W-:Y:S02]  /*9f50*/  IADD3 R5, R9, R5, RZ ;  /* 0x0000000509057210 */ /* 0x000fe40007ffe0ff */
[----:B------:R-:W-:-:S04]  /*9f60*/  LEA R9, P0, R8, c[0x0][0x380], 0x1 ;  /* 0x0000e00008097a11 */ /* 0x000fc800078008ff */
[----:B------:R-:W-:Y:S01]  /*9f70*/  LEA.HI.X R8, R8, c[0x0][0x384], R5, 0x1, P0 ;  /* 0x0000e10008087a11 */ /* 0x000fe200000f0c05 */
[----:B------:R1:W2:Y:S01]  /*9f80*/  SHFL.IDX PT, R10, R9, RZ, 0x181f ;  /* 0x00181fff090a7589 */ /* 0x0002a200000e0000 */
[----:B------:R-:W-:Y:S02]  /*9f90*/  ISETP.GE.AND P0, PT, R3, R4, PT ;  /* 0x000000040300720c */ /* 0x000fe40003f06270 */
[----:B------:R-:W-:Y:S01]  /*9fa0*/  IADD3 R5, R7, 0x80, RZ ;  /* 0x0000008007057810 */ /* 0x000fe20007ffe0ff */
[----:B------:R1:W3:Y:S10]  /*9fb0*/  SHFL.IDX PT, R11, R8, RZ, 0x181f ;  /* 0x00181fff080b7589 */ /* 0x0002f400000e0000 */
[----:B------:R-:W-:Y:S05]  /*9fc0*/  @P0 BRA `(.L_x_48) ;  /* 0x000000f000000947 */ /* 0x000fea0003800000 */
[----:B------:R-:W-:Y:S02]  /*9fd0*/  ISETP.GE.AND P1, PT, R6, c[0x0][0x3c8], PT ;  /* 0x0000f20006007a0c */ /* 0x000fe40003f26270 */
[----:B------:R-:W-:-:S02]  /*9fe0*/  ISETP.GE.AND P0, PT, R5, c[0x0][0x3c8], PT ;  /* 0x0000f20005007a0c */ /* 0x000fc40003f06270 */
[----:B------:R-:W-:-:S09]  /*9ff0*/  ISETP.GE.AND P2, PT, R7, c[0x0][0x3c8], PT ;  /* 0x0000f20007007a0c */ /* 0x000fd20003f46270 */
[----:B------:R-:W-:Y:S02]  /*a000*/  @!P1 SHF.R.S32.HI R13, RZ, 0x1f, R6 ;  /* 0x0000001fff0d9819 */ /* 0x000fe40000011406 */
[----:B------:R-:W-:Y:S02]  /*a010*/  @!P0 SHF.R.S32.HI R0, RZ, 0x1f, R5 ;  /* 0x0000001fff008819 */ /* 0x000fe40000011405 */
[----:B------:R-:W-:Y:S01]  /*a020*/  @!P1 LEA.HI R2, R13, R6, RZ, 0x3 ;  /* 0x000000060d029211 */ /* 0x000fe200078f18ff */
[--C-:B--23--:R-:W-:Y:S01]  /*a030*/  @!P2 IMAD.WIDE R12, R7, 0x2, R10.reuse ;  /* 0x00000002070ca825 */ /* 0x10cfe200078e020a */
[----:B------:R-:W-:Y:S02]  /*a040*/  @!P0 LEA.HI R0, R0, R5, RZ, 0x3 ;  /* 0x0000000500008211 */ /* 0x000fe400078f18ff */
[----:B------:R-:W-:Y:S02]  /*a050*/  @!P1 LOP3.LUT R2, R2, 0xfffffff8, RZ, 0xc0, !PT ;  /* 0xfffffff802029812 */ /* 0x000fe400078ec0ff */
[----:B------:R-:W-:Y:S01]  /*a060*/  @!P0 LOP3.LUT R0, R0, 0xfffffff8, RZ, 0xc0, !PT ;  /* 0xfffffff800008812 */ /* 0x000fe200078ec0ff */
[----:B------:R2:W-:Y:S02]  /*a070*/  @!P2 ST.E.128 [R12.64], RZ ;  /* 0x000000ff0c00a985 */ /* 0x0005e4000c101d0e */
[----:B------:R-:W-:-:S04]  /*a080*/  @!P1 IMAD.WIDE R14, R2, 0x2, R10 ;  /* 0x00000002020e9825 */ /* 0x000fc800078e020a */
[----:B------:R-:W-:Y:S01]  /*a090*/  @!P0 IMAD.WIDE R10, R0, 0x2, R10 ;  /* 0x00000002000a8825 */ /* 0x000fe200078e020a */
[----:B------:R2:W-:Y:S04]  /*a0a0*/  @!P1 ST.E.128 [R14.64], RZ ;  /* 0x000000ff0e009985 */ /* 0x0005e8000c101d0e */
[----:B------:R2:W-:Y:S02]  /*a0b0*/  @!P0 ST.E.128 [R10.64], RZ ;  /* 0x000000ff0a008985 */ /* 0x0005e4000c101d0e */
.L_x_48:
[----:B------:R-:W-:Y:S05]  /*a0c0*/  BSYNC B0 ;  /* 0x0000000000007941 */ /* 0x000fea0003800000 */
.L_x_47:
[----:B--2---:R-:W-:Y:S01]  /*a0d0*/  IADD3 R13, R3, 0x20, RZ ;  /* 0x00000020030d7810 */ /* 0x004fe20007ffe0ff */
[----:B---3--:R2:W3:Y:S01]  /*a0e0*/  SHFL.IDX PT, R11, R8, 0x1, 0x181f ;  /* 0x00381f00080b7f89 */ /* 0x0084e200000e0000 */
        /* <DEDUP_REMOVED lines=9> */
[----:B------:R-:W-:Y:S01]  /*a180*/  @!P1 LEA.HI R2, R13, R6, RZ, 0x3 ;  /* 0x000000060d029211 */ /* 0x000fe200078f18ff */
[--C-:B---34-:R-:W-:Y:S01]  /*a190*/  @!P2 IMAD.WIDE R12, R7, 0x2, R10.reuse ;  /* 0x00000002070ca825 */ /* 0x118fe200078e020a */
        /* <DEDUP_REMOVED lines=8> */
.L_x_50:
[----:B------:R-:W-:Y:S05]  /*a220*/  BSYNC B0 ;  /* 0x0000000000007941 */ /* 0x000fea0003800000 */
.L_x_49:
        /* <DEDUP_REMOVED lines=21> */
.L_x_52:
[----:B------:R-:W-:Y:S05]  /*a380*/  BSYNC B0 ;  /* 0x0000000000007941 */ /* 0x000fea0003800000 */
.L_x_51:
[----:B------:R-:W-:Y:S01]  /*a390*/  IADD3 R3, R3, 0x60, RZ ;  /* 0x0000006003037810 */ /* 0x000fe20007ffe0ff */
[----:B-1----:R1:W2:Y:S03]  /*a3a0*/  SHFL.IDX PT, R11, R8, 0x3, 0x181f ;  /* 0x00781f00080b7f89 */ /* 0x0022a600000e0000 */
[----:B------:R-:W-:Y:S01]  /*a3b0*/  ISETP.GE.AND P0, PT, R3, R4, PT ;  /* 0x000000040300720c */ /* 0x000fe20003f06270 */
[----:B----4-:R1:W4:-:S12]  /*a3c0*/  SHFL.IDX PT, R10, R9, 0x3, 0x181f ;  /* 0x00781f00090a7f89 */ /* 0x01031800000e0000 */
[----:B------:R-:W-:Y:S05]  /*a3d0*/  @P0 EXIT ;  /* 0x000000000000094d */ /* 0x000fea0003800000 */
[----:B------:R-:W-:Y:S02]  /*a3e0*/  ISETP.GE.AND P0, PT, R6, c[0x0][0x3c8], PT ;  /* 0x0000f20006007a0c */ /* 0x000fe40003f06270 */
[----:B------:R-:W-:-:S11]  /*a3f0*/  ISETP.GE.AND P1, PT, R7, c[0x0][0x3c8], PT ;  /* 0x0000f20007007a0c */ /* 0x000fd60003f26270 */
[----:B------:R-:W-:-:S04]  /*a400*/  @!P0 SHF.R.S32.HI R3, RZ, 0x1f, R6 ;  /* 0x0000001fff038819 */ /* 0x000fc80000011406 */
[----:B------:R-:W-:Y:S01]  /*a410*/  @!P0 LEA.HI R3, R3, R6, RZ, 0x3 ;  /* 0x0000000603038211 */ /* 0x000fe200078f18ff */
[----:B--2-4-:R-:W-:-:S03]  /*a420*/  @!P1 IMAD.WIDE R6, R7, 0x2, R10 ;  /* 0x0000000207069825 */ /* 0x014fc600078e020a */
[----:B------:R-:W-:Y:S02]  /*a430*/  @!P0 LOP3.LUT R3, R3, 0xfffffff8, RZ, 0xc0, !PT ;  /* 0xfffffff803038812 */ /* 0x000fe400078ec0ff */
[----:B------:R2:W-:Y:S03]  /*a440*/  @!P1 ST.E.128 [R6.64], RZ ;  /* 0x000000ff06009985 */ /* 0x0005e6000c101d0e */
[----:B------:R-:W-:-:S05]  /*a450*/  @!P0 IMAD.WIDE R2, R3, 0x2, R10 ;  /* 0x0000000203028825 */ /* 0x000fca00078e020a */
[----:B------:R2:W-:Y:S01]  /*a460*/  @!P0 ST.E.128 [R2.64], RZ ;  /* 0x000000ff02008985 */ /* 0x0005e2000c101d0e */
[----:B------:R-:W-:-:S13]  /*a470*/  ISETP.GE.AND P0, PT, R5, c[0x0][0x3c8], PT ;  /* 0x0000f20005007a0c */ /* 0x000fda0003f06270 */
[----:B------:R-:W-:Y:S05]  /*a480*/  @P0 EXIT ;  /* 0x000000000000094d */ /* 0x000fea0003800000 */
[----:B------:R-:W-:-:S04]  /*a490*/  SHF.R.S32.HI R0, RZ, 0x1f, R5 ;  /* 0x0000001fff007819 */ /* 0x000fc80000011405 */
[----:B------:R-:W-:-:S04]  /*a4a0*/  LEA.HI R0, R0, R5, RZ, 0x3 ;  /* 0x0000000500007211 */ /* 0x000fc800078f18ff */
[----:B--2---:R-:W-:-:S05]  /*a4b0*/  LOP3.LUT R3, R0, 0xfffffff8, RZ, 0xc0, !PT ;  /* 0xfffffff800037812 */ /* 0x004fca00078ec0ff */
[----:B------:R-:W-:-:S05]  /*a4c0*/  IMAD.WIDE R10, R3, 0x2, R10 ;  /* 0x00000002030a7825 */ /* 0x000fca00078e020a */
[----:B------:R-:W-:Y:S01]  /*a4d0*/  ST.E.128 [R10.64], RZ ;  /* 0x000000ff0a007985 */ /* 0x000fe2000c101d0e */
[----:B------:R-:W-:Y:S05]  /*a4e0*/  EXIT ;  /* 0x000000000000794d */ /* 0x000fea0003800000 */
.L_x_53:
        /* <DEDUP_REMOVED lines=9> */
.L_x_3395:


//--------------------- .text._ZN7cutlass13device_kernelIN5flash19enable_sm80_to_sm89INS1_16FlashAttnFwdSm80INS1_25CollectiveMainloopFwdSm80ILi8ELi1ELb0EN4cute5tupleIJNS5_1CILi128EEENS7_ILi64EEENS7_ILi192EEEEEELi192ENS_10bfloat16_tEfNS_4arch4Sm80ELb0ELb0ELb1ELb1ELb1ELb1ELb1ELb0EEENS1_21CollectiveEpilogueFwdINS6_IJS8_SA_S9_EEENS6_IJNS7_ILi1EEESI_SI_EEESC_SE_Li256ELb1ELb1ELb0ELb0EEENS1_19SingleTileSchedulerILb1ELb0ELb1ELi128EEEEEEEEEvNT_6ParamsE --------------------------
	.section	.text._ZN7cutlass13device_kernelIN5flash19enable_sm80_to_sm89INS1_16FlashAttnFwdSm80INS1_25CollectiveMainloopFwdSm80ILi8ELi1ELb0EN4cute5tupleIJNS5_1CILi128EEENS7_ILi64EEENS7_ILi192EEEEEELi192ENS_10bfloat16_tEfNS_4arch4Sm80ELb0ELb0ELb1ELb1ELb1ELb1ELb1ELb0EEENS1_21CollectiveEpilogueFwdINS6_IJS8_SA_S9_EEENS6_IJNS7_ILi1EEESI_SI_EEESC_SE_Li256ELb1ELb1ELb0ELb0EEENS1_19SingleTileSchedulerILb1ELb0ELb1ELi128EEEEEEEEEvNT_6ParamsE,"ax",@progbits
	.sectioninfo	@"SHI_REGISTERS=255"
	.align	128
.text._ZN7cutlass13device_kernelIN5flash19enable_sm80_to_sm89INS1_16FlashAttnFwdSm80INS1_25CollectiveMainloopFwdSm80ILi8ELi1ELb0EN4cute5tupleIJNS5_1CILi128EEENS7_ILi64EEENS7_ILi192EEEEEELi192ENS_10bfloat16_tEfNS_4arch4Sm80ELb0ELb0ELb1ELb1ELb1ELb1ELb1ELb0EEENS1_21CollectiveEpilogueFwdINS6_IJS8_SA_S9_EEENS6_IJNS7_ILi1EEESI_SI_EEESC_SE_Li256ELb1ELb1ELb0ELb0EEENS1_19SingleTileSchedulerILb1ELb0ELb1ELi128EEEEEEEEEvNT_6ParamsE:
        .type           _ZN7cutlass13device_kernelIN5flash19enable_sm80_to_sm89INS1_16FlashAttnFwdSm80INS1_25CollectiveMainloopFwdSm80ILi8ELi1ELb0EN4cute5tupleIJNS5_1CILi128EEENS7_ILi64EEENS7_ILi192EEEEEELi192ENS_10bfloat16_tEfNS_4arch4Sm80ELb0ELb0ELb1ELb1ELb1ELb1ELb1ELb0EEENS1_21CollectiveEpilogueFwdINS6_IJS8_SA_S9_EEENS6_IJNS7_ILi1EEESI_SI_EEESC_SE_Li256ELb1ELb1ELb0ELb0EEENS1_19SingleTileSchedulerILb1ELb0ELb1ELi128EEEEEEEEEvNT_6ParamsE,@function
        .size           _ZN7cutlass13device_kernelIN5flash19enable_sm80_to_sm89INS1_16FlashAttnFwdSm80INS1_25CollectiveMainloopFwdSm80ILi8ELi1ELb0EN4cute5tupleIJNS5_1CILi128EEENS7_ILi64EEENS7_ILi192EEEEEELi192ENS_10bfloat16_tEfNS_4arch4Sm80ELb0ELb0ELb1ELb1ELb1ELb1ELb1ELb0EEENS1_21CollectiveEpilogueFwdINS6_IJS8_SA_S9_EEENS6_IJNS7_ILi1EEESI_SI_EEESC_SE_Li256ELb1ELb1ELb0ELb0EEENS1_19SingleTileSchedulerILb1ELb0ELb1ELi128EEEEEEEEEvNT_6ParamsE,(.L_x_3396 - _ZN7cutlass13device_kernelIN5flash19enable_sm80_to_sm89INS1_16FlashAttnFwdSm80INS1_25CollectiveMainloopFwdSm80ILi8ELi1ELb0EN4cute5tupleIJNS5_1CILi128EEENS7_ILi64EEENS7_ILi192EEEEEELi192ENS_10bfloat16_tEfNS_4arch4Sm80ELb0ELb0ELb1ELb1ELb1ELb1ELb1ELb0EEENS1_21CollectiveEpilogueFwdINS6_IJS8_SA_S9_EEENS6_IJNS7_ILi1EEESI_SI_EEESC_SE_Li256ELb1ELb1ELb0ELb0EEENS1_19SingleTileSchedulerILb1ELb0ELb1ELi128EEEEEEEEEvNT_6ParamsE)
        .other          _ZN7cutlass13device_kernelIN5flash19enable_sm80_to_sm89INS1_16FlashAttnFwdSm80INS1_25CollectiveMainloopFwdSm80ILi8ELi1ELb0EN4cute5tupleIJNS5_1CILi128EEENS7_ILi64EEENS7_ILi192EEEEEELi192ENS_10bfloat16_tEfNS_4arch4Sm80ELb0ELb0ELb1ELb1ELb1ELb1ELb1ELb0EEENS1_21CollectiveEpilogueFwdINS6_IJS8_SA_S9_EEENS6_IJNS7_ILi1EEESI_SI_EEESC_SE_Li256ELb1ELb1ELb0ELb0EEENS1_19SingleTileSchedulerILb1ELb0ELb1ELi128EEEEEEEEEvNT_6ParamsE,@"STO_CUDA_ENTRY STV_DEFAULT"
_ZN7cutlass13device_kernelIN5flash19enable_sm80_to_sm89INS1_16FlashAttnFwdSm80INS1_25CollectiveMainloopFwdSm80ILi8ELi1ELb0EN4cute5tupleIJNS5_1CILi128EEENS7_ILi64EEENS7_ILi192EEEEEELi192ENS_10bfloat16_tEfNS_4arch4Sm80ELb0ELb0ELb1ELb1ELb1ELb1ELb1ELb0EEENS1_21CollectiveEpilogueFwdINS6_IJS8_SA_S9_EEENS6_IJNS7_ILi1EEESI_SI_EEESC_SE_Li256ELb1ELb1ELb0ELb0EEENS1_19SingleTileSchedulerILb1ELb0ELb1ELi128EEEEEEEEEvNT_6ParamsE:
[----:B------:R-:W-:Y:S02]  /*0000*/  MOV R1, c[0x0][0x28] ;  /* 0x00000a0000017a02 */ /* 0x000fe40000000f00 */
[----:B------:R-:W1:Y:S01]  /*0010*/  S2R R84, SR_TID.X ;  /* 0x0000000000547919 */ /* 0x000e620000002100 */
[----:B------:R-:W-:Y:S01]  /*0020*/  MOV R4, 0x4 ;  /* 0x0000000400047802 */ /* 0x000fe20000000f00 */
[----:B------:R-:W-:Y:S02]  /*0030*/  ULDC.64 UR6, c[0x0][0x118] ;  /* 0x0000460000067ab9 */ /* 0x000fe40000000a00 */
[----:B------:R-:W2:Y:S04]  /*0040*/  S2R R209, SR_CTAID.Z ;  /* 0x0000000000d17919 */ /* 0x000ea80000002700 */
[----:B------:R-:W3:Y:S01]  /*0050*/  S2R R86, SR_CTAID.X ;  /* 0x0000000000567919 */ /* 0x000ee20000002500 */
[----:B-1----:R-:W-:Y:S01]  /*0060*/  SHF.R.U32.HI R0, RZ, 0x5, R84 ;  /* 0x00000005ff007819 */ /* 0x002fe20000011654 */
[----:B--2---:R-:W-:-:S05]  /*0070*/  IMAD.WIDE R2, R209, R4, c[0x0][0x568] ;  /* 0x00015a00d1027625 */ /* 0x004fca00078e0204 */
[----:B------:R-:W1:Y:S02]  /*0080*/  SHFL.IDX PT, R0, R0, RZ, 0x1f ;  /* 0x00001fff00007589 */ /* 0x000e6400000e0000 */
[----:B-1----:R-:W-:-:S13]  /*0090*/  ISETP.NE.AND P0, PT, R0, RZ, PT ;  /* 0x000000ff0000720c */ /* 0x002fda0003f05270 */
[----:B------:R-:W-:Y:S05]  /*00a0*/  @!P0 BRA `(.L_x_54) ;  /* 0x0000013000008947 */ /* 0x000fea0003800000 */
[----:B---3--:R-:W-:-:S04]  /*00b0*/  ISETP.NE.U32.AND P0, PT, RZ, c[0x0][0x568], PT ;  /* 0x00015a00ff007a0c */ /* 0x008fc80003f05070 */
[----:B------:R-:W-:-:S13]  /*00c0*/  ISETP.NE.AND.EX P0, PT, RZ, c[0x0][0x56c], PT, P0 ;  /* 0x00015b00ff007a0c */ /* 0x000fda0003f05300 */
[----:B------:R-:W-:Y:S05]  /*00d0*/  @!P0 BRA `(.L_x_55) ;  /* 0x0000002000008947 */ /* 0x000fea0003800000 */
[----:B------:R1:W5:Y:S01]  /*00e0*/  LDG.E R3, [R2.64] ;  /* 0x0000000602037981 */ /* 0x000362000c1e1900 */
[----:B------:R-:W-:Y:S05]  /*00f0*/  BRA `(.L_x_56) ;  /* 0x0000009000007947 */ /* 0x000fea0003800000 */
.L_x_55:
[----:B------:R-:W-:-:S04]  /*0100*/  ISETP.NE.U32.AND P0, PT, RZ, c[0x0][0x560], PT ;  /* 0x00015800ff007a0c */ /* 0x000fc80003f05070 */
[----:B------:R-:W-:-:S13]  /*0110*/  ISETP.NE.AND.EX P0, PT, RZ, c[0x0][0x564], PT, P0 ;  /* 0x00015900ff007a0c */ /* 0x000fda0003f05300 */
[----:B------:R-:W-:Y:S05]  /*0120*/  @!P0 BRA `(.L_x_57) ;  /* 0x0000005000008947 */ /* 0x000fea0003800000 */
[----:B------:R-:W-:-:S05]  /*0130*/  IMAD.WIDE R6, R209, R4, c[0x0][0x560] ;  /* 0x00015800d1067625 */ /* 0x000fca00078e0204 */
[----:B------:R-:W2:Y:S04]  /*0140*/  LDG.E R3, [R6.64] ;  /* 0x0000000606037981 */ /* 0x000ea8000c1e1900 */
[----:B------:R-:W2:Y:S02]  /*0150*/  LDG.E R0, [R6.64+0x4] ;  /* 0x0000040606007981 */ /* 0x000ea4000c1e1900 */
[----:B--2---:R-:W-:Y:S01]  /*0160*/  IADD3 R3, -R3, R0, RZ ;  /* 0x0000000003037210 */ /* 0x004fe20007ffe1ff */
[----:B------:R-:W-:Y:S05]  /*0170*/  BRA `(.L_x_56) ;  /* 0x0000001000007947 */ /* 0x000fea0003800000 */
.L_x_57:
[----:B------:R-:W-:-:S05]  /*0180*/  MOV R3, c[0x0][0x54c] ;  /* 0x0001530000037a02 */ /* 0x000fca0000000f00 */
.L_x_56:
[----:B-----5:R-:W-:Y:S01]  /*0190*/  IMAD R3, R3, c[0x0][0x548], RZ ;  /* 0x0001520003037a24 */ /* 0x020fe200078e02ff */
[----:B------:R-:W-:-:S04]  /*01a0*/  SHF.L.U32 R0, R86, 0x7, RZ ;  /* 0x0000000756007819 */ /* 0x000fc800000006ff */
[----:B------:R-:W-:-:S04]  /*01b0*/  ISETP.GE.AND P0, PT, R0, R3, PT ;  /* 0x000000030000720c */ /* 0x000fc80003f06270 */
[----:B------:R-:W-:Y:S01]  /*01c0*/  SEL R209, R209, 0xffffffff, !P0 ;  /* 0xffffffffd1d17807 */ /* 0x000fe20004000000 */
[----:B------:R-:W-:Y:S05]  /*01d0*/  BRA `(.L_x_58) ;  /* 0x0000012000007947 */ /* 0x000fea0003800000 */
.L_x_54:
[----:B---3--:R-:W-:-:S04]  /*01e0*/  ISETP.NE.U32.AND P0, PT, RZ, c[0x0][0x568], PT ;  /* 0x00015a00ff007a0c */ /* 0x008fc80003f05070 */
[----:B------:R-:W-:-:S13]  /*01f0*/  ISETP.NE.AND.EX P0, PT, RZ, c[0x0][0x56c], PT, P0 ;  /* 0x00015b00ff007a0c */ /* 0x000fda0003f05300 */
[----:B------:R-:W-:Y:S05]  /*0200*/  @!P0 BRA `(.L_x_59) ;  /* 0x0000002000008947 */ /* 0x000fea0003800000 */
[----:B------:R1:W5:Y:S01]  /*0210*/  LDG.E R3, [R2.64] ;  /* 0x0000000602037981 */ /* 0x000362000c1e1900 */
[----:B------:R-:W-:Y:S05]  /*0220*/  BRA `(.L_x_60) ;  /* 0x0000009000007947 */ /* 0x000fea0003800000 */
.L_x_59:
        /* <DEDUP_REMOVED lines=8> */
.L_x_61:
[----:B------:R-:W-:-:S05]  /*02b0*/  MOV R3, c[0x0][0x54c] ;  /* 0x0001530000037a02 */ /* 0x000fca0000000f00 */
.L_x_60:
[----:B-----5:R-:W-:Y:S01]  /*02c0*/  IMAD R3, R3, c[0x0][0x548], RZ ;  /* 0x0001520003037a24 */ /* 0x020fe200078e02ff */
[----:B------:R-:W-:-:S04]  /*02d0*/  SHF.L.U32 R0, R86, 0x7, RZ ;  /* 0x0000000756007819 */ /* 0x000fc800000006ff */
[----:B------:R-:W-:-:S04]  /*02e0*/  ISETP.GE.AND P0, PT, R0, R3, PT ;  /* 0x000000030000720c */ /* 0x000fc80003f06270 */
[----:B------:R-:W-:-:S04]  /*02f0*/  SEL R209, R209, 0xffffffff, !P0 ;  /* 0xffffffffd1d17807 */ /* 0x000fc80004000000 */
.L_x_58:
[----:B------:R-:W-:-:S13]  /*0300*/  ISETP.GE.AND P0, PT, R209, RZ, PT ;  /* 0x000000ffd100720c */ /* 0x000fda0003f06270 */
[----:B------:R-:W-:Y:S05]  /*0310*/  @!P0 EXIT ;  /* 0x000000000000894d */ /* 0x000fea0003800000 */
[----:B------:R-:W-:Y:S01]  /*0320*/  ISETP.NE.U32.AND P0, PT, RZ, c[0x0][0x370], PT ;  /* 0x0000dc00ff007a0c */ /* 0x000fe20003f05070 */
[----:B------:R-:W-:Y:S01]  /*0330*/  IMAD.MOV.U32 R89, RZ, RZ, c[0x0][0x168] ;  /* 0x00005a00ff597624 */ /* 0x000fe200078e00ff */
[----:B------:R-:W-:Y:S01]  /*0340*/  ISETP.NE.U32.AND P1, PT, RZ, c[0x0][0x360], PT ;  /* 0x0000d800ff007a0c */ /* 0x000fe20003f25070 */
[----:B------:R-:W-:Y:S01]  /*0350*/  IMAD.MOV.U32 R153, RZ, RZ, RZ ;  /* 0x000000ffff997224 */ /* 0x000fe200078e00ff */
[----:B------:R-:W-:Y:S01]  /*0360*/  ISETP.NE.AND.EX P2, PT, RZ, c[0x0][0x374], PT, P0 ;  /* 0x0000dd00ff007a0c */ /* 0x000fe20003f45300 */
[----:B------:R-:W-:Y:S01]  /*0370*/  IMAD.MOV.U32 R175, RZ, RZ, RZ ;  /* 0x000000ffffaf7224 */ /* 0x000fe200078e00ff */
[----:B------:R-:W-:Y:S01]  /*0380*/  ISETP.NE.AND.EX P0, PT, RZ, c[0x0][0x364], PT, P1 ;  /* 0x0000d900ff007a0c */ /* 0x000fe20003f05310 */
[CC--:B------:R-:W-:Y:S01]  /*0390*/  IMAD.WIDE R10, R209.reuse, R4.reuse, c[0x0][0x348] ;  /* 0x0000d200d10a7625 */ /* 0x0c0fe200078e0204 */
[----:B------:R-:W-:Y:S02]  /*03a0*/  ISETP.NE.U32.AND P1, PT, RZ, c[0x0][0x348], PT ;  /* 0x0000d200ff007a0c */ /* 0x000fe40003f25070 */
[----:B------:R-:W-:Y:S01]  /*03b0*/  ISETP.NE.U32.AND P3, PT, RZ, c[0x0][0x350], PT ;  /* 0x0000d400ff007a0c */ /* 0x000fe20003f65070 */
[----:B------:R-:W-:Y:S01]  /*03c0*/  IMAD.WIDE R8, R209, R4, c[0x0][0x350] ;  /* 0x0000d400d1087625 */ /* 0x000fe200078e0204 */
[----:B------:R-:W-:-:S02]  /*03d0*/  ISETP.NE.U32.AND P4, PT, RZ, c[0x0][0x358], PT ;  /* 0x0000d600ff007a0c */ /* 0x000fc40003f85070 */
[----:B------:R-:W-:Y:S01]  /*03e0*/  ISETP.NE.AND.EX P1, PT, RZ, c[0x0][0x34c], PT, P1 ;  /* 0x0000d300ff007a0c */ /* 0x000fe20003f25310 */
[CC--:B------:R-:W-:Y:S01]  /*03f0*/  IMAD.WIDE R6, R209.reuse, R4.reuse, c[0x0][0x358] ;  /* 0x0000d600d1067625 */ /* 0x0c0fe200078e0204 */
[----:B------:R-:W-:Y:S02]  /*0400*/  ISETP.NE.AND.EX P3, PT, RZ, c[0x0][0x354], PT, P3 ;  /* 0x0000d500ff007a0c */ /* 0x000fe40003f65330 */
[----:B------:R-:W-:Y:S01]  /*0410*/  ISETP.NE.AND.EX P4, PT, RZ, c[0x0][0x35c], PT, P4 ;  /* 0x0000d700ff007a0c */ /* 0x000fe20003f85340 */
[CC--:B------:R-:W-:Y:S01]  /*0420*/  @P0 IMAD.WIDE R12, R209.reuse, R4.reuse, c[0x0][0x360] ;  /* 0x0000d800d10c0625 */ /* 0x0c0fe200078e0204 */
[----:B------:R-:W-:Y:S01]  /*0430*/  MOV R97, RZ ;  /* 0x000000ff00617202 */ /* 0x000fe20000000f00 */
[----:B------:R-:W2:Y:S01]  /*0440*/  S2R R207, SR_CTAID.Y ;  /* 0x0000000000cf7919 */ /* 0x000ea20000002600 */
[----:B------:R-:W-:Y:S01]  /*0450*/  ULDC UR5, c[0x0][0x2ac] ;  /* 0x0000ab0000057ab9 */ /* 0x000fe20000000800 */
[----:B------:R-:W-:Y:S02]  /*0460*/  IMAD.MOV.U32 R208, RZ, RZ, RZ ;  /* 0x000000ffffd07224 */ /* 0x000fe400078e00ff */
[----:B------:R3:W5:Y:S01]  /*0470*/  @P0 LDG.E R89, [R12.64] ;  /* 0x000000060c590981 */ /* 0x000762000c1e1900 */
[----:B------:R-:W-:Y:S01]  /*0480*/  ULDC UR4, c[0x0][0x1d0] ;  /* 0x0000740000047ab9 */ /* 0x000fe20000000800 */
[----:B-1----:R-:W-:-:S02]  /*0490*/  @P2 IMAD.WIDE R2, R209, R4, c[0x0][0x370] ;  /* 0x0000dc00d1022625 */ /* 0x002fc400078e0204 */
[----:B------:R3:W5:Y:S04]  /*04a0*/  @P1 LDG.E R153, [R10.64] ;  /* 0x000000060a991981 */ /* 0x000768000c1e1900 */
[----:B------:R3:W5:Y:S04]  /*04b0*/  @P3 LDG.E R97, [R8.64] ;  /* 0x0000000608613981 */ /* 0x000768000c1e1900 */
[----:B------:R3:W5:Y:S01]  /*04c0*/  @P4 LDG.E R175, [R6.64] ;  /* 0x0000000606af4981 */ /* 0x000762000c1e1900 */
[----:B------:R-:W-:-:S03]  /*04d0*/  UIMAD UR4, UR5, UR4, URZ ;  /* 0x00000004050472a4 */ /* 0x000fc6000f8e023f */
[----:B------:R1:W5:Y:S01]  /*04e0*/  @P2 LDG.E R208, [R2.64] ;  /* 0x0000000602d02981 */ /* 0x000362000c1e1900 */
[----:B------:R-:W-:Y:S01]  /*04f0*/  IMAD.MOV.U32 R154, RZ, RZ, c[0x0][0x228] ;  /* 0x00008a00ff9a7624 */ /* 0x000fe200078e00ff */
[----:B--2---:R-:W-:Y:S02]  /*0500*/  SHF.R.S32.HI R88, RZ, 0x1f, R207 ;  /* 0x0000001fff587819 */ /* 0x004fe400000114cf */
[----:B-1----:R-:W-:Y:S01]  /*0510*/  MOV R2, UR4 ;  /* 0x0000000400027c02 */ /* 0x002fe20008000f00 */
[----:B------:R-:W-:Y:S05]  /*0520*/  @P0 BRA `(.L_x_62) ;  /* 0x0000004000000947 */ /* 0x000fea0003800000 */
[----:B---3--:R-:W-:Y:S05]  /*0530*/  @!P1 BRA `(.L_x_62) ;  /* 0x0000003000009947 */ /* 0x008fea0003800000 */
[----:B-----5:R-:W2:Y:S04]  /*0540*/  LDG.E R89, [R10.64] ;  /* 0x000000060a597981 */ /* 0x020ea8000c1e1900 */
[----:B------:R-:W2:Y:S02]  /*0550*/  LDG.E R0, [R10.64+0x4] ;  /* 0x000004060a007981 */ /* 0x000ea4000c1e1900 */
[----:B--2---:R-:W-:-:S02]  /*0560*/  IADD3 R89, -R89, R0, RZ ;  /* 0x0000000059597210 */ /* 0x004fc40007ffe1ff */
.L_x_62:
[----:B---3--:R-:W-:-:S04]  /*0570*/  ISETP.NE.U32.AND P0, PT, RZ, c[0x0][0x368], PT ;  /* 0x0000da00ff007a0c */ /* 0x008fc80003f05070 */
[----:B------:R-:W-:-:S13]  /*0580*/  ISETP.NE.AND.EX P0, PT, RZ, c[0x0][0x36c], PT, P0 ;  /* 0x0000db00ff007a0c */ /* 0x000fda0003f05300 */
[----:B------:R-:W-:Y:S05]  /*0590*/  @!P0 BRA `(.L_x_63) ;  /* 0x0000003000008947 */ /* 0x000fea0003800000 */
[----:B------:R-:W-:-:S06]  /*05a0*/  IMAD.WIDE R2, R209, R4, c[0x0][0x368] ;  /* 0x0000da00d1027625 */ /* 0x000fcc00078e0204 */
[----:B------:R1:W5:Y:S01]  /*05b0*/  LDG.E R2, [R2.64] ;  /* 0x0000000602027981 */ /* 0x000362000c1e1900 */
[----:B------:R-:W-:Y:S05]  /*05c0*/  BRA `(.L_x_64) ;  /* 0x0000004000007947 */ /* 0x000fea0003800000 */
.L_x_63:
[----:B------:R-:W-:Y:S05]  /*05d0*/  @!P3 BRA `(.L_x_64) ;  /* 0x000000300000b947 */ /* 0x000fea0003800000 */
[----:B------:R-:W2:Y:S04]  /*05e0*/  LDG.E R2, [R8.64] ;  /* 0x0000000608027981 */ /* 0x000ea8000c1e1900 */
[----:B------:R-:W2:Y:S02]  /*05f0*/  LDG.E R3, [R8.64+0x4] ;  /* 0x0000040608037981 */ /* 0x000ea4000c1e1900 */
[----:B--2---:R-:W-:Y:S02]  /*0600*/  IADD3 R2, -R2, R3, RZ ;  /* 0x0000000302027210 */ /* 0x004fe40007ffe1ff */
.L_x_64:
[----:B------:R-:W2:Y:S04]  /*0610*/  @P4 LDG.E R0, [R6.64] ;  /* 0x0000000606004981 */ /* 0x000ea8000c1e1900 */
[----:B------:R-:W2:Y:S01]  /*0620*/  @P4 LDG.E R5, [R6.64+0x4] ;  /* 0x0000040606054981 */ /* 0x000ea2000c1e1900 */
[----:B-1---5:R-:W-:Y:S01]  /*0630*/  IMAD.IADD R3, R2, 0x1, -R208 ;  /* 0x0000000102037824 */ /* 0x022fe200078e0ad0 */
[----:B------:R-:W-:Y:S01]  /*0640*/  ISETP.NE.U32.AND P0, PT, RZ, c[0x0][0x378], PT ;  /* 0x0000de00ff007a0c */ /* 0x000fe20003f05070 */
[----:B------:R-:W-:-:S03]  /*0650*/  IMAD.MOV.U32 R87, RZ, RZ, R2 ;  /* 0x000000ffff577224 */ /* 0x000fc600078e0002 */
[----:B------:R-:W-:Y:S01]  /*0660*/  ISETP.NE.AND.EX P0, PT, RZ, c[0x0][0x37c], PT, P0 ;  /* 0x0000df00ff007a0c */ /* 0x000fe20003f05300 */
[----:B------:R-:W-:-:S05]  /*0670*/  IMAD.MOV R105, RZ, RZ, -R3 ;  /* 0x000000ffff697224 */ /* 0x000fca00078e0a03 */
[----:B------:R-:W-:-:S07]  /*0680*/  IMNMX R105, RZ, R105, !PT ;  /* 0x00000069ff697217 */ /* 0x000fce0007800200 */
[----:B------:R-:W-:-:S05]  /*0690*/  @P0 IMAD.WIDE R8, R209, R4, c[0x0][0x378] ;  /* 0x0000de00d1080625 */ /* 0x000fca00078e0204 */
[----:B------:R1:W5:Y:S01]  /*06a0*/  @P0 LDG.E R87, [R8.64] ;  /* 0x0000000608570981 */ /* 0x000362000c1e1900 */
[----:B--2---:R-:W-:-:S04]  /*06b0*/  @P4 IMAD.IADD R154, R5, 0x1, -R0 ;  /* 0x00000001059a4824 */ /* 0x004fc800078e0a00 */
[----:B------:R-:W-:-:S05]  /*06c0*/  IMAD.IADD R85, R3, 0x1, R154 ;  /* 0x0000000103557824 */ /* 0x000fca00078e029a */
[----:B------:R-:W-:-:S04]  /*06d0*/  IADD3 R0, R85, 0x3f, RZ ;  /* 0x0000003f55007810 */ /* 0x000fc80007ffe0ff */
[----:B------:R-:W-:-:S04]  /*06e0*/  SHF.R.S32.HI R133, RZ, 0x1f, R0 ;  /* 0x0000001fff857819 */ /* 0x000fc80000011400 */
[----:B------:R-:W-:-:S04]  /*06f0*/  LEA.HI R133, R133, R0, RZ, 0x6 ;  /* 0x0000000085857211 */ /* 0x000fc800078f30ff */
[----:B------:R-:W-:-:S05]  /*0700*/  LOP3.LUT R83, R133, 0xffffffc0, RZ, 0xc0, !PT ;  /* 0xffffffc085537812 */ /* 0x000fca00078ec0ff */
[----:B------:R-:W-:-:S05]  /*0710*/  IMAD.IADD R3, R83, 0x1, -R3 ;  /* 0x0000000153037824 */ /* 0x000fca00078e0a03 */
[----:B------:R-:W-:-:S04]  /*0720*/  IMNMX R6, R3, R154, PT ;  /* 0x0000009a03067217 */ /* 0x000fc80003800200 */
[----:B------:R-:W-:Y:S02]  /*0730*/  ISETP.GT.AND P0, PT, R6, R105, PT ;  /* 0x000000690600720c */ /* 0x000fe40003f04270 */
[----:B------:R-:W-:-:S05]  /*0740*/  SHF.R.U32.HI R105, RZ, 0x6, R105 ;  /* 0x00000006ff697819 */ /* 0x000fca0000011669 */
[----:B------:R-:W-:-:S06]  /*0750*/  IMAD.MOV.U32 R0, RZ, RZ, R105 ;  /* 0x000000ffff007224 */ /* 0x000fcc00078e0069 */
[----:B------:R-:W-:-:S04]  /*0760*/  @P0 IADD3 R6, R6, 0x3f, RZ ;  /* 0x0000003f06060810 */ /* 0x000fc80007ffe0ff */
[----:B------:R-:W-:-:S04]  /*0770*/  @P0 SHF.R.S32.HI R3, RZ, 0x1f, R6 ;  /* 0x0000001fff030819 */ /* 0x000fc80000011406 */
[----:B------:R-:W-:-:S04]  /*0780*/  @P0 LEA.HI R3, R3, R6, RZ, 0x6 ;  /* 0x0000000603030211 */ /* 0x000fc800078f30ff */
[----:B------:R-:W-:-:S04]  /*0790*/  @P0 SHF.R.S32.HI R0, RZ, 0x6, R3 ;  /* 0x00000006ff000819 */ /* 0x000fc80000011403 */
[----:B------:R-:W-:-:S13]  /*07a0*/  ISETP.GT.AND P0, PT, R0, R105, PT ;  /* 0x000000690000720c */ /* 0x000fda0003f04270 */
[----:B------:R-:W-:Y:S05]  /*07b0*/  @!P0 BRA `(.L_x_65) ;  /* 0x0000565000008947 */ /* 0x000fea0003800000 */
[----:B-1----:R-:W-:-:S04]  /*07c0*/  ISETP.NE.U32.AND P3, PT, RZ, c[0x0][0x340], PT ;  /* 0x0000d000ff007a0c */ /* 0x002fc80003f65070 */
[----:B------:R-:W-:-:S13]  /*07d0*/  ISETP.NE.AND.EX P3, PT, RZ, c[0x0][0x344], PT, P3 ;  /* 0x0000d100ff007a0c */ /* 0x000fda0003f65330 */
[----:B------:R-:W-:-:S06]  /*07e0*/  @P3 IMAD.WIDE R160, R209, R4, c[0x0][0x340] ;  /* 0x0000d000d1a03625 */ /* 0x000fcc00078e0204 */
[----:B------:R-:W2:Y:S01]  /*07f0*/  @P3 LDG.E R160, [R160.64] ;  /* 0x00000006a0a03981 */ /* 0x000ea2000c1e1900 */
[----:B------:R-:W-:Y:S01]  /*0800*/  SHF.R.S32.HI R7, RZ, 0x1f, R84 ;  /* 0x0000001fff077819 */ /* 0x000fe20000011454 */
[----:B------:R-:W-:Y:S01]  /*0810*/  IMAD.MOV.U32 R122, RZ, RZ, c[0x0][0x238] ;  /* 0x00008e00ff7a7624 */ /* 0x000fe200078e00ff */
[----:B------:R-:W-:Y:S01]  /*0820*/  SHF.R.S32.HI R3, RZ, 0x1f, R175 ;  /* 0x0000001fff037819 */ /* 0x000fe200000114af */
[----:B------:R-:W-:Y:S01]  /*0830*/  IMAD.MOV.U32 R111, RZ, RZ, 0x6 ;  /* 0x00000006ff6f7424 */ /* 0x000fe200078e00ff */
[-C--:B------:R-:W-:Y:S01]  /*0840*/  LEA.HI R4, R7, R84.reuse, RZ, 0x3 ;  /* 0x0000005407047211 */ /* 0x080fe200078f18ff */
[----:B------:R-:W-:Y:S01]  /*0850*/  IMAD.IADD R97, R97, 0x1, R2 ;  /* 0x0000000161617824 */ /* 0x000fe200078e0202 */
[----:B------:R-:W-:Y:S01]  /*0860*/  IADD3 R147, R0, -0x1, RZ ;  /* 0xffffffff00937810 */ /* 0x000fe20007ffe0ff */
[----:B------:R-:W-:Y:S01]  /*0870*/  IMAD.SHL.U32 R108, R122, 0x40, RZ ;  /* 0x000000407a6c7824 */ /* 0x000fe200078e00ff */
[----:B------:R-:W-:Y:S01]  /*0880*/  LOP3.LUT R5, R4, 0x1ffffff8, RZ, 0xc0, !PT ;  /* 0x1ffffff804057812 */ /* 0x000fe200078ec0ff */
[----:B------:R-:W-:Y:S01]  /*0890*/  IMAD R172, R88, c[0x0][0x240], RZ ;  /* 0x0000900058ac7a24 */ /* 0x000fe200078e02ff */
[----:B------:R-:W-:Y:S01]  /*08a0*/  SHF.R.S32.HI R4, RZ, 0x3, R4 ;  /* 0x00000003ff047819 */ /* 0x000fe20000011404 */
[----:B------:R-:W-:Y:S01]  /*08b0*/  IMAD.MOV.U32 R121, RZ, RZ, 0x5 ;  /* 0x00000005ff797424 */ /* 0x000fe200078e00ff */
[----:B------:R-:W-:Y:S01]  /*08c0*/  SHF.L.U64.HI R107, R122, R111, c[0x0][0x23c] ;  /* 0x00008f007a6b7619 */ /* 0x000fe2000001026f */
[----:B------:R-:W-:Y:S01]  /*08d0*/  IMAD.IADD R10, R84, 0x1, -R5 ;  /* 0x00000001540a7824 */ /* 0x000fe200078e0a05 */
[----:B------:R-:W-:Y:S01]  /*08e0*/  IADD3 R174, P0, R4, R175, RZ ;  /* 0x000000af04ae7210 */ /* 0x000fe20007f1e0ff */
[----:B------:R-:W-:Y:S01]  /*08f0*/  IMAD.IADD R104, R154, 0x1, -R4 ;  /* 0x000000019a687824 */ /* 0x000fe200078e0a04 */
[----:B------:R-:W-:Y:S01]  /*0900*/  SHF.R.S32.HI R2, RZ, 0x1f, R147 ;  /* 0x0000001fff027819 */ /* 0x000fe20000011493 */
[----:B------:R-:W-:Y:S01]  /*0910*/  IMAD.SHL.U32 R10, R10, 0x8, RZ ;  /* 0x000000080a0a7824 */ /* 0x000fe200078e00ff */
[----:B------:R-:W-:Y:S01]  /*0920*/  LEA.HI.X.SX32 R175, R4, R3, 0x1, P0 ;  /* 0x0000000304af7211 */ /* 0x000fe200000f0eff */
[----:B------:R-:W-:Y:S01]  /*0930*/  IMAD R0, R147, -0x40, R104 ;  /* 0xffffffc093007824 */ /* 0x000fe200078e0268 */
[----:B------:R-:W-:Y:S01]  /*0940*/  LEA.HI R149, R7, R84, RZ, 0x2 ;  /* 0x0000005407957211 */ /* 0x000fe200078f10ff */
[----:B------:R-:W-:Y:S01]  /*0950*/  IMAD R9, R107, R147, RZ ;  /* 0x000000936b097224 */ /* 0x000fe200078e02ff */
[--C-:B------:R-:W-:Y:S01]  /*0960*/  SHF.R.S32.HI R11, RZ, 0x1f, R10.reuse ;  /* 0x0000001fff0b7819 */ /* 0x100fe2000001140a */
[----:B------:R-:W-:Y:S01]  /*0970*/  IMAD R3, R175, c[0x0][0x238], RZ ;  /* 0x00008e00af037a24 */ /* 0x000fe200078e02ff */
[----:B------:R-:W-:Y:S01]  /*0980*/  ISETP.GE.AND P1, PT, R0, 0x1, PT ;  /* 0x000000010000780c */ /* 0x000fe20003f26270 */
[----:B------:R-:W-:Y:S01]  /*0990*/  IMAD R2, R2, R108, R9 ;  /* 0x0000006c02027224 */ /* 0x000fe200078e0209 */
[----:B------:R-:W-:Y:S01]  /*09a0*/  ISETP.GT.AND P0, PT, R0, 0x20, PT ;  /* 0x000000200000780c */ /* 0x000fe20003f04270 */
[----:B------:R-:W-:Y:S01]  /*09b0*/  IMAD R12, R174, c[0x0][0x23c], R3 ;  /* 0x00008f00ae0c7a24 */ /* 0x000fe200078e0203 */
[----:B------:R-:W-:Y:S01]  /*09c0*/  IADD3 R0, R10, 0x80, RZ ;  /* 0x000000800a007810 */ /* 0x000fe20007ffe0ff */
[----:B------:R-:W-:Y:S01]  /*09d0*/  IMAD.WIDE.U32 R8, R174, c[0x0][0x238], R10 ;  /* 0x00008e00ae087a25 */ /* 0x000fe200078e000a */
[----:B------:R-:W-:Y:S01]  /*09e0*/  SEL R170, R209, RZ, !P4 ;  /* 0x000000ffd1aa7207 */ /* 0x000fe20006000000 */
[----:B------:R-:W-:Y:S01]  /*09f0*/  ULDC.U8 UR4, c[0x0][0x298] ;  /* 0x0000a60000047ab9 */ /* 0x000fe20000000000 */
[----:B------:R-:W-:Y:S01]  /*0a00*/  ISETP.GE.AND P5, PT, R0, c[0x0][0x1d4], PT ;  /* 0x0000750000007a0c */ /* 0x000fe20003fa6270 */
[----:B------:R-:W-:Y:S01]  /*0a10*/  IMAD.SHL.U32 R5, R4, 0x40, RZ ;  /* 0x0000004004057824 */ /* 0x000fe200078e00ff */
[----:B------:R-:W-:Y:S01]  /*0a20*/  SHF.R.S32.HI R0, RZ, 0x1f, R209 ;  /* 0x0000001fff007819 */ /* 0x000fe200000114d1 */
[----:B------:R-:W-:Y:S01]  /*0a30*/  IMAD.IADD R13, R9, 0x1, R12 ;  /* 0x00000001090d7824 */ /* 0x000fe200078e020c */
[----:B------:R-:W-:Y:S01]  /*0a40*/  IADD3 R3, R10, 0x40, RZ ;  /* 0x000000400a037810 */ /* 0x000fe20007ffe0ff */
[----:B------:R-:W-:Y:S01]  /*0a50*/  IMAD.MOV.U32 R12, RZ, RZ, R8 ;  /* 0x000000ffff0c7224 */ /* 0x000fe200078e0008 */
[----:B------:R-:W-:Y:S01]  /*0a60*/  LOP3.LUT R5, R5, 0x1c0, RZ, 0xc0, !PT ;  /* 0x000001c005057812 */ /* 0x000fe200078ec0ff */
[C---:B------:R-:W-:Y:S01]  /*0a70*/  IMAD R172, R207.reuse, c[0x0][0x244], R172 ;  /* 0x00009100cfac7a24 */ /* 0x040fe200078e02ac */
[----:B------:R-:W-:Y:S01]  /*0a80*/  SEL R103, R0, RZ, !P4 ;  /* 0x000000ff00677207 */ /* 0x000fe20006000000 */
[----:B------:R-:W-:Y:S01]  /*0a90*/  IMAD.WIDE.U32 R12, R207, c[0x0][0x240], R12 ;  /* 0x00009000cf0c7a25 */ /* 0x000fe200078e000c */
[----:B------:R-:W-:-:S02]  /*0aa0*/  LOP3.LUT R4, R5, 0x38, R10, 0xf8, !PT ;  /* 0x0000003805047812 */ /* 0x000fc400078ef80a */
[----:B------:R-:W-:Y:S01]  /*0ab0*/  SHF.R.U32.HI R5, RZ, 0x3, R5 ;  /* 0x00000003ff057819 */ /* 0x000fe20000011605 */
[----:B------:R-:W-:Y:S01]  /*0ac0*/  IMAD.IADD R173, R13, 0x1, R172 ;  /* 0x000000010dad7824 */ /* 0x000fe200078e02ac */
[----:B------:R-:W-:Y:S01]  /*0ad0*/  SHF.R.S32.HI R152, RZ, 0x2, R149 ;  /* 0x00000002ff987819 */ /* 0x000fe20000011495 */
[----:B------:R-:W-:Y:S01]  /*0ae0*/  IMAD R181, R103, c[0x0][0x248], RZ ;  /* 0x0000920067b57a24 */ /* 0x000fe200078e02ff */
[----:B------:R-:W-:Y:S01]  /*0af0*/  LOP3.LUT R4, R4, R5, RZ, 0x3c, !PT ;  /* 0x0000000504047212 */ /* 0x000fe200078e3cff */
[----:B------:R-:W-:Y:S01]  /*0b00*/  IMAD.MOV.U32 R172, RZ, RZ, R12 ;  /* 0x000000ffffac7224 */ /* 0x000fe200078e000c */
[----:B------:R-:W-:Y:S01]  /*0b10*/  ISETP.GE.AND P6, PT, R3, c[0x0][0x1d4], PT ;  /* 0x0000750003007a0c */ /* 0x000fe20003fc6270 */
[C---:B------:R-:W-:Y:S01]  /*0b20*/  IMAD R181, R170.reuse, c[0x0][0x24c], R181 ;  /* 0x00009300aab57a24 */ /* 0x040fe200078e02b5 */
[----:B------:R-:W-:Y:S01]  /*0b30*/  LOP3.LUT R5, R149, 0xfffffffc, RZ, 0xc0, !PT ;  /* 0xfffffffc95057812 */ /* 0x000fe200078ec0ff */
[----:B------:R-:W-:Y:S01]  /*0b40*/  IMAD.WIDE.U32 R172, R170, c[0x0][0x248], R172 ;  /* 0x00009200aaac7a25 */ /* 0x000fe200078e00ac */
[----:B------:R-:W-:-:S02]  /*0b50*/  SHF.R.S32.HI R3, RZ, 0x1f, R152 ;  /* 0x0000001fff037819 */ /* 0x000fc40000011498 */
[----:B------:R-:W-:Y:S01]  /*0b60*/  ISETP.GE.AND P2, PT, R10, c[0x0][0x1d4], PT ;  /* 0x000075000a007a0c */ /* 0x000fe20003f46270 */
[----:B------:R-:W-:Y:S01]  /*0b70*/  IMAD R8, R88, c[0x0][0x260], RZ ;  /* 0x0000980058087a24 */ /* 0x000fe200078e02ff */
[----:B------:R-:W-:Y:S01]  /*0b80*/  SHF.L.U64.HI R121, R122, R121, c[0x0][0x23c] ;  /* 0x00008f007a797619 */ /* 0x000fe20000010279 */
[----:B------:R-:W-:Y:S01]  /*0b90*/  IMAD.IADD R181, R173, 0x1, R181 ;  /* 0x00000001adb57824 */ /* 0x000fe200078e02b5 */
[----:B------:R-:W-:Y:S01]  /*0ba0*/  P2R R158, PR, RZ, 0x4 ;  /* 0x00000004ff9e7803 */ /* 0x000fe20000000000 */
[----:B------:R-:W-:Y:S01]  /*0bb0*/  IMAD.MOV.U32 R180, RZ, RZ, R172 ;  /* 0x000000ffffb47224 */ /* 0x000fe200078e00ac */
[-C--:B------:R-:W-:Y:S01]  /*0bc0*/  LEA.HI R145, R7, R84.reuse, RZ, 0x6 ;  /* 0x0000005407917211 */ /* 0x080fe200078f30ff */
[----:B------:R-:W-:Y:S01]  /*0bd0*/  IMAD.IADD R5, R84, 0x1, -R5 ;  /* 0x0000000154057824 */ /* 0x000fe200078e0a05 */
[----:B------:R-:W-:Y:S01]  /*0be0*/  ISETP.NE.AND P4, PT, R158, RZ, PT ;  /* 0x000000ff9e00720c */ /* 0x000fe20003f85270 */
[----:B------:R-:W-:Y:S01]  /*0bf0*/  IMAD R9, R3, c[0x0][0x280], RZ ;  /* 0x0000a00003097a24 */ /* 0x000fe200078e02ff */
[----:B------:R-:W-:Y:S01]  /*0c00*/  SHF.R.S32.HI R149, RZ, 0x1f, R149 ;  /* 0x0000001fff957819 */ /* 0x000fe20000011495 */
[----:B------:R-:W-:Y:S01]  /*0c10*/  IMAD R8, R207, c[0x0][0x264], R8 ;  /* 0x00009900cf087a24 */ /* 0x000fe200078e0208 */
[----:B------:R-:W-:Y:S01]  /*0c20*/  LEA.HI R132, R7, R84, RZ, 0x5 ;  /* 0x0000005407847211 */ /* 0x000fe200078f28ff */
[----:B------:R-:W-:Y:S01]  /*0c30*/  IMAD.WIDE.U32 R10, R207, c[0x0][0x260], R10 ;  /* 0x00009800cf0a7a25 */ /* 0x000fe200078e000a */
[----:B------:R-:W-:-:S03]  /*0c40*/  LEA.HI R149, R149, R152, RZ, 0x3 ;  /* 0x0000009895957211 */ /* 0x000fc600078f18ff */
[----:B------:R-:W-:Y:S01]  /*0c50*/  IMAD.WIDE.U32 R20, R147, R108, R180 ;  /* 0x0000006c93147225 */ /* 0x000fe200078e00b4 */
[----:B------:R-:W-:-:S03]  /*0c60*/  LOP3.LUT R149, R149, 0xfffffff8, RZ, 0xc0, !PT ;  /* 0xfffffff895957812 */ /* 0x000fc600078ec0ff */
[----:B------:R-:W-:Y:S02]  /*0c70*/  IMAD R164, R152, c[0x0][0x284], R9 ;  /* 0x0000a10098a47a24 */ /* 0x000fe400078e0209 */
[----:B------:R-:W-:Y:S02]  /*0c80*/  IMAD.SHL.U32 R16, R5, 0x8, RZ ;  /* 0x0000000805107824 */ /* 0x000fe400078e00ff */
[----:B------:R-:W-:Y:S02]  /*0c90*/  IMAD.IADD R9, R11, 0x1, R8 ;  /* 0x000000010b097824 */ /* 0x000fe400078e0208 */
[----:B------:R-:W-:Y:S01]  /*0ca0*/  IMAD.MOV.U32 R8, RZ, RZ, R10 ;  /* 0x000000ffff087224 */ /* 0x000fe200078e000a */
[----:B------:R-:W-:Y:S01]  /*0cb0*/  @P1 LEA R10, P2, R20, c[0x0][0x220], 0x1 ;  /* 0x00008800140a1a11 */ /* 0x000fe200078408ff */
[----:B------:R-:W-:Y:S01]  /*0cc0*/  IMAD.IADD R2, R21, 0x1, R2 ;  /* 0x0000000115027824 */ /* 0x000fe200078e0202 */
[----:B------:R-:W-:Y:S01]  /*0cd0*/  SHF.R.S32.HI R17, RZ, 0x1f, R16 ;  /* 0x0000001fff117819 */ /* 0x000fe20000011410 */
[----:B------:R-:W-:Y:S01]  /*0ce0*/  IMAD R3, R3, c[0x0][0x290], RZ ;  /* 0x0000a40003037a24 */ /* 0x000fe200078e02ff */
[----:B------:R-:W-:Y:S01]  /*0cf0*/  IADD3 R148, R16, 0xa0, RZ ;  /* 0x000000a010947810 */ /* 0x000fe20007ffe0ff */
[----:B------:R-:W-:Y:S01]  /*0d00*/  IMAD.SHL.U32 R122, R122, 0x20, RZ ;  /* 0x000000207a7a7824 */ /* 0x000fe200078e00ff */
[----:B------:R-:W-:Y:S01]  /*0d10*/  @P1 LEA.HI.X R11, R20, c[0x0][0x224], R2, 0x1, P2 ;  /* 0x00008900140b1a11 */ /* 0x000fe200010f0c02 */
[----:B------:R-:W-:Y:S01]  /*0d20*/  IMAD R162, R152, c[0x0][0x294], R3 ;  /* 0x0000a50098a27a24 */ /* 0x000fe200078e0203 */
[----:B------:R-:W-:Y:S01]  /*0d30*/  IADD3 R151, R16, 0x60, RZ ;  /* 0x0000006010977810 */ /* 0x000fe20007ffe0ff */
[----:B------:R-:W-:Y:S01]  /*0d40*/  IMAD.SHL.U32 R18, R5, 0x4, RZ ;  /* 0x0000000405127824 */ /* 0x000fe200078e00ff */
[----:B------:R-:W-:Y:S01]  /*0d50*/  @P0 IADD3 R3, P2, R122, R20, RZ ;  /* 0x000000147a030210 */ /* 0x000fe20007f5e0ff */
[----:B------:R-:W-:Y:S01]  /*0d60*/  IMAD.WIDE.U32 R14, R152, c[0x0][0x280], R16 ;  /* 0x0000a000980e7a25 */ /* 0x000fe200078e0010 */
[----:B------:R-:W-:-:S02]  /*0d70*/  IADD3 R150, R16, 0x80, RZ ;  /* 0x0000008010967810 */ /* 0x000fc40007ffe0ff */
[----:B------:R-:W-:Y:S01]  /*0d80*/  SHF.R.S32.HI R19, RZ, 0x1f, R18 ;  /* 0x0000001fff137819 */ /* 0x000fe20000011412 */
[----:B------:R-:W-:Y:S01]  /*0d90*/  @P0 IMAD.X R2, R121, 0x1, R2, P2 ;  /* 0x0000000179020824 */ /* 0x000fe200010e0602 */
[C---:B------:R-:W-:Y:S01]  /*0da0*/  @P0 LEA R20, P2, R3.reuse, c[0x0][0x220], 0x1 ;  /* 0x0000880003140a11 */ /* 0x040fe200078408ff */
[----:B------:R-:W-:Y:S01]  /*0db0*/  IMAD.IADD R165, R164, 0x1, R15 ;  /* 0x00000001a4a57824 */ /* 0x000fe200078e020f */
[----:B------:R-:W-:Y:S01]  /*0dc0*/  IADD3 R15, R18, 0x20, RZ ;  /* 0x00000020120f7810 */ /* 0x000fe20007ffe0ff */
[----:B------:R-:W-:Y:S01]  /*0dd0*/  IMAD.WIDE.U32 R12, R152, c[0x0][0x290], R16 ;  /* 0x0000a400980c7a25 */ /* 0x000fe200078e0010 */
[----:B------:R-:W-:Y:S02]  /*0de0*/  @P0 LEA.HI.X R21, R3, c[0x0][0x224], R2, 0x1, P2 ;  /* 0x0000890003150a11 */ /* 0x000fe400010f0c02 */
[----:B------:R-:W-:Y:S01]  /*0df0*/  ISETP.GE.AND P2, PT, R16, c[0x0][0x27c], PT ;  /* 0x00009f0010007a0c */ /* 0x000fe20003f46270 */
[----:B------:R-:W-:Y:S01]  /*0e00*/  IMAD.SHL.U32 R145, R145, 0x8, RZ ;  /* 0x0000000891917824 */ /* 0x000fe200078e00ff */
[----:B------:R-:W-:Y:S01]  /*0e10*/  SHF.R.S32.HI R142, RZ, 0x1f, R151 ;  /* 0x0000001fff8e7819 */ /* 0x000fe20000011497 */
[----:B------:R-:W-:Y:S01]  /*0e20*/  IMAD.WIDE.U32 R168, R152, c[0x0][0x280], R18 ;  /* 0x0000a00098a87a25 */ /* 0x000fe200078e0012 */
[----:B------:R-:W-:-:S02]  /*0e30*/  SEL R3, RZ, c[0x0][0x27c], !P2 ;  /* 0x00009f00ff037a07 */ /* 0x000fc40005000000 */
[----:B------:R-:W-:Y:S01]  /*0e40*/  LOP3.LUT R145, R4, 0xfffffe00, R145, 0xf8, !PT ;  /* 0xfffffe0004917812 */ /* 0x000fe200078ef891 */
[----:B------:R-:W-:Y:S01]  /*0e50*/  IMAD.IADD R163, R162, 0x1, R13 ;  /* 0x00000001a2a37824 */ /* 0x000fe200078e020d */
[----:B------:R-:W-:Y:S01]  /*0e60*/  P2R R157, PR, RZ, 0x4 ;  /* 0x00000004ff9d7803 */ /* 0x000fe20000000000 */
[----:B------:R-:W-:Y:S01]  /*0e70*/  IMAD.IADD R13, R18, 0x1, R15 ;  /* 0x00000001120d7824 */ /* 0x000fe200078e020f */
[----:B------:R-:W-:Y:S01]  /*0e80*/  SHF.R.S32.HI R137, RZ, 0x1f, R150 ;  /* 0x0000001fff897819 */ /* 0x000fe20000011496 */
[----:B------:R-:W-:Y:S01]  /*0e90*/  IMAD.IADD R169, R169, 0x1, R164 ;  /* 0x00000001a9a97824 */ /* 0x000fe200078e02a4 */
[----:B------:R-:W-:Y:S01]  /*0ea0*/  LEA.HI R142, R142, R151, RZ, 0x3 ;  /* 0x000000978e8e7211 */ /* 0x000fe200078f18ff */
[----:B------:R-:W-:Y:S01]  /*0eb0*/  IMAD.WIDE.U32 R166, R152, c[0x0][0x290], R18 ;  /* 0x0000a40098a67a25 */ /* 0x000fe200078e0012 */
[----:B------:R-:W-:Y:S02]  /*0ec0*/  ISETP.GE.AND P2, PT, R13, c[0x0][0x27c], PT ;  /* 0x00009f000d007a0c */ /* 0x000fe40003f46270 */
[----:B------:R-:W-:Y:S01]  /*0ed0*/  SHF.R.S32.HI R144, RZ, 0x1f, R13 ;  /* 0x0000001fff907819 */ /* 0x000fe2000001140d */
[----:B------:R-:W-:Y:S01]  /*0ee0*/  IMAD.MOV.U32 R164, RZ, RZ, R14 ;  /* 0x000000ffffa47224 */ /* 0x000fe200078e000e */
[----:B------:R-:W-:Y:S01]  /*0ef0*/  IADD3 R14, R18, 0x40, RZ ;  /* 0x00000040120e7810 */ /* 0x000fe20007ffe0ff */
[----:B------:R-:W-:Y:S01]  /*0f00*/  IMAD.SHL.U32 R145, R145, 0x2, RZ ;  /* 0x0000000291917824 */ /* 0x000fe200078e00ff */
[----:B------:R-:W-:Y:S01]  /*0f10*/  LEA.HI R137, R137, R150, RZ, 0x3 ;  /* 0x0000009689897211 */ /* 0x000fe200078f18ff */
[----:B------:R-:W-:Y:S01]  /*0f20*/  IMAD.IADD R167, R167, 0x1, R162 ;  /* 0x00000001a7a77824 */ /* 0x000fe200078e02a2 */
[----:B------:R-:W-:Y:S01]  /*0f30*/  LEA.HI R144, R144, R13, RZ, 0x3 ;  /* 0x0000000d90907211 */ /* 0x000fe200078f18ff */
[----:B------:R-:W-:Y:S01]  /*0f40*/  IMAD.IADD R3, R16, 0x1, R3 ;  /* 0x0000000110037824 */ /* 0x000fe200078e0203 */
[----:B------:R-:W-:Y:S01]  /*0f50*/  @!PT LDS RZ, [RZ] ;  /* 0x00000000fffff984 */ /* 0x000fe20000000800 */
[----:B------:R-:W-:Y:S01]  /*0f60*/  @!PT LDS RZ, [RZ] ;  /* 0x00000000fffff984 */ /* 0x000fe20000000800 */
[----:B------:R-:W-:Y:S01]  /*0f70*/  @!PT LDS RZ, [RZ] ;  /* 0x00000000fffff984 */ /* 0x000fe20000000800 */
[----:B------:R1:W-:Y:S01]  /*0f80*/  @P1 LDGSTS.E.BYPASS.LTC128B.128 [R145+0x6100], [R10.64], !P4 ;  /* 0x061000000a911fae */ /* 0x0003e2000e101d46 */
[----:B------:R-:W-:Y:S01]  /*0f90*/  IMAD.MOV.U32 R162, RZ, RZ, R12 ;  /* 0x000000ffffa27224 */ /* 0x000fe200078e000c */
[----:B------:R-:W-:Y:S01]  /*0fa0*/  LOP3.LUT R142, R142, 0xfffffff8, RZ, 0xc0, !PT ;  /* 0xfffffff88e8e7812 */ /* 0x000fe200078ec0ff */
[----:B------:R-:W-:Y:S01]  /*0fb0*/  IMAD.IADD R12, R18, 0x1, R14 ;  /* 0x00000001120c7824 */ /* 0x000fe200078e020e */
[----:B------:R1:W-:Y:S01]  /*0fc0*/  @P1 LDGSTS.E.BYPASS.LTC128B.128 [R145+0x8100], [R10.64+0x80], !P6 ;  /* 0x081000800a911fae */ /* 0x0003e2000f101d46 */
[----:B------:R-:W-:Y:S01]  /*0fd0*/  SHF.R.S32.HI R130, RZ, 0x1f, R3 ;  /* 0x0000001fff827819 */ /* 0x000fe20000011403 */
[----:B------:R-:W-:Y:S01]  /*0fe0*/  IMAD.IADD R149, R152, 0x1, -R149 ;  /* 0x0000000198957824 */ /* 0x000fe200078e0a95 */
[----:B------:R-:W-:Y:S01]  /*0ff0*/  LOP3.LUT R137, R137, 0xfffffff8, RZ, 0xc0, !PT ;  /* 0xfffffff889897812 */ /* 0x000fe200078ec0ff */
[----:B------:R1:W-:Y:S01]  /*1000*/  @P1 LDGSTS.E.BYPASS.LTC128B.128 [R145+0xa100], [R10.64+0x100], !P5 ;  /* 0x0a1001000a911fae */ /* 0x0003e2000e901d46 */
[----:B------:R-:W-:Y:S01]  /*1010*/  ISETP.GE.AND P1, PT, R12, c[0x0][0x27c], PT ;  /* 0x00009f000c007a0c */ /* 0x000fe20003f26270 */
[----:B------:R-:W-:Y:S01]  /*1020*/  IMAD R146, R5, 0x40, R152 ;  /* 0x0000004005927824 */ /* 0x000fe200078e0298 */
[CC--:B------:R-:W-:Y:S01]  /*1030*/  LEA.HI R116, R130.reuse, R3.reuse, RZ, 0x3 ;  /* 0x0000000382747211 */ /* 0x0c0fe200078f18ff */
[----:B------:R3:W-:Y:S01]  /*1040*/  @P0 LDGSTS.E.BYPASS.LTC128B.128 [R145+0x7100], [R20.64], !P4 ;  /* 0x0710000014910fae */ /* 0x0007e2000e101d46 */
[----:B------:R-:W-:Y:S01]  /*1050*/  LEA.HI R130, R130, R3, RZ, 0x6 ;  /* 0x0000000382827211 */ /* 0x000fe200078f30ff */
[----:B------:R-:W-:Y:S01]  /*1060*/  IMAD.SHL.U32 R132, R132, 0x10, RZ ;  /* 0x0000001084847824 */ /* 0x000fe200078e00ff */
[----:B------:R-:W-:Y:S01]  /*1070*/  SEL R3, RZ, c[0x0][0x27c], !P1 ;  /* 0x00009f00ff037a07 */ /* 0x000fe20004800000 */
[----:B------:R3:W-:Y:S01]  /*1080*/  @P0 LDGSTS.E.BYPASS.LTC128B.128 [R145+0x9100], [R20.64+0x80], !P6 ;  /* 0x0910008014910fae */ /* 0x0007e2000f101d46 */
[----:B------:R-:W-:Y:S01]  /*1090*/  SHF.R.S32.HI R5, RZ, 0x1f, R148 ;  /* 0x0000001fff057819 */ /* 0x000fe20000011494 */
[----:B------:R-:W-:Y:S01]  /*10a0*/  IMAD.SHL.U32 R130, R130, 0x40, RZ ;  /* 0x0000004082827824 */ /* 0x000fe200078e00ff */
[----:B------:R-:W-:Y:S01]  /*10b0*/  LOP3.LUT R132, R132, 0xfffffe00, RZ, 0xc0, !PT ;  /* 0xfffffe0084847812 */ /* 0x000fe200078ec0ff */
[----:B------:R3:W-:Y:S01]  /*10c0*/  @P0 LDGSTS.E.BYPASS.LTC128B.128 [R145+0xb100], [R20.64+0x100], !P5 ;  /* 0x0b10010014910fae */ /* 0x0007e2000e901d46 */
[C---:B------:R-:W-:Y:S01]  /*10d0*/  LOP3.LUT P0, RZ, R149.reuse, 0x4, RZ, 0xc0, !PT ;  /* 0x0000000495ff7812 */ /* 0x040fe2000780c0ff */
[----:B------:R-:W-:Y:S01]  /*10e0*/  IMAD.SHL.U32 R149, R149, 0x40, RZ ;  /* 0x0000004095957824 */ /* 0x000fe200078e00ff */
[----:B------:R-:W-:Y:S01]  /*10f0*/  LEA.HI R136, R5, R148, RZ, 0x3 ;  /* 0x0000009405887211 */ /* 0x000fe200078f18ff */
[----:B------:R-:W-:Y:S01]  /*1100*/  IMAD.IADD R3, R3, 0x1, R12 ;  /* 0x0000000103037824 */ /* 0x000fe200078e020c */
[----:B------:R-:W0:Y:S01]  /*1110*/  LDGDEPBAR ;  /* 0x00000000000079af */ /* 0x000e220000000000 */
[----:B------:R-:W-:Y:S01]  /*1120*/  LOP3.LUT R130, R130, 0x7ffff000, RZ, 0xc0, !PT ;  /* 0x7ffff00082827812 */ /* 0x000fe200078ec0ff */
[----:B------:R-:W-:Y:S01]  /*1130*/  IMAD R4, R88, c[0x0][0x210], RZ ;  /* 0x0000840058047a24 */ /* 0x000fe200078e02ff */
[----:B------:R-:W-:Y:S01]  /*1140*/  LOP3.LUT R149, R149, 0x1c0, RZ, 0xc0, !PT ;  /* 0x000001c095957812 */ /* 0x000fe200078ec0ff */
[----:B------:R-:W-:Y:S01]  /*1150*/  IMAD.WIDE.U32 R176, R207, c[0x0][0x210], RZ ;  /* 0x00008400cfb07a25 */ /* 0x000fe200078e00ff */
[----:B------:R-:W-:-:S02]  /*1160*/  SHF.R.S32.HI R128, RZ, 0x1f, R3 ;  /* 0x0000001fff807819 */ /* 0x000fc40000011403 */
[----:B------:R-:W-:Y:S01]  /*1170*/  SHF.R.U32.HI R134, RZ, 0x3, R149 ;  /* 0x00000003ff867819 */ /* 0x000fe20000011695 */
[----:B------:R-:W-:Y:S01]  /*1180*/  IMAD.MOV.U32 R90, RZ, RZ, c[0x0][0x27c] ;  /* 0x00009f00ff5a7624 */ /* 0x000fe200078e00ff */
[----:B------:R-:W-:Y:S01]  /*1190*/  LOP3.LUT R5, R149, 0x18, R16, 0xf8, !PT ;  /* 0x0000001895057812 */ /* 0x000fe200078ef810 */
[----:B------:R-:W-:Y:S01]  /*11a0*/  IMAD R103, R103, c[0x0][0x268], RZ ;  /* 0x00009a0067677a24 */ /* 0x000fe200078e02ff */
[----:B------:R-:W-:Y:S01]  /*11b0*/  LOP3.LUT R7, R149, 0x38, R116, 0xf8, !PT ;  /* 0x0000003895077812 */ /* 0x000fe200078ef874 */
[----:B------:R-:W-:Y:S01]  /*11c0*/  IMAD.MOV.U32 R106, RZ, RZ, c[0x0][0x2b8] ;  /* 0x0000ae00ff6a7624 */ /* 0x000fe200078e00ff */
[-C--:B------:R-:W-:Y:S01]  /*11d0*/  LOP3.LUT R5, R5, R134.reuse, RZ, 0x3c, !PT ;  /* 0x0000008605057212 */ /* 0x080fe200078e3cff */
[----:B------:R-:W-:Y:S01]  /*11e0*/  IMAD R6, R88, c[0x0][0x1e8], RZ ;  /* 0x00007a0058067a24 */ /* 0x000fe200078e02ff */
[CC--:B------:R-:W-:Y:S01]  /*11f0*/  LEA.HI R120, R128.reuse, R3.reuse, RZ, 0x3 ;  /* 0x0000000380787211 */ /* 0x0c0fe200078f18ff */
[----:B------:R-:W-:Y:S01]  /*1200*/  IMAD.MOV.U32 R110, RZ, RZ, c[0x0][0x280] ;  /* 0x0000a000ff6e7624 */ /* 0x000fe200078e00ff */
[----:B------:R-:W-:Y:S01]  /*1210*/  LEA.HI R128, R128, R3, RZ, 0x6 ;  /* 0x0000000380807211 */ /* 0x000fe200078f30ff */
[----:B------:R-:W-:Y:S01]  /*1220*/  IMAD.IADD R140, R5, 0x1, R132 ;  /* 0x00000001058c7824 */ /* 0x000fe200078e0284 */
[----:B------:R-:W-:Y:S01]  /*1230*/  LOP3.LUT R7, R7, R134, RZ, 0x3c, !PT ;  /* 0x0000008607077212 */ /* 0x000fe200078e3cff */
[----:B------:R-:W-:Y:S01]  /*1240*/  IMAD.MOV.U32 R112, RZ, RZ, c[0x0][0x290] ;  /* 0x0000a400ff707624 */ /* 0x000fe200078e00ff */
[----:B------:R-:W-:Y:S01]  /*1250*/  LOP3.LUT R3, R149, 0x38, R120, 0xf8, !PT ;  /* 0x0000003895037812 */ /* 0x000fe200078ef878 */
[----:B------:R-:W-:Y:S01]  /*1260*/  IMAD.SHL.U32 R128, R128, 0x40, RZ ;  /* 0x0000004080807824 */ /* 0x000fe200078e00ff */
[----:B------:R-:W-:Y:S01]  /*1270*/  IADD3 R130, R7, R130, R132 ;  /* 0x0000008207827210 */ /* 0x000fe20007ffe084 */
[----:B------:R-:W-:Y:S01]  /*1280*/  IMAD R7, R207, c[0x0][0x214], R4 ;  /* 0x00008500cf077a24 */ /* 0x000fe200078e0204 */
[----:B------:R-:W-:Y:S01]  /*1290*/  SHF.R.S32.HI R143, RZ, 0x1f, R12 ;  /* 0x0000001fff8f7819 */ /* 0x000fe2000001140c */
[----:B------:R-:W-:Y:S01]  /*12a0*/  IMAD R103, R170, c[0x0][0x26c], R103 ;  /* 0x00009b00aa677a24 */ /* 0x000fe200078e0267 */
[----:B------:R-:W-:Y:S01]  /*12b0*/  LEA R140, R140, 0x100, 0x1 ;  /* 0x000001008c8c7811 */ /* 0x000fe200078e08ff */
[----:B------:R-:W-:Y:S01]  /*12c0*/  IMAD.IADD R114, R177, 0x1, R7 ;  /* 0x00000001b1727824 */ /* 0x000fe200078e0207 */
[----:B------:R-:W-:Y:S01]  /*12d0*/  SHF.R.S32.HI R141, RZ, 0x3, R116 ;  /* 0x00000003ff8d7819 */ /* 0x000fe20000011474 */
[----:B-----5:R-:W-:Y:S01]  /*12e0*/  IMAD.WIDE.U32 R168, R87, c[0x0][0x280], R168 ;  /* 0x0000a00057a87a25 */ /* 0x020fe200078e00a8 */
[----:B------:R-:W-:-:S02]  /*12f0*/  SHF.R.S32.HI R135, RZ, 0x3, R120 ;  /* 0x00000003ff877819 */ /* 0x000fc40000011478 */
[----:B------:R-:W-:Y:S01]  /*1300*/  LOP3.LUT R128, R128, 0x7ffff000, RZ, 0xc0, !PT ;  /* 0x7ffff00080807812 */ /* 0x000fe200078ec0ff */
[----:B------:R-:W-:Y:S01]  /*1310*/  IMAD.WIDE.U32 R170, R170, c[0x0][0x268], R8 ;  /* 0x00009a00aaaa7a25 */ /* 0x000fe200078e0008 */
[----:B------:R-:W-:Y:S02]  /*1320*/  LOP3.LUT R3, R3, R134, RZ, 0x3c, !PT ;  /* 0x0000008603037212 */ /* 0x000fe400078e3cff */
[----:B------:R-:W-:Y:S01]  /*1330*/  LOP3.LUT R116, R116, 0xfffffff8, RZ, 0xc0, !PT ;  /* 0xfffffff874747812 */ /* 0x000fe200078ec0ff */
[----:B------:R-:W-:Y:S01]  /*1340*/  IMAD.MOV.U32 R131, RZ, RZ, c[0x0][0x27c] ;  /* 0x00009f00ff837624 */ /* 0x000fe200078e00ff */
[----:B------:R-:W-:Y:S01]  /*1350*/  LOP3.LUT R120, R120, 0xfffffff8, RZ, 0xc0, !PT ;  /* 0xfffffff878787812 */ /* 0x000fe200078ec0ff */
[----:B------:R-:W-:Y:S01]  /*1360*/  IMAD.WIDE.U32 R178, R207, c[0x0][0x1e8], RZ ;  /* 0x00007a00cfb27a25 */ /* 0x000fe200078e00ff */
[----:B------:R-:W-:Y:S02]  /*1370*/  LEA.HI R143, R143, R12, RZ, 0x3 ;  /* 0x0000000c8f8f7211 */ /* 0x000fe400078f18ff */
[C---:B------:R-:W-:Y:S01]  /*1380*/  IADD3 R139, R140.reuse, 0x40, RZ ;  /* 0x000000408c8b7810 */ /* 0x040fe20007ffe0ff */
[----:B------:R-:W-:Y:S01]  /*1390*/  IMAD R113, R207, c[0x0][0x1ec], R6 ;  /* 0x00007b00cf717a24 */ /* 0x000fe200078e0206 */
[----:B------:R-:W-:Y:S01]  /*13a0*/  @P0 IADD3 R139, R140, -0x40, RZ ;  /* 0xffffffc08c8b0810 */ /* 0x000fe20007ffe0ff */
[----:B------:R-:W-:Y:S01]  /*13b0*/  IMAD.WIDE.U32 R166, R87, c[0x0][0x290], R166 ;  /* 0x0000a40057a67a25 */ /* 0x000fe200078e00a6 */
[----:B------:R-:W-:-:S02]  /*13c0*/  P2R R155, PR, RZ, 0x2 ;  /* 0x00000002ff9b7803 */ /* 0x000fc40000000000 */
[----:B------:R-:W-:Y:S01]  /*13d0*/  IADD3 R128, R3, R128, R132 ;  /* 0x0000008003807210 */ /* 0x000fe20007ffe084 */
[C---:B------:R-:W-:Y:S01]  /*13e0*/  IMAD.WIDE.U32 R164, R87.reuse, c[0x0][0x280], R164 ;  /* 0x0000a00057a47a25 */ /* 0x040fe200078e00a4 */
[----:B------:R-:W-:Y:S02]  /*13f0*/  SHF.R.S32.HI R115, RZ, 0x1f, R116 ;  /* 0x0000001fff737819 */ /* 0x000fe40000011474 */
[----:B------:R-:W-:Y:S01]  /*1400*/  SHF.R.S32.HI R119, RZ, 0x1f, R120 ;  /* 0x0000001fff777819 */ /* 0x000fe20000011478 */
[----:B------:R-:W-:Y:S01]  /*1410*/  IMAD.WIDE.U32 R162, R87, c[0x0][0x290], R162 ;  /* 0x0000a40057a27a25 */ /* 0x000fe200078e00a2 */
[----:B------:R-:W-:Y:S02]  /*1420*/  ISETP.GE.AND P0, PT, R90, 0x1, PT ;  /* 0x000000015a00780c */ /* 0x000fe40003f06270 */
[----:B------:R-:W-:Y:S01]  /*1430*/  LOP3.LUT R136, R136, 0xfffffff8, RZ, 0xc0, !PT ;  /* 0xfffffff888887812 */ /* 0x000fe200078ec0ff */
[----:B------:R-:W-:Y:S01]  /*1440*/  IMAD.SHL.U32 R131, R131, 0x2, RZ ;  /* 0x0000000283837824 */ /* 0x000fe200078e00ff */
[----:B------:R-:W-:Y:S01]  /*1450*/  LOP3.LUT R144, R144, 0xfffffff8, RZ, 0xc0, !PT ;  /* 0xfffffff890907812 */ /* 0x000fe200078ec0ff */
[----:B------:R-:W-:Y:S01]  /*1460*/  IMAD.IADD R113, R179, 0x1, R113 ;  /* 0x00000001b3717824 */ /* 0x000fe200078e0271 */
[----:B------:R-:W-:Y:S01]  /*1470*/  LOP3.LUT R143, R143, 0xfffffff8, RZ, 0xc0, !PT ;  /* 0xfffffff88f8f7812 */ /* 0x000fe200078ec0ff */
[----:B------:R-:W-:Y:S01]  /*1480*/  IMAD.IADD R103, R171, 0x1, R103 ;  /* 0x00000001ab677824 */ /* 0x000fe200078e0267 */
[----:B------:R-:W-:Y:S01]  /*1490*/  ISETP.NE.AND P1, PT, R106, 0x1, PT ;  /* 0x000000016a00780c */ /* 0x000fe20003f25270 */
[----:B------:R-:W-:Y:S01]  /*14a0*/  IMAD.SHL.U32 R130, R130, 0x2, RZ ;  /* 0x0000000282827824 */ /* 0x000fe200078e00ff */
[CC--:B------:R-:W-:Y:S01]  /*14b0*/  SHF.L.U64.HI R109, R110.reuse, R111.reuse, c[0x0][0x284] ;  /* 0x0000a1006e6d7619 */ /* 0x0c0fe2000001026f */
[----:B------:R-:W-:Y:S01]  /*14c0*/  IMAD.SHL.U32 R110, R110, 0x40, RZ ;  /* 0x000000406e6e7824 */ /* 0x000fe200078e00ff */
[C---:B------:R-:W-:Y:S01]  /*14d0*/  SHF.L.U64.HI R111, R112.reuse, R111, c[0x0][0x294] ;  /* 0x0000a500706f7619 */ /* 0x040fe2000001026f */
[----:B------:R-:W-:Y:S01]  /*14e0*/  IMAD.SHL.U32 R112, R112, 0x40, RZ ;  /* 0x0000004070707824 */ /* 0x000fe200078e00ff */
[C---:B------:R-:W-:Y:S01]  /*14f0*/  SHF.L.U64.HI R115, R116.reuse, 0x1, R115 ;  /* 0x0000000174737819 */ /* 0x040fe20000010273 */
[----:B------:R-:W-:Y:S01]  /*1500*/  IMAD.SHL.U32 R116, R116, 0x2, RZ ;  /* 0x0000000274747824 */ /* 0x000fe200078e00ff */
[C---:B------:R-:W-:Y:S01]  /*1510*/  SHF.L.U64.HI R119, R120.reuse, 0x1, R119 ;  /* 0x0000000178777819 */ /* 0x040fe20000010277 */
[----:B------:R-:W-:Y:S01]  /*1520*/  IMAD.SHL.U32 R120, R120, 0x2, RZ ;  /* 0x0000000278787824 */ /* 0x000fe200078e00ff */
[----:B------:R-:W-:Y:S01]  /*1530*/  P2R R156, PR, RZ, 0x4 ;  /* 0x00000004ff9c7803 */ /* 0x000fe20000000000 */
[----:B------:R-:W-:Y:S01]  /*1540*/  IMAD.SHL.U32 R128, R128, 0x2, RZ ;  /* 0x0000000280807824 */ /* 0x000fe200078e00ff */
[----:B-1----:R-:W-:-:S02]  /*1550*/  IADD3 R10, R18, 0x50, RZ ;  /* 0x00000050120a7810 */ /* 0x002fc40007ffe0ff */
[----:B------:R-:W-:Y:S02]  /*1560*/  IADD3 R9, R18, 0x10, RZ ;  /* 0x0000001012097810 */ /* 0x000fe40007ffe0ff */
[----:B------:R-:W-:Y:S02]  /*1570*/  SHF.R.S32.HI R125, RZ, 0x1f, R142 ;  /* 0x0000001fff7d7819 */ /* 0x000fe4000001148e */
[----:B------:R-:W-:Y:S02]  /*1580*/  SHF.R.S32.HI R124, RZ, 0x1f, R137 ;  /* 0x0000001fff7c7819 */ /* 0x000fe40000011489 */
[----:B------:R-:W-:Y:S02]  /*1590*/  SHF.R.S32.HI R123, RZ, 0x1f, R136 ;  /* 0x0000001fff7b7819 */ /* 0x000fe40000011488 */
[----:B------:R-:W-:Y:S02]  /*15a0*/  SHF.R.S32.HI R127, RZ, 0x1f, R144 ;  /* 0x0000001fff7f7819 */ /* 0x000fe40000011490 */
[----:B------:R-:W-:-:S02]  /*15b0*/  SHF.R.S32.HI R126, RZ, 0x1f, R143 ;  /* 0x0000001fff7e7819 */ /* 0x000fc4000001148f */
[----:B--2---:R-:W-:Y:S01]  /*15c0*/  @P3 SHF.R.S32.HI R161, RZ, 0x1f, R160 ;  /* 0x0000001fffa13819 */ /* 0x004fe200000114a0 */
[----:B------:R-:W-:Y:S01]  /*15d0*/  @!P3 IMAD.MOV.U32 R161, RZ, RZ, R0 ;  /* 0x000000ffffa1b224 */ /* 0x000fe200078e0000 */
[----:B------:R-:W-:Y:S01]  /*15e0*/  SEL R0, RZ, c[0x0][0x27c], !P2 ;  /* 0x00009f00ff007a07 */ /* 0x000fe20005000000 */
[----:B------:R-:W-:Y:S02]  /*15f0*/  @!P3 IMAD.MOV.U32 R160, RZ, RZ, R209 ;  /* 0x000000ffffa0b224 */ /* 0x000fe400078e00d1 */
[----:B------:R-:W-:Y:S02]  /*1600*/  IMAD R7, R161, c[0x0][0x2b0], RZ ;  /* 0x0000ac00a1077a24 */ /* 0x000fe400078e02ff */
[----:B------:R-:W-:Y:S02]  /*1610*/  IMAD.IADD R11, R0, 0x1, R13 ;  /* 0x00000001000b7824 */ /* 0x000fe400078e020d */
[C---:B------:R-:W-:Y:S02]  /*1620*/  IMAD R7, R160.reuse, c[0x0][0x2b4], R7 ;  /* 0x0000ad00a0077a24 */ /* 0x040fe400078e0207 */
[----:B------:R-:W-:Y:S01]  /*1630*/  IMAD.WIDE.U32 R160, R160, c[0x0][0x2b0], RZ ;  /* 0x0000ac00a0a07a25 */ /* 0x000fe200078e00ff */
[----:B------:R-:W-:-:S03]  /*1640*/  SHF.R.S32.HI R0, RZ, 0x1f, R11 ;  /* 0x0000001fff007819 */ /* 0x000fc6000001140b */
[----:B------:R-:W-:Y:S01]  /*1650*/  IMAD.IADD R96, R161, 0x1, R7 ;  /* 0x00000001a1607824 */ /* 0x000fe200078e0207 */
[CC--:B------:R-:W-:Y:S02]  /*1660*/  LEA.HI R118, R0.reuse, R11.reuse, RZ, 0x3 ;  /* 0x0000000b00767211 */ /* 0x0c0fe400078f18ff */
[----:B------:R-:W-:Y:S02]  /*1670*/  LEA.HI R0, R0, R11, RZ, 0x6 ;  /* 0x0000000b00007211 */ /* 0x000fe400078f30ff */
[--C-:B------:R-:W-:Y:S02]  /*1680*/  LOP3.LUT R129, R149, 0x38, R118.reuse, 0xf8, !PT ;  /* 0x0000003895817812 */ /* 0x100fe400078ef876 */
[----:B------:R-:W-:Y:S01]  /*1690*/  SHF.R.S32.HI R138, RZ, 0x3, R118 ;  /* 0x00000003ff8a7819 */ /* 0x000fe20000011476 */
[----:B------:R-:W-:Y:S01]  /*16a0*/  IMAD.SHL.U32 R0, R0, 0x40, RZ ;  /* 0x0000004000007824 */ /* 0x000fe200078e00ff */
[----:B------:R-:W-:Y:S02]  /*16b0*/  LOP3.LUT R129, R129, R134, RZ, 0x3c, !PT ;  /* 0x0000008681817212 */ /* 0x000fe400078e3cff */
[----:B------:R-:W-:-:S02]  /*16c0*/  LOP3.LUT R118, R118, 0xfffffff8, RZ, 0xc0, !PT ;  /* 0xfffffff876767812 */ /* 0x000fc400078ec0ff */
[----:B------:R-:W-:Y:S02]  /*16d0*/  LOP3.LUT R0, R0, 0x7ffff000, RZ, 0xc0, !PT ;  /* 0x7ffff00000007812 */ /* 0x000fe400078ec0ff */
[----:B------:R-:W-:Y:S02]  /*16e0*/  SHF.R.S32.HI R117, RZ, 0x1f, R118 ;  /* 0x0000001fff757819 */ /* 0x000fe40000011476 */
[----:B------:R-:W-:Y:S02]  /*16f0*/  IADD3 R129, R129, R0, R132 ;  /* 0x0000000081817210 */ /* 0x000fe40007ffe084 */
[----:B------:R-:W-:Y:S02]  /*1700*/  SHF.R.S32.HI R0, RZ, 0x1f, R87 ;  /* 0x0000001fff007819 */ /* 0x000fe40000011457 */
[C---:B------:R-:W-:Y:S01]  /*1710*/  SHF.L.U64.HI R117, R118.reuse, 0x1, R117 ;  /* 0x0000000176757819 */ /* 0x040fe20000010275 */
[----:B------:R-:W-:Y:S01]  /*1720*/  IMAD.SHL.U32 R118, R118, 0x2, RZ ;  /* 0x0000000276767824 */ /* 0x000fe200078e00ff */
[----:B------:R-:W-:Y:S01]  /*1730*/  IADD3 R11, R18, 0x30, RZ ;  /* 0x00000030120b7810 */ /* 0x000fe20007ffe0ff */
[----:B------:R-:W-:-:S02]  /*1740*/  IMAD R2, R0, c[0x0][0x280], RZ ;  /* 0x0000a00000027a24 */ /* 0x000fc400078e02ff */
[----:B------:R-:W-:Y:S02]  /*1750*/  IMAD R0, R0, c[0x0][0x290], RZ ;  /* 0x0000a40000007a24 */ /* 0x000fe400078e02ff */
[C---:B------:R-:W-:Y:S02]  /*1760*/  IMAD R99, R87.reuse, c[0x0][0x284], R2 ;  /* 0x0000a10057637a24 */ /* 0x040fe400078e0202 */
[----:B------:R-:W-:Y:S01]  /*1770*/  IMAD R3, R87, c[0x0][0x294], R0 ;  /* 0x0000a50057037a24 */ /* 0x000fe200078e0200 */
[----:B------:R-:W-:Y:S01]  /*1780*/  P2R R0, PR, RZ, 0x1 ;  /* 0x00000001ff007803 */ /* 0x000fe20000000000 */
[----:B------:R-:W-:Y:S01]  /*1790*/  IMAD.IADD R101, R169, 0x1, R99 ;  /* 0x00000001a9657824 */ /* 0x000fe200078e0263 */
[----:B------:R-:W-:Y:S01]  /*17a0*/  P2R R0, PR, RZ, 0x2 ;  /* 0x00000002ff007803 */ /* 0x000fe20000000000 */
[----:B------:R-:W-:Y:S02]  /*17b0*/  IMAD.IADD R99, R99, 0x1, R165 ;  /* 0x0000000163637824 */ /* 0x000fe400078e02a5 */
[----:B------:R-:W-:-:S02]  /*17c0*/  IMAD.IADD R100, R167, 0x1, R3 ;  /* 0x00000001a7647824 */ /* 0x000fc400078e0203 */
[----:B------:R-:W-:Y:S02]  /*17d0*/  IMAD.IADD R98, R3, 0x1, R163 ;  /* 0x0000000103627824 */ /* 0x000fe400078e02a3 */
[----:B------:R-:W-:Y:S01]  /*17e0*/  IMAD.SHL.U32 R129, R129, 0x2, RZ ;  /* 0x0000000281817824 */ /* 0x000fe200078e00ff */
[----:B---3--:R-:W-:Y:S06]  /*17f0*/  BAR.SYNC.DEFER_BLOCKING 0x0 ;  /* 0x0000000000007b1d */ /* 0x008fec0000010000 */
.L_x_90:
[----:B------:R-:W-:Y:S01]  /*1800*/  IMAD.SHL.U32 R95, R147, 0x40, RZ ;  /* 0x00000040935f7824 */ /* 0x000fe200078e00ff */
[----:B------:R-:W-:Y:S04]  /*1810*/  DEPBAR.LE SB0, 0x0 ;  /* 0x000080000000791a */ /* 0x000fe80000000000 */
[----:B------:R-:W-:Y:S01]  /*1820*/  IMAD.IADD R0, R146, 0x1, R95 ;  /* 0x0000000192007824 */ /* 0x000fe200078e025f */
[----:B------:R-:W-:Y:S01]  /*1830*/  ISETP.NE.AND P1, PT, R106, 0x1, PT ;  /* 0x000000016a00780c */ /* 0x000fe20003f25270 */
[----:B------:R-:W-:Y:S01]  /*1840*/  IMAD.MOV.U32 R102, RZ, RZ, RZ ;  /* 0x000000ffff667224 */ /* 0x000fe200078e00ff */
[----:B------:R-:W-:Y:S01]  /*1850*/  ISETP.GE.AND P2, PT, R90, 0x1, PT ;  /* 0x000000015a00780c */ /* 0x000fe20003f46270 */
[----:B------:R-:W-:Y:S01]  /*1860*/  IMAD.IADD R94, R97, 0x1, R0 ;  /* 0x00000001615e7824 */ /* 0x000fe200078e0200 */
[----:B------:R-:W-:Y:S01]  /*1870*/  ISETP.GE.AND P0, PT, R0, R154, PT ;  /* 0x0000009a0000720c */ /* 0x000fe20003f06270 */
[----:B------:R-:W-:Y:S02]  /*1880*/  BSSY B1, `(.L_x_66) ;  /* 0x00003ea000017945 */ /* 0x000fe40003800000 */
[----:B------:R-:W-:Y:S01]  /*1890*/  IMAD.MOV.U32 R3, RZ, RZ, R94 ;  /* 0x000000ffff037224 */ /* 0x000fe200078e005e */
[----:B------:R-:W-:Y:S05]  /*18a0*/  ISETP.GT.OR P0, PT, R146, 0x3f, P0 ;  /* 0x0000003f9200780c */ /* 0x000fea0000704670 */
[----:B------:R-:W-:Y:S05]  /*18b0*/  @P1 IMAD.HI.U32 R0, R94, c[0x0][0x2bc], RZ ;  /* 0x0000af005e001a27 */ /* 0x000fea00078e00ff */
[----:B------:R-:W-:Y:S04]  /*18c0*/  @P1 SHF.R.U32.HI R3, RZ, c[0x0][0x2c0], R0 ;  /* 0x0000b000ff031a19 */ /* 0x000fe80000011600 */
[C---:B------:R-:W-:Y:S04]  /*18d0*/  @!P0 IADD3 R5, P1, R3.reuse, R160, RZ ;  /* 0x000000a003058210 */ /* 0x040fe80007f3e0ff */
[----:B------:R-:W-:Y:S01]  /*18e0*/  @!P0 LEA.HI.X.SX32 R0, R3, R96, 0x1, P1 ;  /* 0x0000006003008211 */ /* 0x000fe200008f0eff */
[----:B------:R-:W-:Y:S01]  /*18f0*/  IMAD.MOV R3, RZ, RZ, -R3 ;  /* 0x000000ffff037224 */ /* 0x000fe200078e0a03 */
[----:B-1----:R-:W-:Y:S03]  /*1900*/  @!P0 LEA R6, P1, R5, c[0x0][0x2a0], 0x2 ;  /* 0x0000a80005068a11 */ /* 0x002fe600078210ff */
[----:B------:R-:W-:Y:S01]  /*1910*/  IMAD R94, R3, c[0x0][0x2b8], R94 ;  /* 0x0000ae00035e7a24 */ /* 0x000fe200078e025e */
[----:B------:R-:W-:Y:S03]  /*1920*/  @!P0 LEA.HI.X R7, R5, c[0x0][0x2a4], R0, 0x2, P1 ;  /* 0x0000a90005078a11 */ /* 0x000fe600008f1400 */
[C---:B------:R-:W-:Y:S01]  /*1930*/  IMAD.WIDE.U32 R4, R94.reuse, c[0x0][0x1e0], RZ ;  /* 0x000078005e047a25 */ /* 0x040fe200078e00ff */
[----:B------:R-:W-:Y:S01]  /*1940*/  SHF.R.S32.HI R93, RZ, 0x1f, R94 ;  /* 0x0000001fff5d7819 */ /* 0x000fe2000001145e */
[----:B--2---:R-:W2:Y:S04]  /*1950*/  @!P0 LDG.E R102, [R6.64] ;  /* 0x0000000606668981 */ /* 0x004ea8000c1e1900 */
[----:B------:R-:W-:Y:S01]  /*1960*/  IMAD R0, R93, c[0x0][0x1e0], RZ ;  /* 0x000078005d007a24 */ /* 0x000fe200078e02ff */
[----:B------:R-:W-:Y:S03]  /*1970*/  BAR.SYNC.DEFER_BLOCKING 0x0 ;  /* 0x0000000000007b1d */ /* 0x000fe60000010000 */
[----:B------:R-:W-:Y:S04]  /*1980*/  IMAD R0, R94, c[0x0][0x1e4], R0 ;  /* 0x000079005e007a24 */ /* 0x000fe800078e0200 */
[----:B------:R-:W-:Y:S01]  /*1990*/  IMAD.IADD R5, R5, 0x1, R0 ;  /* 0x0000000105057824 */ /* 0x000fe200078e0200 */
[----:B--2---:R-:W-:Y:S03]  /*19a0*/  SHF.R.S32.HI R92, RZ, 0x1f, R102 ;  /* 0x0000001fff5c7819 */ /* 0x004fe60000011466 */
[----:B------:R-:W-:Y:S04]  /*19b0*/  IMAD.WIDE.U32 R4, R102, c[0x0][0x1f0], R4 ;  /* 0x00007c0066047a25 */ /* 0x000fe800078e0004 */
[----:B------:R-:W-:Y:S01]  /*19c0*/  IMAD R2, R92, c[0x0][0x1f0], RZ ;  /* 0x00007c005c027a24 */ /* 0x000fe200078e02ff */
[----:B------:R-:W-:Y:S03]  /*19d0*/  IADD3 R0, P0, R178, R4, RZ ;  /* 0x00000004b2007210 */ /* 0x000fe60007f1e0ff */
[----:B------:R-:W-:Y:S05]  /*19e0*/  IMAD R2, R102, c[0x0][0x1f4], R2 ;  /* 0x00007d0066027a24 */ /* 0x000fea00078e0202 */
[----:B------:R-:W-:Y:S02]  /*19f0*/  IADD3.X R75, R113, R5, R2, P0, !PT ;  /* 0x00000005714b7210 */ /* 0x000fe400007fe402 */
[C---:B------:R-:W-:Y:S04]  /*1a00*/  LEA R73, P0, R0.reuse, c[0x0][0x1c8], 0x1 ;  /* 0x0000720000497a11 */ /* 0x040fe800078008ff */
[----:B------:R-:W-:Y:S01]  /*1a10*/  LEA.HI.X R75, R0, c[0x0][0x1cc], R75, 0x1, P0 ;  /* 0x00007300004b7a11 */ /* 0x000fe200000f0c4b */
[----:B------:R-:W-:-:S05]  /*1a20*/  @!P2 BRA `(.L_x_67) ;  /* 0x00003a900000a947 */ /* 0x000fca0003800000 */
[-C--:B------:R-:W-:Y:S01]  /*1a30*/  IMAD R21, R109, R147.reuse, RZ ;  /* 0x000000936d157224 */ /* 0x080fe200078e02ff */
[----:B------:R-:W-:Y:S01]  /*1a40*/  ISETP.NE.AND P0, PT, RZ, UR4, PT ;  /* 0x00000004ff007c0c */ /* 0x000fe2000bf05270 */
[-C--:B------:R-:W-:Y:S01]  /*1a50*/  IMAD R3, R111, R147.reuse, RZ ;  /* 0x000000936f037224 */ /* 0x080fe200078e02ff */
[----:B------:R-:W-:Y:S01]  /*1a60*/  SHF.R.S32.HI R0, RZ, 0x1f, R147 ;  /* 0x0000001fff007819 */ /* 0x000fe20000011493 */
[-C--:B------:R-:W-:Y:S01]  /*1a70*/  IMAD.WIDE.U32 R6, R110, R147.reuse, RZ ;  /* 0x000000936e067225 */ /* 0x080fe200078e00ff */
[----:B------:R-:W-:Y:S03]  /*1a80*/  IADD3 R91, -R95, R154, RZ ;  /* 0x0000009a5f5b7210 */ /* 0x000fe60007ffe1ff */
[C---:B------:R-:W-:Y:S01]  /*1a90*/  IMAD R21, R0.reuse, R110, R21 ;  /* 0x0000006e00157224 */ /* 0x040fe200078e0215 */
[----:B------:R-:W-:Y:S01]  /*1aa0*/  IMNMX R91, R91, 0x40, PT ;  /* 0x000000405b5b7817 */ /* 0x000fe20003800200 */
[----:B------:R-:W-:Y:S02]  /*1ab0*/  IMAD R3, R0, R112, R3 ;  /* 0x0000007000037224 */ /* 0x000fe400078e0203 */
[----:B------:R-:W-:Y:S01]  /*1ac0*/  IMAD.WIDE.U32 R4, R112, R147, RZ ;  /* 0x0000009370047225 */ /* 0x000fe200078e00ff */
[----:B------:R-:W-:Y:S04]  /*1ad0*/  IADD3 R0, R7, R21, RZ ;  /* 0x0000001507007210 */ /* 0x000fe80007ffe0ff */
[----:B------:R-:W-:Y:S01]  /*1ae0*/  IADD3 R3, R5, R3, RZ ;  /* 0x0000000305037210 */ /* 0x000fe20007ffe0ff */
[----:B------:R-:W-:-:S05]  /*1af0*/  @!P0 BRA `(.L_x_68) ;  /* 0x00001cb000008947 */ /* 0x000fca0003800000 */
[----:B------:R-:W-:Y:S01]  /*1b00*/  ISETP.GE.AND P1, PT, R152, R91, PT ;  /* 0x0000005b9800720c */ /* 0x000fe20003f26270 */
[----:B------:R-:W-:Y:S01]  /*1b10*/  BSSY B0, `(.L_x_69) ;  /* 0x000003a000007945 */ /* 0x000fe20003800000 */
        /* <DEDUP_REMOVED lines=12> */
[----:B------:R-:W-:-:S05]  /*1be0*/  @P1 BRA `(.L_x_70) ;  /* 0x000002c000001947 */ /* 0x000fca0003800000 */
[----:B------:R-:W-:Y:S01]  /*1bf0*/  IADD3 R6, P0, R168, R6, RZ ;  /* 0x00000006a8067210 */ /* 0x000fe20007f1e0ff */
[----:B------:R-:W-:Y:S01]  /*1c00*/  CS2R R42, SRZ ;  /* 0x00000000002a7805 */ /* 0x000fe2000001ff00 */
[----:B------:R-:W-:Y:S01]  /*1c10*/  CS2R R46, SRZ ;  /* 0x00000000002e7805 */ /* 0x000fe2000001ff00 */
[----:B------:R-:W-:Y:S01]  /*1c20*/  CS2R R44, SRZ ;  /* 0x00000000002c7805 */ /* 0x000fe2000001ff00 */
[----:B------:R-:W-:Y:S01]  /*1c30*/  CS2R R70, SRZ ;  /* 0x0000000000467805 */ /* 0x000fe2000001ff00 */
[----:B------:R-:W-:Y:S01]  /*1c40*/  IMAD.X R5, R0, 0x1, R101, P0 ;  /* 0x0000000100057824 */ /* 0x000fe200000e0665 */
[----:B------:R-:W-:Y:S01]  /*1c50*/  IADD3 R4, P0, R166, R4, RZ ;  /* 0x00000004a6047210 */ /* 0x000fe20007f1e0ff */
[----:B------:R-:W-:Y:S01]  /*1c60*/  CS2R R36, SRZ ;  /* 0x0000000000247805 */ /* 0x000fe2000001ff00 */
[----:B------:R-:W-:Y:S01]  /*1c70*/  CS2R R66, SRZ ;  /* 0x0000000000427805 */ /* 0x000fe2000001ff00 */
[----:B------:R-:W-:Y:S01]  /*1c80*/  CS2R R32, SRZ ;  /* 0x0000000000207805 */ /* 0x000fe2000001ff00 */
[----:B------:R-:W-:Y:S01]  /*1c90*/  CS2R R62, SRZ ;  /* 0x00000000003e7805 */ /* 0x000fe2000001ff00 */
[----:B------:R-:W-:Y:S01]  /*1ca0*/  IMAD.X R3, R3, 0x1, R100, P0 ;  /* 0x0000000103037824 */ /* 0x000fe200000e0664 */
[C---:B------:R-:W-:Y:S01]  /*1cb0*/  LEA R20, P0, R6.reuse, c[0x0][0x270], 0x1 ;  /* 0x00009c0006147a11 */ /* 0x040fe200078008ff */
[----:B------:R-:W-:Y:S01]  /*1cc0*/  CS2R R30, SRZ ;  /* 0x00000000001e7805 */ /* 0x000fe2000001ff00 */
[----:B------:R-:W-:Y:S01]  /*1cd0*/  CS2R R58, SRZ ;  /* 0x00000000003a7805 */ /* 0x000fe2000001ff00 */
[----:B------:R-:W-:Y:S01]  /*1ce0*/  CS2R R26, SRZ ;  /* 0x00000000001a7805 */ /* 0x000fe2000001ff00 */
[----:B------:R-:W-:Y:S01]  /*1cf0*/  LEA.HI.X R21, R6, c[0x0][0x274], R5, 0x1, P0 ;  /* 0x00009d0006157a11 */ /* 0x000fe200000f0c05 */
[----:B------:R-:W-:Y:S01]  /*1d00*/  CS2R R54, SRZ ;  /* 0x0000000000367805 */ /* 0x000fe2000001ff00 */
[C---:B------:R-:W-:Y:S04]  /*1d10*/  LEA R6, P0, R4.reuse, c[0x0][0x288], 0x1 ;  /* 0x0000a20004067a11 */ /* 0x040fe800078008ff */
[----:B------:R-:W-:Y:S02]  /*1d20*/  LEA.HI.X R7, R4, c[0x0][0x28c], R3, 0x1, P0 ;  /* 0x0000a30004077a11 */ /* 0x000fe400000f0c03 */
[----:B------:R-:W-:Y:S11]  /*1d30*/  ISETP.GE.AND P0, PT, R18, c[0x0][0x27c], PT ;  /* 0x00009f0012007a0c */ /* 0x000ff60003f06270 */
[----:B------:R-:W-:Y:S02]  /*1d40*/  @!UPT UIADD3 URZ, URZ, URZ, URZ ;  /* 0x0000003f3f3ff290 */ /* 0x000fe4000fffe03f */
[----:B------:R1:W5:Y:S04]  /*1d50*/  @!P0 LDG.E.64 R42, [R20.64] ;  /* 0x00000006142a8981 */ /* 0x000368000c1e1b00 */
[----:B------:R1:W5:Y:S01]  /*1d60*/  @!P0 LDG.E.64 R46, [R6.64] ;  /* 0x00000006062e8981 */ /* 0x000362000c1e1b00 */
[----:B------:R-:W-:Y:S11]  /*1d70*/  ISETP.GE.AND P0, PT, R9, c[0x0][0x27c], PT ;  /* 0x00009f0009007a0c */ /* 0x000ff60003f06270 */
[----:B------:R-:W-:Y:S02]  /*1d80*/  @!UPT UIADD3 URZ, URZ, URZ, URZ ;  /* 0x0000003f3f3ff290 */ /* 0x000fe4000fffe03f */
[----:B------:R1:W5:Y:S04]  /*1d90*/  @!P0 LDG.E.64 R44, [R20.64+0x20] ;  /* 0x00002006142c8981 */ /* 0x000368000c1e1b00 */
[----:B------:R1:W5:Y:S01]  /*1da0*/  @!P0 LDG.E.64 R70, [R6.64+0x20] ;  /* 0x0000200606468981 */ /* 0x000362000c1e1b00 */
        /* <DEDUP_REMOVED lines=15> */
[----:B------:R1:W5:Y:S02]  /*1ea0*/  @!P0 LDG.E.64 R54, [R6.64+0xa0] ;  /* 0x0000a00606368981 */ /* 0x000364000c1e1b00 */
.L_x_70:
[----:B------:R-:W-:Y:S05]  /*1eb0*/  BSYNC B0 ;  /* 0x0000000000007941 */ /* 0x000fea0003800000 */
.L_x_69:
[----:B------:R-:W2:Y:S04]  /*1ec0*/  SHFL.IDX PT, R75, R75, RZ, 0x1c1f ;  /* 0x001c1fff4b4b7589 */ /* 0x000ea800000e0000 */
[----:B------:R-:W3:Y:S01]  /*1ed0*/  SHFL.IDX PT, R73, R73, RZ, 0x1c1f ;  /* 0x001c1fff49497589 */ /* 0x000ee200000e0000 */
[----:B------:R-:W-:-:S05]  /*1ee0*/  @P1 BRA `(.L_x_71) ;  /* 0x0000383000001947 */ /* 0x000fca0003800000 */
[----:B------:R-:W-:Y:S01]  /*1ef0*/  ISETP.GE.AND P0, PT, R16, c[0x0][0x1d4], PT ;  /* 0x0000750010007a0c */ /* 0x000fe20003f06270 */
[----:B-----5:R-:W-:Y:S01]  /*1f00*/  IMAD.MOV.U32 R2, RZ, RZ, R30 ;  /* 0x000000ffff027224 */ /* 0x020fe200078e001e */
[----:B------:R-:W-:Y:S01]  /*1f10*/  BSSY B0, `(.L_x_72) ;  /* 0x0000063000007945 */ /* 0x000fe20003800000 */
[----:B------:R-:W-:Y:S02]  /*1f20*/  IMAD.MOV.U32 R0, RZ, RZ, R31 ;  /* 0x000000ffff007224 */ /* 0x000fe400078e001f */
[----:B-1----:R-:W-:Y:S01]  /*1f30*/  IMAD.MOV.U32 R21, RZ, RZ, R54 ;  /* 0x000000ffff157224 */ /* 0x002fe200078e0036 */
[----:B------:R-:W-:Y:S01]  /*1f40*/  PRMT R8, R2, 0x7610, R8 ;  /* 0x0000761002087816 */ /* 0x000fe20000000008 */
[----:B------:R-:W-:Y:S01]  /*1f50*/  IMAD.MOV.U32 R20, RZ, RZ, R55 ;  /* 0x000000ffff147224 */ /* 0x000fe200078e0037 */
        /* <DEDUP_REMOVED lines=32> */
[----:B------:R-:W-:Y:S02]  /*2160*/  PRMT R64, R22, 0x7610, R64 ;  /* 0x0000761016407816 */ /* 0x000fe40000000040 */
[----:B------:R-:W-:Y:S02]  /*2170*/  PRMT R69, R21, 0x7610, R69 ;  /* 0x0000761015457816 */ /* 0x000fe40000000045 */
[----:B------:R-:W-:Y:S01]  /*2180*/  PRMT R68, R20, 0x7610, R68 ;  /* 0x0000761014447816 */ /* 0x000fe20000000044 */
[----:B------:R-:W-:-:S05]  /*2190*/  @P0 BRA `(.L_x_73) ;  /* 0x000003a000000947 */ /* 0x000fca0003800000 */
[C---:B---3--:R-:W-:Y:S01]  /*21a0*/  LEA R80, P0, R16.reuse, R73, 0x1 ;  /* 0x0000004910507211 */ /* 0x048fe200078008ff */
[----:B------:R-:W1:Y:S01]  /*21b0*/  LDS.128 R20, [R140+0x6000] ;  /* 0x006000008c147984 */ /* 0x000e620000000c00 */
[----:B------:R-:W-:Y:S01]  /*21c0*/  MOV R40, R42 ;  /* 0x0000002a00287202 */ /* 0x000fe20000000f00 */
[----:B------:R-:W-:Y:S01]  /*21d0*/  IMAD.MOV.U32 R48, RZ, RZ, R46 ;  /* 0x000000ffff307224 */ /* 0x000fe200078e002e */
[----:B--2---:R-:W-:Y:S01]  /*21e0*/  LEA.HI.X R81, R16, R75, R17, 0x1, P0 ;  /* 0x0000004b10517211 */ /* 0x004fe200000f0c11 */
[----:B------:R-:W-:Y:S01]  /*21f0*/  IMAD.MOV.U32 R41, RZ, RZ, R43 ;  /* 0x000000ffff297224 */ /* 0x000fe200078e002b */
[----:B------:R-:W-:Y:S01]  /*2200*/  ISETP.GE.AND P0, PT, R18, c[0x0][0x27c], PT ;  /* 0x00009f0012007a0c */ /* 0x000fe20003f06270 */
[--C-:B------:R-:W-:Y:S11]  /*2210*/  IMAD.MOV.U32 R51, RZ, RZ, R47.reuse ;  /* 0x000000ffff337224 */ /* 0x100ff600078e002f */
[----:B------:R-:W-:Y:S01]  /*2220*/  @!UPT UIADD3 URZ, URZ, URZ, URZ ;  /* 0x0000003f3f3ff290 */ /* 0x000fe2000fffe03f */
[----:B------:R-:W-:Y:S02]  /*2230*/  @!P0 SHF.R.U64 R49, R46, 0x10, R47 ;  /* 0x000000102e318819 */ /* 0x000fe4000000122f */
[--C-:B------:R-:W-:Y:S02]  /*2240*/  @!P0 SHF.R.U64 R39, R42, 0x10, R43.reuse ;  /* 0x000000102a278819 */ /* 0x100fe4000000122b */
[----:B------:R-:W-:Y:S02]  /*2250*/  @!P0 SHF.R.U32.HI R38, RZ, 0x10, R43 ;  /* 0x00000010ff268819 */ /* 0x000fe4000001162b */
[----:B------:R-:W-:Y:S02]  /*2260*/  @!P0 PRMT R49, R48, 0x5410, R49 ;  /* 0x0000541030318816 */ /* 0x000fe40000000031 */
[----:B------:R-:W-:Y:S02]  /*2270*/  @!P0 SHF.R.U32.HI R46, RZ, 0x10, R47 ;  /* 0x00000010ff2e8819 */ /* 0x000fe4000001162f */
[----:B------:R-:W-:Y:S02]  /*2280*/  @!P0 PRMT R39, R40, 0x5410, R39 ;  /* 0x0000541028278816 */ /* 0x000fe40000000027 */
[----:B------:R-:W-:Y:S02]  /*2290*/  @!P0 PRMT R38, R41, 0x5410, R38 ;  /* 0x0000541029268816 */ /* 0x000fe40000000026 */
[----:B------:R-:W-:Y:S01]  /*22a0*/  @!P0 PRMT R51, R51, 0x5410, R46 ;  /* 0x0000541033338816 */ /* 0x000fe2000000002e */
[----:B------:R-:W-:Y:S01]  /*22b0*/  @!P0 IMAD.U32 R46, R49, 0x10000, RZ ;  /* 0x00010000312e8824 */ /* 0x000fe200078e00ff */
[----:B------:R-:W-:Y:S02]  /*22c0*/  @!P0 SHF.L.U32 R40, R39, 0x10, RZ ;  /* 0x0000001027288819 */ /* 0x000fe400000006ff */
[----:B------:R-:W-:Y:S02]  /*22d0*/  @!P0 LOP3.LUT R49, R49, 0xffff0000, RZ, 0xc0, !PT ;  /* 0xffff000031318812 */ /* 0x000fe400078ec0ff */
[----:B------:R-:W-:Y:S01]  /*22e0*/  @!P0 LOP3.LUT R39, R39, 0xffff0000, RZ, 0xc0, !PT ;  /* 0xffff000027278812 */ /* 0x000fe200078ec0ff */
[C---:B-1----:R-:W-:Y:S01]  /*22f0*/  @!P0 IMAD.U32 R47, R20.reuse, 0x10000, RZ ;  /* 0x00010000142f8824 */ /* 0x042fe200078e00ff */
[----:B------:R-:W-:Y:S01]  /*2300*/  @!P0 LOP3.LUT R41, R20, 0xffff0000, RZ, 0xc0, !PT ;  /* 0xffff000014298812 */ /* 0x000fe200078ec0ff */
[C---:B------:R-:W-:Y:S01]  /*2310*/  @!P0 IMAD.U32 R48, R21.reuse, 0x10000, RZ ;  /* 0x0001000015308824 */ /* 0x040fe200078e00ff */
[----:B------:R-:W-:Y:S01]  /*2320*/  @!P0 LOP3.LUT R42, R21, 0xffff0000, RZ, 0xc0, !PT ;  /* 0xffff0000152a8812 */ /* 0x000fe200078ec0ff */
[----:B------:R-:W-:Y:S02]  /*2330*/  @!P0 IMAD.U32 R50, R22, 0x10000, RZ ;  /* 0x0001000016328824 */ /* 0x000fe400078e00ff */
[C---:B------:R-:W-:Y:S02]  /*2340*/  @!P0 FMUL.FTZ R77, R41.reuse, R46 ;  /* 0x0000002e294d8220 */ /* 0x040fe40000410000 */
[-C--:B------:R-:W-:Y:S01]  /*2350*/  @!P0 FMUL.FTZ R0, R41, R40.reuse ;  /* 0x0000002829008220 */ /* 0x080fe20000410000 */
[----:B------:R-:W-:Y:S01]  /*2360*/  @!P0 LOP3.LUT R41, R23, 0xffff0000, RZ, 0xc0, !PT ;  /* 0xffff000017298812 */ /* 0x000fe200078ec0ff */
[----:B------:R-:W-:Y:S02]  /*2370*/  @!P0 FMUL.FTZ R79, R42, R49 ;  /* 0x000000312a4f8220 */ /* 0x000fe40000410000 */
[----:B------:R-:W-:Y:S01]  /*2380*/  @!P0 FFMA.FTZ R77, R47, R40, -R77 ;  /* 0x000000282f4d8223 */ /* 0x000fe2000001084d */
[----:B------:R-:W-:Y:S01]  /*2390*/  @!P0 LOP3.LUT R40, R22, 0xffff0000, RZ, 0xc0, !PT ;  /* 0xffff000016288812 */ /* 0x000fe200078ec0ff */
[----:B------:R-:W-:Y:S01]  /*23a0*/  @!P0 FFMA.FTZ R0, R46, R47, R0 ;  /* 0x0000002f2e008223 */ /* 0x000fe20000010000 */
[C---:B------:R-:W-:Y:S01]  /*23b0*/  @!P0 SHF.L.U32 R46, R51.reuse, 0x10, RZ ;  /* 0x00000010332e8819 */ /* 0x040fe200000006ff */
[-C--:B------:R-:W-:Y:S01]  /*23c0*/  @!P0 FMUL.FTZ R2, R42, R39.reuse ;  /* 0x000000272a028220 */ /* 0x080fe20000410000 */
[----:B------:R-:W-:Y:S01]  /*23d0*/  @!P0 LOP3.LUT R47, R51, 0xffff0000, RZ, 0xc0, !PT ;  /* 0xffff0000332f8812 */ /* 0x000fe200078ec0ff */
[----:B------:R-:W-:Y:S01]  /*23e0*/  @!P0 FFMA.FTZ R79, R48, R39, -R79 ;  /* 0x00000027304f8223 */ /* 0x000fe2000001084f */
[----:B------:R-:W-:Y:S01]  /*23f0*/  @!P0 SHF.L.U32 R51, R23, 0x10, RZ ;  /* 0x0000001017338819 */ /* 0x000fe200000006ff */
[C---:B------:R-:W-:Y:S01]  /*2400*/  @!P0 IMAD.U32 R39, R38.reuse, 0x10000, RZ ;  /* 0x0001000026278824 */ /* 0x040fe200078e00ff */
[----:B------:R-:W-:Y:S01]  /*2410*/  @!P0 LOP3.LUT R38, R38, 0xffff0000, RZ, 0xc0, !PT ;  /* 0xffff000026268812 */ /* 0x000fe200078ec0ff */
[----:B------:R-:W-:Y:S01]  /*2420*/  @!P0 FMUL.FTZ R72, R40, R46 ;  /* 0x0000002e28488220 */ /* 0x000fe20000410000 */
[----:B------:R-:W-:Y:S01]  /*2430*/  @!P0 F2FP.BF16.PACK_AB R77, R0, R77 ;  /* 0x0000004d004d823e */ /* 0x000fe200000010ff */
[----:B------:R-:W-:Y:S02]  /*2440*/  @!P0 FMUL.FTZ R3, R40, R39 ;  /* 0x0000002728038220 */ /* 0x000fe40000410000 */
[C---:B------:R-:W-:Y:S02]  /*2450*/  @!P0 FMUL.FTZ R74, R41.reuse, R47 ;  /* 0x0000002f294a8220 */ /* 0x040fe40000410000 */
[----:B------:R-:W-:Y:S02]  /*2460*/  @!P0 FMUL.FTZ R4, R41, R38 ;  /* 0x0000002629048220 */ /* 0x000fe40000410000 */
[----:B------:R-:W-:Y:S02]  /*2470*/  @!P0 FFMA.FTZ R2, R49, R48, R2 ;  /* 0x0000003031028223 */ /* 0x000fe40000010002 */
[----:B------:R-:W-:Y:S02]  /*2480*/  @!P0 FFMA.FTZ R3, R46, R50, R3 ;  /* 0x000000322e038223 */ /* 0x000fe40000010003 */
[----:B------:R-:W-:Y:S01]  /*2490*/  @!P0 FFMA.FTZ R72, R50, R39, -R72 ;  /* 0x0000002732488223 */ /* 0x000fe20000010848 */
[----:B------:R-:W-:Y:S01]  /*24a0*/  @!P0 F2FP.BF16.PACK_AB R76, R2, R79 ;  /* 0x0000004f024c823e */ /* 0x000fe200000010ff */
[----:B------:R-:W-:Y:S02]  /*24b0*/  @!P0 FFMA.FTZ R74, R51, R38, -R74 ;  /* 0x00000026334a8223 */ /* 0x000fe4000001084a */
[----:B------:R-:W-:Y:S01]  /*24c0*/  @!P0 FFMA.FTZ R4, R47, R51, R4 ;  /* 0x000000332f048223 */ /* 0x000fe20000010004 */
[----:B------:R-:W-:Y:S01]  /*24d0*/  @!P0 F2FP.BF16.PACK_AB R72, R3, R72 ;  /* 0x000000480348823e */ /* 0x000fe200000010ff */
[----:B------:R-:W-:Y:S01]  /*24e0*/  @!P0 IMAD.MOV.U32 R20, RZ, RZ, R77 ;  /* 0x000000ffff148224 */ /* 0x000fe200078e004d */
[----:B------:R-:W-:Y:S02]  /*24f0*/  @!P0 MOV R21, R76 ;  /* 0x0000004c00158202 */ /* 0x000fe40000000f00 */
[----:B------:R-:W-:Y:S01]  /*2500*/  @!P0 F2FP.BF16.PACK_AB R79, R4, R74 ;  /* 0x0000004a044f823e */ /* 0x000fe200000010ff */
[----:B------:R-:W-:Y:S03]  /*2510*/  @!P0 IMAD.MOV.U32 R22, RZ, RZ, R72 ;  /* 0x000000ffff168224 */ /* 0x000fe600078e0048 */
[----:B------:R-:W-:Y:S05]  /*2520*/  @!P0 MOV R23, R79 ;  /* 0x0000004f00178202 */ /* 0x000fea0000000f00 */
[----:B------:R1:W-:Y:S02]  /*2530*/  ST.E.128 [R80.64], R20 ;  /* 0x0000001450007985 */ /* 0x0003e4000c101d06 */
.L_x_73:
[----:B------:R-:W-:Y:S05]  /*2540*/  BSYNC B0 ;  /* 0x0000000000007941 */ /* 0x000fea0003800000 */
.L_x_72:
[----:B------:R-:W-:Y:S01]  /*2550*/  ISETP.GE.AND P0, PT, R13, c[0x0][0x1d4], PT ;  /* 0x000075000d007a0c */ /* 0x000fe20003f06270 */
[----:B------:R-:W-:Y:S01]  /*2560*/  @!UPT UIADD3 URZ, URZ, URZ, URZ ;  /* 0x0000003f3f3ff290 */ /* 0x000fe2000fffe03f */
[----:B------:R-:W-:Y:S11]  /*2570*/  BSSY B0, `(.L_x_74) ;  /* 0x0000038000007945 */ /* 0x000ff60003800000 */
[----:B------:R-:W-:-:S05]  /*2580*/  @P0 BRA `(.L_x_75) ;  /* 0x0000036000000947 */ /* 0x000fca0003800000 */
[C---:B---3--:R-:W-:Y:S01]  /*2590*/  LEA R78, P0, R144.reuse, R73, 0x1 ;  /* 0x00000049904e7211 */ /* 0x048fe200078008ff */
[----:B-1----:R-:W1:Y:S03]  /*25a0*/  LDS.128 R20, [R139+0x6000] ;  /* 0x006000008b147984 */ /* 0x002e660000000c00 */
[----:B--2---:R-:W-:Y:S02]  /*25b0*/  LEA.HI.X R79, R144, R75, R127, 0x1, P0 ;  /* 0x0000004b904f7211 */ /* 0x004fe400000f0c7f */
[----:B------:R-:W-:Y:S11]  /*25c0*/  ISETP.GE.AND P0, PT, R9, c[0x0][0x27c], PT ;  /* 0x00009f0009007a0c */ /* 0x000ff60003f06270 */
[----:B------:R-:W-:Y:S02]  /*25d0*/  @!UPT UIADD3 URZ, URZ, URZ, URZ ;  /* 0x0000003f3f3ff290 */ /* 0x000fe4000fffe03f */
[----:B------:R-:W-:Y:S02]  /*25e0*/  @!P0 SHF.R.U64 R42, R70, 0x10, R71 ;  /* 0x00000010462a8819 */ /* 0x000fe40000001247 */
[--C-:B------:R-:W-:Y:S02]  /*25f0*/  @!P0 SHF.R.U64 R38, R44, 0x10, R45.reuse ;  /* 0x000000102c268819 */ /* 0x100fe4000000122d */
[----:B------:R-:W-:Y:S02]  /*2600*/  @!P0 PRMT R69, R69, 0x5410, R42 ;  /* 0x0000541045458816 */ /* 0x000fe4000000002a */
[----:B------:R-:W-:Y:S02]  /*2610*/  @!P0 PRMT R35, R35, 0x5410, R38 ;  /* 0x0000541023238816 */ /* 0x000fe40000000026 */
[C---:B------:R-:W-:Y:S01]  /*2620*/  @!P0 LOP3.LUT R47, R69.reuse, 0xffff0000, RZ, 0xc0, !PT ;  /* 0xffff0000452f8812 */ /* 0x040fe200078ec0ff */
[----:B------:R-:W-:Y:S01]  /*2630*/  @!P0 IMAD.U32 R41, R69, 0x10000, RZ ;  /* 0x0001000045298824 */ /* 0x000fe200078e00ff */
[----:B------:R-:W-:Y:S01]  /*2640*/  @!P0 SHF.R.U32.HI R45, RZ, 0x10, R45 ;  /* 0x00000010ff2d8819 */ /* 0x000fe2000001162d */
[C---:B------:R-:W-:Y:S01]  /*2650*/  @!P0 IMAD.U32 R38, R35.reuse, 0x10000, RZ ;  /* 0x0001000023268824 */ /* 0x040fe200078e00ff */
[----:B------:R-:W-:Y:S02]  /*2660*/  @!P0 SHF.R.U32.HI R71, RZ, 0x10, R71 ;  /* 0x00000010ff478819 */ /* 0x000fe40000011647 */
[----:B------:R-:W-:Y:S02]  /*2670*/  @!P0 LOP3.LUT R35, R35, 0xffff0000, RZ, 0xc0, !PT ;  /* 0xffff000023238812 */ /* 0x000fe400078ec0ff */
[----:B------:R-:W-:Y:S02]  /*2680*/  @!P0 PRMT R34, R34, 0x5410, R45 ;  /* 0x0000541022228816 */ /* 0x000fe4000000002d */
[----:B------:R-:W-:Y:S01]  /*2690*/  @!P0 PRMT R68, R68, 0x5410, R71 ;  /* 0x0000541044448816 */ /* 0x000fe20000000047 */
[C---:B-1----:R-:W-:Y:S01]  /*26a0*/  @!P0 IMAD.U32 R43, R20.reuse, 0x10000, RZ ;  /* 0x00010000142b8824 */ /* 0x042fe200078e00ff */
[----:B------:R-:W-:Y:S01]  /*26b0*/  @!P0 LOP3.LUT R39, R20, 0xffff0000, RZ, 0xc0, !PT ;  /* 0xffff000014278812 */ /* 0x000fe200078ec0ff */
[----:B------:R-:W-:Y:S01]  /*26c0*/  @!P0 IMAD.U32 R46, R22, 0x10000, RZ ;  /* 0x00010000162e8824 */ /* 0x000fe200078e00ff */
[----:B------:R-:W-:Y:S01]  /*26d0*/  @!P0 LOP3.LUT R40, R21, 0xffff0000, RZ, 0xc0, !PT ;  /* 0xffff000015288812 */ /* 0x000fe200078ec0ff */
[----:B------:R-:W-:Y:S01]  /*26e0*/  @!P0 IMAD.U32 R49, R23, 0x10000, RZ ;  /* 0x0001000017318824 */ /* 0x000fe200078e00ff */
[----:B------:R-:W-:Y:S01]  /*26f0*/  @!P0 SHF.L.U32 R42, R21, 0x10, RZ ;  /* 0x00000010152a8819 */ /* 0x000fe200000006ff */
[C---:B------:R-:W-:Y:S02]  /*2700*/  @!P0 FMUL.FTZ R51, R39.reuse, R41 ;  /* 0x0000002927338220 */ /* 0x040fe40000410000 */
[----:B------:R-:W-:Y:S02]  /*2710*/  @!P0 FMUL.FTZ R77, R40, R47 ;  /* 0x0000002f284d8220 */ /* 0x000fe40000410000 */
[-C--:B------:R-:W-:Y:S01]  /*2720*/  @!P0 FMUL.FTZ R0, R39, R38.reuse ;  /* 0x0000002627008220 */ /* 0x080fe20000410000 */
[----:B------:R-:W-:Y:S01]  /*2730*/  @!P0 LOP3.LUT R39, R23, 0xffff0000, RZ, 0xc0, !PT ;  /* 0xffff000017278812 */ /* 0x000fe200078ec0ff */
[----:B------:R-:W-:Y:S01]  /*2740*/  @!P0 FFMA.FTZ R51, R43, R38, -R51 ;  /* 0x000000262b338223 */ /* 0x000fe20000010833 */
[----:B------:R-:W-:Y:S01]  /*2750*/  @!P0 LOP3.LUT R38, R22, 0xffff0000, RZ, 0xc0, !PT ;  /* 0xffff000016268812 */ /* 0x000fe200078ec0ff */
[-C--:B------:R-:W-:Y:S02]  /*2760*/  @!P0 FMUL.FTZ R2, R40, R35.reuse ;  /* 0x0000002328028220 */ /* 0x080fe40000410000 */
[----:B------:R-:W-:Y:S01]  /*2770*/  @!P0 FFMA.FTZ R77, R42, R35, -R77 ;  /* 0x000000232a4d8223 */ /* 0x000fe2000001084d */
[----:B------:R-:W-:Y:S01]  /*2780*/  @!P0 SHF.L.U32 R35, R34, 0x10, RZ ;  /* 0x0000001022238819 */ /* 0x000fe200000006ff */
[----:B------:R-:W-:Y:S01]  /*2790*/  @!P0 FFMA.FTZ R0, R41, R43, R0 ;  /* 0x0000002b29008223 */ /* 0x000fe20000010000 */
[C---:B------:R-:W-:Y:S01]  /*27a0*/  @!P0 LOP3.LUT R43, R68.reuse, 0xffff0000, RZ, 0xc0, !PT ;  /* 0xffff0000442b8812 */ /* 0x040fe200078ec0ff */
[----:B------:R-:W-:Y:S01]  /*27b0*/  @!P0 IMAD.U32 R41, R68, 0x10000, RZ ;  /* 0x0001000044298824 */ /* 0x000fe200078e00ff */
        /* <DEDUP_REMOVED lines=19> */
.L_x_75:
[----:B------:R-:W-:Y:S05]  /*28f0*/  BSYNC B0 ;  /* 0x0000000000007941 */ /* 0x000fea0003800000 */
.L_x_74:
        /* <DEDUP_REMOVED lines=58> */
.L_x_77:
[----:B------:R-:W-:Y:S05]  /*2ca0*/  BSYNC B0 ;  /* 0x0000000000007941 */ /* 0x000fea0003800000 */
.L_x_76:
        /* <DEDUP_REMOVED lines=58> */
.L_x_79:
[----:B------:R-:W-:Y:S05]  /*3050*/  BSYNC B0 ;  /* 0x0000000000007941 */ /* 0x000fea0003800000 */
.L_x_78:
        /* <DEDUP_REMOVED lines=10> */
[----:B------:R-:W-:Y:S02]  /*3100*/  @!P0 SHF.R.U64 R25, R30, 0x10, R31 ;  /* 0x000000101e198819 */ /* 0x000fe4000000121f */
        /* <DEDUP_REMOVED lines=13> */
[----:B------:R-:W-:Y:S02]  /*31e0*/  @!P0 LOP3.LUT R29, R20, 0xffff0000, RZ, 0xc0, !PT ;  /* 0xffff0000141d8812 */ /* 0x000fe400078ec0ff */
[----:B------:R-:W-:Y:S01]  /*31f0*/  @!P0 SHF.L.U32 R35, R21, 0x10, RZ ;  /* 0x0000001015238819 */ /* 0x000fe200000006ff */
[----:B------:R-:W-:Y:S01]  /*3200*/  @!P0 FMUL.FTZ R43, R25, R32 ;  /* 0x00000020192b8220 */ /* 0x000fe20000410000 */
[----:B------:R-:W-:Y:S01]  /*3210*/  @!P0 LOP3.LUT R37, R56, 0xffff0000, RZ, 0xc0, !PT ;  /* 0xffff000038258812 */ /* 0x000fe200078ec0ff */
[C---:B------:R-:W-:Y:S02]  /*3220*/  @!P0 FMUL.FTZ R39, R29.reuse, R28 ;  /* 0x0000001c1d278220 */ /* 0x040fe40000410000 */
[----:B------:R-:W-:Y:S02]  /*3230*/  @!P0 FMUL.FTZ R0, R29, R24 ;  /* 0x000000181d008220 */ /* 0x000fe40000410000 */
[-C--:B------:R-:W-:Y:S01]  /*3240*/  @!P0 FMUL.FTZ R2, R25, R8.reuse ;  /* 0x0000000819028220 */ /* 0x080fe20000410000 */
[----:B------:R-:W-:Y:S01]  /*3250*/  @!P0 LOP3.LUT R25, R22, 0xffff0000, RZ, 0xc0, !PT ;  /* 0xffff000016198812 */ /* 0x000fe200078ec0ff */
[----:B------:R-:W-:Y:S01]  /*3260*/  @!P0 FFMA.FTZ R43, R35, R8, -R43 ;  /* 0x00000008232b8223 */ /* 0x000fe2000001082b */
[----:B------:R-:W-:Y:S01]  /*3270*/  @!P0 SHF.L.U32 R8, R7, 0x10, RZ ;  /* 0x0000001007088819 */ /* 0x000fe200000006ff */
[----:B------:R-:W-:Y:S01]  /*3280*/  @!P0 FFMA.FTZ R39, R33, R24, -R39 ;  /* 0x0000001821278223 */ /* 0x000fe20000010827 */
[----:B------:R-:W-:Y:S01]  /*3290*/  @!P0 LOP3.LUT R24, R23, 0xffff0000, RZ, 0xc0, !PT ;  /* 0xffff000017188812 */ /* 0x000fe200078ec0ff */
[----:B------:R-:W-:Y:S01]  /*32a0*/  @!P0 FFMA.FTZ R0, R28, R33, R0 ;  /* 0x000000211c008223 */ /* 0x000fe20000010000 */
[----:B------:R-:W-:Y:S01]  /*32b0*/  @!P0 LOP3.LUT R7, R7, 0xffff0000, RZ, 0xc0, !PT ;  /* 0xffff000007078812 */ /* 0x000fe200078ec0ff */
[----:B------:R-:W-:Y:S02]  /*32c0*/  @!P0 IMAD.U32 R28, R56, 0x10000, RZ ;  /* 0x00010000381c8824 */ /* 0x000fe400078e00ff */
[----:B------:R-:W-:Y:S01]  /*32d0*/  @!P0 IMAD.U32 R33, R22, 0x10000, RZ ;  /* 0x0001000016218824 */ /* 0x000fe200078e00ff */
[----:B------:R-:W-:Y:S01]  /*32e0*/  @!P0 F2FP.BF16.PACK_AB R39, R0, R39 ;  /* 0x000000270027823e */ /* 0x000fe200000010ff */
[C---:B------:R-:W-:Y:S02]  /*32f0*/  @!P0 FMUL.FTZ R3, R25.reuse, R8 ;  /* 0x0000000819038220 */ /* 0x040fe40000410000 */
        /* <DEDUP_REMOVED lines=16> */
.L_x_81:
[----:B------:R-:W-:Y:S05]  /*3400*/  BSYNC B0 ;  /* 0x0000000000007941 */ /* 0x000fea0003800000 */
.L_x_80:
[----:B------:R-:W-:Y:S11]  /*3410*/  ISETP.GE.AND P0, PT, R148, c[0x0][0x1d4], PT ;  /* 0x0000750094007a0c */ /* 0x000ff60003f06270 */
[----:B------:R-:W-:Y:S02]  /*3420*/  @!UPT UIADD3 URZ, URZ, URZ, URZ ;  /* 0x0000003f3f3ff290 */ /* 0x000fe4000fffe03f */
        /* <DEDUP_REMOVED lines=21> */
[C---:B------:R-:W-:Y:S02]  /*3580*/  @!P0 LOP3.LUT R25, R21.reuse, 0xffff0000, RZ, 0xc0, !PT ;  /* 0xffff000015198812 */ /* 0x040fe400078ec0ff */
[----:B------:R-:W-:Y:S01]  /*3590*/  @!P0 SHF.L.U32 R31, R21, 0x10, RZ ;  /* 0x00000010151f8819 */ /* 0x000fe200000006ff */
[----:B------:R-:W-:Y:S01]  /*35a0*/  @!P0 FMUL.FTZ R35, R8, R29 ;  /* 0x0000001d08238220 */ /* 0x000fe20000410000 */
[----:B------:R-:W-:Y:S01]  /*35b0*/  @!P0 LOP3.LUT R33, R52, 0xffff0000, RZ, 0xc0, !PT ;  /* 0xffff000034218812 */ /* 0x000fe200078ec0ff */
        /* <DEDUP_REMOVED lines=29> */
[----:B------:R1:W-:Y:S01]  /*3790*/  ST.E.128 [R36.64], R20 ;  /* 0x0000001424007985 */ /* 0x0003e2000c101d06 */
[----:B------:R-:W-:-:S05]  /*37a0*/  BRA `(.L_x_71) ;  /* 0x00001f7000007947 */ /* 0x000fca0003800000 */
.L_x_68:
        /* <DEDUP_REMOVED lines=37> */
[----:B------:R1:W5:Y:S04]  /*3a00*/  @!P0 LDG.E.128 R40, [R24.64] ;  /* 0x0000000618288981 */ /* 0x000368000c1e1d00 */
[----:B------:R1:W5:Y:S01]  /*3a10*/  @!P0 LDG.E.128 R52, [R2.64] ;  /* 0x0000000602348981 */ /* 0x000362000c1e1d00 */
[----:B------:R-:W-:Y:S11]  /*3a20*/  ISETP.GE.AND P0, PT, R13, c[0x0][0x27c], PT ;  /* 0x00009f000d007a0c */ /* 0x000ff60003f06270 */
[----:B------:R-:W-:Y:S02]  /*3a30*/  @!UPT UIADD3 URZ, URZ, URZ, URZ ;  /* 0x0000003f3f3ff290 */ /* 0x000fe4000fffe03f */
[----:B------:R1:W5:Y:S04]  /*3a40*/  @!P0 LDG.E.128 R28, [R24.64+0x40] ;  /* 0x00004006181c8981 */ /* 0x000368000c1e1d00 */
[----:B------:R1:W5:Y:S01]  /*3a50*/  @!P0 LDG.E.128 R68, [R2.64+0x40] ;  /* 0x0000400602448981 */ /* 0x000362000c1e1d00 */
[----:B------:R-:W-:Y:S11]  /*3a60*/  ISETP.GE.AND P0, PT, R12, c[0x0][0x27c], PT ;  /* 0x00009f000c007a0c */ /* 0x000ff60003f06270 */
[----:B------:R-:W-:Y:S02]  /*3a70*/  @!UPT UIADD3 URZ, URZ, URZ, URZ ;  /* 0x0000003f3f3ff290 */ /* 0x000fe4000fffe03f */
[----:B------:R1:W5:Y:S04]  /*3a80*/  @!P0 LDG.E.128 R20, [R24.64+0x80] ;  /* 0x0000800618148981 */ /* 0x000368000c1e1d00 */
[----:B------:R1:W5:Y:S02]  /*3a90*/  @!P0 LDG.E.128 R64, [R2.64+0x80] ;  /* 0x0000800602408981 */ /* 0x000364000c1e1d00 */
.L_x_83:
[----:B------:R-:W-:Y:S05]  /*3aa0*/  BSYNC B0 ;  /* 0x0000000000007941 */ /* 0x000fea0003800000 */
.L_x_82:
[----:B------:R2:W3:Y:S04]  /*3ab0*/  SHFL.IDX PT, R183, R75, RZ, 0x1c1f ;  /* 0x001c1fff4bb77589 */ /* 0x0004e800000e0000 */
[----:B------:R2:W4:Y:S01]  /*3ac0*/  SHFL.IDX PT, R182, R73, RZ, 0x1c1f ;  /* 0x001c1fff49b67589 */ /* 0x00052200000e0000 */
[----:B------:R-:W-:-:S05]  /*3ad0*/  @P1 BRA `(.L_x_71) ;  /* 0x00001c4000001947 */ /* 0x000fca0003800000 */
[----:B------:R-:W-:Y:S01]  /*3ae0*/  ISETP.GE.AND P0, PT, R16, c[0x0][0x1d4], PT ;  /* 0x0000750010007a0c */ /* 0x000fe20003f06270 */
[----:B-----5:R-:W-:Y:S01]  /*3af0*/  IMAD.MOV.U32 R4, RZ, RZ, R22 ;  /* 0x000000ffff047224 */ /* 0x020fe200078e0016 */
[----:B------:R-:W-:Y:S01]  /*3b00*/  IADD3 R184, -R131, c[0x0][0x1d4], RZ ;  /* 0x0000750083b87a10 */ /* 0x000fe20007ffe1ff */
[----:B-1----:R-:W-:Y:S01]  /*3b10*/  IMAD.MOV.U32 R3, RZ, RZ, R23 ;  /* 0x000000ffff037224 */ /* 0x002fe200078e0017 */
[----:B------:R-:W-:Y:S01]  /*3b20*/  BSSY B0, `(.L_x_84) ;  /* 0x000009f000007945 */ /* 0x000fe20003800000 */
        /* <DEDUP_REMOVED lines=31> */
[----:B------:R-:W-:Y:S01]  /*3d20*/  ISETP.NE.AND P2, PT, R157, RZ, PT ;  /* 0x000000ff9d00720c */ /* 0x000fe20003f45270 */
[----:B--2---:R-:W1:Y:S01]  /*3d30*/  LDS.128 R72, [R130+0x6100] ;  /* 0x0061000082487984 */ /* 0x004e620000000c00 */
[----:B------:R-:W-:Y:S01]  /*3d40*/  ISETP.GE.AND P0, PT, R16, c[0x0][0x27c], PT ;  /* 0x00009f0010007a0c */ /* 0x000fe20003f06270 */
[----:B------:R-:W-:Y:S01]  /*3d50*/  IMAD.MOV.U32 R50, RZ, RZ, R52 ;  /* 0x000000ffff327224 */ /* 0x000fe200078e0034 */
[----:B------:R-:W-:Y:S01]  /*3d60*/  SEL R186, R131, R184, !P2 ;  /* 0x000000b883ba7207 */ /* 0x000fe20005000000 */
[----:B------:R-:W-:Y:S01]  /*3d70*/  IMAD.MOV.U32 R45, RZ, RZ, R40 ;  /* 0x000000ffff2d7224 */ /* 0x000fe200078e0028 */
[----:B------:R-:W-:Y:S01]  /*3d80*/  MOV R48, R53 ;  /* 0x0000003500307202 */ /* 0x000fe20000000f00 */
[----:B------:R-:W-:Y:S01]  /*3d90*/  IMAD.MOV.U32 R44, RZ, RZ, R41 ;  /* 0x000000ffff2c7224 */ /* 0x000fe200078e0029 */
[----:B------:R-:W-:Y:S01]  /*3da0*/  SHF.R.S32.HI R159, RZ, 0x1f, R186 ;  /* 0x0000001fff9f7819 */ /* 0x000fe200000114ba */
[----:B------:R-:W-:Y:S01]  /*3db0*/  IMAD.MOV.U32 R46, RZ, RZ, R42 ;  /* 0x000000ffff2e7224 */ /* 0x000fe200078e002a */
[----:B------:R-:W-:Y:S01]  /*3dc0*/  MOV R63, R55 ;  /* 0x00000037003f7202 */ /* 0x000fe20000000f00 */
[----:B------:R-:W-:Y:S01]  /*3dd0*/  IMAD.MOV.U32 R56, RZ, RZ, R54 ;  /* 0x000000ffff387224 */ /* 0x000fe200078e0036 */
[----:B------:R-:W-:Y:S03]  /*3de0*/  LEA.HI R186, R159, R186, RZ, 0x4 ;  /* 0x000000ba9fba7211 */ /* 0x000fe600078f20ff */
[----:B------:R-:W-:Y:S02]  /*3df0*/  @!P0 SHF.R.U64 R51, R52, 0x10, R53 ;  /* 0x0000001034338819 */ /* 0x000fe40000001235 */
[----:B------:R-:W-:Y:S02]  /*3e00*/  LEA.HI.SX32 R185, R186, R141, 0x1c ;  /* 0x0000008dbab97211 */ /* 0x000fe400078fe2ff */
[----:B------:R-:W-:Y:S02]  /*3e10*/  @!P0 SHF.R.U64 R40, R40, 0x10, R41 ;  /* 0x0000001028288819 */ /* 0x000fe40000001229 */
[----:B------:R-:W-:Y:S01]  /*3e20*/  SHF.R.S32.HI R186, RZ, 0x1f, R185 ;  /* 0x0000001fffba7819 */ /* 0x000fe200000114b9 */
[----:B------:R-:W-:Y:S01]  /*3e30*/  IMAD.SHL.U32 R159, R185, 0x8, RZ ;  /* 0x00000008b99f7824 */ /* 0x000fe200078e00ff */
[----:B------:R-:W-:Y:S02]  /*3e40*/  @!P0 SHF.R.U32.HI R53, RZ, 0x10, R53 ;  /* 0x00000010ff358819 */ /* 0x000fe40000011635 */
[----:B------:R-:W-:Y:S02]  /*3e50*/  LEA.HI R186, R186, R185, RZ, 0x3 ;  /* 0x000000b9baba7211 */ /* 0x000fe400078f18ff */
[----:B------:R-:W-:Y:S02]  /*3e60*/  @!P0 PRMT R50, R50, 0x5410, R51 ;  /* 0x0000541032328816 */ /* 0x000fe40000000033 */
[----:B------:R-:W-:Y:S01]  /*3e70*/  @!P0 PRMT R45, R45, 0x5410, R40 ;  /* 0x000054102d2d8816 */ /* 0x000fe20000000028 */
[----:B------:R-:W-:Y:S01]  /*3e80*/  IMAD.SHL.U32 R186, R186, 0x200, RZ ;  /* 0x00000200baba7824 */ /* 0x000fe200078e00ff */
[----:B------:R-:W-:Y:S02]  /*3e90*/  LOP3.LUT R187, R149, 0x38, R159, 0xf8, !PT ;  /* 0x0000003895bb7812 */ /* 0x000fe400078ef89f */
[----:B------:R-:W-:Y:S01]  /*3ea0*/  @!P0 SHF.R.U32.HI R47, RZ, 0x10, R41 ;  /* 0x00000010ff2f8819 */ /* 0x000fe20000011629 */
[--C-:B------:R-:W-:Y:S01]  /*3eb0*/  IMAD.MOV.U32 R41, RZ, RZ, R43.reuse ;  /* 0x000000ffff297224 */ /* 0x100fe200078e002b */
[----:B------:R-:W-:Y:S02]  /*3ec0*/  LOP3.LUT R187, R187, R134, RZ, 0x3c, !PT ;  /* 0x00000086bbbb7212 */ /* 0x000fe400078e3cff */
[----:B------:R-:W-:Y:S02]  /*3ed0*/  LOP3.LUT R186, R186, 0x7ffff000, RZ, 0xc0, !PT ;  /* 0x7ffff000baba7812 */ /* 0x000fe400078ec0ff */
[----:B------:R-:W-:Y:S01]  /*3ee0*/  @!P0 SHF.R.U64 R49, R42, 0x10, R43 ;  /* 0x000000102a318819 */ /* 0x000fe2000000122b */
[----:B-1----:R-:W-:Y:S01]  /*3ef0*/  @!P0 IMAD.U32 R51, R72, 0x10000, RZ ;  /* 0x0001000048338824 */ /* 0x002fe200078e00ff */
[----:B------:R-:W-:Y:S01]  /*3f00*/  IADD3 R186, R187, R186, R132 ;  /* 0x000000babbba7210 */ /* 0x000fe20007ffe084 */
[----:B------:R-:W-:Y:S01]  /*3f10*/  @!P0 IMAD.U32 R61, R75, 0x10000, RZ ;  /* 0x000100004b3d8824 */ /* 0x000fe200078e00ff */
[--C-:B------:R-:W-:Y:S02]  /*3f20*/  @!P0 SHF.R.U64 R57, R54, 0x10, R55.reuse ;  /* 0x0000001036398819 */ /* 0x100fe40000001237 */
[----:B------:R-:W-:Y:S01]  /*3f30*/  @!P0 SHF.R.U32.HI R52, RZ, 0x10, R55 ;  /* 0x00000010ff348819 */ /* 0x000fe20000011637 */
[----:B------:R-:W-:Y:S01]  /*3f40*/  IMAD.SHL.U32 R185, R186, 0x2, RZ ;  /* 0x00000002bab97824 */ /* 0x000fe200078e00ff */
[----:B------:R-:W-:Y:S02]  /*3f50*/  @!P0 PRMT R55, R48, 0x5410, R53 ;  /* 0x0000541030378816 */ /* 0x000fe40000000035 */
[----:B------:R-:W-:Y:S02]  /*3f60*/  @!P0 SHF.L.U32 R48, R50, 0x10, RZ ;  /* 0x0000001032308819 */ /* 0x000fe400000006ff */
[----:B------:R-:W1:Y:S01]  /*3f70*/  LDS.128 R24, [R185+0x6100] ;  /* 0x00610000b9187984 */ /* 0x000e620000000c00 */
[----:B------:R-:W-:Y:S02]  /*3f80*/  @!P0 SHF.R.U32.HI R42, RZ, 0x10, R43 ;  /* 0x00000010ff2a8819 */ /* 0x000fe4000001162b */
[----:B------:R-:W-:Y:S01]  /*3f90*/  @!P0 PRMT R43, R44, 0x5410, R47 ;  /* 0x000054102c2b8816 */ /* 0x000fe2000000002f */
[----:B------:R-:W-:Y:S01]  /*3fa0*/  @!P0 IMAD.U32 R44, R45, 0x10000, RZ ;  /* 0x000100002d2c8824 */ /* 0x000fe200078e00ff */
[----:B------:R-:W-:Y:S02]  /*3fb0*/  @!P0 PRMT R40, R46, 0x5410, R49 ;  /* 0x000054102e288816 */ /* 0x000fe40000000031 */
[----:B------:R-:W-:Y:S02]  /*3fc0*/  @!P0 LOP3.LUT R50, R50, 0xffff0000, RZ, 0xc0, !PT ;  /* 0xffff000032328812 */ /* 0x000fe400078ec0ff */
[----:B------:R-:W-:Y:S02]  /*3fd0*/  @!P0 PRMT R41, R41, 0x5410, R42 ;  /* 0x0000541029298816 */ /* 0x000fe4000000002a */
[----:B------:R-:W-:Y:S02]  /*3fe0*/  @!P0 LOP3.LUT R42, R45, 0xffff0000, RZ, 0xc0, !PT ;  /* 0xffff00002d2a8812 */ /* 0x000fe400078ec0ff */
[----:B------:R-:W-:Y:S02]  /*3ff0*/  @!P0 LOP3.LUT R53, R72, 0xffff0000, RZ, 0xc0, !PT ;  /* 0xffff000048358812 */ /* 0x000fe400078ec0ff */
[----:B------:R-:W-:Y:S02]  /*4000*/  @!P0 PRMT R63, R63, 0x5410, R52 ;  /* 0x000054103f3f8816 */ /* 0x000fe40000000034 */
[----:B------:R-:W-:Y:S02]  /*4010*/  @!P0 LOP3.LUT R52, R73, 0xffff0000, RZ, 0xc0, !PT ;  /* 0xffff000049348812 */ /* 0x000fe400078ec0ff */
[----:B------:R-:W-:Y:S01]  /*4020*/  @!P0 PRMT R56, R56, 0x5410, R57 ;  /* 0x0000541038388816 */ /* 0x000fe20000000039 */
[C---:B------:R-:W-:Y:S01]  /*4030*/  @!P0 IMAD.U32 R57, R74.reuse, 0x10000, RZ ;  /* 0x000100004a398824 */ /* 0x040fe200078e00ff */
[----:B------:R-:W-:Y:S02]  /*4040*/  @!P0 LOP3.LUT R59, R74, 0xffff0000, RZ, 0xc0, !PT ;  /* 0xffff00004a3b8812 */ /* 0x000fe400078ec0ff */
[C---:B------:R-:W-:Y:S02]  /*4050*/  @!P0 SHF.L.U32 R54, R56.reuse, 0x10, RZ ;  /* 0x0000001038368819 */ /* 0x040fe400000006ff */
[----:B------:R-:W-:Y:S02]  /*4060*/  @!P0 LOP3.LUT R56, R56, 0xffff0000, RZ, 0xc0, !PT ;  /* 0xffff000038388812 */ /* 0x000fe400078ec0ff */
[C---:B------:R-:W-:Y:S02]  /*4070*/  @!P0 SHF.L.U32 R58, R63.reuse, 0x10, RZ ;  /* 0x000000103f3a8819 */ /* 0x040fe400000006ff */
[----:B------:R-:W-:Y:S02]  /*4080*/  @!P0 LOP3.LUT R63, R63, 0xffff0000, RZ, 0xc0, !PT ;  /* 0xffff00003f3f8812 */ /* 0x000fe400078ec0ff */
[----:B------:R-:W-:Y:S01]  /*4090*/  @!P0 LOP3.LUT R60, R75, 0xffff0000, RZ, 0xc0, !PT ;  /* 0xffff00004b3c8812 */ /* 0x000fe200078ec0ff */
[C---:B-1----:R-:W-:Y:S01]  /*40a0*/  @!P0 IMAD.U32 R49, R24.reuse, 0x10000, RZ ;  /* 0x0001000018318824 */ /* 0x042fe200078e00ff */
[----:B------:R-:W-:Y:S01]  /*40b0*/  @!P0 LOP3.LUT R47, R24, 0xffff0000, RZ, 0xc0, !PT ;  /* 0xffff0000182f8812 */ /* 0x000fe200078ec0ff */
[----:B------:R-:W-:Y:S02]  /*40c0*/  @!P0 IMAD.U32 R45, R25, 0x10000, RZ ;  /* 0x00010000192d8824 */ /* 0x000fe400078e00ff */
[C---:B------:R-:W-:Y:S02]  /*40d0*/  @!P0 FMUL.FTZ R185, R49.reuse, R48 ;  /* 0x0000003031b98220 */ /* 0x040fe40000410000 */
[----:B------:R-:W-:Y:S02]  /*40e0*/  @!P0 FMUL.FTZ R0, R49, R44 ;  /* 0x0000002c31008220 */ /* 0x000fe40000410000 */
[----:B------:R-:W-:Y:S02]  /*40f0*/  @!P0 FMUL.FTZ R186, R47, R50 ;  /* 0x000000322fba8220 */ /* 0x000fe40000410000 */
[----:B------:R-:W-:Y:S01]  /*4100*/  @!P0 FFMA.FTZ R185, R51, R44, -R185 ;  /* 0x0000002c33b98223 */ /* 0x000fe200000108b9 */
[----:B------:R-:W-:Y:S01]  /*4110*/  @!P0 LOP3.LUT R44, R25, 0xffff0000, RZ, 0xc0, !PT ;  /* 0xffff0000192c8812 */ /* 0x000fe200078ec0ff */
[----:B------:R-:W-:Y:S01]  /*4120*/  @!P0 FFMA.FTZ R0, R48, R51, R0 ;  /* 0x0000003330008223 */ /* 0x000fe20000010000 */
[----:B------:R-:W-:Y:S01]  /*4130*/  @!P0 SHF.L.U32 R48, R55, 0x10, RZ ;  /* 0x0000001037308819 */ /* 0x000fe200000006ff */
[-C--:B------:R-:W-:Y:S01]  /*4140*/  @!P0 FMUL.FTZ R2, R47, R42.reuse ;  /* 0x0000002a2f028220 */ /* 0x080fe20000410000 */
[----:B------:R-:W-:Y:S01]  /*4150*/  @!P0 LOP3.LUT R55, R55, 0xffff0000, RZ, 0xc0, !PT ;  /* 0xffff000037378812 */ /* 0x000fe200078ec0ff */
[----:B------:R-:W-:Y:S02]  /*4160*/  @!P0 FFMA.FTZ R186, R53, R42, -R186 ;  /* 0x0000002a35ba8223 */ /* 0x000fe400000108ba */
[C---:B------:R-:W-:Y:S01]  /*4170*/  @!P0 IMAD.U32 R42, R43.reuse, 0x10000, RZ ;  /* 0x000100002b2a8824 */ /* 0x040fe200078e00ff */
[----:B------:R-:W-:Y:S01]  /*4180*/  @!P0 LOP3.LUT R43, R43, 0xffff0000, RZ, 0xc0, !PT ;  /* 0xffff00002b2b8812 */ /* 0x000fe200078ec0ff */
[----:B------:R-:W-:Y:S01]  /*4190*/  @!P0 FMUL.FTZ R188, R44, R55 ;  /* 0x000000372cbc8220 */ /* 0x000fe20000410000 */
[----:B------:R-:W-:Y:S01]  /*41a0*/  @!P0 F2FP.BF16.PACK_AB R185, R186, R185 ;  /* 0x000000b9bab9823e */ /* 0x000fe200000010ff */
[----:B------:R-:W-:Y:S02]  /*41b0*/  @!P0 IMAD.U32 R51, R73, 0x10000, RZ ;  /* 0x0001000049338824 */ /* 0x000fe400078e00ff */
[C---:B------:R-:W-:Y:S02]  /*41c0*/  @!P0 FMUL.FTZ R187, R45.reuse, R48 ;  /* 0x000000302dbb8220 */ /* 0x040fe40000410000 */
[-C--:B------:R-:W-:Y:S02]  /*41d0*/  @!P0 FMUL.FTZ R4, R44, R43.reuse ;  /* 0x0000002b2c048220 */ /* 0x080fe40000410000 */
[----:B------:R-:W-:Y:S01]  /*41e0*/  @!P0 FFMA.FTZ R188, R52, R43, -R188 ;  /* 0x0000002b34bc8223 */ /* 0x000fe200000108bc */
[C---:B------:R-:W-:Y:S01]  /*41f0*/  @!P0 LOP3.LUT R43, R26.reuse, 0xffff0000, RZ, 0xc0, !PT ;  /* 0xffff00001a2b8812 */ /* 0x040fe200078ec0ff */
[-C--:B------:R-:W-:Y:S02]  /*4200*/  @!P0 FMUL.FTZ R3, R45, R42.reuse ;  /* 0x0000002a2d038220 */ /* 0x080fe40000410000 */
[----:B------:R-:W-:Y:S02]  /*4210*/  @!P0 IMAD.U32 R45, R26, 0x10000, RZ ;  /* 0x000100001a2d8824 */ /* 0x000fe400078e00ff */
[----:B------:R-:W-:Y:S02]  /*4220*/  @!P0 FFMA.FTZ R187, R51, R42, -R187 ;  /* 0x0000002a33bb8223 */ /* 0x000fe400000108bb */
[C---:B------:R-:W-:Y:S01]  /*4230*/  @!P0 IMAD.U32 R42, R40.reuse, 0x10000, RZ ;  /* 0x00010000282a8824 */ /* 0x040fe200078e00ff */
[----:B------:R-:W-:Y:S01]  /*4240*/  @!P0 LOP3.LUT R40, R40, 0xffff0000, RZ, 0xc0, !PT ;  /* 0xffff000028288812 */ /* 0x000fe200078ec0ff */
[----:B------:R-:W-:Y:S01]  /*4250*/  @!P0 FMUL.FTZ R190, R45, R54 ;  /* 0x000000362dbe8220 */ /* 0x000fe20000410000 */
[----:B------:R-:W-:Y:S01]  /*4260*/  @!P0 F2FP.BF16.PACK_AB R188, R188, R187 ;  /* 0x000000bbbcbc823e */ /* 0x000fe200000010ff */
[----:B------:R-:W-:Y:S02]  /*4270*/  @!P0 FMUL.FTZ R191, R43, R56 ;  /* 0x000000382bbf8220 */ /* 0x000fe40000410000 */
[----:B------:R-:W-:Y:S01]  /*4280*/  @!P0 FFMA.FTZ R2, R50, R53, R2 ;  /* 0x0000003532028223 */ /* 0x000fe20000010002 */
[----:B------:R-:W-:Y:S01]  /*4290*/  @!P0 MOV R73, R188 ;  /* 0x000000bc00498202 */ /* 0x000fe20000000f00 */
[-C--:B------:R-:W-:Y:S02]  /*42a0*/  @!P0 FMUL.FTZ R5, R45, R42.reuse ;  /* 0x0000002a2d058220 */ /* 0x080fe40000410000 */
[----:B------:R-:W-:Y:S01]  /*42b0*/  @!P0 FFMA.FTZ R190, R57, R42, -R190 ;  /* 0x0000002a39be8223 */ /* 0x000fe200000108be */
[----:B------:R-:W-:Y:S01]  /*42c0*/  @!P0 LOP3.LUT R42, R27, 0xffff0000, RZ, 0xc0, !PT ;  /* 0xffff00001b2a8812 */ /* 0x000fe200078ec0ff */
[----:B------:R-:W-:Y:S01]  /*42d0*/  @!P0 FMUL.FTZ R6, R43, R40 ;  /* 0x000000282b068220 */ /* 0x000fe20000410000 */
[----:B------:R-:W-:Y:S01]  /*42e0*/  @!P0 F2FP.BF16.PACK_AB R186, R2, R0 ;  /* 0x0000000002ba823e */ /* 0x000fe200000010ff */
[----:B------:R-:W-:Y:S02]  /*42f0*/  @!P0 FFMA.FTZ R191, R59, R40, -R191 ;  /* 0x000000283bbf8223 */ /* 0x000fe400000108bf */
[----:B------:R-:W-:Y:S01]  /*4300*/  @!P0 IMAD.U32 R43, R27, 0x10000, RZ ;  /* 0x000100001b2b8824 */ /* 0x000fe200078e00ff */
[----:B------:R-:W-:Y:S01]  /*4310*/  @!P0 MOV R24, R186 ;  /* 0x000000ba00188202 */ /* 0x000fe20000000f00 */
[C---:B------:R-:W-:Y:S01]  /*4320*/  @!P0 IMAD.U32 R40, R41.reuse, 0x10000, RZ ;  /* 0x0001000029288824 */ /* 0x040fe200078e00ff */
[----:B------:R-:W-:Y:S01]  /*4330*/  @!P0 LOP3.LUT R41, R41, 0xffff0000, RZ, 0xc0, !PT ;  /* 0xffff000029298812 */ /* 0x000fe200078ec0ff */
[----:B------:R-:W-:Y:S01]  /*4340*/  @!P0 FFMA.FTZ R3, R48, R51, R3 ;  /* 0x0000003330038223 */ /* 0x000fe20000010003 */
[----:B------:R-:W-:Y:S01]  /*4350*/  @!P0 F2FP.BF16.PACK_AB R190, R191, R190 ;  /* 0x000000bebfbe823e */ /* 0x000fe200000010ff */
[----:B------:R-:W-:Y:S02]  /*4360*/  @!P0 FFMA.FTZ R4, R55, R52, R4 ;  /* 0x0000003437048223 */ /* 0x000fe40000010004 */
[C---:B------:R-:W-:Y:S02]  /*4370*/  @!P0 FMUL.FTZ R7, R43.reuse, R40 ;  /* 0x000000282b078220 */ /* 0x040fe40000410000 */
[----:B------:R-:W-:Y:S01]  /*4380*/  @!P0 FFMA.FTZ R5, R54, R57, R5 ;  /* 0x0000003936058223 */ /* 0x000fe20000010005 */
        /* <DEDUP_REMOVED lines=9> */
[----:B------:R-:W-:Y:S02]  /*4420*/  @!P0 FFMA.FTZ R8, R63, R60, R8 ;  /* 0x0000003c3f088223 */ /* 0x000fe40000010008 */
[----:B------:R-:W-:Y:S01]  /*4430*/  @!P0 IMAD.MOV.U32 R72, RZ, RZ, R185 ;  /* 0x000000ffff488224 */ /* 0x000fe200078e00b9 */
[----:B------:R-:W-:Y:S01]  /*4440*/  @!P0 F2FP.BF16.PACK_AB R189, R192, R189 ;  /* 0x000000bdc0bd823e */ /* 0x000fe200000010ff */
[----:B------:R-:W-:Y:S01]  /*4450*/  @!P0 IMAD.MOV.U32 R74, RZ, RZ, R190 ;  /* 0x000000ffff4a8224 */ /* 0x000fe200078e00be */
[----:B------:R-:W-:Y:S01]  /*4460*/  @!P0 F2FP.BF16.PACK_AB R192, R8, R7 ;  /* 0x0000000708c0823e */ /* 0x000fe200000010ff */
[----:B------:R-:W-:Y:S02]  /*4470*/  @!P0 IMAD.MOV.U32 R25, RZ, RZ, R187 ;  /* 0x000000ffff198224 */ /* 0x000fe400078e00bb */
[----:B------:R-:W-:Y:S01]  /*4480*/  @!P0 IMAD.MOV.U32 R75, RZ, RZ, R189 ;  /* 0x000000ffff4b8224 */ /* 0x000fe200078e00bd */
[----:B------:R-:W-:Y:S01]  /*4490*/  @!P0 MOV R27, R192 ;  /* 0x000000c0001b8202 */ /* 0x000fe20000000f00 */
[----:B------:R-:W-:Y:S01]  /*44a0*/  @!P0 IMAD.MOV.U32 R26, RZ, RZ, R191 ;  /* 0x000000ffff1a8224 */ /* 0x000fe200078e00bf */
[----:B----4-:R-:W-:Y:S05]  /*44b0*/  IADD3 R186, P0, R182, R116, RZ ;  /* 0x00000074b6ba7210 */ /* 0x010fea0007f1e0ff */
[----:B---3--:R-:W-:Y:S01]  /*44c0*/  IMAD.X R187, R183, 0x1, R115, P0 ;  /* 0x00000001b7bb7824 */ /* 0x008fe200000e0673 */
[C---:B------:R-:W-:Y:S04]  /*44d0*/  ISETP.GE.AND P0, PT, R159.reuse, c[0x0][0x1d4], PT ;  /* 0x000075009f007a0c */ /* 0x040fe80003f06270 */
[----:B------:R1:W-:Y:S09]  /*44e0*/  ST.E.128 [R186.64], R72 ;  /* 0x00000048ba007985 */ /* 0x0003f2000c101d06 */
[----:B------:R-:W-:Y:S05]  /*44f0*/  @!P0 IMAD.WIDE R188, R159, 0x2, R182 ;  /* 0x000000029fbc8825 */ /* 0x000fea00078e02b6 */
[----:B------:R1:W-:Y:S02]  /*4500*/  @!P0 ST.E.128 [R188.64], R24 ;  /* 0x00000018bc008985 */ /* 0x0003e4000c101d06 */
.L_x_85:
[----:B------:R-:W-:Y:S05]  /*4510*/  BSYNC B0 ;  /* 0x0000000000007941 */ /* 0x000fea0003800000 */
.L_x_84:
[----:B------:R-:W-:Y:S01]  /*4520*/  ISETP.GE.AND P0, PT, R13, c[0x0][0x1d4], PT ;  /* 0x000075000d007a0c */ /* 0x000fe20003f06270 */
[----:B------:R-:W-:Y:S01]  /*4530*/  @!UPT UIADD3 URZ, URZ, URZ, URZ ;  /* 0x0000003f3f3ff290 */ /* 0x000fe2000fffe03f */
[----:B------:R-:W-:Y:S11]  /*4540*/  BSSY B0, `(.L_x_86) ;  /* 0x0000079000007945 */ /* 0x000ff60003800000 */
[----:B------:R-:W-:-:S05]  /*4550*/  @P0 BRA `(.L_x_87) ;  /* 0x0000077000000947 */ /* 0x000fca0003800000 */
[----:B------:R-:W-:Y:S01]  /*4560*/  ISETP.NE.AND P1, PT, R156, RZ, PT ;  /* 0x000000ff9c00720c */ /* 0x000fe20003f25270 */
[----:B------:R-:W5:Y:S01]  /*4570*/  LDS.128 R56, [R129+0x6100] ;  /* 0x0061000081387984 */ /* 0x000f620000000c00 */
[----:B------:R-:W-:Y:S02]  /*4580*/  ISETP.GE.AND P0, PT, R13, c[0x0][0x27c], PT ;  /* 0x00009f000d007a0c */ /* 0x000fe40003f06270 */
[----:B------:R-:W-:Y:S04]  /*4590*/  SEL R61, R131, R184, !P1 ;  /* 0x000000b8833d7207 */ /* 0x000fe80004800000 */
[----:B------:R-:W-:Y:S04]  /*45a0*/  SHF.R.S32.HI R54, RZ, 0x1f, R61 ;  /* 0x0000001fff367819 */ /* 0x000fe8000001143d */
[----:B------:R-:W-:Y:S03]  /*45b0*/  LEA.HI R61, R54, R61, RZ, 0x4 ;  /* 0x0000003d363d7211 */ /* 0x000fe600078f20ff */
[--C-:B------:R-:W-:Y:S02]  /*45c0*/  @!P0 SHF.R.U64 R43, R68, 0x10, R69.reuse ;  /* 0x00000010442b8819 */ /* 0x100fe40000001245 */
[----:B------:R-:W-:Y:S02]  /*45d0*/  LEA.HI.SX32 R60, R61, R138, 0x1c ;  /* 0x0000008a3d3c7211 */ /* 0x000fe400078fe2ff */
[----:B------:R-:W-:Y:S02]  /*45e0*/  @!P0 SHF.R.U32.HI R68, RZ, 0x10, R69 ;  /* 0x00000010ff448819 */ /* 0x000fe40000011645 */
[----:B------:R-:W-:Y:S01]  /*45f0*/  SHF.R.S32.HI R63, RZ, 0x1f, R60 ;  /* 0x0000001fff3f7819 */ /* 0x000fe2000001143c */
[----:B------:R-:W-:Y:S01]  /*4600*/  IMAD.SHL.U32 R54, R60, 0x8, RZ ;  /* 0x000000083c367824 */ /* 0x000fe200078e00ff */
[--C-:B------:R-:W-:Y:S02]  /*4610*/  @!P0 SHF.R.U64 R28, R28, 0x10, R29.reuse ;  /* 0x000000101c1c8819 */ /* 0x100fe4000000121d */
[----:B------:R-:W-:Y:S02]  /*4620*/  LEA.HI R63, R63, R60, RZ, 0x3 ;  /* 0x0000003c3f3f7211 */ /* 0x000fe400078f18ff */
[----:B------:R-:W-:Y:S02]  /*4630*/  @!P0 SHF.R.U32.HI R29, RZ, 0x10, R29 ;  /* 0x00000010ff1d8819 */ /* 0x000fe4000001161d */
[----:B------:R-:W-:Y:S01]  /*4640*/  @!P0 SHF.R.U64 R30, R30, 0x10, R31 ;  /* 0x000000101e1e8819 */ /* 0x000fe2000000121f */
[----:B------:R-:W-:Y:S01]  /*4650*/  IMAD.SHL.U32 R63, R63, 0x200, RZ ;  /* 0x000002003f3f7824 */ /* 0x000fe200078e00ff */
[----:B------:R-:W-:Y:S02]  /*4660*/  LOP3.LUT R61, R149, 0x38, R54, 0xf8, !PT ;  /* 0x00000038953d7812 */ /* 0x000fe400078ef836 */
[----:B------:R-:W-:Y:S02]  /*4670*/  @!P0 PRMT R37, R37, 0x5410, R28 ;  /* 0x0000541025258816 */ /* 0x000fe4000000001c */
[----:B------:R-:W-:Y:S02]  /*4680*/  LOP3.LUT R61, R61, R134, RZ, 0x3c, !PT ;  /* 0x000000863d3d7212 */ /* 0x000fe400078e3cff */
[----:B------:R-:W-:Y:S02]  /*4690*/  LOP3.LUT R63, R63, 0x7ffff000, RZ, 0xc0, !PT ;  /* 0x7ffff0003f3f7812 */ /* 0x000fe400078ec0ff */
[----:B------:R-:W-:Y:S01]  /*46a0*/  @!P0 PRMT R81, R81, 0x5410, R68 ;  /* 0x0000541051518816 */ /* 0x000fe20000000044 */
[----:B-----5:R-:W-:Y:S01]  /*46b0*/  @!P0 IMAD.U32 R40, R56, 0x10000, RZ ;  /* 0x0001000038288824 */ /* 0x020fe200078e00ff */
[----:B------:R-:W-:Y:S01]  /*46c0*/  IADD3 R61, R61, R63, R132 ;  /* 0x0000003f3d3d7210 */ /* 0x000fe20007ffe084 */
[----:B------:R-:W-:Y:S01]  /*46d0*/  @!P0 IMAD.U32 R52, R59, 0x10000, RZ ;  /* 0x000100003b348824 */ /* 0x000fe200078e00ff */
[----:B------:R-:W-:Y:S01]  /*46e0*/  @!P0 SHF.R.U32.HI R45, RZ, 0x10, R71 ;  /* 0x00000010ff2d8819 */ /* 0x000fe20000011647 */
[----:B------:R-:W-:Y:S01]  /*46f0*/  @!P0 IMAD.U32 R42, R81, 0x10000, RZ ;  /* 0x00010000512a8824 */ /* 0x000fe200078e00ff */
[----:B------:R-:W-:Y:S01]  /*4700*/  @!P0 PRMT R82, R82, 0x5410, R43 ;  /* 0x0000541052528816 */ /* 0x000fe2000000002b */
[----:B------:R-:W-:Y:S01]  /*4710*/  IMAD.SHL.U32 R60, R61, 0x2, RZ ;  /* 0x000000023d3c7824 */ /* 0x000fe200078e00ff */
[----:B------:R-:W-:Y:S01]  /*4720*/  @!P0 PRMT R36, R36, 0x5410, R29 ;  /* 0x0000541024248816 */ /* 0x000fe2000000001d */
[----:B------:R-:W-:Y:S01]  /*4730*/  @!P0 IMAD.U32 R29, R37, 0x10000, RZ ;  /* 0x00010000251d8824 */ /* 0x000fe200078e00ff */
[----:B------:R-:W-:Y:S01]  /*4740*/  @!P0 PRMT R39, R39, 0x5410, R30 ;  /* 0x0000541027278816 */ /* 0x000fe2000000001e */
[----:B------:R-:W-:Y:S01]  /*4750*/  @!P0 IMAD.U32 R43, R82, 0x10000, RZ ;  /* 0x00010000522b8824 */ /* 0x000fe200078e00ff */
[----:B-1----:R-:W1:Y:S01]  /*4760*/  LDS.128 R24, [R60+0x6100] ;  /* 0x006100003c187984 */ /* 0x002e620000000c00 */
[----:B------:R-:W-:Y:S01]  /*4770*/  @!P0 IMAD.U32 R28, R36, 0x10000, RZ ;  /* 0x00010000241c8824 */ /* 0x000fe200078e00ff */
[----:B------:R-:W-:Y:S02]  /*4780*/  @!P0 SHF.R.U32.HI R41, RZ, 0x10, R31 ;  /* 0x00000010ff298819 */ /* 0x000fe4000001161f */
[----:B------:R-:W-:Y:S02]  /*4790*/  @!P0 PRMT R80, R80, 0x5410, R45 ;  /* 0x0000541050508816 */ /* 0x000fe4000000002d */
[----:B------:R-:W-:Y:S02]  /*47a0*/  @!P0 SHF.L.U32 R45, R57, 0x10, RZ ;  /* 0x00000010392d8819 */ /* 0x000fe400000006ff */
[----:B------:R-:W-:Y:S01]  /*47b0*/  @!P0 LOP3.LUT R47, R81, 0xffff0000, RZ, 0xc0, !PT ;  /* 0xffff0000512f8812 */ /* 0x000fe200078ec0ff */
[----:B------:R-:W-:Y:S01]  /*47c0*/  @!P0 IMAD.U32 R50, R80, 0x10000, RZ ;  /* 0x0001000050328824 */ /* 0x000fe200078e00ff */
[----:B------:R-:W-:Y:S02]  /*47d0*/  @!P0 PRMT R38, R38, 0x5410, R41 ;  /* 0x0000541026268816 */ /* 0x000fe40000000029 */
[----:B------:R-:W-:Y:S02]  /*47e0*/  @!P0 LOP3.LUT R44, R57, 0xffff0000, RZ, 0xc0, !PT ;  /* 0xffff0000392c8812 */ /* 0x000fe400078ec0ff */
[----:B------:R-:W-:Y:S02]  /*47f0*/  @!P0 LOP3.LUT R53, R80, 0xffff0000, RZ, 0xc0, !PT ;  /* 0xffff000050358812 */ /* 0x000fe400078ec0ff */
[----:B------:R-:W-:Y:S02]  /*4800*/  @!P0 SHF.R.U64 R70, R70, 0x10, R71 ;  /* 0x0000001046468819 */ /* 0x000fe40000001247 */
[----:B------:R-:W-:Y:S02]  /*4810*/  @!P0 LOP3.LUT R55, R59, 0xffff0000, RZ, 0xc0, !PT ;  /* 0xffff00003b378812 */ /* 0x000fe400078ec0ff */
[----:B------:R-:W-:Y:S02]  /*4820*/  @!P0 PRMT R79, R79, 0x5410, R70 ;  /* 0x000054104f4f8816 */ /* 0x000fe40000000046 */
[C---:B------:R-:W-:Y:S02]  /*4830*/  @!P0 SHF.L.U32 R48, R58.reuse, 0x10, RZ ;  /* 0x000000103a308819 */ /* 0x040fe400000006ff */
[C---:B------:R-:W-:Y:S01]  /*4840*/  @!P0 LOP3.LUT R49, R79.reuse, 0xffff0000, RZ, 0xc0, !PT ;  /* 0xffff00004f318812 */ /* 0x040fe200078ec0ff */
[----:B------:R-:W-:Y:S01]  /*4850*/  @!P0 IMAD.U32 R46, R79, 0x10000, RZ ;  /* 0x000100004f2e8824 */ /* 0x000fe200078e00ff */
[----:B------:R-:W-:Y:S01]  /*4860*/  @!P0 LOP3.LUT R51, R58, 0xffff0000, RZ, 0xc0, !PT ;  /* 0xffff00003a338812 */ /* 0x000fe200078ec0ff */
[----:B-1----:R-:W-:Y:S01]  /*4870*/  @!P0 IMAD.U32 R31, R25, 0x10000, RZ ;  /* 0x00010000191f8824 */ /* 0x002fe200078e00ff */
[----:B------:R-:W-:Y:S03]  /*4880*/  @!P0 SHF.L.U32 R30, R24, 0x10, RZ ;  /* 0x00000010181e8819 */ /* 0x000fe600000006ff */
[----:B------:R-:W-:Y:S02]  /*4890*/  @!P0 FMUL.FTZ R61, R31, R42 ;  /* 0x0000002a1f3d8220 */ /* 0x000fe40000410000 */
[C---:B------:R-:W-:Y:S02]  /*48a0*/  @!P0 FMUL.FTZ R0, R30.reuse, R29 ;  /* 0x0000001d1e008220 */ /* 0x040fe40000410000 */
[----:B------:R-:W-:Y:S01]  /*48b0*/  @!P0 FMUL.FTZ R60, R30, R43 ;  /* 0x0000002b1e3c8220 */ /* 0x000fe20000410000 */
[----:B------:R-:W-:Y:S01]  /*48c0*/  @!P0 LOP3.LUT R30, R25, 0xffff0000, RZ, 0xc0, !PT ;  /* 0xffff0000191e8812 */ /* 0x000fe200078ec0ff */
[----:B------:R-:W-:Y:S01]  /*48d0*/  @!P0 FFMA.FTZ R0, R43, R40, R0 ;  /* 0x000000282b008223 */ /* 0x000fe20000010000 */
[----:B------:R-:W-:Y:S01]  /*48e0*/  @!P0 LOP3.LUT R43, R82, 0xffff0000, RZ, 0xc0, !PT ;  /* 0xffff0000522b8812 */ /* 0x000fe200078ec0ff */
[-C--:B------:R-:W-:Y:S01]  /*48f0*/  @!P0 FMUL.FTZ R3, R31, R28.reuse ;  /* 0x0000001c1f038220 */ /* 0x080fe20000410000 */
[----:B------:R-:W-:Y:S01]  /*4900*/  @!P0 LOP3.LUT R31, R37, 0xffff0000, RZ, 0xc0, !PT ;  /* 0xffff0000251f8812 */ /* 0x000fe200078ec0ff */
[----:B------:R-:W-:Y:S01]  /*4910*/  @!P0 FFMA.FTZ R61, R45, R28, -R61 ;  /* 0x0000001c2d3d8223 */ /* 0x000fe2000001083d */
[----:B------:R-:W-:Y:S01]  /*4920*/  @!P0 LOP3.LUT R28, R24, 0xffff0000, RZ, 0xc0, !PT ;  /* 0xffff0000181c8812 */ /* 0x000fe200078ec0ff */
[----:B------:R-:W-:Y:S01]  /*4930*/  @!P0 FFMA.FTZ R60, R40, R29, -R60 ;  /* 0x0000001d283c8223 */ /* 0x000fe2000001083c */
[----:B------:R-:W-:Y:S01]  /*4940*/  @!P0 LOP3.LUT R29, R36, 0xffff0000, RZ, 0xc0, !PT ;  /* 0xffff0000241d8812 */ /* 0x000fe200078ec0ff */
[----:B------:R-:W-:Y:S01]  /*4950*/  @!P0 FMUL.FTZ R72, R30, R47 ;  /* 0x0000002f1e488220 */ /* 0x000fe20000410000 */
[----:B------:R-:W-:Y:S01]  /*4960*/  @!P0 LOP3.LUT R40, R56, 0xffff0000, RZ, 0xc0, !PT ;  /* 0xffff000038288812 */ /* 0x000fe200078ec0ff */
[----:B------:R-:W-:Y:S02]  /*4970*/  @!P0 FMUL.FTZ R63, R28, R43 ;  /* 0x0000002b1c3f8220 */ /* 0x000fe40000410000 */
[----:B------:R-:W-:Y:S02]  /*4980*/  @!P0 FMUL.FTZ R4, R30, R29 ;  /* 0x0000001d1e048220 */ /* 0x000fe40000410000 */
[-C--:B------:R-:W-:Y:S01]  /*4990*/  @!P0 FMUL.FTZ R2, R28, R31.reuse ;  /* 0x0000001f1c028220 */ /* 0x080fe20000410000 */
[----:B------:R-:W-:Y:S01]  /*49a0*/  @!P0 LOP3.LUT R28, R38, 0xffff0000, RZ, 0xc0, !PT ;  /* 0xffff0000261c8812 */ /* 0x000fe200078ec0ff */
[----:B------:R-:W-:Y:S01]  /*49b0*/  @!P0 FFMA.FTZ R63, R40, R31, -R63 ;  /* 0x0000001f283f8223 */ /* 0x000fe2000001083f */
[C---:B------:R-:W-:Y:S01]  /*49c0*/  @!P0 LOP3.LUT R31, R27.reuse, 0xffff0000, RZ, 0xc0, !PT ;  /* 0xffff00001b1f8812 */ /* 0x040fe200078ec0ff */
[----:B------:R-:W-:Y:S02]  /*49d0*/  @!P0 IMAD.U32 R30, R27, 0x10000, RZ ;  /* 0x000100001b1e8824 */ /* 0x000fe400078e00ff */
[----:B------:R-:W-:Y:S01]  /*49e0*/  @!P0 FFMA.FTZ R72, R44, R29, -R72 ;  /* 0x0000001d2c488223 */ /* 0x000fe20000010848 */
[----:B------:R-:W-:Y:S01]  /*49f0*/  @!P0 F2FP.BF16.PACK_AB R60, R63, R60 ;  /* 0x0000003c3f3c823e */ /* 0x000fe200000010ff */
[----:B------:R-:W-:Y:S02]  /*4a00*/  @!P0 IMAD.U32 R29, R38, 0x10000, RZ ;  /* 0x00010000261d8824 */ /* 0x000fe400078e00ff */
[----:B--2---:R-:W-:Y:S01]  /*4a10*/  @!P0 FMUL.FTZ R73, R30, R50 ;  /* 0x000000321e498220 */ /* 0x004fe20000410000 */
[----:B------:R-:W-:Y:S01]  /*4a20*/  @!P0 F2FP.BF16.PACK_AB R61, R72, R61 ;  /* 0x0000003d483d823e */ /* 0x000fe200000010ff */
[----:B------:R-:W-:Y:S02]  /*4a30*/  @!P0 FMUL.FTZ R186, R31, R53 ;  /* 0x000000351fba8220 */ /* 0x000fe40000410000 */
[----:B------:R-:W-:Y:S01]  /*4a40*/  @!P0 FMUL.FTZ R7, R30, R29 ;  /* 0x0000001d1e078220 */ /* 0x000fe20000410000 */
[----:B------:R-:W-:Y:S01]  /*4a50*/  @!P0 MOV R57, R61 ;  /* 0x0000003d00398202 */ /* 0x000fe20000000f00 */
[----:B------:R-:W-:Y:S02]  /*4a60*/  @!P0 FFMA.FTZ R73, R52, R29, -R73 ;  /* 0x0000001d34498223 */ /* 0x000fe40000010849 */
[C---:B------:R-:W-:Y:S02]  /*4a70*/  @!P0 IMAD.U32 R30, R26.reuse, 0x10000, RZ ;  /* 0x000100001a1e8824 */ /* 0x040fe400078e00ff */
[----:B------:R-:W-:Y:S02]  /*4a80*/  @!P0 IMAD.U32 R29, R39, 0x10000, RZ ;  /* 0x00010000271d8824 */ /* 0x000fe400078e00ff */
[-C--:B------:R-:W-:Y:S01]  /*4a90*/  @!P0 FMUL.FTZ R8, R31, R28.reuse ;  /* 0x0000001c1f088220 */ /* 0x080fe20000410000 */
[----:B------:R-:W-:Y:S01]  /*4aa0*/  @!P0 LOP3.LUT R31, R26, 0xffff0000, RZ, 0xc0, !PT ;  /* 0xffff00001a1f8812 */ /* 0x000fe200078ec0ff */
[----:B------:R-:W-:Y:S01]  /*4ab0*/  @!P0 FFMA.FTZ R186, R55, R28, -R186 ;  /* 0x0000001c37ba8223 */ /* 0x000fe200000108ba */
[----:B------:R-:W-:Y:S01]  /*4ac0*/  @!P0 LOP3.LUT R28, R39, 0xffff0000, RZ, 0xc0, !PT ;  /* 0xffff0000271c8812 */ /* 0x000fe200078ec0ff */
[----:B------:R-:W-:Y:S02]  /*4ad0*/  @!P0 FFMA.FTZ R2, R43, R40, R2 ;  /* 0x000000282b028223 */ /* 0x000fe40000010002 */
[----:B------:R-:W-:Y:S01]  /*4ae0*/  @!P0 FMUL.FTZ R5, R30, R29 ;  /* 0x0000001d1e058220 */ /* 0x000fe20000410000 */
[----:B------:R-:W-:Y:S01]  /*4af0*/  @!P0 F2FP.BF16.PACK_AB R73, R186, R73 ;  /* 0x00000049ba49823e */ /* 0x000fe200000010ff */
[----:B------:R-:W-:Y:S01]  /*4b00*/  @!P0 FFMA.FTZ R3, R42, R45, R3 ;  /* 0x0000002d2a038223 */ /* 0x000fe20000010003 */
[----:B------:R-:W-:Y:S01]  /*4b10*/  @!P0 F2FP.BF16.PACK_AB R63, R2, R0 ;  /* 0x00000000023f823e */ /* 0x000fe200000010ff */
[----:B------:R-:W-:Y:S02]  /*4b20*/  @!P0 FMUL.FTZ R6, R31, R28 ;  /* 0x0000001c1f068220 */ /* 0x000fe40000410000 */
[----:B------:R-:W-:Y:S02]  /*4b30*/  @!P0 FFMA.FTZ R4, R47, R44, R4 ;  /* 0x0000002c2f048223 */ /* 0x000fe40000010004 */
[----:B------:R-:W-:Y:S02]  /*4b40*/  @!P0 FFMA.FTZ R5, R46, R48, R5 ;  /* 0x000000302e058223 */ /* 0x000fe40000010005 */
[----:B------:R-:W-:Y:S01]  /*4b50*/  @!P0 FMUL.FTZ R74, R30, R46 ;  /* 0x0000002e1e4a8220 */ /* 0x000fe20000410000 */
[----:B------:R-:W-:Y:S01]  /*4b60*/  @!P0 F2FP.BF16.PACK_AB R72, R4, R3 ;  /* 0x000000030448823e */ /* 0x000fe200000010ff */
[----:B------:R-:W-:Y:S02]  /*4b70*/  @!P0 FMUL.FTZ R75, R31, R49 ;  /* 0x000000311f4b8220 */ /* 0x000fe40000410000 */
[----:B------:R-:W-:Y:S02]  /*4b80*/  @!P0 FFMA.FTZ R6, R49, R51, R6 ;  /* 0x0000003331068223 */ /* 0x000fe40000010006 */
[----:B------:R-:W-:Y:S02]  /*4b90*/  @!P0 FFMA.FTZ R7, R50, R52, R7 ;  /* 0x0000003432078223 */ /* 0x000fe40000010007 */
[----:B------:R-:W-:Y:S02]  /*4ba0*/  @!P0 FFMA.FTZ R74, R48, R29, -R74 ;  /* 0x0000001d304a8223 */ /* 0x000fe4000001084a */
[----:B------:R-:W-:Y:S02]  /*4bb0*/  @!P0 FFMA.FTZ R75, R51, R28, -R75 ;  /* 0x0000001c334b8223 */ /* 0x000fe4000001084b */
[----:B------:R-:W-:Y:S02]  /*4bc0*/  @!P0 FFMA.FTZ R8, R53, R55, R8 ;  /* 0x0000003735088223 */ /* 0x000fe40000010008 */
[----:B------:R-:W-:Y:S01]  /*4bd0*/  @!P0 IMAD.MOV.U32 R56, RZ, RZ, R60 ;  /* 0x000000ffff388224 */ /* 0x000fe200078e003c */
[----:B------:R-:W-:Y:S01]  /*4be0*/  @!P0 F2FP.BF16.PACK_AB R74, R75, R74 ;  /* 0x0000004a4b4a823e */ /* 0x000fe200000010ff */
        /* <DEDUP_REMOVED lines=14> */
.L_x_87:
[----:B------:R-:W-:Y:S05]  /*4cd0*/  BSYNC B0 ;  /* 0x0000000000007941 */ /* 0x000fea0003800000 */
.L_x_86:
[----:B------:R-:W-:Y:S11]  /*4ce0*/  ISETP.GE.AND P0, PT, R12, c[0x0][0x1d4], PT ;  /* 0x000075000c007a0c */ /* 0x000ff60003f06270 */
[----:B------:R-:W-:Y:S02]  /*4cf0*/  @!UPT UIADD3 URZ, URZ, URZ, URZ ;  /* 0x0000003f3f3ff290 */ /* 0x000fe4000fffe03f */
[----:B------:R-:W-:-:S05]  /*4d00*/  @P0 BRA `(.L_x_71) ;  /* 0x00000a1000000947 */ /* 0x000fca0003800000 */
[----:B------:R-:W-:Y:S01]  /*4d10*/  ISETP.NE.AND P1, PT, R155, RZ, PT ;  /* 0x000000ff9b00720c */ /* 0x000fe20003f25270 */
[----:B------:R-:W5:Y:S01]  /*4d20*/  LDS.128 R48, [R128+0x6100] ;  /* 0x0061000080307984 */ /* 0x000f620000000c00 */
[----:B----4-:R-:W-:Y:S02]  /*4d30*/  IADD3 R54, P0, R182, R120, RZ ;  /* 0x00000078b6367210 */ /* 0x010fe40007f1e0ff */
[----:B------:R-:W-:Y:S03]  /*4d40*/  SEL R53, R131, R184, !P1 ;  /* 0x000000b883357207 */ /* 0x000fe60004800000 */
[----:B---3--:R-:W-:Y:S01]  /*4d50*/  IMAD.X R55, R183, 0x1, R119, P0 ;  /* 0x00000001b7377824 */ /* 0x008fe200000e0677 */
[----:B------:R-:W-:Y:S02]  /*4d60*/  SHF.R.S32.HI R46, RZ, 0x1f, R53 ;  /* 0x0000001fff2e7819 */ /* 0x000fe40000011435 */
[----:B------:R-:W-:Y:S02]  /*4d70*/  ISETP.GE.AND P0, PT, R12, c[0x0][0x27c], PT ;  /* 0x00009f000c007a0c */ /* 0x000fe40003f06270 */
[----:B------:R-:W-:Y:S04]  /*4d80*/  LEA.HI R46, R46, R53, RZ, 0x4 ;  /* 0x000000352e2e7211 */ /* 0x000fe800078f20ff */
[----:B-1----:R-:W-:Y:S04]  /*4d90*/  LEA.HI.SX32 R57, R46, R135, 0x1c ;  /* 0x000000872e397211 */ /* 0x002fe800078fe2ff */
[----:B------:R-:W-:Y:S01]  /*4da0*/  SHF.R.S32.HI R52, RZ, 0x1f, R57 ;  /* 0x0000001fff347819 */ /* 0x000fe20000011439 */
[----:B------:R-:W-:Y:S02]  /*4db0*/  IMAD.SHL.U32 R53, R57, 0x8, RZ ;  /* 0x0000000839357824 */ /* 0x000fe400078e00ff */
[----:B------:R-:W-:Y:S02]  /*4dc0*/  @!P0 SHF.R.U32.HI R37, RZ, 0x10, R67 ;  /* 0x00000010ff258819 */ /* 0x000fe40000011643 */
[----:B------:R-:W-:Y:S02]  /*4dd0*/  LEA.HI R52, R52, R57, RZ, 0x3 ;  /* 0x0000003934347211 */ /* 0x000fe400078f18ff */
[----:B------:R-:W-:Y:S02]  /*4de0*/  @!P0 PRMT R76, R76, 0x5410, R37 ;  /* 0x000054104c4c8816 */ /* 0x000fe40000000025 */
[----:B------:R-:W-:Y:S01]  /*4df0*/  LOP3.LUT R57, R149, 0x38, R53, 0xf8, !PT ;  /* 0x0000003895397812 */ /* 0x000fe200078ef835 */
[----:B------:R-:W-:Y:S01]  /*4e00*/  IMAD.SHL.U32 R52, R52, 0x200, RZ ;  /* 0x0000020034347824 */ /* 0x000fe200078e00ff */
[----:B------:R-:W-:Y:S02]  /*4e10*/  @!P0 SHF.R.U64 R31, R64, 0x10, R65 ;  /* 0x00000010401f8819 */ /* 0x000fe40000001241 */
[----:B------:R-:W-:Y:S02]  /*4e20*/  LOP3.LUT R57, R57, R134, RZ, 0x3c, !PT ;  /* 0x0000008639397212 */ /* 0x000fe400078e3cff */
[----:B------:R-:W-:Y:S02]  /*4e30*/  LOP3.LUT R52, R52, 0x7ffff000, RZ, 0xc0, !PT ;  /* 0x7ffff00034347812 */ /* 0x000fe400078ec0ff */
[--C-:B------:R-:W-:Y:S02]  /*4e40*/  @!P0 SHF.R.U64 R20, R20, 0x10, R21.reuse ;  /* 0x0000001014148819 */ /* 0x100fe40000001215 */
[----:B------:R-:W-:Y:S01]  /*4e50*/  IADD3 R52, R57, R52, R132 ;  /* 0x0000003439347210 */ /* 0x000fe20007ffe084 */
[----:B-----5:R-:W-:Y:S01]  /*4e60*/  @!P0 IMAD.U32 R28, R48, 0x10000, RZ ;  /* 0x00010000301c8824 */ /* 0x020fe200078e00ff */
[C---:B------:R-:W-:Y:S01]  /*4e70*/  @!P0 LOP3.LUT R36, R49.reuse, 0xffff0000, RZ, 0xc0, !PT ;  /* 0xffff000031248812 */ /* 0x040fe200078ec0ff */
[----:B------:R-:W-:Y:S01]  /*4e80*/  @!P0 IMAD.U32 R37, R49, 0x10000, RZ ;  /* 0x0001000031258824 */ /* 0x000fe200078e00ff */
[C---:B------:R-:W-:Y:S01]  /*4e90*/  @!P0 LOP3.LUT R47, R51.reuse, 0xffff0000, RZ, 0xc0, !PT ;  /* 0xffff0000332f8812 */ /* 0x040fe200078ec0ff */
[----:B------:R-:W-:Y:S01]  /*4ea0*/  IMAD.SHL.U32 R46, R52, 0x2, RZ ;  /* 0x00000002342e7824 */ /* 0x000fe200078e00ff */
[C---:B------:R-:W-:Y:S01]  /*4eb0*/  @!P0 LOP3.LUT R43, R50.reuse, 0xffff0000, RZ, 0xc0, !PT ;  /* 0xffff0000322b8812 */ /* 0x040fe200078ec0ff */
[----:B------:R-:W-:Y:S01]  /*4ec0*/  @!P0 IMAD.U32 R44, R51, 0x10000, RZ ;  /* 0x00010000332c8824 */ /* 0x000fe200078e00ff */
[----:B------:R-:W-:Y:S01]  /*4ed0*/  @!P0 SHF.R.U32.HI R21, RZ, 0x10, R21 ;  /* 0x00000010ff158819 */ /* 0x000fe20000011615 */
[----:B------:R-:W-:Y:S01]  /*4ee0*/  @!P0 IMAD.U32 R40, R50, 0x10000, RZ ;  /* 0x0001000032288824 */ /* 0x000fe200078e00ff */
[----:B------:R-:W1:Y:S01]  /*4ef0*/  LDS.128 R24, [R46+0x6100] ;  /* 0x006100002e187984 */ /* 0x000e620000000c00 */
[----:B------:R-:W-:Y:S02]  /*4f00*/  @!P0 PRMT R33, R33, 0x5410, R20 ;  /* 0x0000541021218816 */ /* 0x000fe40000000014 */
[----:B------:R-:W-:Y:S02]  /*4f10*/  @!P0 PRMT R78, R78, 0x5410, R31 ;  /* 0x000054104e4e8816 */ /* 0x000fe4000000001f */
[----:B------:R-:W-:Y:S02]  /*4f20*/  @!P0 PRMT R32, R32, 0x5410, R21 ;  /* 0x0000541020208816 */ /* 0x000fe40000000015 */
[----:B------:R-:W-:Y:S01]  /*4f30*/  @!P0 SHF.L.U32 R21, R33, 0x10, RZ ;  /* 0x0000001021158819 */ /* 0x000fe200000006ff */
[----:B------:R-:W-:Y:S01]  /*4f40*/  @!P0 IMAD.U32 R31, R78, 0x10000, RZ ;  /* 0x000100004e1f8824 */ /* 0x000fe200078e00ff */
[----:B------:R-:W-:Y:S01]  /*4f50*/  @!P0 SHF.L.U32 R42, R76, 0x10, RZ ;  /* 0x000000104c2a8819 */ /* 0x000fe200000006ff */
[----:B------:R-:W-:Y:S01]  /*4f60*/  @!P0 IMAD.U32 R20, R32, 0x10000, RZ ;  /* 0x0001000020148824 */ /* 0x000fe200078e00ff */
[----:B------:R-:W-:Y:S02]  /*4f70*/  @!P0 LOP3.LUT R45, R76, 0xffff0000, RZ, 0xc0, !PT ;  /* 0xffff00004c2d8812 */ /* 0x000fe400078ec0ff */
[--C-:B------:R-:W-:Y:S02]  /*4f80*/  @!P0 SHF.R.U64 R22, R22, 0x10, R23.reuse ;  /* 0x0000001016168819 */ /* 0x100fe40000001217 */
[----:B------:R-:W-:Y:S02]  /*4f90*/  @!P0 SHF.R.U32.HI R29, RZ, 0x10, R23 ;  /* 0x00000010ff1d8819 */ /* 0x000fe40000011617 */
[----:B------:R-:W-:Y:S02]  /*4fa0*/  @!P0 PRMT R35, R35, 0x5410, R22 ;  /* 0x0000541023238816 */ /* 0x000fe40000000016 */
[----:B------:R-:W-:Y:S02]  /*4fb0*/  @!P0 PRMT R34, R34, 0x5410, R29 ;  /* 0x0000541022228816 */ /* 0x000fe4000000001d */
[----:B------:R-:W-:Y:S02]  /*4fc0*/  @!P0 SHF.R.U32.HI R64, RZ, 0x10, R65 ;  /* 0x00000010ff408819 */ /* 0x000fe40000011641 */
[----:B------:R-:W-:Y:S02]  /*4fd0*/  @!P0 SHF.R.U64 R67, R66, 0x10, R67 ;  /* 0x0000001042438819 */ /* 0x000fe40000001243 */
[----:B------:R-:W-:Y:S02]  /*4fe0*/  @!P0 PRMT R77, R77, 0x5410, R64 ;  /* 0x000054104d4d8816 */ /* 0x000fe40000000040 */
[----:B------:R-:W-:Y:S02]  /*4ff0*/  @!P0 PRMT R62, R62, 0x5410, R67 ;  /* 0x000054103e3e8816 */ /* 0x000fe40000000043 */
[C---:B------:R-:W-:Y:S01]  /*5000*/  @!P0 LOP3.LUT R39, R77.reuse, 0xffff0000, RZ, 0xc0, !PT ;  /* 0xffff00004d278812 */ /* 0x040fe200078ec0ff */
[----:B------:R-:W-:Y:S01]  /*5010*/  @!P0 IMAD.U32 R30, R77, 0x10000, RZ ;  /* 0x000100004d1e8824 */ /* 0x000fe200078e00ff */
[C---:B------:R-:W-:Y:S01]  /*5020*/  @!P0 LOP3.LUT R41, R62.reuse, 0xffff0000, RZ, 0xc0, !PT ;  /* 0xffff00003e298812 */ /* 0x040fe200078ec0ff */
[----:B------:R-:W-:Y:S02]  /*5030*/  @!P0 IMAD.U32 R38, R62, 0x10000, RZ ;  /* 0x000100003e268824 */ /* 0x000fe400078e00ff */
[----:B-1----:R-:W-:Y:S02]  /*5040*/  @!P0 IMAD.U32 R22, R24, 0x10000, RZ ;  /* 0x0001000018168824 */ /* 0x002fe400078e00ff */
[----:B------:R-:W-:Y:S02]  /*5050*/  @!P0 IMAD.U32 R23, R25, 0x10000, RZ ;  /* 0x0001000019178824 */ /* 0x000fe400078e00ff */
[C---:B------:R-:W-:Y:S02]  /*5060*/  @!P0 FMUL.FTZ R0, R22.reuse, R21 ;  /* 0x0000001516008220 */ /* 0x040fe40000410000 */
[----:B------:R-:W-:Y:S02]  /*5070*/  @!P0 FMUL.FTZ R52, R23, R30 ;  /* 0x0000001e17348220 */ /* 0x000fe40000410000 */
        /* <DEDUP_REMOVED lines=12> */
[C---:B------:R-:W-:Y:S02]  /*5140*/  @!P0 FMUL.FTZ R59, R20.reuse, R31 ;  /* 0x0000001f143b8220 */ /* 0x040fe40000410000 */
[-C--:B------:R-:W-:Y:S01]  /*5150*/  @!P0 FMUL.FTZ R2, R20, R23.reuse ;  /* 0x0000001714028220 */ /* 0x080fe20000410000 */
[----:B------:R-:W-:Y:S01]  /*5160*/  @!P0 LOP3.LUT R20, R34, 0xffff0000, RZ, 0xc0, !PT ;  /* 0xffff000022148812 */ /* 0x000fe200078ec0ff */
[----:B------:R-:W-:Y:S01]  /*5170*/  @!P0 FFMA.FTZ R59, R28, R23, -R59 ;  /* 0x000000171c3b8223 */ /* 0x000fe2000001083b */
[C---:B------:R-:W-:Y:S01]  /*5180*/  @!P0 LOP3.LUT R23, R27.reuse, 0xffff0000, RZ, 0xc0, !PT ;  /* 0xffff00001b178812 */ /* 0x040fe200078ec0ff */
[-C--:B------:R-:W-:Y:S02]  /*5190*/  @!P0 FMUL.FTZ R4, R22, R21.reuse ;  /* 0x0000001516048220 */ /* 0x080fe40000410000 */
[----:B------:R-:W-:Y:S01]  /*51a0*/  @!P0 IMAD.U32 R22, R27, 0x10000, RZ ;  /* 0x000100001b168824 */ /* 0x000fe200078e00ff */
[----:B------:R-:W-:Y:S01]  /*51b0*/  @!P0 F2FP.BF16.PACK_AB R59, R59, R46 ;  /* 0x0000002e3b3b823e */ /* 0x000fe200000010ff */
[----:B------:R-:W-:Y:S02]  /*51c0*/  @!P0 FFMA.FTZ R57, R36, R21, -R57 ;  /* 0x0000001524398223 */ /* 0x000fe40000010839 */
[----:B------:R-:W-:Y:S02]  /*51d0*/  @!P0 IMAD.U32 R21, R34, 0x10000, RZ ;  /* 0x0001000022158824 */ /* 0x000fe400078e00ff */
[----:B------:R-:W-:Y:S01]  /*51e0*/  @!P0 FMUL.FTZ R56, R22, R42 ;  /* 0x0000002a16388220 */ /* 0x000fe20000410000 */
[----:B------:R-:W-:Y:S01]  /*51f0*/  @!P0 F2FP.BF16.PACK_AB R52, R57, R52 ;  /* 0x000000343934823e */ /* 0x000fe200000010ff */
[C---:B------:R-:W-:Y:S02]  /*5200*/  @!P0 FMUL.FTZ R61, R23.reuse, R45 ;  /* 0x0000002d173d8220 */ /* 0x040fe40000410000 */
[-C--:B------:R-:W-:Y:S01]  /*5210*/  @!P0 FMUL.FTZ R8, R23, R20.reuse ;  /* 0x0000001417088220 */ /* 0x080fe20000410000 */
[----:B------:R-:W-:Y:S01]  /*5220*/  @!P0 LOP3.LUT R23, R26, 0xffff0000, RZ, 0xc0, !PT ;  /* 0xffff00001a178812 */ /* 0x000fe200078ec0ff */
[-C--:B------:R-:W-:Y:S02]  /*5230*/  @!P0 FMUL.FTZ R7, R22, R21.reuse ;  /* 0x0000001516078220 */ /* 0x080fe40000410000 */
[----:B------:R-:W-:Y:S02]  /*5240*/  @!P0 IMAD.U32 R22, R26, 0x10000, RZ ;  /* 0x000100001a168824 */ /* 0x000fe400078e00ff */
[----:B------:R-:W-:Y:S01]  /*5250*/  @!P0 FFMA.FTZ R56, R44, R21, -R56 ;  /* 0x000000152c388223 */ /* 0x000fe20000010838 */
[----:B------:R-:W-:Y:S01]  /*5260*/  @!P0 SHF.L.U32 R21, R35, 0x10, RZ ;  /* 0x0000001023158819 */ /* 0x000fe200000006ff */
[----:B------:R-:W-:Y:S01]  /*5270*/  @!P0 FFMA.FTZ R61, R47, R20, -R61 ;  /* 0x000000142f3d8223 */ /* 0x000fe2000001083d */
[----:B------:R-:W-:Y:S01]  /*5280*/  @!P0 LOP3.LUT R20, R35, 0xffff0000, RZ, 0xc0, !PT ;  /* 0xffff000023148812 */ /* 0x000fe200078ec0ff */
[C---:B------:R-:W-:Y:S02]  /*5290*/  @!P0 FMUL.FTZ R58, R22.reuse, R38 ;  /* 0x00000026163a8220 */ /* 0x040fe40000410000 */
[----:B------:R-:W-:Y:S01]  /*52a0*/  @!P0 FMUL.FTZ R63, R23, R41 ;  /* 0x00000029173f8220 */ /* 0x000fe20000410000 */
[----:B------:R-:W-:Y:S01]  /*52b0*/  @!P0 F2FP.BF16.PACK_AB R56, R61, R56 ;  /* 0x000000383d38823e */ /* 0x000fe200000010ff */
[----:B------:R-:W-:Y:S02]  /*52c0*/  @!P0 FFMA.FTZ R2, R31, R28, R2 ;  /* 0x0000001c1f028223 */ /* 0x000fe40000010002 */
[-C--:B------:R-:W-:Y:S02]  /*52d0*/  @!P0 FMUL.FTZ R5, R22, R21.reuse ;  /* 0x0000001516058220 */ /* 0x080fe40000410000 */
[----:B------:R-:W-:Y:S01]  /*52e0*/  @!P0 FFMA.FTZ R58, R40, R21, -R58 ;  /* 0x00000015283a8223 */ /* 0x000fe2000001083a */
[----:B------:R-:W-:Y:S01]  /*52f0*/  @!P0 F2FP.BF16.PACK_AB R46, R2, R0 ;  /* 0x00000000022e823e */ /* 0x000fe200000010ff */
[----:B------:R-:W-:Y:S02]  /*5300*/  @!P0 FFMA.FTZ R63, R43, R20, -R63 ;  /* 0x000000142b3f8223 */ /* 0x000fe4000001083f */
[----:B------:R-:W-:Y:S01]  /*5310*/  @!P0 FFMA.FTZ R3, R30, R37, R3 ;  /* 0x000000251e038223 */ /* 0x000fe20000010003 */
[----:B------:R-:W-:Y:S01]  /*5320*/  @!P0 MOV R24, R46 ;  /* 0x0000002e00188202 */ /* 0x000fe20000000f00 */
[----:B------:R-:W-:Y:S01]  /*5330*/  @!P0 FMUL.FTZ R6, R23, R20 ;  /* 0x0000001417068220 */ /* 0x000fe20000410000 */
[----:B------:R-:W-:Y:S01]  /*5340*/  @!P0 F2FP.BF16.PACK_AB R63, R63, R58 ;  /* 0x0000003a3f3f823e */ /* 0x000fe200000010ff */
[----:B------:R-:W-:Y:S02]  /*5350*/  @!P0 FFMA.FTZ R4, R39, R36, R4 ;  /* 0x0000002427048223 */ /* 0x000fe40000010004 */
[----:B------:R-:W-:Y:S02]  /*5360*/  @!P0 FFMA.FTZ R5, R38, R40, R5 ;  /* 0x0000002826058223 */ /* 0x000fe40000010005 */
[----:B------:R-:W-:Y:S01]  /*5370*/  @!P0 FFMA.FTZ R6, R41, R43, R6 ;  /* 0x0000002b29068223 */ /* 0x000fe20000010006 */
[----:B------:R-:W-:Y:S01]  /*5380*/  @!P0 F2FP.BF16.PACK_AB R57, R4, R3 ;  /* 0x000000030439823e */ /* 0x000fe200000010ff */
[----:B------:R-:W-:Y:S02]  /*5390*/  @!P0 FFMA.FTZ R7, R42, R44, R7 ;  /* 0x0000002c2a078223 */ /* 0x000fe40000010007 */
[----:B------:R-:W-:Y:S01]  /*53a0*/  @!P0 FFMA.FTZ R8, R45, R47, R8 ;  /* 0x0000002f2d088223 */ /* 0x000fe20000010008 */
[----:B------:R-:W-:Y:S01]  /*53b0*/  @!P0 F2FP.BF16.PACK_AB R58, R6, R5 ;  /* 0x00000005063a823e */ /* 0x000fe200000010ff */
[----:B------:R-:W-:Y:S02]  /*53c0*/  @!P0 IMAD.MOV.U32 R48, RZ, RZ, R59 ;  /* 0x000000ffff308224 */ /* 0x000fe400078e003b */
[----:B------:R-:W-:Y:S01]  /*53d0*/  @!P0 IMAD.MOV.U32 R49, RZ, RZ, R52 ;  /* 0x000000ffff318224 */ /* 0x000fe200078e0034 */
[----:B------:R-:W-:Y:S01]  /*53e0*/  @!P0 F2FP.BF16.PACK_AB R61, R8, R7 ;  /* 0x00000007083d823e */ /* 0x000fe200000010ff */
[----:B------:R-:W-:Y:S02]  /*53f0*/  @!P0 IMAD.MOV.U32 R50, RZ, RZ, R63 ;  /* 0x000000ffff328224 */ /* 0x000fe400078e003f */
[----:B------:R-:W-:Y:S02]  /*5400*/  @!P0 IMAD.MOV.U32 R51, RZ, RZ, R56 ;  /* 0x000000ffff338224 */ /* 0x000fe400078e0038 */
[----:B------:R-:W-:Y:S02]  /*5410*/  @!P0 IMAD.MOV.U32 R25, RZ, RZ, R57 ;  /* 0x000000ffff198224 */ /* 0x000fe400078e0039 */
[----:B------:R-:W-:Y:S01]  /*5420*/  @!P0 IMAD.MOV.U32 R26, RZ, RZ, R58 ;  /* 0x000000ffff1a8224 */ /* 0x000fe200078e003a */
[----:B------:R1:W-:Y:S01]  /*5430*/  ST.E.128 [R54.64], R48 ;  /* 0x0000003036007985 */ /* 0x0003e2000c101d06 */
[----:B------:R-:W-:Y:S01]  /*5440*/  @!P0 IMAD.MOV.U32 R27, RZ, RZ, R61 ;  /* 0x000000ffff1b8224 */ /* 0x000fe200078e003d */
[----:B------:R-:W-:Y:S11]  /*5450*/  ISETP.GE.AND P0, PT, R53, c[0x0][0x1d4], PT ;  /* 0x0000750035007a0c */ /* 0x000ff60003f06270 */
[----:B------:R-:W-:Y:S02]  /*5460*/  @!UPT UIADD3 URZ, URZ, URZ, URZ ;  /* 0x0000003f3f3ff290 */ /* 0x000fe4000fffe03f */
[----:B------:R-:W-:-:S05]  /*5470*/  @P0 BRA `(.L_x_71) ;  /* 0x000002a000000947 */ /* 0x000fca0003800000 */
[C---:B------:R-:W-:Y:S04]  /*5480*/  LEA R2, P0, R53.reuse, R182, 0x1 ;  /* 0x000000b635027211 */ /* 0x040fe800078008ff */
[----:B------:R-:W-:Y:S05]  /*5490*/  LEA.HI.X.SX32 R3, R53, R183, 0x1, P0 ;  /* 0x000000b735037211 */ /* 0x000fea00000f0eff */
[----:B------:R3:W-:Y:S01]  /*54a0*/  ST.E.128 [R2.64], R24 ;  /* 0x0000001802007985 */ /* 0x0007e2000c101d06 */
[----:B------:R-:W-:-:S05]  /*54b0*/  BRA `(.L_x_71) ;  /* 0x0000026000007947 */ /* 0x000fca0003800000 */
.L_x_67:
[----:B------:R-:W1:Y:S01]  /*54c0*/  SHFL.IDX PT, R75, R75, RZ, 0x1c1f ;  /* 0x001c1fff4b4b7589 */ /* 0x000e6200000e0000 */
[----:B------:R-:W-:Y:S03]  /*54d0*/  IMAD.IADD R91, R154, 0x1, -R95 ;  /* 0x000000019a5b7824 */ /* 0x000fe600078e0a5f */
[----:B------:R-:W2:Y:S02]  /*54e0*/  SHFL.IDX PT, R73, R73, RZ, 0x1c1f ;  /* 0x001c1fff49497589 */ /* 0x000ea400000e0000 */
[----:B------:R-:W-:Y:S04]  /*54f0*/  IMNMX R91, R91, 0x40, PT ;  /* 0x000000405b5b7817 */ /* 0x000fe80003800200 */
[----:B------:R-:W-:Y:S11]  /*5500*/  ISETP.GT.AND P0, PT, R91, R152, PT ;  /* 0x000000985b00720c */ /* 0x000ff60003f04270 */
[----:B------:R-:W-:Y:S02]  /*5510*/  @!UPT UIADD3 URZ, URZ, URZ, URZ ;  /* 0x0000003f3f3ff290 */ /* 0x000fe4000fffe03f */
[----:B------:R-:W-:-:S05]  /*5520*/  @!P0 BRA `(.L_x_71) ;  /* 0x000001f000008947 */ /* 0x000fca0003800000 */
[----:B------:R-:W-:Y:S02]  /*5530*/  ISETP.GE.AND P2, PT, R16, c[0x0][0x1d4], PT ;  /* 0x0000750010007a0c */ /* 0x000fe40003f46270 */
[----:B------:R-:W-:Y:S02]  /*5540*/  ISETP.GE.AND P1, PT, R13, c[0x0][0x1d4], PT ;  /* 0x000075000d007a0c */ /* 0x000fe40003f26270 */
[----:B------:R-:W-:Y:S02]  /*5550*/  ISETP.GE.AND P4, PT, R12, c[0x0][0x1d4], PT ;  /* 0x000075000c007a0c */ /* 0x000fe40003f86270 */
[----:B------:R-:W-:Y:S07]  /*5560*/  ISETP.GE.AND P3, PT, R151, c[0x0][0x1d4], PT ;  /* 0x0000750097007a0c */ /* 0x000fee0003f66270 */
[----:B------:R-:W3:Y:S01]  /*5570*/  @!P2 LDS.128 R20, [R140+0x6000] ;  /* 0x006000008c14a984 */ /* 0x000ee20000000c00 */
[C---:B--2---:R-:W-:Y:S04]  /*5580*/  @!P2 LEA R24, P0, R16.reuse, R73, 0x1 ;  /* 0x000000491018a211 */ /* 0x044fe800078008ff */
[----:B-1----:R-:W-:Y:S02]  /*5590*/  @!P2 LEA.HI.X R25, R16, R75, R17, 0x1, P0 ;  /* 0x0000004b1019a211 */ /* 0x002fe400000f0c11 */
[C---:B------:R-:W-:Y:S04]  /*55a0*/  @!P1 LEA R38, P0, R144.reuse, R73, 0x1 ;  /* 0x0000004990269211 */ /* 0x040fe800078008ff */
[----:B------:R-:W-:Y:S02]  /*55b0*/  @!P1 LEA.HI.X R39, R144, R75, R127, 0x1, P0 ;  /* 0x0000004b90279211 */ /* 0x000fe400000f0c7f */
[C---:B------:R-:W-:Y:S04]  /*55c0*/  @!P4 LEA R34, P0, R143.reuse, R73, 0x1 ;  /* 0x000000498f22c211 */ /* 0x040fe800078008ff */
[----:B------:R-:W-:Y:S02]  /*55d0*/  @!P4 LEA.HI.X R35, R143, R75, R126, 0x1, P0 ;  /* 0x0000004b8f23c211 */ /* 0x000fe400000f0c7e */
[C---:B------:R-:W-:Y:S04]  /*55e0*/  @!P3 LEA R32, P0, R142.reuse, R73, 0x1 ;  /* 0x000000498e20b211 */ /* 0x040fe800078008ff */
[----:B------:R-:W-:Y:S01]  /*55f0*/  @!P3 LEA.HI.X R33, R142, R75, R125, 0x1, P0 ;  /* 0x0000004b8e21b211 */ /* 0x000fe200000f0c7d */
[----:B---3--:R-:W-:Y:S04]  /*5600*/  @!P2 ST.E.128 [R24.64], R20 ;  /* 0x000000141800a985 */ /* 0x008fe8000c101d06 */
[----:B------:R-:W1:Y:S04]  /*5610*/  @!P1 LDS.128 R4, [R139+0x6000] ;  /* 0x006000008b049984 */ /* 0x000e680000000c00 */
[----:B-1----:R-:W-:Y:S01]  /*5620*/  @!P1 ST.E.128 [R38.64], R4 ;  /* 0x0000000426009985 */ /* 0x002fe2000c101d06 */
[----:B------:R-:W-:Y:S03]  /*5630*/  ISETP.GE.AND P1, PT, R150, c[0x0][0x1d4], PT ;  /* 0x0000750096007a0c */ /* 0x000fe60003f26270 */
[----:B------:R-:W1:Y:S10]  /*5640*/  @!P4 LDS.128 R28, [R140+0x8000] ;  /* 0x008000008c1cc984 */ /* 0x000e740000000c00 */
[C---:B------:R-:W-:Y:S04]  /*5650*/  @!P1 LEA R2, P0, R137.reuse, R73, 0x1 ;  /* 0x0000004989029211 */ /* 0x040fe800078008ff */
[----:B------:R-:W-:Y:S02]  /*5660*/  @!P1 LEA.HI.X R3, R137, R75, R124, 0x1, P0 ;  /* 0x0000004b89039211 */ /* 0x000fe400000f0c7c */
[----:B------:R-:W-:Y:S11]  /*5670*/  ISETP.GE.AND P0, PT, R148, c[0x0][0x1d4], PT ;  /* 0x0000750094007a0c */ /* 0x000ff60003f06270 */
[----:B------:R-:W-:Y:S02]  /*5680*/  @!UPT UIADD3 URZ, URZ, URZ, URZ ;  /* 0x0000003f3f3ff290 */ /* 0x000fe4000fffe03f */
[C---:B------:R-:W-:Y:S04]  /*5690*/  @!P0 LEA R36, P2, R136.reuse, R73, 0x1 ;  /* 0x0000004988248211 */ /* 0x040fe800078408ff */
[----:B------:R-:W-:Y:S01]  /*56a0*/  @!P0 LEA.HI.X R37, R136, R75, R123, 0x1, P2 ;  /* 0x0000004b88258211 */ /* 0x000fe200010f0c7b */
[----:B-1----:R-:W-:Y:S04]  /*56b0*/  @!P4 ST.E.128 [R34.64], R28 ;  /* 0x0000001c2200c985 */ /* 0x002fe8000c101d06 */
[----:B------:R-:W1:Y:S04]  /*56c0*/  @!P3 LDS.128 R24, [R139+0x8000] ;  /* 0x008000008b18b984 */ /* 0x000e680000000c00 */
[----:B-1----:R-:W-:Y:S04]  /*56d0*/  @!P3 ST.E.128 [R32.64], R24 ;  /* 0x000000182000b985 */ /* 0x002fe8000c101d06 */
[----:B------:R-:W1:Y:S04]  /*56e0*/  @!P1 LDS.128 R20, [R140+0xa000] ;  /* 0x00a000008c149984 */ /* 0x000e680000000c00 */
[----:B-1----:R-:W-:Y:S04]  /*56f0*/  @!P1 ST.E.128 [R2.64], R20 ;  /* 0x0000001402009985 */ /* 0x002fe8000c101d06 */
[----:B------:R-:W1:Y:S04]  /*5700*/  @!P0 LDS.128 R4, [R139+0xa000] ;  /* 0x00a000008b048984 */ /* 0x000e680000000c00 */
[----:B-1----:R1:W-:Y:S02]  /*5710*/  @!P0 ST.E.128 [R36.64], R4 ;  /* 0x0000000424008985 */ /* 0x0023e4000c101d06 */
.L_x_71:
[----:B------:R-:W-:Y:S05]  /*5720*/  BSYNC B1 ;  /* 0x0000000000017941 */ /* 0x000fea0003800000 */
.L_x_66:
[----:B------:R-:W-:Y:S01]  /*5730*/  IMAD.IADD R95, R104, 0x1, -R95 ;  /* 0x00000001685f7824 */ /* 0x000fe200078e0a5f */
[----:B-1----:R-:W-:Y:S01]  /*5740*/  LEA R6, P0, R147, R174, 0x6 ;  /* 0x000000ae93067211 */ /* 0x002fe200078030ff */
[----:B------:R-:W-:Y:S01]  /*5750*/  IMAD R93, R93, c[0x0][0x208], RZ ;  /* 0x000082005d5d7a24 */ /* 0x000fe200078e02ff */
[----:B------:R-:W-:Y:S01]  /*5760*/  ISETP.NE.AND P3, PT, R158, RZ, PT ;  /* 0x000000ff9e00720c */ /* 0x000fe20003f65270 */
[C---:B------:R-:W-:Y:S01]  /*5770*/  IMAD.WIDE.U32 R4, R94.reuse, c[0x0][0x208], RZ ;  /* 0x000082005e047a25 */ /* 0x040fe200078e00ff */
[----:B------:R-:W-:Y:S01]  /*5780*/  LEA.HI.X.SX32 R7, R147, R175, 0x6, P0 ;  /* 0x000000af93077211 */ /* 0x000fe200000f36ff */
[----:B------:R-:W-:Y:S01]  /*5790*/  BSSY B0, `(.L_x_88) ;  /* 0x000004d000007945 */ /* 0x000fe20003800000 */
[----:B------:R-:W-:Y:S01]  /*57a0*/  ISETP.GE.AND P0, PT, R95, 0x21, PT ;  /* 0x000000215f00780c */ /* 0x000fe20003f06270 */
[----:B------:R-:W-:Y:S02]  /*57b0*/  IMAD R93, R94, c[0x0][0x20c], R93 ;  /* 0x000083005e5d7a24 */ /* 0x000fe400078e025d */
[----:B-----5:R-:W-:Y:S03]  /*57c0*/  IMAD.MOV.U32 R20, RZ, RZ, R4 ;  /* 0x000000ffff147224 */ /* 0x020fe600078e0004 */
[----:B------:R-:W-:Y:S01]  /*57d0*/  IADD3 R21, R5, R93, RZ ;  /* 0x0000005d05157210 */ /* 0x000fe20007ffe0ff */
[----:B------:R-:W-:Y:S04]  /*57e0*/  IMAD R5, R92, c[0x0][0x218], RZ ;  /* 0x000086005c057a24 */ /* 0x000fe800078e02ff */
[----:B------:R-:W-:Y:S02]  /*57f0*/  IMAD.WIDE.U32 R20, R102, c[0x0][0x218], R20 ;  /* 0x0000860066147a25 */ /* 0x000fe400078e0014 */
[----:B---3--:R-:W-:Y:S02]  /*5800*/  @P0 IADD3 R3, P1, R6, 0x20, RZ ;  /* 0x0000002006030810 */ /* 0x008fe40007f3e0ff */
[----:B------:R-:W-:Y:S03]  /*5810*/  IMAD R5, R102, c[0x0][0x21c], R5 ;  /* 0x0000870066057a24 */ /* 0x000fe600078e0205 */
[----:B------:R-:W-:Y:S01]  /*5820*/  @P0 IMAD.X R0, RZ, RZ, R7, P1 ;  /* 0x000000ffff000224 */ /* 0x000fe200008e0607 */
[----:B------:R-:W-:Y:S03]  /*5830*/  IADD3 R2, P1, R176, R20, RZ ;  /* 0x00000014b0027210 */ /* 0x000fe60007f3e0ff */
[----:B------:R-:W-:Y:S01]  /*5840*/  @P0 IMAD R0, R0, c[0x0][0x258], RZ ;  /* 0x0000960000000a24 */ /* 0x000fe200078e02ff */
[----:B------:R-:W-:Y:S02]  /*5850*/  IADD3.X R5, R114, R21, R5, P1, !PT ;  /* 0x0000001572057210 */ /* 0x000fe40000ffe405 */
[----:B------:R-:W-:Y:S01]  /*5860*/  ISETP.GE.AND P1, PT, R95, 0x1, PT ;  /* 0x000000015f00780c */ /* 0x000fe20003f26270 */
[----:B------:R-:W-:Y:S11]  /*5870*/  @P0 IMAD R0, R3, c[0x0][0x25c], R0 ;  /* 0x0000970003000a24 */ /* 0x000ff600078e0200 */
[----:B------:R-:W-:Y:S01]  /*5880*/  @!UPT UIADD3 URZ, URZ, URZ, URZ ;  /* 0x0000003f3f3ff290 */ /* 0x000fe2000fffe03f */
[-C--:B------:R-:W-:Y:S01]  /*5890*/  @P1 MOV R102, R170.reuse ;  /* 0x000000aa00661202 */ /* 0x080fe20000000f00 */
[----:B------:R-:W-:Y:S04]  /*58a0*/  @P1 IMAD R4, R7, c[0x0][0x258], RZ ;  /* 0x0000960007041a24 */ /* 0x000fe800078e02ff */
[C---:B------:R-:W-:Y:S01]  /*58b0*/  @P1 IMAD.WIDE.U32 R20, R6.reuse, c[0x0][0x258], R102 ;  /* 0x0000960006141a25 */ /* 0x040fe200078e0066 */
[----:B------:R-:W-:Y:S03]  /*58c0*/  @P0 MOV R102, R170 ;  /* 0x000000aa00660202 */ /* 0x000fe60000000f00 */
[----:B------:R-:W-:Y:S01]  /*58d0*/  @P1 IMAD R4, R6, c[0x0][0x25c], R4 ;  /* 0x0000970006041a24 */ /* 0x000fe200078e0204 */
[C---:B------:R-:W-:Y:S03]  /*58e0*/  @P1 LEA R6, P2, R20.reuse, c[0x0][0x250], 0x1 ;  /* 0x0000940014061a11 */ /* 0x040fe600078408ff */
[----:B------:R-:W-:Y:S05]  /*58f0*/  @P1 IMAD.IADD R4, R21, 0x1, R4 ;  /* 0x0000000115041824 */ /* 0x000fea00078e0204 */
[----:B------:R-:W-:Y:S01]  /*5900*/  @P1 LEA.HI.X R7, R20, c[0x0][0x254], R4, 0x1, P2 ;  /* 0x0000950014071a11 */ /* 0x000fe200010f0c04 */
[----:B------:R-:W-:Y:S01]  /*5910*/  @P0 IMAD.WIDE.U32 R20, R3, c[0x0][0x258], R102 ;  /* 0x0000960003140a25 */ /* 0x000fe200078e0066 */
[C---:B------:R-:W-:Y:S03]  /*5920*/  LEA R4, P2, R2.reuse, c[0x0][0x1f8], 0x1 ;  /* 0x00007e0002047a11 */ /* 0x040fe600078408ff */
[----:B------:R-:W-:Y:S01]  /*5930*/  @!PT LDS RZ, [RZ] ;  /* 0x00000000fffff984 */ /* 0x000fe20000000800 */
[----:B------:R-:W-:Y:S01]  /*5940*/  @!PT LDS RZ, [RZ] ;  /* 0x00000000fffff984 */ /* 0x000fe20000000800 */
[----:B------:R-:W-:Y:S01]  /*5950*/  @!PT LDS RZ, [RZ] ;  /* 0x00000000fffff984 */ /* 0x000fe20000000800 */
[----:B------:R1:W-:Y:S01]  /*5960*/  @P1 LDGSTS.E.BYPASS.LTC128B.128 [R145+0x100], [R6.64], !P3 ;  /* 0x0010000006911fae */ /* 0x0003e2000d901d46 */
[----:B------:R-:W-:Y:S01]  /*5970*/  @P0 IMAD.IADD R0, R21, 0x1, R0 ;  /* 0x0000000115000824 */ /* 0x000fe200078e0200 */
[----:B------:R-:W-:Y:S02]  /*5980*/  LEA.HI.X R5, R2, c[0x0][0x1fc], R5, 0x1, P2 ;  /* 0x00007f0002057a11 */ /* 0x000fe400010f0c05 */
[----:B------:R1:W-:Y:S01]  /*5990*/  @P1 LDGSTS.E.BYPASS.LTC128B.128 [R145+0x2100], [R6.64+0x80], !P6 ;  /* 0x0210008006911fae */ /* 0x0003e2000f101d46 */
[C---:B------:R-:W-:Y:S03]  /*59a0*/  @P0 LEA R22, P2, R20.reuse, c[0x0][0x250], 0x1 ;  /* 0x0000940014160a11 */ /* 0x040fe600078408ff */
[----:B------:R1:W-:Y:S01]  /*59b0*/  @P1 LDGSTS.E.BYPASS.LTC128B.128 [R145+0x4100], [R6.64+0x100], !P5 ;  /* 0x0410010006911fae */ /* 0x0003e2000e901d46 */
[----:B------:R-:W-:Y:S03]  /*59c0*/  @P0 LEA.HI.X R23, R20, c[0x0][0x254], R0, 0x1, P2 ;  /* 0x0000950014170a11 */ /* 0x000fe600010f0c00 */
[----:B------:R1:W3:Y:S04]  /*59d0*/  SHFL.IDX PT, R3, R4, RZ, 0x1c1f ;  /* 0x001c1fff04037589 */ /* 0x0002e800000e0000 */
[----:B------:R1:W-:Y:S04]  /*59e0*/  @P0 LDGSTS.E.BYPASS.LTC128B.128 [R145+0x1100], [R22.64], !P3 ;  /* 0x0110000016910fae */ /* 0x0003e8000d901d46 */
[----:B------:R1:W-:Y:S04]  /*59f0*/  @P0 LDGSTS.E.BYPASS.LTC128B.128 [R145+0x3100], [R22.64+0x80], !P6 ;  /* 0x0310008016910fae */ /* 0x0003e8000f101d46 */
[----:B------:R1:W-:Y:S01]  /*5a00*/  @P0 LDGSTS.E.BYPASS.LTC128B.128 [R145+0x5100], [R22.64+0x100], !P5 ;  /* 0x0510010016910fae */ /* 0x0003e2000e901d46 */
[----:B------:R-:W-:Y:S03]  /*5a10*/  ISETP.GT.AND P0, PT, R91, R152, PT ;  /* 0x000000985b00720c */ /* 0x000fe60003f04270 */
[----:B------:R-:W0:Y:S04]  /*5a20*/  LDGDEPBAR ;  /* 0x00000000000079af */ /* 0x000e280000000000 */
[----:B------:R1:W4:Y:S01]  /*5a30*/  SHFL.IDX PT, R25, R5, RZ, 0x1c1f ;  /* 0x001c1fff05197589 */ /* 0x00032200000e0000 */
[----:B------:R-:W-:Y:S04]  /*5a40*/  DEPBAR.LE SB0, 0x0 ;  /* 0x000080000000791a */ /* 0x000fe80000000000 */
[----:B------:R-:W-:Y:S06]  /*5a50*/  BAR.SYNC.DEFER_BLOCKING 0x0 ;  /* 0x0000000000007b1d */ /* 0x000fec0000010000 */
[----:B------:R-:W-:-:S05]  /*5a60*/  @!P0 BRA `(.L_x_89) ;  /* 0x000001f000008947 */ /* 0x000fca0003800000 */
[----:B-1-34-:R-:W-:Y:S02]  /*5a70*/  ISETP.GE.AND P2, PT, R16, c[0x0][0x1d4], PT ;  /* 0x0000750010007a0c */ /* 0x01afe40003f46270 */
[----:B------:R-:W-:Y:S02]  /*5a80*/  ISETP.GE.AND P1, PT, R13, c[0x0][0x1d4], PT ;  /* 0x000075000d007a0c */ /* 0x000fe40003f26270 */
[----:B------:R-:W-:Y:S02]  /*5a90*/  ISETP.GE.AND P4, PT, R12, c[0x0][0x1d4], PT ;  /* 0x000075000c007a0c */ /* 0x000fe40003f86270 */
[----:B------:R-:W-:Y:S07]  /*5aa0*/  ISETP.GE.AND P3, PT, R151, c[0x0][0x1d4], PT ;  /* 0x0000750097007a0c */ /* 0x000fee0003f66270 */
[----:B------:R-:W1:Y:S01]  /*5ab0*/  @!P2 LDS.128 R20, [R140] ;  /* 0x000000008c14a984 */ /* 0x000e620000000c00 */
[C---:B------:R-:W-:Y:S04]  /*5ac0*/  @!P2 LEA R26, P0, R16.reuse, R3, 0x1 ;  /* 0x00000003101aa211 */ /* 0x040fe800078008ff */
[----:B------:R-:W-:Y:S02]  /*5ad0*/  @!P2 LEA.HI.X R27, R16, R25, R17, 0x1, P0 ;  /* 0x00000019101ba211 */ /* 0x000fe400000f0c11 */
[C---:B------:R-:W-:Y:S04]  /*5ae0*/  @!P1 LEA R38, P0, R144.reuse, R3, 0x1 ;  /* 0x0000000390269211 */ /* 0x040fe800078008ff */
[----:B------:R-:W-:Y:S02]  /*5af0*/  @!P1 LEA.HI.X R39, R144, R25, R127, 0x1, P0 ;  /* 0x0000001990279211 */ /* 0x000fe400000f0c7f */
[C---:B------:R-:W-:Y:S04]  /*5b00*/  @!P4 LEA R36, P0, R143.reuse, R3, 0x1 ;  /* 0x000000038f24c211 */ /* 0x040fe800078008ff */
[----:B------:R-:W-:Y:S02]  /*5b10*/  @!P4 LEA.HI.X R37, R143, R25, R126, 0x1, P0 ;  /* 0x000000198f25c211 */ /* 0x000fe400000f0c7e */
[C---:B------:R-:W-:Y:S04]  /*5b20*/  @!P3 LEA R34, P0, R142.reuse, R3, 0x1 ;  /* 0x000000038e22b211 */ /* 0x040fe800078008ff */
[----:B------:R-:W-:Y:S01]  /*5b30*/  @!P3 LEA.HI.X R35, R142, R25, R125, 0x1, P0 ;  /* 0x000000198e23b211 */ /* 0x000fe200000f0c7d */
[----:B-1----:R-:W-:Y:S04]  /*5b40*/  @!P2 ST.E.128 [R26.64], R20 ;  /* 0x000000141a00a985 */ /* 0x002fe8000c101d06 */
[----:B------:R-:W1:Y:S04]  /*5b50*/  @!P1 LDS.128 R4, [R139] ;  /* 0x000000008b049984 */ /* 0x000e680000000c00 */
        /* <DEDUP_REMOVED lines=16> */
.L_x_89:
[----:B-1-34-:R-:W-:Y:S05]  /*5c60*/  BSYNC B0 ;  /* 0x0000000000007941 */ /* 0x01afea0003800000 */
.L_x_88:
[C---:B------:R-:W-:Y:S02]  /*5c70*/  ISETP.GT.AND P0, PT, R147.reuse, R105, PT ;  /* 0x000000699300720c */ /* 0x040fe40003f04270 */
[----:B------:R-:W-:Y:S02]  /*5c80*/  IADD3 R147, R147, -0x1, RZ ;  /* 0xffffffff93937810 */ /* 0x000fe40007ffe0ff */
[----:B------:R-:W-:Y:S09]  /*5c90*/  ISETP.NE.AND P2, PT, R158, RZ, PT ;  /* 0x000000ff9e00720c */ /* 0x000ff20003f45270 */
[----:B------:R-:W-:Y:S01]  /*5ca0*/  @P0 SHF.R.S32.HI R0, RZ, 0x1f, R147 ;  /* 0x0000001fff000819 */ /* 0x000fe20000011493 */
[----:B------:R-:W-:Y:S02]  /*5cb0*/  @P0 IMAD.MOV.U32 R4, RZ, RZ, R172 ;  /* 0x000000ffff040224 */ /* 0x000fe400078e00ac */
[----:B------:R-:W-:Y:S02]  /*5cc0*/  @P0 IMAD.MOV.U32 R5, RZ, RZ, R181 ;  /* 0x000000ffff050224 */ /* 0x000fe400078e00b5 */
[----:B------:R-:W-:Y:S02]  /*5cd0*/  @P0 IMAD R3, R107, R147, RZ ;  /* 0x000000936b030224 */ /* 0x000fe400078e02ff */
[-C--:B------:R-:W-:Y:S04]  /*5ce0*/  @P0 IMAD.WIDE.U32 R4, R147, R108.reuse, R4 ;  /* 0x0000006c93040225 */ /* 0x080fe800078e0004 */
[----:B------:R-:W-:Y:S01]  /*5cf0*/  @P0 IMAD R3, R0, R108, R3 ;  /* 0x0000006c00030224 */ /* 0x000fe200078e0203 */
[C---:B------:R-:W-:Y:S03]  /*5d00*/  @P0 LEA R6, P1, R4.reuse, c[0x0][0x220], 0x1 ;  /* 0x0000880004060a11 */ /* 0x040fe600078208ff */
[----:B------:R-:W-:Y:S05]  /*5d10*/  @P0 IMAD.IADD R3, R5, 0x1, R3 ;  /* 0x0000000105030824 */ /* 0x000fea00078e0203 */
[----:B------:R-:W-:Y:S02]  /*5d20*/  @P0 LEA.HI.X R7, R4, c[0x0][0x224], R3, 0x1, P1 ;  /* 0x0000890004070a11 */ /* 0x000fe400008f0c03 */
[C---:B------:R-:W-:Y:S03]  /*5d30*/  @P0 LEA R20, P1, R122.reuse, R6, 0x1 ;  /* 0x000000067a140211 */ /* 0x040fe600078208ff */
[----:B------:R-:W-:Y:S01]  /*5d40*/  @!PT LDS RZ, [RZ] ;  /* 0x00000000fffff984 */ /* 0x000fe20000000800 */
[----:B------:R-:W-:Y:S01]  /*5d50*/  @!PT LDS RZ, [RZ] ;  /* 0x00000000fffff984 */ /* 0x000fe20000000800 */
[----:B------:R-:W-:Y:S01]  /*5d60*/  @!PT LDS RZ, [RZ] ;  /* 0x00000000fffff984 */ /* 0x000fe20000000800 */
[----:B------:R1:W-:Y:S01]  /*5d70*/  @P0 LDGSTS.E.BYPASS.LTC128B.128 [R145+0x6100], [R6.64], !P2 ;  /* 0x0610000006910fae */ /* 0x0003e2000d101d46 */
[----:B------:R-:W-:Y:S03]  /*5d80*/  @P0 LEA.HI.X R21, R122, R7, R121, 0x1, P1 ;  /* 0x000000077a150211 */ /* 0x000fe600008f0c79 */
[----:B------:R1:W-:Y:S04]  /*5d90*/  @P0 LDGSTS.E.BYPASS.LTC128B.128 [R145+0x8100], [R6.64+0x80], !P6 ;  /* 0x0810008006910fae */ /* 0x0003e8000f101d46 */
[----:B------:R1:W-:Y:S04]  /*5da0*/  @P0 LDGSTS.E.BYPASS.LTC128B.128 [R145+0xa100], [R6.64+0x100], !P5 ;  /* 0x0a10010006910fae */ /* 0x0003e8000e901d46 */
[----:B------:R1:W-:Y:S04]  /*5db0*/  @P0 LDGSTS.E.BYPASS.LTC128B.128 [R145+0x7100], [R20.64], !P2 ;  /* 0x0710000014910fae */ /* 0x0003e8000d101d46 */
[----:B------:R1:W-:Y:S04]  /*5dc0*/  @P0 LDGSTS.E.BYPASS.LTC128B.128 [R145+0x9100], [R20.64+0x80], !P6 ;  /* 0x0910008014910fae */ /* 0x0003e8000f101d46 */
[----:B------:R1:W-:Y:S04]  /*5dd0*/  @P0 LDGSTS.E.BYPASS.LTC128B.128 [R145+0xb100], [R20.64+0x100], !P5 ;  /* 0x0b10010014910fae */ /* 0x0003e8000e901d46 */
[----:B------:R-:W0:Y:S01]  /*5de0*/  LDGDEPBAR ;  /* 0x00000000000079af */ /* 0x000e220000000000 */
[----:B------:R-:W-:-:S05]  /*5df0*/  @P0 BRA `(.L_x_90) ;  /* 0xffffba0000000947 */ /* 0x000fca000383ffff */
[----:B------:R-:W-:Y:S06]  /*5e00*/  BAR.SYNC.DEFER_BLOCKING 0x0 ;  /* 0x0000000000007b1d */ /* 0x000fec0000010000 */
.L_x_65:
[----:B-1----:R-:W-:Y:S01]  /*5e10*/  ISETP.GE.AND P0, PT, R85, 0x1, PT ;  /* 0x000000015500780c */ /* 0x002fe20003f06270 */
[----:B------:R-:W-:Y:S01]  /*5e20*/  CS2R R98, SRZ ;  /* 0x0000000000627805 */ /* 0x000fe2000001ff00 */
[----:B------:R-:W-:Y:S01]  /*5e30*/  PLOP3.LUT P2, PT, PT, PT, PT, 0x80, 0x0 ;  /* 0x000000000000781c */ /* 0x000fe20003f4f070 */
[----:B------:R-:W-:Y:S01]  /*5e40*/  CS2R R96, SRZ ;  /* 0x0000000000607805 */ /* 0x000fe2000001ff00 */
[----:B------:R-:W-:Y:S01]  /*5e50*/  CS2R R94, SRZ ;  /* 0x00000000005e7805 */ /* 0x000fe2000001ff00 */
[----:B------:R-:W-:Y:S01]  /*5e60*/  CS2R R92, SRZ ;  /* 0x00000000005c7805 */ /* 0x000fe2000001ff00 */
[----:B------:R-:W-:Y:S01]  /*5e70*/  CS2R R90, SRZ ;  /* 0x00000000005a7805 */ /* 0x000fe2000001ff00 */
[----:B------:R-:W-:Y:S01]  /*5e80*/  CS2R R8, SRZ ;  /* 0x0000000000087805 */ /* 0x000fe2000001ff00 */
[----:B------:R-:W-:Y:S01]  /*5e90*/  IMAD.MOV.U32 R13, RZ, RZ, RZ ;  /* 0x000000ffff0d7224 */ /* 0x000fe200078e00ff */
[----:B------:R-:W-:Y:S01]  /*5ea0*/  CS2R R6, SRZ ;  /* 0x0000000000067805 */ /* 0x000fe2000001ff00 */
[----:B------:R-:W-:Y:S01]  /*5eb0*/  IMAD.MOV.U32 R4, RZ, RZ, RZ ;  /* 0x000000ffff047224 */ /* 0x000fe200078e00ff */
[----:B------:R-:W-:Y:S01]  /*5ec0*/  CS2R R10, SRZ ;  /* 0x00000000000a7805 */ /* 0x000fe2000001ff00 */
[----:B------:R-:W-:Y:S01]  /*5ed0*/  MOV R82, RZ ;  /* 0x000000ff00527202 */ /* 0x000fe20000000f00 */
[----:B------:R-:W-:Y:S01]  /*5ee0*/  CS2R R80, SRZ ;  /* 0x0000000000507805 */ /* 0x000fe2000001ff00 */
[----:B------:R-:W-:Y:S01]  /*5ef0*/  CS2R R78, SRZ ;  /* 0x00000000004e7805 */ /* 0x000fe2000001ff00 */
[----:B------:R-:W-:Y:S01]  /*5f00*/  CS2R R76, SRZ ;  /* 0x00000000004c7805 */ /* 0x000fe2000001ff00 */
[----:B--2---:R-:W-:Y:S01]  /*5f10*/  CS2R R74, SRZ ;  /* 0x00000000004a7805 */ /* 0x004fe2000001ff00 */
        /* <DEDUP_REMOVED lines=35> */
[----:B------:R-:W-:Y:S01]  /*6150*/  IMAD.MOV.U32 R0, RZ, RZ, RZ ;  /* 0x000000ffff007224 */ /* 0x000fe200078e00ff */
[----:B------:R-:W-:Y:S05]  /*6160*/  @!P0 BRA `(.L_x_91) ;  /* 0x0000d13000008947 */ /* 0x000fea0003800000 */
[----:B------:R-:W-:-:S04]  /*6170*/  ISETP.NE.U32.AND P0, PT, RZ, c[0x0][0x340], PT ;  /* 0x0000d000ff007a0c */ /* 0x000fc80003f05070 */
[----:B------:R-:W-:-:S13]  /*6180*/  ISETP.NE.AND.EX P6, PT, RZ, c[0x0][0x344], PT, P0 ;  /* 0x0000d100ff007a0c */ /* 0x000fda0003fc5300 */
[----:B------:R-:W-:-:S04]  /*6190*/  @P6 IMAD.MOV.U32 R218, RZ, RZ, 0x4 ;  /* 0x00000004ffda6424 */ /* 0x000fc800078e00ff */
[----:B------:R-:W-:-:S06]  /*61a0*/  @P6 IMAD.WIDE R218, R209, R218, c[0x0][0x340] ;  /* 0x0000d000d1da6625 */ /* 0x000fcc00078e02da */
[----:B------:R1:W5:Y:S01]  /*61b0*/  @P6 LDG.E R218, [R218.64] ;  /* 0x00000006dada6981 */ /* 0x000362000c1e1900 */
[----:B------:R-:W-:Y:S01]  /*61c0*/  SHF.R.S32.HI R0, RZ, 0x1f, R153 ;  /* 0x0000001fff007819 */ /* 0x000fe20000011499 */
[----:B------:R-:W-:Y:S01]  /*61d0*/  IMAD.WIDE.U32 R10, R153, c[0x0][0x178], RZ ;  /* 0x00005e00990a7a25 */ /* 0x000fe200078e00ff */
[----:B------:R-:W-:Y:S01]  /*61e0*/  SHF.R.S32.HI R29, RZ, 0x1f, R84 ;  /* 0x0000001fff1d7819 */ /* 0x000fe20000011454 */
[----:B------:R-:W-:Y:S01]  /*61f0*/  BSSY B0, `(.L_x_92) ;  /* 0x000005a000007945 */ /* 0x000fe20003800000 */
[----:B------:R-:W-:Y:S01]  /*6200*/  ISETP.NE.U32.AND P0, PT, RZ, c[0x0][0x348], PT ;  /* 0x0000d200ff007a0c */ /* 0x000fe20003f05070 */
[----:B------:R-:W-:Y:S01]  /*6210*/  IMAD R0, R0, c[0x0][0x178], RZ ;  /* 0x00005e0000007a24 */ /* 0x000fe200078e02ff */
[-C--:B------:R-:W-:Y:S01]  /*6220*/  LEA.HI R23, R29, R84.reuse, RZ, 0x3 ;  /* 0x000000541d177211 */ /* 0x080fe200078f18ff */
[----:B------:R-:W-:Y:S01]  /*6230*/  IMAD R51, R89, c[0x0][0x2c4], RZ ;  /* 0x0000b10059337a24 */ /* 0x000fe200078e02ff */
[----:B------:R-:W-:Y:S01]  /*6240*/  SHF.R.S32.HI R9, RZ, 0x1f, R209 ;  /* 0x0000001fff097819 */ /* 0x000fe200000114d1 */
[----:B------:R-:W-:Y:S01]  /*6250*/  IMAD R153, R153, c[0x0][0x17c], R0 ;  /* 0x00005f0099997a24 */ /* 0x000fe200078e0200 */
[----:B------:R-:W-:Y:S01]  /*6260*/  LOP3.LUT R3, R23, 0xfffffff8, RZ, 0xc0, !PT ;  /* 0xfffffff817037812 */ /* 0x000fe200078ec0ff */
[----:B------:R-:W-:Y:S01]  /*6270*/  IMAD.MOV.U32 R0, RZ, RZ, c[0x0][0x2c4] ;  /* 0x0000b100ff007624 */ /* 0x000fe200078e00ff */
[----:B------:R-:W-:Y:S01]  /*6280*/  SHF.R.S32.HI R23, RZ, 0x3, R23 ;  /* 0x00000003ff177819 */ /* 0x000fe20000011417 */
[----:B------:R-:W-:Y:S01]  /*6290*/  IMAD.IADD R11, R11, 0x1, R153 ;  /* 0x000000010b0b7824 */ /* 0x000fe200078e0299 */
[----:B------:R-:W-:Y:S01]  /*62a0*/  ISETP.NE.AND.EX P0, PT, RZ, c[0x0][0x34c], PT, P0 ;  /* 0x0000d300ff007a0c */ /* 0x000fe20003f05300 */
[----:B------:R-:W-:Y:S01]  /*62b0*/  IMAD.IADD R20, R84, 0x1, -R3 ;  /* 0x0000000154147824 */ /* 0x000fe200078e0a03 */
[----:B------:R-:W-:Y:S01]  /*62c0*/  ISETP.NE.AND P1, PT, R0, 0x1, PT ;  /* 0x000000010000780c */ /* 0x000fe20003f25270 */
[----:B------:R-:W-:Y:S01]  /*62d0*/  IMAD R0, R88, c[0x0][0x1b8], RZ ;  /* 0x00006e0058007a24 */ /* 0x000fe200078e02ff */
[----:B------:R-:W-:Y:S01]  /*62e0*/  SEL R9, R9, RZ, !P0 ;  /* 0x000000ff09097207 */ /* 0x000fe20004000000 */
[----:B------:R-:W-:Y:S01]  /*62f0*/  IMAD R217, R20, 0x20, R23 ;  /* 0x0000002014d97824 */ /* 0x000fe200078e0217 */
[----:B------:R-:W-:Y:S01]  /*6300*/  SEL R4, R209, RZ, !P0 ;  /* 0x000000ffd1047207 */ /* 0x000fe20004000000 */
[----:B------:R-:W-:Y:S01]  /*6310*/  IMAD R3, R207, c[0x0][0x1bc], R0 ;  /* 0x00006f00cf037a24 */ /* 0x000fe200078e0200 */
[----:B------:R-:W-:Y:S01]  /*6320*/  LEA.HI R22, R29, R84, RZ, 0x4 ;  /* 0x000000541d167211 */ /* 0x000fe200078f20ff */
[----:B------:R-:W-:-:S02]  /*6330*/  IMAD R7, R86, 0x80, R217 ;  /* 0x0000008056077824 */ /* 0x000fc400078e02d9 */
[----:B------:R-:W-:-:S04]  /*6340*/  IMAD.WIDE.U32 R10, R207, c[0x0][0x1b8], R10 ;  /* 0x00006e00cf0a7a25 */ /* 0x000fc800078e000a */
[----:B------:R-:W-:-:S04]  /*6350*/  @P1 IMAD.HI.U32 R0, R7, c[0x0][0x2c8], RZ ;  /* 0x0000b20007001a27 */ /* 0x000fc800078e00ff */
[----:B------:R-:W-:Y:S02]  /*6360*/  IMAD.IADD R11, R11, 0x1, R3 ;  /* 0x000000010b0b7824 */ /* 0x000fe400078e0203 */
[----:B------:R-:W-:Y:S01]  /*6370*/  IMAD.MOV.U32 R3, RZ, RZ, R7 ;  /* 0x000000ffff037224 */ /* 0x000fe200078e0007 */
[----:B------:R-:W-:Y:S01]  /*6380*/  @P1 SHF.R.U32.HI R3, RZ, c[0x0][0x2cc], R0 ;  /* 0x0000b300ff031a19 */ /* 0x000fe20000011600 */
[----:B------:R-:W-:Y:S02]  /*6390*/  IMAD R9, R9, c[0x0][0x1c0], RZ ;  /* 0x0000700009097a24 */ /* 0x000fe400078e02ff */
[----:B------:R-:W-:Y:S01]  /*63a0*/  IMAD.SHL.U32 R134, R20, 0x8, RZ ;  /* 0x0000000814867824 */ /* 0x000fe200078e00ff */
[----:B------:R-:W-:Y:S01]  /*63b0*/  SHF.R.S32.HI R0, RZ, 0x1f, R3 ;  /* 0x0000001fff007819 */ /* 0x000fe20000011403 */
[----:B------:R-:W-:Y:S02]  /*63c0*/  IMAD R9, R4, c[0x0][0x1c4], R9 ;  /* 0x0000710004097a24 */ /* 0x000fe400078e0209 */
[----:B------:R-:W-:Y:S01]  /*63d0*/  IMAD.MOV R2, RZ, RZ, -R3 ;  /* 0x000000ffff027224 */ /* 0x000fe200078e0a03 */
[----:B------:R-:W-:Y:S01]  /*63e0*/  IADD3 R16, R134, 0x80, RZ ;  /* 0x0000008086107810 */ /* 0x000fe20007ffe0ff */
[----:B------:R-:W-:Y:S01]  /*63f0*/  IMAD.WIDE.U32 R4, R4, c[0x0][0x1c0], R10 ;  /* 0x0000700004047a25 */ /* 0x000fe200078e000a */
[----:B------:R-:W-:-:S02]  /*6400*/  IADD3 R17, R134, 0x40, RZ ;  /* 0x0000004086117810 */ /* 0x000fc40007ffe0ff */
[----:B------:R-:W-:Y:S01]  /*6410*/  ISETP.GE.AND P5, PT, R134, c[0x0][0x198], PT ;  /* 0x0000660086007a0c */ /* 0x000fe20003fa6270 */
[----:B------:R-:W-:Y:S01]  /*6420*/  IMAD R2, R2, c[0x0][0x2c4], R7 ;  /* 0x0000b10002027a24 */ /* 0x000fe200078e0207 */
[----:B------:R-:W-:Y:S01]  /*6430*/  ISETP.GE.AND P4, PT, R16, c[0x0][0x198], PT ;  /* 0x0000660010007a0c */ /* 0x000fe20003f86270 */
[----:B------:R-:W-:Y:S01]  /*6440*/  IMAD.IADD R5, R5, 0x1, R9 ;  /* 0x0000000105057824 */ /* 0x000fe200078e0209 */
[----:B------:R-:W-:Y:S01]  /*6450*/  ISETP.GE.AND P3, PT, R17, c[0x0][0x198], PT ;  /* 0x0000660011007a0c */ /* 0x000fe20003f66270 */
[----:B------:R-:W-:Y:S01]  /*6460*/  IMAD R0, R0, c[0x0][0x1b0], RZ ;  /* 0x00006c0000007a24 */ /* 0x000fe200078e02ff */
[----:B------:R-:W-:Y:S01]  /*6470*/  SHF.R.S32.HI R9, RZ, 0x1f, R2 ;  /* 0x0000001fff097819 */ /* 0x000fe20000011402 */
[----:B------:R-:W-:Y:S01]  /*6480*/  IMAD.WIDE.U32 R6, R3, c[0x0][0x1b0], R4 ;  /* 0x00006c0003067a25 */ /* 0x000fe200078e0004 */
[----:B------:R-:W-:-:S03]  /*6490*/  LOP3.LUT R5, R22, 0xfffffff0, RZ, 0xc0, !PT ;  /* 0xfffffff016057812 */ /* 0x000fc600078ec0ff */
[----:B------:R-:W-:Y:S02]  /*64a0*/  IMAD R0, R3, c[0x0][0x1b4], R0 ;  /* 0x00006d0003007a24 */ /* 0x000fe400078e0200 */
[----:B------:R-:W-:Y:S02]  /*64b0*/  IMAD R9, R9, c[0x0][0x1a8], RZ ;  /* 0x00006a0009097a24 */ /* 0x000fe400078e02ff */
[----:B------:R-:W-:Y:S01]  /*64c0*/  IMAD.IADD R5, R84, 0x1, -R5 ;  /* 0x0000000154057824 */ /* 0x000fe200078e0a05 */
[----:B------:R-:W-:Y:S01]  /*64d0*/  IADD3 R7, R7, R0, RZ ;  /* 0x0000000007077210 */ /* 0x000fe20007ffe0ff */
[C---:B------:R-:W-:Y:S02]  /*64e0*/  IMAD R9, R2.reuse, c[0x0][0x1ac], R9 ;  /* 0x00006b0002097a24 */ /* 0x040fe400078e0209 */
[----:B------:R-:W-:Y:S01]  /*64f0*/  IMAD.SHL.U32 R11, R23, 0x40, RZ ;  /* 0x00000040170b7824 */ /* 0x000fe200078e00ff */
[----:B------:R-:W-:Y:S01]  /*6500*/  SHF.R.S32.HI R0, RZ, 0x1f, R5 ;  /* 0x0000001fff007819 */ /* 0x000fe20000011405 */
[----:B------:R-:W-:-:S03]  /*6510*/  IMAD.WIDE.U32 R2, R2, c[0x0][0x1a8], R6 ;  /* 0x00006a0002027a25 */ /* 0x000fc600078e0006 */
[----:B------:R-:W-:Y:S01]  /*6520*/  LEA.HI R7, R0, R5, RZ, 0x3 ;  /* 0x0000000500077211 */ /* 0x000fe200078f18ff */
[----:B------:R-:W-:Y:S01]  /*6530*/  IMAD.IADD R9, R3, 0x1, R9 ;  /* 0x0000000103097824 */ /* 0x000fe200078e0209 */
[----:B------:R-:W-:Y:S01]  /*6540*/  LEA R8, P0, R2, c[0x0][0x160], 0x1 ;  /* 0x0000580002087a11 */ /* 0x000fe200078008ff */
[----:B------:R-:W-:Y:S01]  /*6550*/  IMAD R6, R86, 0x80, R23 ;  /* 0x0000008056067824 */ /* 0x000fe200078e0217 */
[----:B------:R-:W-:Y:S02]  /*6560*/  LOP3.LUT R11, R11, 0x1c0, RZ, 0xc0, !PT ;  /* 0x000001c00b0b7812 */ /* 0x000fe400078ec0ff */
[----:B------:R-:W-:Y:S01]  /*6570*/  LEA.HI.X R9, R2, c[0x0][0x164], R9, 0x1, P0 ;  /* 0x0000590002097a11 */ /* 0x000fe200000f0c09 */
[----:B------:R1:W2:Y:S01]  /*6580*/  SHFL.IDX PT, R10, R8, RZ, 0x181f ;  /* 0x00181fff080a7589 */ /* 0x0002a200000e0000 */
[----:B------:R-:W-:Y:S02]  /*6590*/  ISETP.GE.AND P0, PT, R6, R51, PT ;  /* 0x000000330600720c */ /* 0x000fe40003f06270 */
[----:B------:R-:W-:-:S02]  /*65a0*/  LOP3.LUT R18, R7, 0xfffffff8, RZ, 0xc0, !PT ;  /* 0xfffffff807127812 */ /* 0x000fc400078ec0ff */
[----:B------:R-:W-:Y:S02]  /*65b0*/  LEA.HI R2, R29, R84, RZ, 0x6 ;  /* 0x000000541d027211 */ /* 0x000fe400078f30ff */
[----:B------:R-:W-:Y:S02]  /*65c0*/  SHF.R.U32.HI R3, RZ, 0x3, R11 ;  /* 0x00000003ff037819 */ /* 0x000fe4000001160b */
[----:B------:R-:W-:Y:S01]  /*65d0*/  LOP3.LUT R0, R11, 0x38, R134, 0xf8, !PT ;  /* 0x000000380b007812 */ /* 0x000fe200078ef886 */
[----:B------:R-:W-:Y:S01]  /*65e0*/  IMAD.SHL.U32 R2, R2, 0x8, RZ ;  /* 0x0000000802027824 */ /* 0x000fe200078e00ff */
[----:B------:R-:W-:Y:S01]  /*65f0*/  IADD3 R18, R5, -R18, RZ ;  /* 0x8000001205127210 */ /* 0x000fe20007ffe0ff */
[----:B------:R-:W-:Y:S01]  /*6600*/  IMAD.MOV.U32 R5, RZ, RZ, 0x20 ;  /* 0x00000020ff057424 */ /* 0x000fe200078e00ff */
[----:B------:R-:W-:Y:S01]  /*6610*/  LOP3.LUT R3, R0, R3, RZ, 0x3c, !PT ;  /* 0x0000000300037212 */ /* 0x000fe200078e3cff */
[----:B------:R-:W-:Y:S01]  /*6620*/  IMAD.MOV.U32 R0, RZ, RZ, 0x10 ;  /* 0x00000010ff007424 */ /* 0x000fe200078e00ff */
[----:B------:R-:W-:Y:S01]  /*6630*/  R2P PR, R18, 0x6 ;  /* 0x0000000612007804 */ /* 0x000fe20000000000 */
[----:B------:R1:W3:Y:S01]  /*6640*/  SHFL.IDX PT, R11, R9, RZ, 0x181f ;  /* 0x00181fff090b7589 */ /* 0x0002e200000e0000 */
[----:B------:R-:W-:-:S02]  /*6650*/  LOP3.LUT R2, R3, 0xfffffe00, R2, 0xf8, !PT ;  /* 0xfffffe0003027812 */ /* 0x000fc400078ef802 */
[----:B------:R-:W-:Y:S02]  /*6660*/  LEA.HI R3, R29, R84, RZ, 0x5 ;  /* 0x000000541d037211 */ /* 0x000fe400078f28ff */
[----:B------:R-:W-:Y:S02]  /*6670*/  SEL R0, R0, 0xfffffff0, !P1 ;  /* 0xfffffff000007807 */ /* 0x000fe40004800000 */
[----:B------:R-:W-:Y:S01]  /*6680*/  SEL R5, R5, 0xffffffe0, !P2 ;  /* 0xffffffe005057807 */ /* 0x000fe20005000000 */
[----:B------:R-:W-:Y:S01]  /*6690*/  @!P6 IMAD.MOV.U32 R218, RZ, RZ, R209 ;  /* 0x000000ffffdae224 */ /* 0x000fe200078e00d1 */
[----:B------:R-:W-:Y:S05]  /*66a0*/  @P0 BRA `(.L_x_93) ;  /* 0x000000e000000947 */ /* 0x000fea0003800000 */
[----:B-123--:R-:W-:Y:S01]  /*66b0*/  SHF.R.S32.HI R4, RZ, 0x1f, R17 ;  /* 0x0000001fff047819 */ /* 0x00efe20000011411 */
[----:B------:R-:W-:Y:S01]  /*66c0*/  IMAD.WIDE R24, R134, 0x2, R10 ;  /* 0x0000000286187825 */ /* 0x000fe200078e020a */
[----:B------:R-:W-:Y:S02]  /*66d0*/  SHF.R.S32.HI R13, RZ, 0x1f, R16 ;  /* 0x0000001fff0d7819 */ /* 0x000fe40000011410 */
[----:B------:R-:W-:Y:S01]  /*66e0*/  LEA.HI R15, R4, R17, RZ, 0x3 ;  /* 0x00000011040f7211 */ /* 0x000fe200078f18ff */
[----:B------:R-:W-:Y:S01]  /*66f0*/  IMAD.SHL.U32 R4, R2, 0x2, RZ ;  /* 0x0000000202047824 */ /* 0x000fe200078e00ff */
[----:B------:R-:W-:-:S02]  /*6700*/  LEA.HI R13, R13, R16, RZ, 0x3 ;  /* 0x000000100d0d7211 */ /* 0x000fc400078f18ff */
[----:B------:R-:W-:Y:S02]  /*6710*/  LOP3.LUT R15, R15, 0xfffffff8, RZ, 0xc0, !PT ;  /* 0xfffffff80f0f7812 */ /* 0x000fe400078ec0ff */
[----:B------:R-:W-:Y:S01]  /*6720*/  LOP3.LUT R13, R13, 0xfffffff8, RZ, 0xc0, !PT ;  /* 0xfffffff80d0d7812 */ /* 0x000fe200078ec0ff */
[----:B------:R-:W-:Y:S01]  /*6730*/  @!PT LDS RZ, [RZ] ;  /* 0x00000000fffff984 */ /* 0x000fe20000000800 */
[----:B------:R1:W-:Y:S02]  /*6740*/  LDGSTS.E.BYPASS.LTC128B.128 [R4+0xc100], [R24.64], !P5 ;  /* 0x0c10000018047fae */ /* 0x0003e4000e901d46 */
[----:B------:R-:W-:-:S04]  /*6750*/  IMAD.WIDE R14, R15, 0x2, R10 ;  /* 0x000000020f0e7825 */ /* 0x000fc800078e020a */
[----:B------:R-:W-:Y:S01]  /*6760*/  IMAD.WIDE R10, R13, 0x2, R10 ;  /* 0x000000020d0a7825 */ /* 0x000fe200078e020a */
[----:B------:R1:W-:Y:S04]  /*6770*/  LDGSTS.E.BYPASS.LTC128B.128 [R4+0x10100], [R14.64], !P3 ;  /* 0x101000000e047fae */ /* 0x0003e8000d901d46 */
[----:B------:R1:W-:Y:S02]  /*6780*/  LDGSTS.E.BYPASS.LTC128B.128 [R4+0x14100], [R10.64], !P4 ;  /* 0x141000000a047fae */ /* 0x0003e4000e101d46 */
.L_x_93:
[----:B-123--:R-:W-:Y:S05]  /*6790*/  BSYNC B0 ;  /* 0x0000000000007941 */ /* 0x00efea0003800000 */
.L_x_92:
        /* <DEDUP_REMOVED lines=20> */
.L_x_95:
[----:B------:R-:W-:Y:S05]  /*68e0*/  BSYNC B0 ;  /* 0x0000000000007941 */ /* 0x000fea0003800000 */
.L_x_94:
[----:B------:R-:W-:Y:S01]  /*68f0*/  IADD3 R4, R6, 0x40, RZ ;  /* 0x0000004006047810 */ /* 0x000fe20007ffe0ff */
[----:B--2---:R2:W4:Y:S01]  /*6900*/  SHFL.IDX PT, R13, R9, 0x2, 0x181f ;  /* 0x00581f00090d7f89 */ /* 0x00452200000e0000 */
        /* <DEDUP_REMOVED lines=18> */
.L_x_97:
[----:B------:R-:W-:Y:S05]  /*6a30*/  BSYNC B0 ;  /* 0x0000000000007941 */ /* 0x000fea0003800000 */
.L_x_96:
[----:B------:R-:W-:Y:S01]  /*6a40*/  IADD3 R10, R6, 0x60, RZ ;  /* 0x00000060060a7810 */ /* 0x000fe20007ffe0ff */
[----:B------:R-:W-:Y:S01]  /*6a50*/  IMAD.MOV.U32 R212, RZ, RZ, c[0x0][0x2b8] ;  /* 0x0000ae00ffd47624 */ /* 0x000fe200078e00ff */
[----:B---3--:R3:W-:Y:S01]  /*6a60*/  SHFL.IDX PT, R12, R8, 0x3, 0x181f ;  /* 0x00781f00080c7f89 */ /* 0x0087e200000e0000 */
[----:B------:R-:W-:Y:S01]  /*6a70*/  IADD3 R4, R83, -0x40, RZ ;  /* 0xffffffc053047810 */ /* 0x000fe20007ffe0ff */
[----:B------:R-:W-:Y:S01]  /*6a80*/  IMAD.MOV.U32 R214, RZ, RZ, RZ ;  /* 0x000000ffffd67224 */ /* 0x000fe200078e00ff */
[----:B------:R-:W-:Y:S01]  /*6a90*/  ISETP.GE.AND P0, PT, R10, R51, PT ;  /* 0x000000330a00720c */ /* 0x000fe20003f06270 */
[----:B----4-:R4:W1:Y:S01]  /*6aa0*/  SHFL.IDX PT, R13, R9, 0x3, 0x181f ;  /* 0x00781f00090d7f89 */ /* 0x01086200000e0000 */
[----:B------:R-:W-:Y:S01]  /*6ab0*/  ISETP.NE.AND P2, PT, R212, 0x1, PT ;  /* 0x00000001d400780c */ /* 0x000fe20003f45270 */
[----:B------:R-:W-:Y:S01]  /*6ac0*/  IMAD.IADD R6, R217, 0x1, R4 ;  /* 0x00000001d9067824 */ /* 0x000fe200078e0204 */
[----:B-----5:R-:W-:-:S03]  /*6ad0*/  SHF.R.S32.HI R213, RZ, 0x1f, R218 ;  /* 0x0000001fffd57819 */ /* 0x020fc600000114da */
[C---:B------:R-:W-:Y:S01]  /*6ae0*/  IMAD.IADD R215, R6.reuse, 0x1, R208 ;  /* 0x0000000106d77824 */ /* 0x040fe200078e02d0 */
[----:B------:R-:W-:Y:S01]  /*6af0*/  ISETP.GE.AND P1, PT, R6, R85, PT ;  /* 0x000000550600720c */ /* 0x000fe20003f26270 */
[----:B------:R-:W-:-:S03]  /*6b00*/  IMAD R213, R213, c[0x0][0x2b0], RZ ;  /* 0x0000ac00d5d57a24 */ /* 0x000fc600078e02ff */
[----:B------:R-:W-:Y:S01]  /*6b10*/  ISETP.GT.OR P1, PT, R217, 0x3f, P1 ;  /* 0x0000003fd900780c */ /* 0x000fe20000f24670 */
[----:B------:R-:W-:Y:S01]  /*6b20*/  IMAD R213, R218, c[0x0][0x2b4], R213 ;  /* 0x0000ad00dad57a24 */ /* 0x000fe200078e02d5 */
[----:B------:R-:W-:Y:S01]  /*6b30*/  @!P0 SHF.R.S32.HI R10, RZ, 0x1f, R17 ;  /* 0x0000001fff0a8819 */ /* 0x000fe20000011411 */
[----:B------:R-:W-:-:S03]  /*6b40*/  @P2 IMAD.HI.U32 R6, R215, c[0x0][0x2bc], RZ ;  /* 0x0000af00d7062a27 */ /* 0x000fc600078e00ff */
[----:B------:R-:W-:Y:S01]  /*6b50*/  @!P0 LEA.HI R10, R10, R17, RZ, 0x3 ;  /* 0x000000110a0a8211 */ /* 0x000fe200078f18ff */
[----:B------:R-:W-:Y:S01]  /*6b60*/  IMAD.WIDE.U32 R218, R218, c[0x0][0x2b0], RZ ;  /* 0x0000ac00dada7a25 */ /* 0x000fe200078e00ff */
[----:B-123--:R-:W-:Y:S02]  /*6b70*/  LOP3.LUT R8, R8, 0xfffffffd, RZ, 0xc0, !PT ;  /* 0xfffffffd08087812 */ /* 0x00efe400078ec0ff */
[----:B------:R-:W-:Y:S01]  /*6b80*/  @!P0 LOP3.LUT R10, R10, 0xfffffff8, RZ, 0xc0, !PT ;  /* 0xfffffff80a0a8812 */ /* 0x000fe200078ec0ff */
[----:B------:R-:W-:Y:S01]  /*6b90*/  IMAD.IADD R213, R219, 0x1, R213 ;  /* 0x00000001dbd57824 */ /* 0x000fe200078e02d5 */
[----:B----4-:R-:W-:Y:S01]  /*6ba0*/  @!P0 SHF.R.S32.HI R9, RZ, 0x1f, R16 ;  /* 0x0000001fff098819 */ /* 0x010fe20000011410 */
[----:B------:R-:W-:Y:S01]  /*6bb0*/  @!P0 IMAD.WIDE R14, R134, 0x2, R12 ;  /* 0x00000002860e8825 */ /* 0x000fe200078e020c */
[----:B------:R-:W-:Y:S02]  /*6bc0*/  @P2 LOP3.LUT R8, R8, 0x2, RZ, 0xfc, !PT ;  /* 0x0000000208082812 */ /* 0x000fe400078efcff */
[----:B------:R-:W-:Y:S01]  /*6bd0*/  @!P0 LEA.HI R9, R9, R16, RZ, 0x3 ;  /* 0x0000001009098211 */ /* 0x000fe200078f18ff */
[----:B------:R-:W-:Y:S01]  /*6be0*/  IMAD.MOV.U32 R8, RZ, RZ, R215 ;  /* 0x000000ffff087224 */ /* 0x000fe200078e00d7 */
[----:B------:R-:W-:Y:S01]  /*6bf0*/  @P2 SHF.R.U32.HI R8, RZ, c[0x0][0x2c0], R6 ;  /* 0x0000b000ff082a19 */ /* 0x000fe20000011606 */
[----:B------:R-:W-:Y:S01]  /*6c00*/  @!P0 IMAD.SHL.U32 R6, R2, 0x2, RZ ;  /* 0x0000000202068824 */ /* 0x000fe200078e00ff */
[----:B------:R-:W-:Y:S01]  /*6c10*/  @!P0 LOP3.LUT R9, R9, 0xfffffff8, RZ, 0xc0, !PT ;  /* 0xfffffff809098812 */ /* 0x000fe200078ec0ff */
[----:B------:R-:W-:Y:S01]  /*6c20*/  @!P0 IMAD.WIDE R30, R10, 0x2, R12 ;  /* 0x000000020a1e8825 */ /* 0x000fe200078e020c */
[----:B------:R-:W-:-:S02]  /*6c30*/  @!P1 IADD3 R11, P2, R8, R218, RZ ;  /* 0x000000da080b9210 */ /* 0x000fc40007f5e0ff */
[----:B------:R-:W-:Y:S01]  /*6c40*/  @!PT LDS RZ, [RZ] ;  /* 0x00000000fffff984 */ /* 0x000fe20000000800 */
[----:B------:R1:W-:Y:S01]  /*6c50*/  @!P0 LDGSTS.E.BYPASS.LTC128B.128 [R6+0xf100], [R14.64], !P5 ;  /* 0x0f1000000e068fae */ /* 0x0003e2000e901d46 */
[----:B------:R-:W-:Y:S01]  /*6c60*/  @!P0 IMAD.WIDE R12, R9, 0x2, R12 ;  /* 0x00000002090c8825 */ /* 0x000fe200078e020c */
[----:B------:R-:W-:Y:S02]  /*6c70*/  @!P1 LEA.HI.X.SX32 R10, R8, R213, 0x1, P2 ;  /* 0x000000d5080a9211 */ /* 0x000fe400010f0eff */
[----:B------:R1:W-:Y:S01]  /*6c80*/  @!P0 LDGSTS.E.BYPASS.LTC128B.128 [R6+0x13100], [R30.64], !P3 ;  /* 0x131000001e068fae */ /* 0x0003e2000d901d46 */
[----:B------:R-:W-:-:S03]  /*6c90*/  @!P1 LEA R26, P2, R11, c[0x0][0x2a0], 0x2 ;  /* 0x0000a8000b1a9a11 */ /* 0x000fc600078410ff */
[----:B------:R1:W-:Y:S01]  /*6ca0*/  @!P0 LDGSTS.E.BYPASS.LTC128B.128 [R6+0x17100], [R12.64], !P4 ;  /* 0x171000000c068fae */ /* 0x0003e2000e101d46 */
[----:B------:R-:W-:-:S03]  /*6cb0*/  @!P1 LEA.HI.X R27, R11, c[0x0][0x2a4], R10, 0x2, P2 ;  /* 0x0000a9000b1b9a11 */ /* 0x000fc600010f140a */
[----:B------:R-:W0:Y:S04]  /*6cc0*/  LDGDEPBAR ;  /* 0x00000000000079af */ /* 0x000e280000000000 */
[----:B------:R-:W-:Y:S06]  /*6cd0*/  BAR.SYNC.DEFER_BLOCKING 0x0 ;  /* 0x0000000000007b1d */ /* 0x000fec0000010000 */
[----:B------:R-:W2:Y:S01]  /*6ce0*/  @!P1 LDG.E R214, [R26.64] ;  /* 0x000000061ad69981 */ /* 0x000ea2000c1e1900 */
[----:B------:R-:W-:Y:S01]  /*6cf0*/  IMAD.MOV R8, RZ, RZ, -R8 ;  /* 0x000000ffff087224 */ /* 0x000fe200078e0a08 */
[----:B------:R-:W-:Y:S01]  /*6d00*/  ISETP.GE.AND P6, PT, R134, c[0x0][0x1d4], PT ;  /* 0x0000750086007a0c */ /* 0x000fe20003fc6270 */
[----:B-1----:R-:W-:Y:S01]  /*6d10*/  IMAD R6, R88, c[0x0][0x1e8], RZ ;  /* 0x00007a0058067a24 */ /* 0x002fe200078e02ff */
[----:B------:R-:W-:Y:S01]  /*6d20*/  ISETP.GE.AND P5, PT, R17, c[0x0][0x1d4], PT ;  /* 0x0000750011007a0c */ /* 0x000fe20003fa6270 */
[----:B------:R-:W-:Y:S01]  /*6d30*/  IMAD R215, R8, c[0x0][0x2b8], R215 ;  /* 0x0000ae0008d77a24 */ /* 0x000fe200078e02d7 */
[----:B------:R-:W-:Y:S01]  /*6d40*/  ISETP.GE.AND P4, PT, R16, c[0x0][0x1d4], PT ;  /* 0x0000750010007a0c */ /* 0x000fe20003f86270 */
[----:B------:R-:W-:Y:S01]  /*6d50*/  IMAD.WIDE.U32 R80, R207, c[0x0][0x1e8], RZ ;  /* 0x00007a00cf507a25 */ /* 0x000fe200078e00ff */
[----:B------:R-:W-:-:S02]  /*6d60*/  ISETP.GT.AND P3, PT, R217, 0x3f, PT ;  /* 0x0000003fd900780c */ /* 0x000fc40003f64270 */
[----:B------:R-:W-:Y:S01]  /*6d70*/  SHF.R.S32.HI R25, RZ, 0x1f, R215 ;  /* 0x0000001fff197819 */ /* 0x000fe200000114d7 */
[----:B------:R-:W-:-:S04]  /*6d80*/  IMAD.WIDE.U32 R10, R215, c[0x0][0x1e0], RZ ;  /* 0x00007800d70a7a25 */ /* 0x000fc800078e00ff */
[----:B------:R-:W-:Y:S02]  /*6d90*/  IMAD R8, R25, c[0x0][0x1e0], RZ ;  /* 0x0000780019087a24 */ /* 0x000fe400078e02ff */
[----:B------:R-:W-:Y:S02]  /*6da0*/  IMAD R211, R207, c[0x0][0x1ec], R6 ;  /* 0x00007b00cfd37a24 */ /* 0x000fe400078e0206 */
[----:B------:R-:W-:Y:S02]  /*6db0*/  IMAD R8, R215, c[0x0][0x1e4], R8 ;  /* 0x00007900d7087a24 */ /* 0x000fe400078e0208 */
[----:B------:R-:W-:Y:S02]  /*6dc0*/  IMAD.IADD R211, R81, 0x1, R211 ;  /* 0x0000000151d37824 */ /* 0x000fe400078e02d3 */
[----:B------:R-:W-:Y:S02]  /*6dd0*/  IMAD.IADD R9, R11, 0x1, R8 ;  /* 0x000000010b097824 */ /* 0x000fe400078e0208 */
[----:B------:R-:W-:-:S02]  /*6de0*/  IMAD.MOV.U32 R8, RZ, RZ, R10 ;  /* 0x000000ffff087224 */ /* 0x000fc400078e000a */
[----:B------:R-:W-:Y:S02]  /*6df0*/  IMAD.IADD R4, R85, 0x1, -R4 ;  /* 0x0000000155047824 */ /* 0x000fe400078e0a04 */
[----:B------:R-:W-:Y:S02]  /*6e00*/  IMAD R88, R88, c[0x0][0x210], RZ ;  /* 0x0000840058587a24 */ /* 0x000fe400078e02ff */
[----:B------:R-:W-:-:S05]  /*6e10*/  IMAD.IADD R21, R4, 0x1, -R23 ;  /* 0x0000000104157824 */ /* 0x000fca00078e0a17 */
[----:B------:R-:W-:-:S13]  /*6e20*/  ISETP.GE.AND P1, PT, R21, 0x1, PT ;  /* 0x000000011500780c */ /* 0x000fda0003f26270 */
[----:B------:R-:W-:Y:S02]  /*6e30*/  @P1 SHF.R.S32.HI R6, RZ, 0x1f, R17 ;  /* 0x0000001fff061819 */ /* 0x000fe40000011411 */
[----:B------:R-:W-:Y:S02]  /*6e40*/  @P1 SHF.R.S32.HI R19, RZ, 0x1f, R16 ;  /* 0x0000001fff131819 */ /* 0x000fe40000011410 */
[----:B--2---:R-:W-:Y:S01]  /*6e50*/  SHF.R.S32.HI R24, RZ, 0x1f, R214 ;  /* 0x0000001fff187819 */ /* 0x004fe200000114d6 */
[----:B------:R-:W-:-:S04]  /*6e60*/  IMAD.WIDE.U32 R12, R214, c[0x0][0x1f0], R8 ;  /* 0x00007c00d60c7a25 */ /* 0x000fc800078e0008 */
[----:B------:R-:W-:-:S04]  /*6e70*/  IMAD R9, R24, c[0x0][0x1f0], RZ ;  /* 0x00007c0018097a24 */ /* 0x000fc800078e02ff */
[----:B------:R-:W-:Y:S01]  /*6e80*/  IMAD R10, R214, c[0x0][0x1f4], R9 ;  /* 0x00007d00d60a7a24 */ /* 0x000fe200078e0209 */
[----:B------:R-:W-:Y:S01]  /*6e90*/  IADD3 R9, P0, R80, R12, RZ ;  /* 0x0000000c50097210 */ /* 0x000fe20007f1e0ff */
[----:B------:R-:W-:-:S03]  /*6ea0*/  @P1 IMAD.SHL.U32 R12, R2, 0x2, RZ ;  /* 0x00000002020c1824 */ /* 0x000fc600078e00ff */
[----:B------:R-:W-:Y:S02]  /*6eb0*/  IADD3.X R10, R211, R13, R10, P0, !PT ;  /* 0x0000000dd30a7210 */ /* 0x000fe400007fe40a */
[----:B------:R-:W-:-:S04]  /*6ec0*/  LEA R11, P0, R9, c[0x0][0x1c8], 0x1 ;  /* 0x00007200090b7a11 */ /* 0x000fc800078008ff */
[----:B------:R-:W-:Y:S01]  /*6ed0*/  LEA.HI.X R10, R9, c[0x0][0x1cc], R10, 0x1, P0 ;  /* 0x00007300090a7a11 */ /* 0x000fe200000f0c0a */
[----:B------:R-:W-:Y:S01]  /*6ee0*/  SHFL.IDX PT, R26, R11, RZ, 0x181f ;  /* 0x00181fff0b1a7589 */ /* 0x000fe200000e0000 */
[----:B------:R-:W-:-:S03]  /*6ef0*/  ISETP.GE.AND P0, PT, R21, 0x21, PT ;  /* 0x000000211500780c */ /* 0x000fc60003f06270 */
[----:B------:R-:W1:Y:S04]  /*6f00*/  SHFL.IDX PT, R27, R10, RZ, 0x181f ;  /* 0x00181fff0a1b7589 */ /* 0x000e6800000e0000 */
[----:B------:R2:W-:Y:S04]  /*6f10*/  SHFL.IDX PT, R14, R11, 0x1, 0x181f ;  /* 0x00381f000b0e7f89 */ /* 0x0005e800000e0000 */
[----:B------:R3:W4:Y:S02]  /*6f20*/  SHFL.IDX PT, R15, R10, 0x1, 0x181f ;  /* 0x00381f000a0f7f89 */ /* 0x00072400000e0000 */
[----:B------:R-:W-:Y:S01]  /*6f30*/  @P0 SHF.R.S32.HI R8, RZ, 0x1f, R17 ;  /* 0x0000001fff080819 */ /* 0x000fe20000011411 */
[----:B------:R-:W-:Y:S01]  /*6f40*/  @P0 IMAD.SHL.U32 R9, R2, 0x2, RZ ;  /* 0x0000000202090824 */ /* 0x000fe200078e00ff */
[----:B------:R-:W-:-:S02]  /*6f50*/  @P0 SHF.R.S32.HI R13, RZ, 0x1f, R16 ;  /* 0x0000001fff0d0819 */ /* 0x000fc40000011410 */
[----:B------:R-:W-:-:S04]  /*6f60*/  @P0 LEA.HI R8, R8, R17, RZ, 0x3 ;  /* 0x0000001108080211 */ /* 0x000fc800078f18ff */
[----:B------:R-:W-:Y:S01]  /*6f70*/  @P0 LOP3.LUT R8, R8, 0xfffffff8, RZ, 0xc0, !PT ;  /* 0xfffffff808080812 */ /* 0x000fe200078ec0ff */
[----:B-1----:R-:W-:Y:S01]  /*6f80*/  @P1 IMAD.WIDE R32, R134, 0x2, R26 ;  /* 0x0000000286201825 */ /* 0x002fe200078e021a */
[----:B--2---:R-:W-:Y:S02]  /*6f90*/  @P1 LEA.HI R11, R6, R17, RZ, 0x3 ;  /* 0x00000011060b1211 */ /* 0x004fe400078f18ff */
[-C--:B------:R-:W-:Y:S02]  /*6fa0*/  @P0 LEA.HI R6, R13, R16.reuse, RZ, 0x3 ;  /* 0x000000100d060211 */ /* 0x080fe400078f18ff */
[----:B------:R1:W-:Y:S01]  /*6fb0*/  @P1 LDGSTS.E.BYPASS.LTC128B.128 [R12+0x6100], [R32.64], !P6 ;  /* 0x06100000200c1fae */ /* 0x0003e2000f101d46 */
[----:B---3--:R-:W-:Y:S01]  /*6fc0*/  @P1 LEA.HI R10, R19, R16, RZ, 0x3 ;  /* 0x00000010130a1211 */ /* 0x008fe200078f18ff */
[--C-:B----4-:R-:W-:Y:S01]  /*6fd0*/  @P0 IMAD.WIDE R36, R134, 0x2, R14.reuse ;  /* 0x0000000286240825 */ /* 0x110fe200078e020e */
[----:B------:R-:W-:Y:S02]  /*6fe0*/  @P1 LOP3.LUT R11, R11, 0xfffffff8, RZ, 0xc0, !PT ;  /* 0xfffffff80b0b1812 */ /* 0x000fe400078ec0ff */
[----:B------:R-:W-:Y:S01]  /*6ff0*/  @P1 LOP3.LUT R10, R10, 0xfffffff8, RZ, 0xc0, !PT ;  /* 0xfffffff80a0a1812 */ /* 0x000fe200078ec0ff */
[----:B------:R-:W-:Y:S01]  /*7000*/  @P0 IMAD.WIDE R34, R8, 0x2, R14 ;  /* 0x0000000208220825 */ /* 0x000fe200078e020e */
[----:B------:R-:W-:-:S02]  /*7010*/  @P0 LOP3.LUT R6, R6, 0xfffffff8, RZ, 0xc0, !PT ;  /* 0xfffffff806060812 */ /* 0x000fc400078ec0ff */
[----:B------:R-:W-:Y:S01]  /*7020*/  SHF.R.S32.HI R19, RZ, 0x5, R3 ;  /* 0x00000005ff137819 */ /* 0x000fe20000011403 */
[----:B------:R-:W-:-:S04]  /*7030*/  @P1 IMAD.WIDE R30, R11, 0x2, R26 ;  /* 0x000000020b1e1825 */ /* 0x000fc800078e021a */
[----:B------:R-:W-:Y:S01]  /*7040*/  @P1 IMAD.WIDE R10, R10, 0x2, R26 ;  /* 0x000000020a0a1825 */ /* 0x000fe200078e021a */
[----:B------:R1:W-:Y:S03]  /*7050*/  @P1 LDGSTS.E.BYPASS.LTC128B.128 [R12+0x8100], [R30.64], !P5 ;  /* 0x081000001e0c1fae */ /* 0x0003e6000e901d46 */
[----:B------:R-:W-:Y:S01]  /*7060*/  @P0 IMAD.WIDE R14, R6, 0x2, R14 ;  /* 0x00000002060e0825 */ /* 0x000fe200078e020e */
[----:B------:R1:W-:Y:S01]  /*7070*/  @P1 LDGSTS.E.BYPASS.LTC128B.128 [R12+0xa100], [R10.64], !P4 ;  /* 0x0a1000000a0c1fae */ /* 0x0003e2000e101d46 */
[----:B------:R-:W-:Y:S02]  /*7080*/  SEL R6, RZ, 0x10, P4 ;  /* 0x00000010ff067807 */ /* 0x000fe40002000000 */
[C---:B------:R-:W-:Y:S01]  /*7090*/  IMAD.WIDE.U32 R26, R207.reuse, c[0x0][0x210], RZ ;  /* 0x00008400cf1a7a25 */ /* 0x040fe200078e00ff */
[----:B------:R1:W-:Y:S03]  /*70a0*/  @P0 LDGSTS.E.BYPASS.LTC128B.128 [R9+0x7100], [R36.64], !P6 ;  /* 0x0710000024090fae */ /* 0x0003e6000f101d46 */
[----:B------:R-:W-:Y:S01]  /*70b0*/  IMAD R13, R207, c[0x0][0x214], R88 ;  /* 0x00008500cf0d7a24 */ /* 0x000fe200078e0258 */
[----:B------:R1:W-:Y:S03]  /*70c0*/  @P0 LDGSTS.E.BYPASS.LTC128B.128 [R9+0x9100], [R34.64], !P5 ;  /* 0x0910000022090fae */ /* 0x0003e6000e901d46 */
[----:B------:R-:W-:Y:S01]  /*70d0*/  IMAD.IADD R210, R27, 0x1, R13 ;  /* 0x000000011bd27824 */ /* 0x000fe200078e020d */
[----:B------:R1:W-:Y:S01]  /*70e0*/  @P0 LDGSTS.E.BYPASS.LTC128B.128 [R9+0xb100], [R14.64], !P4 ;  /* 0x0b1000000e090fae */ /* 0x0003e2000e101d46 */
[----:B------:R-:W-:-:S03]  /*70f0*/  ISETP.LT.AND P0, PT, RZ, c[0x0][0x27c], PT ;  /* 0x00009f00ff007a0c */ /* 0x000fc60003f01270 */
[----:B------:R-:W0:Y:S10]  /*7100*/  LDGDEPBAR ;  /* 0x00000000000079af */ /* 0x000e340000000000 */
[----:B------:R-:W-:Y:S05]  /*7110*/  @P0 BRA `(.L_x_98) ;  /* 0x0000002000000947 */ /* 0x000fea0003800000 */
[----:B------:R-:W-:-:S04]  /*7120*/  DEPBAR.LE SB0, 0x1 ;  /* 0x000080400000791a */ /* 0x000fc80000000000 */
[----:B------:R-:W-:Y:S05]  /*7130*/  BRA `(.L_x_99) ;  /* 0x00005c1000007947 */ /* 0x000fea0003800000 */
.L_x_98:
[----:B------:R-:W-:Y:S01]  /*7140*/  SHF.R.S32.HI R8, RZ, 0x1f, R87 ;  /* 0x0000001fff087819 */ /* 0x000fe20000011457 */
[----:B-1----:R-:W-:Y:S01]  /*7150*/  IMAD.WIDE.U32 R12, R87, c[0x0][0x280], RZ ;  /* 0x0000a000570c7a25 */ /* 0x002fe200078e00ff */
[----:B------:R-:W-:Y:S01]  /*7160*/  ULDC.U8 UR4, c[0x0][0x298] ;  /* 0x0000a60000047ab9 */ /* 0x000fe20000000000 */
[----:B------:R-:W-:Y:S01]  /*7170*/  LEA.HI R29, R29, R84, RZ, 0x2 ;  /* 0x000000541d1d7211 */ /* 0x000fe200078f10ff */
[----:B------:R-:W-:Y:S01]  /*7180*/  BSSY B2, `(.L_x_99) ;  /* 0x00005bc000027945 */ /* 0x000fe20003800000 */
[C---:B------:R-:W-:Y:S01]  /*7190*/  IMAD R10, R8.reuse, c[0x0][0x280], RZ ;  /* 0x0000a000080a7a24 */ /* 0x040fe200078e02ff */
[----:B------:R-:W-:Y:S01]  /*71a0*/  ISETP.NE.AND P1, PT, RZ, UR4, PT ;  /* 0x00000004ff007c0c */ /* 0x000fe2000bf25270 */
[----:B------:R-:W-:Y:S01]  /*71b0*/  IMAD R8, R8, c[0x0][0x290], RZ ;  /* 0x0000a40008087a24 */ /* 0x000fe200078e02ff */
[----:B------:R-:W-:Y:S01]  /*71c0*/  LEA R48, P0, R12, c[0x0][0x270], 0x1 ;  /* 0x00009c000c307a11 */ /* 0x000fe200078008ff */
[C---:B------:R-:W-:Y:S02]  /*71d0*/  IMAD R9, R87.reuse, c[0x0][0x284], R10 ;  /* 0x0000a10057097a24 */ /* 0x040fe400078e020a */
[----:B------:R-:W-:-:S02]  /*71e0*/  IMAD R8, R87, c[0x0][0x294], R8 ;  /* 0x0000a50057087a24 */ /* 0x000fc400078e0208 */
[----:B------:R-:W-:Y:S02]  /*71f0*/  IMAD.IADD R9, R9, 0x1, R13 ;  /* 0x0000000109097824 */ /* 0x000fe400078e020d */
[----:B------:R-:W-:-:S03]  /*7200*/  IMAD.WIDE.U32 R10, R87, c[0x0][0x290], RZ ;  /* 0x0000a400570a7a25 */ /* 0x000fc600078e00ff */
[----:B------:R-:W-:Y:S01]  /*7210*/  LEA.HI.X R49, R12, c[0x0][0x274], R9, 0x1, P0 ;  /* 0x00009d000c317a11 */ /* 0x000fe200000f0c09 */
[----:B------:R-:W-:Y:S01]  /*7220*/  IMAD.IADD R8, R8, 0x1, R11 ;  /* 0x0000000108087824 */ /* 0x000fe200078e020b */
[----:B------:R-:W-:Y:S02]  /*7230*/  LOP3.LUT R9, R29, 0xfffffffc, RZ, 0xc0, !PT ;  /* 0xfffffffc1d097812 */ /* 0x000fe400078ec0ff */
[C---:B------:R-:W-:Y:S02]  /*7240*/  LEA R52, P0, R10.reuse, c[0x0][0x288], 0x1 ;  /* 0x0000a2000a347a11 */ /* 0x040fe400078008ff */
[----:B------:R-:W-:Y:S02]  /*7250*/  SHF.R.S32.HI R29, RZ, 0x2, R29 ;  /* 0x00000002ff1d7819 */ /* 0x000fe4000001141d */
[----:B------:R-:W-:Y:S02]  /*7260*/  IADD3 R54, -R9, R84, RZ ;  /* 0x0000005409367210 */ /* 0x000fe40007ffe1ff */
[----:B------:R-:W-:Y:S01]  /*7270*/  LEA.HI.X R53, R10, c[0x0][0x28c], R8, 0x1, P0 ;  /* 0x0000a3000a357a11 */ /* 0x000fe200000f0c08 */
[----:B------:R-:W-:Y:S01]  /*7280*/  IMAD R8, R86, 0x80, R29 ;  /* 0x0000008056087824 */ /* 0x000fe200078e021d */
[----:B------:R-:W-:Y:S01]  /*7290*/  SHF.L.U32 R28, R54, 0x3, RZ ;  /* 0x00000003361c7819 */ /* 0x000fe200000006ff */
[----:B------:R-:W-:Y:S05]  /*72a0*/  @!P1 BRA `(.L_x_100) ;  /* 0x00002b0000009947 */ /* 0x000fea0003800000 */
[----:B------:R-:W-:Y:S01]  /*72b0*/  ISETP.GE.AND P0, PT, R8, R51, PT ;  /* 0x000000330800720c */ /* 0x000fe20003f06270 */
[----:B------:R-:W-:Y:S01]  /*72c0*/  BSSY B0, `(.L_x_101) ;  /* 0x000004d000007945 */ /* 0x000fe20003800000 */
[----:B------:R-:W-:Y:S01]  /*72d0*/  SHF.L.U32 R13, R54, 0x2, RZ ;  /* 0x00000002360d7819 */ /* 0x000fe200000006ff */
        /* <DEDUP_REMOVED lines=12> */
[----:B------:R-:W-:Y:S05]  /*73a0*/  @P0 BRA `(.L_x_102) ;  /* 0x000003e000000947 */ /* 0x000fea0003800000 */
[C---:B------:R-:W-:Y:S01]  /*73b0*/  IADD3 R11, R13.reuse, 0x10, RZ ;  /* 0x000000100d0b7810 */ /* 0x040fe20007ffe0ff */
[----:B------:R-:W-:Y:S01]  /*73c0*/  CS2R R44, SRZ ;  /* 0x00000000002c7805 */ /* 0x000fe2000001ff00 */
[----:B------:R-:W-:Y:S01]  /*73d0*/  ISETP.GE.AND P1, PT, R13, c[0x0][0x27c], PT ;  /* 0x00009f000d007a0c */ /* 0x000fe20003f26270 */
[----:B------:R-:W-:Y:S01]  /*73e0*/  CS2R R38, SRZ ;  /* 0x0000000000267805 */ /* 0x000fe2000001ff00 */
[----:B------:R-:W-:-:S02]  /*73f0*/  ISETP.GE.AND P0, PT, R11, c[0x0][0x27c], PT ;  /* 0x00009f000b007a0c */ /* 0x000fc40003f06270 */
[----:B------:R-:W-:Y:S01]  /*7400*/  IADD3 R9, R13, 0x20, RZ ;  /* 0x000000200d097810 */ /* 0x000fe20007ffe0ff */
[----:B------:R-:W-:Y:S01]  /*7410*/  CS2R R40, SRZ ;  /* 0x0000000000287805 */ /* 0x000fe2000001ff00 */
[----:B------:R-:W-:-:S07]  /*7420*/  CS2R R34, SRZ ;  /* 0x0000000000227805 */ /* 0x000fce000001ff00 */
[C---:B------:R-:W-:Y:S02]  /*7430*/  @!P1 IMAD.WIDE R36, R13.reuse, 0x2, R48 ;  /* 0x000000020d249825 */ /* 0x040fe400078e0230 */
[----:B------:R-:W-:Y:S02]  /*7440*/  @!P0 SHF.R.S32.HI R8, RZ, 0x1f, R11 ;  /* 0x0000001fff088819 */ /* 0x000fe4000001140b */
[----:B------:R-:W-:Y:S01]  /*7450*/  @!P1 IMAD.WIDE R14, R13, 0x2, R52 ;  /* 0x000000020d0e9825 */ /* 0x000fe200078e0234 */
[----:B------:R1:W5:Y:S01]  /*7460*/  @!P1 LD.E.64 R44, [R36.64] ;  /* 0x00000006242c9980 */ /* 0x000362000c101b00 */
[----:B------:R-:W-:-:S03]  /*7470*/  @!P0 LEA.HI R11, R8, R11, RZ, 0x2 ;  /* 0x0000000b080b8211 */ /* 0x000fc600078f10ff */
[----:B------:R2:W5:Y:S01]  /*7480*/  @!P1 LD.E.64 R38, [R14.64] ;  /* 0x000000060e269980 */ /* 0x000562000c101b00 */
[----:B------:R-:W-:Y:S02]  /*7490*/  @!P0 LOP3.LUT R11, R11, 0xfffffffc, RZ, 0xc0, !PT ;  /* 0xfffffffc0b0b8812 */ /* 0x000fe400078ec0ff */
[----:B------:R-:W-:-:S03]  /*74a0*/  ISETP.GE.AND P1, PT, R9, c[0x0][0x27c], PT ;  /* 0x00009f0009007a0c */ /* 0x000fc60003f26270 */
[----:B------:R-:W-:Y:S01]  /*74b0*/  @!P0 IMAD.WIDE R30, R11, 0x2, R48 ;  /* 0x000000020b1e8825 */ /* 0x000fe200078e0230 */
[----:B------:R-:W-:-:S03]  /*74c0*/  IADD3 R8, R13, 0x30, RZ ;  /* 0x000000300d087810 */ /* 0x000fc60007ffe0ff */
[----:B------:R-:W-:Y:S01]  /*74d0*/  @!P0 IMAD.WIDE R32, R11, 0x2, R52 ;  /* 0x000000020b208825 */ /* 0x000fe200078e0234 */
[----:B------:R3:W5:Y:S04]  /*74e0*/  @!P0 LD.E.64 R40, [R30.64] ;  /* 0x000000061e288980 */ /* 0x000768000c101b00 */
[----:B------:R4:W5:Y:S01]  /*74f0*/  @!P0 LD.E.64 R34, [R32.64] ;  /* 0x0000000620228980 */ /* 0x000962000c101b00 */
[----:B------:R-:W-:Y:S02]  /*7500*/  ISETP.GE.AND P0, PT, R8, c[0x0][0x27c], PT ;  /* 0x00009f0008007a0c */ /* 0x000fe40003f06270 */
[----:B------:R-:W-:-:S04]  /*7510*/  @!P1 SHF.R.S32.HI R10, RZ, 0x1f, R9 ;  /* 0x0000001fff0a9819 */ /* 0x000fc80000011409 */
[----:B------:R-:W-:-:S07]  /*7520*/  @!P1 LEA.HI R10, R10, R9, RZ, 0x2 ;  /* 0x000000090a0a9211 */ /* 0x000fce00078f10ff */
[----:B------:R-:W-:Y:S02]  /*7530*/  @!P0 SHF.R.S32.HI R9, RZ, 0x1f, R8 ;  /* 0x0000001fff098819 */ /* 0x000fe40000011408 */
[----:B------:R-:W-:Y:S02]  /*7540*/  @!P1 LOP3.LUT R11, R10, 0xfffffffc, RZ, 0xc0, !PT ;  /* 0xfffffffc0a0b9812 */ /* 0x000fe400078ec0ff */
[----:B------:R-:W-:Y:S01]  /*7550*/  @!P0 LEA.HI R9, R9, R8, RZ, 0x2 ;  /* 0x0000000809098211 */ /* 0x000fe200078f10ff */
[----:B-1----:R-:W-:-:S03]  /*7560*/  CS2R R36, SRZ ;  /* 0x0000000000247805 */ /* 0x002fc6000001ff00 */
[----:B------:R-:W-:Y:S01]  /*7570*/  @!P0 LOP3.LUT R9, R9, 0xfffffffc, RZ, 0xc0, !PT ;  /* 0xfffffffc09098812 */ /* 0x000fe200078ec0ff */
[C---:B--2---:R-:W-:Y:S01]  /*7580*/  @!P1 IMAD.WIDE R14, R11.reuse, 0x2, R48 ;  /* 0x000000020b0e9825 */ /* 0x044fe200078e0230 */
[----:B---3--:R-:W-:Y:S01]  /*7590*/  CS2R R30, SRZ ;  /* 0x00000000001e7805 */ /* 0x008fe2000001ff00 */
[----:B----4-:R-:W-:Y:S02]  /*75a0*/  CS2R R32, SRZ ;  /* 0x0000000000207805 */ /* 0x010fe4000001ff00 */
[----:B------:R-:W-:Y:S01]  /*75b0*/  @!P1 IMAD.WIDE R46, R11, 0x2, R52 ;  /* 0x000000020b2e9825 */ /* 0x000fe200078e0234 */
[----:B------:R-:W-:Y:S01]  /*75c0*/  IADD3 R8, R13, 0x50, RZ ;  /* 0x000000500d087810 */ /* 0x000fe20007ffe0ff */
[----:B------:R-:W-:Y:S01]  /*75d0*/  CS2R R10, SRZ ;  /* 0x00000000000a7805 */ /* 0x000fe2000001ff00 */
[----:B------:R1:W5:Y:S01]  /*75e0*/  @!P1 LD.E.64 R36, [R14.64] ;  /* 0x000000060e249980 */ /* 0x000362000c101b00 */
[----:B------:R-:W-:-:S03]  /*75f0*/  @!P0 IMAD.WIDE R42, R9, 0x2, R48 ;  /* 0x00000002092a8825 */ /* 0x000fc600078e0230 */
[----:B------:R2:W5:Y:S01]  /*7600*/  @!P1 LD.E.64 R30, [R46.64] ;  /* 0x000000062e1e9980 */ /* 0x000562000c101b00 */
[----:B------:R-:W-:Y:S01]  /*7610*/  @!P0 IMAD.WIDE R54, R9, 0x2, R52 ;  /* 0x0000000209368825 */ /* 0x000fe200078e0234 */
[----:B------:R-:W-:Y:S02]  /*7620*/  IADD3 R9, R13, 0x40, RZ ;  /* 0x000000400d097810 */ /* 0x000fe40007ffe0ff */
[----:B------:R3:W5:Y:S02]  /*7630*/  @!P0 LD.E.64 R32, [R42.64] ;  /* 0x000000062a208980 */ /* 0x000764000c101b00 */
[----:B------:R-:W-:Y:S02]  /*7640*/  ISETP.GE.AND P1, PT, R9, c[0x0][0x27c], PT ;  /* 0x00009f0009007a0c */ /* 0x000fe40003f26270 */
[----:B------:R4:W5:Y:S01]  /*7650*/  @!P0 LD.E.64 R10, [R54.64] ;  /* 0x00000006360a8980 */ /* 0x000962000c101b00 */
[----:B------:R-:W-:-:S10]  /*7660*/  ISETP.GE.AND P0, PT, R8, c[0x0][0x27c], PT ;  /* 0x00009f0008007a0c */ /* 0x000fd40003f06270 */
[----:B------:R-:W-:-:S03]  /*7670*/  @!P1 SHF.R.S32.HI R12, RZ, 0x1f, R9 ;  /* 0x0000001fff0c9819 */ /* 0x000fc60000011409 */
[----:B-1----:R-:W-:Y:S02]  /*7680*/  @!P0 SHF.R.S32.HI R15, RZ, 0x1f, R8 ;  /* 0x0000001fff0f8819 */ /* 0x002fe40000011408 */
[----:B------:R-:W-:Y:S02]  /*7690*/  @!P1 LEA.HI R12, R12, R9, RZ, 0x2 ;  /* 0x000000090c0c9211 */ /* 0x000fe400078f10ff */
[----:B------:R-:W-:Y:S02]  /*76a0*/  @!P0 LEA.HI R15, R15, R8, RZ, 0x2 ;  /* 0x000000080f0f8211 */ /* 0x000fe400078f10ff */
[----:B------:R-:W-:Y:S02]  /*76b0*/  @!P1 LOP3.LUT R9, R12, 0xfffffffc, RZ, 0xc0, !PT ;  /* 0xfffffffc0c099812 */ /* 0x000fe400078ec0ff */
[----:B------:R-:W-:Y:S01]  /*76c0*/  @!P0 LOP3.LUT R15, R15, 0xfffffffc, RZ, 0xc0, !PT ;  /* 0xfffffffc0f0f8812 */ /* 0x000fe200078ec0ff */
[----:B---3--:R-:W-:Y:S02]  /*76d0*/  CS2R R42, SRZ ;  /* 0x00000000002a7805 */ /* 0x008fe4000001ff00 */
[----:B--2---:R-:W-:Y:S01]  /*76e0*/  @!P1 IMAD.WIDE R46, R9, 0x2, R48 ;  /* 0x00000002092e9825 */ /* 0x004fe200078e0230 */
[----:B------:R-:W-:-:S03]  /*76f0*/  CS2R R74, SRZ ;  /* 0x00000000004a7805 */ /* 0x000fc6000001ff00 */
[----:B----4-:R-:W-:Y:S02]  /*7700*/  @!P1 IMAD.WIDE R54, R9, 0x2, R52 ;  /* 0x0000000209369825 */ /* 0x010fe400078e0234 */
[----:B------:R-:W-:Y:S02]  /*7710*/  CS2R R8, SRZ ;  /* 0x0000000000087805 */ /* 0x000fe4000001ff00 */
[----:B------:R-:W-:-:S04]  /*7720*/  @!P0 IMAD.WIDE R48, R15, 0x2, R48 ;  /* 0x000000020f308825 */ /* 0x000fc800078e0230 */
[----:B------:R-:W-:Y:S01]  /*7730*/  @!P0 IMAD.WIDE R52, R15, 0x2, R52 ;  /* 0x000000020f348825 */ /* 0x000fe200078e0234 */
[----:B------:R1:W5:Y:S01]  /*7740*/  @!P0 LD.E.64 R42, [R48.64] ;  /* 0x00000006302a8980 */ /* 0x000362000c101b00 */
[----:B------:R-:W-:-:S03]  /*7750*/  CS2R R14, SRZ ;  /* 0x00000000000e7805 */ /* 0x000fc6000001ff00 */
[----:B------:R1:W5:Y:S04]  /*7760*/  @!P1 LD.E.64 R8, [R54.64] ;  /* 0x0000000636089980 */ /* 0x000368000c101b00 */
[----:B------:R1:W5:Y:S04]  /*7770*/  @!P1 LD.E.64 R14, [R46.64] ;  /* 0x000000062e0e9980 */ /* 0x000368000c101b00 */
[----:B------:R1:W5:Y:S02]  /*7780*/  @!P0 LD.E.64 R74, [R52.64] ;  /* 0x00000006344a8980 */ /* 0x000364000c101b00 */
.L_x_102:
[----:B------:R-:W-:Y:S05]  /*7790*/  BSYNC B0 ;  /* 0x0000000000007941 */ /* 0x000fea0003800000 */
.L_x_101:
[----:B------:R-:W-:Y:S01]  /*77a0*/  SHF.R.S32.HI R70, RZ, 0x1f, R29 ;  /* 0x0000001fff467819 */ /* 0x000fe2000001141d */
[----:B-----5:R-:W-:Y:S01]  /*77b0*/  IMAD.MOV.U32 R72, RZ, RZ, R44 ;  /* 0x000000ffff487224 */ /* 0x020fe200078e002c */
[--C-:B------:R-:W-:Y:S01]  /*77c0*/  SHF.R.U64 R50, R44, 0x10, R45.reuse ;  /* 0x000000102c327819 */ /* 0x100fe2000000122d */
[--C-:B------:R-:W-:Y:S01]  /*77d0*/  IMAD.MOV.U32 R71, RZ, RZ, R45.reuse ;  /* 0x000000ffff477224 */ /* 0x100fe200078e002d */
[----:B------:R-:W-:Y:S01]  /*77e0*/  LEA.HI R70, R70, R29, RZ, 0x3 ;  /* 0x0000001d46467211 */ /* 0x000fe200078f18ff */
[----:B------:R-:W-:Y:S01]  /*77f0*/  IMAD.MOV.U32 R68, RZ, RZ, R40 ;  /* 0x000000ffff447224 */ /* 0x000fe200078e0028 */
[----:B-1----:R-:W-:Y:S01]  /*7800*/  SHF.R.U32.HI R49, RZ, 0x10, R45 ;  /* 0x00000010ff317819 */ /* 0x002fe2000001162d */
[----:B------:R-:W-:Y:S01]  /*7810*/  IMAD.MOV.U32 R69, RZ, RZ, R41 ;  /* 0x000000ffff457224 */ /* 0x000fe200078e0029 */
[----:B------:R-:W-:Y:S01]  /*7820*/  LOP3.LUT R70, R70, 0xfffffff8, RZ, 0xc0, !PT ;  /* 0xfffffff846467812 */ /* 0x000fe200078ec0ff */
[----:B------:R-:W-:Y:S01]  /*7830*/  IMAD.MOV.U32 R67, RZ, RZ, R37 ;  /* 0x000000ffff437224 */ /* 0x000fe200078e0025 */
[--C-:B------:R-:W-:Y:S01]  /*7840*/  SHF.R.U64 R45, R40, 0x10, R41.reuse ;  /* 0x00000010282d7819 */ /* 0x100fe20000001229 */
[----:B------:R-:W-:Y:S01]  /*7850*/  IMAD.MOV.U32 R64, RZ, RZ, R32 ;  /* 0x000000ffff407224 */ /* 0x000fe200078e0020 */
[----:B------:R-:W-:Y:S01]  /*7860*/  SHF.R.U32.HI R44, RZ, 0x10, R41 ;  /* 0x00000010ff2c7819 */ /* 0x000fe20000011629 */
[----:B------:R-:W-:Y:S01]  /*7870*/  IMAD R86, R86, -0x80, R51 ;  /* 0xffffff8056567824 */ /* 0x000fe200078e0233 */
[--C-:B------:R-:W-:Y:S01]  /*7880*/  SHF.R.U64 R41, R36, 0x10, R37.reuse ;  /* 0x0000001024297819 */ /* 0x100fe20000001225 */
[----:B------:R-:W-:Y:S01]  /*7890*/  IMAD.IADD R51, R29, 0x1, -R70 ;  /* 0x000000011d337824 */ /* 0x000fe200078e0a46 */
[----:B------:R-:W-:Y:S01]  /*78a0*/  SHF.R.U32.HI R40, RZ, 0x10, R37 ;  /* 0x00000010ff287819 */ /* 0x000fe20000011625 */
[----:B------:R-:W-:Y:S01]  /*78b0*/  IMAD.MOV.U32 R63, RZ, RZ, R15 ;  /* 0x000000ffff3f7224 */ /* 0x000fe200078e000f */
[----:B------:R-:W-:Y:S01]  /*78c0*/  SHF.R.U64 R37, R32, 0x10, R33 ;  /* 0x0000001020257819 */ /* 0x000fe20000001221 */
[----:B------:R-:W-:Y:S01]  /*78d0*/  IMAD.MOV.U32 R66, RZ, RZ, R36 ;  /* 0x000000ffff427224 */ /* 0x000fe200078e0024 */
[----:B------:R-:W-:Y:S01]  /*78e0*/  SHF.R.U32.HI R32, RZ, 0x10, R15 ;  /* 0x00000010ff207819 */ /* 0x000fe2000001160f */
[----:B------:R-:W-:Y:S01]  /*78f0*/  IMAD.MOV.U32 R65, RZ, RZ, R33 ;  /* 0x000000ffff417224 */ /* 0x000fe200078e0021 */
[----:B------:R-:W-:Y:S01]  /*7900*/  PRMT R37, R64, 0x5410, R37 ;  /* 0x0000541040257816 */ /* 0x000fe20000000025 */
[----:B------:R-:W-:Y:S01]  /*7910*/  IMAD.SHL.U32 R64, R51, 0x40, RZ ;  /* 0x0000004033407824 */ /* 0x000fe200078e00ff */
[----:B------:R-:W-:Y:S01]  /*7920*/  SHF.R.U32.HI R36, RZ, 0x10, R33 ;  /* 0x00000010ff247819 */ /* 0x000fe20000011621 */
[----:B------:R-:W-:Y:S01]  /*7930*/  IMAD.MOV.U32 R62, RZ, RZ, R14 ;  /* 0x000000ffff3e7224 */ /* 0x000fe200078e000e */
[----:B------:R-:W-:Y:S01]  /*7940*/  SHF.R.U64 R33, R14, 0x10, R15 ;  /* 0x000000100e217819 */ /* 0x000fe2000000120f */
[--C-:B------:R-:W-:Y:S01]  /*7950*/  IMAD.MOV.U32 R61, RZ, RZ, R43.reuse ;  /* 0x000000ffff3d7224 */ /* 0x100fe200078e002b */
[--C-:B------:R-:W-:Y:S01]  /*7960*/  SHF.R.U64 R15, R42, 0x10, R43.reuse ;  /* 0x000000102a0f7819 */ /* 0x100fe2000000122b */
[----:B------:R-:W-:Y:S01]  /*7970*/  IMAD.MOV.U32 R52, RZ, RZ, R30 ;  /* 0x000000ffff347224 */ /* 0x000fe200078e001e */
[----:B------:R-:W-:Y:S01]  /*7980*/  SHF.R.U32.HI R14, RZ, 0x10, R43 ;  /* 0x00000010ff0e7819 */ /* 0x000fe2000001162b */
[----:B------:R-:W-:Y:S01]  /*7990*/  IMAD.MOV.U32 R60, RZ, RZ, R42 ;  /* 0x000000ffff3c7224 */ /* 0x000fe200078e002a */
[----:B------:R-:W-:Y:S01]  /*79a0*/  PRMT R32, R63, 0x5410, R32 ;  /* 0x000054103f207816 */ /* 0x000fe20000000020 */
[--C-:B------:R-:W-:Y:S01]  /*79b0*/  IMAD.MOV.U32 R53, RZ, RZ, R31.reuse ;  /* 0x000000ffff357224 */ /* 0x100fe200078e001f */
[----:B------:R-:W-:Y:S01]  /*79c0*/  SHF.R.U64 R43, R30, 0x10, R31 ;  /* 0x000000101e2b7819 */ /* 0x000fe2000000121f */
[----:B------:R-:W-:Y:S01]  /*79d0*/  IMAD.MOV.U32 R59, RZ, RZ, R38 ;  /* 0x000000ffff3b7224 */ /* 0x000fe200078e0026 */
[----:B------:R-:W-:Y:S01]  /*79e0*/  LOP3.LUT R63, R64, 0x1c0, RZ, 0xc0, !PT ;  /* 0x000001c0403f7812 */ /* 0x000fe200078ec0ff */
[----:B------:R-:W-:Y:S01]  /*79f0*/  IMAD.MOV.U32 R58, RZ, RZ, R39 ;  /* 0x000000ffff3a7224 */ /* 0x000fe200078e0027 */
[----:B------:R-:W-:Y:S01]  /*7a00*/  PRMT R43, R52, 0x5410, R43 ;  /* 0x00005410342b7816 */ /* 0x000fe2000000002b */
[----:B------:R-:W-:Y:S01]  /*7a10*/  IMAD.MOV.U32 R56, RZ, RZ, R34 ;  /* 0x000000ffff387224 */ /* 0x000fe200078e0022 */
[----:B------:R-:W-:Y:S01]  /*7a20*/  LOP3.LUT R28, R63, 0x18, R28, 0xf8, !PT ;  /* 0x000000183f1c7812 */ /* 0x000fe200078ef81c */
[----:B------:R-:W-:Y:S01]  /*7a30*/  IMAD.MOV.U32 R55, RZ, RZ, R35 ;  /* 0x000000ffff377224 */ /* 0x000fe200078e0023 */
[----:B------:R-:W-:Y:S01]  /*7a40*/  SHF.R.U32.HI R63, RZ, 0x3, R63 ;  /* 0x00000003ff3f7819 */ /* 0x000fe2000001163f */
[----:B------:R-:W-:Y:S01]  /*7a50*/  IMAD.MOV.U32 R54, RZ, RZ, R10 ;  /* 0x000000ffff367224 */ /* 0x000fe200078e000a */
[----:B------:R-:W-:Y:S01]  /*7a60*/  IMNMX R52, R86, 0x80, PT ;  /* 0x0000008056347817 */ /* 0x000fe20003800200 */
[----:B------:R-:W-:Y:S01]  /*7a70*/  IMAD.MOV.U32 R12, RZ, RZ, R8 ;  /* 0x000000ffff0c7224 */ /* 0x000fe200078e0008 */
[----:B------:R-:W-:Y:S01]  /*7a80*/  LOP3.LUT P1, RZ, R51, 0x4, RZ, 0xc0, !PT ;  /* 0x0000000433ff7812 */ /* 0x000fe2000782c0ff */
[----:B------:R-:W-:-:S04]  /*7a90*/  DEPBAR.LE SB0, 0x1 ;  /* 0x000080400000791a */ /* 0x000fc80000000000 */
[----:B------:R-:W-:Y:S01]  /*7aa0*/  LOP3.LUT R28, R28, R63, RZ, 0x3c, !PT ;  /* 0x0000003f1c1c7212 */ /* 0x000fe200078e3cff */
[----:B------:R-:W-:Y:S01]  /*7ab0*/  BSSY B1, `(.L_x_103) ;  /* 0x000012c000017945 */ /* 0x000fe20003800000 */
[----:B------:R-:W-:Y:S02]  /*7ac0*/  ISETP.GE.AND P0, PT, R29, R52, PT ;  /* 0x000000341d00720c */ /* 0x000fe40003f06270 */
[----:B------:R-:W-:Y:S01]  /*7ad0*/  SHF.R.U32.HI R42, RZ, 0x10, R31 ;  /* 0x00000010ff2a7819 */ /* 0x000fe2000001161f */
[----:B------:R-:W-:Y:S01]  /*7ae0*/  IMAD R28, R19, 0x200, R28 ;  /* 0x00000200131c7824 */ /* 0x000fe200078e021c */
[----:B------:R-:W-:Y:S01]  /*7af0*/  SHF.R.U64 R48, R38, 0x10, R39 ;  /* 0x0000001026307819 */ /* 0x000fe20000001227 */
[----:B------:R-:W-:Y:S01]  /*7b00*/  IMAD.MOV.U32 R31, RZ, RZ, R11 ;  /* 0x000000ffff1f7224 */ /* 0x000fe200078e000b */
[----:B------:R-:W-:Y:S02]  /*7b10*/  SHF.R.U32.HI R57, RZ, 0x10, R39 ;  /* 0x00000010ff397819 */ /* 0x000fe40000011627 */
[----:B------:R-:W-:-:S02]  /*7b20*/  SHF.R.U64 R47, R34, 0x10, R35 ;  /* 0x00000010222f7819 */ /* 0x000fc40000001223 */
[----:B------:R-:W-:Y:S02]  /*7b30*/  SHF.R.U32.HI R46, RZ, 0x10, R35 ;  /* 0x00000010ff2e7819 */ /* 0x000fe40000011623 */
[--C-:B------:R-:W-:Y:S01]  /*7b40*/  SHF.R.U64 R39, R10, 0x10, R11.reuse ;  /* 0x000000100a277819 */ /* 0x100fe2000000120b */
[----:B------:R-:W-:Y:S01]  /*7b50*/  IMAD.MOV.U32 R10, RZ, RZ, R74 ;  /* 0x000000ffff0a7224 */ /* 0x000fe200078e004a */
[----:B------:R-:W-:Y:S01]  /*7b60*/  SHF.R.U32.HI R38, RZ, 0x10, R11 ;  /* 0x00000010ff267819 */ /* 0x000fe2000001160b */
[--C-:B------:R-:W-:Y:S01]  /*7b70*/  IMAD.MOV.U32 R11, RZ, RZ, R9.reuse ;  /* 0x000000ffff0b7224 */ /* 0x100fe200078e0009 */
[--C-:B------:R-:W-:Y:S02]  /*7b80*/  SHF.R.U64 R35, R8, 0x10, R9.reuse ;  /* 0x0000001008237819 */ /* 0x100fe40000001209 */
[----:B------:R-:W-:Y:S01]  /*7b90*/  SHF.R.U32.HI R34, RZ, 0x10, R9 ;  /* 0x00000010ff227819 */ /* 0x000fe20000011609 */
[----:B------:R-:W-:Y:S01]  /*7ba0*/  IMAD.MOV.U32 R9, RZ, RZ, R75 ;  /* 0x000000ffff097224 */ /* 0x000fe200078e004b */
[----:B------:R-:W-:-:S02]  /*7bb0*/  PRMT R42, R53, 0x5410, R42 ;  /* 0x00005410352a7816 */ /* 0x000fc4000000002a */
[----:B------:R-:W-:Y:S02]  /*7bc0*/  IADD3 R53, R28, 0x20, RZ ;  /* 0x000000201c357810 */ /* 0x000fe40007ffe0ff */
[--C-:B------:R-:W-:Y:S02]  /*7bd0*/  SHF.R.U64 R30, R74, 0x10, R75.reuse ;  /* 0x000000104a1e7819 */ /* 0x100fe4000000124b */
[----:B------:R-:W-:Y:S02]  /*7be0*/  SHF.R.U32.HI R8, RZ, 0x10, R75 ;  /* 0x00000010ff087819 */ /* 0x000fe4000001164b */
[----:B------:R-:W-:Y:S02]  /*7bf0*/  @P1 IADD3 R53, R28, -0x20, RZ ;  /* 0xffffffe01c351810 */ /* 0x000fe40007ffe0ff */
[----:B------:R-:W-:Y:S02]  /*7c00*/  PRMT R38, R31, 0x5410, R38 ;  /* 0x000054101f267816 */ /* 0x000fe40000000026 */
[----:B------:R-:W-:-:S02]  /*7c10*/  PRMT R35, R12, 0x5410, R35 ;  /* 0x000054100c237816 */ /* 0x000fc40000000023 */
[----:B------:R-:W-:Y:S02]  /*7c20*/  LEA R31, R28, 0xc100, 0x1 ;  /* 0x0000c1001c1f7811 */ /* 0x000fe400078e08ff */
[----:B------:R-:W-:Y:S02]  /*7c30*/  PRMT R50, R72, 0x5410, R50 ;  /* 0x0000541048327816 */ /* 0x000fe40000000032 */
[----:B------:R-:W-:Y:S02]  /*7c40*/  PRMT R49, R71, 0x5410, R49 ;  /* 0x0000541047317816 */ /* 0x000fe40000000031 */
[----:B------:R-:W-:Y:S02]  /*7c50*/  PRMT R45, R68, 0x5410, R45 ;  /* 0x00005410442d7816 */ /* 0x000fe4000000002d */
[----:B------:R-:W-:Y:S02]  /*7c60*/  PRMT R44, R69, 0x5410, R44 ;  /* 0x00005410452c7816 */ /* 0x000fe4000000002c */
[----:B------:R-:W-:-:S02]  /*7c70*/  PRMT R41, R66, 0x5410, R41 ;  /* 0x0000541042297816 */ /* 0x000fc40000000029 */
[----:B------:R-:W-:Y:S02]  /*7c80*/  PRMT R40, R67, 0x5410, R40 ;  /* 0x0000541043287816 */ /* 0x000fe40000000028 */
        /* <DEDUP_REMOVED lines=10> */
[----:B------:R-:W-:-:S02]  /*7d30*/  LEA R12, R53, 0xc100, 0x1 ;  /* 0x0000c100350c7811 */ /* 0x000fc400078e08ff */
[----:B------:R-:W-:Y:S02]  /*7d40*/  PRMT R30, R10, 0x5410, R30 ;  /* 0x000054100a1e7816 */ /* 0x000fe4000000001e */
[----:B------:R-:W-:Y:S01]  /*7d50*/  PRMT R28, R9, 0x5410, R8 ;  /* 0x00005410091c7816 */ /* 0x000fe20000000008 */
[----:B------:R-:W-:Y:S06]  /*7d60*/  BAR.SYNC.DEFER_BLOCKING 0x0 ;  /* 0x0000000000007b1d */ /* 0x000fec0000010000 */
[----:B------:R-:W-:Y:S05]  /*7d70*/  @P0 BRA `(.L_x_104) ;  /* 0x00000ff000000947 */ /* 0x000fea0003800000 */
[----:B------:R-:W-:Y:S01]  /*7d80*/  ISETP.GE.AND P0, PT, R13, c[0x0][0x27c], PT ;  /* 0x00009f000d007a0c */ /* 0x000fe20003f06270 */
[----:B------:R-:W-:-:S12]  /*7d90*/  BSSY B0, `(.L_x_105) ;  /* 0x0000028000007945 */ /* 0x000fd80003800000 */
[----:B------:R-:W-:Y:S05]  /*7da0*/  @P0 BRA `(.L_x_106) ;  /* 0x0000026000000947 */ /* 0x000fea0003800000 */
[----:B------:R-:W1:Y:S01]  /*7db0*/  LDS.128 R8, [R31] ;  /* 0x000000001f087984 */ /* 0x000e620000000c00 */
[----:B------:R-:W-:Y:S01]  /*7dc0*/  SHF.L.U32 R58, R50, 0x10, RZ ;  /* 0x00000010323a7819 */ /* 0x000fe200000006ff */
[C---:B------:R-:W-:Y:S01]  /*7dd0*/  IMAD.U32 R56, R48.reuse, 0x10000, RZ ;  /* 0x0001000030387824 */ /* 0x040fe200078e00ff */
[----:B------:R-:W-:Y:S02]  /*7de0*/  LOP3.LUT R55, R48, 0xffff0000, RZ, 0xc0, !PT ;  /* 0xffff000030377812 */ /* 0x000fe400078ec0ff */
[----:B------:R-:W-:Y:S02]  /*7df0*/  LOP3.LUT R57, R50, 0xffff0000, RZ, 0xc0, !PT ;  /* 0xffff000032397812 */ /* 0x000fe400078ec0ff */
[C---:B-1----:R-:W-:Y:S02]  /*7e00*/  LOP3.LUT R53, R8.reuse, 0xffff0000, RZ, 0xc0, !PT ;  /* 0xffff000008357812 */ /* 0x042fe400078ec0ff */
[----:B------:R-:W-:Y:S02]  /*7e10*/  LOP3.LUT R62, R9, 0xffff0000, RZ, 0xc0, !PT ;  /* 0xffff0000093e7812 */ /* 0x000fe400078ec0ff */
[----:B------:R-:W-:-:S02]  /*7e20*/  SHF.L.U32 R54, R8, 0x10, RZ ;  /* 0x0000001008367819 */ /* 0x000fc400000006ff */
[----:B------:R-:W-:Y:S01]  /*7e30*/  SHF.L.U32 R8, R9, 0x10, RZ ;  /* 0x0000001009087819 */ /* 0x000fe200000006ff */
[C---:B------:R-:W-:Y:S01]  /*7e40*/  FMUL.FTZ R9, R53.reuse, R56 ;  /* 0x0000003835097220 */ /* 0x040fe20000410000 */
[C---:B------:R-:W-:Y:S01]  /*7e50*/  SHF.L.U32 R60, R10.reuse, 0x10, RZ ;  /* 0x000000100a3c7819 */ /* 0x040fe200000006ff */
[-C--:B------:R-:W-:Y:S01]  /*7e60*/  FMUL.FTZ R53, R53, R58.reuse ;  /* 0x0000003a35357220 */ /* 0x080fe20000410000 */
[----:B------:R-:W-:Y:S01]  /*7e70*/  LOP3.LUT R59, R10, 0xffff0000, RZ, 0xc0, !PT ;  /* 0xffff00000a3b7812 */ /* 0x000fe200078ec0ff */
[C---:B------:R-:W-:Y:S01]  /*7e80*/  IMAD.U32 R10, R11.reuse, 0x10000, RZ ;  /* 0x000100000b0a7824 */ /* 0x040fe200078e00ff */
[----:B------:R-:W-:Y:S01]  /*7e90*/  LOP3.LUT R61, R11, 0xffff0000, RZ, 0xc0, !PT ;  /* 0xffff00000b3d7812 */ /* 0x000fe200078ec0ff */
[----:B------:R-:W-:Y:S02]  /*7ea0*/  FMUL.FTZ R11, R62, R55 ;  /* 0x000000373e0b7220 */ /* 0x000fe40000410000 */
[C---:B------:R-:W-:Y:S01]  /*7eb0*/  FFMA.FTZ R9, R54.reuse, R58, -R9 ;  /* 0x0000003a36097223 */ /* 0x040fe20000010809 */
[----:B------:R-:W-:Y:S01]  /*7ec0*/  SHF.L.U32 R58, R49, 0x10, RZ ;  /* 0x00000010313a7819 */ /* 0x000fe200000006ff */
[----:B------:R-:W-:Y:S01]  /*7ed0*/  FFMA.FTZ R54, R54, R56, R53 ;  /* 0x0000003836367223 */ /* 0x000fe20000010035 */
[C---:B------:R-:W-:Y:S01]  /*7ee0*/  SHF.L.U32 R56, R51.reuse, 0x10, RZ ;  /* 0x0000001033387819 */ /* 0x040fe200000006ff */
[-C--:B------:R-:W-:Y:S01]  /*7ef0*/  FMUL.FTZ R62, R62, R57.reuse ;  /* 0x000000393e3e7220 */ /* 0x080fe20000410000 */
[----:B------:R-:W-:Y:S01]  /*7f00*/  LOP3.LUT R53, R51, 0xffff0000, RZ, 0xc0, !PT ;  /* 0xffff000033357812 */ /* 0x000fe200078ec0ff */
[C---:B------:R-:W-:Y:S01]  /*7f10*/  FFMA.FTZ R11, R8.reuse, R57, -R11 ;  /* 0x00000039080b7223 */ /* 0x040fe2000001080b */
[----:B------:R-:W-:Y:S01]  /*7f20*/  LOP3.LUT R57, R49, 0xffff0000, RZ, 0xc0, !PT ;  /* 0xffff000031397812 */ /* 0x000fe200078ec0ff */
[----:B------:R-:W-:-:S02]  /*7f30*/  FFMA.FTZ R62, R8, R55, R62 ;  /* 0x00000037083e7223 */ /* 0x000fc4000001003e */
[----:B------:R-:W-:Y:S02]  /*7f40*/  FMUL.FTZ R55, R59, R56 ;  /* 0x000000383b377220 */ /* 0x000fe40000410000 */
[----:B------:R-:W-:Y:S02]  /*7f50*/  FMUL.FTZ R8, R61, R53 ;  /* 0x000000353d087220 */ /* 0x000fe40000410000 */
[-C--:B------:R-:W-:Y:S02]  /*7f60*/  FMUL.FTZ R59, R59, R58.reuse ;  /* 0x0000003a3b3b7220 */ /* 0x080fe40000410000 */
[----:B------:R-:W-:Y:S02]  /*7f70*/  FMUL.FTZ R61, R61, R57 ;  /* 0x000000393d3d7220 */ /* 0x000fe40000410000 */
[C---:B------:R-:W-:Y:S02]  /*7f80*/  FFMA.FTZ R55, R60.reuse, R58, -R55 ;  /* 0x0000003a3c377223 */ /* 0x040fe40000010837 */
[----:B------:R-:W-:-:S02]  /*7f90*/  FFMA.FTZ R56, R60, R56, R59 ;  /* 0x000000383c387223 */ /* 0x000fc4000001003b */
[----:B------:R-:W-:Y:S01]  /*7fa0*/  FFMA.FTZ R57, R10, R57, -R8 ;  /* 0x000000390a397223 */ /* 0x000fe20000010808 */
[----:B------:R-:W-:Y:S01]  /*7fb0*/  F2FP.BF16.PACK_AB R8, R54, R9 ;  /* 0x000000093608723e */ /* 0x000fe200000010ff */
[----:B------:R-:W-:Y:S01]  /*7fc0*/  FFMA.FTZ R58, R10, R53, R61 ;  /* 0x000000350a3a7223 */ /* 0x000fe2000001003d */
[----:B------:R-:W-:Y:S02]  /*7fd0*/  F2FP.BF16.PACK_AB R9, R62, R11 ;  /* 0x0000000b3e09723e */ /* 0x000fe400000010ff */
[----:B------:R-:W-:Y:S02]  /*7fe0*/  F2FP.BF16.PACK_AB R10, R56, R55 ;  /* 0x00000037380a723e */ /* 0x000fe400000010ff */
[----:B------:R-:W-:-:S05]  /*7ff0*/  F2FP.BF16.PACK_AB R11, R58, R57 ;  /* 0x000000393a0b723e */ /* 0x000fca00000010ff */
[----:B------:R1:W-:Y:S02]  /*8000*/  STS.128 [R31], R8 ;  /* 0x000000081f007388 */ /* 0x0003e40000000c00 */
.L_x_106:
[----:B------:R-:W-:Y:S05]  /*8010*/  BSYNC B0 ;  /* 0x0000000000007941 */ /* 0x000fea0003800000 */
.L_x_105:
[----:B-1----:R-:W-:Y:S01]  /*8020*/  IADD3 R8, R13, 0x10, RZ ;  /* 0x000000100d087810 */ /* 0x002fe20007ffe0ff */
[----:B------:R-:W-:Y:S03]  /*8030*/  BSSY B0, `(.L_x_107) ;  /* 0x0000029000007945 */ /* 0x000fe60003800000 */
[----:B------:R-:W-:-:S13]  /*8040*/  ISETP.GE.AND P0, PT, R8, c[0x0][0x27c], PT ;  /* 0x00009f0008007a0c */ /* 0x000fda0003f06270 */
        /* <DEDUP_REMOVED lines=17> */
[----:B------:R-:W-:Y:S01]  /*8160*/  FFMA.FTZ R9, R54, R58, -R9 ;  /* 0x0000003a36097223 */ /* 0x000fe20000010809 */
[----:B------:R-:W-:Y:S01]  /*8170*/  SHF.L.U32 R58, R44, 0x10, RZ ;  /* 0x000000102c3a7819 */ /* 0x000fe200000006ff */
[----:B------:R-:W-:Y:S01]  /*8180*/  FFMA.FTZ R54, R54, R56, R53 ;  /* 0x0000003836367223 */ /* 0x000fe20000010035 */
[----:B------:R-:W-:Y:S01]  /*8190*/  SHF.L.U32 R56, R46, 0x10, RZ ;  /* 0x000000102e387819 */ /* 0x000fe200000006ff */
[-C--:B------:R-:W-:Y:S01]  /*81a0*/  FMUL.FTZ R62, R62, R57.reuse ;  /* 0x000000393e3e7220 */ /* 0x080fe20000410000 */
[----:B------:R-:W-:Y:S01]  /*81b0*/  LOP3.LUT R53, R46, 0xffff0000, RZ, 0xc0, !PT ;  /* 0xffff00002e357812 */ /* 0x000fe200078ec0ff */
[----:B------:R-:W-:Y:S01]  /*81c0*/  FFMA.FTZ R11, R8, R57, -R11 ;  /* 0x00000039080b7223 */ /* 0x000fe2000001080b */
        /* <DEDUP_REMOVED lines=15> */
.L_x_108:
[----:B------:R-:W-:Y:S05]  /*82c0*/  BSYNC B0 ;  /* 0x0000000000007941 */ /* 0x000fea0003800000 */
.L_x_107:
[----:B-1----:R-:W-:Y:S01]  /*82d0*/  IADD3 R8, R13, 0x20, RZ ;  /* 0x000000200d087810 */ /* 0x002fe20007ffe0ff */
[----:B------:R-:W-:Y:S03]  /*82e0*/  BSSY B0, `(.L_x_109) ;  /* 0x0000029000007945 */ /* 0x000fe60003800000 */
[----:B------:R-:W-:-:S13]  /*82f0*/  ISETP.GE.AND P0, PT, R8, c[0x0][0x27c], PT ;  /* 0x00009f0008007a0c */ /* 0x000fda0003f06270 */
[----:B------:R-:W-:Y:S05]  /*8300*/  @P0 BRA `(.L_x_110) ;  /* 0x0000026000000947 */ /* 0x000fea0003800000 */
[----:B------:R-:W1:Y:S01]  /*8310*/  LDS.128 R8, [R31+0x4000] ;  /* 0x004000001f087984 */ /* 0x000e620000000c00 */
        /* <DEDUP_REMOVED lines=36> */
[----:B------:R1:W-:Y:S02]  /*8560*/  STS.128 [R31+0x4000], R8 ;  /* 0x004000081f007388 */ /* 0x0003e40000000c00 */
.L_x_110:
[----:B------:R-:W-:Y:S05]  /*8570*/  BSYNC B0 ;  /* 0x0000000000007941 */ /* 0x000fea0003800000 */
.L_x_109:
        /* <DEDUP_REMOVED lines=42> */
.L_x_112:
[----:B------:R-:W-:Y:S05]  /*8820*/  BSYNC B0 ;  /* 0x0000000000007941 */ /* 0x000fea0003800000 */
.L_x_111:
        /* <DEDUP_REMOVED lines=42> */
.L_x_114:
[----:B------:R-:W-:Y:S05]  /*8ad0*/  BSYNC B0 ;  /* 0x0000000000007941 */ /* 0x000fea0003800000 */
.L_x_113:
[----:B-1----:R-:W-:-:S04]  /*8ae0*/  IADD3 R8, R13, 0x50, RZ ;  /* 0x000000500d087810 */ /* 0x002fc80007ffe0ff */
[----:B------:R-:W-:-:S13]  /*8af0*/  ISETP.GE.AND P0, PT, R8, c[0x0][0x27c], PT ;  /* 0x00009f0008007a0c */ /* 0x000fda0003f06270 */
[----:B------:R-:W-:Y:S05]  /*8b00*/  @P0 BRA `(.L_x_104) ;  /* 0x0000026000000947 */ /* 0x000fea0003800000 */
[----:B------:R-:W1:Y:S01]  /*8b10*/  LDS.128 R8, [R12+0x8000] ;  /* 0x008000000c087984 */ /* 0x000e620000000c00 */
[C---:B------:R-:W-:Y:S01]  /*8b20*/  SHF.L.U32 R58, R15.reuse, 0x10, RZ ;  /* 0x000000100f3a7819 */ /* 0x040fe200000006ff */
        /* <DEDUP_REMOVED lines=36> */
.L_x_104:
[----:B------:R-:W-:Y:S05]  /*8d70*/  BSYNC B1 ;  /* 0x0000000000017941 */ /* 0x000fea0003800000 */
.L_x_103:
[----:B------:R-:W-:-:S04]  /*8d80*/  IADD3 R29, R29, 0x40, RZ ;  /* 0x000000401d1d7810 */ /* 0x000fc80007ffe0ff */
[----:B------:R-:W-:-:S13]  /*8d90*/  ISETP.GE.AND P0, PT, R29, R52, PT ;  /* 0x000000341d00720c */ /* 0x000fda0003f06270 */
[----:B------:R-:W-:Y:S05]  /*8da0*/  @P0 BRA `(.L_x_115) ;  /* 0x00003f9000000947 */ /* 0x000fea0003800000 */
[----:B------:R-:W-:Y:S01]  /*8db0*/  ISETP.GE.AND P0, PT, R13, c[0x0][0x27c], PT ;  /* 0x00009f000d007a0c */ /* 0x000fe20003f06270 */
[----:B------:R-:W-:-:S12]  /*8dc0*/  BSSY B0, `(.L_x_116) ;  /* 0x0000028000007945 */ /* 0x000fd80003800000 */
[----:B------:R-:W-:Y:S05]  /*8dd0*/  @P0 BRA `(.L_x_117) ;  /* 0x0000026000000947 */ /* 0x000fea0003800000 */
[----:B-1----:R-:W1:Y:S01]  /*8de0*/  LDS.128 R8, [R31+0x2000] ;  /* 0x002000001f087984 */ /* 0x002e620000000c00 */
[----:B------:R-:W-:Y:S02]  /*8df0*/  LOP3.LUT R54, R50, 0xffff0000, RZ, 0xc0, !PT ;  /* 0xffff000032367812 */ /* 0x000fe400078ec0ff */
[C---:B-1----:R-:W-:Y:S01]  /*8e00*/  SHF.L.U32 R52, R8.reuse, 0x10, RZ ;  /* 0x0000001008347819 */ /* 0x042fe200000006ff */
[----:B------:R-:W-:Y:S01]  /*8e10*/  IMAD.U32 R55, R11, 0x10000, RZ ;  /* 0x000100000b377824 */ /* 0x000fe200078e00ff */
[----:B------:R-:W-:Y:S02]  /*8e20*/  LOP3.LUT R29, R8, 0xffff0000, RZ, 0xc0, !PT ;  /* 0xffff0000081d7812 */ /* 0x000fe400078ec0ff */
[C---:B------:R-:W-:Y:S02]  /*8e30*/  SHF.L.U32 R8, R9.reuse, 0x10, RZ ;  /* 0x0000001009087819 */ /* 0x040fe400000006ff */
[----:B------:R-:W-:Y:S02]  /*8e40*/  LOP3.LUT R53, R9, 0xffff0000, RZ, 0xc0, !PT ;  /* 0xffff000009357812 */ /* 0x000fe400078ec0ff */
[----:B------:R-:W-:Y:S01]  /*8e50*/  SHF.L.U32 R9, R50, 0x10, RZ ;  /* 0x0000001032097819 */ /* 0x000fe200000006ff */
[C---:B------:R-:W-:Y:S01]  /*8e60*/  IMAD.U32 R50, R48.reuse, 0x10000, RZ ;  /* 0x0001000030327824 */ /* 0x040fe200078e00ff */
[----:B------:R-:W-:-:S02]  /*8e70*/  LOP3.LUT R48, R48, 0xffff0000, RZ, 0xc0, !PT ;  /* 0xffff000030307812 */ /* 0x000fc400078ec0ff */
[C---:B------:R-:W-:Y:S02]  /*8e80*/  SHF.L.U32 R57, R10.reuse, 0x10, RZ ;  /* 0x000000100a397819 */ /* 0x040fe400000006ff */
[----:B------:R-:W-:Y:S01]  /*8e90*/  LOP3.LUT R56, R10, 0xffff0000, RZ, 0xc0, !PT ;  /* 0xffff00000a387812 */ /* 0x000fe200078ec0ff */
[----:B------:R-:W-:Y:S01]  /*8ea0*/  FMUL.FTZ R10, R50, R29 ;  /* 0x0000001d320a7220 */ /* 0x000fe20000410000 */
[----:B------:R-:W-:Y:S01]  /*8eb0*/  LOP3.LUT R58, R11, 0xffff0000, RZ, 0xc0, !PT ;  /* 0xffff00000b3a7812 */ /* 0x000fe200078ec0ff */
[----:B------:R-:W-:Y:S02]  /*8ec0*/  FMUL.FTZ R11, R48, R53 ;  /* 0x00000035300b7220 */ /* 0x000fe40000410000 */
[C---:B------:R-:W-:Y:S02]  /*8ed0*/  FMUL.FTZ R29, R9.reuse, R29 ;  /* 0x0000001d091d7220 */ /* 0x040fe40000410000 */
[----:B------:R-:W-:Y:S02]  /*8ee0*/  FFMA.FTZ R10, R9, R52, -R10 ;  /* 0x00000034090a7223 */ /* 0x000fe4000001080a */
[----:B------:R-:W-:Y:S01]  /*8ef0*/  FFMA.FTZ R9, R54, R8, -R11 ;  /* 0x0000000836097223 */ /* 0x000fe2000001080b */
[----:B------:R-:W-:Y:S01]  /*8f00*/  SHF.L.U32 R11, R51, 0x10, RZ ;  /* 0x00000010330b7819 */ /* 0x000fe200000006ff */
[----:B------:R-:W-:Y:S01]  /*8f10*/  FFMA.FTZ R29, R50, R52, R29 ;  /* 0x00000034321d7223 */ /* 0x000fe2000001001d */
[----:B------:R-:W-:Y:S01]  /*8f20*/  SHF.L.U32 R50, R49, 0x10, RZ ;  /* 0x0000001031327819 */ /* 0x000fe200000006ff */
[----:B------:R-:W-:Y:S01]  /*8f30*/  FMUL.FTZ R53, R54, R53 ;  /* 0x0000003536357220 */ /* 0x000fe20000410000 */
[----:B------:R-:W-:-:S02]  /*8f40*/  LOP3.LUT R51, R51, 0xffff0000, RZ, 0xc0, !PT ;  /* 0xffff000033337812 */ /* 0x000fc400078ec0ff */
[----:B------:R-:W-:Y:S01]  /*8f50*/  LOP3.LUT R49, R49, 0xffff0000, RZ, 0xc0, !PT ;  /* 0xffff000031317812 */ /* 0x000fe200078ec0ff */
[----:B------:R-:W-:Y:S02]  /*8f60*/  FFMA.FTZ R48, R48, R8, R53 ;  /* 0x0000000830307223 */ /* 0x000fe40000010035 */
[-C--:B------:R-:W-:Y:S02]  /*8f70*/  FMUL.FTZ R8, R11, R56.reuse ;  /* 0x000000380b087220 */ /* 0x080fe40000410000 */
[----:B------:R-:W-:Y:S01]  /*8f80*/  FMUL.FTZ R56, R50, R56 ;  /* 0x0000003832387220 */ /* 0x000fe20000410000 */
[----:B------:R-:W-:Y:S01]  /*8f90*/  F2FP.BF16.PACK_AB R9, R48, R9 ;  /* 0x000000093009723e */ /* 0x000fe200000010ff */
[-C--:B------:R-:W-:Y:S02]  /*8fa0*/  FMUL.FTZ R52, R51, R58.reuse ;  /* 0x0000003a33347220 */ /* 0x080fe40000410000 */
[----:B------:R-:W-:Y:S02]  /*8fb0*/  FMUL.FTZ R58, R49, R58 ;  /* 0x0000003a313a7220 */ /* 0x000fe40000410000 */
[-C--:B------:R-:W-:Y:S01]  /*8fc0*/  FFMA.FTZ R50, R50, R57.reuse, -R8 ;  /* 0x0000003932327223 */ /* 0x080fe20000010808 */
[----:B------:R-:W-:Y:S01]  /*8fd0*/  F2FP.BF16.PACK_AB R8, R29, R10 ;  /* 0x0000000a1d08723e */ /* 0x000fe200000010ff */
[----:B------:R-:W-:-:S02]  /*8fe0*/  FFMA.FTZ R11, R11, R57, R56 ;  /* 0x000000390b0b7223 */ /* 0x000fc40000010038 */
[-C--:B------:R-:W-:Y:S02]  /*8ff0*/  FFMA.FTZ R52, R49, R55.reuse, -R52 ;  /* 0x0000003731347223 */ /* 0x080fe40000010834 */
[----:B------:R-:W-:Y:S01]  /*9000*/  FFMA.FTZ R51, R51, R55, R58 ;  /* 0x0000003733337223 */ /* 0x000fe2000001003a */
[----:B------:R-:W-:-:S04]  /*9010*/  F2FP.BF16.PACK_AB R10, R11, R50 ;  /* 0x000000320b0a723e */ /* 0x000fc800000010ff */
[----:B------:R-:W-:-:S05]  /*9020*/  F2FP.BF16.PACK_AB R11, R51, R52 ;  /* 0x00000034330b723e */ /* 0x000fca00000010ff */
[----:B------:R1:W-:Y:S02]  /*9030*/  STS.128 [R31+0x2000], R8 ;  /* 0x002000081f007388 */ /* 0x0003e40000000c00 */
.L_x_117:
[----:B------:R-:W-:Y:S05]  /*9040*/  BSYNC B0 ;  /* 0x0000000000007941 */ /* 0x000fea0003800000 */
.L_x_116:
[----:B-1----:R-:W-:Y:S01]  /*9050*/  IADD3 R8, R13, 0x10, RZ ;  /* 0x000000100d087810 */ /* 0x002fe20007ffe0ff */
[----:B------:R-:W-:Y:S03]  /*9060*/  BSSY B0, `(.L_x_118) ;  /* 0x0000029000007945 */ /* 0x000fe60003800000 */
[----:B------:R-:W-:-:S13]  /*9070*/  ISETP.GE.AND P0, PT, R8, c[0x0][0x27c], PT ;  /* 0x00009f0008007a0c */ /* 0x000fda0003f06270 */
[----:B------:R-:W-:Y:S05]  /*9080*/  @P0 BRA `(.L_x_119) ;  /* 0x0000026000000947 */ /* 0x000fea0003800000 */
[----:B------:R-:W1:Y:S01]  /*9090*/  LDS.128 R8, [R12+0x2000] ;  /* 0x002000000c087984 */ /* 0x000e620000000c00 */
        /* <DEDUP_REMOVED lines=29> */
[----:B------:R-:W-:-:S02]  /*9270*/  FFMA.FTZ R52, R11, R53, R52 ;  /* 0x000000350b347223 */ /* 0x000fc40000010034 */
[----:B------:R-:W-:Y:S01]  /*9280*/  FFMA.FTZ R45, R45, R53, -R8 ;  /* 0x000000352d2d7223 */ /* 0x000fe20000010808 */
[----:B------:R-:W-:Y:S01]  /*9290*/  F2FP.BF16.PACK_AB R8, R29, R10 ;  /* 0x0000000a1d08723e */ /* 0x000fe200000010ff */
[-C--:B------:R-:W-:Y:S02]  /*92a0*/  FFMA.FTZ R11, R44, R51.reuse, -R47 ;  /* 0x000000332c0b7223 */ /* 0x080fe4000001082f */
[----:B------:R-:W-:Y:S01]  /*92b0*/  FFMA.FTZ R54, R46, R51, R54 ;  /* 0x000000332e367223 */ /* 0x000fe20000010036 */
[----:B------:R-:W-:-:S04]  /*92c0*/  F2FP.BF16.PACK_AB R10, R52, R45 ;  /* 0x0000002d340a723e */ /* 0x000fc800000010ff */
[----:B------:R-:W-:-:S05]  /*92d0*/  F2FP.BF16.PACK_AB R11, R54, R11 ;  /* 0x0000000b360b723e */ /* 0x000fca00000010ff */
[----:B------:R1:W-:Y:S02]  /*92e0*/  STS.128 [R12+0x2000], R8 ;  /* 0x002000080c007388 */ /* 0x0003e40000000c00 */
.L_x_119:
[----:B------:R-:W-:Y:S05]  /*92f0*/  BSYNC B0 ;  /* 0x0000000000007941 */ /* 0x000fea0003800000 */
.L_x_118:
        /* <DEDUP_REMOVED lines=42> */
.L_x_121:
[----:B------:R-:W-:Y:S05]  /*95a0*/  BSYNC B0 ;  /* 0x0000000000007941 */ /* 0x000fea0003800000 */
.L_x_120:
        /* <DEDUP_REMOVED lines=42> */
.L_x_123:
[----:B------:R-:W-:Y:S05]  /*9850*/  BSYNC B0 ;  /* 0x0000000000007941 */ /* 0x000fea0003800000 */
.L_x_122:
        /* <DEDUP_REMOVED lines=42> */
.L_x_125:
[----:B------:R-:W-:Y:S05]  /*9b00*/  BSYNC B0 ;  /* 0x0000000000007941 */ /* 0x000fea0003800000 */
.L_x_124:
[----:B------:R-:W-:-:S04]  /*9b10*/  IADD3 R13, R13, 0x50, RZ ;  /* 0x000000500d0d7810 */ /* 0x000fc80007ffe0ff */
[----:B------:R-:W-:-:S13]  /*9b20*/  ISETP.GE.AND P0, PT, R13, c[0x0][0x27c], PT ;  /* 0x00009f000d007a0c */ /* 0x000fda0003f06270 */
[----:B------:R-:W-:Y:S05]  /*9b30*/  @P0 BRA `(.L_x_115) ;  /* 0x0000320000000947 */ /* 0x000fea0003800000 */
[----:B-1----:R-:W1:Y:S01]  /*9b40*/  LDS.128 R8, [R12+0xa000] ;  /* 0x00a000000c087984 */ /* 0x002e620000000c00 */
[C---:B------:R-:W-:Y:S01]  /*9b50*/  SHF.L.U32 R32, R15.reuse, 0x10, RZ ;  /* 0x000000100f207819 */ /* 0x040fe200000006ff */
[C---:B------:R-:W-:Y:S01]  /*9b60*/  IMAD.U32 R34, R30.reuse, 0x10000, RZ ;  /* 0x000100001e227824 */ /* 0x040fe200078e00ff */
[----:B------:R-:W-:Y:S02]  /*9b70*/  LOP3.LUT R30, R30, 0xffff0000, RZ, 0xc0, !PT ;  /* 0xffff00001e1e7812 */ /* 0x000fe400078ec0ff */
[----:B------:R-:W-:Y:S02]  /*9b80*/  LOP3.LUT R15, R15, 0xffff0000, RZ, 0xc0, !PT ;  /* 0xffff00000f0f7812 */ /* 0x000fe400078ec0ff */
[C---:B-1----:R-:W-:Y:S01]  /*9b90*/  LOP3.LUT R13, R8.reuse, 0xffff0000, RZ, 0xc0, !PT ;  /* 0xffff0000080d7812 */ /* 0x042fe200078ec0ff */
[----:B------:R-:W-:Y:S01]  /*9ba0*/  IMAD.U32 R31, R11, 0x10000, RZ ;  /* 0x000100000b1f7824 */ /* 0x000fe200078e00ff */
[----:B------:R-:W-:Y:S02]  /*9bb0*/  SHF.L.U32 R29, R8, 0x10, RZ ;  /* 0x00000010081d7819 */ /* 0x000fe400000006ff */
[----:B------:R-:W-:-:S02]  /*9bc0*/  SHF.L.U32 R8, R9, 0x10, RZ ;  /* 0x0000001009087819 */ /* 0x000fc400000006ff */
[C---:B------:R-:W-:Y:S02]  /*9bd0*/  SHF.L.U32 R35, R10.reuse, 0x10, RZ ;  /* 0x000000100a237819 */ /* 0x040fe400000006ff */
[----:B------:R-:W-:Y:S01]  /*9be0*/  LOP3.LUT R33, R10, 0xffff0000, RZ, 0xc0, !PT ;  /* 0xffff00000a217812 */ /* 0x000fe200078ec0ff */
[-C--:B------:R-:W-:Y:S01]  /*9bf0*/  FMUL.FTZ R10, R34, R13.reuse ;  /* 0x0000000d220a7220 */ /* 0x080fe20000410000 */
[----:B------:R-:W-:Y:S01]  /*9c00*/  LOP3.LUT R9, R9, 0xffff0000, RZ, 0xc0, !PT ;  /* 0xffff000009097812 */ /* 0x000fe200078ec0ff */
[C---:B------:R-:W-:Y:S01]  /*9c10*/  FMUL.FTZ R13, R32.reuse, R13 ;  /* 0x0000000d200d7220 */ /* 0x040fe20000410000 */
[----:B------:R-:W-:Y:S01]  /*9c20*/  LOP3.LUT R36, R11, 0xffff0000, RZ, 0xc0, !PT ;  /* 0xffff00000b247812 */ /* 0x000fe200078ec0ff */
[----:B------:R-:W-:Y:S01]  /*9c30*/  FFMA.FTZ R10, R32, R29, -R10 ;  /* 0x0000001d200a7223 */ /* 0x000fe2000001080a */
[----:B------:R-:W-:Y:S01]  /*9c40*/  SHF.L.U32 R32, R28, 0x10, RZ ;  /* 0x000000101c207819 */ /* 0x000fe200000006ff */
[----:B------:R-:W-:Y:S01]  /*9c50*/  FMUL.FTZ R11, R30, R9 ;  /* 0x000000091e0b7220 */ /* 0x000fe20000410000 */
[----:B------:R-:W-:Y:S01]  /*9c60*/  LOP3.LUT R28, R28, 0xffff0000, RZ, 0xc0, !PT ;  /* 0xffff00001c1c7812 */ /* 0x000fe200078ec0ff */
[----:B------:R-:W-:Y:S01]  /*9c70*/  FFMA.FTZ R13, R34, R29, R13 ;  /* 0x0000001d220d7223 */ /* 0x000fe2000001000d */
[C---:B------:R-:W-:Y:S01]  /*9c80*/  SHF.L.U32 R34, R14.reuse, 0x10, RZ ;  /* 0x000000100e227819 */ /* 0x040fe200000006ff */
[C---:B------:R-:W-:Y:S01]  /*9c90*/  FMUL.FTZ R9, R15.reuse, R9 ;  /* 0x000000090f097220 */ /* 0x040fe20000410000 */
[----:B------:R-:W-:Y:S01]  /*9ca0*/  LOP3.LUT R14, R14, 0xffff0000, RZ, 0xc0, !PT ;  /* 0xffff00000e0e7812 */ /* 0x000fe200078ec0ff */
[----:B------:R-:W-:-:S02]  /*9cb0*/  FFMA.FTZ R11, R15, R8, -R11 ;  /* 0x000000080f0b7223 */ /* 0x000fc4000001080b */
[----:B------:R-:W-:Y:S02]  /*9cc0*/  FFMA.FTZ R30, R30, R8, R9 ;  /* 0x000000081e1e7223 */ /* 0x000fe40000010009 */
[-C--:B------:R-:W-:Y:S02]  /*9cd0*/  FMUL.FTZ R8, R32, R33.reuse ;  /* 0x0000002120087220 */ /* 0x080fe40000410000 */
[-C--:B------:R-:W-:Y:S02]  /*9ce0*/  FMUL.FTZ R9, R28, R36.reuse ;  /* 0x000000241c097220 */ /* 0x080fe40000410000 */
[----:B------:R-:W-:Y:S02]  /*9cf0*/  FMUL.FTZ R33, R34, R33 ;  /* 0x0000002122217220 */ /* 0x000fe40000410000 */
[C---:B------:R-:W-:Y:S02]  /*9d00*/  FMUL.FTZ R36, R14.reuse, R36 ;  /* 0x000000240e247220 */ /* 0x040fe40000410000 */
[----:B------:R-:W-:Y:S01]  /*9d10*/  FFMA.FTZ R14, R14, R31, -R9 ;  /* 0x0000001f0e0e7223 */ /* 0x000fe20000010809 */
[----:B------:R-:W-:Y:S01]  /*9d20*/  F2FP.BF16.PACK_AB R9, R30, R11 ;  /* 0x0000000b1e09723e */ /* 0x000fe200000010ff */
[-C--:B------:R-:W-:Y:S01]  /*9d30*/  FFMA.FTZ R34, R34, R35.reuse, -R8 ;  /* 0x0000002322227223 */ /* 0x080fe20000010808 */
[----:B------:R-:W-:Y:S01]  /*9d40*/  F2FP.BF16.PACK_AB R8, R13, R10 ;  /* 0x0000000a0d08723e */ /* 0x000fe200000010ff */
[----:B------:R-:W-:-:S02]  /*9d50*/  FFMA.FTZ R33, R32, R35, R33 ;  /* 0x0000002320217223 */ /* 0x000fc40000010021 */
[----:B------:R-:W-:-:S03]  /*9d60*/  FFMA.FTZ R31, R28, R31, R36 ;  /* 0x0000001f1c1f7223 */ /* 0x000fc60000010024 */
[----:B------:R-:W-:Y:S02]  /*9d70*/  F2FP.BF16.PACK_AB R10, R33, R34 ;  /* 0x00000022210a723e */ /* 0x000fe400000010ff */
[----:B------:R-:W-:-:S05]  /*9d80*/  F2FP.BF16.PACK_AB R11, R31, R14 ;  /* 0x0000000e1f0b723e */ /* 0x000fca00000010ff */
[----:B------:R1:W-:Y:S01]  /*9d90*/  STS.128 [R12+0xa000], R8 ;  /* 0x00a000080c007388 */ /* 0x0003e20000000c00 */
[----:B------:R-:W-:Y:S05]  /*9da0*/  BRA `(.L_x_115) ;  /* 0x00002f9000007947 */ /* 0x000fea0003800000 */
.L_x_100:
        /* <DEDUP_REMOVED lines=15> */
[C---:B------:R-:W-:Y:S01]  /*9ea0*/  ISETP.GE.AND P0, PT, R28.reuse, c[0x0][0x27c], PT ;  /* 0x00009f001c007a0c */ /* 0x040fe20003f06270 */
[----:B------:R-:W-:Y:S01]  /*9eb0*/  CS2R R46, SRZ ;  /* 0x00000000002e7805 */ /* 0x000fe2000001ff00 */
[----:B------:R-:W-:Y:S01]  /*9ec0*/  CS2R R44, SRZ ;  /* 0x00000000002c7805 */ /* 0x000fe2000001ff00 */
[----:B------:R-:W-:Y:S01]  /*9ed0*/  CS2R R10, SRZ ;  /* 0x00000000000a7805 */ /* 0x000fe2000001ff00 */
[----:B------:R-:W-:Y:S01]  /*9ee0*/  CS2R R8, SRZ ;  /* 0x0000000000087805 */ /* 0x000fe2000001ff00 */
[----:B------:R-:W-:-:S02]  /*9ef0*/  IADD3 R15, R28, 0x20, RZ ;  /* 0x000000201c0f7810 */ /* 0x000fc40007ffe0ff */
[----:B------:R-:W-:-:S06]  /*9f00*/  IADD3 R13, R28, 0x40, RZ ;  /* 0x000000401c0d7810 */ /* 0x000fcc0007ffe0ff */
[----:B------:R-:W-:-:S04]  /*9f10*/  @!P0 IMAD.WIDE R34, R28, 0x2, R48 ;  /* 0x000000021c228825 */ /* 0x000fc800078e0230 */
[----:B------:R-:W-:Y:S01]  /*9f20*/  @!P0 IMAD.WIDE R32, R28, 0x2, R52 ;  /* 0x000000021c208825 */ /* 0x000fe200078e0234 */
[----:B------:R1:W5:Y:S01]  /*9f30*/  @!P0 LD.E.128 R44, [R34.64] ;  /* 0x00000006222c8980 */ /* 0x000362000c101d00 */
[----:B------:R-:W-:-:S03]  /*9f40*/  ISETP.GE.AND P1, PT, R15, c[0x0][0x27c], PT ;  /* 0x00009f000f007a0c */ /* 0x000fc60003f26270 */
[----:B------:R2:W5:Y:S01]  /*9f50*/  @!P0 LD.E.128 R8, [R32.64] ;  /* 0x0000000620088980 */ /* 0x000562000c101d00 */
[----:B------:R-:W-:Y:S01]  /*9f60*/  ISETP.GE.AND P0, PT, R13, c[0x0][0x27c], PT ;  /* 0x00009f000d007a0c */ /* 0x000fe20003f06270 */
[----:B------:R-:W-:Y:S01]  /*9f70*/  CS2R R38, SRZ ;  /* 0x0000000000267805 */ /* 0x000fe2000001ff00 */
[----:B------:R-:W-:Y:S01]  /*9f80*/  CS2R R36, SRZ ;  /* 0x0000000000247805 */ /* 0x000fe2000001ff00 */
[----:B------:R-:W-:Y:S01]  /*9f90*/  CS2R R42, SRZ ;  /* 0x00000000002a7805 */ /* 0x000fe2000001ff00 */
[----:B------:R-:W-:-:S05]  /*9fa0*/  CS2R R40, SRZ ;  /* 0x0000000000287805 */ /* 0x000fca000001ff00 */
[----:B------:R-:W-:-:S04]  /*9fb0*/  @!P1 SHF.R.S32.HI R14, RZ, 0x1f, R15 ;  /* 0x0000001fff0e9819 */ /* 0x000fc8000001140f */
[----:B------:R-:W-:Y:S02]  /*9fc0*/  @!P0 SHF.R.S32.HI R12, RZ, 0x1f, R13 ;  /* 0x0000001fff0c8819 */ /* 0x000fe4000001140d */
[----:B------:R-:W-:Y:S02]  /*9fd0*/  @!P1 LEA.HI R14, R14, R15, RZ, 0x3 ;  /* 0x0000000f0e0e9211 */ /* 0x000fe400078f18ff */
[----:B------:R-:W-:Y:S02]  /*9fe0*/  @!P0 LEA.HI R12, R12, R13, RZ, 0x3 ;  /* 0x0000000d0c0c8211 */ /* 0x000fe400078f18ff */
[----:B------:R-:W-:Y:S01]  /*9ff0*/  @!P1 LOP3.LUT R13, R14, 0xfffffff8, RZ, 0xc0, !PT ;  /* 0xfffffff80e0d9812 */ /* 0x000fe200078ec0ff */
[----:B-1----:R-:W-:Y:S01]  /*a000*/  CS2R R34, SRZ ;  /* 0x0000000000227805 */ /* 0x002fe2000001ff00 */
[----:B------:R-:W-:-:S03]  /*a010*/  @!P0 LOP3.LUT R15, R12, 0xfffffff8, RZ, 0xc0, !PT ;  /* 0xfffffff80c0f8812 */ /* 0x000fc600078ec0ff */
[----:B------:R-:W-:Y:S01]  /*a020*/  @!P1 IMAD.WIDE R30, R13, 0x2, R48 ;  /* 0x000000020d1e9825 */ /* 0x000fe200078e0230 */
[----:B--2---:R-:W-:-:S03]  /*a030*/  CS2R R32, SRZ ;  /* 0x0000000000207805 */ /* 0x004fc6000001ff00 */
[----:B------:R-:W-:Y:S01]  /*a040*/  @!P1 IMAD.WIDE R56, R13, 0x2, R52 ;  /* 0x000000020d389825 */ /* 0x000fe200078e0234 */
[----:B------:R1:W5:Y:S01]  /*a050*/  @!P1 LD.E.128 R36, [R30.64] ;  /* 0x000000061e249980 */ /* 0x000362000c101d00 */
[----:B------:R-:W-:Y:S02]  /*a060*/  CS2R R12, SRZ ;  /* 0x00000000000c7805 */ /* 0x000fe4000001ff00 */
[----:B------:R-:W-:-:S04]  /*a070*/  @!P0 IMAD.WIDE R48, R15, 0x2, R48 ;  /* 0x000000020f308825 */ /* 0x000fc800078e0230 */
[----:B------:R-:W-:Y:S01]  /*a080*/  @!P0 IMAD.WIDE R52, R15, 0x2, R52 ;  /* 0x000000020f348825 */ /* 0x000fe200078e0234 */
[----:B------:R1:W5:Y:S01]  /*a090*/  @!P0 LD.E.128 R40, [R48.64] ;  /* 0x0000000630288980 */ /* 0x000362000c101d00 */
[----:B------:R-:W-:-:S03]  /*a0a0*/  CS2R R14, SRZ ;  /* 0x00000000000e7805 */ /* 0x000fc6000001ff00 */
[----:B------:R1:W5:Y:S04]  /*a0b0*/  @!P0 LD.E.128 R32, [R52.64] ;  /* 0x0000000634208980 */ /* 0x000368000c101d00 */
[----:B------:R1:W5:Y:S02]  /*a0c0*/  @!P1 LD.E.128 R12, [R56.64] ;  /* 0x00000006380c9980 */ /* 0x000364000c101d00 */
.L_x_127:
[----:B------:R-:W-:Y:S05]  /*a0d0*/  BSYNC B0 ;  /* 0x0000000000007941 */ /* 0x000fea0003800000 */
.L_x_126:
[----:B-----5:R-:W-:Y:S01]  /*a0e0*/  IMAD.MOV.U32 R76, RZ, RZ, R44 ;  /* 0x000000ffff4c7224 */ /* 0x020fe200078e002c */
[--C-:B-1----:R-:W-:Y:S01]  /*a0f0*/  SHF.R.U64 R53, R44, 0x10, R45.reuse ;  /* 0x000000102c357819 */ /* 0x102fe2000000122d */
[--C-:B------:R-:W-:Y:S01]  /*a100*/  IMAD.MOV.U32 R77, RZ, RZ, R45.reuse ;  /* 0x000000ffff4d7224 */ /* 0x100fe200078e002d */
[----:B------:R-:W-:Y:S01]  /*a110*/  SHF.R.U32.HI R52, RZ, 0x10, R45 ;  /* 0x00000010ff347819 */ /* 0x000fe2000001162d */
[--C-:B------:R-:W-:Y:S01]  /*a120*/  IMAD.MOV.U32 R44, RZ, RZ, R37.reuse ;  /* 0x000000ffff2c7224 */ /* 0x100fe200078e0025 */
[--C-:B------:R-:W-:Y:S01]  /*a130*/  SHF.R.U64 R45, R36, 0x10, R37.reuse ;  /* 0x00000010242d7819 */ /* 0x100fe20000001225 */
[----:B------:R-:W-:Y:S01]  /*a140*/  IMAD.MOV.U32 R66, RZ, RZ, R38 ;  /* 0x000000ffff427224 */ /* 0x000fe200078e0026 */
[----:B------:R-:W-:Y:S01]  /*a150*/  SHF.R.U32.HI R69, RZ, 0x10, R37 ;  /* 0x00000010ff457819 */ /* 0x000fe20000011625 */
[----:B------:R-:W-:Y:S01]  /*a160*/  IMAD.MOV.U32 R67, RZ, RZ, R40 ;  /* 0x000000ffff437224 */ /* 0x000fe200078e0028 */
[----:B------:R-:W-:Y:S01]  /*a170*/  SHF.R.U64 R37, R38, 0x10, R39 ;  /* 0x0000001026257819 */ /* 0x000fe20000001227 */
[----:B------:R-:W-:Y:S01]  /*a180*/  IMAD R86, R86, -0x80, R51 ;  /* 0xffffff8056567824 */ /* 0x000fe200078e0233 */
[----:B------:R-:W-:Y:S01]  /*a190*/  SHF.R.U64 R56, R40, 0x10, R41 ;  /* 0x0000001028387819 */ /* 0x000fe20000001229 */
[--C-:B------:R-:W-:Y:S01]  /*a1a0*/  IMAD.MOV.U32 R55, RZ, RZ, R43.reuse ;  /* 0x000000ffff377224 */ /* 0x100fe200078e002b */
[----:B------:R-:W-:Y:S01]  /*a1b0*/  SHF.R.U64 R57, R42, 0x10, R43 ;  /* 0x000000102a397819 */ /* 0x000fe2000000122b */
[----:B------:R-:W-:Y:S01]  /*a1c0*/  IMAD.MOV.U32 R73, RZ, RZ, R47 ;  /* 0x000000ffff497224 */ /* 0x000fe200078e002f */
[----:B------:R-:W-:Y:S01]  /*a1d0*/  SHF.R.U32.HI R72, RZ, 0x10, R43 ;  /* 0x00000010ff487819 */ /* 0x000fe2000001162b */
[----:B------:R-:W-:Y:S01]  /*a1e0*/  IMAD.MOV.U32 R64, RZ, RZ, R36 ;  /* 0x000000ffff407224 */ /* 0x000fe200078e0024 */
[----:B------:R-:W-:Y:S01]  /*a1f0*/  PRMT R43, R66, 0x5410, R37 ;  /* 0x00005410422b7816 */ /* 0x000fe20000000025 */
[----:B------:R-:W-:Y:S01]  /*a200*/  IMAD.MOV.U32 R49, RZ, RZ, R41 ;  /* 0x000000ffff317224 */ /* 0x000fe200078e0029 */
[----:B------:R-:W-:Y:S01]  /*a210*/  PRMT R37, R67, 0x5410, R56 ;  /* 0x0000541043257816 */ /* 0x000fe20000000038 */
[----:B------:R-:W-:Y:S01]  /*a220*/  IMAD.MOV.U32 R58, RZ, RZ, R10 ;  /* 0x000000ffff3a7224 */ /* 0x000fe200078e000a */
[----:B------:R-:W-:Y:S01]  /*a230*/  IMNMX R56, R86, 0x80, PT ;  /* 0x0000008056387817 */ /* 0x000fe20003800200 */
[----:B------:R-:W-:Y:S01]  /*a240*/  IMAD.MOV.U32 R36, RZ, RZ, R39 ;  /* 0x000000ffff247224 */ /* 0x000fe200078e0027 */
[--C-:B------:R-:W-:Y:S01]  /*a250*/  SHF.R.U64 R74, R46, 0x10, R47.reuse ;  /* 0x000000102e4a7819 */ /* 0x100fe2000000122f */
[----:B------:R-:W-:Y:S01]  /*a260*/  IMAD.MOV.U32 R75, RZ, RZ, R46 ;  /* 0x000000ffff4b7224 */ /* 0x000fe200078e002e */
[----:B------:R-:W-:Y:S01]  /*a270*/  ISETP.GE.AND P0, PT, R29, R56, PT ;  /* 0x000000381d00720c */ /* 0x000fe20003f06270 */
[----:B------:R-:W-:Y:S01]  /*a280*/  IMAD.MOV.U32 R62, RZ, RZ, R8 ;  /* 0x000000ffff3e7224 */ /* 0x000fe200078e0008 */
[----:B------:R-:W-:Y:S01]  /*a290*/  SHF.R.U32.HI R50, RZ, 0x10, R47 ;  /* 0x00000010ff327819 */ /* 0x000fe2000001162f */
[----:B------:R-:W-:Y:S01]  /*a2a0*/  IMAD.MOV.U32 R68, RZ, RZ, R42 ;  /* 0x000000ffff447224 */ /* 0x000fe200078e002a */
[----:B------:R-:W-:Y:S01]  /*a2b0*/  SHF.R.U32.HI R70, RZ, 0x10, R41 ;  /* 0x00000010ff467819 */ /* 0x000fe20000011629 */
[----:B------:R-:W-:Y:S01]  /*a2c0*/  IMAD.MOV.U32 R48, RZ, RZ, R9 ;  /* 0x000000ffff307224 */ /* 0x000fe200078e0009 */
[----:B------:R-:W-:Y:S01]  /*a2d0*/  SHF.R.U64 R47, R10, 0x10, R11 ;  /* 0x000000100a2f7819 */ /* 0x000fe2000000120b */
[----:B------:R-:W-:Y:S01]  /*a2e0*/  IMAD.MOV.U32 R10, RZ, RZ, R12 ;  /* 0x000000ffff0a7224 */ /* 0x000fe200078e000c */
[----:B------:R-:W-:Y:S01]  /*a2f0*/  SHF.R.U32.HI R71, RZ, 0x10, R39 ;  /* 0x00000010ff477819 */ /* 0x000fe20000011627 */
[----:B------:R-:W-:Y:S01]  /*a300*/  IMAD.MOV.U32 R46, RZ, RZ, R11 ;  /* 0x000000ffff2e7224 */ /* 0x000fe200078e000b */
[----:B------:R-:W-:Y:S01]  /*a310*/  SHF.R.U64 R41, R12, 0x10, R13 ;  /* 0x000000100c297819 */ /* 0x000fe2000000120d */
[----:B------:R-:W-:Y:S01]  /*a320*/  IMAD.MOV.U32 R12, RZ, RZ, R14 ;  /* 0x000000ffff0c7224 */ /* 0x000fe200078e000e */
[----:B------:R-:W-:Y:S01]  /*a330*/  SHF.R.U64 R59, R8, 0x10, R9 ;  /* 0x00000010083b7819 */ /* 0x000fe20000001209 */
[----:B------:R-:W-:Y:S01]  /*a340*/  IMAD.MOV.U32 R40, RZ, RZ, R13 ;  /* 0x000000ffff287224 */ /* 0x000fe200078e000d */
[--C-:B------:R-:W-:Y:S01]  /*a350*/  SHF.R.U64 R39, R14, 0x10, R15.reuse ;  /* 0x000000100e277819 */ /* 0x100fe2000000120f */
[----:B------:R-:W-:Y:S01]  /*a360*/  IMAD.MOV.U32 R38, RZ, RZ, R15 ;  /* 0x000000ffff267224 */ /* 0x000fe200078e000f */
[----:B------:R-:W-:Y:S01]  /*a370*/  SHF.R.U32.HI R61, RZ, 0x10, R9 ;  /* 0x00000010ff3d7819 */ /* 0x000fe20000011609 */
[----:B------:R-:W-:Y:S01]  /*a380*/  IMAD.MOV.U32 R14, RZ, RZ, R32 ;  /* 0x000000ffff0e7224 */ /* 0x000fe200078e0020 */
[----:B------:R-:W-:Y:S01]  /*a390*/  SHF.R.U32.HI R11, RZ, 0x10, R11 ;  /* 0x00000010ff0b7819 */ /* 0x000fe2000001160b */
[----:B------:R-:W-:Y:S01]  /*a3a0*/  IMAD.MOV.U32 R8, RZ, RZ, R33 ;  /* 0x000000ffff087224 */ /* 0x000fe200078e0021 */
[----:B------:R-:W-:Y:S01]  /*a3b0*/  SHF.R.U32.HI R13, RZ, 0x10, R13 ;  /* 0x00000010ff0d7819 */ /* 0x000fe2000001160d */
[----:B------:R-:W-:Y:S01]  /*a3c0*/  IMAD.MOV.U32 R60, RZ, RZ, R34 ;  /* 0x000000ffff3c7224 */ /* 0x000fe200078e0022 */
[----:B------:R-:W-:Y:S01]  /*a3d0*/  SHF.R.U32.HI R15, RZ, 0x10, R15 ;  /* 0x00000010ff0f7819 */ /* 0x000fe2000001160f */
[----:B------:R-:W-:Y:S01]  /*a3e0*/  IMAD.MOV.U32 R30, RZ, RZ, R35 ;  /* 0x000000ffff1e7224 */ /* 0x000fe200078e0023 */
[----:B------:R-:W-:Y:S01]  /*a3f0*/  SHF.R.U64 R9, R32, 0x10, R33 ;  /* 0x0000001020097819 */ /* 0x000fe20000001221 */
[----:B------:R-:W-:-:S04]  /*a400*/  DEPBAR.LE SB0, 0x1 ;  /* 0x000080400000791a */ /* 0x000fc80000000000 */
[----:B------:R-:W-:Y:S01]  /*a410*/  SHF.R.U32.HI R63, RZ, 0x10, R33 ;  /* 0x00000010ff3f7819 */ /* 0x000fe20000011621 */
[----:B------:R-:W-:Y:S01]  /*a420*/  BSSY B1, `(.L_x_128) ;  /* 0x0000151000017945 */ /* 0x000fe20003800000 */
[--C-:B------:R-:W-:Y:S02]  /*a430*/  SHF.R.U64 R31, R34, 0x10, R35.reuse ;  /* 0x00000010221f7819 */ /* 0x100fe40000001223 */
[----:B------:R-:W-:Y:S02]  /*a440*/  SHF.R.U32.HI R65, RZ, 0x10, R35 ;  /* 0x00000010ff417819 */ /* 0x000fe40000011623 */
        /* <DEDUP_REMOVED lines=21> */
[----:B------:R-:W-:Y:S01]  /*a5a0*/  PRMT R30, R30, 0x5410, R65 ;  /* 0x000054101e1e7816 */ /* 0x000fe20000000041 */
[----:B------:R-:W-:Y:S06]  /*a5b0*/  BAR.SYNC.DEFER_BLOCKING 0x0 ;  /* 0x0000000000007b1d */ /* 0x000fec0000010000 */
[----:B------:R-:W-:Y:S05]  /*a5c0*/  @P0 BRA `(.L_x_129) ;  /* 0x0000136000000947 */ /* 0x000fea0003800000 */
[----:B------:R-:W-:Y:S01]  /*a5d0*/  ISETP.GE.AND P0, PT, R28, c[0x0][0x27c], PT ;  /* 0x00009f001c007a0c */ /* 0x000fe20003f06270 */
[----:B------:R-:W-:-:S12]  /*a5e0*/  BSSY B0, `(.L_x_130) ;  /* 0x0000060000007945 */ /* 0x000fd80003800000 */
[----:B------:R-:W-:Y:S05]  /*a5f0*/  @P0 BRA `(.L_x_131) ;  /* 0x000005e000000947 */ /* 0x000fea0003800000 */
[----:B------:R-:W-:Y:S01]  /*a600*/  IMAD.MOV.U32 R9, RZ, RZ, c[0x0][0x27c] ;  /* 0x00009f00ff097624 */ /* 0x000fe200078e00ff */
[----:B------:R-:W-:Y:S01]  /*a610*/  SHF.L.U32 R10, R19, 0x9, RZ ;  /* 0x00000009130a7819 */ /* 0x000fe200000006ff */
[----:B------:R-:W-:Y:S01]  /*a620*/  IMAD.SHL.U32 R13, R29, 0x40, RZ ;  /* 0x000000401d0d7824 */ /* 0x000fe200078e00ff */
[----:B------:R-:W-:Y:S01]  /*a630*/  LOP3.LUT R65, R51, 0xffff0000, RZ, 0xc0, !PT ;  /* 0xffff000033417812 */ /* 0x000fe200078ec0ff */
[----:B------:R-:W-:Y:S01]  /*a640*/  IMAD.U32 R62, R47, 0x10000, RZ ;  /* 0x000100002f3e7824 */ /* 0x000fe200078e00ff */
[----:B------:R-:W-:Y:S01]  /*a650*/  LEA.HI R12, R9, R54, RZ, 0x1d ;  /* 0x00000036090c7211 */ /* 0x000fe200078fe8ff */
[----:B------:R-:W-:Y:S01]  /*a660*/  IMAD.U32 R64, R51, 0x10000, RZ ;  /* 0x0001000033407824 */ /* 0x000fe200078e00ff */
[----:B------:R-:W-:Y:S01]  /*a670*/  LOP3.LUT R13, R13, 0x1c0, RZ, 0xc0, !PT ;  /* 0x000001c00d0d7812 */ /* 0x000fe200078ec0ff */
[----:B------:R-:W-:Y:S01]  /*a680*/  IMAD.U32 R72, R49, 0x10000, RZ ;  /* 0x0001000031487824 */ /* 0x000fe200078e00ff */
[----:B------:R-:W-:Y:S01]  /*a690*/  SHF.R.S32.HI R9, RZ, 0x1f, R12 ;  /* 0x0000001fff097819 */ /* 0x000fe2000001140c */
[----:B------:R-:W-:Y:S01]  /*a6a0*/  IMAD.SHL.U32 R8, R12, 0x8, RZ ;  /* 0x000000080c087824 */ /* 0x000fe200078e00ff */
[----:B------:R-:W-:Y:S01]  /*a6b0*/  SHF.R.U32.HI R11, RZ, 0x3, R13 ;  /* 0x00000003ff0b7819 */ /* 0x000fe2000001160d */
[----:B------:R-:W-:Y:S01]  /*a6c0*/  IMAD.U32 R69, R52, 0x10000, RZ ;  /* 0x0001000034457824 */ /* 0x000fe200078e00ff */
[----:B------:R-:W-:-:S02]  /*a6d0*/  LEA.HI R9, R9, R12, RZ, 0x3 ;  /* 0x0000000c09097211 */ /* 0x000fc400078f18ff */
[----:B------:R-:W-:Y:S02]  /*a6e0*/  LOP3.LUT R8, R13, 0x38, R8, 0xf8, !PT ;  /* 0x000000380d087812 */ /* 0x000fe400078ef808 */
[----:B------:R-:W-:Y:S02]  /*a6f0*/  SHF.L.U32 R9, R9, 0xa, RZ ;  /* 0x0000000a09097819 */ /* 0x000fe400000006ff */
[----:B------:R-:W-:Y:S02]  /*a700*/  LOP3.LUT R57, R13, 0x38, R28, 0xf8, !PT ;  /* 0x000000380d397812 */ /* 0x000fe400078ef81c */
[----:B------:R-:W-:Y:S02]  /*a710*/  LOP3.LUT R8, R8, R11, RZ, 0x3c, !PT ;  /* 0x0000000b08087212 */ /* 0x000fe400078e3cff */
[----:B------:R-:W-:Y:S02]  /*a720*/  LOP3.LUT R9, R9, 0x7fffe000, RZ, 0xc0, !PT ;  /* 0x7fffe00009097812 */ /* 0x000fe400078ec0ff */
[----:B------:R-:W-:-:S02]  /*a730*/  LOP3.LUT R57, R10, R57, R11, 0xf6, !PT ;  /* 0x000000390a397212 */ /* 0x000fc400078ef60b */
[----:B------:R-:W-:Y:S02]  /*a740*/  IADD3 R8, R8, R9, R10 ;  /* 0x0000000908087210 */ /* 0x000fe40007ffe00a */
[----:B------:R-:W-:Y:S01]  /*a750*/  SHF.L.U32 R74, R53, 0x10, RZ ;  /* 0x00000010354a7819 */ /* 0x000fe200000006ff */
[----:B------:R-:W-:Y:S01]  /*a760*/  IMAD.SHL.U32 R57, R57, 0x2, RZ ;  /* 0x0000000239397824 */ /* 0x000fe200078e00ff */
[----:B------:R-:W-:-:S04]  /*a770*/  SHF.L.U32 R55, R8, 0x1, RZ ;  /* 0x0000000108377819 */ /* 0x000fc800000006ff */
[----:B------:R-:W1:Y:S04]  /*a780*/  LDS.128 R12, [R57+0xc100] ;  /* 0x00c10000390c7984 */ /* 0x000e680000000c00 */
[----:B------:R-:W2:Y:S01]  /*a790*/  LDS.128 R8, [R55+0xc100] ;  /* 0x00c1000037087984 */ /* 0x000ea20000000c00 */
[C---:B-1----:R-:W-:Y:S01]  /*a7a0*/  IMAD.U32 R59, R12.reuse, 0x10000, RZ ;  /* 0x000100000c3b7824 */ /* 0x042fe200078e00ff */
[----:B------:R-:W-:Y:S01]  /*a7b0*/  LOP3.LUT R58, R12, 0xffff0000, RZ, 0xc0, !PT ;  /* 0xffff00000c3a7812 */ /* 0x000fe200078ec0ff */
[----:B------:R-:W-:Y:S01]  /*a7c0*/  IMAD.U32 R63, R14, 0x10000, RZ ;  /* 0x000100000e3f7824 */ /* 0x000fe200078e00ff */
[C---:B------:R-:W-:Y:S02]  /*a7d0*/  SHF.L.U32 R60, R13.reuse, 0x10, RZ ;  /* 0x000000100d3c7819 */ /* 0x040fe400000006ff */
[----:B------:R-:W-:-:S02]  /*a7e0*/  LOP3.LUT R12, R13, 0xffff0000, RZ, 0xc0, !PT ;  /* 0xffff00000d0c7812 */ /* 0x000fc400078ec0ff */
[----:B------:R-:W-:Y:S02]  /*a7f0*/  LOP3.LUT R61, R14, 0xffff0000, RZ, 0xc0, !PT ;  /* 0xffff00000e3d7812 */ /* 0x000fe400078ec0ff */
[----:B--2---:R-:W-:Y:S02]  /*a800*/  SHF.L.U32 R67, R10, 0x10, RZ ;  /* 0x000000100a437819 */ /* 0x004fe400000006ff */
[C---:B------:R-:W-:Y:S02]  /*a810*/  SHF.L.U32 R13, R15.reuse, 0x10, RZ ;  /* 0x000000100f0d7819 */ /* 0x040fe400000006ff */
[----:B------:R-:W-:Y:S01]  /*a820*/  LOP3.LUT R14, R15, 0xffff0000, RZ, 0xc0, !PT ;  /* 0xffff00000f0e7812 */ /* 0x000fe200078ec0ff */
[C---:B------:R-:W-:Y:S01]  /*a830*/  IMAD.U32 R15, R8.reuse, 0x10000, RZ ;  /* 0x00010000080f7824 */ /* 0x040fe200078e00ff */
[----:B------:R-:W-:Y:S01]  /*a840*/  LOP3.LUT R71, R8, 0xffff0000, RZ, 0xc0, !PT ;  /* 0xffff000008477812 */ /* 0x000fe200078ec0ff */
[----:B------:R-:W-:Y:S01]  /*a850*/  FMUL.FTZ R66, R67, R62 ;  /* 0x0000003e43427220 */ /* 0x000fe20000410000 */
[----:B------:R-:W-:Y:S01]  /*a860*/  SHF.L.U32 R8, R9, 0x10, RZ ;  /* 0x0000001009087819 */ /* 0x000fe200000006ff */
[-C--:B------:R-:W-:Y:S01]  /*a870*/  FMUL.FTZ R67, R67, R64.reuse ;  /* 0x0000004043437220 */ /* 0x080fe20000410000 */
[----:B------:R-:W-:Y:S01]  /*a880*/  LOP3.LUT R70, R9, 0xffff0000, RZ, 0xc0, !PT ;  /* 0xffff000009467812 */ /* 0x000fe200078ec0ff */
[----:B------:R-:W-:Y:S01]  /*a890*/  FFMA.FTZ R66, R63, R64, -R66 ;  /* 0x000000403f427223 */ /* 0x000fe20000010842 */
[----:B------:R-:W-:Y:S01]  /*a8a0*/  SHF.L.U32 R9, R11, 0x10, RZ ;  /* 0x000000100b097819 */ /* 0x000fe200000006ff */
[----:B------:R-:W-:Y:S01]  /*a8b0*/  FFMA.FTZ R63, R63, R62, R67 ;  /* 0x0000003e3f3f7223 */ /* 0x000fe20000010043 */
[----:B------:R-:W-:-:S02]  /*a8c0*/  LOP3.LUT R68, R11, 0xffff0000, RZ, 0xc0, !PT ;  /* 0xffff00000b447812 */ /* 0x000fc400078ec0ff */
[----:B------:R-:W-:Y:S02]  /*a8d0*/  LOP3.LUT R10, R10, 0xffff0000, RZ, 0xc0, !PT ;  /* 0xffff00000a0a7812 */ /* 0x000fe400078ec0ff */
[----:B------:R-:W-:Y:S02]  /*a8e0*/  LOP3.LUT R11, R47, 0xffff0000, RZ, 0xc0, !PT ;  /* 0xffff00002f0b7812 */ /* 0x000fe400078ec0ff */
[----:B------:R-:W-:-:S03]  /*a8f0*/  LOP3.LUT R62, R49, 0xffff0000, RZ, 0xc0, !PT ;  /* 0xffff0000313e7812 */ /* 0x000fc600078ec0ff */
[C---:B------:R-:W-:Y:S02]  /*a900*/  FMUL.FTZ R64, R10.reuse, R11 ;  /* 0x0000000b0a407220 */ /* 0x040fe40000410000 */
[-C--:B------:R-:W-:Y:S02]  /*a910*/  FMUL.FTZ R10, R10, R65.reuse ;  /* 0x000000410a0a7220 */ /* 0x080fe40000410000 */
[----:B------:R-:W-:Y:S02]  /*a920*/  FFMA.FTZ R65, R61, R65, -R64 ;  /* 0x000000413d417223 */ /* 0x000fe40000010840 */
[C---:B------:R-:W-:Y:S02]  /*a930*/  FMUL.FTZ R64, R15.reuse, R72 ;  /* 0x000000480f407220 */ /* 0x040fe40000410000 */
[-C--:B------:R-:W-:Y:S02]  /*a940*/  FMUL.FTZ R15, R15, R74.reuse ;  /* 0x0000004a0f0f7220 */ /* 0x080fe40000410000 */
[----:B------:R-:W-:Y:S01]  /*a950*/  FFMA.FTZ R10, R61, R11, R10 ;  /* 0x0000000b3d0a7223 */ /* 0x000fe2000001000a */
[----:B------:R-:W-:Y:S01]  /*a960*/  LOP3.LUT R61, R53, 0xffff0000, RZ, 0xc0, !PT ;  /* 0xffff0000353d7812 */ /* 0x000fe200078ec0ff */
[C---:B------:R-:W-:Y:S01]  /*a970*/  FFMA.FTZ R64, R59.reuse, R74, -R64 ;  /* 0x0000004a3b407223 */ /* 0x040fe20000010840 */
[----:B------:R-:W-:Y:S01]  /*a980*/  SHF.L.U32 R11, R48, 0x10, RZ ;  /* 0x00000010300b7819 */ /* 0x000fe200000006ff */
[----:B------:R-:W-:Y:S01]  /*a990*/  FFMA.FTZ R59, R59, R72, R15 ;  /* 0x000000483b3b7223 */ /* 0x000fe2000001000f */
[----:B------:R-:W-:Y:S01]  /*a9a0*/  SHF.L.U32 R74, R50, 0x10, RZ ;  /* 0x00000010324a7819 */ /* 0x000fe200000006ff */
[C---:B------:R-:W-:Y:S01]  /*a9b0*/  FMUL.FTZ R15, R71.reuse, R62 ;  /* 0x0000003e470f7220 */ /* 0x040fe20000410000 */
[----:B------:R-:W-:Y:S01]  /*a9c0*/  F2FP.BF16.PACK_AB R10, R10, R63 ;  /* 0x0000003f0a0a723e */ /* 0x000fe200000010ff */
[----:B------:R-:W-:-:S02]  /*a9d0*/  FMUL.FTZ R71, R71, R61 ;  /* 0x0000003d47477220 */ /* 0x000fc40000410000 */
[----:B------:R-:W-:Y:S02]  /*a9e0*/  FFMA.FTZ R61, R58, R61, -R15 ;  /* 0x0000003d3a3d7223 */ /* 0x000fe4000001080f */
[C---:B------:R-:W-:Y:S02]  /*a9f0*/  FMUL.FTZ R67, R8.reuse, R11 ;  /* 0x0000000b08437220 */ /* 0x040fe40000410000 */
[-C--:B------:R-:W-:Y:S02]  /*aa00*/  FMUL.FTZ R15, R8, R69.reuse ;  /* 0x00000045080f7220 */ /* 0x080fe40000410000 */
[----:B------:R-:W-:Y:S02]  /*aa10*/  IMAD.U32 R72, R46, 0x10000, RZ ;  /* 0x000100002e487824 */ /* 0x000fe400078e00ff */
[----:B------:R-:W-:Y:S01]  /*aa20*/  FFMA.FTZ R8, R58, R62, R71 ;  /* 0x0000003e3a087223 */ /* 0x000fe20000010047 */
[----:B------:R-:W-:Y:S01]  /*aa30*/  LOP3.LUT R71, R52, 0xffff0000, RZ, 0xc0, !PT ;  /* 0xffff000034477812 */ /* 0x000fe200078ec0ff */
[----:B------:R-:W-:Y:S01]  /*aa40*/  FFMA.FTZ R62, R60, R69, -R67 ;  /* 0x000000453c3e7223 */ /* 0x000fe20000010843 */
[----:B------:R-:W-:Y:S01]  /*aa50*/  LOP3.LUT R67, R46, 0xffff0000, RZ, 0xc0, !PT ;  /* 0xffff00002e437812 */ /* 0x000fe200078ec0ff */
[----:B------:R-:W-:Y:S01]  /*aa60*/  FFMA.FTZ R60, R60, R11, R15 ;  /* 0x0000000b3c3c7223 */ /* 0x000fe2000001000f */
[----:B------:R-:W-:Y:S01]  /*aa70*/  LOP3.LUT R15, R50, 0xffff0000, RZ, 0xc0, !PT ;  /* 0xffff0000320f7812 */ /* 0x000fe200078ec0ff */
[C---:B------:R-:W-:Y:S01]  /*aa80*/  FMUL.FTZ R58, R9.reuse, R72 ;  /* 0x00000048093a7220 */ /* 0x040fe20000410000 */
[----:B------:R-:W-:Y:S01]  /*aa90*/  F2FP.BF16.PACK_AB R8, R8, R59 ;  /* 0x0000003b0808723e */ /* 0x000fe200000010ff */
[-C--:B------:R-:W-:Y:S01]  /*aaa0*/  FMUL.FTZ R11, R9, R74.reuse ;  /* 0x0000004a090b7220 */ /* 0x080fe20000410000 */
[----:B------:R-:W-:Y:S01]  /*aab0*/  LOP3.LUT R9, R48, 0xffff0000, RZ, 0xc0, !PT ;  /* 0xffff000030097812 */ /* 0x000fe200078ec0ff */
[----:B------:R-:W-:-:S02]  /*aac0*/  FFMA.FTZ R58, R13, R74, -R58 ;  /* 0x0000004a0d3a7223 */ /* 0x000fc4000001083a */
[----:B------:R-:W-:Y:S02]  /*aad0*/  FFMA.FTZ R11, R13, R72, R11 ;  /* 0x000000480d0b7223 */ /* 0x000fe4000001000b */
[----:B------:R-:W-:Y:S02]  /*aae0*/  FMUL.FTZ R13, R70, R9 ;  /* 0x00000009460d7220 */ /* 0x000fe40000410000 */
[----:B------:R-:W-:Y:S02]  /*aaf0*/  FMUL.FTZ R69, R68, R67 ;  /* 0x0000004344457220 */ /* 0x000fe40000410000 */
[----:B------:R-:W-:Y:S02]  /*ab00*/  FMUL.FTZ R70, R70, R71 ;  /* 0x0000004746467220 */ /* 0x000fe40000410000 */
[----:B------:R-:W-:Y:S02]  /*ab10*/  FMUL.FTZ R68, R68, R15 ;  /* 0x0000000f44447220 */ /* 0x000fe40000410000 */
[----:B------:R-:W-:-:S02]  /*ab20*/  FFMA.FTZ R13, R12, R71, -R13 ;  /* 0x000000470c0d7223 */ /* 0x000fc4000001080d */
[----:B------:R-:W-:Y:S02]  /*ab30*/  FFMA.FTZ R15, R14, R15, -R69 ;  /* 0x0000000f0e0f7223 */ /* 0x000fe40000010845 */
[----:B------:R-:W-:Y:S01]  /*ab40*/  FFMA.FTZ R9, R12, R9, R70 ;  /* 0x000000090c097223 */ /* 0x000fe20000010046 */
[----:B------:R-:W-:Y:S01]  /*ab50*/  F2FP.BF16.PACK_AB R12, R61, R64 ;  /* 0x000000403d0c723e */ /* 0x000fe200000010ff */
[----:B------:R-:W-:Y:S01]  /*ab60*/  FFMA.FTZ R68, R14, R67, R68 ;  /* 0x000000430e447223 */ /* 0x000fe20000010044 */
[----:B------:R-:W-:Y:S02]  /*ab70*/  F2FP.BF16.PACK_AB R14, R65, R66 ;  /* 0x00000042410e723e */ /* 0x000fe400000010ff */
[----:B------:R-:W-:Y:S02]  /*ab80*/  F2FP.BF16.PACK_AB R13, R13, R62 ;  /* 0x0000003e0d0d723e */ /* 0x000fe400000010ff */
[----:B------:R-:W-:Y:S02]  /*ab90*/  F2FP.BF16.PACK_AB R15, R15, R58 ;  /* 0x0000003a0f0f723e */ /* 0x000fe400000010ff */
[----:B------:R-:W-:-:S02]  /*aba0*/  F2FP.BF16.PACK_AB R9, R9, R60 ;  /* 0x0000003c0909723e */ /* 0x000fc400000010ff */
[----:B------:R-:W-:Y:S01]  /*abb0*/  F2FP.BF16.PACK_AB R11, R68, R11 ;  /* 0x0000000b440b723e */ /* 0x000fe200000010ff */
[----:B------:R1:W-:Y:S04]  /*abc0*/  STS.128 [R57+0xc100], R12 ;  /* 0x00c1000c39007388 */ /* 0x0003e80000000c00 */
[----:B------:R1:W-:Y:S02]  /*abd0*/  STS.128 [R55+0xc100], R8 ;  /* 0x00c1000837007388 */ /* 0x0003e40000000c00 */
.L_x_131:
[----:B------:R-:W-:Y:S05]  /*abe0*/  BSYNC B0 ;  /* 0x0000000000007941 */ /* 0x000fea0003800000 */
.L_x_130:
[----:B-1----:R-:W-:Y:S01]  /*abf0*/  IADD3 R12, R28, 0x20, RZ ;  /* 0x000000201c0c7810 */ /* 0x002fe20007ffe0ff */
[----:B------:R-:W-:Y:S03]  /*ac00*/  BSSY B0, `(.L_x_132) ;  /* 0x0000069000007945 */ /* 0x000fe60003800000 */
[----:B------:R-:W-:-:S13]  /*ac10*/  ISETP.GE.AND P0, PT, R12, c[0x0][0x27c], PT ;  /* 0x00009f000c007a0c */ /* 0x000fda0003f06270 */
[----:B------:R-:W-:Y:S05]  /*ac20*/  @P0 BRA `(.L_x_133) ;  /* 0x0000066000000947 */ /* 0x000fea0003800000 */
[----:B------:R-:W-:Y:S01]  /*ac30*/  SHF.R.S32.HI R11, RZ, 0x1f, R12 ;  /* 0x0000001fff0b7819 */ /* 0x000fe2000001140c */
[----:B------:R-:W-:Y:S01]  /*ac40*/  IMAD.MOV.U32 R8, RZ, RZ, c[0x0][0x27c] ;  /* 0x00009f00ff087624 */ /* 0x000fe200078e00ff */
[----:B------:R-:W-:Y:S01]  /*ac50*/  SHF.L.U32 R72, R45, 0x10, RZ ;  /* 0x000000102d487819 */ /* 0x000fe200000006ff */
[----:B------:R-:W-:Y:S01]  /*ac60*/  IMAD.SHL.U32 R9, R29, 0x40, RZ ;  /* 0x000000401d097824 */ /* 0x000fe200078e00ff */
[-C--:B------:R-:W-:Y:S01]  /*ac70*/  LEA.HI R10, R11, R12.reuse, RZ, 0x3 ;  /* 0x0000000c0b0a7211 */ /* 0x080fe200078f18ff */
[----:B------:R-:W-:Y:S01]  /*ac80*/  IMAD.U32 R64, R41, 0x10000, RZ ;  /* 0x0001000029407824 */ /* 0x000fe200078e00ff */
[----:B------:R-:W-:Y:S02]  /*ac90*/  LEA.HI R11, R11, R12, RZ, 0x6 ;  /* 0x0000000c0b0b7211 */ /* 0x000fe400078f30ff */
[----:B------:R-:W-:Y:S02]  /*aca0*/  SHF.R.S32.HI R13, RZ, 0x3, R10 ;  /* 0x00000003ff0d7819 */ /* 0x000fe4000001140a */
[----:B------:R-:W-:-:S02]  /*acb0*/  LOP3.LUT R9, R9, 0x1c0, RZ, 0xc0, !PT ;  /* 0x000001c009097812 */ /* 0x000fc400078ec0ff */
[----:B------:R-:W-:Y:S02]  /*acc0*/  LEA.HI R8, R8, R13, RZ, 0x1d ;  /* 0x0000000d08087211 */ /* 0x000fe400078fe8ff */
[----:B------:R-:W-:Y:S02]  /*acd0*/  LOP3.LUT R15, R9, 0x38, R10, 0xf8, !PT ;  /* 0x00000038090f7812 */ /* 0x000fe400078ef80a */
[----:B------:R-:W-:Y:S02]  /*ace0*/  SHF.R.S32.HI R13, RZ, 0x1f, R8 ;  /* 0x0000001fff0d7819 */ /* 0x000fe40000011408 */
[----:B------:R-:W-:Y:S02]  /*acf0*/  SHF.R.U32.HI R10, RZ, 0x3, R9 ;  /* 0x00000003ff0a7819 */ /* 0x000fe40000011609 */
[----:B------:R-:W-:Y:S01]  /*ad00*/  LEA.HI R13, R13, R8, RZ, 0x3 ;  /* 0x000000080d0d7211 */ /* 0x000fe200078f18ff */
[----:B------:R-:W-:Y:S01]  /*ad10*/  IMAD.SHL.U32 R8, R8, 0x8, RZ ;  /* 0x0000000808087824 */ /* 0x000fe200078e00ff */
[----:B------:R-:W-:-:S02]  /*ad20*/  SHF.L.U32 R11, R11, 0x7, RZ ;  /* 0x000000070b0b7819 */ /* 0x000fc400000006ff */
[----:B------:R-:W-:Y:S02]  /*ad30*/  SHF.L.U32 R13, R13, 0xa, RZ ;  /* 0x0000000a0d0d7819 */ /* 0x000fe400000006ff */
[----:B------:R-:W-:Y:S02]  /*ad40*/  LOP3.LUT R9, R9, 0x38, R8, 0xf8, !PT ;  /* 0x0000003809097812 */ /* 0x000fe400078ef808 */
[----:B------:R-:W-:Y:S02]  /*ad50*/  LOP3.LUT R8, R13, 0x7fffe000, RZ, 0xc0, !PT ;  /* 0x7fffe0000d087812 */ /* 0x000fe400078ec0ff */
[----:B------:R-:W-:Y:S02]  /*ad60*/  LOP3.LUT R12, R11, 0x7fffe000, RZ, 0xc0, !PT ;  /* 0x7fffe0000b0c7812 */ /* 0x000fe400078ec0ff */
[----:B------:R-:W-:Y:S02]  /*ad70*/  LOP3.LUT R9, R9, R10, RZ, 0x3c, !PT ;  /* 0x0000000a09097212 */ /* 0x000fe400078e3cff */
[C---:B------:R-:W-:Y:S01]  /*ad80*/  LEA R8, R19.reuse, R8, 0x9 ;  /* 0x0000000813087211 */ /* 0x040fe200078e48ff */
[----:B------:R-:W-:Y:S01]  /*ad90*/  IMAD R12, R19, 0x200, R12 ;  /* 0x00000200130c7824 */ /* 0x000fe200078e020c */
[----:B------:R-:W-:-:S02]  /*ada0*/  LOP3.LUT R15, R15, R10, RZ, 0x3c, !PT ;  /* 0x0000000a0f0f7212 */ /* 0x000fc400078e3cff */
[----:B------:R-:W-:Y:S01]  /*adb0*/  LOP3.LUT R67, R41, 0xffff0000, RZ, 0xc0, !PT ;  /* 0xffff000029437812 */ /* 0x000fe200078ec0ff */
[----:B------:R-:W-:Y:S01]  /*adc0*/  IMAD.IADD R55, R8, 0x1, R9 ;  /* 0x0000000108377824 */ /* 0x000fe200078e0209 */
[----:B------:R-:W-:Y:S01]  /*add0*/  SHF.L.U32 R74, R42, 0x10, RZ ;  /* 0x000000102a4a7819 */ /* 0x000fe200000006ff */
[----:B------:R-:W-:Y:S02]  /*ade0*/  IMAD.IADD R12, R12, 0x1, R15 ;  /* 0x000000010c0c7824 */ /* 0x000fe400078e020f */
[----:B------:R-:W-:Y:S02]  /*adf0*/  IMAD.SHL.U32 R55, R55, 0x2, RZ ;  /* 0x0000000237377824 */ /* 0x000fe400078e00ff */
[----:B------:R-:W-:-:S03]  /*ae00*/  IMAD.SHL.U32 R57, R12, 0x2, RZ ;  /* 0x000000020c397824 */ /* 0x000fc600078e00ff */
[----:B------:R-:W1:Y:S04]  /*ae10*/  LDS.128 R8, [R55+0xc100] ;  /* 0x00c1000037087984 */ /* 0x000e680000000c00 */
[----:B------:R-:W2:Y:S01]  /*ae20*/  LDS.128 R12, [R57+0xc100] ;  /* 0x00c10000390c7984 */ /* 0x000ea20000000c00 */
[----:B-1----:R-:W-:Y:S01]  /*ae30*/  IMAD.U32 R65, R8, 0x10000, RZ ;  /* 0x0001000008417824 */ /* 0x002fe200078e00ff */
[C---:B------:R-:W-:Y:S01]  /*ae40*/  LOP3.LUT R69, R10.reuse, 0xffff0000, RZ, 0xc0, !PT ;  /* 0xffff00000a457812 */ /* 0x040fe200078ec0ff */
[----:B------:R-:W-:Y:S01]  /*ae50*/  IMAD.U32 R63, R10, 0x10000, RZ ;  /* 0x000100000a3f7824 */ /* 0x000fe200078e00ff */
[----:B------:R-:W-:Y:S01]  /*ae60*/  LOP3.LUT R8, R8, 0xffff0000, RZ, 0xc0, !PT ;  /* 0xffff000008087812 */ /* 0x000fe200078ec0ff */
[----:B------:R-:W-:Y:S01]  /*ae70*/  FMUL.FTZ R66, R65, R64 ;  /* 0x0000004041427220 */ /* 0x000fe20000410000 */
[C---:B--2---:R-:W-:Y:S01]  /*ae80*/  SHF.L.U32 R59, R12.reuse, 0x10, RZ ;  /* 0x000000100c3b7819 */ /* 0x044fe200000006ff */
[C---:B------:R-:W-:Y:S01]  /*ae90*/  IMAD.U32 R60, R13.reuse, 0x10000, RZ ;  /* 0x000100000d3c7824 */ /* 0x040fe200078e00ff */
[----:B------:R-:W-:Y:S01]  /*aea0*/  LOP3.LUT R62, R12, 0xffff0000, RZ, 0xc0, !PT ;  /* 0xffff00000c3e7812 */ /* 0x000fe200078ec0ff */
[C---:B------:R-:W-:Y:S01]  /*aeb0*/  IMAD.U32 R61, R14.reuse, 0x10000, RZ ;  /* 0x000100000e3d7824 */ /* 0x040fe200078e00ff */
[----:B------:R-:W-:Y:S01]  /*aec0*/  LOP3.LUT R12, R13, 0xffff0000, RZ, 0xc0, !PT ;  /* 0xffff00000d0c7812 */ /* 0x000fe200078ec0ff */
[-C--:B------:R-:W-:Y:S01]  /*aed0*/  FMUL.FTZ R10, R65, R72.reuse ;  /* 0x00000048410a7220 */ /* 0x080fe20000410000 */
[----:B------:R-:W-:Y:S01]  /*aee0*/  LOP3.LUT R58, R14, 0xffff0000, RZ, 0xc0, !PT ;  /* 0xffff00000e3a7812 */ /* 0x000fe200078ec0ff */
[----:B------:R-:W-:Y:S01]  /*aef0*/  FFMA.FTZ R66, R59, R72, -R66 ;  /* 0x000000483b427223 */ /* 0x000fe20000010842 */
[----:B------:R-:W-:Y:S01]  /*af00*/  SHF.L.U32 R13, R15, 0x10, RZ ;  /* 0x000000100f0d7819 */ /* 0x000fe200000006ff */
[----:B------:R-:W-:Y:S01]  /*af10*/  FFMA.FTZ R59, R59, R64, R10 ;  /* 0x000000403b3b7223 */ /* 0x000fe2000001000a */
[----:B------:R-:W-:Y:S01]  /*af20*/  LOP3.LUT R14, R15, 0xffff0000, RZ, 0xc0, !PT ;  /* 0xffff00000f0e7812 */ /* 0x000fe200078ec0ff */
[----:B------:R-:W-:Y:S01]  /*af30*/  IMAD.U32 R72, R39, 0x10000, RZ ;  /* 0x0001000027487824 */ /* 0x000fe200078e00ff */
[C---:B------:R-:W-:Y:S01]  /*af40*/  SHF.L.U32 R15, R9.reuse, 0x10, RZ ;  /* 0x00000010090f7819 */ /* 0x040fe200000006ff */
[----:B------:R-:W-:Y:S01]  /*af50*/  FMUL.FTZ R65, R8, R67 ;  /* 0x0000004308417220 */ /* 0x000fe20000410000 */
[----:B------:R-:W-:Y:S01]  /*af60*/  LOP3.LUT R70, R9, 0xffff0000, RZ, 0xc0, !PT ;  /* 0xffff000009467812 */ /* 0x000fe200078ec0ff */
[----:B------:R-:W-:Y:S01]  /*af70*/  FMUL.FTZ R71, R63, R72 ;  /* 0x000000483f477220 */ /* 0x000fe20000410000 */
[----:B------:R-:W-:-:S02]  /*af80*/  SHF.L.U32 R9, R11, 0x10, RZ ;  /* 0x000000100b097819 */ /* 0x000fc400000006ff */
[----:B------:R-:W-:Y:S02]  /*af90*/  LOP3.LUT R68, R11, 0xffff0000, RZ, 0xc0, !PT ;  /* 0xffff00000b447812 */ /* 0x000fe400078ec0ff */
[----:B------:R-:W-:Y:S02]  /*afa0*/  LOP3.LUT R11, R45, 0xffff0000, RZ, 0xc0, !PT ;  /* 0xffff00002d0b7812 */ /* 0x000fe400078ec0ff */
[----:B------:R-:W-:Y:S02]  /*afb0*/  SHF.L.U32 R64, R43, 0x10, RZ ;  /* 0x000000102b407819 */ /* 0x000fe400000006ff */
[----:B------:R-:W-:Y:S01]  /*afc0*/  LOP3.LUT R10, R39, 0xffff0000, RZ, 0xc0, !PT ;  /* 0xffff0000270a7812 */ /* 0x000fe200078ec0ff */
[-C--:B------:R-:W-:Y:S02]  /*afd0*/  FMUL.FTZ R8, R8, R11.reuse ;  /* 0x0000000b08087220 */ /* 0x080fe40000410000 */
[----:B------:R-:W-:Y:S02]  /*afe0*/  FFMA.FTZ R65, R62, R11, -R65 ;  /* 0x0000000b3e417223 */ /* 0x000fe40000010841 */
[-C--:B------:R-:W-:Y:S01]  /*aff0*/  FMUL.FTZ R11, R63, R64.reuse ;  /* 0x000000403f0b7220 */ /* 0x080fe20000410000 */
[----:B------:R-:W-:Y:S01]  /*b000*/  LOP3.LUT R63, R43, 0xffff0000, RZ, 0xc0, !PT ;  /* 0xffff00002b3f7812 */ /* 0x000fe200078ec0ff */
[----:B------:R-:W-:Y:S01]  /*b010*/  FFMA.FTZ R64, R61, R64, -R71 ;  /* 0x000000403d407223 */ /* 0x000fe20000010847 */
[----:B------:R-:W-:Y:S01]  /*b020*/  LOP3.LUT R71, R44, 0xffff0000, RZ, 0xc0, !PT ;  /* 0xffff00002c477812 */ /* 0x000fe200078ec0ff */
[----:B------:R-:W-:-:S02]  /*b030*/  FFMA.FTZ R8, R62, R67, R8 ;  /* 0x000000433e087223 */ /* 0x000fc40000010008 */
[----:B------:R-:W-:Y:S01]  /*b040*/  FFMA.FTZ R61, R61, R72, R11 ;  /* 0x000000483d3d7223 */ /* 0x000fe2000001000b */
[----:B------:R-:W-:Y:S01]  /*b050*/  SHF.L.U32 R11, R40, 0x10, RZ ;  /* 0x00000010280b7819 */ /* 0x000fe200000006ff */
[C---:B------:R-:W-:Y:S01]  /*b060*/  FMUL.FTZ R67, R69.reuse, R10 ;  /* 0x0000000a45437220 */ /* 0x040fe20000410000 */
[----:B------:R-:W-:Y:S01]  /*b070*/  F2FP.BF16.PACK_AB R8, R8, R59 ;  /* 0x0000003b0808723e */ /* 0x000fe200000010ff */
[----:B------:R-:W-:Y:S02]  /*b080*/  IMAD.U32 R62, R44, 0x10000, RZ ;  /* 0x000100002c3e7824 */ /* 0x000fe400078e00ff */
[-C--:B------:R-:W-:Y:S02]  /*b090*/  FMUL.FTZ R69, R69, R63.reuse ;  /* 0x0000003f45457220 */ /* 0x080fe40000410000 */
[----:B------:R-:W-:Y:S02]  /*b0a0*/  FFMA.FTZ R63, R58, R63, -R67 ;  /* 0x0000003f3a3f7223 */ /* 0x000fe40000010843 */
[----:B------:R-:W-:-:S02]  /*b0b0*/  FMUL.FTZ R67, R15, R11 ;  /* 0x0000000b0f437220 */ /* 0x000fc40000410000 */
[-C--:B------:R-:W-:Y:S02]  /*b0c0*/  FMUL.FTZ R15, R15, R62.reuse ;  /* 0x0000003e0f0f7220 */ /* 0x080fe40000410000 */
[----:B------:R-:W-:Y:S02]  /*b0d0*/  IMAD.U32 R72, R38, 0x10000, RZ ;  /* 0x0001000026487824 */ /* 0x000fe400078e00ff */
[----:B------:R-:W-:Y:S01]  /*b0e0*/  FFMA.FTZ R62, R60, R62, -R67 ;  /* 0x0000003e3c3e7223 */ /* 0x000fe20000010843 */
[----:B------:R-:W-:Y:S01]  /*b0f0*/  LOP3.LUT R67, R38, 0xffff0000, RZ, 0xc0, !PT ;  /* 0xffff000026437812 */ /* 0x000fe200078ec0ff */
[----:B------:R-:W-:Y:S02]  /*b100*/  FFMA.FTZ R10, R58, R10, R69 ;  /* 0x0000000a3a0a7223 */ /* 0x000fe40000010045 */
        /* <DEDUP_REMOVED lines=24> */
.L_x_133:
[----:B------:R-:W-:Y:S05]  /*b290*/  BSYNC B0 ;  /* 0x0000000000007941 */ /* 0x000fea0003800000 */
.L_x_132:
[----:B-1----:R-:W-:-:S04]  /*b2a0*/  IADD3 R12, R28, 0x40, RZ ;  /* 0x000000401c0c7810 */ /* 0x002fc80007ffe0ff */
        /* <DEDUP_REMOVED lines=104> */
.L_x_129:
[----:B------:R-:W-:Y:S05]  /*b930*/  BSYNC B1 ;  /* 0x0000000000017941 */ /* 0x000fea0003800000 */
.L_x_128:
[----:B------:R-:W-:-:S04]  /*b940*/  IADD3 R29, R29, 0x40, RZ ;  /* 0x000000401d1d7810 */ /* 0x000fc80007ffe0ff */
[----:B------:R-:W-:-:S13]  /*b950*/  ISETP.GE.AND P0, PT, R29, R56, PT ;  /* 0x000000381d00720c */ /* 0x000fda0003f06270 */
[----:B------:R-:W-:Y:S05]  /*b960*/  @P0 BRA `(.L_x_115) ;  /* 0x000013d000000947 */ /* 0x000fea0003800000 */
[----:B------:R-:W-:Y:S01]  /*b970*/  ISETP.GE.AND P0, PT, R28, c[0x0][0x27c], PT ;  /* 0x00009f001c007a0c */ /* 0x000fe20003f06270 */
[----:B------:R-:W-:-:S12]  /*b980*/  BSSY B0, `(.L_x_134) ;  /* 0x0000063000007945 */ /* 0x000fd80003800000 */
[----:B------:R-:W-:Y:S05]  /*b990*/  @P0 BRA `(.L_x_135) ;  /* 0x0000061000000947 */ /* 0x000fea0003800000 */
[----:B-1----:R-:W-:Y:S01]  /*b9a0*/  IMAD.MOV.U32 R11, RZ, RZ, c[0x0][0x27c] ;  /* 0x00009f00ff0b7624 */ /* 0x002fe200078e00ff */
[----:B------:R-:W-:Y:S01]  /*b9b0*/  SHF.R.S32.HI R8, RZ, 0x1f, R29 ;  /* 0x0000001fff087819 */ /* 0x000fe2000001141d */
[----:B------:R-:W-:-:S03]  /*b9c0*/  IMAD.SHL.U32 R9, R29, 0x40, RZ ;  /* 0x000000401d097824 */ /* 0x000fc600078e00ff */
[----:B------:R-:W-:Y:S02]  /*b9d0*/  LEA.HI R11, R11, R54, RZ, 0x1d ;  /* 0x000000360b0b7211 */ /* 0x000fe400078fe8ff */
[----:B------:R-:W-:Y:S02]  /*b9e0*/  LEA.HI R8, R8, R29, RZ, 0x3 ;  /* 0x0000001d08087211 */ /* 0x000fe400078f18ff */
[----:B------:R-:W-:Y:S01]  /*b9f0*/  SHF.R.S32.HI R10, RZ, 0x1f, R11 ;  /* 0x0000001fff0a7819 */ /* 0x000fe2000001140b */
[----:B------:R-:W-:Y:S01]  /*ba00*/  IMAD.SHL.U32 R12, R11, 0x8, RZ ;  /* 0x000000080b0c7824 */ /* 0x000fe200078e00ff */
[----:B------:R-:W-:Y:S02]  /*ba10*/  LOP3.LUT R9, R9, 0x1c0, RZ, 0xc0, !PT ;  /* 0x000001c009097812 */ /* 0x000fe400078ec0ff */
[----:B------:R-:W-:Y:S02]  /*ba20*/  LEA.HI R10, R10, R11, RZ, 0x3 ;  /* 0x0000000b0a0a7211 */ /* 0x000fe400078f18ff */
[----:B------:R-:W-:-:S02]  /*ba30*/  SHF.L.U32 R8, R8, 0x6, RZ ;  /* 0x0000000608087819 */ /* 0x000fc400000006ff */
[C---:B------:R-:W-:Y:S01]  /*ba40*/  LOP3.LUT R14, R9.reuse, 0x38, R28, 0xf8, !PT ;  /* 0x00000038090e7812 */ /* 0x040fe200078ef81c */
[----:B------:R-:W-:Y:S01]  /*ba50*/  IMAD.SHL.U32 R10, R10, 0x400, RZ ;  /* 0x000004000a0a7824 */ /* 0x000fe200078e00ff */
[----:B------:R-:W-:Y:S02]  /*ba60*/  SHF.R.U32.HI R13, RZ, 0x3, R9 ;  /* 0x00000003ff0d7819 */ /* 0x000fe40000011609 */
[----:B------:R-:W-:Y:S02]  /*ba70*/  LOP3.LUT R8, R8, 0xfffffe00, RZ, 0xc0, !PT ;  /* 0xfffffe0008087812 */ /* 0x000fe400078ec0ff */
[----:B------:R-:W-:Y:S02]  /*ba80*/  LOP3.LUT R12, R9, 0x38, R12, 0xf8, !PT ;  /* 0x00000038090c7812 */ /* 0x000fe400078ef80c */
[----:B------:R-:W-:Y:S02]  /*ba90*/  LOP3.LUT R14, R8, R14, R13, 0xf6, !PT ;  /* 0x0000000e080e7212 */ /* 0x000fe400078ef60d */
[----:B------:R-:W-:-:S02]  /*baa0*/  LOP3.LUT R13, R12, R13, RZ, 0x3c, !PT ;  /* 0x0000000d0c0d7212 */ /* 0x000fc400078e3cff */
[----:B------:R-:W-:Y:S02]  /*bab0*/  LOP3.LUT R10, R10, 0x7fffe000, RZ, 0xc0, !PT ;  /* 0x7fffe0000a0a7812 */ /* 0x000fe400078ec0ff */
[----:B------:R-:W-:Y:S02]  /*bac0*/  SHF.L.U32 R55, R14, 0x1, RZ ;  /* 0x000000010e377819 */ /* 0x000fe400000006ff */
[----:B------:R-:W-:-:S03]  /*bad0*/  IADD3 R54, R13, R10, R8 ;  /* 0x0000000a0d367210 */ /* 0x000fc60007ffe008 */
[----:B------:R-:W1:Y:S02]  /*bae0*/  LDS.128 R12, [R55+0xc100] ;  /* 0x00c10000370c7984 */ /* 0x000e640000000c00 */
[----:B------:R-:W-:-:S05]  /*baf0*/  IMAD.SHL.U32 R54, R54, 0x2, RZ ;  /* 0x0000000236367824 */ /* 0x000fca00078e00ff */
[----:B------:R-:W2:Y:S01]  /*bb00*/  LDS.128 R8, [R54+0xc100] ;  /* 0x00c1000036087984 */ /* 0x000ea20000000c00 */
[C---:B-1----:R-:W-:Y:S01]  /*bb10*/  IMAD.U32 R57, R12.reuse, 0x10000, RZ ;  /* 0x000100000c397824 */ /* 0x042fe200078e00ff */
[----:B------:R-:W-:Y:S01]  /*bb20*/  LOP3.LUT R56, R12, 0xffff0000, RZ, 0xc0, !PT ;  /* 0xffff00000c387812 */ /* 0x000fe200078ec0ff */
[----:B------:R-:W-:Y:S01]  /*bb30*/  IMAD.U32 R58, R14, 0x10000, RZ ;  /* 0x000100000e3a7824 */ /* 0x000fe200078e00ff */
[C---:B------:R-:W-:Y:S02]  /*bb40*/  SHF.L.U32 R12, R13.reuse, 0x10, RZ ;  /* 0x000000100d0c7819 */ /* 0x040fe400000006ff */
[----:B------:R-:W-:Y:S02]  /*bb50*/  LOP3.LUT R59, R13, 0xffff0000, RZ, 0xc0, !PT ;  /* 0xffff00000d3b7812 */ /* 0x000fe400078ec0ff */
[C---:B------:R-:W-:Y:S01]  /*bb60*/  SHF.L.U32 R13, R15.reuse, 0x10, RZ ;  /* 0x000000100f0d7819 */ /* 0x040fe200000006ff */
[----:B--2---:R-:W-:Y:S01]  /*bb70*/  IMAD.U32 R62, R8, 0x10000, RZ ;  /* 0x00010000083e7824 */ /* 0x004fe200078e00ff */
[----:B------:R-:W-:Y:S01]  /*bb80*/  LOP3.LUT R63, R15, 0xffff0000, RZ, 0xc0, !PT ;  /* 0xffff00000f3f7812 */ /* 0x000fe200078ec0ff */
[----:B------:R-:W-:Y:S01]  /*bb90*/  IMAD.U32 R15, R47, 0x10000, RZ ;  /* 0x000100002f0f7824 */ /* 0x000fe200078e00ff */
[----:B------:R-:W-:-:S02]  /*bba0*/  SHF.L.U32 R60, R10, 0x10, RZ ;  /* 0x000000100a3c7819 */ /* 0x000fc400000006ff */
[----:B------:R-:W-:Y:S02]  /*bbb0*/  LOP3.LUT R61, R8, 0xffff0000, RZ, 0xc0, !PT ;  /* 0xffff0000083d7812 */ /* 0x000fe400078ec0ff */
[C---:B------:R-:W-:Y:S02]  /*bbc0*/  SHF.L.U32 R8, R9.reuse, 0x10, RZ ;  /* 0x0000001009087819 */ /* 0x040fe400000006ff */
[----:B------:R-:W-:Y:S01]  /*bbd0*/  LOP3.LUT R66, R9, 0xffff0000, RZ, 0xc0, !PT ;  /* 0xffff000009427812 */ /* 0x000fe200078ec0ff */
[----:B------:R-:W-:Y:S01]  /*bbe0*/  IMAD.U32 R9, R51, 0x10000, RZ ;  /* 0x0001000033097824 */ /* 0x000fe200078e00ff */
[----:B------:R-:W-:Y:S01]  /*bbf0*/  LOP3.LUT R65, R10, 0xffff0000, RZ, 0xc0, !PT ;  /* 0xffff00000a417812 */ /* 0x000fe200078ec0ff */
[-C--:B------:R-:W-:Y:S01]  /*bc00*/  FMUL.FTZ R10, R15, R60.reuse ;  /* 0x0000003c0f0a7220 */ /* 0x080fe20000410000 */
[----:B------:R-:W-:Y:S01]  /*bc10*/  LOP3.LUT R47, R47, 0xffff0000, RZ, 0xc0, !PT ;  /* 0xffff00002f2f7812 */ /* 0x000fe200078ec0ff */
[----:B------:R-:W-:Y:S01]  /*bc20*/  FMUL.FTZ R60, R9, R60 ;  /* 0x0000003c093c7220 */ /* 0x000fe20000410000 */
[----:B------:R-:W-:Y:S01]  /*bc30*/  LOP3.LUT R51, R51, 0xffff0000, RZ, 0xc0, !PT ;  /* 0xffff000033337812 */ /* 0x000fe200078ec0ff */
[-C--:B------:R-:W-:Y:S01]  /*bc40*/  FFMA.FTZ R10, R9, R58.reuse, -R10 ;  /* 0x0000003a090a7223 */ /* 0x080fe2000001080a */
[----:B------:R-:W-:Y:S01]  /*bc50*/  LOP3.LUT R14, R14, 0xffff0000, RZ, 0xc0, !PT ;  /* 0xffff00000e0e7812 */ /* 0x000fe200078ec0ff */
[----:B------:R-:W-:Y:S01]  /*bc60*/  FFMA.FTZ R60, R15, R58, R60 ;  /* 0x0000003a0f3c7223 */ /* 0x000fe2000001003c */
[----:B------:R-:W-:Y:S01]  /*bc70*/  SHF.L.U32 R15, R53, 0x10, RZ ;  /* 0x00000010350f7819 */ /* 0x000fe200000006ff */
[C---:B------:R-:W-:Y:S01]  /*bc80*/  IMAD.U32 R9, R49.reuse, 0x10000, RZ ;  /* 0x0001000031097824 */ /* 0x040fe200078e00ff */
[----:B------:R-:W-:Y:S01]  /*bc90*/  LOP3.LUT R49, R49, 0xffff0000, RZ, 0xc0, !PT ;  /* 0xffff000031317812 */ /* 0x000fe200078ec0ff */
[-C--:B------:R-:W-:Y:S01]  /*bca0*/  FMUL.FTZ R67, R47, R65.reuse ;  /* 0x000000412f437220 */ /* 0x080fe20000410000 */
[----:B------:R-:W-:Y:S01]  /*bcb0*/  LOP3.LUT R53, R53, 0xffff0000, RZ, 0xc0, !PT ;  /* 0xffff000035357812 */ /* 0x000fe200078ec0ff */
[-C--:B------:R-:W-:Y:S01]  /*bcc0*/  FMUL.FTZ R58, R9, R62.reuse ;  /* 0x0000003e093a7220 */ /* 0x080fe20000410000 */
[----:B------:R-:W-:Y:S01]  /*bcd0*/  SHF.L.U32 R64, R11, 0x10, RZ ;  /* 0x000000100b407819 */ /* 0x000fe200000006ff */
[----:B------:R-:W-:Y:S01]  /*bce0*/  FMUL.FTZ R65, R51, R65 ;  /* 0x0000004133417220 */ /* 0x000fe20000410000 */
[----:B------:R-:W-:Y:S01]  /*bcf0*/  LOP3.LUT R11, R11, 0xffff0000, RZ, 0xc0, !PT ;  /* 0xffff00000b0b7812 */ /* 0x000fe200078ec0ff */
[----:B------:R-:W-:-:S02]  /*bd00*/  FMUL.FTZ R62, R15, R62 ;  /* 0x0000003e0f3e7220 */ /* 0x000fc40000410000 */
[-C--:B------:R-:W-:Y:S02]  /*bd10*/  FFMA.FTZ R67, R51, R14.reuse, -R67 ;  /* 0x0000000e33437223 */ /* 0x080fe40000010843 */
[----:B------:R-:W-:Y:S01]  /*bd20*/  FFMA.FTZ R65, R47, R14, R65 ;  /* 0x0000000e2f417223 */ /* 0x000fe20000010041 */
[----:B------:R-:W-:Y:S01]  /*bd30*/  SHF.L.U32 R47, R50, 0x10, RZ ;  /* 0x00000010322f7819 */ /* 0x000fe200000006ff */
[----:B------:R-:W-:Y:S01]  /*bd40*/  FFMA.FTZ R62, R9, R57, R62 ;  /* 0x00000039093e7223 */ /* 0x000fe2000001003e */
[C---:B------:R-:W-:Y:S01]  /*bd50*/  SHF.L.U32 R9, R48.reuse, 0x10, RZ ;  /* 0x0000001030097819 */ /* 0x040fe200000006ff */
[----:B------:R-:W-:Y:S01]  /*bd60*/  FMUL.FTZ R14, R49, R61 ;  /* 0x0000003d310e7220 */ /* 0x000fe20000410000 */
[----:B------:R-:W-:Y:S01]  /*bd70*/  LOP3.LUT R48, R48, 0xffff0000, RZ, 0xc0, !PT ;  /* 0xffff000030307812 */ /* 0x000fe200078ec0ff */
[----:B------:R-:W-:Y:S01]  /*bd80*/  FFMA.FTZ R58, R15, R57, -R58 ;  /* 0x000000390f3a7223 */ /* 0x000fe2000001083a */
[----:B------:R-:W-:Y:S01]  /*bd90*/  LOP3.LUT R50, R50, 0xffff0000, RZ, 0xc0, !PT ;  /* 0xffff000032327812 */ /* 0x000fe200078ec0ff */
[C---:B------:R-:W-:Y:S01]  /*bda0*/  IMAD.U32 R15, R52.reuse, 0x10000, RZ ;  /* 0x00010000340f7824 */ /* 0x040fe200078e00ff */
[----:B------:R-:W-:Y:S01]  /*bdb0*/  LOP3.LUT R52, R52, 0xffff0000, RZ, 0xc0, !PT ;  /* 0xffff000034347812 */ /* 0x000fe200078ec0ff */
[----:B------:R-:W-:-:S02]  /*bdc0*/  FMUL.FTZ R61, R53, R61 ;  /* 0x0000003d353d7220 */ /* 0x000fc40000410000 */
[----:B------:R-:W-:Y:S02]  /*bdd0*/  FFMA.FTZ R53, R53, R56, -R14 ;  /* 0x0000003835357223 */ /* 0x000fe4000001080e */
[C---:B------:R-:W-:Y:S01]  /*bde0*/  IMAD.U32 R14, R46.reuse, 0x10000, RZ ;  /* 0x000100002e0e7824 */ /* 0x040fe200078e00ff */
[----:B------:R-:W-:Y:S01]  /*bdf0*/  LOP3.LUT R46, R46, 0xffff0000, RZ, 0xc0, !PT ;  /* 0xffff00002e2e7812 */ /* 0x000fe200078ec0ff */
[-C--:B------:R-:W-:Y:S02]  /*be00*/  FMUL.FTZ R51, R9, R8.reuse ;  /* 0x0000000809337220 */ /* 0x080fe40000410000 */
[----:B------:R-:W-:Y:S02]  /*be10*/  FMUL.FTZ R8, R15, R8 ;  /* 0x000000080f087220 */ /* 0x000fe40000410000 */
[----:B------:R-:W-:Y:S02]  /*be20*/  FFMA.FTZ R61, R49, R56, R61 ;  /* 0x00000038313d7223 */ /* 0x000fe4000001003d */
[----:B------:R-:W-:-:S02]  /*be30*/  FFMA.FTZ R51, R15, R12, -R51 ;  /* 0x0000000c0f337223 */ /* 0x000fc40000010833 */
[----:B------:R-:W-:Y:S02]  /*be40*/  FFMA.FTZ R9, R9, R12, R8 ;  /* 0x0000000c09097223 */ /* 0x000fe40000010008 */
[----:B------:R-:W-:Y:S02]  /*be50*/  FMUL.FTZ R56, R14, R64 ;  /* 0x000000400e387220 */ /* 0x000fe40000410000 */
[----:B------:R-:W-:Y:S02]  /*be60*/  FMUL.FTZ R12, R48, R66 ;  /* 0x00000042300c7220 */ /* 0x000fe40000410000 */
[----:B------:R-:W-:Y:S02]  /*be70*/  FMUL.FTZ R8, R46, R11 ;  /* 0x0000000b2e087220 */ /* 0x000fe40000410000 */
[----:B------:R-:W-:Y:S02]  /*be80*/  FMUL.FTZ R64, R47, R64 ;  /* 0x000000402f407220 */ /* 0x000fe40000410000 */
[----:B------:R-:W-:-:S02]  /*be90*/  FMUL.FTZ R66, R52, R66 ;  /* 0x0000004234427220 */ /* 0x000fc40000410000 */
[----:B------:R-:W-:Y:S02]  /*bea0*/  FMUL.FTZ R11, R50, R11 ;  /* 0x0000000b320b7220 */ /* 0x000fe40000410000 */
[----:B------:R-:W-:Y:S02]  /*beb0*/  FFMA.FTZ R15, R47, R13, -R56 ;  /* 0x0000000d2f0f7223 */ /* 0x000fe40000010838 */
[----:B------:R-:W-:Y:S01]  /*bec0*/  FFMA.FTZ R52, R52, R59, -R12 ;  /* 0x0000003b34347223 */ /* 0x000fe2000001080c */
[----:B------:R-:W-:Y:S01]  /*bed0*/  F2FP.BF16.PACK_AB R12, R53, R58 ;  /* 0x0000003a350c723e */ /* 0x000fe200000010ff */
[----:B------:R-:W-:Y:S01]  /*bee0*/  FFMA.FTZ R50, R50, R63, -R8 ;  /* 0x0000003f32327223 */ /* 0x000fe20000010808 */
[----:B------:R-:W-:Y:S01]  /*bef0*/  F2FP.BF16.PACK_AB R8, R61, R62 ;  /* 0x0000003e3d08723e */ /* 0x000fe200000010ff */
[----:B------:R-:W-:Y:S01]  /*bf00*/  FFMA.FTZ R64, R14, R13, R64 ;  /* 0x0000000d0e407223 */ /* 0x000fe20000010040 */
[----:B------:R-:W-:Y:S01]  /*bf10*/  F2FP.BF16.PACK_AB R14, R67, R10 ;  /* 0x0000000a430e723e */ /* 0x000fe200000010ff */
[----:B------:R-:W-:Y:S01]  /*bf20*/  FFMA.FTZ R48, R48, R59, R66 ;  /* 0x0000003b30307223 */ /* 0x000fe20000010042 */
[----:B------:R-:W-:Y:S01]  /*bf30*/  F2FP.BF16.PACK_AB R13, R52, R51 ;  /* 0x00000033340d723e */ /* 0x000fe200000010ff */
[----:B------:R-:W-:Y:S01]  /*bf40*/  FFMA.FTZ R11, R46, R63, R11 ;  /* 0x0000003f2e0b7223 */ /* 0x000fe2000001000b */
[----:B------:R-:W-:-:S02]  /*bf50*/  F2FP.BF16.PACK_AB R15, R50, R15 ;  /* 0x0000000f320f723e */ /* 0x000fc400000010ff */
[----:B------:R-:W-:Y:S02]  /*bf60*/  F2FP.BF16.PACK_AB R10, R65, R60 ;  /* 0x0000003c410a723e */ /* 0x000fe400000010ff */
[----:B------:R-:W-:Y:S01]  /*bf70*/  F2FP.BF16.PACK_AB R9, R48, R9 ;  /* 0x000000093009723e */ /* 0x000fe200000010ff */
[----:B------:R1:W-:Y:S01]  /*bf80*/  STS.128 [R55+0xc100], R12 ;  /* 0x00c1000c37007388 */ /* 0x0003e20000000c00 */
[----:B------:R-:W-:-:S05]  /*bf90*/  F2FP.BF16.PACK_AB R11, R11, R64 ;  /* 0x000000400b0b723e */ /* 0x000fca00000010ff */
[----:B------:R1:W-:Y:S02]  /*bfa0*/  STS.128 [R54+0xc100], R8 ;  /* 0x00c1000836007388 */ /* 0x0003e40000000c00 */
.L_x_135:
[----:B------:R-:W-:Y:S05]  /*bfb0*/  BSYNC B0 ;  /* 0x0000000000007941 */ /* 0x000fea0003800000 */
.L_x_134:
[----:B-1----:R-:W-:Y:S01]  /*bfc0*/  IADD3 R9, R28, 0x20, RZ ;  /* 0x000000201c097810 */ /* 0x002fe20007ffe0ff */
[----:B------:R-:W-:Y:S03]  /*bfd0*/  BSSY B0, `(.L_x_136) ;  /* 0x000006b000007945 */ /* 0x000fe60003800000 */
[----:B------:R-:W-:-:S13]  /*bfe0*/  ISETP.GE.AND P0, PT, R9, c[0x0][0x27c], PT ;  /* 0x00009f0009007a0c */ /* 0x000fda0003f06270 */
[----:B------:R-:W-:Y:S05]  /*bff0*/  @P0 BRA `(.L_x_137) ;  /* 0x0000068000000947 */ /* 0x000fea0003800000 */
[----:B------:R-:W-:Y:S01]  /*c000*/  SHF.R.S32.HI R12, RZ, 0x1f, R9 ;  /* 0x0000001fff0c7819 */ /* 0x000fe20000011409 */
[----:B------:R-:W-:Y:S01]  /*c010*/  IMAD.MOV.U32 R13, RZ, RZ, c[0x0][0x27c] ;  /* 0x00009f00ff0d7624 */ /* 0x000fe200078e00ff */
[----:B------:R-:W-:Y:S01]  /*c020*/  SHF.R.S32.HI R8, RZ, 0x1f, R29 ;  /* 0x0000001fff087819 */ /* 0x000fe2000001141d */
[----:B------:R-:W-:Y:S01]  /*c030*/  IMAD.SHL.U32 R14, R29, 0x40, RZ ;  /* 0x000000401d0e7824 */ /* 0x000fe200078e00ff */
[CC--:B------:R-:W-:Y:S01]  /*c040*/  LEA.HI R15, R12.reuse, R9.reuse, RZ, 0x3 ;  /* 0x000000090c0f7211 */ /* 0x0c0fe200078f18ff */
[----:B------:R-:W-:Y:S01]  /*c050*/  IMAD.U32 R54, R45, 0x10000, RZ ;  /* 0x000100002d367824 */ /* 0x000fe200078e00ff */
[----:B------:R-:W-:Y:S02]  /*c060*/  LEA.HI R12, R12, R9, RZ, 0x6 ;  /* 0x000000090c0c7211 */ /* 0x000fe400078f30ff */
[----:B------:R-:W-:Y:S02]  /*c070*/  SHF.R.S32.HI R10, RZ, 0x3, R15 ;  /* 0x00000003ff0a7819 */ /* 0x000fe4000001140f */
[----:B------:R-:W-:Y:S01]  /*c080*/  LOP3.LUT R14, R14, 0x1c0, RZ, 0xc0, !PT ;  /* 0x000001c00e0e7812 */ /* 0x000fe200078ec0ff */
[----:B------:R-:W-:Y:S01]  /*c090*/  IMAD.SHL.U32 R12, R12, 0x80, RZ ;  /* 0x000000800c0c7824 */ /* 0x000fe200078e00ff */
[----:B------:R-:W-:-:S02]  /*c0a0*/  LEA.HI R13, R13, R10, RZ, 0x1d ;  /* 0x0000000a0d0d7211 */ /* 0x000fc400078fe8ff */
[----:B------:R-:W-:Y:S02]  /*c0b0*/  LEA.HI R9, R8, R29, RZ, 0x3 ;  /* 0x0000001d08097211 */ /* 0x000fe400078f18ff */
[----:B------:R-:W-:Y:S01]  /*c0c0*/  SHF.R.S32.HI R10, RZ, 0x1f, R13 ;  /* 0x0000001fff0a7819 */ /* 0x000fe2000001140d */
[----:B------:R-:W-:Y:S01]  /*c0d0*/  IMAD.SHL.U32 R11, R13, 0x8, RZ ;  /* 0x000000080d0b7824 */ /* 0x000fe200078e00ff */
[----:B------:R-:W-:Y:S02]  /*c0e0*/  LOP3.LUT R15, R14, 0x38, R15, 0xf8, !PT ;  /* 0x000000380e0f7812 */ /* 0x000fe400078ef80f */
[----:B------:R-:W-:Y:S02]  /*c0f0*/  LEA.HI R10, R10, R13, RZ, 0x3 ;  /* 0x0000000d0a0a7211 */ /* 0x000fe400078f18ff */
[----:B------:R-:W-:Y:S02]  /*c100*/  SHF.R.U32.HI R8, RZ, 0x3, R14 ;  /* 0x00000003ff087819 */ /* 0x000fe4000001160e */
[----:B------:R-:W-:Y:S01]  /*c110*/  SHF.L.U32 R9, R9, 0x6, RZ ;  /* 0x0000000609097819 */ /* 0x000fe200000006ff */
[----:B------:R-:W-:Y:S01]  /*c120*/  IMAD.SHL.U32 R10, R10, 0x400, RZ ;  /* 0x000004000a0a7824 */ /* 0x000fe200078e00ff */
[----:B------:R-:W-:-:S02]  /*c130*/  LOP3.LUT R12, R12, 0x7fffe000, RZ, 0xc0, !PT ;  /* 0x7fffe0000c0c7812 */ /* 0x000fc400078ec0ff */
[----:B------:R-:W-:Y:S02]  /*c140*/  LOP3.LUT R15, R15, R8, RZ, 0x3c, !PT ;  /* 0x000000080f0f7212 */ /* 0x000fe400078e3cff */
[----:B------:R-:W-:Y:S02]  /*c150*/  LOP3.LUT R9, R9, 0xfffffe00, RZ, 0xc0, !PT ;  /* 0xfffffe0009097812 */ /* 0x000fe400078ec0ff */
[----:B------:R-:W-:Y:S02]  /*c160*/  LOP3.LUT R11, R14, 0x38, R11, 0xf8, !PT ;  /* 0x000000380e0b7812 */ /* 0x000fe400078ef80b */
[----:B------:R-:W-:Y:S02]  /*c170*/  IADD3 R12, R15, R12, R9 ;  /* 0x0000000c0f0c7210 */ /* 0x000fe40007ffe009 */
[----:B------:R-:W-:Y:S02]  /*c180*/  LOP3.LUT R46, R11, R8, RZ, 0x3c, !PT ;  /* 0x000000080b2e7212 */ /* 0x000fe400078e3cff */
[----:B------:R-:W-:Y:S01]  /*c190*/  LOP3.LUT R10, R10, 0x7fffe000, RZ, 0xc0, !PT ;  /* 0x7fffe0000a0a7812 */ /* 0x000fe200078ec0ff */
[----:B------:R-:W-:-:S03]  /*c1a0*/  IMAD.SHL.U32 R47, R12, 0x2, RZ ;  /* 0x000000020c2f7824 */ /* 0x000fc600078e00ff */
[----:B------:R-:W-:Y:S02]  /*c1b0*/  IADD3 R46, R46, R10, R9 ;  /* 0x0000000a2e2e7210 */ /* 0x000fe40007ffe009 */
[----:B------:R-:W1:Y:S02]  /*c1c0*/  LDS.128 R12, [R47+0xc100] ;  /* 0x00c100002f0c7984 */ /* 0x000e640000000c00 */
[----:B------:R-:W-:-:S05]  /*c1d0*/  SHF.L.U32 R46, R46, 0x1, RZ ;  /* 0x000000012e2e7819 */ /* 0x000fca00000006ff */
[----:B------:R-:W2:Y:S01]  /*c1e0*/  LDS.128 R8, [R46+0xc100] ;  /* 0x00c100002e087984 */ /* 0x000ea20000000c00 */
[C---:B-1----:R-:W-:Y:S01]  /*c1f0*/  IMAD.U32 R49, R12.reuse, 0x10000, RZ ;  /* 0x000100000c317824 */ /* 0x042fe200078e00ff */
[----:B------:R-:W-:Y:S01]  /*c200*/  LOP3.LUT R48, R12, 0xffff0000, RZ, 0xc0, !PT ;  /* 0xffff00000c307812 */ /* 0x000fe200078ec0ff */
[C---:B------:R-:W-:Y:S01]  /*c210*/  IMAD.U32 R12, R13.reuse, 0x10000, RZ ;  /* 0x000100000d0c7824 */ /* 0x040fe200078e00ff */
[----:B------:R-:W-:Y:S01]  /*c220*/  LOP3.LUT R51, R13, 0xffff0000, RZ, 0xc0, !PT ;  /* 0xffff00000d337812 */ /* 0x000fe200078ec0ff */
[C---:B------:R-:W-:Y:S01]  /*c230*/  IMAD.U32 R13, R15.reuse, 0x10000, RZ ;  /* 0x000100000f0d7824 */ /* 0x040fe200078e00ff */
[----:B------:R-:W-:Y:S01]  /*c240*/  LOP3.LUT R53, R15, 0xffff0000, RZ, 0xc0, !PT ;  /* 0xffff00000f357812 */ /* 0x000fe200078ec0ff */
[C---:B--2---:R-:W-:Y:S01]  /*c250*/  IMAD.U32 R52, R8.reuse, 0x10000, RZ ;  /* 0x0001000008347824 */ /* 0x044fe200078e00ff */
[----:B------:R-:W-:Y:S01]  /*c260*/  LOP3.LUT R15, R8, 0xffff0000, RZ, 0xc0, !PT ;  /* 0xffff0000080f7812 */ /* 0x000fe200078ec0ff */
[----:B------:R-:W-:Y:S01]  /*c270*/  IMAD.U32 R55, R11, 0x10000, RZ ;  /* 0x000100000b377824 */ /* 0x000fe200078e00ff */
[----:B------:R-:W-:-:S02]  /*c280*/  SHF.L.U32 R8, R9, 0x10, RZ ;  /* 0x0000001009087819 */ /* 0x000fc400000006ff */
[----:B------:R-:W-:Y:S01]  /*c290*/  LOP3.LUT R58, R9, 0xffff0000, RZ, 0xc0, !PT ;  /* 0xffff0000093a7812 */ /* 0x000fe200078ec0ff */
[----:B------:R-:W-:Y:S01]  /*c2a0*/  IMAD.U32 R9, R41, 0x10000, RZ ;  /* 0x0001000029097824 */ /* 0x000fe200078e00ff */
[C---:B------:R-:W-:Y:S02]  /*c2b0*/  SHF.L.U32 R57, R10.reuse, 0x10, RZ ;  /* 0x000000100a397819 */ /* 0x040fe400000006ff */
[----:B------:R-:W-:Y:S01]  /*c2c0*/  LOP3.LUT R56, R10, 0xffff0000, RZ, 0xc0, !PT ;  /* 0xffff00000a387812 */ /* 0x000fe200078ec0ff */
[-C--:B------:R-:W-:Y:S01]  /*c2d0*/  FMUL.FTZ R10, R9, R52.reuse ;  /* 0x00000034090a7220 */ /* 0x080fe20000410000 */
[----:B------:R-:W-:Y:S01]  /*c2e0*/  LOP3.LUT R41, R41, 0xffff0000, RZ, 0xc0, !PT ;  /* 0xffff000029297812 */ /* 0x000fe200078ec0ff */
[----:B------:R-:W-:Y:S01]  /*c2f0*/  FMUL.FTZ R52, R54, R52 ;  /* 0x0000003436347220 */ /* 0x000fe20000410000 */
[----:B------:R-:W-:Y:S01]  /*c300*/  SHF.L.U32 R50, R14, 0x10, RZ ;  /* 0x000000100e327819 */ /* 0x000fe200000006ff */
        /* <DEDUP_REMOVED lines=8> */
[----:B------:R-:W-:Y:S01]  /*c390*/  FMUL.FTZ R15, R54, R15 ;  /* 0x0000000f360f7220 */ /* 0x000fe20000410000 */
[----:B------:R-:W-:Y:S01]  /*c3a0*/  LOP3.LUT R14, R14, 0xffff0000, RZ, 0xc0, !PT ;  /* 0xffff00000e0e7812 */ /* 0x000fe200078ec0ff */
[-C--:B------:R-:W-:Y:S01]  /*c3b0*/  FMUL.FTZ R49, R45, R57.reuse ;  /* 0x000000392d317220 */ /* 0x080fe20000410000 */
[----:B------:R-:W-:Y:S01]  /*c3c0*/  LOP3.LUT R11, R11, 0xffff0000, RZ, 0xc0, !PT ;  /* 0xffff00000b0b7812 */ /* 0x000fe200078ec0ff */
[----:B------:R-:W-:-:S02]  /*c3d0*/  FMUL.FTZ R57, R9, R57 ;  /* 0x0000003909397220 */ /* 0x000fc40000410000 */
[-C--:B------:R-:W-:Y:S02]  /*c3e0*/  FFMA.FTZ R59, R54, R48.reuse, -R59 ;  /* 0x00000030363b7223 */ /* 0x080fe4000001083b */
[----:B------:R-:W-:Y:S02]  /*c3f0*/  FFMA.FTZ R15, R41, R48, R15 ;  /* 0x00000030290f7223 */ /* 0x000fe4000001000f */
[-C--:B------:R-:W-:Y:S02]  /*c400*/  FFMA.FTZ R49, R9, R50.reuse, -R49 ;  /* 0x0000003209317223 */ /* 0x080fe40000010831 */
[----:B------:R-:W-:Y:S01]  /*c410*/  FFMA.FTZ R57, R45, R50, R57 ;  /* 0x000000322d397223 */ /* 0x000fe20000010039 */
[C---:B------:R-:W-:Y:S01]  /*c420*/  SHF.L.U32 R50, R38.reuse, 0x10, RZ ;  /* 0x0000001026327819 */ /* 0x040fe200000006ff */
[-C--:B------:R-:W-:Y:S01]  /*c430*/  FMUL.FTZ R48, R39, R56.reuse ;  /* 0x0000003827307220 */ /* 0x080fe20000410000 */
[----:B------:R-:W-:Y:S01]  /*c440*/  LOP3.LUT R38, R38, 0xffff0000, RZ, 0xc0, !PT ;  /* 0xffff000026267812 */ /* 0x000fe200078ec0ff */
[----:B------:R-:W-:-:S02]  /*c450*/  FMUL.FTZ R56, R43, R56 ;  /* 0x000000382b387220 */ /* 0x000fc40000410000 */
[C---:B------:R-:W-:Y:S01]  /*c460*/  IMAD.U32 R9, R40.reuse, 0x10000, RZ ;  /* 0x0001000028097824 */ /* 0x040fe200078e00ff */
[----:B------:R-:W-:Y:S01]  /*c470*/  LOP3.LUT R40, R40, 0xffff0000, RZ, 0xc0, !PT ;  /* 0xffff000028287812 */ /* 0x000fe200078ec0ff */
[C---:B------:R-:W-:Y:S01]  /*c480*/  IMAD.U32 R41, R44.reuse, 0x10000, RZ ;  /* 0x000100002c297824 */ /* 0x040fe200078e00ff */
[----:B------:R-:W-:Y:S01]  /*c490*/  LOP3.LUT R44, R44, 0xffff0000, RZ, 0xc0, !PT ;  /* 0xffff00002c2c7812 */ /* 0x000fe200078ec0ff */
[C---:B------:R-:W-:Y:S01]  /*c4a0*/  IMAD.U32 R54, R42.reuse, 0x10000, RZ ;  /* 0x000100002a367824 */ /* 0x040fe200078e00ff */
[----:B------:R-:W-:Y:S01]  /*c4b0*/  LOP3.LUT R42, R42, 0xffff0000, RZ, 0xc0, !PT ;  /* 0xffff00002a2a7812 */ /* 0x000fe200078ec0ff */
[-C--:B------:R-:W-:Y:S02]  /*c4c0*/  FFMA.FTZ R48, R43, R14.reuse, -R48 ;  /* 0x0000000e2b307223 */ /* 0x080fe40000010830 */
[----:B------:R-:W-:Y:S02]  /*c4d0*/  FFMA.FTZ R56, R39, R14, R56 ;  /* 0x0000000e27387223 */ /* 0x000fe40000010038 */
[----:B------:R-:W-:-:S02]  /*c4e0*/  FMUL.FTZ R43, R9, R8 ;  /* 0x00000008092b7220 */ /* 0x000fc40000410000 */
[-C--:B------:R-:W-:Y:S02]  /*c4f0*/  FMUL.FTZ R14, R50, R55.reuse ;  /* 0x00000037320e7220 */ /* 0x080fe40000410000 */
[C---:B------:R-:W-:Y:S02]  /*c500*/  FMUL.FTZ R8, R41.reuse, R8 ;  /* 0x0000000829087220 */ /* 0x040fe40000410000 */
[C---:B------:R-:W-:Y:S02]  /*c510*/  FMUL.FTZ R55, R54.reuse, R55 ;  /* 0x0000003736377220 */ /* 0x040fe40000410000 */
[-C--:B------:R-:W-:Y:S02]  /*c520*/  FFMA.FTZ R43, R41, R12.reuse, -R43 ;  /* 0x0000000c292b7223 */ /* 0x080fe4000001082b */
[----:B------:R-:W-:Y:S02]  /*c530*/  FFMA.FTZ R9, R9, R12, R8 ;  /* 0x0000000c09097223 */ /* 0x000fe40000010008 */
[----:B------:R-:W-:Y:S01]  /*c540*/  FFMA.FTZ R54, R54, R13, -R14 ;  /* 0x0000000d36367223 */ /* 0x000fe2000001080e */
[----:B------:R-:W-:Y:S01]  /*c550*/  F2FP.BF16.PACK_AB R14, R48, R49 ;  /* 0x00000031300e723e */ /* 0x000fe200000010ff */
[----:B------:R-:W-:-:S02]  /*c560*/  FFMA.FTZ R55, R50, R13, R55 ;  /* 0x0000000d32377223 */ /* 0x000fc40000010037 */
[-C--:B------:R-:W-:Y:S02]  /*c570*/  FMUL.FTZ R13, R40, R58.reuse ;  /* 0x0000003a280d7220 */ /* 0x080fe40000410000 */
[-C--:B------:R-:W-:Y:S02]  /*c580*/  FMUL.FTZ R12, R38, R11.reuse ;  /* 0x0000000b260c7220 */ /* 0x080fe40000410000 */
[----:B------:R-:W-:Y:S02]  /*c590*/  FMUL.FTZ R58, R44, R58 ;  /* 0x0000003a2c3a7220 */ /* 0x000fe40000410000 */
[----:B------:R-:W-:Y:S02]  /*c5a0*/  FMUL.FTZ R8, R42, R11 ;  /* 0x0000000b2a087220 */ /* 0x000fe40000410000 */
[----:B------:R-:W-:Y:S02]  /*c5b0*/  FFMA.FTZ R44, R44, R51, -R13 ;  /* 0x000000332c2c7223 */ /* 0x000fe4000001080d */
[----:B------:R-:W-:Y:S01]  /*c5c0*/  FFMA.FTZ R11, R42, R53, -R12 ;  /* 0x000000352a0b7223 */ /* 0x000fe2000001080c */
[----:B------:R-:W-:Y:S01]  /*c5d0*/  F2FP.BF16.PACK_AB R12, R59, R10 ;  /* 0x0000000a3b0c723e */ /* 0x000fe200000010ff */
[----:B------:R-:W-:Y:S01]  /*c5e0*/  FFMA.FTZ R40, R40, R51, R58 ;  /* 0x0000003328287223 */ /* 0x000fe2000001003a */
[----:B------:R-:W-:Y:S01]  /*c5f0*/  F2FP.BF16.PACK_AB R13, R44, R43 ;  /* 0x0000002b2c0d723e */ /* 0x000fe200000010ff */
[----:B------:R-:W-:Y:S01]  /*c600*/  FFMA.FTZ R38, R38, R53, R8 ;  /* 0x0000003526267223 */ /* 0x000fe20000010008 */
[----:B------:R-:W-:-:S02]  /*c610*/  F2FP.BF16.PACK_AB R8, R15, R52 ;  /* 0x000000340f08723e */ /* 0x000fc400000010ff */
[----:B------:R-:W-:Y:S02]  /*c620*/  F2FP.BF16.PACK_AB R15, R11, R54 ;  /* 0x000000360b0f723e */ /* 0x000fe400000010ff */
[----:B------:R-:W-:Y:S02]  /*c630*/  F2FP.BF16.PACK_AB R10, R56, R57 ;  /* 0x00000039380a723e */ /* 0x000fe400000010ff */
[----:B------:R-:W-:Y:S01]  /*c640*/  F2FP.BF16.PACK_AB R9, R40, R9 ;  /* 0x000000092809723e */ /* 0x000fe200000010ff */
[----:B------:R1:W-:Y:S01]  /*c650*/  STS.128 [R47+0xc100], R12 ;  /* 0x00c1000c2f007388 */ /* 0x0003e20000000c00 */
[----:B------:R-:W-:-:S05]  /*c660*/  F2FP.BF16.PACK_AB R11, R38, R55 ;  /* 0x00000037260b723e */ /* 0x000fca00000010ff */
[----:B------:R1:W-:Y:S02]  /*c670*/  STS.128 [R46+0xc100], R8 ;  /* 0x00c100082e007388 */ /* 0x0003e40000000c00 */
.L_x_137:
[----:B------:R-:W-:Y:S05]  /*c680*/  BSYNC B0 ;  /* 0x0000000000007941 */ /* 0x000fea0003800000 */
.L_x_136:
[----:B------:R-:W-:-:S04]  /*c690*/  IADD3 R28, R28, 0x40, RZ ;  /* 0x000000401c1c7810 */ /* 0x000fc80007ffe0ff */
[----:B------:R-:W-:-:S13]  /*c6a0*/  ISETP.GE.AND P0, PT, R28, c[0x0][0x27c], PT ;  /* 0x00009f001c007a0c */ /* 0x000fda0003f06270 */
[----:B------:R-:W-:Y:S05]  /*c6b0*/  @P0 BRA `(.L_x_115) ;  /* 0x0000068000000947 */ /* 0x000fea0003800000 */
[----:B-1----:R-:W-:Y:S01]  /*c6c0*/  SHF.R.S32.HI R13, RZ, 0x1f, R28 ;  /* 0x0000001fff0d7819 */ /* 0x002fe2000001141c */
[----:B------:R-:W-:Y:S01]  /*c6d0*/  IMAD.MOV.U32 R11, RZ, RZ, c[0x0][0x27c] ;  /* 0x00009f00ff0b7624 */ /* 0x000fe200078e00ff */
[----:B------:R-:W-:Y:S01]  /*c6e0*/  SHF.R.S32.HI R8, RZ, 0x1f, R29 ;  /* 0x0000001fff087819 */ /* 0x000fe2000001141d */
[----:B------:R-:W-:Y:S01]  /*c6f0*/  IMAD.SHL.U32 R12, R29, 0x40, RZ ;  /* 0x000000401d0c7824 */ /* 0x000fe200078e00ff */
[CC--:B------:R-:W-:Y:S02]  /*c700*/  LEA.HI R9, R13.reuse, R28.reuse, RZ, 0x3 ;  /* 0x0000001c0d097211 */ /* 0x0c0fe400078f18ff */
        /* <DEDUP_REMOVED lines=10> */
[----:B------:R-:W-:Y:S02]  /*c7b0*/  SHF.L.U32 R8, R8, 0x6, RZ ;  /* 0x0000000608087819 */ /* 0x000fe400000006ff */
[----:B------:R-:W-:Y:S01]  /*c7c0*/  SHF.R.U32.HI R9, RZ, 0x3, R12 ;  /* 0x00000003ff097819 */ /* 0x000fe2000001160c */
[----:B------:R-:W-:Y:S01]  /*c7d0*/  IMAD.SHL.U32 R11, R10, 0x400, RZ ;  /* 0x000004000a0b7824 */ /* 0x000fe200078e00ff */
[----:B------:R-:W-:-:S02]  /*c7e0*/  LOP3.LUT R12, R12, 0x38, R15, 0xf8, !PT ;  /* 0x000000380c0c7812 */ /* 0x000fc400078ef80f */
[----:B------:R-:W-:Y:S02]  /*c7f0*/  LOP3.LUT R13, R13, 0x7fffe000, RZ, 0xc0, !PT ;  /* 0x7fffe0000d0d7812 */ /* 0x000fe400078ec0ff */
[----:B------:R-:W-:Y:S02]  /*c800*/  LOP3.LUT R8, R8, 0xfffffe00, RZ, 0xc0, !PT ;  /* 0xfffffe0008087812 */ /* 0x000fe400078ec0ff */
[-C--:B------:R-:W-:Y:S02]  /*c810*/  LOP3.LUT R14, R14, R9.reuse, RZ, 0x3c, !PT ;  /* 0x000000090e0e7212 */ /* 0x080fe400078e3cff */
[----:B------:R-:W-:Y:S02]  /*c820*/  LOP3.LUT R10, R12, R9, RZ, 0x3c, !PT ;  /* 0x000000090c0a7212 */ /* 0x000fe400078e3cff */
[----:B------:R-:W-:Y:S02]  /*c830*/  LOP3.LUT R9, R11, 0x7fffe000, RZ, 0xc0, !PT ;  /* 0x7fffe0000b097812 */ /* 0x000fe400078ec0ff */
[----:B------:R-:W-:-:S02]  /*c840*/  IADD3 R13, R14, R13, R8 ;  /* 0x0000000d0e0d7210 */ /* 0x000fc40007ffe008 */
[----:B------:R-:W-:-:S03]  /*c850*/  IADD3 R9, R10, R9, R8 ;  /* 0x000000090a097210 */ /* 0x000fc60007ffe008 */
[----:B------:R-:W-:Y:S01]  /*c860*/  IMAD.SHL.U32 R29, R13, 0x2, RZ ;  /* 0x000000020d1d7824 */ /* 0x000fe200078e00ff */
[----:B------:R-:W-:-:S04]  /*c870*/  SHF.L.U32 R28, R9, 0x1, RZ ;  /* 0x00000001091c7819 */ /* 0x000fc800000006ff */
[----:B------:R-:W1:Y:S04]  /*c880*/  LDS.128 R12, [R29+0xc100] ;  /* 0x00c100001d0c7984 */ /* 0x000e680000000c00 */
[----:B------:R-:W2:Y:S01]  /*c890*/  LDS.128 R8, [R28+0xc100] ;  /* 0x00c100001c087984 */ /* 0x000ea20000000c00 */
[C---:B-1----:R-:W-:Y:S01]  /*c8a0*/  IMAD.U32 R39, R12.reuse, 0x10000, RZ ;  /* 0x000100000c277824 */ /* 0x042fe200078e00ff */
[----:B------:R-:W-:Y:S01]  /*c8b0*/  LOP3.LUT R38, R12, 0xffff0000, RZ, 0xc0, !PT ;  /* 0xffff00000c267812 */ /* 0x000fe200078ec0ff */
[C---:B------:R-:W-:Y:S01]  /*c8c0*/  IMAD.U32 R12, R13.reuse, 0x10000, RZ ;  /* 0x000100000d0c7824 */ /* 0x040fe200078e00ff */
[----:B------:R-:W-:Y:S01]  /*c8d0*/  LOP3.LUT R41, R13, 0xffff0000, RZ, 0xc0, !PT ;  /* 0xffff00000d297812 */ /* 0x000fe200078ec0ff */
[C---:B--2---:R-:W-:Y:S01]  /*c8e0*/  IMAD.U32 R44, R8.reuse, 0x10000, RZ ;  /* 0x00010000082c7824 */ /* 0x044fe200078e00ff */
[----:B------:R-:W-:Y:S01]  /*c8f0*/  LOP3.LUT R43, R8, 0xffff0000, RZ, 0xc0, !PT ;  /* 0xffff0000082b7812 */ /* 0x000fe200078ec0ff */
[C---:B------:R-:W-:Y:S01]  /*c900*/  IMAD.U32 R13, R15.reuse, 0x10000, RZ ;  /* 0x000100000f0d7824 */ /* 0x040fe200078e00ff */
[----:B------:R-:W-:Y:S01]  /*c910*/  LOP3.LUT R45, R15, 0xffff0000, RZ, 0xc0, !PT ;  /* 0xffff00000f2d7812 */ /* 0x000fe200078ec0ff */
[----:B------:R-:W-:Y:S01]  /*c920*/  IMAD.U32 R8, R9, 0x10000, RZ ;  /* 0x0001000009087824 */ /* 0x000fe200078e00ff */
[----:B------:R-:W-:Y:S01]  /*c930*/  SHF.L.U32 R42, R10, 0x10, RZ ;  /* 0x000000100a2a7819 */ /* 0x000fe200000006ff */
[----:B------:R-:W-:Y:S01]  /*c940*/  IMAD.U32 R15, R31, 0x10000, RZ ;  /* 0x000100001f0f7824 */ /* 0x000fe200078e00ff */
[----:B------:R-:W-:Y:S01]  /*c950*/  LOP3.LUT R48, R9, 0xffff0000, RZ, 0xc0, !PT ;  /* 0xffff000009307812 */ /* 0x000fe200078ec0ff */
[----:B------:R-:W-:Y:S01]  /*c960*/  IMAD.U32 R46, R11, 0x10000, RZ ;  /* 0x000100000b2e7824 */ /* 0x000fe200078e00ff */
[----:B------:R-:W-:-:S02]  /*c970*/  SHF.L.U32 R9, R35, 0x10, RZ ;  /* 0x0000001023097819 */ /* 0x000fc400000006ff */
[----:B------:R-:W-:Y:S01]  /*c980*/  LOP3.LUT R47, R10, 0xffff0000, RZ, 0xc0, !PT ;  /* 0xffff00000a2f7812 */ /* 0x000fe200078ec0ff */
[-C--:B------:R-:W-:Y:S01]  /*c990*/  FMUL.FTZ R10, R15, R42.reuse ;  /* 0x0000002a0f0a7220 */ /* 0x080fe20000410000 */
[C---:B------:R-:W-:Y:S01]  /*c9a0*/  SHF.L.U32 R40, R14.reuse, 0x10, RZ ;  /* 0x000000100e287819 */ /* 0x040fe200000006ff */
[----:B------:R-:W-:Y:S01]  /*c9b0*/  FMUL.FTZ R42, R9, R42 ;  /* 0x0000002a092a7220 */ /* 0x000fe20000410000 */
[----:B------:R-:W-:Y:S02]  /*c9c0*/  LOP3.LUT R31, R31, 0xffff0000, RZ, 0xc0, !PT ;  /* 0xffff00001f1f7812 */ /* 0x000fe400078ec0ff */
        /* <DEDUP_REMOVED lines=11> */
[----:B------:R-:W-:-:S02]  /*ca80*/  FMUL.FTZ R40, R9, R44 ;  /* 0x0000002c09287220 */ /* 0x000fc40000410000 */
[----:B------:R-:W-:Y:S02]  /*ca90*/  FMUL.FTZ R44, R15, R44 ;  /* 0x0000002c0f2c7220 */ /* 0x000fe40000410000 */
[-C--:B------:R-:W-:Y:S02]  /*caa0*/  FFMA.FTZ R49, R35, R14.reuse, -R49 ;  /* 0x0000000e23317223 */ /* 0x080fe40000010831 */
[----:B------:R-:W-:Y:S02]  /*cab0*/  FFMA.FTZ R47, R31, R14, R47 ;  /* 0x0000000e1f2f7223 */ /* 0x000fe4000001002f */
[----:B------:R-:W-:Y:S02]  /*cac0*/  FFMA.FTZ R44, R9, R39, R44 ;  /* 0x00000027092c7223 */ /* 0x000fe4000001002c */
[----:B------:R-:W-:Y:S02]  /*cad0*/  FMUL.FTZ R14, R33, R43 ;  /* 0x0000002b210e7220 */ /* 0x000fe40000410000 */
[----:B------:R-:W-:-:S02]  /*cae0*/  FFMA.FTZ R40, R15, R39, -R40 ;  /* 0x000000270f287223 */ /* 0x000fc40000010828 */
[C---:B------:R-:W-:Y:S01]  /*caf0*/  IMAD.U32 R9, R32.reuse, 0x10000, RZ ;  /* 0x0001000020097824 */ /* 0x040fe200078e00ff */
[----:B------:R-:W-:Y:S01]  /*cb00*/  LOP3.LUT R32, R32, 0xffff0000, RZ, 0xc0, !PT ;  /* 0xffff000020207812 */ /* 0x000fe200078ec0ff */
[C---:B------:R-:W-:Y:S01]  /*cb10*/  IMAD.U32 R15, R36.reuse, 0x10000, RZ ;  /* 0x00010000240f7824 */ /* 0x040fe200078e00ff */
[----:B------:R-:W-:Y:S01]  /*cb20*/  LOP3.LUT R36, R36, 0xffff0000, RZ, 0xc0, !PT ;  /* 0xffff000024247812 */ /* 0x000fe200078ec0ff */
[C---:B------:R-:W-:Y:S02]  /*cb30*/  FMUL.FTZ R43, R37.reuse, R43 ;  /* 0x0000002b252b7220 */ /* 0x040fe40000410000 */
[----:B------:R-:W-:Y:S01]  /*cb40*/  FFMA.FTZ R37, R37, R38, -R14 ;  /* 0x0000002625257223 */ /* 0x000fe2000001080e */
[C---:B------:R-:W-:Y:S01]  /*cb50*/  SHF.L.U32 R14, R30.reuse, 0x10, RZ ;  /* 0x000000101e0e7819 */ /* 0x040fe200000006ff */
[-C--:B------:R-:W-:Y:S01]  /*cb60*/  FMUL.FTZ R35, R9, R8.reuse ;  /* 0x0000000809237220 */ /* 0x080fe20000410000 */
[----:B------:R-:W-:Y:S01]  /*cb70*/  LOP3.LUT R30, R30, 0xffff0000, RZ, 0xc0, !PT ;  /* 0xffff00001e1e7812 */ /* 0x000fe200078ec0ff */
[C---:B------:R-:W-:Y:S01]  /*cb80*/  IMAD.U32 R31, R34.reuse, 0x10000, RZ ;  /* 0x00010000221f7824 */ /* 0x040fe200078e00ff */
[----:B------:R-:W-:Y:S01]  /*cb90*/  LOP3.LUT R34, R34, 0xffff0000, RZ, 0xc0, !PT ;  /* 0xffff000022227812 */ /* 0x000fe200078ec0ff */
[----:B------:R-:W-:-:S02]  /*cba0*/  FMUL.FTZ R8, R15, R8 ;  /* 0x000000080f087220 */ /* 0x000fc40000410000 */
[----:B------:R-:W-:Y:S02]  /*cbb0*/  FFMA.FTZ R43, R33, R38, R43 ;  /* 0x00000026212b7223 */ /* 0x000fe4000001002b */
[-C--:B------:R-:W-:Y:S02]  /*cbc0*/  FFMA.FTZ R35, R15, R12.reuse, -R35 ;  /* 0x0000000c0f237223 */ /* 0x080fe40000010823 */
[----:B------:R-:W-:Y:S02]  /*cbd0*/  FFMA.FTZ R9, R9, R12, R8 ;  /* 0x0000000c09097223 */ /* 0x000fe40000010008 */
[----:B------:R-:W-:Y:S02]  /*cbe0*/  FMUL.FTZ R38, R14, R46 ;  /* 0x0000002e0e267220 */ /* 0x000fe40000410000 */
[----:B------:R-:W-:Y:S02]  /*cbf0*/  FMUL.FTZ R12, R32, R48 ;  /* 0x00000030200c7220 */ /* 0x000fe40000410000 */
[----:B------:R-:W-:-:S02]  /*cc00*/  FMUL.FTZ R8, R30, R11 ;  /* 0x0000000b1e087220 */ /* 0x000fc40000410000 */
[C---:B------:R-:W-:Y:S02]  /*cc10*/  FMUL.FTZ R46, R31.reuse, R46 ;  /* 0x0000002e1f2e7220 */ /* 0x040fe40000410000 */
[----:B------:R-:W-:Y:S02]  /*cc20*/  FMUL.FTZ R48, R36, R48 ;  /* 0x0000003024307220 */ /* 0x000fe40000410000 */
        /* <DEDUP_REMOVED lines=17> */
.L_x_115:
[----:B------:R-:W-:Y:S05]  /*cd40*/  BSYNC B2 ;  /* 0x0000000000027941 */ /* 0x000fea0003800000 */
.L_x_99:
[----:B-1----:R-:W-:Y:S01]  /*cd50*/  IMAD R8, R25, c[0x0][0x208], RZ ;  /* 0x0000820019087a24 */ /* 0x002fe200078e02ff */
[----:B------:R-:W-:Y:S01]  /*cd60*/  SHF.R.S32.HI R9, RZ, 0x4, R22 ;  /* 0x00000004ff097819 */ /* 0x000fe20000011416 */
[----:B------:R-:W-:Y:S01]  /*cd70*/  IMAD.WIDE.U32 R10, R215, c[0x0][0x208], RZ ;  /* 0x00008200d70a7a25 */ /* 0x000fe200078e00ff */
[----:B------:R-:W-:Y:S01]  /*cd80*/  SHF.R.S32.HI R12, RZ, 0x1f, R17 ;  /* 0x0000001fff0c7819 */ /* 0x000fe20000011411 */
[----:B------:R-:W-:-:S04]  /*cd90*/  DEPBAR.LE SB0, 0x0 ;  /* 0x000080000000791a */ /* 0x000fc80000000000 */
[----:B------:R-:W-:Y:S01]  /*cda0*/  IMAD R8, R215, c[0x0][0x20c], R8 ;  /* 0x00008300d7087a24 */ /* 0x000fe200078e0208 */
[----:B------:R-:W-:Y:S01]  /*cdb0*/  LEA.HI R145, R12, R17, RZ, 0x3 ;  /* 0x000000110c917211 */ /* 0x000fe200078f18ff */
[----:B------:R-:W-:Y:S01]  /*cdc0*/  IMAD R13, R24, c[0x0][0x218], RZ ;  /* 0x00008600180d7a24 */ /* 0x000fe200078e02ff */
[----:B------:R-:W-:Y:S01]  /*cdd0*/  SHF.L.U32 R12, R18, 0x6, RZ ;  /* 0x00000006120c7819 */ /* 0x000fe200000006ff */
[----:B------:R-:W-:Y:S01]  /*cde0*/  IMAD.IADD R11, R11, 0x1, R8 ;  /* 0x000000010b0b7824 */ /* 0x000fe200078e0208 */
[----:B------:R-:W-:Y:S01]  /*cdf0*/  LOP3.LUT R145, R145, 0xfffffff8, RZ, 0xc0, !PT ;  /* 0xfffffff891917812 */ /* 0x000fe200078ec0ff */
[----:B------:R-:W-:Y:S01]  /*ce00*/  IMAD R13, R214, c[0x0][0x21c], R13 ;  /* 0x00008700d60d7a24 */ /* 0x000fe200078e020d */
[----:B------:R-:W-:Y:S01]  /*ce10*/  LOP3.LUT R12, R12, 0x1c0, RZ, 0xc0, !PT ;  /* 0x000001c00c0c7812 */ /* 0x000fe200078ec0ff */
[----:B------:R-:W-:Y:S01]  /*ce20*/  IMAD.WIDE.U32 R10, R214, c[0x0][0x218], R10 ;  /* 0x00008600d60a7a25 */ /* 0x000fe200078e000a */
[----:B------:R-:W-:Y:S01]  /*ce30*/  BAR.SYNC.DEFER_BLOCKING 0x0 ;  /* 0x0000000000007b1d */ /* 0x000fe20000010000 */
[----:B------:R-:W-:-:S02]  /*ce40*/  ISETP.GE.AND P2, PT, R134, c[0x0][0x1d4], PT ;  /* 0x0000750086007a0c */ /* 0x000fc40003f46270 */
[----:B------:R-:W-:Y:S01]  /*ce50*/  IMAD.SHL.U32 R8, R20, 0x40, RZ ;  /* 0x0000004014087824 */ /* 0x000fe200078e00ff */
[----:B------:R-:W-:Y:S01]  /*ce60*/  IADD3 R26, P0, R26, R10, RZ ;  /* 0x0000000a1a1a7210 */ /* 0x000fe20007f1e0ff */
[----:B------:R-:W-:Y:S01]  /*ce70*/  IMAD.SHL.U32 R82, R7, 0x40, RZ ;  /* 0x0000004007527824 */ /* 0x000fe200078e00ff */
[----:B------:R-:W-:Y:S02]  /*ce80*/  LEA.HI R10, R22, R9, RZ, 0x1 ;  /* 0x00000009160a7211 */ /* 0x000fe400078f08ff */
[----:B------:R-:W-:Y:S01]  /*ce90*/  IADD3.X R13, R210, R11, R13, P0, !PT ;  /* 0x0000000bd20d7210 */ /* 0x000fe200007fe40d */
[----:B------:R-:W-:Y:S01]  /*cea0*/  IMAD.SHL.U32 R11, R23, 0x8, RZ ;  /* 0x00000008170b7824 */ /* 0x000fe200078e00ff */
[----:B------:R-:W-:Y:S01]  /*ceb0*/  LOP3.LUT R8, R8, 0x1c0, RZ, 0xc0, !PT ;  /* 0x000001c008087812 */ /* 0x000fe200078ec0ff */
[----:B------:R-:W-:Y:S01]  /*cec0*/  IMAD.WIDE R22, R145, 0x2, RZ ;  /* 0x0000000291167825 */ /* 0x000fe200078e02ff */
[----:B------:R-:W-:Y:S02]  /*ced0*/  LEA R14, P0, R26, c[0x0][0x1f8], 0x1 ;  /* 0x00007e001a0e7a11 */ /* 0x000fe400078008ff */
[----:B------:R-:W-:-:S02]  /*cee0*/  LOP3.LUT R11, R8, 0x8, R11, 0xf8, !PT ;  /* 0x00000008080b7812 */ /* 0x000fc400078ef80b */
[----:B------:R-:W-:Y:S01]  /*cef0*/  LOP3.LUT R10, R10, 0xfffffffe, RZ, 0xc0, !PT ;  /* 0xfffffffe0a0a7812 */ /* 0x000fe200078ec0ff */
[----:B------:R-:W1:Y:S01]  /*cf00*/  SHFL.IDX PT, R40, R14, RZ, 0x181f ;  /* 0x00181fff0e287589 */ /* 0x000e6200000e0000 */
[----:B------:R-:W-:Y:S02]  /*cf10*/  SHF.R.U32.HI R8, RZ, 0x3, R8 ;  /* 0x00000003ff087819 */ /* 0x000fe40000011608 */
[----:B------:R-:W-:Y:S01]  /*cf20*/  LEA.HI.X R13, R26, c[0x0][0x1fc], R13, 0x1, P0 ;  /* 0x00007f001a0d7a11 */ /* 0x000fe200000f0c0d */
[----:B------:R-:W-:Y:S01]  /*cf30*/  IMAD.IADD R10, R9, 0x1, -R10 ;  /* 0x00000001090a7824 */ /* 0x000fe200078e0a0a */
[----:B------:R-:W-:Y:S01]  /*cf40*/  LOP3.LUT R11, R11, R8, RZ, 0x3c, !PT ;  /* 0x000000080b0b7212 */ /* 0x000fe200078e3cff */
[----:B------:R2:W3:Y:S01]  /*cf50*/  SHFL.IDX PT, R56, R14, 0x1, 0x181f ;  /* 0x00381f000e387f89 */ /* 0x0004e200000e0000 */
[----:B------:R-:W-:Y:S02]  /*cf60*/  LOP3.LUT P0, RZ, R20, 0x2, RZ, 0xc0, !PT ;  /* 0x0000000214ff7812 */ /* 0x000fe4000780c0ff */
[----:B------:R-:W-:Y:S01]  /*cf70*/  LOP3.LUT R82, R82, 0xfffffe00, RZ, 0xc0, !PT ;  /* 0xfffffe0052527812 */ /* 0x000fe200078ec0ff */
[----:B------:R-:W4:Y:S01]  /*cf80*/  SHFL.IDX PT, R9, R13, RZ, 0x181f ;  /* 0x00181fff0d097589 */ /* 0x000f2200000e0000 */
[----:B------:R-:W-:Y:S01]  /*cf90*/  IMAD R205, R10, 0x200, R11 ;  /* 0x000002000acd7824 */ /* 0x000fe200078e020b */
[----:B------:R-:W-:-:S02]  /*cfa0*/  SHF.L.U32 R216, R2, 0x1, RZ ;  /* 0x0000000102d87819 */ /* 0x000fc400000006ff */
[----:B------:R-:W5:Y:S01]  /*cfb0*/  SHFL.IDX PT, R8, R13, 0x1, 0x181f ;  /* 0x00381f000d087f89 */ /* 0x000f6200000e0000 */
[----:B------:R-:W-:Y:S01]  /*cfc0*/  IMAD.SHL.U32 R205, R205, 0x2, RZ ;  /* 0x00000002cdcd7824 */ /* 0x000fe200078e00ff */
[----:B------:R-:W-:-:S04]  /*cfd0*/  P2R R36, PR, RZ, 0x8 ;  /* 0x00000008ff247803 */ /* 0x000fc80000000000 */
[C---:B------:R-:W-:Y:S01]  /*cfe0*/  IADD3 R11, R205.reuse, 0x6100, RZ ;  /* 0x00006100cd0b7810 */ /* 0x040fe20007ffe0ff */
[----:B------:R-:W-:Y:S01]  /*cff0*/  LDSM.16.M88.4 R28, [R205+0x6100] ;  /* 0x00610000cd1c783b */ /* 0x000fe20000000200 */
[----:B------:R-:W-:Y:S02]  /*d000*/  IADD3 R204, R205, 0x6120, RZ ;  /* 0x00006120cdcc7810 */ /* 0x000fe40007ffe0ff */
[----:B------:R-:W-:Y:S01]  /*d010*/  @P0 IADD3 R204, R11, -0x20, RZ ;  /* 0xffffffe00bcc0810 */ /* 0x000fe20007ffe0ff */
[----:B------:R-:W-:Y:S01]  /*d020*/  LDSM.16.M88.4 R44, [R205+0x6900] ;  /* 0x00690000cd2c783b */ /* 0x000fe20000000200 */
[----:B------:R-:W-:Y:S02]  /*d030*/  SHF.R.S32.HI R11, RZ, 0x1f, R16 ;  /* 0x0000001fff0b7819 */ /* 0x000fe40000011410 */
[----:B------:R-:W-:Y:S01]  /*d040*/  IADD3 R195, R204, 0x800, RZ ;  /* 0x00000800ccc37810 */ /* 0x000fe20007ffe0ff */
[----:B--2---:R-:W-:Y:S01]  /*d050*/  IMAD.WIDE R14, R134, 0x2, RZ ;  /* 0x00000002860e7825 */ /* 0x004fe200078e02ff */
[----:B------:R-:W-:Y:S01]  /*d060*/  LEA.HI R144, R11, R16, RZ, 0x3 ;  /* 0x000000100b907211 */ /* 0x000fe200078f18ff */
[----:B------:R-:W-:Y:S01]  /*d070*/  LDSM.16.M88.4 R72, [R205+0x7100] ;  /* 0x00710000cd48783b */ /* 0x000fe20000000200 */
[----:B------:R-:W-:Y:S01]  /*d080*/  IADD3 R194, R204, 0x1000, RZ ;  /* 0x00001000ccc27810 */ /* 0x000fe20007ffe0ff */
[----:B------:R-:W-:Y:S01]  /*d090*/  IMAD.SHL.U32 R11, R10, 0x8, RZ ;  /* 0x000000080a0b7824 */ /* 0x000fe200078e00ff */
[----:B-1----:R-:W-:Y:S01]  /*d0a0*/  IADD3 R48, P1, R40, R14, RZ ;  /* 0x0000000e28307210 */ /* 0x002fe20007f3e0ff */
[----:B------:R-:W-:Y:S01]  /*d0b0*/  LDSM.16.M88.4 R32, [R205+0x7900] ;  /* 0x00790000cd20783b */ /* 0x000fe20000000200 */
[----:B---3--:R-:W-:-:S02]  /*d0c0*/  IADD3 R38, P0, R14, R56, RZ ;  /* 0x000000380e267210 */ /* 0x008fc40007f1e0ff */
[----:B------:R-:W-:Y:S01]  /*d0d0*/  LOP3.LUT R144, R144, 0xfffffff8, RZ, 0xc0, !PT ;  /* 0xfffffff890907812 */ /* 0x000fe200078ec0ff */
[----:B----4-:R-:W-:Y:S01]  /*d0e0*/  IMAD.X R49, R9, 0x1, R15, P1 ;  /* 0x0000000109317824 */ /* 0x010fe200008e060f */
[----:B------:R-:W-:Y:S01]  /*d0f0*/  IADD3 R42, P1, R40, R22, RZ ;  /* 0x00000016282a7210 */ /* 0x000fe20007f3e0ff */
[----:B-----5:R-:W-:Y:S01]  /*d100*/  IMAD.X R39, R15, 0x1, R8, P0 ;  /* 0x000000010f277824 */ /* 0x020fe200000e0608 */
[----:B------:R-:W-:Y:S01]  /*d110*/  IADD3 R22, P0, R22, R56, RZ ;  /* 0x0000003816167210 */ /* 0x000fe20007f1e0ff */
[----:B------:R-:W-:Y:S01]  /*d120*/  IMAD.WIDE R14, R144, 0x2, RZ ;  /* 0x00000002900e7825 */ /* 0x000fe200078e02ff */
[----:B------:R-:W-:Y:S01]  /*d130*/  LOP3.LUT R11, R12, 0x8, R11, 0xf8, !PT ;  /* 0x000000080c0b7812 */ /* 0x000fe200078ef80b */
[----:B------:R-:W-:Y:S01]  /*d140*/  LDSM.16.M88.4 R88, [R204+0x1000] ;  /* 0x00100000cc58783b */ /* 0x000fe20000000200 */
[----:B------:R-:W-:Y:S01]  /*d150*/  SHF.R.U32.HI R10, RZ, 0x3, R12 ;  /* 0x00000003ff0a7819 */ /* 0x000fe2000001160c */
[----:B------:R-:W-:Y:S01]  /*d160*/  IMAD.X R43, R9, 0x1, R23, P1 ;  /* 0x00000001092b7824 */ /* 0x000fe200008e0617 */
[----:B------:R-:W-:Y:S01]  /*d170*/  IADD3.X R23, R23, R8, RZ, P0, !PT ;  /* 0x0000000817177210 */ /* 0x000fe200007fe4ff */
[----:B------:R-:W-:Y:S01]  /*d180*/  LDSM.16.M88.4 R76, [R204+0x1800] ;  /* 0x00180000cc4c783b */ /* 0x000fe20000000200 */
[----:B------:R-:W-:-:S02]  /*d190*/  IADD3 R56, P0, R14, R56, RZ ;  /* 0x000000380e387210 */ /* 0x000fc40007f1e0ff */
[----:B------:R-:W-:Y:S02]  /*d1a0*/  LOP3.LUT R7, R11, R10, RZ, 0x3c, !PT ;  /* 0x0000000a0b077212 */ /* 0x000fe400078e3cff */
[----:B------:R-:W-:Y:S01]  /*d1b0*/  IADD3 R40, P1, R40, R14, RZ ;  /* 0x0000000e28287210 */ /* 0x000fe20007f3e0ff */
[----:B------:R-:W-:Y:S01]  /*d1c0*/  IMAD.X R57, R15, 0x1, R8, P0 ;  /* 0x000000010f397824 */ /* 0x000fe200000e0608 */
[----:B------:R-:W-:Y:S01]  /*d1d0*/  ISETP.LT.OR P0, PT, R21, 0x1, P2 ;  /* 0x000000011500780c */ /* 0x000fe20001701670 */
[----:B------:R-:W-:Y:S01]  /*d1e0*/  IMAD R8, R19, 0x400, R82 ;  /* 0x0000040013087824 */ /* 0x000fe200078e0252 */
[----:B------:R-:W-:Y:S01]  /*d1f0*/  ISETP.LT.OR P2, PT, R21, 0x21, P2 ;  /* 0x000000211500780c */ /* 0x000fe20001741670 */
[----:B------:R-:W-:Y:S01]  /*d200*/  IMAD.X R41, R9, 0x1, R15, P1 ;  /* 0x0000000109297824 */ /* 0x000fe200008e060f */
[----:B------:R-:W-:Y:S01]  /*d210*/  ISETP.GE.AND P1, PT, R17, c[0x0][0x1d4], PT ;  /* 0x0000750011007a0c */ /* 0x000fe20003f26270 */
[C---:B------:R-:W-:Y:S01]  /*d220*/  IMAD.IADD R2, R7.reuse, 0x1, R8 ;  /* 0x0000000107027824 */ /* 0x040fe200078e0208 */
[----:B------:R-:W-:Y:S01]  /*d230*/  LDSM.16.M88.4 R12, [R204] ;  /* 0x00000000cc0c783b */ /* 0x000fe20000000200 */
[----:B------:R-:W-:-:S02]  /*d240*/  LOP3.LUT R203, R7, R82, RZ, 0xfc, !PT ;  /* 0x0000005207cb7212 */ /* 0x000fc400078efcff */
[----:B------:R-:W-:Y:S01]  /*d250*/  IMAD.SHL.U32 R206, R2, 0x2, RZ ;  /* 0x0000000202ce7824 */ /* 0x000fe200078e00ff */
[----:B------:R-:W-:Y:S01]  /*d260*/  LDSM.16.M88.4 R8, [R204+0x800] ;  /* 0x00080000cc08783b */ /* 0x000fe20000000200 */
[----:B------:R-:W-:Y:S01]  /*d270*/  IMAD.MOV.U32 R2, RZ, RZ, 0x40 ;  /* 0x00000040ff027424 */ /* 0x000fe200078e00ff */
[----:B------:R-:W-:Y:S01]  /*d280*/  SHF.R.S32.HI R7, RZ, 0x1f, R144 ;  /* 0x0000001fff077819 */ /* 0x000fe20000011490 */
[----:B------:R-:W-:Y:S01]  /*d290*/  IMAD R202, R0, 0x2, R206 ;  /* 0x0000000200ca7824 */ /* 0x000fe200078e02ce */
[----:B------:R-:W1:Y:S01]  /*d2a0*/  LDSM.16.M88.4 R24, [R206+0xc100] ;  /* 0x00c10000ce18783b */ /* 0x000e620000000200 */
[C---:B------:R-:W-:Y:S02]  /*d2b0*/  LEA R201, R5.reuse, R206, 0x1 ;  /* 0x000000ce05c97211 */ /* 0x040fe400078e08ff */
[----:B------:R-:W-:Y:S01]  /*d2c0*/  IMAD R199, R5, 0x2, R202 ;  /* 0x0000000205c77824 */ /* 0x000fe200078e02ca */
[----:B------:R-:W2:Y:S01]  /*d2d0*/  LDSM.16.M88.4 R52, [R202+0xc100] ;  /* 0x00c10000ca34783b */ /* 0x000ea20000000200 */
[----:B------:R-:W-:-:S02]  /*d2e0*/  IADD3 R193, R204, 0x1800, RZ ;  /* 0x00001800ccc17810 */ /* 0x000fc40007ffe0ff */
[C---:B------:R-:W-:Y:S01]  /*d2f0*/  IADD3 R191, R204.reuse, 0x2000, RZ ;  /* 0x00002000ccbf7810 */ /* 0x040fe20007ffe0ff */
[----:B------:R-:W-:Y:S01]  /*d300*/  @!PT LDS RZ, [RZ] ;  /* 0x00000000fffff984 */ /* 0x000fe20000000800 */
[----:B------:R-:W-:Y:S01]  /*d310*/  @!PT LDS RZ, [RZ] ;  /* 0x00000000fffff984 */ /* 0x000fe20000000800 */
[----:B------:R-:W-:Y:S01]  /*d320*/  @!PT LDS RZ, [RZ] ;  /* 0x00000000fffff984 */ /* 0x000fe20000000800 */
[----:B------:R3:W-:Y:S01]  /*d330*/  LDGSTS.E.BYPASS.LTC128B.128 [R216+0x100], [R48.64], !P0 ;  /* 0x0010000030d87fae */ /* 0x0007e2000c101d46 */
[----:B------:R-:W-:Y:S02]  /*d340*/  ISETP.LT.OR P0, PT, R21, 0x1, P1 ;  /* 0x000000011500780c */ /* 0x000fe40000f01670 */
[C---:B------:R-:W-:Y:S02]  /*d350*/  IADD3 R190, R204.reuse, 0x2800, RZ ;  /* 0x00002800ccbe7810 */ /* 0x040fe40007ffe0ff */
[C---:B------:R-:W-:Y:S02]  /*d360*/  IADD3 R189, R204.reuse, 0x3000, RZ ;  /* 0x00003000ccbd7810 */ /* 0x040fe40007ffe0ff */
[C---:B------:R-:W-:Y:S02]  /*d370*/  IADD3 R188, R204.reuse, 0x3800, RZ ;  /* 0x00003800ccbc7810 */ /* 0x040fe40007ffe0ff */
[----:B------:R-:W-:-:S02]  /*d380*/  IADD3 R187, R204, 0x4000, RZ ;  /* 0x00004000ccbb7810 */ /* 0x000fc40007ffe0ff */
[C---:B------:R-:W-:Y:S02]  /*d390*/  IADD3 R186, R204.reuse, 0x4800, RZ ;  /* 0x00004800ccba7810 */ /* 0x040fe40007ffe0ff */
[----:B------:R-:W-:Y:S01]  /*d3a0*/  IADD3 R185, R204, 0x5000, RZ ;  /* 0x00005000ccb97810 */ /* 0x000fe20007ffe0ff */
[----:B------:R4:W-:Y:S01]  /*d3b0*/  LDGSTS.E.BYPASS.LTC128B.128 [R216+0x2100], [R42.64], !P0 ;  /* 0x021000002ad87fae */ /* 0x0009e2000c101d46 */
[----:B------:R-:W-:Y:S02]  /*d3c0*/  ISETP.GE.AND P0, PT, R16, c[0x0][0x1d4], PT ;  /* 0x0000750010007a0c */ /* 0x000fe40003f06270 */
[----:B------:R-:W-:Y:S02]  /*d3d0*/  IADD3 R184, R204, 0x5800, RZ ;  /* 0x00005800ccb87810 */ /* 0x000fe40007ffe0ff */
[----:B------:R-:W-:-:S13]  /*d3e0*/  ISETP.LT.OR P3, PT, R21, 0x1, P0 ;  /* 0x000000011500780c */ /* 0x000fda0000761670 */
[----:B------:R4:W-:Y:S01]  /*d3f0*/  LDGSTS.E.BYPASS.LTC128B.128 [R216+0x4100], [R40.64], !P3 ;  /* 0x0410000028d87fae */ /* 0x0009e2000d901d46 */
[C---:B-1----:R-:W-:Y:S01]  /*d400*/  HMMA.16816.F32.BF16 R16, R24.reuse, R28, RZ ;  /* 0x0000001c1810723c */ /* 0x042fe200000418ff */
[----:B------:R-:W-:Y:S02]  /*d410*/  ISETP.NE.AND P3, PT, R36, RZ, PT ;  /* 0x000000ff2400720c */ /* 0x000fe40003f65270 */
[----:B------:R1:W-:Y:S01]  /*d420*/  LDGSTS.E.BYPASS.LTC128B.128 [R216+0x1100], [R38.64], !P2 ;  /* 0x0110000026d87fae */ /* 0x0003e2000d101d46 */
[C---:B------:R-:W-:Y:S02]  /*d430*/  ISETP.LT.OR P2, PT, R21.reuse, 0x21, P1 ;  /* 0x000000211500780c */ /* 0x040fe40000f41670 */
[----:B------:R-:W-:Y:S02]  /*d440*/  ISETP.LT.OR P1, PT, R21, 0x21, P0 ;  /* 0x000000211500780c */ /* 0x000fe40000721670 */
[----:B------:R-:W-:Y:S01]  /*d450*/  LOP3.LUT P0, RZ, R20, 0x4, RZ, 0xc0, !PT ;  /* 0x0000000414ff7812 */ /* 0x000fe2000780c0ff */
[----:B---3--:R-:W-:Y:S03]  /*d460*/  HMMA.16816.F32.BF16 R48, R24, R44, RZ ;  /* 0x0000002c1830723c */ /* 0x008fe600000418ff */
[----:B------:R-:W-:-:S05]  /*d470*/  SEL R2, R2, 0xffffffc0, !P0 ;  /* 0xffffffc002027807 */ /* 0x000fca0004000000 */
[----:B------:R-:W-:Y:S01]  /*d480*/  IMAD.IADD R200, R205, 0x1, R2 ;  /* 0x00000001cdc87824 */ /* 0x000fe200078e0202 */
[----:B------:R3:W-:Y:S01]  /*d490*/  LDGSTS.E.BYPASS.LTC128B.128 [R216+0x3100], [R22.64], !P2 ;  /* 0x0310000016d87fae */ /* 0x0007e2000d101d46 */
[C---:B------:R-:W-:Y:S01]  /*d4a0*/  HMMA.16816.F32.BF16 R28, R24.reuse, R30, RZ ;  /* 0x0000001e181c723c */ /* 0x040fe200000418ff */
[----:B------:R-:W-:Y:S01]  /*d4b0*/  IMAD.IADD R192, R2, 0x1, R204 ;  /* 0x0000000102c07824 */ /* 0x000fe200078e02cc */
[----:B------:R-:W-:Y:S01]  /*d4c0*/  ISETP.GE.AND P2, PT, R85, 0x41, PT ;  /* 0x000000415500780c */ /* 0x000fe20003f46270 */
[----:B------:R5:W-:Y:S04]  /*d4d0*/  LDGSTS.E.BYPASS.LTC128B.128 [R216+0x5100], [R56.64], !P1 ;  /* 0x0510000038d87fae */ /* 0x000be8000c901d46 */
[----:B------:R-:W-:Y:S01]  /*d4e0*/  LDSM.16.M88.4 R64, [R201+0xc100] ;  /* 0x00c10000c940783b */ /* 0x000fe20000000200 */
[----:B------:R-:W-:Y:S03]  /*d4f0*/  HMMA.16816.F32.BF16 R44, R24, R46, RZ ;  /* 0x0000002e182c723c */ /* 0x000fe600000418ff */
[----:B-1----:R-:W1:Y:S04]  /*d500*/  LDSM.16.M88.4 R36, [R200+0x6100] ;  /* 0x00610000c824783b */ /* 0x002e680000000200 */
[----:B------:R-:W-:Y:S01]  /*d510*/  LDSM.16.M88.4 R60, [R200+0x7100] ;  /* 0x00710000c83c783b */ /* 0x000fe20000000200 */
[----:B--2---:R-:W-:Y:S03]  /*d520*/  HMMA.16816.F32.BF16 R16, R52, R12, R16 ;  /* 0x0000000c3410723c */ /* 0x004fe60000041810 */
[----:B------:R-:W-:Y:S04]  /*d530*/  LDSM.16.M88.4 R92, [R192+0x1000] ;  /* 0x00100000c05c783b */ /* 0x000fe80000000200 */
[----:B------:R-:W-:Y:S01]  /*d540*/  LDSM.16.M88.4 R96, [R204+0x4000] ;  /* 0x00400000cc60783b */ /* 0x000fe20000000200 */
[C---:B----4-:R-:W-:Y:S03]  /*d550*/  HMMA.16816.F32.BF16 R40, R24.reuse, R72, RZ ;  /* 0x000000481828723c */ /* 0x050fe600000418ff */
[----:B---3--:R-:W2:Y:S04]  /*d560*/  LDSM.16.M88.4 R20, [R200+0x6900] ;  /* 0x00690000c814783b */ /* 0x008ea80000000200 */
[----:B-----5:R-:W-:Y:S01]  /*d570*/  LDSM.16.M88.4 R56, [R199+0xc100] ;  /* 0x00c10000c738783b */ /* 0x020fe20000000200 */
[C---:B------:R-:W-:Y:S03]  /*d580*/  HMMA.16816.F32.BF16 R72, R24.reuse, R74, RZ ;  /* 0x0000004a1848723c */ /* 0x040fe600000418ff */
[----:B------:R-:W0:Y:S05]  /*d590*/  LDGDEPBAR ;  /* 0x00000000000079af */ /* 0x000e2a0000000000 */
[C---:B------:R-:W-:Y:S08]  /*d5a0*/  HMMA.16816.F32.BF16 R68, R24.reuse, R32, RZ ;  /* 0x000000201844723c */ /* 0x040ff000000418ff */
[----:B------:R-:W-:Y:S01]  /*d5b0*/  HMMA.16816.F32.BF16 R24, R24, R34, RZ ;  /* 0x000000221818723c */ /* 0x000fe200000418ff */
[----:B------:R-:W-:Y:S07]  /*d5c0*/  LDSM.16.M88.4 R32, [R200+0x7900] ;  /* 0x00790000c820783b */ /* 0x000fee0000000200 */
        /* <DEDUP_REMOVED lines=88> */
[----:B------:R-:W-:Y:S08]  /*db50*/  HMMA.16816.F32.BF16 R48, R60, R56, R48 ;  /* 0x000000383c30723c */ /* 0x000ff00000041830 */
[----:B-1----:R-:W-:Y:S08]  /*db60*/  HMMA.16816.F32.BF16 R16, R24, R20, R16 ;  /* 0x000000141810723c */ /* 0x002ff00000041810 */
[----:B------:R-:W-:Y:S01]  /*db70*/  HMMA.16816.F32.BF16 R44, R60, R58, R44 ;  /* 0x0000003a3c2c723c */ /* 0x000fe2000004182c */
[----:B------:R-:W1:Y:S07]  /*db80*/  LDSM.16.M88.4 R56, [R204+0x5000] ;  /* 0x00500000cc38783b */ /* 0x000e6e0000000200 */
[----:B------:R-:W-:Y:S01]  /*db90*/  HMMA.16816.F32.BF16 R28, R36, R98, R28 ;  /* 0x00000062241c723c */ /* 0x000fe2000004181c */
[----:B------:R-:W3:Y:S07]  /*dba0*/  LDSM.16.M88.4 R96, [R200+0xa900] ;  /* 0x00a90000c860783b */ /* 0x000eee0000000200 */
[----:B------:R-:W-:Y:S08]  /*dbb0*/  HMMA.16816.F32.BF16 R40, R60, R52, R40 ;  /* 0x000000343c28723c */ /* 0x000ff00000041828 */
[----:B------:R-:W-:Y:S08]  /*dbc0*/  HMMA.16816.F32.BF16 R72, R88, R94, R72 ;  /* 0x0000005e5848723c */ /* 0x000ff00000041848 */
[----:B------:R-:W-:Y:S08]  /*dbd0*/  HMMA.16816.F32.BF16 R48, R36, R32, R48 ;  /* 0x000000202430723c */ /* 0x000ff00000041830 */
[----:B--2---:R-:W-:Y:S08]  /*dbe0*/  HMMA.16816.F32.BF16 R16, R12, R8, R16 ;  /* 0x000000080c10723c */ /* 0x004ff00000041810 */
[----:B------:R-:W-:Y:S01]  /*dbf0*/  HMMA.16816.F32.BF16 R44, R36, R34, R44 ;  /* 0x00000022242c723c */ /* 0x000fe2000004182c */
[----:B------:R-:W2:Y:S07]  /*dc00*/  LDSM.16.M88.4 R32, [R205+0xb900] ;  /* 0x00b90000cd20783b */ /* 0x000eae0000000200 */
[----:B------:R-:W-:Y:S01]  /*dc10*/  HMMA.16816.F32.BF16 R28, R24, R22, R28 ;  /* 0x00000016181c723c */ /* 0x000fe2000004181c */
[----:B------:R-:W4:Y:S07]  /*dc20*/  LDSM.16.M88.4 R20, [R192+0x4800] ;  /* 0x00480000c014783b */ /* 0x000f2e0000000200 */
[----:B------:R-:W-:Y:S01]  /*dc30*/  HMMA.16816.F32.BF16 R68, R88, R76, R68 ;  /* 0x0000004c5844723c */ /* 0x000fe20000041844 */
[----:B------:R-:W-:-:S06]  /*dc40*/  FMUL.FTZ R2, R16, c[0x0][0x320] ;  /* 0x0000c80010027a20 */ /* 0x000fcc0000410000 */
[----:B------:R-:W-:Y:S01]  /*dc50*/  FMUL.FTZ R76, R19, c[0x0][0x320] ;  /* 0x0000c800134c7a20 */ /* 0x000fe20000410000 */
[----:B------:R-:W-:Y:S01]  /*dc60*/  HMMA.16816.F32.BF16 R64, R88, R78, R64 ;  /* 0x0000004e5840723c */ /* 0x000fe20000041840 */
[----:B------:R-:W2:Y:S07]  /*dc70*/  MUFU.TANH R2, R2 ;  /* 0x0000000200027308 */ /* 0x000eae0000002400 */
[----:B-1----:R-:W-:Y:S01]  /*dc80*/  HMMA.16816.F32.BF16 R40, R36, R56, R40 ;  /* 0x000000382428723c */ /* 0x002fe20000041828 */
[----:B------:R-:W1:Y:S06]  /*dc90*/  MUFU.TANH R76, R76 ;  /* 0x0000004c004c7308 */ /* 0x000e6c0000002400 */
[----:B------:R-:W-:Y:S01]  /*dca0*/  FMUL.FTZ R56, R17, c[0x0][0x320] ;  /* 0x0000c80011387a20 */ /* 0x000fe20000410000 */
[----:B------:R-:W-:Y:S01]  /*dcb0*/  HMMA.16816.F32.BF16 R72, R60, R54, R72 ;  /* 0x000000363c48723c */ /* 0x000fe20000041848 */
[----:B------:R-:W-:Y:S01]  /*dcc0*/  FMUL.FTZ R57, R18, c[0x0][0x320] ;  /* 0x0000c80012397a20 */ /* 0x000fe20000410000 */
[----:B------:R-:W-:Y:S03]  /*dcd0*/  LDSM.16.M88.4 R52, [R192+0x5000] ;  /* 0x00500000c034783b */ /* 0x000fe60000000200 */
[----:B------:R-:W1:Y:S01]  /*dce0*/  MUFU.TANH R56, R56 ;  /* 0x0000003800387308 */ /* 0x000e620000002400 */
[----:B------:R-:W5:Y:S02]  /*dcf0*/  LDSM.16.M88.4 R16, [R204+0x5800] ;  /* 0x00580000cc10783b */ /* 0x000f640000000200 */
        /* <DEDUP_REMOVED lines=44> */
[----:B------:R-:W1:Y:S05]  /*dfc0*/  MUFU.TANH R18, R18 ;  /* 0x0000001200127308 */ /* 0x000e6a0000002400 */
[----:B------:R-:W-:Y:S01]  /*dfd0*/  SHF.R.S32.HI R9, RZ, 0x1f, R134 ;  /* 0x0000001fff097819 */ /* 0x000fe20000011486 */
[----:B------:R-:W-:Y:S01]  /*dfe0*/  HMMA.16816.F32.BF16 R64, R12, R10, R64 ;  /* 0x0000000a0c40723c */ /* 0x000fe20000041840 */
[----:B------:R-:W-:Y:S01]  /*dff0*/  FMUL.FTZ R40, R40, c[0x0][0x320] ;  /* 0x0000c80028287a20 */ /* 0x000fe20000410000 */
[----:B------:R-:W1:Y:S01]  /*e000*/  MUFU.TANH R19, R19 ;  /* 0x0000001300137308 */ /* 0x000e620000002400 */
[----:B------:R-:W-:Y:S01]  /*e010*/  FMUL.FTZ R41, R41, c[0x0][0x320] ;  /* 0x0000c80029297a20 */ /* 0x000fe20000410000 */
[----:B------:R-:W-:Y:S01]  /*e020*/  SHF.R.S32.HI R8, RZ, 0x1f, R145 ;  /* 0x0000001fff087819 */ /* 0x000fe20000011491 */
[----:B------:R-:W-:-:S02]  /*e030*/  FMUL.FTZ R42, R42, c[0x0][0x320] ;  /* 0x0000c8002a2a7a20 */ /* 0x000fc40000410000 */
[----:B------:R-:W-:Y:S02]  /*e040*/  FMUL.FTZ R43, R43, c[0x0][0x320] ;  /* 0x0000c8002b2b7a20 */ /* 0x000fe40000410000 */
        /* <DEDUP_REMOVED lines=9> */
[----:B------:R-:W-:Y:S02]  /*e0e0*/  FMUL.FTZ R71, R71, c[0x0][0x320] ;  /* 0x0000c80047477a20 */ /* 0x000fe40000410000 */
[----:B------:R-:W-:Y:S01]  /*e0f0*/  FMUL.FTZ R64, R64, c[0x0][0x320] ;  /* 0x0000c80040407a20 */ /* 0x000fe20000410000 */
[----:B------:R1:W1:Y:S01]  /*e100*/  MUFU.TANH R164, R42 ;  /* 0x0000002a00a47308 */ /* 0x0002620000002400 */
[----:B------:R-:W-:Y:S02]  /*e110*/  FMUL.FTZ R65, R65, c[0x0][0x320] ;  /* 0x0000c80041417a20 */ /* 0x000fe40000410000 */
        /* <DEDUP_REMOVED lines=18> */
[----:B------:R-:W-:Y:S01]  /*e240*/  IMAD.MOV.U32 R214, RZ, RZ, RZ ;  /* 0x000000ffffd67224 */ /* 0x000fe200078e00ff */
[----:B------:R-:W-:-:S04]  /*e250*/  IADD3 R215, R217, R83, R208 ;  /* 0x00000053d9d77210 */ /* 0x000fc80007ffe0d0 */
[----:B------:R-:W-:-:S05]  /*e260*/  IADD3 R215, R215, -0x80, RZ ;  /* 0xffffff80d7d77810 */ /* 0x000fca0007ffe0ff */
[----:B------:R-:W-:Y:S02]  /*e270*/  IMAD.MOV.U32 R10, RZ, RZ, R215 ;  /* 0x000000ffff0a7224 */ /* 0x000fe400078e00d7 */
[----:B------:R-:W-:-:S05]  /*e280*/  @P0 IMAD.HI.U32 R11, R215, c[0x0][0x2bc], RZ ;  /* 0x0000af00d70b0a27 */ /* 0x000fca00078e00ff */
[----:B------:R-:W-:-:S04]  /*e290*/  @P0 SHF.R.U32.HI R10, RZ, c[0x0][0x2c0], R11 ;  /* 0x0000b000ff0a0a19 */ /* 0x000fc8000001160b */
[----:B------:R-:W-:-:S04]  /*e2a0*/  @!P3 IADD3 R12, P0, R10, R218, RZ ;  /* 0x000000da0a0cb210 */ /* 0x000fc80007f1e0ff */
[----:B------:R-:W-:Y:S02]  /*e2b0*/  @!P3 LEA.HI.X.SX32 R11, R10, R213, 0x1, P0 ;  /* 0x000000d50a0bb211 */ /* 0x000fe400000f0eff */
[----:B------:R-:W-:-:S04]  /*e2c0*/  @!P3 LEA R14, P0, R12, c[0x0][0x2a0], 0x2 ;  /* 0x0000a8000c0eba11 */ /* 0x000fc800078010ff */
[----:B------:R-:W-:-:S05]  /*e2d0*/  @!P3 LEA.HI.X R15, R12, c[0x0][0x2a4], R11, 0x2, P0 ;  /* 0x0000a9000c0fba11 */ /* 0x000fca00000f140b */
[----:B------:R2:W3:Y:S01]  /*e2e0*/  @!P3 LDG.E R214, [R14.64] ;  /* 0x000000060ed6b981 */ /* 0x0004e2000c1e1900 */
[----:B------:R-:W-:Y:S01]  /*e2f0*/  IMAD.MOV R10, RZ, RZ, -R10 ;  /* 0x000000ffff0a7224 */ /* 0x000fe200078e0a0a */
[----:B------:R-:W-:Y:S02]  /*e300*/  SHF.L.U64.HI R24, R144, 0x1, R7 ;  /* 0x0000000190187819 */ /* 0x000fe40000010207 */
[----:B------:R-:W-:Y:S01]  /*e310*/  IADD3 R21, -R6, 0x10, RZ ;  /* 0x0000001006157810 */ /* 0x000fe20007ffe1ff */
[----:B------:R-:W-:-:S03]  /*e320*/  IMAD R215, R10, c[0x0][0x2b8], R215 ;  /* 0x0000ae000ad77a24 */ /* 0x000fc600078e02d7 */
[----:B------:R-:W-:Y:S01]  /*e330*/  LOP3.LUT R21, R21, 0xf, RZ, 0xc0, !PT ;  /* 0x0000000f15157812 */ /* 0x000fe200078ec0ff */
[----:B------:R-:W-:Y:S01]  /*e340*/  IMAD.WIDE.U32 R12, R215, c[0x0][0x1e0], RZ ;  /* 0x00007800d70c7a25 */ /* 0x000fe200078e00ff */
[----:B------:R-:W-:-:S05]  /*e350*/  SHF.R.S32.HI R10, RZ, 0x1f, R215 ;  /* 0x0000001fff0a7819 */ /* 0x000fca00000114d7 */
[----:B------:R-:W-:-:S04]  /*e360*/  IMAD R10, R10, c[0x0][0x1e0], RZ ;  /* 0x000078000a0a7a24 */ /* 0x000fc800078e02ff */
[----:B------:R-:W-:-:S04]  /*e370*/  IMAD R10, R215, c[0x0][0x1e4], R10 ;  /* 0x00007900d70a7a24 */ /* 0x000fc800078e020a */
[----:B------:R-:W-:Y:S01]  /*e380*/  IMAD.IADD R13, R13, 0x1, R10 ;  /* 0x000000010d0d7824 */ /* 0x000fe200078e020a */
[----:B--2---:R-:W-:Y:S02]  /*e390*/  SHF.L.U64.HI R14, R134, 0x1, R9 ;  /* 0x00000001860e7819 */ /* 0x004fe40000010209 */
[----:B------:R-:W-:-:S04]  /*e3a0*/  SEL R9, RZ, 0x10, P5 ;  /* 0x00000010ff097807 */ /* 0x000fc80002800000 */
[----:B------:R-:W-:-:S04]  /*e3b0*/  IADD3 R27, -R9, 0x10, RZ ;  /* 0x00000010091b7810 */ /* 0x000fc80007ffe1ff */
[----:B------:R-:W-:Y:S02]  /*e3c0*/  LOP3.LUT R27, R27, 0xf, RZ, 0xc0, !PT ;  /* 0x0000000f1b1b7812 */ /* 0x000fe400078ec0ff */
[----:B---3--:R-:W-:Y:S01]  /*e3d0*/  SHF.R.S32.HI R10, RZ, 0x1f, R214 ;  /* 0x0000001fff0a7819 */ /* 0x008fe200000114d6 */
[----:B------:R-:W-:-:S04]  /*e3e0*/  IMAD.WIDE.U32 R12, R214, c[0x0][0x1f0], R12 ;  /* 0x00007c00d60c7a25 */ /* 0x000fc800078e000c */
[----:B------:R-:W-:Y:S01]  /*e3f0*/  IMAD R11, R10, c[0x0][0x1f0], RZ ;  /* 0x00007c000a0b7a24 */ /* 0x000fe200078e02ff */
[----:B------:R-:W-:Y:S02]  /*e400*/  IADD3 R15, P0, R80, R12, RZ ;  /* 0x0000000c500f7210 */ /* 0x000fe40007f1e0ff */
[----:B------:R-:W-:Y:S01]  /*e410*/  SEL R12, RZ, 0x10, P6 ;  /* 0x00000010ff0c7807 */ /* 0x000fe20003000000 */
[----:B------:R-:W-:Y:S01]  /*e420*/  IMAD R10, R214, c[0x0][0x1f4], R11 ;  /* 0x00007d00d60a7a24 */ /* 0x000fe200078e020b */
[----:B------:R-:W-:Y:S01]  /*e430*/  SHF.L.U64.HI R11, R145, 0x1, R8 ;  /* 0x00000001910b7819 */ /* 0x000fe20000010208 */
[----:B------:R-:W-:Y:S01]  /*e440*/  IMAD.SHL.U32 R8, R144, 0x2, RZ ;  /* 0x0000000290087824 */ /* 0x000fe200078e00ff */
[----:B------:R-:W-:Y:S02]  /*e450*/  IADD3 R36, -R12, 0x10, RZ ;  /* 0x000000100c247810 */ /* 0x000fe40007ffe1ff */
[----:B------:R-:W-:Y:S01]  /*e460*/  IADD3.X R10, R211, R13, R10, P0, !PT ;  /* 0x0000000dd30a7210 */ /* 0x000fe200007fe40a */
[----:B------:R-:W-:Y:S01]  /*e470*/  IMAD.SHL.U32 R13, R134, 0x2, RZ ;  /* 0x00000002860d7824 */ /* 0x000fe200078e00ff */
[----:B------:R-:W-:-:S02]  /*e480*/  LEA R20, P0, R15, c[0x0][0x1c8], 0x1 ;  /* 0x000072000f147a11 */ /* 0x000fc400078008ff */
[----:B------:R-:W-:Y:S02]  /*e490*/  LOP3.LUT R36, R36, 0xf, RZ, 0xc0, !PT ;  /* 0x0000000f24247812 */ /* 0x000fe400078ec0ff */
[----:B------:R-:W-:Y:S01]  /*e4a0*/  LEA.HI.X R15, R15, c[0x0][0x1cc], R10, 0x1, P0 ;  /* 0x000073000f0f7a11 */ /* 0x000fe200000f0c0a */
[----:B------:R-:W2:Y:S01]  /*e4b0*/  SHFL.IDX PT, R22, R20, 0x1, 0x181f ;  /* 0x00381f0014167f89 */ /* 0x000ea200000e0000 */
[----:B------:R-:W-:-:S03]  /*e4c0*/  IMAD.SHL.U32 R10, R145, 0x2, RZ ;  /* 0x00000002910a7824 */ /* 0x000fc600078e00ff */
[----:B------:R-:W3:Y:S04]  /*e4d0*/  SHFL.IDX PT, R23, R15, 0x1, 0x181f ;  /* 0x00381f000f177f89 */ /* 0x000ee800000e0000 */
        /* <DEDUP_REMOVED lines=23> */
.L_x_138:
        /* <DEDUP_REMOVED lines=29> */
[----:B------:R-:W-:Y:S01]  /*e820*/  LDSM.16.MT88.4 R136, [R198+0x900] ;  /* 0x00090000c688783b */ /* 0x000fe20000004200 */
[----:B------:R-:W-:-:S02]  /*e830*/  FMNMX.FTZ R6, R3, R15, !PT ;  /* 0x0000000f03067209 */ /* 0x000fc40007810000 */
[----:B------:R-:W-:Y:S01]  /*e840*/  FSEL R30, R30, -INF , P0 ;  /* 0xff8000001e1e7808 */ /* 0x000fe20000000000 */
[----:B------:R-:W-:Y:S01]  /*e850*/  LDSM.16.MT88.4 R24, [R198+0x2900] ;  /* 0x00290000c618783b */ /* 0x000fe20000004200 */
        /* <DEDUP_REMOVED lines=21> */
[----:B------:R-:W-:Y:S01]  /*e9b0*/  ISETP.GT.AND P0, PT, R4, 0x20, PT ;  /* 0x000000200400780c */ /* 0x000fe20003f04270 */
[----:B------:R-:W-:Y:S01]  /*e9c0*/  LDSM.16.MT88.4 R32, [R197+0x900] ;  /* 0x00090000c520783b */ /* 0x000fe20000004200 */
        /* <DEDUP_REMOVED lines=9> */
[----:B------:R-:W-:Y:S02]  /*ea60*/  FMNMX.FTZ R17, R2, R17, !PT ;  /* 0x0000001102117209 */ /* 0x000fe40007810000 */
[----:B------:R-:W-:Y:S02]  /*ea70*/  FSEL R166, R166, -INF , P0 ;  /* 0xff800000a6a67808 */ /* 0x000fe40000000000 */
[----:B------:R-:W-:Y:S02]  /*ea80*/  FSEL R167, R167, -INF , P0 ;  /* 0xff800000a7a77808 */ /* 0x000fe40000000000 */
[----:B------:R-:W-:-:S02]  /*ea90*/  ISETP.GT.AND P0, PT, R4, 0x29, PT ;  /* 0x000000290400780c */ /* 0x000fc40003f04270 */
[----:B------:R-:W-:Y:S02]  /*eaa0*/  FMNMX.FTZ R6, R169, R6, !PT ;  /* 0x00000006a9067209 */ /* 0x000fe40007810000 */
[----:B------:R-:W-:Y:S02]  /*eab0*/  FMNMX.FTZ R17, R14, R17, !PT ;  /* 0x000000110e117209 */ /* 0x000fe40007810000 */
[----:B------:R-:W-:Y:S02]  /*eac0*/  FSEL R172, R172, -INF , P0 ;  /* 0xff800000acac7808 */ /* 0x000fe40000000000 */
[----:B------:R-:W-:Y:S02]  /*ead0*/  FSEL R163, R163, -INF , P0 ;  /* 0xff800000a3a37808 */ /* 0x000fe40000000000 */
[----:B------:R-:W-:Y:S02]  /*eae0*/  FMNMX.FTZ R6, R161, R6, !PT ;  /* 0x00000006a1067209 */ /* 0x000fe40007810000 */
[----:B------:R-:W-:-:S02]  /*eaf0*/  FMNMX.FTZ R17, R12, R17, !PT ;  /* 0x000000110c117209 */ /* 0x000fc40007810000 */
        /* <DEDUP_REMOVED lines=20> */
[----:B------:R-:W-:Y:S02]  /*ec40*/  FMNMX.FTZ R17, R166, R17, !PT ;  /* 0x00000011a6117209 */ /* 0x000fe40007810000 */
[----:B------:R-:W-:Y:S02]  /*ec50*/  FMNMX.FTZ R16, R141, R6, !PT ;  /* 0x000000068d107209 */ /* 0x000fe40007810000 */
[----:B------:R-:W-:Y:S02]  /*ec60*/  FMNMX.FTZ R17, R172, R17, !PT ;  /* 0x00000011ac117209 */ /* 0x000fe40007810000 */
[----:B------:R-:W-:Y:S01]  /*ec70*/  FSEL R162, R162, -INF , P0 ;  /* 0xff800000a2a27808 */ /* 0x000fe20000000000 */
[----:B------:R-:W1:Y:S01]  /*ec80*/  SHFL.BFLY PT, R19, R16, 0x2, 0x1f ;  /* 0x0c401f0010137f89 */ /* 0x000e6200000e0000 */
[----:B------:R-:W-:-:S04]  /*ec90*/  FMNMX.FTZ R17, R168, R17, !PT ;  /* 0x00000011a8117209 */ /* 0x000fc80007810000 */
[----:B------:R-:W-:-:S04]  /*eca0*/  FMNMX.FTZ R17, R142, R17, !PT ;  /* 0x000000118e117209 */ /* 0x000fc80007810000 */
[----:B------:R-:W-:-:S04]  /*ecb0*/  FMNMX.FTZ R17, R140, R17, !PT ;  /* 0x000000118c117209 */ /* 0x000fc80007810000 */
        /* <DEDUP_REMOVED lines=8> */
[----:B------:R-:W-:-:S05]  /*ed40*/  FMUL.FTZ R170, R132, c[0x0][0x2d0] ;  /* 0x0000b40084aa7a20 */ /* 0x000fca0000410000 */
[----:B------:R-:W-:-:S05]  /*ed50*/  FSEL R170, R170, RZ, P0 ;  /* 0x000000ffaaaa7208 */ /* 0x000fca0000000000 */
[--C-:B------:R-:W-:Y:S02]  /*ed60*/  FFMA.FTZ R155, R3, c[0x0][0x2d0], -R170.reuse ;  /* 0x0000b400039b7a23 */ /* 0x100fe400000108aa */
[--C-:B------:R-:W-:Y:S01]  /*ed70*/  FFMA.FTZ R154, R15, c[0x0][0x2d0], -R170.reuse ;  /* 0x0000b4000f9a7a23 */ /* 0x100fe200000108aa */
[----:B--2---:R-:W-:Y:S01]  /*ed80*/  FMNMX.FTZ R3, R4, R17, !PT ;  /* 0x0000001104037209 */ /* 0x004fe20007810000 */
[--C-:B------:R-:W-:Y:S01]  /*ed90*/  FFMA.FTZ R152, R21, c[0x0][0x2d0], -R170.reuse ;  /* 0x0000b40015987a23 */ /* 0x100fe200000108aa */
[----:B------:R-:W-:Y:S01]  /*eda0*/  LDSM.16.MT88.4 R16, [R197+0x2900] ;  /* 0x00290000c510783b */ /* 0x000fe20000004200 */
[--C-:B------:R-:W-:Y:S01]  /*edb0*/  FFMA.FTZ R149, R29, c[0x0][0x2d0], -R170.reuse ;  /* 0x0000b4001d957a23 */ /* 0x100fe200000108aa */
[C---:B------:R-:W-:Y:S01]  /*edc0*/  FSETP.NEU.FTZ.AND P0, PT, R3.reuse, -INF , PT ;  /* 0xff8000000300780b */ /* 0x040fe20003f1d000 */
[----:B------:R-:W-:Y:S01]  /*edd0*/  FMUL.FTZ R165, R3, c[0x0][0x2d0] ;  /* 0x0000b40003a57a20 */ /* 0x000fe20000410000 */
[----:B------:R-:W-:Y:S01]  /*ede0*/  MUFU.EX2 R155, R155 ;  /* 0x0000009b009b7308 */ /* 0x000fe20000000800 */
[--C-:B------:R-:W-:Y:S01]  /*edf0*/  FFMA.FTZ R148, R11, c[0x0][0x2d0], -R170.reuse ;  /* 0x0000b4000b947a23 */ /* 0x100fe200000108aa */
[----:B------:R-:W-:Y:S01]  /*ee00*/  LDSM.16.MT88.4 R20, [R203+0x900] ;  /* 0x00090000cb14783b */ /* 0x000fe20000004200 */
[--C-:B------:R-:W-:Y:S01]  /*ee10*/  FFMA.FTZ R147, R9, c[0x0][0x2d0], -R170.reuse ;  /* 0x0000b40009937a23 */ /* 0x100fe200000108aa */
[----:B------:R-:W-:Y:S01]  /*ee20*/  FSEL R165, R165, RZ, P0 ;  /* 0x000000ffa5a57208 */ /* 0x000fe20000000000 */
[----:B------:R-:W-:-:S02]  /*ee30*/  FFMA.FTZ R153, R13, c[0x0][0x2d0], -R170 ;  /* 0x0000b4000d997a23 */ /* 0x000fc400000108aa */
[--C-:B------:R-:W-:Y:S01]  /*ee40*/  FFMA.FTZ R158, R169, c[0x0][0x2d0], -R170.reuse ;  /* 0x0000b400a99e7a23 */ /* 0x100fe200000108aa */
[----:B------:R-:W1:Y:S01]  /*ee50*/  MUFU.EX2 R154, R154 ;  /* 0x0000009a009a7308 */ /* 0x000e620000000800 */
[--C-:B------:R-:W-:Y:S02]  /*ee60*/  FFMA.FTZ R156, R57, c[0x0][0x2d0], -R165.reuse ;  /* 0x0000b400399c7a23 */ /* 0x100fe400000108a5 */
[----:B------:R-:W2:Y:S01]  /*ee70*/  LDSM.16.MT88.4 R56, [R197+0x2100] ;  /* 0x00210000c538783b */ /* 0x000ea20000004200 */
[--C-:B------:R-:W-:Y:S02]  /*ee80*/  FFMA.FTZ R157, R76, c[0x0][0x2d0], -R165.reuse ;  /* 0x0000b4004c9d7a23 */ /* 0x100fe400000108a5 */
[--C-:B------:R-:W-:Y:S02]  /*ee90*/  FFMA.FTZ R159, R30, c[0x0][0x2d0], -R165.reuse ;  /* 0x0000b4001e9f7a23 */ /* 0x100fe400000108a5 */
[--C-:B------:R-:W-:Y:S01]  /*eea0*/  FFMA.FTZ R150, R2, c[0x0][0x2d0], -R165.reuse ;  /* 0x0000b40002967a23 */ /* 0x100fe200000108a5 */
[----:B------:R-:W-:Y:S01]  /*eeb0*/  MUFU.EX2 R152, R152 ;  /* 0x0000009800987308 */ /* 0x000fe20000000800 */
[----:B------:R-:W-:Y:S01]  /*eec0*/  FFMA.FTZ R2, R7, c[0x0][0x2d0], -R170 ;  /* 0x0000b40007027a23 */ /* 0x000fe200000108aa */
[----:B------:R-:W-:Y:S01]  /*eed0*/  LDSM.16.MT88.4 R28, [R196+0x900] ;  /* 0x00090000c41c783b */ /* 0x000fe20000004200 */
[----:B------:R-:W-:-:S02]  /*eee0*/  FFMA.FTZ R135, R10, c[0x0][0x2d0], -R165 ;  /* 0x0000b4000a877a23 */ /* 0x000fc400000108a5 */
[--C-:B------:R-:W-:Y:S01]  /*eef0*/  FFMA.FTZ R0, R8, c[0x0][0x2d0], -R165.reuse ;  /* 0x0000b40008007a23 */ /* 0x100fe200000108a5 */
[----:B------:R-:W3:Y:S01]  /*ef00*/  LDSM.16.MT88.4 R4, [R196+0x4100] ;  /* 0x00410000c404783b */ /* 0x000ee20000004200 */
[----:B-1----:R-:W-:Y:S01]  /*ef10*/  F2FP.BF16.PACK_AB R96, R154, R155 ;  /* 0x0000009b9a60723e */ /* 0x002fe200000010ff */
[----:B------:R-:W1:Y:S01]  /*ef20*/  MUFU.EX2 R149, R149 ;  /* 0x0000009500957308 */ /* 0x000e620000000800 */
[--C-:B------:R-:W-:Y:S01]  /*ef30*/  FFMA.FTZ R151, R14, c[0x0][0x2d0], -R165.reuse ;  /* 0x0000b4000e977a23 */ /* 0x100fe200000108a5 */
[----:B------:R-:W4:Y:S01]  /*ef40*/  LDSM.16.MT88.4 R8, [R203+0x2900] ;  /* 0x00290000cb08783b */ /* 0x000f220000004200 */
[----:B------:R-:W-:Y:S02]  /*ef50*/  FFMA.FTZ R146, R12, c[0x0][0x2d0], -R165 ;  /* 0x0000b4000c927a23 */ /* 0x000fe400000108a5 */
[--C-:B------:R-:W-:Y:S01]  /*ef60*/  FFMA.FTZ R160, R167, c[0x0][0x2d0], -R170.reuse ;  /* 0x0000b400a7a07a23 */ /* 0x100fe200000108aa */
[----:B------:R-:W5:Y:S01]  /*ef70*/  LDSM.16.MT88.4 R12, [R196+0x2900] ;  /* 0x00290000c40c783b */ /* 0x000f620000004200 */
[--C-:B------:R-:W-:Y:S01]  /*ef80*/  FFMA.FTZ R161, R161, c[0x0][0x2d0], -R170.reuse ;  /* 0x0000b400a1a17a23 */ /* 0x100fe200000108aa */
[----:B------:R-:W-:Y:S01]  /*ef90*/  MUFU.EX2 R156, R156 ;  /* 0x0000009c009c7308 */ /* 0x000fe20000000800 */
[----:B------:R-:W-:-:S02]  /*efa0*/  FFMA.FTZ R163, R163, c[0x0][0x2d0], -R170 ;  /* 0x0000b400a3a37a23 */ /* 0x000fc400000108aa */
[--C-:B------:R-:W-:Y:S02]  /*efb0*/  FFMA.FTZ R164, R164, c[0x0][0x2d0], -R165.reuse ;  /* 0x0000b400a4a47a23 */ /* 0x100fe400000108a5 */
[--C-:B------:R-:W-:Y:S02]  /*efc0*/  FFMA.FTZ R167, R174, c[0x0][0x2d0], -R165.reuse ;  /* 0x0000b400aea77a23 */ /* 0x100fe400000108a5 */
[--C-:B------:R-:W-:Y:S01]  /*efd0*/  FFMA.FTZ R166, R166, c[0x0][0x2d0], -R165.reuse ;  /* 0x0000b400a6a67a23 */ /* 0x100fe200000108a5 */
[----:B------:R-:W2:Y:S01]  /*efe0*/  MUFU.EX2 R157, R157 ;  /* 0x0000009d009d7308 */ /* 0x000ea20000000800 */
[----:B-1----:R-:W-:Y:S01]  /*eff0*/  F2FP.BF16.PACK_AB R98, R149, R152 ;  /* 0x000000989562723e */ /* 0x002fe200000010ff */
[----:B------:R-:W-:Y:S02]  /*f000*/  FFMA.FTZ R169, R172, c[0x0][0x2d0], -R165 ;  /* 0x0000b400aca97a23 */ /* 0x000fe400000108a5 */
[--C-:B------:R-:W-:Y:S02]  /*f010*/  FFMA.FTZ R172, R173, c[0x0][0x2d0], -R170.reuse ;  /* 0x0000b400adac7a23 */ /* 0x100fe400000108aa */
[----:B------:R-:W-:-:S02]  /*f020*/  FFMA.FTZ R171, R171, c[0x0][0x2d0], -R170 ;  /* 0x0000b400abab7a23 */ /* 0x000fc400000108aa */
[----:B------:R-:W-:Y:S01]  /*f030*/  MUFU.EX2 R159, R159 ;  /* 0x0000009f009f7308 */ /* 0x000fe20000000800 */
[--C-:B------:R-:W-:Y:S02]  /*f040*/  FFMA.FTZ R173, R143, c[0x0][0x2d0], -R170.reuse ;  /* 0x0000b4008fad7a23 */ /* 0x100fe400000108aa */
[----:B------:R-:W-:Y:S02]  /*f050*/  FFMA.FTZ R170, R141, c[0x0][0x2d0], -R170 ;  /* 0x0000b4008daa7a23 */ /* 0x000fe400000108aa */
[--C-:B------:R-:W-:Y:S02]  /*f060*/  FFMA.FTZ R168, R168, c[0x0][0x2d0], -R165.reuse ;  /* 0x0000b400a8a87a23 */ /* 0x100fe400000108a5 */
[--C-:B------:R-:W-:Y:S01]  /*f070*/  FFMA.FTZ R175, R142, c[0x0][0x2d0], -R165.reuse ;  /* 0x0000b4008eaf7a23 */ /* 0x100fe200000108a5 */
[----:B------:R-:W1:Y:S01]  /*f080*/  MUFU.EX2 R150, R150 ;  /* 0x0000009600967308 */ /* 0x000e620000000800 */
[----:B--2---:R-:W-:Y:S01]  /*f090*/  F2FP.BF16.PACK_AB R97, R157, R156 ;  /* 0x0000009c9d61723e */ /* 0x004fe200000010ff */
        /* <DEDUP_REMOVED lines=8> */
[----:B-1----:R-:W-:Y:S01]  /*f120*/  F2FP.BF16.PACK_AB R99, R150, R159 ;  /* 0x0000009f9663723e */ /* 0x002fe200000010ff */
        /* <DEDUP_REMOVED lines=10> */
[----:B------:R-:W2:Y:S06]  /*f1d0*/  MUFU.EX2 R146, R146 ;  /* 0x0000009200927308 */ /* 0x000eac0000000800 */
        /* <DEDUP_REMOVED lines=35> */
[----:B------:R-:W4:Y:S06]  /*f410*/  MUFU.EX2 R231, R231 ;  /* 0x000000e700e77308 */ /* 0x000f2c0000000800 */
[C---:B---3--:R-:W-:Y:S07]  /*f420*/  HMMA.16816.F32.BF16 R92, R96.reuse, R4, RZ ;  /* 0x00000004605c723c */ /* 0x048fee00000418ff */
[----:B-1----:R-:W-:Y:S01]  /*f430*/  F2FP.BF16.PACK_AB R4, R148, R153 ;  /* 0x000000999404723e */ /* 0x002fe200000010ff */
[----:B------:R-:W-:Y:S01]  /*f440*/  HMMA.16816.F32.BF16 R96, R96, R6, RZ ;  /* 0x000000066060723c */ /* 0x000fe200000418ff */
[----:B--2---:R-:W-:Y:S01]  /*f450*/  F2FP.BF16.PACK_AB R5, R146, R151 ;  /* 0x000000979205723e */ /* 0x004fe200000010ff */
        /* <DEDUP_REMOVED lines=15> */
[----:B------:R-:W2:Y:S07]  /*f550*/  LDSM.16.MT88.4 R16, [R197+0x4900] ;  /* 0x00490000c510783b */ /* 0x000eae0000004200 */
[C---:B------:R-:W-:Y:S08]  /*f560*/  HMMA.16816.F32.BF16 R128, R4.reuse, R20, R128 ;  /* 0x000000140480723c */ /* 0x040ff00000041880 */
[C---:B------:R-:W-:Y:S01]  /*f570*/  HMMA.16816.F32.BF16 R124, R4.reuse, R22, R124 ;  /* 0x00000016047c723c */ /* 0x040fe2000004187c */
[----:B------:R-:W3:Y:S07]  /*f580*/  LDSM.16.MT88.4 R20, [R203+0x4900] ;  /* 0x00490000cb14783b */ /* 0x000eee0000004200 */
[C---:B-----5:R-:W-:Y:S08]  /*f590*/  HMMA.16816.F32.BF16 R60, R4.reuse, R12, R60 ;  /* 0x0000000c043c723c */ /* 0x060ff0000004183c */
[C---:B------:R-:W-:Y:S01]  /*f5a0*/  HMMA.16816.F32.BF16 R64, R4.reuse, R14, R64 ;  /* 0x0000000e0440723c */ /* 0x040fe20000041840 */
[----:B------:R-:W4:Y:S07]  /*f5b0*/  LDSM.16.MT88.4 R12, [R196+0x4900] ;  /* 0x00490000c40c783b */ /* 0x000f2e0000004200 */
[C---:B-1----:R-:W-:Y:S08]  /*f5c0*/  HMMA.16816.F32.BF16 R76, R4.reuse, R8, R76 ;  /* 0x00000008044c723c */ /* 0x042ff0000004184c */
[C---:B------:R-:W-:Y:S01]  /*f5d0*/  HMMA.16816.F32.BF16 R80, R4.reuse, R10, R80 ;  /* 0x0000000a0450723c */ /* 0x040fe20000041850 */
[----:B------:R-:W1:Y:S07]  /*f5e0*/  LDSM.16.MT88.4 R8, [R203+0x1100] ;  /* 0x00110000cb08783b */ /* 0x000e6e0000004200 */
[C---:B--2---:R-:W-:Y:S08]  /*f5f0*/  HMMA.16816.F32.BF16 R84, R4.reuse, R16, R84 ;  /* 0x000000100454723c */ /* 0x044ff00000041854 */
[C---:B------:R-:W-:Y:S01]  /*f600*/  HMMA.16816.F32.BF16 R88, R4.reuse, R18, R88 ;  /* 0x000000120458723c */ /* 0x040fe20000041858 */
[----:B------:R-:W2:Y:S07]  /*f610*/  LDSM.16.MT88.4 R16, [R198+0x1100] ;  /* 0x00110000c610783b */ /* 0x000eae0000004200 */
        /* <DEDUP_REMOVED lines=14> */
[----:B------:R-:W-:Y:S07]  /*f700*/  LDSM.16.MT88.4 R20, [R203+0x5100] ;  /* 0x00510000cb14783b */ /* 0x000fee0000004200 */
[C---:B----4-:R-:W-:Y:S08]  /*f710*/  HMMA.16816.F32.BF16 R92, R4.reuse, R12, R92 ;  /* 0x0000000c045c723c */ /* 0x050ff0000004185c */
        /* <DEDUP_REMOVED lines=17> */
[C---:B--2---:R-:W-:Y:S08]  /*f830*/  HMMA.16816.F32.BF16 R120, R4.reuse, R16, R120 ;  /* 0x000000100478723c */ /* 0x044ff00000041878 */
[C---:B------:R-:W-:Y:S01]  /*f840*/  HMMA.16816.F32.BF16 R116, R4.reuse, R18, R116 ;  /* 0x000000120474723c */ /* 0x040fe20000041874 */
[----:B------:R-:W2:Y:S07]  /*f850*/  LDSM.16.MT88.4 R16, [R196+0x3100] ;  /* 0x00310000c410783b */ /* 0x000eae0000004200 */
[C---:B---3--:R-:W-:Y:S08]  /*f860*/  HMMA.16816.F32.BF16 R36, R4.reuse, R12, R36 ;  /* 0x0000000c0424723c */ /* 0x048ff00000041824 */
[C---:B------:R-:W-:Y:S01]  /*f870*/  HMMA.16816.F32.BF16 R40, R4.reuse, R14, R40 ;  /* 0x0000000e0428723c */ /* 0x040fe20000041828 */
[----:B------:R-:W3:Y:S07]  /*f880*/  LDSM.16.MT88.4 R12, [R198+0x5100] ;  /* 0x00510000c60c783b */ /* 0x000eee0000004200 */
[C---:B------:R-:W-:Y:S08]  /*f890*/  HMMA.16816.F32.BF16 R68, R4.reuse, R20, R68 ;  /* 0x000000140444723c */ /* 0x040ff00000041844 */
[C---:B-1----:R-:W-:Y:S08]  /*f8a0*/  HMMA.16816.F32.BF16 R52, R4.reuse, R8, R52 ;  /* 0x000000080434723c */ /* 0x042ff00000041834 */
        /* <DEDUP_REMOVED lines=8> */
[C---:B------:R-:W-:Y:S01]  /*f930*/  HMMA.16816.F32.BF16 R72, R4.reuse, R22, R72 ;  /* 0x000000160448723c */ /* 0x040fe20000041848 */
[----:B------:R-:W-:Y:S07]  /*f940*/  LDSM.16.MT88.4 R20, [R196+0x3900] ;  /* 0x00390000c414783b */ /* 0x000fee0000004200 */
        /* <DEDUP_REMOVED lines=24> */
[----:B---3--:R-:W-:Y:S01]  /*fad0*/  HMMA.16816.F32.BF16 R128, R4, R12, R128 ;  /* 0x0000000c0480723c */ /* 0x008fe20000041880 */
[----:B------:R-:W-:-:S02]  /*fae0*/  FADD.FTZ R174, R174, R175 ;  /* 0x000000afaeae7221 */ /* 0x000fc40000010000 */
[----:B------:R-:W-:Y:S02]  /*faf0*/  FADD.FTZ R233, R170, R173 ;  /* 0x000000adaae97221 */ /* 0x000fe40000010000 */
[----:B------:R-:W-:-:S03]  /*fb00*/  FADD.FTZ R231, R231, R174 ;  /* 0x000000aee7e77221 */ /* 0x000fc60000010000 */
[C---:B------:R-:W-:Y:S01]  /*fb10*/  HMMA.16816.F32.BF16 R124, R4.reuse, R14, R124 ;  /* 0x0000000e047c723c */ /* 0x040fe2000004187c */
[----:B------:R-:W3:Y:S07]  /*fb20*/  LDSM.16.MT88.4 R12, [R198+0x5900] ;  /* 0x00590000c60c783b */ /* 0x000eee0000004200 */
[C---:B-1----:R-:W-:Y:S08]  /*fb30*/  HMMA.16816.F32.BF16 R36, R4.reuse, R8, R36 ;  /* 0x000000080424723c */ /* 0x042ff00000041824 */
[C---:B------:R-:W-:Y:S01]  /*fb40*/  HMMA.16816.F32.BF16 R40, R4.reuse, R10, R40 ;  /* 0x0000000a0428723c */ /* 0x040fe20000041828 */
[----:B------:R-:W1:Y:S07]  /*fb50*/  LDSM.16.MT88.4 R8, [R197+0x5900] ;  /* 0x00590000c508783b */ /* 0x000e6e0000004200 */
[C---:B--2---:R-:W-:Y:S08]  /*fb60*/  HMMA.16816.F32.BF16 R68, R4.reuse, R16, R68 ;  /* 0x000000100444723c */ /* 0x044ff00000041844 */
[C---:B------:R-:W-:Y:S01]  /*fb70*/  HMMA.16816.F32.BF16 R72, R4.reuse, R18, R72 ;  /* 0x000000120448723c */ /* 0x040fe20000041848 */
[----:B------:R-:W2:Y:S07]  /*fb80*/  LDSM.16.MT88.4 R16, [R196+0x5900] ;  /* 0x00590000c410783b */ /* 0x000eae0000004200 */
        /* <DEDUP_REMOVED lines=12> */
[C---:B---3--:R-:W-:Y:S08]  /*fc50*/  HMMA.16816.F32.BF16 R76, R4.reuse, R12, R76 ;  /* 0x0000000c044c723c */ /* 0x048ff0000004184c */
[C---:B------:R-:W-:Y:S08]  /*fc60*/  HMMA.16816.F32.BF16 R80, R4.reuse, R14, R80 ;  /* 0x0000000e0450723c */ /* 0x040ff00000041850 */
[C---:B-1----:R-:W-:Y:S08]  /*fc70*/  HMMA.16816.F32.BF16 R84, R4.reuse, R8, R84 ;  /* 0x000000080454723c */ /* 0x042ff00000041854 */
[C---:B------:R-:W-:Y:S08]  /*fc80*/  HMMA.16816.F32.BF16 R88, R4.reuse, R10, R88 ;  /* 0x0000000a0458723c */ /* 0x040ff00000041858 */
[C---:B--2---:R-:W-:Y:S08]  /*fc90*/  HMMA.16816.F32.BF16 R92, R4.reuse, R16, R92 ;  /* 0x00000010045c723c */ /* 0x044ff0000004185c */
[----:B------:R-:W-:Y:S01]  /*fca0*/  HMMA.16816.F32.BF16 R96, R4, R18, R96 ;  /* 0x000000120460723c */ /* 0x000fe20000041860 */
[----:B------:R-:W-:Y:S07]  /*fcb0*/  @!P2 BRA `(.L_x_139) ;  /* 0x00002e300000a947 */ /* 0x000fee0003800000 */
[----:B------:R-:W-:Y:S01]  /*fcc0*/  SHF.R.S32.HI R227, RZ, 0x1f, R134 ;  /* 0x0000001fffe37819 */ /* 0x000fe20000011486 */
[----:B------:R-:W-:Y:S01]  /*fcd0*/  IMAD.MOV.U32 R0, RZ, RZ, R3 ;  /* 0x000000ffff007224 */ /* 0x000fe200078e0003 */
[----:B------:R-:W-:Y:S01]  /*fce0*/  SHF.R.S32.HI R2, RZ, 0x1f, R145 ;  /* 0x0000001fff027819 */ /* 0x000fe20000011491 */
[----:B------:R-:W-:Y:S01]  /*fcf0*/  IMAD.MOV.U32 R135, RZ, RZ, R132 ;  /* 0x000000ffff877224 */ /* 0x000fe200078e0084 */
[----:B------:R-:W-:Y:S01]  /*fd00*/  SHF.R.S32.HI R223, RZ, 0x1f, R144 ;  /* 0x0000001fffdf7819 */ /* 0x000fe20000011490 */
[C---:B------:R-:W-:Y:S01]  /*fd10*/  IMAD.SHL.U32 R226, R134.reuse, 0x2, RZ ;  /* 0x0000000286e27824 */ /* 0x040fe200078e00ff */
[----:B------:R-:W-:Y:S01]  /*fd20*/  LEA.HI.SX32 R229, R133, 0xfffffffe, 0x1a ;  /* 0xfffffffe85e57811 */ /* 0x000fe200078fd2ff */
[C---:B------:R-:W-:Y:S01]  /*fd30*/  IMAD.SHL.U32 R224, R145.reuse, 0x2, RZ ;  /* 0x0000000291e07824 */ /* 0x040fe200078e00ff */
[----:B------:R-:W-:Y:S01]  /*fd40*/  SHF.L.U64.HI R227, R134, 0x1, R227 ;  /* 0x0000000186e37819 */ /* 0x000fe200000102e3 */
[C---:B------:R-:W-:Y:S01]  /*fd50*/  IMAD.SHL.U32 R222, R144.reuse, 0x2, RZ ;  /* 0x0000000290de7824 */ /* 0x040fe200078e00ff */
[----:B------:R-:W-:Y:S01]  /*fd60*/  SHF.L.U64.HI R225, R145, 0x1, R2 ;  /* 0x0000000191e17819 */ /* 0x000fe20000010202 */
[----:B------:R-:W-:Y:S01]  /*fd70*/  IMAD R221, R207, c[0x0][0x210], RZ ;  /* 0x00008400cfdd7a24 */ /* 0x000fe200078e02ff */
[----:B------:R-:W-:Y:S01]  /*fd80*/  SHF.L.U64.HI R223, R144, 0x1, R223 ;  /* 0x0000000190df7819 */ /* 0x000fe200000102df */
[----:B------:R-:W-:Y:S01]  /*fd90*/  ULDC.64 UR4, c[0x0][0x118] ;  /* 0x0000460000047ab9 */ /* 0x000fe20000000a00 */
[----:B------:R-:W-:Y:S01]  /*fda0*/  IADD3 R220, R216, 0x100, RZ ;  /* 0x00000100d8dc7810 */ /* 0x000fe20007ffe0ff */
[----:B------:R-:W-:Y:S05]  /*fdb0*/  BRA `(.L_x_140) ;  /* 0x0000033000007947 */ /* 0x000fea0003800000 */
.L_x_142:
[----:B------:R-:W-:Y:S01]  /*fdc0*/  ISETP.NE.AND P2, PT, R212, 0x1, PT ;  /* 0x00000001d400780c */ /* 0x000fe20003f45270 */
[----:B------:R-:W-:Y:S02]  /*fdd0*/  IMAD R2, R229, 0x40, R208 ;  /* 0x00000040e5027824 */ /* 0x000fe400078e02d0 */
[----:B------:R-:W-:Y:S03]  /*fde0*/  IMAD.MOV.U32 R214, RZ, RZ, RZ ;  /* 0x000000ffffd67224 */ /* 0x000fe600078e00ff */
[----:B------:R-:W-:Y:S05]  /*fdf0*/  IADD3 R215, R2, -0x40, R217 ;  /* 0xffffffc002d77810 */ /* 0x000fea0007ffe0d9 */
[----:B------:R-:W-:Y:S02]  /*fe00*/  IMAD.MOV.U32 R2, RZ, RZ, R215 ;  /* 0x000000ffff027224 */ /* 0x000fe400078e00d7 */
[----:B------:R-:W-:Y:S05]  /*fe10*/  @P2 IMAD.HI.U32 R3, R215, c[0x0][0x2bc], RZ ;  /* 0x0000af00d7032a27 */ /* 0x000fea00078e00ff */
[----:B------:R-:W-:Y:S04]  /*fe20*/  @P2 SHF.R.U32.HI R2, RZ, c[0x0][0x2c0], R3 ;  /* 0x0000b000ff022a19 */ /* 0x000fe80000011603 */
[C---:B------:R-:W-:Y:S04]  /*fe30*/  @!P3 IADD3 R4, P0, R2.reuse, R218, RZ ;  /* 0x000000da0204b210 */ /* 0x040fe80007f1e0ff */
[----:B------:R-:W-:Y:S01]  /*fe40*/  @!P3 LEA.HI.X.SX32 R3, R2, R213, 0x1, P0 ;  /* 0x000000d50203b211 */ /* 0x000fe200000f0eff */
[----:B------:R-:W-:Y:S01]  /*fe50*/  IMAD.MOV R2, RZ, RZ, -R2 ;  /* 0x000000ffff027224 */ /* 0x000fe200078e0a02 */
[----:B------:R-:W-:Y:S03]  /*fe60*/  @!P3 LEA R8, P0, R4, c[0x0][0x2a0], 0x2 ;  /* 0x0000a8000408ba11 */ /* 0x000fe600078010ff */
[----:B------:R-:W-:Y:S01]  /*fe70*/  IMAD R215, R2, c[0x0][0x2b8], R215 ;  /* 0x0000ae0002d77a24 */ /* 0x000fe200078e02d7 */
[----:B------:R-:W-:Y:S01]  /*fe80*/  @!P3 LEA.HI.X R9, R4, c[0x0][0x2a4], R3, 0x2, P0 ;  /* 0x0000a9000409ba11 */ /* 0x000fe200000f1403 */
[----:B------:R-:W-:Y:S02]  /*fe90*/  IMAD R2, R207, c[0x0][0x1e8], RZ ;  /* 0x00007a00cf027a24 */ /* 0x000fe400078e02ff */
        /* <DEDUP_REMOVED lines=14> */
[----:B------:R-:W1:Y:S04]  /*ff80*/  SHFL.IDX PT, R5, R15, RZ, 0x181f ;  /* 0x00181fff0f057589 */ /* 0x000e6800000e0000 */
[----:B------:R-:W2:Y:S04]  /*ff90*/  SHFL.IDX PT, R4, R14, RZ, 0x181f ;  /* 0x00181fff0e047589 */ /* 0x000ea800000e0000 */
[----:B------:R-:W3:Y:S04]  /*ffa0*/  SHFL.IDX PT, R3, R15, 0x1, 0x181f ;  /* 0x00381f000f037f89 */ /* 0x000ee800000e0000 */
[----:B------:R-:W4:Y:S01]  /*ffb0*/  SHFL.IDX PT, R2, R14, 0x1, 0x181f ;  /* 0x00381f000e027f89 */ /* 0x000f2200000e0000 */
[C---:B-1----:R-:W-:Y:S02]  /*ffc0*/  IADD3 R8, P0, R5.reuse, R226, RZ ;  /* 0x000000e205087210 */ /* 0x042fe40007f1e0ff */
[C---:B------:R-:W-:Y:S02]  /*ffd0*/  IADD3 R6, P1, R5.reuse, R224, RZ ;  /* 0x000000e005067210 */ /* 0x040fe40007f3e0ff */
[C---:B--2---:R-:W-:Y:S02]  /*ffe0*/  IADD3.X R9, R4.reuse, R227, RZ, P0, !PT ;  /* 0x000000e304097210 */ /* 0x044fe400007fe4ff */
[----:B------:R-:W-:Y:S01]  /*fff0*/  IADD3 R12, P0, R5, R222, RZ ;  /* 0x000000de050c7210 */ /* 0x000fe20007f1e0ff */
[C---:B------:R-:W-:Y:S01]  /*10000*/  IMAD.X R7, R4.reuse, 0x1, R225, P1 ;  /* 0x0000000104077824 */ /* 0x040fe200008e06e1 */
[C---:B---3--:R-:W-:Y:S01]  /*10010*/  IADD3 R10, P2, R3.reuse, R226, RZ ;  /* 0x000000e2030a7210 */ /* 0x048fe20007f5e0ff */
[----:B------:R1:W-:Y:S02]  /*10020*/  LDGSTS.E.BYPASS.LTC128B.128 [R216+0x6100], [R8.64], !P6 ;  /* 0x0610000008d87fae */ /* 0x0003e4000f101d44 */
[----:B------:R-:W-:Y:S01]  /*10030*/  IMAD.X R13, R4, 0x1, R223, P0 ;  /* 0x00000001040d7824 */ /* 0x000fe200000e06df */
[C---:B------:R-:W-:Y:S01]  /*10040*/  IADD3 R4, P1, R3.reuse, R224, RZ ;  /* 0x000000e003047210 */ /* 0x040fe20007f3e0ff */
[----:B------:R1:W-:Y:S01]  /*10050*/  LDGSTS.E.BYPASS.LTC128B.128 [R216+0x8100], [R6.64], !P5 ;  /* 0x0810000006d87fae */ /* 0x0003e2000e901d44 */
[C---:B----4-:R-:W-:Y:S01]  /*10060*/  IMAD.X R11, R2.reuse, 0x1, R227, P2 ;  /* 0x00000001020b7824 */ /* 0x050fe200010e06e3 */
[----:B------:R-:W-:Y:S02]  /*10070*/  IADD3 R14, P0, R3, R222, RZ ;  /* 0x000000de030e7210 */ /* 0x000fe40007f1e0ff */
[----:B------:R1:W-:Y:S01]  /*10080*/  LDGSTS.E.BYPASS.LTC128B.128 [R216+0xa100], [R12.64], !P4 ;  /* 0x0a1000000cd87fae */ /* 0x0003e2000e101d44 */
[C---:B------:R-:W-:Y:S02]  /*10090*/  IADD3.X R5, R2.reuse, R225, RZ, P1, !PT ;  /* 0x000000e102057210 */ /* 0x040fe40000ffe4ff */
[----:B------:R-:W-:Y:S01]  /*100a0*/  IMAD.X R15, R2, 0x1, R223, P0 ;  /* 0x00000001020f7824 */ /* 0x000fe200000e06df */
[----:B------:R1:W-:Y:S04]  /*100b0*/  LDGSTS.E.BYPASS.LTC128B.128 [R216+0x7100], [R10.64], !P6 ;  /* 0x071000000ad87fae */ /* 0x0003e8000f101d44 */
[----:B------:R1:W-:Y:S04]  /*100c0*/  LDGSTS.E.BYPASS.LTC128B.128 [R216+0x9100], [R4.64], !P5 ;  /* 0x0910000004d87fae */ /* 0x0003e8000e901d44 */
[----:B------:R1:W-:Y:S01]  /*100d0*/  LDGSTS.E.BYPASS.LTC128B.128 [R216+0xb100], [R14.64], !P4 ;  /* 0x0b1000000ed87fae */ /* 0x0003e2000e101d44 */
[----:B------:R-:W-:-:S05]  /*100e0*/  BRA `(.L_x_141) ;  /* 0x0000109000007947 */ /* 0x000fca0003800000 */
.L_x_140:
[----:B------:R-:W-:Y:S01]  /*100f0*/  SHF.R.S32.HI R9, RZ, 0x1f, R215 ;  /* 0x0000001fff097819 */ /* 0x000fe200000114d7 */
[----:B------:R-:W-:Y:S01]  /*10100*/  IMAD.WIDE.U32 R10, R215, c[0x0][0x208], RZ ;  /* 0x00008200d70a7a25 */ /* 0x000fe200078e00ff */
[----:B------:R-:W-:Y:S01]  /*10110*/  SHF.R.S32.HI R3, RZ, 0x1f, R214 ;  /* 0x0000001fff037819 */ /* 0x000fe200000114d6 */
[----:B------:R-:W-:Y:S04]  /*10120*/  DEPBAR.LE SB0, 0x0 ;  /* 0x000080000000791a */ /* 0x000fe80000000000 */
[----:B------:R-:W-:Y:S01]  /*10130*/  IMAD R9, R9, c[0x0][0x208], RZ ;  /* 0x0000820009097a24 */ /* 0x000fe200078e02ff */
[----:B------:R-:W-:Y:S01]  /*10140*/  BAR.SYNC.DEFER_BLOCKING 0x0 ;  /* 0x0000000000007b1d */ /* 0x000fe20000010000 */
[----:B------:R-:W-:Y:S02]  /*10150*/  IMAD R3, R3, c[0x0][0x218], RZ ;  /* 0x0000860003037a24 */ /* 0x000fe400078e02ff */
[----:B------:R-:W-:Y:S02]  /*10160*/  IMAD R9, R215, c[0x0][0x20c], R9 ;  /* 0x00008300d7097a24 */ /* 0x000fe400078e0209 */
[C---:B------:R-:W-:Y:S03]  /*10170*/  IMAD R3, R214.reuse, c[0x0][0x21c], R3 ;  /* 0x00008700d6037a24 */ /* 0x040fe600078e0203 */
[----:B------:R-:W-:Y:S05]  /*10180*/  IADD3 R11, R11, R9, RZ ;  /* 0x000000090b0b7210 */ /* 0x000fea0007ffe0ff */
[----:B------:R-:W-:Y:S05]  /*10190*/  IMAD.WIDE.U32 R10, R214, c[0x0][0x218], R10 ;  /* 0x00008600d60a7a25 */ /* 0x000fea00078e000a */
[----:B------:R-:W-:Y:S04]  /*101a0*/  IADD3 R2, P0, R221, R10, RZ ;  /* 0x0000000add027210 */ /* 0x000fe80007f1e0ff */
[----:B------:R-:W-:Y:S02]  /*101b0*/  IADD3.X R3, R210, R11, R3, P0, !PT ;  /* 0x0000000bd2037210 */ /* 0x000fe400007fe403 */
[C---:B------:R-:W-:Y:S01]  /*101c0*/  LEA R14, P0, R2.reuse, c[0x0][0x1f8], 0x1 ;  /* 0x00007e00020e7a11 */ /* 0x040fe200078008ff */
[----:B------:R-:W-:Y:S03]  /*101d0*/  LDSM.16.M88.4 R136, [R206+0xc100] ;  /* 0x00c10000ce88783b */ /* 0x000fe60000000200 */
[----:B------:R-:W-:Y:S04]  /*101e0*/  LEA.HI.X R9, R2, c[0x0][0x1fc], R3, 0x1, P0 ;  /* 0x00007f0002097a11 */ /* 0x000fe800000f0c03 */
[----:B------:R-:W-:Y:S07]  /*101f0*/  SHFL.IDX PT, R17, R14, RZ, 0x181f ;  /* 0x00181fff0e117589 */ /* 0x000fee00000e0000 */
[----:B------:R-:W-:Y:S07]  /*10200*/  SHFL.IDX PT, R2, R9, RZ, 0x181f ;  /* 0x00181fff09027589 */ /* 0x000fee00000e0000 */
[----:B------:R-:W1:Y:S07]  /*10210*/  LDSM.16.M88.4 R140, [R205+0x6100] ;  /* 0x00610000cd8c783b */ /* 0x000e6e0000000200 */
[----:B------:R-:W-:Y:S07]  /*10220*/  LDSM.16.M88.4 R144, [R205+0x6900] ;  /* 0x00690000cd90783b */ /* 0x000fee0000000200 */
[----:B------:R-:W-:Y:S07]  /*10230*/  LDSM.16.M88.4 R148, [R205+0x7100] ;  /* 0x00710000cd94783b */ /* 0x000fee0000000200 */
[----:B------:R-:W-:Y:S07]  /*10240*/  LDSM.16.M88.4 R152, [R205+0x7900] ;  /* 0x00790000cd98783b */ /* 0x000fee0000000200 */
[----:B------:R-:W-:Y:S07]  /*10250*/  LDSM.16.M88.4 R156, [R202+0xc100] ;  /* 0x00c10000ca9c783b */ /* 0x000fee0000000200 */
[----:B------:R-:W-:Y:S01]  /*10260*/  LDSM.16.M88.4 R160, [R204] ;  /* 0x00000000cca0783b */ /* 0x000fe20000000200 */
[C---:B-1----:R-:W-:Y:S06]  /*10270*/  HMMA.16816.F32.BF16 R4, R136.reuse, R140, RZ ;  /* 0x0000008c8804723c */ /* 0x042fec00000418ff */
[----:B------:R-:W-:Y:S01]  /*10280*/  LDSM.16.M88.4 R164, [R195] ;  /* 0x00000000c3a4783b */ /* 0x000fe20000000200 */
[C---:B------:R-:W-:Y:S02]  /*10290*/  IADD3 R12, P0, R17.reuse, R226, RZ ;  /* 0x000000e2110c7210 */ /* 0x040fe40007f1e0ff */
[C---:B------:R-:W-:Y:S03]  /*102a0*/  IADD3 R10, P1, R17.reuse, R224, RZ ;  /* 0x000000e0110a7210 */ /* 0x040fe60007f3e0ff */
[C---:B------:R-:W-:Y:S01]  /*102b0*/  IADD3.X R13, R2.reuse, R227, RZ, P0, !PT ;  /* 0x000000e3020d7210 */ /* 0x040fe200007fe4ff */
[----:B------:R-:W-:Y:S01]  /*102c0*/  LDSM.16.M88.4 R168, [R194] ;  /* 0x00000000c2a8783b */ /* 0x000fe20000000200 */
[C---:B------:R-:W-:Y:S02]  /*102d0*/  IADD3.X R11, R2.reuse, R225, RZ, P1, !PT ;  /* 0x000000e1020b7210 */ /* 0x040fe40000ffe4ff */
[----:B------:R-:W-:Y:S04]  /*102e0*/  IADD3 R16, P0, R17, R222, RZ ;  /* 0x000000de11107210 */ /* 0x000fe80007f1e0ff */
[----:B------:R-:W-:Y:S01]  /*102f0*/  LDSM.16.M88.4 R172, [R193] ;  /* 0x00000000c1ac783b */ /* 0x000fe20000000200 */
[----:B------:R-:W-:Y:S06]  /*10300*/  IADD3.X R17, R2, R223, RZ, P0, !PT ;  /* 0x000000df02117210 */ /* 0x000fec00007fe4ff */
[----:B------:R-:W-:Y:S01]  /*10310*/  @!PT LDS RZ, [RZ] ;  /* 0x00000000fffff984 */ /* 0x000fe20000000800 */
[----:B------:R-:W-:Y:S01]  /*10320*/  @!PT LDS RZ, [RZ] ;  /* 0x00000000fffff984 */ /* 0x000fe20000000800 */
[----:B------:R-:W-:Y:S01]  /*10330*/  @!PT LDS RZ, [RZ] ;  /* 0x00000000fffff984 */ /* 0x000fe20000000800 */
[----:B------:R1:W-:Y:S07]  /*10340*/  LDGSTS.E.BYPASS.LTC128B.128 [R220], [R12.64], !P6 ;  /* 0x000000000cdc7fae */ /* 0x0003ee000f101d44 */
[----:B------:R-:W2:Y:S07]  /*10350*/  SHFL.IDX PT, R3, R14, 0x1, 0x181f ;  /* 0x00381f000e037f89 */ /* 0x000eae00000e0000 */
[----:B------:R3:W-:Y:S07]  /*10360*/  LDGSTS.E.BYPASS.LTC128B.128 [R220+0x2000], [R10.64], !P5 ;  /* 0x020000000adc7fae */ /* 0x0007ee000e901d44 */
[----:B------:R-:W4:Y:S07]  /*10370*/  SHFL.IDX PT, R8, R9, 0x1, 0x181f ;  /* 0x00381f0009087f89 */ /* 0x000f2e00000e0000 */
[----:B------:R5:W-:Y:S01]  /*10380*/  LDGSTS.E.BYPASS.LTC128B.128 [R220+0x4000], [R16.64], !P4 ;  /* 0x0400000010dc7fae */ /* 0x000be2000e101d44 */
[C---:B--2---:R-:W-:Y:S02]  /*10390*/  IADD3 R32, P2, R3.reuse, R226, RZ ;  /* 0x000000e203207210 */ /* 0x044fe40007f5e0ff */
[C---:B------:R-:W-:Y:S02]  /*103a0*/  IADD3 R132, P1, R3.reuse, R224, RZ ;  /* 0x000000e003847210 */ /* 0x040fe40007f3e0ff */
[----:B------:R-:W-:Y:S02]  /*103b0*/  IADD3 R2, P0, R3, R222, RZ ;  /* 0x000000de03027210 */ /* 0x000fe40007f1e0ff */
[C---:B----4-:R-:W-:Y:S02]  /*103c0*/  IADD3.X R33, R8.reuse, R227, RZ, P2, !PT ;  /* 0x000000e308217210 */ /* 0x050fe400017fe4ff */
[C---:B------:R-:W-:Y:S02]  /*103d0*/  IADD3.X R133, R8.reuse, R225, RZ, P1, !PT ;  /* 0x000000e108857210 */ /* 0x040fe40000ffe4ff */
[----:B------:R-:W-:Y:S01]  /*103e0*/  IADD3.X R3, R8, R223, RZ, P0, !PT ;  /* 0x000000df08037210 */ /* 0x000fe200007fe4ff */
[----:B------:R2:W-:Y:S01]  /*103f0*/  LDGSTS.E.BYPASS.LTC128B.128 [R220+0x1000], [R32.64], !P6 ;  /* 0x0100000020dc7fae */ /* 0x0005e2000f101d44 */
[C---:B---3--:R-:W-:Y:S01]  /*10400*/  HMMA.16816.F32.BF16 R8, R136.reuse, R142, RZ ;  /* 0x0000008e8808723c */ /* 0x048fe200000418ff */
[----:B------:R-:W-:Y:S05]  /*10410*/  ISETP.GE.AND P0, PT, R229, 0x1, PT ;  /* 0x00000001e500780c */ /* 0x000fea0003f06270 */
[----:B------:R3:W-:Y:S02]  /*10420*/  LDGSTS.E.BYPASS.LTC128B.128 [R220+0x3000], [R132.64], !P5 ;  /* 0x0300000084dc7fae */ /* 0x0007e4000e901d44 */
[C---:B-1----:R-:W-:Y:S05]  /*10430*/  HMMA.16816.F32.BF16 R12, R136.reuse, R144, RZ ;  /* 0x00000090880c723c */ /* 0x042fea00000418ff */
[----:B------:R1:W-:Y:S03]  /*10440*/  LDGSTS.E.BYPASS.LTC128B.128 [R220+0x5000], [R2.64], !P4 ;  /* 0x0500000002dc7fae */ /* 0x0003e6000e101d44 */
[C---:B-----5:R-:W-:Y:S04]  /*10450*/  HMMA.16816.F32.BF16 R16, R136.reuse, R146, RZ ;  /* 0x000000928810723c */ /* 0x060fe800000418ff */
[----:B------:R-:W-:Y:S04]  /*10460*/  LDSM.16.M88.4 R176, [R201+0xc100] ;  /* 0x00c10000c9b0783b */ /* 0x000fe80000000200 */
[C---:B------:R-:W-:Y:S03]  /*10470*/  HMMA.16816.F32.BF16 R20, R136.reuse, R148, RZ ;  /* 0x000000948814723c */ /* 0x040fe600000418ff */
[----:B------:R-:W0:Y:S05]  /*10480*/  LDGDEPBAR ;  /* 0x00000000000079af */ /* 0x000e2a0000000000 */
[C---:B------:R-:W-:Y:S02]  /*10490*/  HMMA.16816.F32.BF16 R24, R136.reuse, R150, RZ ;  /* 0x000000968818723c */ /* 0x040fe400000418ff */
[----:B------:R-:W4:Y:S06]  /*104a0*/  LDSM.16.M88.4 R180, [R200+0x6100] ;  /* 0x00610000c8b4783b */ /* 0x000f2c0000000200 */
[C---:B------:R-:W-:Y:S01]  /*104b0*/  HMMA.16816.F32.BF16 R28, R136.reuse, R152, RZ ;  /* 0x00000098881c723c */ /* 0x040fe200000418ff */
[----:B------:R-:W-:Y:S07]  /*104c0*/  LDSM.16.M88.4 R140, [R200+0x7100] ;  /* 0x00710000c88c783b */ /* 0x000fee0000000200 */
[----:B--2---:R-:W-:Y:S01]  /*104d0*/  HMMA.16816.F32.BF16 R32, R136, R154, RZ ;  /* 0x0000009a8820723c */ /* 0x004fe200000418ff */
[----:B------:R-:W2:Y:S07]  /*104e0*/  LDSM.16.M88.4 R136, [R200+0x6900] ;  /* 0x00690000c888783b */ /* 0x000eae0000000200 */
[C---:B------:R-:W-:Y:S01]  /*104f0*/  HMMA.16816.F32.BF16 R4, R156.reuse, R160, R4 ;  /* 0x000000a09c04723c */ /* 0x040fe20000041804 */
[----:B------:R-:W5:Y:S07]  /*10500*/  LDSM.16.M88.4 R144, [R200+0x7900] ;  /* 0x00790000c890783b */ /* 0x000f6e0000000200 */
[C---:B------:R-:W-:Y:S01]  /*10510*/  HMMA.16816.F32.BF16 R8, R156.reuse, R162, R8 ;  /* 0x000000a29c08723c */ /* 0x040fe20000041808 */
[----:B------:R-:W-:Y:S07]  /*10520*/  LDSM.16.M88.4 R148, [R199+0xc100] ;  /* 0x00c10000c794783b */ /* 0x000fee0000000200 */
[C---:B------:R-:W-:Y:S01]  /*10530*/  HMMA.16816.F32.BF16 R12, R156.reuse, R164, R12 ;  /* 0x000000a49c0c723c */ /* 0x040fe2000004180c */
[----:B------:R-:W1:Y:S07]  /*10540*/  LDSM.16.M88.4 R152, [R192] ;  /* 0x00000000c098783b */ /* 0x000e6e0000000200 */
[C---:B------:R-:W-:Y:S01]  /*10550*/  HMMA.16816.F32.BF16 R16, R156.reuse, R166, R16 ;  /* 0x000000a69c10723c */ /* 0x040fe20000041810 */
[----:B------:R-:W-:Y:S07]  /*10560*/  LDSM.16.M88.4 R160, [R192+0x1000] ;  /* 0x00100000c0a0783b */ /* 0x000fee0000000200 */
[C---:B------:R-:W-:Y:S01]  /*10570*/  HMMA.16816.F32.BF16 R20, R156.reuse, R168, R20 ;  /* 0x000000a89c14723c */ /* 0x040fe20000041814 */
[----:B------:R-:W-:Y:S07]  /*10580*/  LDSM.16.M88.4 R164, [R192+0x1800] ;  /* 0x00180000c0a4783b */ /* 0x000fee0000000200 */
[C---:B------:R-:W-:Y:S01]  /*10590*/  HMMA.16816.F32.BF16 R24, R156.reuse, R170, R24 ;  /* 0x000000aa9c18723c */ /* 0x040fe20000041818 */
[----:B------:R-:W-:Y:S07]  /*105a0*/  LDSM.16.M88.4 R168, [R206+0x10100] ;  /* 0x01010000cea8783b */ /* 0x000fee0000000200 */
[C---:B------:R-:W-:Y:S08]  /*105b0*/  HMMA.16816.F32.BF16 R28, R156.reuse, R172, R28 ;  /* 0x000000ac9c1c723c */ /* 0x040ff0000004181c */
[----:B------:R-:W-:Y:S01]  /*105c0*/  HMMA.16816.F32.BF16 R32, R156, R174, R32 ;  /* 0x000000ae9c20723c */ /* 0x000fe20000041820 */
[----:B------:R-:W1:Y:S07]  /*105d0*/  LDSM.16.M88.4 R156, [R192+0x800] ;  /* 0x00080000c09c783b */ /* 0x000e6e0000000200 */
[C---:B----4-:R-:W-:Y:S01]  /*105e0*/  HMMA.16816.F32.BF16 R4, R176.reuse, R180, R4 ;  /* 0x000000b4b004723c */ /* 0x050fe20000041804 */
[----:B------:R-:W4:Y:S07]  /*105f0*/  LDSM.16.M88.4 R172, [R205+0x8100] ;  /* 0x00810000cdac783b */ /* 0x000f2e0000000200 */
        /* <DEDUP_REMOVED lines=11> */
[C---:B-1----:R-:W-:Y:S01]  /*106b0*/  HMMA.16816.F32.BF16 R4, R148.reuse, R152, R4 ;  /* 0x000000989404723c */ /* 0x042fe20000041804 */
[----:B------:R-:W1:Y:S07]  /*106c0*/  LDSM.16.M88.4 R176, [R202+0x10100] ;  /* 0x01010000cab0783b */ /* 0x000e6e0000000200 */
[C---:B------:R-:W-:Y:S01]  /*106d0*/  HMMA.16816.F32.BF16 R8, R148.reuse, R154, R8 ;  /* 0x0000009a9408723c */ /* 0x040fe20000041808 */
[----:B------:R-:W-:Y:S07]  /*106e0*/  LDSM.16.M88.4 R152, [R189] ;  /* 0x00000000bd98783b */ /* 0x000fee0000000200 */
[C---:B------:R-:W-:Y:S08]  /*106f0*/  HMMA.16816.F32.BF16 R12, R148.reuse, R156, R12 ;  /* 0x0000009c940c723c */ /* 0x040ff0000004180c */
[C---:B------:R-:W-:Y:S01]  /*10700*/  HMMA.16816.F32.BF16 R16, R148.reuse, R158, R16 ;  /* 0x0000009e9410723c */ /* 0x040fe20000041810 */
[----:B------:R-:W-:Y:S07]  /*10710*/  LDSM.16.M88.4 R156, [R188] ;  /* 0x00000000bc9c783b */ /* 0x000fee0000000200 */
[C---:B------:R-:W-:Y:S08]  /*10720*/  HMMA.16816.F32.BF16 R20, R148.reuse, R160, R20 ;  /* 0x000000a09414723c */ /* 0x040ff00000041814 */
[C---:B------:R-:W-:Y:S01]  /*10730*/  HMMA.16816.F32.BF16 R24, R148.reuse, R162, R24 ;  /* 0x000000a29418723c */ /* 0x040fe20000041818 */
[----:B------:R-:W-:Y:S07]  /*10740*/  LDSM.16.M88.4 R160, [R201+0x10100] ;  /* 0x01010000c9a0783b */ /* 0x000fee0000000200 */
[C---:B------:R-:W-:Y:S08]  /*10750*/  HMMA.16816.F32.BF16 R28, R148.reuse, R164, R28 ;  /* 0x000000a4941c723c */ /* 0x040ff0000004181c */
[----:B------:R-:W-:Y:S01]  /*10760*/  HMMA.16816.F32.BF16 R32, R148, R166, R32 ;  /* 0x000000a69420723c */ /* 0x000fe20000041820 */
[----:B------:R-:W1:Y:S07]  /*10770*/  LDSM.16.M88.4 R148, [R190] ;  /* 0x00000000be94783b */ /* 0x000e6e0000000200 */
[C---:B----4-:R-:W-:Y:S01]  /*10780*/  HMMA.16816.F32.BF16 R4, R168.reuse, R172, R4 ;  /* 0x000000aca804723c */ /* 0x050fe20000041804 */
[----:B------:R-:W4:Y:S07]  /*10790*/  LDSM.16.M88.4 R164, [R200+0x8100] ;  /* 0x00810000c8a4783b */ /* 0x000f2e0000000200 */
        /* <DEDUP_REMOVED lines=14> */
[----:B------:R-:W-:Y:S07]  /*10880*/  LDSM.16.M88.4 R180, [R205+0xa100] ;  /* 0x00a10000cdb4783b */ /* 0x000fee0000000200 */
[C---:B------:R-:W-:Y:S08]  /*10890*/  HMMA.16816.F32.BF16 R12, R176.reuse, R148, R12 ;  /* 0x00000094b00c723c */ /* 0x040ff0000004180c */
        /* <DEDUP_REMOVED lines=47> */
[----:B------:R-:W2:Y:S01]  /*10b90*/  LDSM.16.M88.4 R176, [R199+0x14100] ;  /* 0x01410000c7b0783b */ /* 0x000ea20000000200 */
[C---:B-1----:R-:W-:Y:S08]  /*10ba0*/  HMMA.16816.F32.BF16 R4, R160.reuse, R164, R4 ;  /* 0x000000a4a004723c */ /* 0x042ff00000041804 */
[C---:B------:R-:W-:Y:S08]  /*10bb0*/  HMMA.16816.F32.BF16 R8, R160.reuse, R166, R8 ;  /* 0x000000a6a008723c */ /* 0x040ff00000041808 */
[C---:B------:R-:W-:Y:S08]  /*10bc0*/  HMMA.16816.F32.BF16 R12, R160.reuse, R148, R12 ;  /* 0x00000094a00c723c */ /* 0x040ff0000004180c */
[C---:B------:R-:W-:Y:S08]  /*10bd0*/  HMMA.16816.F32.BF16 R16, R160.reuse, R150, R16 ;  /* 0x00000096a010723c */ /* 0x040ff00000041810 */
[C---:B------:R-:W-:Y:S08]  /*10be0*/  HMMA.16816.F32.BF16 R20, R160.reuse, R152, R20 ;  /* 0x00000098a014723c */ /* 0x040ff00000041814 */
[C---:B------:R-:W-:Y:S08]  /*10bf0*/  HMMA.16816.F32.BF16 R24, R160.reuse, R154, R24 ;  /* 0x0000009aa018723c */ /* 0x040ff00000041818 */
[C---:B------:R-:W-:Y:S08]  /*10c00*/  HMMA.16816.F32.BF16 R28, R160.reuse, R156, R28 ;  /* 0x0000009ca01c723c */ /* 0x040ff0000004181c */
[----:B------:R-:W-:Y:S08]  /*10c10*/  HMMA.16816.F32.BF16 R32, R160, R158, R32 ;  /* 0x0000009ea020723c */ /* 0x000ff00000041820 */
[C---:B----4-:R-:W-:Y:S08]  /*10c20*/  HMMA.16816.F32.BF16 R4, R168.reuse, R172, R4 ;  /* 0x000000aca804723c */ /* 0x050ff00000041804 */
        /* <DEDUP_REMOVED lines=12> */
[C---:B------:R-:W-:Y:S04]  /*10cf0*/  HMMA.16816.F32.BF16 R16, R176.reuse, R138, R16 ;  /* 0x0000008ab010723c */ /* 0x040fe80000041810 */
[----:B------:R-:W-:Y:S02]  /*10d00*/  FMUL.FTZ R244, R4, c[0x0][0x320] ;  /* 0x0000c80004f47a20 */ /* 0x000fe40000410000 */
[----:B------:R-:W-:Y:S02]  /*10d10*/  FMUL.FTZ R242, R5, c[0x0][0x320] ;  /* 0x0000c80005f27a20 */ /* 0x000fe40000410000 */
[----:B------:R-:W-:Y:S01]  /*10d20*/  FMUL.FTZ R9, R9, c[0x0][0x320] ;  /* 0x0000c80009097a20 */ /* 0x000fe20000410000 */
[C---:B--2---:R-:W-:Y:S01]  /*10d30*/  HMMA.16816.F32.BF16 R20, R176.reuse, R140, R20 ;  /* 0x0000008cb014723c */ /* 0x044fe20000041814 */
[----:B------:R-:W1:Y:S02]  /*10d40*/  MUFU.TANH R244, R244 ;  /* 0x000000f400f47308 */ /* 0x000e640000002400 */
[----:B------:R-:W-:Y:S02]  /*10d50*/  FMUL.FTZ R10, R10, c[0x0][0x320] ;  /* 0x0000c8000a0a7a20 */ /* 0x000fe40000410000 */
[----:B------:R-:W-:Y:S02]  /*10d60*/  FMUL.FTZ R11, R11, c[0x0][0x320] ;  /* 0x0000c8000b0b7a20 */ /* 0x000fe40000410000 */
[----:B------:R-:W-:Y:S01]  /*10d70*/  FMUL.FTZ R248, R8, c[0x0][0x320] ;  /* 0x0000c80008f87a20 */ /* 0x000fe20000410000 */
[C---:B------:R-:W-:Y:S03]  /*10d80*/  HMMA.16816.F32.BF16 R24, R176.reuse, R142, R24 ;  /* 0x0000008eb018723c */ /* 0x040fe60000041818 */
[----:B------:R-:W2:Y:S01]  /*10d90*/  MUFU.TANH R252, R9 ;  /* 0x0000000900fc7308 */ /* 0x000ea20000002400 */
[----:B------:R-:W-:Y:S02]  /*10da0*/  FMUL.FTZ R251, R6, c[0x0][0x320] ;  /* 0x0000c80006fb7a20 */ /* 0x000fe40000410000 */
[----:B------:R-:W-:Y:S02]  /*10db0*/  FMUL.FTZ R183, R7, c[0x0][0x320] ;  /* 0x0000c80007b77a20 */ /* 0x000fe40000410000 */
[----:B------:R-:W-:Y:S04]  /*10dc0*/  FMUL.FTZ R182, R12, c[0x0][0x320] ;  /* 0x0000c8000cb67a20 */ /* 0x000fe80000410000 */
[----:B------:R-:W-:Y:S01]  /*10dd0*/  FMUL.FTZ R230, R16, c[0x0][0x320] ;  /* 0x0000c80010e67a20 */ /* 0x000fe20000410000 */
[----:B------:R-:W4:Y:S01]  /*10de0*/  MUFU.TANH R250, R10 ;  /* 0x0000000a00fa7308 */ /* 0x000f220000002400 */
[----:B------:R-:W-:Y:S02]  /*10df0*/  FMUL.FTZ R13, R13, c[0x0][0x320] ;  /* 0x0000c8000d0d7a20 */ /* 0x000fe40000410000 */
[----:B------:R-:W-:Y:S02]  /*10e00*/  FMUL.FTZ R240, R20, c[0x0][0x320] ;  /* 0x0000c80014f07a20 */ /* 0x000fe40000410000 */
[----:B------:R-:W-:Y:S02]  /*10e10*/  FMUL.FTZ R14, R14, c[0x0][0x320] ;  /* 0x0000c8000e0e7a20 */ /* 0x000fe40000410000 */
[----:B------:R-:W-:Y:S02]  /*10e20*/  FMUL.FTZ R15, R15, c[0x0][0x320] ;  /* 0x0000c8000f0f7a20 */ /* 0x000fe40000410000 */
[----:B------:R-:W-:Y:S01]  /*10e30*/  FMUL.FTZ R17, R17, c[0x0][0x320] ;  /* 0x0000c80011117a20 */ /* 0x000fe20000410000 */
[----:B------:R5:W1:Y:S01]  /*10e40*/  MUFU.TANH R246, R11 ;  /* 0x0000000b00f67308 */ /* 0x000a620000002400 */
        /* <DEDUP_REMOVED lines=8> */
[----:B------:R-:W-:Y:S02]  /*10ed0*/  FMUL.FTZ R26, R26, c[0x0][0x320] ;  /* 0x0000c8001a1a7a20 */ /* 0x000fe40000410000 */
[----:B------:R-:W-:Y:S03]  /*10ee0*/  FMUL.FTZ R27, R27, c[0x0][0x320] ;  /* 0x0000c8001b1b7a20 */ /* 0x000fe60000410000 */
[----:B------:R-:W1:Y:S01]  /*10ef0*/  MUFU.TANH R251, R251 ;  /* 0x000000fb00fb7308 */ /* 0x000e620000002400 */
[----:B-----5:R-:W5:Y:S01]  /*10f00*/  LDSM.16.M88.4 R8, [R192+0x5800] ;  /* 0x00580000c008783b */ /* 0x020f620000000200 */
[----:B------:R-:W-:Y:S08]  /*10f10*/  DEPBAR.LE SB0, 0x0 ;  /* 0x000080000000791a */ /* 0x000ff00000000000 */
[----:B------:R-:W1:Y:S01]  /*10f20*/  MUFU.TANH R183, R183 ;  /* 0x000000b700b77308 */ /* 0x000e620000002400 */
[----:B------:R-:W-:Y:S09]  /*10f30*/  BAR.SYNC.DEFER_BLOCKING 0x0 ;  /* 0x0000000000007b1d */ /* 0x000ff20000010000 */
[----:B------:R-:W1:Y:S10]  /*10f40*/  MUFU.TANH R248, R248 ;  /* 0x000000f800f87308 */ /* 0x000e740000002400 */
[----:B------:R-:W1:Y:S10]  /*10f50*/  MUFU.TANH R182, R182 ;  /* 0x000000b600b67308 */ /* 0x000e740000002400 */
[----:B------:R1:W1:Y:S01]  /*10f60*/  MUFU.TANH R228, R13 ;  /* 0x0000000d00e47308 */ /* 0x0002620000002400 */
[C---:B-----5:R-:W-:Y:S09]  /*10f70*/  HMMA.16816.F32.BF16 R28, R176.reuse, R8, R28 ;  /* 0x00000008b01c723c */ /* 0x060ff2000004181c */
[----:B------:R1:W1:Y:S01]  /*10f80*/  MUFU.TANH R237, R14 ;  /* 0x0000000e00ed7308 */ /* 0x0002620000002400 */
[----:B------:R-:W-:Y:S09]  /*10f90*/  HMMA.16816.F32.BF16 R32, R176, R10, R32 ;  /* 0x0000000ab020723c */ /* 0x000ff20000041820 */
[----:B------:R1:W1:Y:S05]  /*10fa0*/  MUFU.TANH R235, R15 ;  /* 0x0000000f00eb7308 */ /* 0x00026a0000002400 */
[----:B------:R-:W-:Y:S05]  /*10fb0*/  FMUL.FTZ R180, R28, c[0x0][0x320] ;  /* 0x0000c8001cb47a20 */ /* 0x000fea0000410000 */
[----:B------:R-:W1:Y:S01]  /*10fc0*/  MUFU.TANH R230, R230 ;  /* 0x000000e600e67308 */ /* 0x000e620000002400 */
[----:B------:R-:W-:Y:S02]  /*10fd0*/  FMUL.FTZ R29, R29, c[0x0][0x320] ;  /* 0x0000c8001d1d7a20 */ /* 0x000fe40000410000 */
[----:B------:R-:W-:Y:S02]  /*10fe0*/  FMUL.FTZ R30, R30, c[0x0][0x320] ;  /* 0x0000c8001e1e7a20 */ /* 0x000fe40000410000 */
[----:B------:R-:W-:Y:S02]  /*10ff0*/  FMUL.FTZ R31, R31, c[0x0][0x320] ;  /* 0x0000c8001f1f7a20 */ /* 0x000fe40000410000 */
[----:B------:R-:W-:Y:S02]  /*11000*/  FMUL.FTZ R177, R32, c[0x0][0x320] ;  /* 0x0000c80020b17a20 */ /* 0x000fe40000410000 */
[----:B------:R-:W-:Y:S01]  /*11010*/  FMUL.FTZ R33, R33, c[0x0][0x320] ;  /* 0x0000c80021217a20 */ /* 0x000fe20000410000 */
[----:B------:R1:W1:Y:S01]  /*11020*/  MUFU.TANH R232, R17 ;  /* 0x0000001100e87308 */ /* 0x0002620000002400 */
[----:B------:R-:W-:Y:S02]  /*11030*/  FMUL.FTZ R34, R34, c[0x0][0x320] ;  /* 0x0000c80022227a20 */ /* 0x000fe40000410000 */
[----:B------:R-:W-:Y:S07]  /*11040*/  FMUL.FTZ R35, R35, c[0x0][0x320] ;  /* 0x0000c80023237a20 */ /* 0x000fee0000410000 */
[----:B------:R1:W1:Y:S10]  /*11050*/  MUFU.TANH R249, R18 ;  /* 0x0000001200f97308 */ /* 0x0002740000002400 */
[----:B------:R1:W1:Y:S10]  /*11060*/  MUFU.TANH R239, R19 ;  /* 0x0000001300ef7308 */ /* 0x0002740000002400 */
[----:B------:R-:W1:Y:S10]  /*11070*/  MUFU.TANH R240, R240 ;  /* 0x000000f000f07308 */ /* 0x000e740000002400 */
[----:B------:R1:W1:Y:S10]  /*11080*/  MUFU.TANH R238, R21 ;  /* 0x0000001500ee7308 */ /* 0x0002740000002400 */
        /* <DEDUP_REMOVED lines=13> */
[----:B---3--:R3:W1:Y:S02]  /*11160*/  MUFU.TANH R133, R35 ;  /* 0x0000002300857308 */ /* 0x0086640000002400 */
[----:B-1234-:R-:W-:-:S05]  /*11170*/  @P0 BRA `(.L_x_142) ;  /* 0xffffec4000000947 */ /* 0x01efca000383ffff */
.L_x_141:
        /* <DEDUP_REMOVED lines=33> */
[----:B------:R-:W-:Y:S02]  /*11390*/  ISETP.GT.AND P0, PT, R229, RZ, PT ;  /* 0x000000ffe500720c */ /* 0x000fe40003f04270 */
[----:B------:R-:W-:Y:S02]  /*113a0*/  FMNMX.FTZ R4, R178, R3, !PT ;  /* 0x00000003b2047209 */ /* 0x000fe40007810000 */
[----:B------:R-:W-:Y:S01]  /*113b0*/  FMNMX.FTZ R3, R179, R2, !PT ;  /* 0x00000002b3037209 */ /* 0x000fe20007810000 */
[----:B------:R-:W-:Y:S01]  /*113c0*/  LDSM.16.MT88.4 R156, [R197+0x3900] ;  /* 0x00390000c59c783b */ /* 0x000fe20000004200 */
[----:B------:R-:W-:Y:S02]  /*113d0*/  FMNMX.FTZ R11, R177, R4, !PT ;  /* 0x00000004b10b7209 */ /* 0x000fe40007810000 */
[----:B------:R-:W-:Y:S02]  /*113e0*/  FMNMX.FTZ R2, R134, R3, !PT ;  /* 0x0000000386027209 */ /* 0x000fe40007810000 */
[----:B------:R-:W-:Y:S02]  /*113f0*/  FMNMX.FTZ R5, R176, R11, !PT ;  /* 0x0000000bb0057209 */ /* 0x000fe40007810000 */
[----:B------:R-:W-:Y:S01]  /*11400*/  FMNMX.FTZ R7, R133, R2, !PT ;  /* 0x0000000285077209 */ /* 0x000fe20007810000 */
[----:B------:R-:W-:Y:S08]  /*11410*/  LDSM.16.MT88.4 R160, [R196+0x3900] ;  /* 0x00390000c4a0783b */ /* 0x000ff00000004200 */
[----:B------:R-:W1:Y:S08]  /*11420*/  SHFL.BFLY PT, R6, R5, 0x2, 0x1f ;  /* 0x0c401f0005067f89 */ /* 0x000e7000000e0000 */
[----:B------:R-:W2:Y:S08]  /*11430*/  SHFL.BFLY PT, R2, R7, 0x2, 0x1f ;  /* 0x0c401f0007027f89 */ /* 0x000eb000000e0000 */
[----:B------:R-:W-:Y:S08]  /*11440*/  LDSM.16.MT88.4 R164, [R203+0x5900] ;  /* 0x00590000cba4783b */ /* 0x000ff00000004200 */
[----:B------:R-:W0:Y:S01]  /*11450*/  LDGDEPBAR ;  /* 0x00000000000079af */ /* 0x000e220000000000 */
[----:B-1----:R-:W-:Y:S02]  /*11460*/  FMNMX.FTZ R9, R5, R6, !PT ;  /* 0x0000000605097209 */ /* 0x002fe40007810000 */
[----:B--2---:R-:W-:Y:S05]  /*11470*/  FMNMX.FTZ R4, R7, R2, !PT ;  /* 0x0000000207047209 */ /* 0x004fea0007810000 */
        /* <DEDUP_REMOVED lines=300> */
[C---:B------:R-:W-:Y:S01]  /*12740*/  F2FP.BF16.PACK_AB R138, R176.reuse, R177 ;  /* 0x000000b1b08a723e */ /* 0x040fe200000010ff */
        /* <DEDUP_REMOVED lines=58> */
.L_x_139:
        /* <DEDUP_REMOVED lines=10> */
[----:B-1----:R-:W-:Y:S02]  /*12b90*/  FADD.FTZ R5, R6, R5 ;  /* 0x0000000506057221 */ /* 0x002fe40000010000 */
[----:B--2---:R-:W-:-:S03]  /*12ba0*/  FADD.FTZ R0, R0, R7 ;  /* 0x0000000700007221 */ /* 0x004fc60000010000 */
[----:B------:R-:W-:Y:S02]  /*12bb0*/  FSETP.NE.FTZ.AND P1, PT, R5, RZ, PT ;  /* 0x000000ff0500720b */ /* 0x000fe40003f35000 */
[----:B------:R-:W-:-:S11]  /*12bc0*/  FSETP.NE.FTZ.AND P0, PT, R0, RZ, PT ;  /* 0x000000ff0000720b */ /* 0x000fd60003f15000 */
[----:B------:R-:W1:Y:S01]  /*12bd0*/  @P1 MUFU.RCP R4, R5 ;  /* 0x0000000500041308 */ /* 0x000e620000001000 */
[----:B------:R-:W-:Y:S02]  /*12be0*/  @P1 MOV R14, 0x3f317218 ;  /* 0x3f317218000e1802 */ /* 0x000fe40000000f00 */
[----:B------:R-:W-:-:S03]  /*12bf0*/  @P0 MOV R16, 0x3f317218 ;  /* 0x3f31721800100802 */ /* 0x000fc60000000f00 */
[----:B------:R-:W-:Y:S02]  /*12c00*/  @P1 FMUL.FTZ R14, R14, c[0x0][0x2d0] ;  /* 0x0000b4000e0e1a20 */ /* 0x000fe40000410000 */
[----:B------:R-:W2:Y:S08]  /*12c10*/  @P0 MUFU.LG2 R12, R0 ;  /* 0x00000000000c0308 */ /* 0x000eb00000000c00 */
[----:B------:R-:W3:Y:S01]  /*12c20*/  @P1 MUFU.LG2 R5, R5 ;  /* 0x0000000500051308 */ /* 0x000ee20000000c00 */
[----:B-1----:R-:W-:-:S02]  /*12c30*/  FMUL.FTZ R128, R4, R128 ;  /* 0x0000008004807220 */ /* 0x002fc40000410000 */
[C---:B------:R-:W-:Y:S02]  /*12c40*/  FMUL.FTZ R129, R4.reuse, R129 ;  /* 0x0000008104817220 */ /* 0x040fe40000410000 */
[C---:B------:R-:W-:Y:S02]  /*12c50*/  FMUL.FTZ R124, R4.reuse, R124 ;  /* 0x0000007c047c7220 */ /* 0x040fe40000410000 */
[----:B------:R-:W-:Y:S01]  /*12c60*/  FMUL.FTZ R125, R4, R125 ;  /* 0x0000007d047d7220 */ /* 0x000fe20000410000 */
[----:B------:R1:W4:Y:S01]  /*12c70*/  @P0 MUFU.RCP R2, R0 ;  /* 0x0000000000020308 */ /* 0x0003220000001000 */
[----:B--2---:R-:W-:Y:S02]  /*12c80*/  @P0 FMUL.FTZ R15, R12, 0.69314718246459960938 ;  /* 0x3f3172180c0f0820 */ /* 0x004fe40000410000 */
[----:B------:R-:W-:Y:S02]  /*12c90*/  @P0 FMUL.FTZ R12, R16, c[0x0][0x2d0] ;  /* 0x0000b400100c0a20 */ /* 0x000fe40000410000 */
[----:B------:R-:W-:-:S02]  /*12ca0*/  FMUL.FTZ R120, R4, R120 ;  /* 0x0000007804787220 */ /* 0x000fc40000410000 */
[C---:B------:R-:W-:Y:S02]  /*12cb0*/  FMUL.FTZ R121, R4.reuse, R121 ;  /* 0x0000007904797220 */ /* 0x040fe40000410000 */
[----:B---3--:R-:W-:Y:S02]  /*12cc0*/  @P1 FMUL.FTZ R5, R5, 0.69314718246459960938 ;  /* 0x3f31721805051820 */ /* 0x008fe40000410000 */
[C---:B------:R-:W-:Y:S02]  /*12cd0*/  FMUL.FTZ R116, R4.reuse, R116 ;  /* 0x0000007404747220 */ /* 0x040fe40000410000 */
[C---:B------:R-:W-:Y:S02]  /*12ce0*/  FMUL.FTZ R117, R4.reuse, R117 ;  /* 0x0000007504757220 */ /* 0x040fe40000410000 */
[C---:B------:R-:W-:Y:S01]  /*12cf0*/  FMUL.FTZ R112, R4.reuse, R112 ;  /* 0x0000007004707220 */ /* 0x040fe20000410000 */
[----:B-1----:R-:W-:Y:S01]  /*12d00*/  MOV R0, 0xff800000 ;  /* 0xff80000000007802 */ /* 0x002fe20000000f00 */
        /* <DEDUP_REMOVED lines=39> */
[C---:B----4-:R-:W-:Y:S02]  /*12f80*/  FMUL.FTZ R130, R2.reuse, R130 ;  /* 0x0000008202827220 */ /* 0x050fe40000410000 */
        /* <DEDUP_REMOVED lines=49> */
.L_x_91:
[----:B------:R-:W-:Y:S01]  /*132a0*/  ULDC.64 UR4, c[0x0][0x118] ;  /* 0x0000460000047ab9 */ /* 0x000fe20000000a00 */
[----:B------:R-:W-:Y:S01]  /*132b0*/  SHF.R.S32.HI R2, RZ, 0x1f, R207 ;  /* 0x0000001fff027819 */ /* 0x000fe200000114cf */
[----:B------:R-:W-:Y:S05]  /*132c0*/  @P2 BRA `(.L_x_143) ;  /* 0x0000168000002947 */ /* 0x000fea0003800000 */
[----:B------:R-:W1:Y:S01]  /*132d0*/  S2R R3, SR_TID.X ;  /* 0x0000000000037919 */ /* 0x000e620000002100 */
[----:B------:R-:W-:Y:S02]  /*132e0*/  F2FP.BF16.PACK_AB R8, R9, R8 ;  /* 0x000000080908723e */ /* 0x000fe400000010ff */
[----:B------:R-:W-:Y:S01]  /*132f0*/  F2FP.BF16.PACK_AB R6, R7, R6 ;  /* 0x000000060706723e */ /* 0x000fe200000010ff */
[----:B------:R-:W-:Y:S01]  /*13300*/  BAR.SYNC.DEFER_BLOCKING 0x1, 0x100 ;  /* 0x0044000000007b1d */ /* 0x000fe20000010000 */
[----:B------:R-:W-:Y:S01]  /*13310*/  F2FP.BF16.PACK_AB R4, R13, R4 ;  /* 0x000000040d04723e */ /* 0x000fe200000010ff */
[----:B------:R-:W-:Y:S01]  /*13320*/  IMAD.MOV.U32 R13, RZ, RZ, 0x20 ;  /* 0x00000020ff0d7424 */ /* 0x000fe200078e00ff */
[----:B------:R-:W-:-:S02]  /*13330*/  F2FP.BF16.PACK_AB R128, R129, R128 ;  /* 0x000000808180723e */ /* 0x000fc400000010ff */
[----:B------:R-:W-:Y:S02]  /*13340*/  F2FP.BF16.PACK_AB R130, R131, R130 ;  /* 0x000000828382723e */ /* 0x000fe400000010ff */
[----:B------:R-:W-:Y:S02]  /*13350*/  F2FP.BF16.PACK_AB R124, R125, R124 ;  /* 0x0000007c7d7c723e */ /* 0x000fe400000010ff */
[----:B------:R-:W-:Y:S02]  /*13360*/  F2FP.BF16.PACK_AB R126, R127, R126 ;  /* 0x0000007e7f7e723e */ /* 0x000fe400000010ff */
[----:B------:R-:W-:Y:S02]  /*13370*/  F2FP.BF16.PACK_AB R120, R121, R120 ;  /* 0x000000787978723e */ /* 0x000fe400000010ff */
[----:B------:R-:W-:Y:S02]  /*13380*/  F2FP.BF16.PACK_AB R122, R123, R122 ;  /* 0x0000007a7b7a723e */ /* 0x000fe400000010ff */
[----:B------:R-:W-:-:S02]  /*13390*/  F2FP.BF16.PACK_AB R116, R117, R116 ;  /* 0x000000747574723e */ /* 0x000fc400000010ff */
[----:B------:R-:W-:Y:S02]  /*133a0*/  F2FP.BF16.PACK_AB R118, R119, R118 ;  /* 0x000000767776723e */ /* 0x000fe400000010ff */
[----:B------:R-:W-:Y:S02]  /*133b0*/  F2FP.BF16.PACK_AB R112, R113, R112 ;  /* 0x000000707170723e */ /* 0x000fe400000010ff */
[----:B-1----:R-:W-:Y:S02]  /*133c0*/  SHF.R.S32.HI R12, RZ, 0x1f, R3 ;  /* 0x0000001fff0c7819 */ /* 0x002fe40000011403 */
[----:B------:R-:W-:Y:S02]  /*133d0*/  F2FP.BF16.PACK_AB R114, R115, R114 ;  /* 0x000000727372723e */ /* 0x000fe400000010ff */
[----:B------:R-:W-:Y:S02]  /*133e0*/  LEA.HI R5, R12, R3, RZ, 0x2 ;  /* 0x000000030c057211 */ /* 0x000fe400078f10ff */
[----:B------:R-:W-:-:S02]  /*133f0*/  F2FP.BF16.PACK_AB R108, R109, R108 ;  /* 0x0000006c6d6c723e */ /* 0x000fc400000010ff */
[--C-:B------:R-:W-:Y:S02]  /*13400*/  SHF.R.S32.HI R15, RZ, 0x2, R5.reuse ;  /* 0x00000002ff0f7819 */ /* 0x100fe40000011405 */
[----:B------:R-:W-:Y:S02]  /*13410*/  SHF.R.S32.HI R14, RZ, 0x1f, R5 ;  /* 0x0000001fff0e7819 */ /* 0x000fe40000011405 */
[----:B------:R-:W-:Y:S02]  /*13420*/  LOP3.LUT R16, R5, 0xfffffffc, RZ, 0xc0, !PT ;  /* 0xfffffffc05107812 */ /* 0x000fe400078ec0ff */
[----:B------:R-:W-:Y:S02]  /*13430*/  LEA.HI R14, R14, R15, RZ, 0x3 ;  /* 0x0000000f0e0e7211 */ /* 0x000fe400078f18ff */
[----:B------:R-:W-:Y:S01]  /*13440*/  F2FP.BF16.PACK_AB R110, R111, R110 ;  /* 0x0000006e6f6e723e */ /* 0x000fe200000010ff */
[----:B------:R-:W-:Y:S01]  /*13450*/  IMAD.IADD R16, R3, 0x1, -R16 ;  /* 0x0000000103107824 */ /* 0x000fe200078e0a10 */
[----:B------:R-:W-:-:S02]  /*13460*/  LOP3.LUT R14, R14, 0xfffffff8, RZ, 0xc0, !PT ;  /* 0xfffffff80e0e7812 */ /* 0x000fc400078ec0ff */
[----:B------:R-:W-:Y:S02]  /*13470*/  F2FP.BF16.PACK_AB R104, R105, R104 ;  /* 0x000000686968723e */ /* 0x000fe400000010ff */
[----:B------:R-:W-:Y:S01]  /*13480*/  F2FP.BF16.PACK_AB R106, R107, R106 ;  /* 0x0000006a6b6a723e */ /* 0x000fe200000010ff */
[----:B------:R-:W-:Y:S01]  /*13490*/  IMAD.IADD R15, R15, 0x1, -R14 ;  /* 0x000000010f0f7824 */ /* 0x000fe200078e0a0e */
[----:B------:R-:W-:Y:S02]  /*134a0*/  LEA.HI R14, R12, R3, RZ, 0x5 ;  /* 0x000000030c0e7211 */ /* 0x000fe400078f28ff */
[----:B------:R-:W-:Y:S01]  /*134b0*/  F2FP.BF16.PACK_AB R100, R101, R100 ;  /* 0x000000646564723e */ /* 0x000fe200000010ff */
[C---:B------:R-:W-:Y:S01]  /*134c0*/  IMAD.SHL.U32 R17, R15.reuse, 0x40, RZ ;  /* 0x000000400f117824 */ /* 0x040fe200078e00ff */
[----:B------:R-:W-:Y:S02]  /*134d0*/  SHF.R.S32.HI R5, RZ, 0x5, R14 ;  /* 0x00000005ff057819 */ /* 0x000fe4000001140e */
[----:B------:R-:W-:-:S02]  /*134e0*/  LOP3.LUT R19, R15, 0x1, RZ, 0xc0, !PT ;  /* 0x000000010f137812 */ /* 0x000fc400078ec0ff */
[----:B------:R-:W-:Y:S01]  /*134f0*/  LOP3.LUT R17, R17, 0x1c0, RZ, 0xc0, !PT ;  /* 0x000001c011117812 */ /* 0x000fe200078ec0ff */
[----:B------:R-:W-:Y:S01]  /*13500*/  IMAD R18, R5, 0x200, R16 ;  /* 0x0000020005127824 */ /* 0x000fe200078e0210 */
[----:B------:R-:W-:Y:S02]  /*13510*/  ISETP.NE.U32.AND P0, PT, R19, 0x1, PT ;  /* 0x000000011300780c */ /* 0x000fe40003f05070 */
[----:B------:R-:W-:Y:S02]  /*13520*/  LEA.HI R17, R17, R17, RZ, 0x1d ;  /* 0x0000001111117211 */ /* 0x000fe400078fe8ff */
[----:B------:R-:W-:Y:S02]  /*13530*/  R2P PR, R15, 0x6 ;  /* 0x000000060f007804 */ /* 0x000fe40000000000 */
[----:B------:R-:W-:Y:S01]  /*13540*/  F2FP.BF16.PACK_AB R102, R103, R102 ;  /* 0x000000666766723e */ /* 0x000fe200000010ff */
[----:B------:R-:W-:Y:S01]  /*13550*/  IMAD.U32 R17, R18, 0x2, R17 ;  /* 0x0000000212117824 */ /* 0x000fe200078e0011 */
[----:B------:R-:W-:-:S02]  /*13560*/  F2FP.BF16.PACK_AB R36, R37, R36 ;  /* 0x000000242524723e */ /* 0x000fc400000010ff */
[----:B------:R-:W-:Y:S01]  /*13570*/  SEL R18, R13, 0xffffffe0, !P1 ;  /* 0xffffffe00d127807 */ /* 0x000fe20004800000 */
[----:B------:R-:W-:Y:S01]  /*13580*/  IMAD.SHL.U32 R17, R17, 0x2, RZ ;  /* 0x0000000211117824 */ /* 0x000fe200078e00ff */
[----:B------:R-:W-:Y:S02]  /*13590*/  F2FP.BF16.PACK_AB R38, R39, R38 ;  /* 0x000000262726723e */ /* 0x000fe400000010ff */
[----:B------:R-:W-:Y:S01]  /*135a0*/  F2FP.BF16.PACK_AB R40, R41, R40 ;  /* 0x000000282928723e */ /* 0x000fe200000010ff */
[C---:B------:R-:W-:Y:S01]  /*135b0*/  IMAD.IADD R13, R17.reuse, 0x1, R18 ;  /* 0x00000001110d7824 */ /* 0x040fe200078e0212 */
[C---:B------:R-:W-:Y:S01]  /*135c0*/  IADD3 R9, R17.reuse, 0x80, RZ ;  /* 0x0000008011097810 */ /* 0x040fe20007ffe0ff */
[----:B------:R-:W-:Y:S01]  /*135d0*/  STS [R17+0x80], R128 ;  /* 0x0000808011007388 */ /* 0x000fe20000000800 */
[----:B------:R-:W-:Y:S02]  /*135e0*/  IADD3 R7, R17, 0x70, RZ ;  /* 0x0000007011077810 */ /* 0x000fe40007ffe0ff */
[----:B------:R-:W-:Y:S01]  /*135f0*/  @P0 IADD3 R7, R9, 0x10, RZ ;  /* 0x0000001009070810 */ /* 0x000fe20007ffe0ff */
[----:B------:R-:W-:Y:S01]  /*13600*/  IMAD.MOV.U32 R9, RZ, RZ, 0x40 ;  /* 0x00000040ff097424 */ /* 0x000fe200078e00ff */
[----:B------:R-:W-:Y:S01]  /*13610*/  STS [R17+0x480], R130 ;  /* 0x0004808211007388 */ /* 0x000fe20000000800 */
[----:B------:R-:W-:-:S02]  /*13620*/  F2FP.BF16.PACK_AB R42, R43, R42 ;  /* 0x0000002a2b2a723e */ /* 0x000fc400000010ff */
[----:B------:R-:W-:Y:S01]  /*13630*/  F2FP.BF16.PACK_AB R44, R45, R44 ;  /* 0x0000002c2d2c723e */ /* 0x000fe200000010ff */
[----:B------:R-:W-:Y:S01]  /*13640*/  STS [R7], R124 ;  /* 0x0000007c07007388 */ /* 0x000fe20000000800 */
[----:B------:R-:W-:Y:S01]  /*13650*/  SEL R20, R9, 0xffffffc0, !P2 ;  /* 0xffffffc009147807 */ /* 0x000fe20005000000 */
[--C-:B------:R-:W-:Y:S01]  /*13660*/  IMAD.IADD R9, R18, 0x1, R7.reuse ;  /* 0x0000000112097824 */ /* 0x100fe200078e0207 */
[----:B------:R-:W-:Y:S01]  /*13670*/  F2FP.BF16.PACK_AB R46, R47, R46 ;  /* 0x0000002e2f2e723e */ /* 0x000fe200000010ff */
[----:B------:R-:W-:Y:S01]  /*13680*/  STS [R7+0x400], R126 ;  /* 0x0004007e07007388 */ /* 0x000fe20000000800 */
[----:B------:R-:W-:Y:S01]  /*13690*/  F2FP.BF16.PACK_AB R48, R49, R48 ;  /* 0x000000303130723e */ /* 0x000fe200000010ff */
[--C-:B------:R-:W-:Y:S01]  /*136a0*/  IMAD.IADD R15, R17, 0x1, R20.reuse ;  /* 0x00000001110f7824 */ /* 0x100fe200078e0214 */
[----:B------:R-:W-:Y:S01]  /*136b0*/  F2FP.BF16.PACK_AB R50, R51, R50 ;  /* 0x000000323332723e */ /* 0x000fe200000010ff */
[C---:B------:R-:W-:Y:S01]  /*136c0*/  IMAD.IADD R19, R20.reuse, 0x1, R7 ;  /* 0x0000000114137824 */ /* 0x040fe200078e0207 */
[----:B------:R-:W-:Y:S01]  /*136d0*/  STS [R13+0x80], R120 ;  /* 0x000080780d007388 */ /* 0x000fe20000000800 */
[----:B------:R-:W-:Y:S01]  /*136e0*/  IMAD.IADD R21, R20, 0x1, R13 ;  /* 0x0000000114157824 */ /* 0x000fe200078e020d */
[----:B------:R-:W-:Y:S01]  /*136f0*/  F2FP.BF16.PACK_AB R52, R53, R52 ;  /* 0x000000343534723e */ /* 0x000fe200000010ff */
[----:B------:R-:W-:Y:S01]  /*13700*/  IMAD.IADD R23, R9, 0x1, R20 ;  /* 0x0000000109177824 */ /* 0x000fe200078e0214 */
[----:B------:R-:W-:Y:S01]  /*13710*/  STS [R13+0x480], R122 ;  /* 0x0004807a0d007388 */ /* 0x000fe20000000800 */
[----:B------:R-:W-:Y:S01]  /*13720*/  F2FP.BF16.PACK_AB R54, R55, R54 ;  /* 0x000000363736723e */ /* 0x000fe200000010ff */
[----:B------:R-:W-:Y:S01]  /*13730*/  IMAD.MOV.U32 R18, RZ, RZ, 0x4 ;  /* 0x00000004ff127424 */ /* 0x000fe200078e00ff */
[----:B------:R-:W-:Y:S01]  /*13740*/  F2FP.BF16.PACK_AB R56, R57, R56 ;  /* 0x000000383938723e */ /* 0x000fe200000010ff */
[----:B------:R-:W-:Y:S01]  /*13750*/  STS [R9], R116 ;  /* 0x0000007409007388 */ /* 0x000fe20000000800 */
[----:B------:R-:W-:Y:S01]  /*13760*/  F2FP.BF16.PACK_AB R58, R59, R58 ;  /* 0x0000003a3b3a723e */ /* 0x000fe200000010ff */
[----:B------:R-:W-:Y:S01]  /*13770*/  IMAD.WIDE R24, R209, R18, c[0x0][0x500] ;  /* 0x00014000d1187625 */ /* 0x000fe200078e0212 */
[----:B------:R-:W-:Y:S01]  /*13780*/  F2FP.BF16.PACK_AB R60, R61, R60 ;  /* 0x0000003c3d3c723e */ /* 0x000fe200000010ff */
[----:B------:R-:W-:Y:S01]  /*13790*/  STS [R9+0x400], R118 ;  /* 0x0004007609007388 */ /* 0x000fe20000000800 */
[----:B------:R-:W-:-:S02]  /*137a0*/  F2FP.BF16.PACK_AB R62, R63, R62 ;  /* 0x0000003e3f3e723e */ /* 0x000fc400000010ff */
[----:B------:R-:W-:Y:S01]  /*137b0*/  F2FP.BF16.PACK_AB R64, R65, R64 ;  /* 0x000000404140723e */ /* 0x000fe200000010ff */
[----:B------:R-:W-:Y:S01]  /*137c0*/  STS [R15+0x80], R112 ;  /* 0x000080700f007388 */ /* 0x000fe20000000800 */
[----:B------:R-:W-:Y:S02]  /*137d0*/  F2FP.BF16.PACK_AB R66, R67, R66 ;  /* 0x000000424342723e */ /* 0x000fe400000010ff */
[----:B------:R-:W-:Y:S01]  /*137e0*/  F2FP.BF16.PACK_AB R68, R69, R68 ;  /* 0x000000444544723e */ /* 0x000fe200000010ff */
[----:B------:R-:W-:Y:S01]  /*137f0*/  STS [R15+0x480], R114 ;  /* 0x000480720f007388 */ /* 0x000fe20000000800 */
[----:B------:R-:W-:Y:S02]  /*13800*/  F2FP.BF16.PACK_AB R70, R71, R70 ;  /* 0x000000464746723e */ /* 0x000fe400000010ff */
[----:B------:R-:W-:Y:S01]  /*13810*/  F2FP.BF16.PACK_AB R72, R73, R72 ;  /* 0x000000484948723e */ /* 0x000fe200000010ff */
[----:B------:R-:W-:Y:S01]  /*13820*/  STS [R19], R108 ;  /* 0x0000006c13007388 */ /* 0x000fe20000000800 */
        /* <DEDUP_REMOVED lines=15> */
[----:B------:R-:W-:Y:S02]  /*13920*/  ISETP.NE.U32.AND P1, PT, RZ, c[0x0][0x508], PT ;  /* 0x00014200ff007a0c */ /* 0x000fe40003f25070 */
[----:B------:R-:W-:Y:S01]  /*13930*/  ISETP.NE.U32.AND P0, PT, RZ, c[0x0][0x500], PT ;  /* 0x00014000ff007a0c */ /* 0x000fe20003f05070 */
[----:B------:R-:W-:Y:S01]  /*13940*/  STS [R17+0x4080], R36 ;  /* 0x0040802411007388 */ /* 0x000fe20000000800 */
[----:B------:R-:W-:-:S02]  /*13950*/  ISETP.NE.AND.EX P1, PT, RZ, c[0x0][0x50c], PT, P1 ;  /* 0x00014300ff007a0c */ /* 0x000fc40003f25310 */
[----:B------:R-:W-:Y:S01]  /*13960*/  ISETP.NE.AND.EX P0, PT, RZ, c[0x0][0x504], PT, P0 ;  /* 0x00014100ff007a0c */ /* 0x000fe20003f05300 */
        /* <DEDUP_REMOVED lines=25> */
[----:B------:R2:W-:Y:S04]  /*13b00*/  STS [R19+0x8000], R8 ;  /* 0x0080000813007388 */ /* 0x0005e80000000800 */
[----:B------:R2:W-:Y:S04]  /*13b10*/  STS [R19+0x8400], R90 ;  /* 0x0084005a13007388 */ /* 0x0005e80000000800 */
[----:B------:R2:W-:Y:S04]  /*13b20*/  STS [R21+0x8080], R92 ;  /* 0x0080805c15007388 */ /* 0x0005e80000000800 */
[----:B------:R2:W-:Y:S04]  /*13b30*/  STS [R21+0x8480], R94 ;  /* 0x0084805e15007388 */ /* 0x0005e80000000800 */
[----:B------:R2:W-:Y:S04]  /*13b40*/  STS [R23+0x8000], R96 ;  /* 0x0080006017007388 */ /* 0x0005e80000000800 */
[----:B------:R2:W-:Y:S04]  /*13b50*/  STS [R23+0x8400], R98 ;  /* 0x0084006217007388 */ /* 0x0005e80000000800 */
[----:B------:R-:W-:Y:S01]  /*13b60*/  BAR.SYNC.DEFER_BLOCKING 0x1, 0x100 ;  /* 0x0044000000007b1d */ /* 0x000fe20000010000 */
[----:B-1----:R-:W-:-:S02]  /*13b70*/  IMAD.MOV.U32 R4, RZ, RZ, c[0x0][0x388] ;  /* 0x0000e200ff047624 */ /* 0x002fc400078e00ff */
[----:B------:R-:W-:-:S03]  /*13b80*/  @P1 IMAD.WIDE R26, R209, R18, c[0x0][0x508] ;  /* 0x00014200d11a1625 */ /* 0x000fc600078e0212 */
[----:B------:R-:W3:Y:S04]  /*13b90*/  @P0 LDG.E R9, [R24.64] ;  /* 0x0000000418090981 */ /* 0x000ee8000c1e1900 */
[----:B------:R2:W5:Y:S01]  /*13ba0*/  @P1 LDG.E R4, [R26.64] ;  /* 0x000000041a041981 */ /* 0x000562000c1e1900 */
[----:B------:R-:W-:Y:S02]  /*13bb0*/  CS2R R6, SRZ ;  /* 0x0000000000067805 */ /* 0x000fe4000001ff00 */
[--C-:B---3--:R-:W-:Y:S01]  /*13bc0*/  @P0 SHF.R.S32.HI R7, RZ, 0x1f, R9.reuse ;  /* 0x0000001fff070819 */ /* 0x108fe20000011409 */
[----:B------:R-:W-:Y:S01]  /*13bd0*/  @P0 IMAD.MOV.U32 R6, RZ, RZ, R9 ;  /* 0x000000ffff060224 */ /* 0x000fe200078e0009 */
[----:B------:R-:W-:Y:S05]  /*13be0*/  @P1 BRA `(.L_x_144) ;  /* 0x0000004000001947 */ /* 0x000fea0003800000 */
[----:B--2---:R-:W-:Y:S05]  /*13bf0*/  @!P0 BRA `(.L_x_144) ;  /* 0x0000003000008947 */ /* 0x004fea0003800000 */
[----:B-----5:R-:W2:Y:S04]  /*13c00*/  LDG.E R4, [R24.64] ;  /* 0x0000000418047981 */ /* 0x020ea8000c1e1900 */
[----:B------:R-:W2:Y:S02]  /*13c10*/  LDG.E R9, [R24.64+0x4] ;  /* 0x0000040418097981 */ /* 0x000ea4000c1e1900 */
[----:B--2---:R-:W-:-:S02]  /*13c20*/  IADD3 R4, -R4, R9, RZ ;  /* 0x0000000904047210 */ /* 0x004fc40007ffe1ff */
.L_x_144:
[----:B--2---:R-:W-:Y:S01]  /*13c30*/  LOP3.LUT R8, R14, 0xffffffe0, RZ, 0xc0, !PT ;  /* 0xffffffe00e087812 */ /* 0x004fe200078ec0ff */
[----:B------:R-:W1:Y:S01]  /*13c40*/  S2R R54, SR_CTAID.X ;  /* 0x0000000000367919 */ /* 0x000e620000002500 */
[----:B------:R-:W-:Y:S01]  /*13c50*/  SHF.R.S32.HI R14, RZ, 0x1f, R5 ;  /* 0x0000001fff0e7819 */ /* 0x000fe20000011405 */
[----:B------:R-:W-:Y:S01]  /*13c60*/  IMAD.MOV.U32 R11, RZ, RZ, c[0x0][0x4e8] ;  /* 0x00013a00ff0b7624 */ /* 0x000fe200078e00ff */
[----:B------:R-:W-:Y:S01]  /*13c70*/  LEA.HI R13, R16, R16, RZ, 0x1 ;  /* 0x00000010100d7211 */ /* 0x000fe200078f08ff */
[----:B------:R-:W-:Y:S01]  /*13c80*/  IMAD.IADD R9, R3, 0x1, -R8 ;  /* 0x0000000103097824 */ /* 0x000fe200078e0a08 */
[----:B------:R-:W-:Y:S01]  /*13c90*/  LEA.HI R14, R14, R5, RZ, 0x3 ;  /* 0x000000050e0e7211 */ /* 0x000fe200078f18ff */
[----:B------:R-:W-:Y:S01]  /*13ca0*/  IMAD.MOV.U32 R19, RZ, RZ, R7 ;  /* 0x000000ffff137224 */ /* 0x000fe200078e0007 */
[----:B------:R-:W-:Y:S01]  /*13cb0*/  LOP3.LUT R13, R13, 0x1ffffffe, RZ, 0xc0, !PT ;  /* 0x1ffffffe0d0d7812 */ /* 0x000fe200078ec0ff */
[----:B------:R-:W-:Y:S01]  /*13cc0*/  IMAD R15, R7, c[0x0][0x3a0], RZ ;  /* 0x0000e800070f7a24 */ /* 0x000fe200078e02ff */
[----:B------:R-:W-:Y:S01]  /*13cd0*/  SHF.R.S32.HI R8, RZ, 0x1f, R9 ;  /* 0x0000001fff087819 */ /* 0x000fe20000011409 */
[----:B------:R-:W-:Y:S01]  /*13ce0*/  BSSY B0, `(.L_x_145) ;  /* 0x000007e000007945 */ /* 0x000fe20003800000 */
[----:B------:R-:W-:Y:S01]  /*13cf0*/  LOP3.LUT R14, R14, 0xffffff8, RZ, 0xc0, !PT ;  /* 0x0ffffff80e0e7812 */ /* 0x000fe200078ec0ff */
[----:B------:R-:W-:Y:S01]  /*13d00*/  IMAD.IADD R16, R16, 0x1, -R13 ;  /* 0x0000000110107824 */ /* 0x000fe200078e0a0d */
[----:B------:R-:W-:Y:S01]  /*13d10*/  LEA.HI R8, R8, R9, RZ, 0x2 ;  /* 0x0000000908087211 */ /* 0x000fe200078f10ff */
[----:B------:R-:W-:Y:S01]  /*13d20*/  IMAD R7, R6, c[0x0][0x3a4], R15 ;  /* 0x0000e90006077a24 */ /* 0x000fe200078e020f */
[----:B------:R-:W-:Y:S01]  /*13d30*/  IADD3 R5, -R14, R5, RZ ;  /* 0x000000050e057210 */ /* 0x000fe20007ffe1ff */
[----:B------:R-:W-:Y:S01]  /*13d40*/  IMAD.WIDE.U32 R14, R6, c[0x0][0x3a0], RZ ;  /* 0x0000e800060e7a25 */ /* 0x000fe200078e00ff */
[----:B------:R-:W-:-:S02]  /*13d50*/  SHF.R.S32.HI R8, RZ, 0x2, R8 ;  /* 0x00000002ff087819 */ /* 0x000fc40000011408 */
[----:B------:R-:W-:Y:S02]  /*13d60*/  ISETP.NE.AND P1, PT, R11, 0x1, PT ;  /* 0x000000010b00780c */ /* 0x000fe40003f25270 */
[----:B------:R-:W-:Y:S01]  /*13d70*/  MOV R18, R6 ;  /* 0x0000000600127202 */ /* 0x000fe20000000f00 */
[----:B------:R-:W-:Y:S01]  /*13d80*/  IMAD R5, R5, 0x10, R8 ;  /* 0x0000001005057824 */ /* 0x000fe200078e0208 */
[----:B------:R-:W-:Y:S01]  /*13d90*/  LOP3.LUT P2, RZ, R9, 0x3, RZ, 0xc0, !PT ;  /* 0x0000000309ff7812 */ /* 0x000fe2000784c0ff */
[----:B------:R-:W-:Y:S01]  /*13da0*/  IMAD R8, R2, c[0x0][0x490], RZ ;  /* 0x0001240002087a24 */ /* 0x000fe200078e02ff */
[----:B------:R-:W-:Y:S01]  /*13db0*/  LEA.HI R9, R12, R3, RZ, 0x3 ;  /* 0x000000030c097211 */ /* 0x000fe200078f18ff */
[----:B------:R-:W-:Y:S01]  /*13dc0*/  IMAD R13, R16, 0x8, R5 ;  /* 0x00000008100d7824 */ /* 0x000fe200078e0205 */
[----:B------:R-:W-:Y:S01]  /*13dd0*/  IADD3 R15, R15, R7, RZ ;  /* 0x000000070f0f7210 */ /* 0x000fe20007ffe0ff */
[----:B------:R-:W-:Y:S01]  /*13de0*/  IMAD R11, R207, c[0x0][0x494], R8 ;  /* 0x00012500cf0b7a24 */ /* 0x000fe200078e0208 */
[----:B------:R-:W-:Y:S01]  /*13df0*/  LOP3.LUT R6, R9, 0xfffffff8, RZ, 0xc0, !PT ;  /* 0xfffffff809067812 */ /* 0x000fe200078ec0ff */
[----:B------:R-:W-:Y:S01]  /*13e00*/  IMAD.WIDE.U32 R18, R207, c[0x0][0x490], R18 ;  /* 0x00012400cf127a25 */ /* 0x000fe200078e0012 */
[----:B-1----:R-:W-:-:S02]  /*13e10*/  LEA R8, R54, R13, 0x7 ;  /* 0x0000000d36087211 */ /* 0x002fc400078e38ff */
[----:B------:R-:W-:Y:S01]  /*13e20*/  LEA.HI R12, R12, R3, RZ, 0x6 ;  /* 0x000000030c0c7211 */ /* 0x000fe200078f30ff */
[----:B------:R-:W-:Y:S01]  /*13e30*/  IMAD.IADD R19, R19, 0x1, R11 ;  /* 0x0000000113137824 */ /* 0x000fe200078e020b */
[----:B------:R-:W-:Y:S01]  /*13e40*/  SHF.R.S32.HI R9, RZ, 0x3, R9 ;  /* 0x00000003ff097819 */ /* 0x000fe20000011409 */
[----:B------:R-:W-:-:S04]  /*13e50*/  @P1 IMAD.HI.U32 R11, R8, c[0x0][0x4ec], RZ ;  /* 0x00013b00080b1a27 */ /* 0x000fc800078e00ff */
[----:B------:R-:W-:Y:S01]  /*13e60*/  IMAD.IADD R6, R3, 0x1, -R6 ;  /* 0x0000000103067824 */ /* 0x000fe200078e0a06 */
[----:B------:R-:W-:Y:S01]  /*13e70*/  SHF.R.S32.HI R3, RZ, 0x1f, R209 ;  /* 0x0000001fff037819 */ /* 0x000fe200000114d1 */
[----:B------:R-:W-:Y:S01]  /*13e80*/  IMAD.MOV.U32 R7, RZ, RZ, R8 ;  /* 0x000000ffff077224 */ /* 0x000fe200078e0008 */
[----:B------:R-:W-:Y:S01]  /*13e90*/  @P1 SHF.R.U32.HI R7, RZ, c[0x0][0x4f0], R11 ;  /* 0x00013c00ff071a19 */ /* 0x000fe2000001160b */
[----:B------:R-:W-:Y:S01]  /*13ea0*/  IMAD R2, R2, c[0x0][0x3e8], RZ ;  /* 0x0000fa0002027a24 */ /* 0x000fe200078e02ff */
[----:B------:R-:W-:Y:S01]  /*13eb0*/  SEL R209, R209, RZ, !P0 ;  /* 0x000000ffd1d17207 */ /* 0x000fe20004000000 */
[----:B------:R-:W-:Y:S01]  /*13ec0*/  IMAD.WIDE.U32 R14, R207, c[0x0][0x3e8], R14 ;  /* 0x0000fa00cf0e7a25 */ /* 0x000fe200078e000e */
[----:B------:R-:W-:Y:S02]  /*13ed0*/  SEL R3, R3, RZ, !P0 ;  /* 0x000000ff03037207 */ /* 0x000fe40004000000 */
[----:B------:R-:W-:Y:S01]  /*13ee0*/  LEA R13, R6, R9, 0x5 ;  /* 0x00000009060d7211 */ /* 0x000fe200078e28ff */
[----:B------:R-:W-:-:S02]  /*13ef0*/  IMAD.MOV R11, RZ, RZ, -R7 ;  /* 0x000000ffff0b7224 */ /* 0x000fc400078e0a07 */
[----:B------:R-:W-:-:S04]  /*13f00*/  IMAD.WIDE.U32 R18, R209, c[0x0][0x498], R18 ;  /* 0x00012600d1127a25 */ /* 0x000fc800078e0012 */
[----:B------:R-:W-:Y:S01]  /*13f10*/  IMAD R11, R11, c[0x0][0x4e8], R8 ;  /* 0x00013a000b0b7a24 */ /* 0x000fe200078e0208 */
[----:B------:R-:W-:Y:S01]  /*13f20*/  IADD3 R20, P0, R7, R18, RZ ;  /* 0x0000001207147210 */ /* 0x000fe20007f1e0ff */
[----:B------:R-:W-:Y:S02]  /*13f30*/  IMAD R16, R3, c[0x0][0x498], RZ ;  /* 0x0001260003107a24 */ /* 0x000fe400078e02ff */
[----:B------:R-:W-:Y:S01]  /*13f40*/  IMAD R8, R54, 0x80, R13 ;  /* 0x0000008036087824 */ /* 0x000fe200078e020d */
[----:B------:R-:W-:Y:S01]  /*13f50*/  SHF.R.S32.HI R18, RZ, 0x1f, R11 ;  /* 0x0000001fff127819 */ /* 0x000fe2000001140b */
[----:B------:R-:W-:Y:S01]  /*13f60*/  IMAD R13, R209, c[0x0][0x49c], R16 ;  /* 0x00012700d10d7a24 */ /* 0x000fe200078e0210 */
[----:B------:R-:W-:Y:S01]  /*13f70*/  SHF.R.S32.HI R16, RZ, 0x1f, R7 ;  /* 0x0000001fff107819 */ /* 0x000fe20000011407 */
[----:B------:R-:W-:Y:S02]  /*13f80*/  IMAD R17, R207, c[0x0][0x3ec], R2 ;  /* 0x0000fb00cf117a24 */ /* 0x000fe400078e0202 */
[----:B------:R-:W-:Y:S01]  /*13f90*/  IMAD.SHL.U32 R2, R9, 0x40, RZ ;  /* 0x0000004009027824 */ /* 0x000fe200078e00ff */
[----:B------:R-:W-:Y:S01]  /*13fa0*/  IADD3.X R21, R16, R19, R13, P0, !PT ;  /* 0x0000001310157210 */ /* 0x000fe200007fe40d */
[----:B------:R-:W-:Y:S01]  /*13fb0*/  IMAD R18, R18, c[0x0][0x488], RZ ;  /* 0x0001220012127a24 */ /* 0x000fe200078e02ff */
[----:B------:R-:W-:Y:S01]  /*13fc0*/  IADD3 R15, R15, R17, RZ ;  /* 0x000000110f0f7210 */ /* 0x000fe20007ffe0ff */
[----:B------:R-:W-:Y:S01]  /*13fd0*/  @P1 IMAD.HI.U32 R17, R8, c[0x0][0x4ec], RZ ;  /* 0x00013b0008111a27 */ /* 0x000fe200078e00ff */
[----:B------:R-:W-:-:S03]  /*13fe0*/  LOP3.LUT R13, R2, 0x1c0, RZ, 0xc0, !PT ;  /* 0x000001c0020d7812 */ /* 0x000fc600078ec0ff */
[----:B------:R-:W-:Y:S02]  /*13ff0*/  IMAD.SHL.U32 R2, R6, 0x8, RZ ;  /* 0x0000000806027824 */ /* 0x000fe400078e00ff */
[----:B------:R-:W-:-:S03]  /*14000*/  IMAD.WIDE.U32 R20, R11, c[0x0][0x488], R20 ;  /* 0x000122000b147a25 */ /* 0x000fc600078e0014 */
[----:B------:R-:W-:Y:S01]  /*14010*/  LOP3.LUT R16, R13, 0x38, R2, 0xf8, !PT ;  /* 0x000000380d107812 */ /* 0x000fe200078ef802 */
[----:B------:R-:W-:Y:S01]  /*14020*/  IMAD R18, R11, c[0x0][0x48c], R18 ;  /* 0x000123000b127a24 */ /* 0x000fe200078e0212 */
[C---:B------:R-:W-:Y:S01]  /*14030*/  LEA R11, P0, R20.reuse, c[0x0][0x450], 0x2 ;  /* 0x00011400140b7a11 */ /* 0x040fe200078010ff */
[----:B------:R-:W-:Y:S01]  /*14040*/  IMAD R6, R3, c[0x0][0x3f0], RZ ;  /* 0x0000fc0003067a24 */ /* 0x000fe200078e02ff */
[----:B------:R-:W-:Y:S01]  /*14050*/  SHF.R.U32.HI R3, RZ, 0x3, R13 ;  /* 0x00000003ff037819 */ /* 0x000fe2000001160d */
[----:B------:R-:W-:Y:S01]  /*14060*/  IMAD.MOV.U32 R7, RZ, RZ, R8 ;  /* 0x000000ffff077224 */ /* 0x000fe200078e0008 */
[----:B------:R-:W-:Y:S01]  /*14070*/  IADD3 R13, R21, R18, RZ ;  /* 0x00000012150d7210 */ /* 0x000fe20007ffe0ff */
[C---:B------:R-:W-:Y:S01]  /*14080*/  IMAD R6, R209.reuse, c[0x0][0x3f4], R6 ;  /* 0x0000fd00d1067a24 */ /* 0x040fe200078e0206 */
[----:B------:R-:W-:Y:S01]  /*14090*/  @P1 SHF.R.U32.HI R7, RZ, c[0x0][0x4f0], R17 ;  /* 0x00013c00ff071a19 */ /* 0x000fe20000011611 */
[----:B------:R-:W-:Y:S01]  /*140a0*/  IMAD.WIDE.U32 R14, R209, c[0x0][0x3f0], R14 ;  /* 0x0000fc00d10e7a25 */ /* 0x000fe200078e000e */
[----:B------:R-:W-:Y:S01]  /*140b0*/  LEA.HI.X R13, R20, c[0x0][0x454], R13, 0x2, P0 ;  /* 0x00011500140d7a11 */ /* 0x000fe200000f140d */
[----:B------:R-:W-:Y:S01]  /*140c0*/  SHFL.IDX PT, R32, R11, RZ, 0x1c1f ;  /* 0x001c1fff0b207589 */ /* 0x000fe200000e0000 */
[----:B------:R-:W-:Y:S01]  /*140d0*/  LOP3.LUT R16, R16, R3, RZ, 0x3c, !PT ;  /* 0x0000000310107212 */ /* 0x000fe200078e3cff */
[--C-:B------:R-:W-:Y:S01]  /*140e0*/  IMAD.MOV R3, RZ, RZ, -R7.reuse ;  /* 0x000000ffff037224 */ /* 0x100fe200078e0a07 */
[----:B------:R-:W-:Y:S01]  /*140f0*/  IADD3 R15, R15, R6, RZ ;  /* 0x000000060f0f7210 */ /* 0x000fe20007ffe0ff */
[----:B------:R-:W1:Y:S01]  /*14100*/  SHFL.IDX PT, R33, R13, RZ, 0x1c1f ;  /* 0x001c1fff0d217589 */ /* 0x000e6200000e0000 */
[----:B------:R-:W-:Y:S01]  /*14110*/  SHF.R.S32.HI R17, RZ, 0x1f, R7 ;  /* 0x0000001fff117819 */ /* 0x000fe20000011407 */
[C---:B------:R-:W-:Y:S01]  /*14120*/  IMAD R6, R54.reuse, 0x80, R5 ;  /* 0x0000008036067824 */ /* 0x040fe200078e0205 */
[----:B------:R-:W-:Y:S01]  /*14130*/  LEA R54, R54, R9, 0x7 ;  /* 0x0000000936367211 */ /* 0x000fe200078e38ff */
[----:B------:R-:W-:Y:S01]  /*14140*/  SHFL.IDX PT, R34, R11, 0x1, 0x1c1f ;  /* 0x003c1f000b227f89 */ /* 0x000fe200000e0000 */
[----:B------:R-:W-:-:S02]  /*14150*/  IMAD R56, R3, c[0x0][0x4e8], R8 ;  /* 0x00013a0003387a24 */ /* 0x000fc400078e0208 */
[----:B-----5:R-:W-:Y:S01]  /*14160*/  IMAD R3, R4, c[0x0][0x4e8], RZ ;  /* 0x00013a0004037a24 */ /* 0x020fe200078e02ff */
[----:B------:R-:W2:Y:S01]  /*14170*/  SHFL.IDX PT, R35, R13, 0x1, 0x1c1f ;  /* 0x003c1f000d237f89 */ /* 0x000ea200000e0000 */
[----:B------:R-:W-:Y:S01]  /*14180*/  IMAD R8, R17, c[0x0][0x3e0], RZ ;  /* 0x0000f80011087a24 */ /* 0x000fe200078e02ff */
[C---:B------:R-:W-:Y:S01]  /*14190*/  IADD3 R4, R6.reuse, 0x8, RZ ;  /* 0x0000000806047810 */ /* 0x040fe20007ffe0ff */
[C---:B------:R-:W-:Y:S01]  /*141a0*/  IMAD.WIDE.U32 R14, R7.reuse, c[0x0][0x3e0], R14 ;  /* 0x0000f800070e7a25 */ /* 0x040fe200078e000e */
[-C--:B------:R-:W-:Y:S02]  /*141b0*/  ISETP.GE.OR P1, PT, R6, R3.reuse, P2 ;  /* 0x000000030600720c */ /* 0x080fe40001726670 */
[----:B------:R-:W-:Y:S01]  /*141c0*/  ISETP.GE.OR P0, PT, R4, R3, P2 ;  /* 0x000000030400720c */ /* 0x000fe20001706670 */
[----:B------:R-:W-:Y:S01]  /*141d0*/  IMAD R8, R7, c[0x0][0x3e4], R8 ;  /* 0x0000f90007087a24 */ /* 0x000fe200078e0208 */
[----:B------:R-:W-:Y:S02]  /*141e0*/  SHF.L.U32 R7, R12, 0x3, RZ ;  /* 0x000000030c077819 */ /* 0x000fe400000006ff */
[----:B------:R-:W-:Y:S01]  /*141f0*/  SHF.R.S32.HI R5, RZ, 0x1f, R56 ;  /* 0x0000001fff057819 */ /* 0x000fe20000011438 */
[----:B------:R-:W-:Y:S01]  /*14200*/  IMAD.IADD R15, R15, 0x1, R8 ;  /* 0x000000010f0f7824 */ /* 0x000fe200078e0208 */
[----:B------:R-:W-:-:S03]  /*14210*/  LOP3.LUT R7, R16, 0x7ffffe00, R7, 0xf8, !PT ;  /* 0x7ffffe0010077812 */ /* 0x000fc600078ef807 */
[----:B------:R-:W-:Y:S01]  /*14220*/  IMAD R5, R5, c[0x0][0x3d8], RZ ;  /* 0x0000f60005057a24 */ /* 0x000fe200078e02ff */
[----:B------:R-:W-:Y:S01]  /*14230*/  SHF.L.U32 R58, R7, 0x1, RZ ;  /* 0x00000001073a7819 */ /* 0x000fe200000006ff */
[----:B-1----:R1:W-:Y:S02]  /*14240*/  @!P1 ST.E [R32.64], R0 ;  /* 0x0000000020009985 */ /* 0x0023e4000c101904 */
[C---:B------:R-:W-:Y:S02]  /*14250*/  IMAD R8, R56.reuse, c[0x0][0x3dc], R5 ;  /* 0x0000f70038087a24 */ /* 0x040fe400078e0205 */
[----:B------:R-:W-:Y:S01]  /*14260*/  IMAD.WIDE.U32 R56, R56, c[0x0][0x3d8], R14 ;  /* 0x0000f60038387a25 */ /* 0x000fe200078e000e */
[----:B--2---:R1:W-:Y:S03]  /*14270*/  @!P0 ST.E [R34.64], R10 ;  /* 0x0000000a22008985 */ /* 0x0043e6000c101904 */
[----:B------:R-:W-:Y:S01]  /*14280*/  IMAD.IADD R8, R57, 0x1, R8 ;  /* 0x0000000139087824 */ /* 0x000fe200078e0208 */
[C---:B------:R-:W-:Y:S01]  /*14290*/  LEA R57, P0, R56.reuse, c[0x0][0x380], 0x1 ;  /* 0x0000e00038397a11 */ /* 0x040fe200078008ff */
[----:B------:R1:W2:Y:S03]  /*142a0*/  LDS.128 R44, [R58+0x1080] ;  /* 0x001080003a2c7984 */ /* 0x0002a60000000c00 */
[----:B------:R-:W-:Y:S01]  /*142b0*/  LEA.HI.X R56, R56, c[0x0][0x384], R8, 0x1, P0 ;  /* 0x0000e10038387a11 */ /* 0x000fe200000f0c08 */
[----:B------:R1:W3:Y:S01]  /*142c0*/  LDS.128 R40, [R58+0x2080] ;  /* 0x002080003a287984 */ /* 0x0002e20000000c00 */
[----:B------:R-:W-:-:S03]  /*142d0*/  ISETP.GE.AND P0, PT, R54, R3, PT ;  /* 0x000000033600720c */ /* 0x000fc60003f06270 */
        /* <DEDUP_REMOVED lines=10> */
[----:B--2---:R-:W2:Y:S01]  /*14380*/  LDS.128 R48, [R58+0x80] ;  /* 0x000080003a307984 */ /* 0x004ea20000000c00 */
[----:B------:R-:W-:-:S02]  /*14390*/  IADD3 R55, R2, 0x40, RZ ;  /* 0x0000004002377810 */ /* 0x000fc40007ffe0ff */
[C---:B------:R-:W-:Y:S01]  /*143a0*/  IADD3 R53, R2.reuse, 0x80, RZ ;  /* 0x0000008002357810 */ /* 0x040fe20007ffe0ff */
[----:B-1----:R-:W1:Y:S01]  /*143b0*/  LDS.128 R32, [R58+0x4080] ;  /* 0x004080003a207984 */ /* 0x002e620000000c00 */
        /* <DEDUP_REMOVED lines=13> */
[----:B--2---:R2:W-:Y:S04]  /*14490*/  @!P2 ST.E.128 [R58.64], R48 ;  /* 0x000000303a00a985 */ /* 0x0045e8000c101d04 */
[----:B-1----:R2:W-:Y:S04]  /*144a0*/  @!P1 ST.E.128 [R52.64], R32 ;  /* 0x0000002034009985 */ /* 0x0025e8000c101d04 */
[----:B----4-:R2:W-:Y:S02]  /*144b0*/  @!P0 ST.E.128 [R60.64], R8 ;  /* 0x000000083c008985 */ /* 0x0105e4000c101d04 */
.L_x_146:
[----:B--2---:R-:W-:Y:S05]  /*144c0*/  BSYNC B0 ;  /* 0x0000000000007941 */ /* 0x004fea0003800000 */
.L_x_145:
[----:B-1----:R-:W-:Y:S01]  /*144d0*/  IADD3 R0, R54, 0x20, RZ ;  /* 0x0000002036007810 */ /* 0x002fe20007ffe0ff */
[----:B------:R1:W2:Y:S01]  /*144e0*/  SHFL.IDX PT, R33, R56, 0x1, 0x181f ;  /* 0x00381f0038217f89 */ /* 0x0002a200000e0000 */
[----:B------:R-:W-:Y:S02]  /*144f0*/  BSSY B0, `(.L_x_147) ;  /* 0x0000015000007945 */ /* 0x000fe40003800000 */
[----:B------:R-:W-:Y:S01]  /*14500*/  ISETP.GE.AND P0, PT, R0, R3, PT ;  /* 0x000000030000720c */ /* 0x000fe20003f06270 */
[----:B------:R1:W4:-:S12]  /*14510*/  SHFL.IDX PT, R32, R57, 0x1, 0x181f ;  /* 0x00381f0039207f89 */ /* 0x00031800000e0000 */
[----:B------:R-:W-:Y:S05]  /*14520*/  @P0 BRA `(.L_x_148) ;  /* 0x0000011000000947 */ /* 0x000fea0003800000 */
[C---:B------:R-:W-:Y:S02]  /*14530*/  IADD3 R11, R2.reuse, 0x40, RZ ;  /* 0x00000040020b7810 */ /* 0x040fe40007ffe0ff */
[C---:B------:R-:W-:Y:S02]  /*14540*/  IADD3 R9, R2.reuse, 0x80, RZ ;  /* 0x0000008002097810 */ /* 0x040fe40007ffe0ff */
        /* <DEDUP_REMOVED lines=15> */
.L_x_148:
[----:B------:R-:W-:Y:S05]  /*14640*/  BSYNC B0 ;  /* 0x0000000000007941 */ /* 0x000fea0003800000 */
.L_x_147:
[----:B------:R-:W-:Y:S01]  /*14650*/  IADD3 R0, R54, 0x40, RZ ;  /* 0x0000004036007810 */ /* 0x000fe20007ffe0ff */
[----:B--2---:R2:W1:Y:S01]  /*14660*/  SHFL.IDX PT, R17, R56, 0x2, 0x181f ;  /* 0x00581f0038117f89 */ /* 0x00446200000e0000 */
        /* <DEDUP_REMOVED lines=21> */
.L_x_150:
[----:B------:R-:W-:Y:S05]  /*147c0*/  BSYNC B0 ;  /* 0x0000000000007941 */ /* 0x000fea0003800000 */
.L_x_149:
[----:B------:R-:W-:Y:S01]  /*147d0*/  IADD3 R54, R54, 0x60, RZ ;  /* 0x0000006036367810 */ /* 0x000fe20007ffe0ff */
[----:B-1----:R1:W2:Y:S03]  /*147e0*/  SHFL.IDX PT, R9, R56, 0x3, 0x181f ;  /* 0x00781f0038097f89 */ /* 0x0022a600000e0000 */
[----:B------:R-:W-:Y:S01]  /*147f0*/  ISETP.GE.AND P0, PT, R54, R3, PT ;  /* 0x000000033600720c */ /* 0x000fe20003f06270 */
[----:B------:R1:W4:-:S12]  /*14800*/  SHFL.IDX PT, R8, R57, 0x3, 0x181f ;  /* 0x00781f0039087f89 */ /* 0x00031800000e0000 */
[----:B------:R-:W-:Y:S05]  /*14810*/  @P0 EXIT ;  /* 0x000000000000094d */ /* 0x000fea0003800000 */
[C---:B------:R-:W-:Y:S02]  /*14820*/  IADD3 R3, R2.reuse, 0x40, RZ ;  /* 0x0000004002037810 */ /* 0x040fe40007ffe0ff */
[----:B------:R-:W-:Y:S02]  /*14830*/  ISETP.GE.AND P1, PT, R2, c[0x0][0x3c8], PT ;  /* 0x0000f20002007a0c */ /* 0x000fe40003f26270 */
[----:B------:R-:W-:-:S11]  /*14840*/  ISETP.GE.AND P0, PT, R3, c[0x0][0x3c8], PT ;  /* 0x0000f20003007a0c */ /* 0x000fd60003f06270 */
[----:B--2-4-:R-:W-:Y:S02]  /*14850*/  @!P1 IMAD.WIDE R10, R2, 0x2, R8 ;  /* 0x00000002020a9825 */ /* 0x014fe400078e0208 */
[----:B------:R-:W-:-:S03]  /*14860*/  @!P0 SHF.R.S32.HI R0, RZ, 0x1f, R3 ;  /* 0x0000001fff008819 */ /* 0x000fc60000011403 */
[----:B------:R2:W-:Y:S01]  /*14870*/  @!P1 ST.E.128 [R10.64], R36 ;  /* 0x000000240a009985 */ /* 0x0005e2000c101d04 */
[----:B------:R-:W-:Y:S02]  /*14880*/  @!P0 LEA.HI R0, R0, R3, RZ, 0x3 ;  /* 0x0000000300008211 */ /* 0x000fe400078f18ff */
[----:B------:R-:W-:Y:S02]  /*14890*/  IADD3 R3, R2, 0x80, RZ ;  /* 0x0000008002037810 */ /* 0x000fe40007ffe0ff */
[----:B------:R-:W-:-:S05]  /*148a0*/  @!P0 LOP3.LUT R0, R0, 0xfffffff8, RZ, 0xc0, !PT ;  /* 0xfffffff800008812 */ /* 0x000fca00078ec0ff */
[----:B------:R-:W-:-:S05]  /*148b0*/  @!P0 IMAD.WIDE R12, R0, 0x2, R8 ;  /* 0x00000002000c8825 */ /* 0x000fca00078e0208 */
[----:B------:R2:W-:Y:S01]  /*148c0*/  @!P0 ST.E.128 [R12.64], R20 ;  /* 0x000000140c008985 */ /* 0x0005e2000c101d04 */
[----:B------:R-:W-:-:S13]  /*148d0*/  ISETP.GE.AND P0, PT, R3, c[0x0][0x3c8], PT ;  /* 0x0000f20003007a0c */ /* 0x000fda0003f06270 */
[----:B------:R-:W-:Y:S05]  /*148e0*/  @P0 EXIT ;  /* 0x000000000000094d */ /* 0x000fea0003800000 */
[----:B------:R-:W-:-:S04]  /*148f0*/  SHF.R.S32.HI R0, RZ, 0x1f, R3 ;  /* 0x0000001fff007819 */ /* 0x000fc80000011403 */
[----:B------:R-:W-:-:S04]  /*14900*/  LEA.HI R3, R0, R3, RZ, 0x3 ;  /* 0x0000000300037211 */ /* 0x000fc800078f18ff */
[----:B------:R-:W-:-:S05]  /*14910*/  LOP3.LUT R3, R3, 0xfffffff8, RZ, 0xc0, !PT ;  /* 0xfffffff803037812 */ /* 0x000fca00078ec0ff */
[----:B------:R-:W-:-:S05]  /*14920*/  IMAD.WIDE R8, R3, 0x2, R8 ;  /* 0x0000000203087825 */ /* 0x000fca00078e0208 */
[----:B------:R-:W-:Y:S01]  /*14930*/  ST.E.128 [R8.64], R4 ;  /* 0x0000000408007985 */ /* 0x000fe2000c101d04 */
[----:B------:R-:W-:Y:S05]  /*14940*/  EXIT ;  /* 0x000000000000794d */ /* 0x000fea0003800000 */
.L_x_143:
[----:B------:R-:W-:Y:S01]  /*14950*/  ISETP.NE.U32.AND P1, PT, RZ, c[0x0][0x508], PT ;  /* 0x00014200ff007a0c */ /* 0x000fe20003f25070 */
[----:B------:R-:W-:Y:S01]  /*14960*/  IMAD.MOV.U32 R0, RZ, RZ, 0x4 ;  /* 0x00000004ff007424 */ /* 0x000fe200078e00ff */
[----:B------:R-:W-:Y:S02]  /*14970*/  ISETP.NE.U32.AND P0, PT, RZ, c[0x0][0x500], PT ;  /* 0x00014000ff007a0c */ /* 0x000fe40003f05070 */
[----:B------:R-:W-:Y:S01]  /*14980*/  ISETP.NE.AND.EX P1, PT, RZ, c[0x0][0x50c], PT, P1 ;  /* 0x00014300ff007a0c */ /* 0x000fe20003f25310 */
[----:B------:R-:W-:Y:S01]  /*14990*/  IMAD.WIDE R6, R209, R0, c[0x0][0x500] ;  /* 0x00014000d1067625 */ /* 0x000fe200078e0200 */
[----:B------:R-:W-:-:S03]  /*149a0*/  ISETP.NE.AND.EX P0, PT, RZ, c[0x0][0x504], PT, P0 ;  /* 0x00014100ff007a0c */ /* 0x000fc60003f05300 */
[----:B------:R-:W-:-:S08]  /*149b0*/  IMAD.MOV.U32 R3, RZ, RZ, c[0x0][0x388] ;  /* 0x0000e200ff037624 */ /* 0x000fd000078e00ff */
[----:B------:R-:W-:Y:S02]  /*149c0*/  @P1 IMAD.WIDE R8, R209, R0, c[0x0][0x508] ;  /* 0x00014200d1081625 */ /* 0x000fe400078e0200 */
[----:B------:R-:W2:Y:S04]  /*149d0*/  @P0 LDG.E R5, [R6.64] ;  /* 0x0000000406050981 */ /* 0x000ea8000c1e1900 */
[----:B------:R1:W5:Y:S01]  /*149e0*/  @P1 LDG.E R3, [R8.64] ;  /* 0x0000000408031981 */ /* 0x000362000c1e1900 */
[----:B------:R-:W-:Y:S02]  /*149f0*/  CS2R R10, SRZ ;  /* 0x00000000000a7805 */ /* 0x000fe4000001ff00 */
[--C-:B--2---:R-:W-:Y:S01]  /*14a00*/  @P0 SHF.R.S32.HI R11, RZ, 0x1f, R5.reuse ;  /* 0x0000001fff0b0819 */ /* 0x104fe20000011405 */
[----:B------:R-:W-:Y:S01]  /*14a10*/  @P0 IMAD.MOV.U32 R10, RZ, RZ, R5 ;  /* 0x000000ffff0a0224 */ /* 0x000fe200078e0005 */
[----:B------:R-:W-:Y:S05]  /*14a20*/  @P1 BRA `(.L_x_151) ;  /* 0x0000004000001947 */ /* 0x000fea0003800000 */
[----:B-1----:R-:W-:Y:S05]  /*14a30*/  @!P0 BRA `(.L_x_151) ;  /* 0x0000003000008947 */ /* 0x002fea0003800000 */
[----:B-----5:R-:W2:Y:S04]  /*14a40*/  LDG.E R3, [R6.64] ;  /* 0x0000000406037981 */ /* 0x020ea8000c1e1900 */
[----:B------:R-:W2:Y:S02]  /*14a50*/  LDG.E R0, [R6.64+0x4] ;  /* 0x0000040406007981 */ /* 0x000ea4000c1e1900 */
[----:B--2---:R-:W-:-:S02]  /*14a60*/  IADD3 R3, -R3, R0, RZ ;  /* 0x0000000003037210 */ /* 0x004fc40007ffe1ff */
.L_x_151:
[----:B-1----:R-:W1:Y:S01]  /*14a70*/  S2R R0, SR_TID.X ;  /* 0x0000000000007919 */ /* 0x002e620000002100 */
[----:B------:R-:W-:Y:S01]  /*14a80*/  SHF.R.S32.HI R5, RZ, 0x1f, R209 ;  /* 0x0000001fff057819 */ /* 0x000fe200000114d1 */
[----:B------:R-:W-:Y:S01]  /*14a90*/  BSSY B0, `(.L_x_152) ;  /* 0x0000026000007945 */ /* 0x000fe20003800000 */
[----:B------:R-:W-:-:S02]  /*14aa0*/  SEL R209, R209, RZ, !P0 ;  /* 0x000000ffd1d17207 */ /* 0x000fc40004000000 */
[----:B------:R-:W-:Y:S02]  /*14ab0*/  SEL R5, R5, RZ, !P0 ;  /* 0x000000ff05057207 */ /* 0x000fe40004000000 */
[----:B-1----:R-:W-:-:S13]  /*14ac0*/  ISETP.GE.AND P1, PT, R0, 0x80, PT ;  /* 0x000000800000780c */ /* 0x002fda0003f26270 */
[----:B------:R-:W-:Y:S05]  /*14ad0*/  @P1 BRA `(.L_x_153) ;  /* 0x0000021000001947 */ /* 0x000fea0003800000 */
[----:B------:R-:W1:Y:S01]  /*14ae0*/  S2R R9, SR_CTAID.X ;  /* 0x0000000000097919 */ /* 0x000e620000002500 */
[----:B-----5:R-:W-:Y:S01]  /*14af0*/  IMAD R7, R3, c[0x0][0x4e8], RZ ;  /* 0x00013a0003077a24 */ /* 0x020fe200078e02ff */
[----:B-1----:R-:W-:-:S04]  /*14b00*/  LEA R8, R9, R0, 0x7 ;  /* 0x0000000009087211 */ /* 0x002fc800078e38ff */
[----:B------:R-:W-:-:S13]  /*14b10*/  ISETP.GE.AND P0, PT, R8, R7, PT ;  /* 0x000000070800720c */ /* 0x000fda0003f06270 */
[----:B------:R-:W-:Y:S05]  /*14b20*/  @P0 BRA `(.L_x_153) ;  /* 0x000001c000000947 */ /* 0x000fea0003800000 */
[----:B------:R-:W-:Y:S01]  /*14b30*/  MOV R4, c[0x0][0x4e8] ;  /* 0x00013a0000047a02 */ /* 0x000fe20000000f00 */
[----:B------:R-:W-:Y:S01]  /*14b40*/  IMAD.MOV.U32 R13, RZ, RZ, R11 ;  /* 0x000000ffff0d7224 */ /* 0x000fe200078e000b */
[----:B------:R-:W-:Y:S02]  /*14b50*/  MOV R12, R10 ;  /* 0x0000000a000c7202 */ /* 0x000fe40000000f00 */
[----:B------:R-:W-:Y:S01]  /*14b60*/  ISETP.NE.AND P0, PT, R4, 0x1, PT ;  /* 0x000000010400780c */ /* 0x000fe20003f05270 */
[----:B------:R-:W-:Y:S01]  /*14b70*/  IMAD R4, R2, c[0x0][0x490], RZ ;  /* 0x0001240002047a24 */ /* 0x000fe200078e02ff */
[----:B------:R-:W-:Y:S01]  /*14b80*/  MOV R7, R8 ;  /* 0x0000000800077202 */ /* 0x000fe20000000f00 */
[----:B------:R-:W-:-:S04]  /*14b90*/  IMAD.WIDE.U32 R12, R207, c[0x0][0x490], R12 ;  /* 0x00012400cf0c7a25 */ /* 0x000fc800078e000c */
[----:B------:R-:W-:-:S05]  /*14ba0*/  IMAD R4, R207, c[0x0][0x494], R4 ;  /* 0x00012500cf047a24 */ /* 0x000fca00078e0204 */
[----:B------:R-:W-:Y:S01]  /*14bb0*/  IADD3 R13, R4, R13, RZ ;  /* 0x0000000d040d7210 */ /* 0x000fe20007ffe0ff */
[----:B------:R-:W-:-:S04]  /*14bc0*/  @P0 IMAD.HI.U32 R6, R8, c[0x0][0x4ec], RZ ;  /* 0x00013b0008060a27 */ /* 0x000fc800078e00ff */
[----:B------:R-:W-:Y:S01]  /*14bd0*/  IMAD R4, R5, c[0x0][0x498], RZ ;  /* 0x0001260005047a24 */ /* 0x000fe200078e02ff */
[----:B------:R-:W-:Y:S01]  /*14be0*/  @P0 SHF.R.U32.HI R7, RZ, c[0x0][0x4f0], R6 ;  /* 0x00013c00ff070a19 */ /* 0x000fe20000011606 */
[----:B------:R-:W-:-:S04]  /*14bf0*/  IMAD.WIDE.U32 R12, R209, c[0x0][0x498], R12 ;  /* 0x00012600d10c7a25 */ /* 0x000fc800078e000c */
[--C-:B------:R-:W-:Y:S01]  /*14c00*/  IMAD.MOV R9, RZ, RZ, -R7.reuse ;  /* 0x000000ffff097224 */ /* 0x100fe200078e0a07 */
[----:B------:R-:W-:Y:S01]  /*14c10*/  IADD3 R12, P0, R7, R12, RZ ;  /* 0x0000000c070c7210 */ /* 0x000fe20007f1e0ff */
[----:B------:R-:W-:Y:S01]  /*14c20*/  IMAD R15, R209, c[0x0][0x49c], R4 ;  /* 0x00012700d10f7a24 */ /* 0x000fe200078e0204 */
[----:B------:R-:W-:Y:S01]  /*14c30*/  SHF.R.S32.HI R4, RZ, 0x1f, R7 ;  /* 0x0000001fff047819 */ /* 0x000fe20000011407 */
[----:B------:R-:W-:-:S03]  /*14c40*/  IMAD R9, R9, c[0x0][0x4e8], R8 ;  /* 0x00013a0009097a24 */ /* 0x000fc600078e0208 */
[----:B------:R-:W-:Y:S02]  /*14c50*/  IADD3.X R13, R4, R13, R15, P0, !PT ;  /* 0x0000000d040d7210 */ /* 0x000fe400007fe40f */
[----:B------:R-:W-:Y:S02]  /*14c60*/  SHF.R.S32.HI R6, RZ, 0x1f, R9 ;  /* 0x0000001fff067819 */ /* 0x000fe40000011409 */
[----:B------:R-:W-:Y:S01]  /*14c70*/  MOV R4, 0xff800000 ;  /* 0xff80000000047802 */ /* 0x000fe20000000f00 */
[----:B------:R-:W-:-:S04]  /*14c80*/  IMAD.WIDE.U32 R12, R9, c[0x0][0x488], R12 ;  /* 0x00012200090c7a25 */ /* 0x000fc800078e000c */
[----:B------:R-:W-:-:S04]  /*14c90*/  IMAD R6, R6, c[0x0][0x488], RZ ;  /* 0x0001220006067a24 */ /* 0x000fc800078e02ff */
[----:B------:R-:W-:Y:S01]  /*14ca0*/  IMAD R7, R9, c[0x0][0x48c], R6 ;  /* 0x0001230009077a24 */ /* 0x000fe200078e0206 */
[----:B------:R-:W-:-:S04]  /*14cb0*/  LEA R6, P0, R12, c[0x0][0x450], 0x2 ;  /* 0x000114000c067a11 */ /* 0x000fc800078010ff */
[----:B------:R-:W-:-:S04]  /*14cc0*/  IADD3 R7, R13, R7, RZ ;  /* 0x000000070d077210 */ /* 0x000fc80007ffe0ff */
[----:B------:R-:W-:-:S05]  /*14cd0*/  LEA.HI.X R7, R12, c[0x0][0x454], R7, 0x2, P0 ;  /* 0x000115000c077a11 */ /* 0x000fca00000f1407 */
[----:B------:R1:W-:Y:S02]  /*14ce0*/  STG.E [R6.64], R4 ;  /* 0x0000000406007986 */ /* 0x0003e4000c101904 */
.L_x_153:
[----:B------:R-:W-:Y:S05]  /*14cf0*/  BSYNC B0 ;  /* 0x0000000000007941 */ /* 0x000fea0003800000 */
.L_x_152:
[----:B-1----:R-:W1:Y:S01]  /*14d00*/  S2R R6, SR_CTAID.X ;  /* 0x0000000000067919 */ /* 0x002e620000002500 */
[----:B------:R-:W-:Y:S01]  /*14d10*/  SHF.R.S32.HI R9, RZ, 0x1f, R0 ;  /* 0x0000001fff097819 */ /* 0x000fe20000011400 */
[----:B------:R-:W-:Y:S01]  /*14d20*/  IMAD R7, R11, c[0x0][0x3a0], RZ ;  /* 0x0000e8000b077a24 */ /* 0x000fe200078e02ff */
[----:B------:R-:W-:Y:S01]  /*14d30*/  MOV R8, c[0x0][0x4e8] ;  /* 0x00013a0000087a02 */ /* 0x000fe20000000f00 */
[----:B------:R-:W-:Y:S01]  /*14d40*/  IMAD R2, R2, c[0x0][0x3e8], RZ ;  /* 0x0000fa0002027a24 */ /* 0x000fe200078e02ff */
[----:B------:R-:W-:Y:S01]  /*14d50*/  LEA.HI R4, R9, R0, RZ, 0x3 ;  /* 0x0000000009047211 */ /* 0x000fe200078f18ff */
[----:B------:R-:W-:Y:S01]  /*14d60*/  IMAD R7, R10, c[0x0][0x3a4], R7 ;  /* 0x0000e9000a077a24 */ /* 0x000fe200078e0207 */
[----:B------:R-:W-:Y:S01]  /*14d70*/  ISETP.NE.AND P0, PT, R8, 0x1, PT ;  /* 0x000000010800780c */ /* 0x000fe20003f05270 */
[----:B------:R-:W-:Y:S01]  /*14d80*/  IMAD.WIDE.U32 R10, R10, c[0x0][0x3a0], RZ ;  /* 0x0000e8000a0a7a25 */ /* 0x000fe200078e00ff */
[----:B------:R-:W-:Y:S01]  /*14d90*/  LOP3.LUT R9, R4, 0xfffffff8, RZ, 0xc0, !PT ;  /* 0xfffffff804097812 */ /* 0x000fe200078ec0ff */
[----:B------:R-:W-:Y:S01]  /*14da0*/  BSSY B0, `(.L_x_154) ;  /* 0x0000036000007945 */ /* 0x000fe20003800000 */
[----:B------:R-:W-:Y:S01]  /*14db0*/  SHF.R.S32.HI R4, RZ, 0x3, R4 ;  /* 0x00000003ff047819 */ /* 0x000fe20000011404 */
[----:B------:R-:W-:Y:S01]  /*14dc0*/  IMAD R2, R207, c[0x0][0x3ec], R2 ;  /* 0x0000fb00cf027a24 */ /* 0x000fe200078e0202 */
[----:B------:R-:W-:Y:S01]  /*14dd0*/  IADD3 R11, R11, R7, RZ ;  /* 0x000000070b0b7210 */ /* 0x000fe20007ffe0ff */
[----:B------:R-:W-:-:S02]  /*14de0*/  IMAD.IADD R9, R0, 0x1, -R9 ;  /* 0x0000000100097824 */ /* 0x000fc400078e0a09 */
[----:B-----5:R-:W-:Y:S02]  /*14df0*/  IMAD R3, R3, c[0x0][0x4e8], RZ ;  /* 0x00013a0003037a24 */ /* 0x020fe400078e02ff */
[----:B------:R-:W-:Y:S01]  /*14e00*/  IMAD.WIDE.U32 R10, R207, c[0x0][0x3e8], R10 ;  /* 0x0000fa00cf0a7a25 */ /* 0x000fe200078e000a */
[CC--:B------:R-:W-:Y:S02]  /*14e10*/  LEA R7, R9.reuse, R4.reuse, 0x5 ;  /* 0x0000000409077211 */ /* 0x0c0fe400078e28ff */
[----:B------:R-:W-:Y:S02]  /*14e20*/  SHF.L.U32 R9, R9, 0x3, RZ ;  /* 0x0000000309097819 */ /* 0x000fe400000006ff */
[----:B------:R-:W-:Y:S01]  /*14e30*/  IADD3 R11, R2, R11, RZ ;  /* 0x0000000b020b7210 */ /* 0x000fe20007ffe0ff */
[C---:B-1----:R-:W-:Y:S01]  /*14e40*/  IMAD R7, R6.reuse, 0x80, R7 ;  /* 0x0000008006077824 */ /* 0x042fe200078e0207 */
[----:B------:R-:W-:Y:S01]  /*14e50*/  LEA R4, R6, R4, 0x7 ;  /* 0x0000000406047211 */ /* 0x000fe200078e38ff */
[----:B------:R-:W-:Y:S01]  /*14e60*/  IMAD R2, R5, c[0x0][0x3f0], RZ ;  /* 0x0000fc0005027a24 */ /* 0x000fe200078e02ff */
[----:B------:R-:W-:Y:S01]  /*14e70*/  IADD3 R6, R9, 0x40, RZ ;  /* 0x0000004009067810 */ /* 0x000fe20007ffe0ff */
[----:B------:R-:W-:Y:S01]  /*14e80*/  @P0 IMAD.HI.U32 R0, R7, c[0x0][0x4ec], RZ ;  /* 0x00013b0007000a27 */ /* 0x000fe200078e00ff */
[----:B------:R-:W-:-:S03]  /*14e90*/  MOV R5, R7 ;  /* 0x0000000700057202 */ /* 0x000fc60000000f00 */
[C---:B------:R-:W-:Y:S01]  /*14ea0*/  IMAD R2, R209.reuse, c[0x0][0x3f4], R2 ;  /* 0x0000fd00d1027a24 */ /* 0x040fe200078e0202 */
[----:B------:R-:W-:Y:S01]  /*14eb0*/  @P0 SHF.R.U32.HI R5, RZ, c[0x0][0x4f0], R0 ;  /* 0x00013c00ff050a19 */ /* 0x000fe20000011600 */
[----:B------:R-:W-:-:S03]  /*14ec0*/  IMAD.WIDE.U32 R10, R209, c[0x0][0x3f0], R10 ;  /* 0x0000fc00d10a7a25 */ /* 0x000fc600078e000a */
[--C-:B------:R-:W-:Y:S01]  /*14ed0*/  SHF.R.S32.HI R8, RZ, 0x1f, R5.reuse ;  /* 0x0000001fff087819 */ /* 0x100fe20000011405 */
[----:B------:R-:W-:Y:S01]  /*14ee0*/  IMAD.MOV R0, RZ, RZ, -R5 ;  /* 0x000000ffff007224 */ /* 0x000fe200078e0a05 */
[----:B------:R-:W-:-:S03]  /*14ef0*/  IADD3 R11, R11, R2, RZ ;  /* 0x000000020b0b7210 */ /* 0x000fc60007ffe0ff */
[----:B------:R-:W-:Y:S02]  /*14f00*/  IMAD R8, R8, c[0x0][0x3e0], RZ ;  /* 0x0000f80008087a24 */ /* 0x000fe400078e02ff */
[----:B------:R-:W-:Y:S02]  /*14f10*/  IMAD R0, R0, c[0x0][0x4e8], R7 ;  /* 0x00013a0000007a24 */ /* 0x000fe400078e0207 */
[----:B------:R-:W-:-:S03]  /*14f20*/  IMAD.WIDE.U32 R10, R5, c[0x0][0x3e0], R10 ;  /* 0x0000f800050a7a25 */ /* 0x000fc600078e000a */
[----:B------:R-:W-:Y:S01]  /*14f30*/  SHF.R.S32.HI R2, RZ, 0x1f, R0 ;  /* 0x0000001fff027819 */ /* 0x000fe20000011400 */
[----:B------:R-:W-:-:S05]  /*14f40*/  IMAD R5, R5, c[0x0][0x3e4], R8 ;  /* 0x0000f90005057a24 */ /* 0x000fca00078e0208 */
[----:B------:R-:W-:Y:S01]  /*14f50*/  IADD3 R11, R11, R5, RZ ;  /* 0x000000050b0b7210 */ /* 0x000fe20007ffe0ff */
[----:B------:R-:W-:-:S04]  /*14f60*/  IMAD R5, R2, c[0x0][0x3d8], RZ ;  /* 0x0000f60002057a24 */ /* 0x000fc800078e02ff */
[C---:B------:R-:W-:Y:S02]  /*14f70*/  IMAD R5, R0.reuse, c[0x0][0x3dc], R5 ;  /* 0x0000f70000057a24 */ /* 0x040fe400078e0205 */
[----:B------:R-:W-:-:S04]  /*14f80*/  IMAD.WIDE.U32 R10, R0, c[0x0][0x3d8], R10 ;  /* 0x0000f600000a7a25 */ /* 0x000fc800078e000a */
[----:B------:R-:W-:Y:S01]  /*14f90*/  IMAD.IADD R5, R11, 0x1, R5 ;  /* 0x000000010b057824 */ /* 0x000fe200078e0205 */
[----:B------:R-:W-:-:S04]  /*14fa0*/  LEA R2, P0, R10, c[0x0][0x380], 0x1 ;  /* 0x0000e0000a027a11 */ /* 0x000fc800078008ff */
[----:B------:R-:W-:Y:S02]  /*14fb0*/  LEA.HI.X R0, R10, c[0x0][0x384], R5, 0x1, P0 ;  /* 0x0000e1000a007a11 */ /* 0x000fe400000f0c05 */
[----:B------:R-:W-:Y:S01]  /*14fc0*/  ISETP.GE.AND P0, PT, R4, R3, PT ;  /* 0x000000030400720c */ /* 0x000fe20003f06270 */
[----:B------:R1:W2:Y:S01]  /*14fd0*/  SHFL.IDX PT, R10, R2, RZ, 0x181f ;  /* 0x00181fff020a7589 */ /* 0x0002a200000e0000 */
[----:B------:R-:W-:-:S03]  /*14fe0*/  IADD3 R5, R9, 0x80, RZ ;  /* 0x0000008009057810 */ /* 0x000fc60007ffe0ff */
[----:B------:R1:W3:Y:S08]  /*14ff0*/  SHFL.IDX PT, R11, R0, RZ, 0x181f ;  /* 0x00181fff000b7589 */ /* 0x0002f000000e0000 */
        /* <DEDUP_REMOVED lines=16> */
.L_x_155:
[----:B------:R-:W-:Y:S05]  /*15100*/  BSYNC B0 ;  /* 0x0000000000007941 */ /* 0x000fea0003800000 */
.L_x_154:
[----:B------:R-:W-:Y:S01]  /*15110*/  IADD3 R8, R4, 0x20, RZ ;  /* 0x0000002004087810 */ /* 0x000fe20007ffe0ff */
[----:B--23--:R2:W3:Y:S01]  /*15120*/  SHFL.IDX PT, R11, R0, 0x1, 0x181f ;  /* 0x00381f00000b7f89 */ /* 0x00c4e200000e0000 */
        /* <DEDUP_REMOVED lines=14> */
[----:B------:R3:W-:Y:S01]  /*15210*/  @!P2 ST.E.128 [R12.64], RZ ;  /* 0x000000ff0c00a985 */ /* 0x0007e2000c101d04 */
[----:B------:R-:W-:-:S04]  /*15220*/  @!P1 IMAD.WIDE R14, R8, 0x2, R10 ;  /* 0x00000002080e9825 */ /* 0x000fc800078e020a */
[----:B------:R-:W-:Y:S01]  /*15230*/  @!P0 IMAD.WIDE R10, R7, 0x2, R10 ;  /* 0x00000002070a8825 */ /* 0x000fe200078e020a */
[----:B------:R3:W-:Y:S04]  /*15240*/  @!P1 ST.E.128 [R14.64], RZ ;  /* 0x000000ff0e009985 */ /* 0x0007e8000c101d04 */
[----:B------:R3:W-:Y:S02]  /*15250*/  @!P0 ST.E.128 [R10.64], RZ ;  /* 0x000000ff0a008985 */ /* 0x0007e4000c101d04 */
.L_x_157:
[----:B------:R-:W-:Y:S05]  /*15260*/  BSYNC B0 ;  /* 0x0000000000007941 */ /* 0x000fea0003800000 */
.L_x_156:
[----:B------:R-:W-:Y:S01]  /*15270*/  IADD3 R8, R4, 0x40, RZ ;  /* 0x0000004004087810 */ /* 0x000fe20007ffe0ff */
[----:B---3--:R3:W1:Y:S01]  /*15280*/  SHFL.IDX PT, R11, R0, 0x2, 0x181f ;  /* 0x00581f00000b7f89 */ /* 0x00866200000e0000 */
        /* <DEDUP_REMOVED lines=14> */
[----:B------:R1:W-:Y:S01]  /*15370*/  @!P2 ST.E.128 [R12.64], RZ ;  /* 0x000000ff0c00a985 */ /* 0x0003e2000c101d04 */
[----:B------:R-:W-:-:S04]  /*15380*/  @!P1 IMAD.WIDE R14, R8, 0x2, R10 ;  /* 0x00000002080e9825 */ /* 0x000fc800078e020a */
[----:B------:R-:W-:Y:S01]  /*15390*/  @!P0 IMAD.WIDE R10, R7, 0x2, R10 ;  /* 0x00000002070a8825 */ /* 0x000fe200078e020a */
[----:B------:R1:W-:Y:S04]  /*153a0*/  @!P1 ST.E.128 [R14.64], RZ ;  /* 0x000000ff0e009985 */ /* 0x0003e8000c101d04 */
[----:B------:R1:W-:Y:S02]  /*153b0*/  @!P0 ST.E.128 [R10.64], RZ ;  /* 0x000000ff0a008985 */ /* 0x0003e4000c101d04 */
.L_x_159:
[----:B------:R-:W-:Y:S05]  /*153c0*/  BSYNC B0 ;  /* 0x0000000000007941 */ /* 0x000fea0003800000 */
.L_x_158:
        /* <DEDUP_REMOVED lines=12> */
[----:B-1-3--:R-:W-:-:S05]  /*15490*/  @!P0 IMAD.WIDE R2, R3, 0x2, R10 ;  /* 0x0000000203028825 */ /* 0x00afca00078e020a */
        /* <DEDUP_REMOVED lines=9> */
.L_x_160:
        /* <DEDUP_REMOVED lines=13> */
.L_x_3396:


//--------------------- .text._ZN7cutlass13device_kernelIN5flash19enable_sm80_to_sm89INS1_16FlashAttnFwdSm80INS1_25CollectiveMainloopFwdSm80ILi8ELi1ELb0EN4cute5tupleIJNS5_1CILi128EEENS7_ILi64EEENS7_ILi192EEEEEELi192ENS_10bfloat16_tEfNS_4arch4Sm80ELb0ELb1ELb1ELb0ELb1ELb0ELb1ELb0EEENS1_21CollectiveEpilogueFwdINS6_IJS8_SA_S9_EEENS6_IJNS7_ILi1EEESI_SI_EEESC_SE_Li256ELb0ELb1ELb0ELb0EEENS1_19SingleTileSchedulerILb0ELb0ELb1ELi128EEEEEEEEEvNT_6ParamsE --------------------------
	.section	.text._ZN7cutlass13device_kernelIN5flash19enable_sm80_to_sm89INS1_16FlashAttnFwdSm80INS1_25CollectiveMainloopFwdSm80ILi8ELi1ELb0EN4cute5tupleIJNS5_1CILi128EEENS7_ILi64EEENS7_ILi192EEEEEELi192ENS_10bfloat16_tEfNS_4arch4Sm80ELb0ELb1ELb1ELb0ELb1ELb0ELb1ELb0EEENS1_21CollectiveEpilogueFwdINS6_IJS8_SA_S9_EEENS6_IJNS7_ILi1EEESI_SI_EEESC_SE_Li256ELb0ELb1ELb0ELb0EEENS1_19SingleTileSchedulerILb0ELb0ELb1ELi128EEEEEEEEEvNT_6ParamsE,"ax",@progbits
	.sectioninfo	@"SHI_REGISTERS=255"
	.align	128
.text._ZN7cutlass13device_kernelIN5flash19enable_sm80_to_sm89INS1_16FlashAttnFwdSm80INS1_25CollectiveMainloopFwdSm80ILi8ELi1ELb0EN4cute5tupleIJNS5_1CILi128EEENS7_ILi64EEENS7_ILi192EEEEEELi192ENS_10bfloat16_tEfNS_4arch4Sm80ELb0ELb1ELb1ELb0ELb1ELb0ELb1ELb0EEENS1_21CollectiveEpilogueFwdINS6_IJS8_SA_S9_EEENS6_IJNS7_ILi1EEESI_SI_EEESC_SE_Li256ELb0ELb1ELb0ELb0EEENS1_19SingleTileSchedulerILb0ELb0ELb1ELi128EEEEEEEEEvNT_6ParamsE:
        .type           _ZN7cutlass13device_kernelIN5flash19enable_sm80_to_sm89INS1_16FlashAttnFwdSm80INS1_25CollectiveMainloopFwdSm80ILi8ELi1ELb0EN4cute5tupleIJNS5_1CILi128EEENS7_ILi64EEENS7_ILi192EEEEEELi192ENS_10bfloat16_tEfNS_4arch4Sm80ELb0ELb1ELb1ELb0ELb1ELb0ELb1ELb0EEENS1_21CollectiveEpilogueFwdINS6_IJS8_SA_S9_EEENS6_IJNS7_ILi1EEESI_SI_EEESC_SE_Li256ELb0ELb1ELb0ELb0EEENS1_19SingleTileSchedulerILb0ELb0ELb1ELi128EEEEEEEEEvNT_6ParamsE,@function
        .size           _ZN7cutlass13device_kernelIN5flash19enable_sm80_to_sm89INS1_16FlashAttnFwdSm80INS1_25CollectiveMainloopFwdSm80ILi8ELi1ELb0EN4cute5tupleIJNS5_1CILi128EEENS7_ILi64EEENS7_ILi192EEEEEELi192ENS_10bfloat16_tEfNS_4arch4Sm80ELb0ELb1ELb1ELb0ELb1ELb0ELb1ELb0EEENS1_21CollectiveEpilogueFwdINS6_IJS8_SA_S9_EEENS6_IJNS7_ILi1EEESI_SI_EEESC_SE_Li256ELb0ELb1ELb0ELb0EEENS1_19SingleTileSchedulerILb0ELb0ELb1ELi128EEEEEEEEEvNT_6ParamsE,(.L_x_3397 - _ZN7cutlass13device_kernelIN5flash19enable_sm80_to_sm89INS1_16FlashAttnFwdSm80INS1_25CollectiveMainloopFwdSm80ILi8ELi1ELb0EN4cute5tupleIJNS5_1CILi128EEENS7_ILi64EEENS7_ILi192EEEEEELi192ENS_10bfloat16_tEfNS_4arch4Sm80ELb0ELb1ELb1ELb0ELb1ELb0ELb1ELb0EEENS1_21CollectiveEpilogueFwdINS6_IJS8_SA_S9_EEENS6_IJNS7_ILi1EEESI_SI_EEESC_SE_Li256ELb0ELb1ELb0ELb0EEENS1_19SingleTileSchedulerILb0ELb0ELb1ELi128EEEEEEEEEvNT_6ParamsE)
        .other          _ZN7cutlass13device_kernelIN5flash19enable_sm80_to_sm89INS1_16FlashAttnFwdSm80INS1_25CollectiveMainloopFwdSm80ILi8ELi1ELb0EN4cute5tupleIJNS5_1CILi128EEENS7_ILi64EEENS7_ILi192EEEEEELi192ENS_10bfloat16_tEfNS_4arch4Sm80ELb0ELb1ELb1ELb0ELb1ELb0ELb1ELb0EEENS1_21CollectiveEpilogueFwdINS6_IJS8_SA_S9_EEENS6_IJNS7_ILi1EEESI_SI_EEESC_SE_Li256ELb0ELb1ELb0ELb0EEENS1_19SingleTileSchedulerILb0ELb0ELb1ELi128EEEEEEEEEvNT_6ParamsE,@"STO_CUDA_ENTRY STV_DEFAULT"
_ZN7cutlass13device_kernelIN5flash19enable_sm80_to_sm89INS1_16FlashAttnFwdSm80INS1_25CollectiveMainloopFwdSm80ILi8ELi1ELb0EN4cute5tupleIJNS5_1CILi128EEENS7_ILi64EEENS7_ILi192EEEEEELi192ENS_10bfloat16_tEfNS_4arch4Sm80ELb0ELb1ELb1ELb0ELb1ELb0ELb1ELb0EEENS1_21CollectiveEpilogueFwdINS6_IJS8_SA_S9_EEENS6_IJNS7_ILi1EEESI_SI_EEESC_SE_Li256ELb0ELb1ELb0ELb0EEENS1_19SingleTileSchedulerILb0ELb0ELb1ELi128EEEEEEEEEvNT_6ParamsE:
        /* <DEDUP_REMOVED lines=8> */
[----:B------:R-:W-:-:S04]  /*0080*/  ULDC.64 UR22, c[0x0][0x118] ;  /* 0x0000460000167ab9 */ /* 0x000fc80000000a00 */
[----:B------:R-:W-:-:S05]  /*0090*/  PLOP3.LUT P0, PT, PT, PT, UP0, 0x80, 0x0 ;  /* 0x000000000000781c */ /* 0x000fca0003f0f008 */
[----:B------:R-:W-:Y:S02]  /*00a0*/  @UP0 UMOV UR4, 0x4 ;  /* 0x0000000400040882 */ /* 0x000fe40000000000 */
[----:B------:R-:W-:-:S06]  /*00b0*/  @UP0 UIMAD.WIDE UR4, UR6, UR4, UR8 ;  /* 0x00000004060402a5 */ /* 0x000fcc000f8e0208 */
[----:B------:R-:W-:Y:S02]  /*00c0*/  IMAD.U32 R2, RZ, RZ, UR4 ;  /* 0x00000004ff027e24 */ /* 0x000fe4000f8e00ff */
[----:B------:R-:W-:Y:S01]  /*00d0*/  IMAD.U32 R3, RZ, RZ, UR5 ;  /* 0x00000005ff037e24 */ /* 0x000fe2000f8e00ff */
[----:B------:R-:W1:Y:S01]  /*00e0*/  S2UR UR25, SR_CTAID.X ;  /* 0x00000000001979c3 */ /* 0x000e620000002500 */
[----:B------:R-:W-:Y:S02]  /*00f0*/  ULDC UR9, c[0x0][0x2c4] ;  /* 0x0000b10000097ab9 */ /* 0x000fe40000000800 */
[----:B------:R-:W-:Y:S01]  /*0100*/  ULDC.64 UR4, c[0x0][0x2c8] ;  /* 0x0000b20000047ab9 */ /* 0x000fe20000000a00 */
[----:B------:R-:W2:Y:S01]  /*0110*/  @P0 LDG.E R2, [R2.64] ;  /* 0x0000001602020981 */ /* 0x000ea2000c1e1900 */
[----:B------:R-:W-:Y:S02]  /*0120*/  UISETP.NE.AND UP2, UPT, UR9, 0x1, UPT ;  /* 0x000000010900788c */ /* 0x000fe4000bf45270 */
[----:B------:R-:W-:Y:S01]  /*0130*/  ULDC UR20, c[0x0][0x2ac] ;  /* 0x0000ab0000147ab9 */ /* 0x000fe20000000800 */
[----:B------:R-:W3:Y:S01]  /*0140*/  S2UR UR11, SR_CTAID.Y ;  /* 0x00000000000b79c3 */ /* 0x000ee20000002600 */
[----:B------:R-:W4:Y:S01]  /*0150*/  S2R R82, SR_TID.X ;  /* 0x0000000000527919 */ /* 0x000f220000002100 */
[----:B------:R-:W-:-:S02]  /*0160*/  ULDC UR10, c[0x0][0x1d0] ;  /* 0x00007400000a7ab9 */ /* 0x000fc40000000800 */
[----:B------:R-:W-:Y:S02]  /*0170*/  UIMAD UR10, UR20, UR10, URZ ;  /* 0x0000000a140a72a4 */ /* 0x000fe4000f8e023f */
[----:B------:R-:W-:Y:S02]  /*0180*/  ULDC UR8, c[0x0][0x168] ;  /* 0x00005a0000087ab9 */ /* 0x000fe40000000800 */
[----:B-1----:R-:W-:-:S04]  /*0190*/  USHF.L.U32 UR25, UR25, 0x7, URZ ;  /* 0x0000000719197899 */ /* 0x002fc8000800063f */
[----:B------:R-:W-:Y:S02]  /*01a0*/  @UP2 UIADD3 UR12, UR25, 0x7f, URZ ;  /* 0x0000007f190c2890 */ /* 0x000fe4000fffe03f */
[----:B------:R-:W-:Y:S02]  /*01b0*/  UIADD3 UR7, UR25, 0x7f, URZ ;  /* 0x0000007f19077890 */ /* 0x000fe4000fffe03f */
[----:B------:R-:W-:-:S04]  /*01c0*/  UIMAD.WIDE.U32 UR12, UR12, UR4, URZ ;  /* 0x000000040c0c72a5 */ /* 0x000fc8000f8e003f */
[----:B------:R-:W-:-:S03]  /*01d0*/  @UP2 USHF.R.U32.HI UR7, URZ, UR5, UR13 ;  /* 0x000000053f072299 */ /* 0x000fc6000801160d */
[----:B------:R-:W-:Y:S02]  /*01e0*/  UMOV UR12, 0x1 ;  /* 0x00000001000c7882 */ /* 0x000fe40000000000 */
[----:B------:R-:W-:Y:S02]  /*01f0*/  ULDC.64 UR4, c[0x0][0x328] ;  /* 0x0000ca0000047ab9 */ /* 0x000fe40000000a00 */
[----:B------:R-:W-:Y:S02]  /*0200*/  UISETP.LE.AND UP1, UPT, UR12, UR5, UPT ;  /* 0x000000050c00728c */ /* 0x000fe4000bf23270 */
[----:B------:R-:W-:Y:S02]  /*0210*/  UMOV UR13, URZ ;  /* 0x0000003f000d7c82 */ /* 0x000fe40008000000 */
[----:B------:R-:W-:-:S04]  /*0220*/  UIADD3 UR8, UR10, -UR8, UR12 ;  /* 0x800000080a087290 */ /* 0x000fc8000fffe00c */
[----:B------:R-:W-:Y:S02]  /*0230*/  UIADD3 UR5, UR8, UR7, URZ ;  /* 0x0000000708057290 */ /* 0x000fe4000fffe03f */
[----:B---3--:R-:W-:Y:S02]  /*0240*/  USHF.R.S32.HI UR8, URZ, 0x1f, UR11 ;  /* 0x0000001f3f087899 */ /* 0x008fe4000801140b */
[----:B------:R-:W-:Y:S01]  /*0250*/  UIADD3 UR7, UR5, UR4, URZ ;  /* 0x0000000405077290 */ /* 0x000fe2000fffe03f */
[----:B--2---:R1:W2:Y:S01]  /*0260*/  @P0 R2UR UR13, R2 ;  /* 0x00000000020d03c2 */ /* 0x0042a200000e0000 */
[----:B------:R-:W-:-:S13]  /*0270*/  PLOP3.LUT P0, PT, PT, PT, UP1, 0x40, 0x0 ;  /* 0x000000000000781c */ /* 0x000fda0003f0e818 */
[----:B------:R-:W-:Y:S05]  /*0280*/  @P0 BRA `(.L_x_161) ;  /* 0x0000016000000947 */ /* 0x000fea0003800000 */
[----:B----4-:R-:W-:Y:S01]  /*0290*/  ISETP.LT.AND P0, PT, RZ, UR5, PT ;  /* 0x00000005ff007c0c */ /* 0x010fe2000bf01270 */
[----:B------:R-:W-:-:S12]  /*02a0*/  UIADD3 UR14, UR5, -0x1, URZ ;  /* 0xffffffff050e7890 */ /* 0x000fd8000fffe03f */
[----:B------:R-:W-:Y:S05]  /*02b0*/  @P0 BRA `(.L_x_162) ;  /* 0x0000009000000947 */ /* 0x000fea0003800000 */
[----:B------:R-:W-:Y:S02]  /*02c0*/  ULDC UR4, c[0x0][0x32c] ;  /* 0x0000cb0000047ab9 */ /* 0x000fe40000000800 */
[----:B------:R-:W-:Y:S02]  /*02d0*/  UISETP.NE.AND UP0, UPT, UR12, UR4, UPT ;  /* 0x000000040c00728c */ /* 0x000fe4000bf05270 */
[----:B------:R-:W-:-:S03]  /*02e0*/  UIADD3 UR14, -UR5, URZ, URZ ;  /* 0x0000003f050e7290 */ /* 0x000fc6000fffe13f */
[----:B------:R-:W-:Y:S02]  /*02f0*/  ULDC.64 UR4, c[0x0][0x330] ;  /* 0x0000cc0000047ab9 */ /* 0x000fe40000000a00 */
[----:B------:R-:W-:-:S07]  /*0300*/  UIMAD.WIDE.U32 UR16, UR14, UR4, URZ ;  /* 0x000000040e1072a5 */ /* 0x000fce000f8e003f */
[----:B------:R-:W-:Y:S02]  /*0310*/  @UP0 UMOV UR15, UR17 ;  /* 0x00000011000f0c82 */ /* 0x000fe40008000000 */
[----:B------:R-:W-:-:S04]  /*0320*/  @UP0 USHF.R.U32.HI UR14, URZ, UR5, UR15 ;  /* 0x000000053f0e0299 */ /* 0x000fc8000801160f */
[----:B------:R-:W-:Y:S01]  /*0330*/  ULOP3.LUT UR14, URZ, UR14, URZ, 0x33, !UPT ;  /* 0x0000000e3f0e7292 */ /* 0x000fe2000f8e333f */
[----:B------:R-:W-:Y:S05]  /*0340*/  BRA `(.L_x_163) ;  /* 0x0000006000007947 */ /* 0x000fea0003800000 */
.L_x_162:
[----:B------:R-:W-:Y:S02]  /*0350*/  ULDC UR4, c[0x0][0x32c] ;  /* 0x0000cb0000047ab9 */ /* 0x000fe40000000800 */
[----:B------:R-:W-:-:S03]  /*0360*/  UISETP.NE.AND UP0, UPT, UR12, UR4, UPT ;  /* 0x000000040c00728c */ /* 0x000fc6000bf05270 */
[----:B------:R-:W-:Y:S02]  /*0370*/  ULDC.64 UR4, c[0x0][0x330] ;  /* 0x0000cc0000047ab9 */ /* 0x000fe40000000a00 */
[----:B------:R-:W-:-:S07]  /*0380*/  UIMAD.WIDE.U32 UR16, UR14, UR4, URZ ;  /* 0x000000040e1072a5 */ /* 0x000fce000f8e003f */
[----:B------:R-:W-:Y:S02]  /*0390*/  @UP0 UMOV UR15, UR17 ;  /* 0x00000011000f0c82 */ /* 0x000fe40008000000 */
[----:B------:R-:W-:Y:S02]  /*03a0*/  @UP0 USHF.R.U32.HI UR14, URZ, UR5, UR15 ;  /* 0x000000053f0e0299 */ /* 0x000fe4000801160f */
.L_x_163:
[----:B------:R-:W-:Y:S02]  /*03b0*/  ULDC UR4, c[0x0][0x32c] ;  /* 0x0000cb0000047ab9 */ /* 0x000fe40000000800 */
[----:B------:R-:W-:-:S04]  /*03c0*/  UIMAD UR4, UR14, UR4, UR4 ;  /* 0x000000040e0472a4 */ /* 0x000fc8000f8e0204 */
[----:B------:R-:W-:-:S04]  /*03d0*/  UISETP.LT.AND UP0, UPT, UR7, UR4, UPT ;  /* 0x000000040700728c */ /* 0x000fc8000bf01270 */
[----:B------:R-:W-:Y:S02]  /*03e0*/  USEL UR7, UR7, UR4, UP0 ;  /* 0x0000000407077287 */ /* 0x000fe40008000000 */
.L_x_161:
[----:B----4-:R-:W-:Y:S01]  /*03f0*/  UIADD3 UR12, UR10, 0x3f, URZ ;  /* 0x0000003f0a0c7890 */ /* 0x010fe2000fffe03f */
[----:B------:R-:W-:Y:S01]  /*0400*/  PLOP3.LUT P0, PT, PT, PT, UP1, 0x40, 0x0 ;  /* 0x000000000000781c */ /* 0x000fe20003f0e818 */
[----:B------:R-:W-:Y:S02]  /*0410*/  UIADD3 UR14, UR7, 0x3f, URZ ;  /* 0x0000003f070e7890 */ /* 0x000fe4000fffe03f */
[----:B------:R-:W-:Y:S02]  /*0420*/  ULDC.64 UR4, c[0x0][0x2c8] ;  /* 0x0000b20000047ab9 */ /* 0x000fe40000000a00 */
[----:B------:R-:W-:Y:S02]  /*0430*/  UIMAD.WIDE.U32 UR16, UR25, UR4, URZ ;  /* 0x00000004191072a5 */ /* 0x000fe4000f8e003f */
[----:B------:R-:W-:Y:S02]  /*0440*/  USHF.R.S32.HI UR15, URZ, 0x1f, UR12 ;  /* 0x0000001f3f0f7899 */ /* 0x000fe4000801140c */
[----:B------:R-:W-:-:S02]  /*0450*/  USHF.R.S32.HI UR7, URZ, 0x1f, UR14 ;  /* 0x0000001f3f077899 */ /* 0x000fc4000801140e */
[----:B------:R-:W-:Y:S02]  /*0460*/  UMOV UR4, UR25 ;  /* 0x0000001900047c82 */ /* 0x000fe40008000000 */
[----:B------:R-:W-:Y:S02]  /*0470*/  @UP2 USHF.R.U32.HI UR4, URZ, UR5, UR17 ;  /* 0x000000053f042299 */ /* 0x000fe40008011611 */
[----:B------:R-:W-:Y:S02]  /*0480*/  ULEA.HI UR5, UR15, UR12, URZ, 0x6 ;  /* 0x0000000c0f057291 */ /* 0x000fe4000f8f303f */
[----:B------:R-:W-:Y:S02]  /*0490*/  ULEA.HI UR21, UR7, UR14, URZ, 0x6 ;  /* 0x0000000e07157291 */ /* 0x000fe4000f8f303f */
[----:B------:R-:W-:Y:S02]  /*04a0*/  ULDC UR24, c[0x0][0x168] ;  /* 0x00005a0000187ab9 */ /* 0x000fe40000000800 */
[----:B------:R-:W-:-:S02]  /*04b0*/  USHF.R.S32.HI UR5, URZ, 0x6, UR5 ;  /* 0x000000063f057899 */ /* 0x000fc40008011405 */
[----:B------:R-:W-:Y:S02]  /*04c0*/  USHF.R.S32.HI UR21, URZ, 0x6, UR21 ;  /* 0x000000063f157899 */ /* 0x000fe40008011415 */
[----:B------:R-:W-:Y:S02]  /*04d0*/  UIADD3 UR24, UR10, -UR24, URZ ;  /* 0x800000180a187290 */ /* 0x000fe4000fffe03f */
[----:B------:R-:W-:Y:S02]  /*04e0*/  UISETP.LT.AND UP0, UPT, UR5, UR21, UPT ;  /* 0x000000150500728c */ /* 0x000fe4000bf01270 */
[----:B------:R-:W-:Y:S02]  /*04f0*/  UIADD3 UR4, UR24, UR4, URZ ;  /* 0x0000000418047290 */ /* 0x000fe4000fffe03f */
[----:B------:R-:W-:Y:S02]  /*0500*/  ULDC UR7, c[0x0][0x324] ;  /* 0x0000c90000077ab9 */ /* 0x000fe40000000800 */
[----:B------:R-:W-:-:S02]  /*0510*/  USEL UR21, UR5, UR21, UP0 ;  /* 0x0000001505157287 */ /* 0x000fc40008000000 */
[----:B------:R-:W-:Y:S01]  /*0520*/  UIADD3 UR7, UR4, -UR7, URZ ;  /* 0x8000000704077290 */ /* 0x000fe2000fffe03f */
[----:B------:R-:W-:Y:S05]  /*0530*/  @P0 BRA `(.L_x_164) ;  /* 0x0000015000000947 */ /* 0x000fea0003800000 */
[----:B------:R-:W-:Y:S02]  /*0540*/  UMOV UR12, UR4 ;  /* 0x00000004000c7c82 */ /* 0x000fe40008000000 */
[----:B------:R-:W-:-:S06]  /*0550*/  UISETP.GT.AND UP0, UPT, UR12, -0x1, UPT ;  /* 0xffffffff0c00788c */ /* 0x000fcc000bf04270 */
[----:B------:R-:W-:-:S13]  /*0560*/  PLOP3.LUT P0, PT, PT, PT, UP0, 0x80, 0x0 ;  /* 0x000000000000781c */ /* 0x000fda0003f0f008 */
[----:B------:R-:W-:Y:S05]  /*0570*/  @P0 BRA `(.L_x_165) ;  /* 0x0000008000000947 */ /* 0x000fea0003800000 */
[----:B------:R-:W-:Y:S02]  /*0580*/  ULDC UR4, c[0x0][0x32c] ;  /* 0x0000cb0000047ab9 */ /* 0x000fe40000000800 */
[----:B------:R-:W-:Y:S02]  /*0590*/  UISETP.NE.AND UP0, UPT, UR4, 0x1, UPT ;  /* 0x000000010400788c */ /* 0x000fe4000bf05270 */
[----:B------:R-:W-:Y:S02]  /*05a0*/  ULOP3.LUT UR12, URZ, UR12, URZ, 0x33, !UPT ;  /* 0x0000000c3f0c7292 */ /* 0x000fe4000f8e333f */
[----:B------:R-:W-:Y:S02]  /*05b0*/  ULDC.64 UR4, c[0x0][0x330] ;  /* 0x0000cc0000047ab9 */ /* 0x000fe40000000a00 */
[----:B------:R-:W-:-:S05]  /*05c0*/  UIMAD.WIDE.U32 UR14, UR12, UR4, URZ ;  /* 0x000000040c0e72a5 */ /* 0x000fca000f8e003f */
[----:B------:R-:W-:-:S04]  /*05d0*/  @UP0 USHF.R.U32.HI UR12, URZ, UR5, UR15 ;  /* 0x000000053f0c0299 */ /* 0x000fc8000801160f */
[----:B------:R-:W-:Y:S01]  /*05e0*/  ULOP3.LUT UR12, URZ, UR12, URZ, 0x33, !UPT ;  /* 0x0000000c3f0c7292 */ /* 0x000fe2000f8e333f */
[----:B------:R-:W-:Y:S05]  /*05f0*/  BRA `(.L_x_166) ;  /* 0x0000005000007947 */ /* 0x000fea0003800000 */
.L_x_165:
[----:B------:R-:W-:Y:S02]  /*0600*/  ULDC UR4, c[0x0][0x32c] ;  /* 0x0000cb0000047ab9 */ /* 0x000fe40000000800 */
[----:B------:R-:W-:-:S03]  /*0610*/  UISETP.NE.AND UP0, UPT, UR4, 0x1, UPT ;  /* 0x000000010400788c */ /* 0x000fc6000bf05270 */
[----:B------:R-:W-:Y:S02]  /*0620*/  ULDC.64 UR4, c[0x0][0x330] ;  /* 0x0000cc0000047ab9 */ /* 0x000fe40000000a00 */
[----:B------:R-:W-:-:S06]  /*0630*/  UIMAD.WIDE.U32 UR14, UR12, UR4, URZ ;  /* 0x000000040c0e72a5 */ /* 0x000fcc000f8e003f */
[----:B------:R-:W-:Y:S02]  /*0640*/  @UP0 USHF.R.U32.HI UR12, URZ, UR5, UR15 ;  /* 0x000000053f0c0299 */ /* 0x000fe4000801160f */
.L_x_166:
[----:B------:R-:W-:Y:S02]  /*0650*/  ULDC UR4, c[0x0][0x32c] ;  /* 0x0000cb0000047ab9 */ /* 0x000fe40000000800 */
[----:B------:R-:W-:-:S04]  /*0660*/  UIMAD UR4, UR12, UR4, URZ ;  /* 0x000000040c0472a4 */ /* 0x000fc8000f8e023f */
[----:B------:R-:W-:-:S04]  /*0670*/  UISETP.LT.AND UP0, UPT, UR7, UR4, UPT ;  /* 0x000000040700728c */ /* 0x000fc8000bf01270 */
[----:B------:R-:W-:-:S04]  /*0680*/  USEL UR7, UR7, UR4, !UP0 ;  /* 0x0000000407077287 */ /* 0x000fc8000c000000 */
.L_x_164:
[----:B------:R-:W-:Y:S01]  /*0690*/  USHF.R.S32.HI UR4, URZ, 0x1f, UR7 ;  /* 0x0000001f3f047899 */ /* 0x000fe20008011407 */
[----:B------:R-:W-:Y:S01]  /*06a0*/  PLOP3.LUT P2, PT, PT, PT, PT, 0x80, 0x0 ;  /* 0x000000000000781c */ /* 0x000fe20003f4f070 */
[----:B------:R-:W-:Y:S01]  /*06b0*/  CS2R R98, SRZ ;  /* 0x0000000000627805 */ /* 0x000fe2000001ff00 */
[----:B------:R-:W-:Y:S01]  /*06c0*/  IMAD.MOV.U32 R5, RZ, RZ, RZ ;  /* 0x000000ffff057224 */ /* 0x000fe200078e00ff */
[----:B------:R-:W-:Y:S01]  /*06d0*/  ULEA.HI UR7, UR4, UR7, URZ, 0x6 ;  /* 0x0000000704077291 */ /* 0x000fe2000f8f303f */
[----:B------:R-:W-:Y:S01]  /*06e0*/  IMAD.MOV.U32 R96, RZ, RZ, RZ ;  /* 0x000000ffff607224 */ /* 0x000fe200078e00ff */
[----:B------:R-:W-:Y:S01]  /*06f0*/  CS2R R94, SRZ ;  /* 0x00000000005e7805 */ /* 0x000fe2000001ff00 */
[----:B------:R-:W-:Y:S01]  /*0700*/  CS2R R92, SRZ ;  /* 0x00000000005c7805 */ /* 0x000fe2000001ff00 */
[----:B------:R-:W-:Y:S01]  /*0710*/  USHF.R.S32.HI UR7, URZ, 0x6, UR7 ;  /* 0x000000063f077899 */ /* 0x000fe20008011407 */
[----:B------:R-:W-:Y:S01]  /*0720*/  CS2R R90, SRZ ;  /* 0x00000000005a7805 */ /* 0x000fe2000001ff00 */
[----:B------:R-:W-:Y:S01]  /*0730*/  CS2R R88, SRZ ;  /* 0x0000000000587805 */ /* 0x000fe2000001ff00 */
[----:B------:R-:W-:Y:S01]  /*0740*/  CS2R R86, SRZ ;  /* 0x0000000000567805 */ /* 0x000fe2000001ff00 */
[----:B------:R-:W-:Y:S01]  /*0750*/  UISETP.LT.AND UP0, UPT, URZ, UR7, UPT ;  /* 0x000000073f00728c */ /* 0x000fe2000bf01270 */
[----:B------:R-:W-:Y:S01]  /*0760*/  CS2R R84, SRZ ;  /* 0x0000000000547805 */ /* 0x000fe2000001ff00 */
[----:B------:R-:W-:Y:S01]  /*0770*/  MOV R83, RZ ;  /* 0x000000ff00537202 */ /* 0x000fe20000000f00 */
[----:B------:R-:W-:Y:S01]  /*0780*/  CS2R R6, SRZ ;  /* 0x0000000000067805 */ /* 0x000fe2000001ff00 */
[----:B------:R-:W-:Y:S01]  /*0790*/  USEL UR7, URZ, UR7, !UP0 ;  /* 0x000000073f077287 */ /* 0x000fe2000c000000 */
[----:B------:R-:W-:Y:S01]  /*07a0*/  CS2R R80, SRZ ;  /* 0x0000000000507805 */ /* 0x000fe2000001ff00 */
[----:B------:R-:W-:Y:S01]  /*07b0*/  CS2R R78, SRZ ;  /* 0x00000000004e7805 */ /* 0x000fe2000001ff00 */
[----:B------:R-:W-:Y:S01]  /*07c0*/  CS2R R76, SRZ ;  /* 0x00000000004c7805 */ /* 0x000fe2000001ff00 */
[----:B------:R-:W-:Y:S01]  /*07d0*/  UISETP.GT.AND UP0, UPT, UR21, UR7, UPT ;  /* 0x000000071500728c */ /* 0x000fe2000bf04270 */
[----:B------:R-:W-:Y:S01]  /*07e0*/  CS2R R74, SRZ ;  /* 0x00000000004a7805 */ /* 0x000fe2000001ff00 */
[----:B------:R-:W-:Y:S01]  /*07f0*/  CS2R R72, SRZ ;  /* 0x0000000000487805 */ /* 0x000fe2000001ff00 */
[----:B------:R-:W-:Y:S01]  /*0800*/  CS2R R70, SRZ ;  /* 0x0000000000467805 */ /* 0x000fe2000001ff00 */
[----:B------:R-:W-:Y:S01]  /*0810*/  CS2R R68, SRZ ;  /* 0x0000000000447805 */ /* 0x000fe2000001ff00 */
[----:B------:R-:W-:Y:S01]  /*0820*/  CS2R R66, SRZ ;  /* 0x0000000000427805 */ /* 0x000fe2000001ff00 */
[----:B------:R-:W-:Y:S01]  /*0830*/  PLOP3.LUT P0, PT, PT, PT, UP0, 0x80, 0x0 ;  /* 0x000000000000781c */ /* 0x000fe20003f0f008 */
        /* <DEDUP_REMOVED lines=33> */
[----:B------:R-:W-:Y:S02]  /*0a50*/  ULDC.64 UR4, c[0x0][0x340] ;  /* 0x0000d00000047ab9 */ /* 0x000fe40000000a00 */
[----:B------:R-:W-:-:S02]  /*0a60*/  UISETP.NE.U32.AND UP0, UPT, URZ, UR4, UPT ;  /* 0x000000043f00728c */ /* 0x000fc4000bf05070 */
[----:B------:R-:W-:Y:S02]  /*0a70*/  ULDC.64 UR14, c[0x0][0x340] ;  /* 0x0000d000000e7ab9 */ /* 0x000fe40000000a00 */
[----:B------:R-:W-:-:S06]  /*0a80*/  UISETP.NE.AND.EX UP0, UPT, URZ, UR5, UPT, UP0 ;  /* 0x000000053f00728c */ /* 0x000fcc000bf05300 */
[----:B------:R-:W-:-:S05]  /*0a90*/  PLOP3.LUT P0, PT, PT, PT, UP0, 0x80, 0x0 ;  /* 0x000000000000781c */ /* 0x000fca0003f0f008 */
[----:B------:R-:W-:Y:S02]  /*0aa0*/  @UP0 UMOV UR4, 0x4 ;  /* 0x0000000400040882 */ /* 0x000fe40000000000 */
[----:B------:R-:W-:-:S06]  /*0ab0*/  @UP0 UIMAD.WIDE UR4, UR6, UR4, UR14 ;  /* 0x00000004060402a5 */ /* 0x000fcc000f8e020e */
[----:B------:R-:W-:Y:S02]  /*0ac0*/  IMAD.U32 R14, RZ, RZ, UR4 ;  /* 0x00000004ff0e7e24 */ /* 0x000fe4000f8e00ff */
[----:B------:R-:W-:Y:S01]  /*0ad0*/  IMAD.U32 R15, RZ, RZ, UR5 ;  /* 0x00000005ff0f7e24 */ /* 0x000fe2000f8e00ff */
[----:B------:R-:W-:Y:S01]  /*0ae0*/  SHF.R.S32.HI R85, RZ, 0x1f, R82 ;  /* 0x0000001fff557819 */ /* 0x000fe20000011452 */
[----:B------:R-:W-:-:S03]  /*0af0*/  ULDC.64 UR4, c[0x0][0x1b8] ;  /* 0x00006e0000047ab9 */ /* 0x000fc60000000a00 */
[----:B------:R-:W-:Y:S01]  /*0b00*/  LEA.HI R0, R85, R82, RZ, 0x3 ;  /* 0x0000005255007211 */ /* 0x000fe200078f18ff */
[----:B------:R-:W3:Y:S01]  /*0b10*/  @P0 LDG.E R14, [R14.64] ;  /* 0x000000160e0e0981 */ /* 0x000ee2000c1e1900 */
[----:B------:R-:W-:Y:S01]  /*0b20*/  PLOP3.LUT P2, PT, PT, PT, UP2, 0x80, 0x0 ;  /* 0x000000000000781c */ /* 0x000fe20003f4f028 */
[----:B------:R-:W-:Y:S01]  /*0b30*/  UIMAD UR12, UR8, UR4, URZ ;  /* 0x00000004080c72a4 */ /* 0x000fe2000f8e023f */
[----:B------:R-:W-:Y:S01]  /*0b40*/  LOP3.LUT R5, R0, 0xfffffff8, RZ, 0xc0, !PT ;  /* 0xfffffff800057812 */ /* 0x000fe200078ec0ff */
[----:B------:R-:W-:Y:S01]  /*0b50*/  UIMAD.WIDE.U32 UR16, UR11, UR4, URZ ;  /* 0x000000040b1072a5 */ /* 0x000fe2000f8e003f */
[----:B------:R-:W-:Y:S01]  /*0b60*/  SHF.R.S32.HI R0, RZ, 0x3, R0 ;  /* 0x00000003ff007819 */ /* 0x000fe20000011400 */
[----:B------:R-:W-:Y:S01]  /*0b70*/  UIMAD UR12, UR11, UR5, UR12 ;  /* 0x000000050b0c72a4 */ /* 0x000fe2000f8e020c */
[----:B------:R-:W-:Y:S01]  /*0b80*/  PLOP3.LUT P1, PT, PT, PT, UP2, 0x80, 0x0 ;  /* 0x000000000000781c */ /* 0x000fe20003f2f028 */
[----:B------:R-:W-:Y:S01]  /*0b90*/  IMAD.IADD R5, R82, 0x1, -R5 ;  /* 0x0000000152057824 */ /* 0x000fe200078e0a05 */
[----:B------:R-:W-:Y:S01]  /*0ba0*/  USHF.R.S32.HI UR14, URZ, 0x1f, UR6 ;  /* 0x0000001f3f0e7899 */ /* 0x000fe20008011406 */
[----:B------:R-:W-:Y:S01]  /*0bb0*/  IMAD.SHL.U32 R209, R0, 0x40, RZ ;  /* 0x0000004000d17824 */ /* 0x000fe200078e00ff */
[----:B------:R-:W-:Y:S01]  /*0bc0*/  ULDC.64 UR4, c[0x0][0x1c0] ;  /* 0x0000700000047ab9 */ /* 0x000fe20000000a00 */
[C---:B------:R-:W-:Y:S01]  /*0bd0*/  IMAD R210, R5.reuse, 0x20, R0 ;  /* 0x0000002005d27824 */ /* 0x040fe200078e0200 */
[----:B------:R-:W-:Y:S01]  /*0be0*/  UIADD3 UR17, UR17, UR12, URZ ;  /* 0x0000000c11117290 */ /* 0x000fe2000fffe03f */
[----:B------:R-:W-:Y:S01]  /*0bf0*/  IMAD.SHL.U32 R218, R5, 0x8, RZ ;  /* 0x0000000805da7824 */ /* 0x000fe200078e00ff */
[----:B------:R-:W-:Y:S01]  /*0c00*/  UIMAD UR14, UR14, UR4, URZ ;  /* 0x000000040e0e72a4 */ /* 0x000fe2000f8e023f */
[----:B------:R-:W-:Y:S01]  /*0c10*/  LOP3.LUT R209, R209, 0x1c0, RZ, 0xc0, !PT ;  /* 0x000001c0d1d17812 */ /* 0x000fe200078ec0ff */
[----:B------:R-:W-:Y:S01]  /*0c20*/  UIMAD.WIDE.U32 UR16, UR6, UR4, UR16 ;  /* 0x00000004061072a5 */ /* 0x000fe2000f8e0010 */
[----:B-1----:R-:W-:Y:S01]  /*0c30*/  IADD3 R2, R210, UR25, RZ ;  /* 0x00000019d2027c10 */ /* 0x002fe2000fffe0ff */
[----:B------:R-:W-:Y:S01]  /*0c40*/  UIMAD UR5, UR6, UR5, UR14 ;  /* 0x00000005060572a4 */ /* 0x000fe2000f8e020e */
[----:B------:R-:W-:Y:S01]  /*0c50*/  SHF.R.U32.HI R10, RZ, 0x3, R209 ;  /* 0x00000003ff0a7819 */ /* 0x000fe200000116d1 */
[----:B------:R-:W-:Y:S01]  /*0c60*/  ULDC UR4, c[0x0][0x168] ;  /* 0x00005a0000047ab9 */ /* 0x000fe20000000800 */
[----:B------:R-:W-:Y:S01]  /*0c70*/  LOP3.LUT R209, R209, 0x38, R218, 0xf8, !PT ;  /* 0x00000038d1d17812 */ /* 0x000fe200078ef8da */
[----:B------:R-:W-:Y:S01]  /*0c80*/  @P2 IMAD.HI.U32 R3, R2, c[0x0][0x2c8], RZ ;  /* 0x0000b20002032a27 */ /* 0x000fe200078e00ff */
[----:B------:R-:W-:Y:S01]  /*0c90*/  UIADD3 UR5, UR17, UR5, URZ ;  /* 0x0000000511057290 */ /* 0x000fe2000fffe03f */
[----:B------:R-:W-:Y:S01]  /*0ca0*/  ISETP.GE.AND P4, PT, R218, c[0x0][0x198], PT ;  /* 0x00006600da007a0c */ /* 0x000fe20003f86270 */
[----:B------:R-:W-:Y:S01]  /*0cb0*/  UIMAD UR4, UR9, UR4, URZ ;  /* 0x00000004090472a4 */ /* 0x000fe2000f8e023f */
[----:B------:R-:W-:Y:S01]  /*0cc0*/  IMAD.MOV.U32 R7, RZ, RZ, R2 ;  /* 0x000000ffff077224 */ /* 0x000fe200078e0002 */
[----:B------:R-:W-:Y:S01]  /*0cd0*/  @P1 SHF.R.U32.HI R7, RZ, c[0x0][0x2cc], R3 ;  /* 0x0000b300ff071a19 */ /* 0x000fe20000011603 */
[----:B------:R-:W-:Y:S01]  /*0ce0*/  IMAD.U32 R9, RZ, RZ, UR17 ;  /* 0x00000011ff097e24 */ /* 0x000fe2000f8e00ff */
[----:B------:R-:W-:Y:S01]  /*0cf0*/  LOP3.LUT R209, R209, R10, RZ, 0x3c, !PT ;  /* 0x0000000ad1d17212 */ /* 0x000fe200078e3cff */
[----:B------:R-:W-:Y:S01]  /*0d00*/  IMAD.U32 R8, RZ, RZ, UR16 ;  /* 0x00000010ff087e24 */ /* 0x000fe2000f8e00ff */
[--C-:B------:R-:W-:Y:S01]  /*0d10*/  SHF.R.S32.HI R4, RZ, 0x1f, R7.reuse ;  /* 0x0000001fff047819 */ /* 0x100fe20000011407 */
[----:B------:R-:W-:Y:S01]  /*0d20*/  IMAD.MOV R3, RZ, RZ, -R7 ;  /* 0x000000ffff037224 */ /* 0x000fe200078e0a07 */
[----:B------:R-:W-:Y:S01]  /*0d30*/  UIADD3 UR26, UR21, -0x1, URZ ;  /* 0xffffffff151a7890 */ /* 0x000fe2000fffe03f */
[----:B------:R-:W-:-:S02]  /*0d40*/  IMAD.U32 R9, RZ, RZ, UR5 ;  /* 0x00000005ff097e24 */ /* 0x000fc4000f8e00ff */
[----:B------:R-:W-:Y:S01]  /*0d50*/  IMAD R3, R3, c[0x0][0x2c4], R2 ;  /* 0x0000b10003037a24 */ /* 0x000fe200078e0202 */
[----:B------:R-:W-:Y:S01]  /*0d60*/  USHF.L.U32 UR12, UR26, 0x6, URZ ;  /* 0x000000061a0c7899 */ /* 0x000fe2000800063f */
[----:B------:R-:W-:Y:S02]  /*0d70*/  IMAD R4, R4, c[0x0][0x1b0], RZ ;  /* 0x00006c0004047a24 */ /* 0x000fe400078e02ff */
[C---:B------:R-:W-:Y:S01]  /*0d80*/  IMAD.WIDE.U32 R8, R7.reuse, c[0x0][0x1b0], R8 ;  /* 0x00006c0007087a25 */ /* 0x040fe200078e0008 */
[----:B------:R-:W-:Y:S02]  /*0d90*/  SHF.R.S32.HI R2, RZ, 0x1f, R3 ;  /* 0x0000001fff027819 */ /* 0x000fe40000011403 */
[----:B------:R-:W-:Y:S01]  /*0da0*/  IADD3 R208, R210, UR12, RZ ;  /* 0x0000000cd2d07c10 */ /* 0x000fe2000fffe0ff */
[----:B------:R-:W-:Y:S02]  /*0db0*/  IMAD R7, R7, c[0x0][0x1b4], R4 ;  /* 0x00006d0007077a24 */ /* 0x000fe400078e0204 */
[----:B------:R-:W-:-:S02]  /*0dc0*/  IMAD R2, R2, c[0x0][0x1a8], RZ ;  /* 0x00006a0002027a24 */ /* 0x000fc400078e02ff */
[----:B------:R-:W-:Y:S02]  /*0dd0*/  IMAD.IADD R9, R9, 0x1, R7 ;  /* 0x0000000109097824 */ /* 0x000fe400078e0207 */
[C---:B------:R-:W-:Y:S02]  /*0de0*/  IMAD R2, R3.reuse, c[0x0][0x1ac], R2 ;  /* 0x00006b0003027a24 */ /* 0x040fe400078e0202 */
[----:B------:R-:W-:Y:S01]  /*0df0*/  IMAD.WIDE.U32 R6, R3, c[0x0][0x1a8], R8 ;  /* 0x00006a0003067a25 */ /* 0x000fe200078e0008 */
[----:B------:R-:W-:-:S03]  /*0e00*/  LEA.HI R8, R85, R82, RZ, 0x6 ;  /* 0x0000005255087211 */ /* 0x000fc600078f30ff */
[----:B------:R-:W-:Y:S01]  /*0e10*/  IMAD.IADD R3, R7, 0x1, R2 ;  /* 0x0000000107037824 */ /* 0x000fe200078e0202 */
[----:B------:R-:W-:Y:S01]  /*0e20*/  LEA R7, P1, R6, c[0x0][0x160], 0x1 ;  /* 0x0000580006077a11 */ /* 0x000fe200078208ff */
[----:B------:R-:W-:Y:S01]  /*0e30*/  IMAD.SHL.U32 R8, R8, 0x8, RZ ;  /* 0x0000000808087824 */ /* 0x000fe200078e00ff */
[----:B------:R-:W-:Y:S01]  /*0e40*/  IADD3 R2, R0, UR25, RZ ;  /* 0x0000001900027c10 */ /* 0x000fe2000fffe0ff */
[----:B------:R-:W-:Y:S01]  /*0e50*/  IMAD.MOV.U32 R207, RZ, RZ, RZ ;  /* 0x000000ffffcf7224 */ /* 0x000fe200078e00ff */
[----:B------:R-:W-:Y:S01]  /*0e60*/  LEA.HI.X R6, R6, c[0x0][0x164], R3, 0x1, P1 ;  /* 0x0000590006067a11 */ /* 0x000fe200008f0c03 */
[----:B------:R-:W-:Y:S01]  /*0e70*/  SHFL.IDX PT, R12, R7, RZ, 0x181f ;  /* 0x00181fff070c7589 */ /* 0x000fe200000e0000 */
[----:B------:R-:W-:Y:S01]  /*0e80*/  LOP3.LUT R209, R209, 0xfffffe00, R8, 0xf8, !PT ;  /* 0xfffffe00d1d17812 */ /* 0x000fe200078ef808 */
[----:B------:R-:W-:Y:S01]  /*0e90*/  IMAD.MOV.U32 R3, RZ, RZ, c[0x0][0x2b8] ;  /* 0x0000ae00ff037624 */ /* 0x000fe200078e00ff */
[C---:B------:R-:W-:Y:S01]  /*0ea0*/  IADD3 R4, R2.reuse, 0x20, RZ ;  /* 0x0000002002047810 */ /* 0x040fe20007ffe0ff */
[----:B------:R-:W1:Y:S01]  /*0eb0*/  SHFL.IDX PT, R13, R6, RZ, 0x181f ;  /* 0x00181fff060d7589 */ /* 0x000e6200000e0000 */
[----:B------:R-:W-:Y:S01]  /*0ec0*/  ISETP.GE.AND P1, PT, R2, UR4, PT ;  /* 0x0000000402007c0c */ /* 0x000fe2000bf26270 */
[----:B------:R-:W-:Y:S01]  /*0ed0*/  IMAD.SHL.U32 R209, R209, 0x2, RZ ;  /* 0x00000002d1d17824 */ /* 0x000fe200078e00ff */
[----:B------:R-:W-:Y:S01]  /*0ee0*/  ISETP.NE.AND P3, PT, R3, 0x1, PT ;  /* 0x000000010300780c */ /* 0x000fe20003f65270 */
[----:B------:R-:W-:Y:S01]  /*0ef0*/  SHFL.IDX PT, R8, R7, 0x1, 0x181f ;  /* 0x00381f0007087f89 */ /* 0x000fe200000e0000 */
[----:B------:R-:W-:-:S02]  /*0f00*/  ISETP.GE.AND P6, PT, R4, UR4, PT ;  /* 0x0000000404007c0c */ /* 0x000fc4000bfc6270 */
[C---:B------:R-:W-:Y:S01]  /*0f10*/  IADD3 R3, R218.reuse, 0x40, RZ ;  /* 0x00000040da037810 */ /* 0x040fe20007ffe0ff */
[----:B------:R-:W4:Y:S01]  /*0f20*/  SHFL.IDX PT, R9, R6, 0x1, 0x181f ;  /* 0x00381f0006097f89 */ /* 0x000f2200000e0000 */
[----:B------:R-:W-:Y:S02]  /*0f30*/  IADD3 R4, R218, 0x80, RZ ;  /* 0x00000080da047810 */ /* 0x000fe40007ffe0ff */
[----:B------:R-:W-:Y:S02]  /*0f40*/  SHF.R.S32.HI R10, RZ, 0x1f, R3 ;  /* 0x0000001fff0a7819 */ /* 0x000fe40000011403 */
[----:B------:R-:W-:Y:S02]  /*0f50*/  SHF.R.S32.HI R11, RZ, 0x1f, R4 ;  /* 0x0000001fff0b7819 */ /* 0x000fe40000011404 */
[----:B------:R-:W-:Y:S02]  /*0f60*/  LEA.HI R217, R10, R3, RZ, 0x3 ;  /* 0x000000030ad97211 */ /* 0x000fe400078f18ff */
[----:B------:R-:W-:-:S02]  /*0f70*/  LEA.HI R216, R11, R4, RZ, 0x3 ;  /* 0x000000040bd87211 */ /* 0x000fc400078f18ff */
[----:B------:R-:W-:Y:S01]  /*0f80*/  IADD3 R10, R2, 0x40, RZ ;  /* 0x00000040020a7810 */ /* 0x000fe20007ffe0ff */
[----:B------:R-:W-:Y:S01]  /*0f90*/  SHFL.IDX PT, R11, R6, 0x2, 0x181f ;  /* 0x00581f00060b7f89 */ /* 0x000fe200000e0000 */
[----:B------:R-:W-:Y:S02]  /*0fa0*/  LOP3.LUT R217, R217, 0xfffffff8, RZ, 0xc0, !PT ;  /* 0xfffffff8d9d97812 */ /* 0x000fe400078ec0ff */
[----:B------:R-:W-:Y:S01]  /*0fb0*/  LOP3.LUT R216, R216, 0xfffffff8, RZ, 0xc0, !PT ;  /* 0xfffffff8d8d87812 */ /* 0x000fe200078ec0ff */
[--C-:B-1----:R-:W-:Y:S01]  /*0fc0*/  @!P1 IMAD.WIDE R16, R218, 0x2, R12.reuse ;  /* 0x00000002da109825 */ /* 0x102fe200078e020c */
[----:B------:R-:W-:Y:S02]  /*0fd0*/  ISETP.GE.AND P5, PT, R3, c[0x0][0x198], PT ;  /* 0x0000660003007a0c */ /* 0x000fe40003fa6270 */
[----:B------:R-:W-:Y:S01]  /*0fe0*/  ISETP.GE.AND P2, PT, R4, c[0x0][0x198], PT ;  /* 0x0000660004007a0c */ /* 0x000fe20003f46270 */
[----:B------:R-:W-:Y:S01]  /*0ff0*/  @!P1 IMAD.WIDE R22, R216, 0x2, R12 ;  /* 0x00000002d8169825 */ /* 0x000fe200078e020c */
[----:B------:R1:W-:Y:S01]  /*1000*/  @!P1 LDGSTS.E.BYPASS.LTC128B.128 [R209+0xc100], [R16.64], !P4 ;  /* 0x0c10000010d19fae */ /* 0x0003e2000e101d56 */
[----:B------:R-:W-:-:S02]  /*1010*/  IADD3 R2, R2, 0x60, RZ ;  /* 0x0000006002027810 */ /* 0x000fc40007ffe0ff */
[----:B----4-:R-:W-:-:S04]  /*1020*/  @!P6 IMAD.WIDE R20, R218, 0x2, R8 ;  /* 0x00000002da14e825 */ /* 0x010fc800078e0208 */
[----:B------:R-:W-:Y:S01]  /*1030*/  @!P6 IMAD.WIDE R18, R216, 0x2, R8 ;  /* 0x00000002d812e825 */ /* 0x000fe200078e0208 */
[----:B---3--:R3:W4:Y:S01]  /*1040*/  @P0 R2UR UR9, R14 ;  /* 0x000000000e0903c2 */ /* 0x00872200000e0000 */
[----:B------:R-:W-:Y:S01]  /*1050*/  ISETP.GE.AND P0, PT, R10, UR4, PT ;  /* 0x000000040a007c0c */ /* 0x000fe2000bf06270 */
[----:B----4-:R-:W-:Y:S01]  /*1060*/  @!UP0 UMOV UR9, UR6 ;  /* 0x0000000600098c82 */ /* 0x010fe20008000000 */
[----:B------:R-:W1:Y:S01]  /*1070*/  SHFL.IDX PT, R10, R7, 0x2, 0x181f ;  /* 0x00581f00070a7f89 */ /* 0x000e6200000e0000 */
[----:B------:R-:W-:Y:S01]  /*1080*/  USHF.R.S32.HI UR6, URZ, 0x1f, UR9 ;  /* 0x0000001f3f067899 */ /* 0x000fe20008011409 */
[----:B---3--:R-:W-:-:S04]  /*1090*/  @!P1 IMAD.WIDE R14, R217, 0x2, R12 ;  /* 0x00000002d90e9825 */ /* 0x008fc800078e020c */
[C---:B------:R-:W-:Y:S01]  /*10a0*/  @!P6 IMAD.WIDE R12, R217.reuse, 0x2, R8 ;  /* 0x00000002d90ce825 */ /* 0x040fe200078e0208 */
[----:B------:R3:W-:Y:S04]  /*10b0*/  @!P1 LDGSTS.E.BYPASS.LTC128B.128 [R209+0x10100], [R14.64], !P5 ;  /* 0x101000000ed19fae */ /* 0x0007e8000e901d56 */
[----:B-1----:R-:W-:Y:S01]  /*10c0*/  @!P0 IMAD.WIDE R16, R217, 0x2, R10 ;  /* 0x00000002d9108825 */ /* 0x002fe200078e020a */
[----:B------:R-:W-:Y:S04]  /*10d0*/  SHFL.IDX PT, R8, R7, 0x3, 0x181f ;  /* 0x00781f0007087f89 */ /* 0x000fe800000e0000 */
[----:B------:R-:W3:Y:S04]  /*10e0*/  SHFL.IDX PT, R9, R6, 0x3, 0x181f ;  /* 0x00781f0006097f89 */ /* 0x000ee800000e0000 */
[----:B------:R1:W-:Y:S01]  /*10f0*/  @!P1 LDGSTS.E.BYPASS.LTC128B.128 [R209+0x14100], [R22.64], !P2 ;  /* 0x1410000016d19fae */ /* 0x0003e2000d101d56 */
[----:B------:R-:W-:Y:S01]  /*1100*/  ISETP.GE.AND P1, PT, R2, UR4, PT ;  /* 0x0000000402007c0c */ /* 0x000fe2000bf26270 */
[----:B------:R-:W-:-:S02]  /*1110*/  ULDC.64 UR4, c[0x0][0x2b0] ;  /* 0x0000ac0000047ab9 */ /* 0x000fc40000000a00 */
[----:B------:R4:W-:Y:S01]  /*1120*/  @!P6 LDGSTS.E.BYPASS.LTC128B.128 [R209+0xd100], [R20.64], !P4 ;  /* 0x0d10000014d1efae */ /* 0x0009e2000e101d56 */
[----:B------:R-:W-:Y:S02]  /*1130*/  UIMAD UR6, UR6, UR4, URZ ;  /* 0x00000004060672a4 */ /* 0x000fe4000f8e023f */
[----:B------:R-:W-:Y:S01]  /*1140*/  UIMAD.WIDE.U32 UR14, UR9, UR4, URZ ;  /* 0x00000004090e72a5 */ /* 0x000fe2000f8e003f */
[----:B------:R5:W-:Y:S01]  /*1150*/  @!P6 LDGSTS.E.BYPASS.LTC128B.128 [R209+0x11100], [R12.64], !P5 ;  /* 0x111000000cd1efae */ /* 0x000be2000e901d56 */
[----:B------:R-:W-:-:S03]  /*1160*/  UIMAD UR6, UR9, UR5, UR6 ;  /* 0x00000005090672a4 */ /* 0x000fc6000f8e0206 */
[----:B------:R2:W-:Y:S01]  /*1170*/  @!P6 LDGSTS.E.BYPASS.LTC128B.128 [R209+0x15100], [R18.64], !P2 ;  /* 0x1510000012d1efae */ /* 0x0005e2000d101d56 */
[C---:B------:R-:W-:Y:S01]  /*1180*/  ISETP.GE.AND P6, PT, R208.reuse, UR10, PT ;  /* 0x0000000ad0007c0c */ /* 0x040fe2000bfc6270 */
[----:B------:R-:W-:Y:S01]  /*1190*/  UIADD3 UR6, UR15, UR6, URZ ;  /* 0x000000060f067290 */ /* 0x000fe2000fffe03f */
[----:B--2---:R-:W-:Y:S01]  /*11a0*/  IADD3 R208, R208, UR13, RZ ;  /* 0x0000000dd0d07c10 */ /* 0x004fe2000fffe0ff */
[----:B------:R-:W-:Y:S01]  /*11b0*/  ULDC.64 UR4, c[0x0][0x210] ;  /* 0x0000840000047ab9 */ /* 0x000fe20000000a00 */
[----:B------:R-:W-:-:S03]  /*11c0*/  ISETP.GT.OR P6, PT, R210, 0x3f, P6 ;  /* 0x0000003fd200780c */ /* 0x000fc600037c4670 */
[----:B------:R-:W-:Y:S02]  /*11d0*/  IMAD.MOV.U32 R2, RZ, RZ, R208 ;  /* 0x000000ffff027224 */ /* 0x000fe400078e00d0 */
[----:B---3--:R-:W-:-:S04]  /*11e0*/  @!P1 IMAD.WIDE R14, R218, 0x2, R8 ;  /* 0x00000002da0e9825 */ /* 0x008fc800078e0208 */
[----:B----4-:R-:W-:-:S04]  /*11f0*/  @!P0 IMAD.WIDE R20, R216, 0x2, R10 ;  /* 0x00000002d8148825 */ /* 0x010fc800078e020a */
[----:B-----5:R-:W-:-:S04]  /*1200*/  @P3 IMAD.HI.U32 R12, R208, c[0x0][0x2bc], RZ ;  /* 0x0000af00d00c3a27 */ /* 0x020fc800078e00ff */
[----:B------:R-:W-:Y:S01]  /*1210*/  @!P0 IMAD.WIDE R18, R218, 0x2, R10 ;  /* 0x00000002da128825 */ /* 0x000fe200078e020a */
[----:B------:R-:W-:-:S03]  /*1220*/  @P3 SHF.R.U32.HI R2, RZ, c[0x0][0x2c0], R12 ;  /* 0x0000b000ff023a19 */ /* 0x000fc6000001160c */
[--C-:B------:R-:W-:Y:S01]  /*1230*/  @!P1 IMAD.WIDE R12, R217, 0x2, R8.reuse ;  /* 0x00000002d90c9825 */ /* 0x100fe200078e0208 */
[----:B------:R2:W-:Y:S03]  /*1240*/  @!P0 LDGSTS.E.BYPASS.LTC128B.128 [R209+0xe100], [R18.64], !P4 ;  /* 0x0e10000012d18fae */ /* 0x0005e6000e101d56 */
[----:B------:R-:W-:Y:S01]  /*1250*/  @!P1 IMAD.WIDE R8, R216, 0x2, R8 ;  /* 0x00000002d8089825 */ /* 0x000fe200078e0208 */
[----:B------:R3:W-:Y:S04]  /*1260*/  @!P0 LDGSTS.E.BYPASS.LTC128B.128 [R209+0x12100], [R16.64], !P5 ;  /* 0x1210000010d18fae */ /* 0x0007e8000e901d56 */
[----:B------:R4:W-:Y:S01]  /*1270*/  @!P0 LDGSTS.E.BYPASS.LTC128B.128 [R209+0x16100], [R20.64], !P2 ;  /* 0x1610000014d18fae */ /* 0x0009e2000d101d56 */
[----:B------:R-:W-:-:S03]  /*1280*/  @!P6 IADD3 R7, P0, R2, UR14, RZ ;  /* 0x0000000e0207ec10 */ /* 0x000fc6000ff1e0ff */
[----:B------:R5:W-:Y:S01]  /*1290*/  @!P1 LDGSTS.E.BYPASS.LTC128B.128 [R209+0xf100], [R14.64], !P4 ;  /* 0x0f1000000ed19fae */ /* 0x000be2000e101d56 */
[----:B------:R-:W-:Y:S02]  /*12a0*/  @!P6 LEA.HI.X.SX32 R6, R2, UR6, 0x1, P0 ;  /* 0x000000060206ec11 */ /* 0x000fe400080f0eff */
[C---:B------:R-:W-:Y:S01]  /*12b0*/  @!P6 LEA R10, P0, R7.reuse, c[0x0][0x2a0], 0x2 ;  /* 0x0000a800070aea11 */ /* 0x040fe200078010ff */
[----:B------:R1:W-:Y:S03]  /*12c0*/  @!P1 LDGSTS.E.BYPASS.LTC128B.128 [R209+0x13100], [R12.64], !P5 ;  /* 0x131000000cd19fae */ /* 0x0003e6000e901d56 */
[----:B------:R-:W-:Y:S01]  /*12d0*/  @!P6 LEA.HI.X R11, R7, c[0x0][0x2a4], R6, 0x2, P0 ;  /* 0x0000a900070bea11 */ /* 0x000fe200000f1406 */
[----:B------:R1:W-:Y:S04]  /*12e0*/  @!P1 LDGSTS.E.BYPASS.LTC128B.128 [R209+0x17100], [R8.64], !P2 ;  /* 0x1710000008d19fae */ /* 0x0003e8000d101d56 */
[----:B------:R-:W0:Y:S04]  /*12f0*/  LDGDEPBAR ;  /* 0x00000000000079af */ /* 0x000e280000000000 */
[----:B------:R-:W-:Y:S06]  /*1300*/  BAR.SYNC.DEFER_BLOCKING 0x0 ;  /* 0x0000000000007b1d */ /* 0x000fec0000010000 */
[----:B------:R-:W2:Y:S01]  /*1310*/  @!P6 LDG.E R207, [R10.64] ;  /* 0x000000160acfe981 */ /* 0x000ea2000c1e1900 */
[----:B------:R-:W-:Y:S01]  /*1320*/  IMAD.MOV R7, RZ, RZ, -R2 ;  /* 0x000000ffff077224 */ /* 0x000fe200078e0a02 */
[----:B------:R-:W-:Y:S01]  /*1330*/  UIMAD UR9, UR8, UR4, URZ ;  /* 0x00000004080972a4 */ /* 0x000fe2000f8e023f */
[-C--:B------:R-:W-:Y:S01]  /*1340*/  LEA.HI R2, R85, R82.reuse, RZ, 0x4 ;  /* 0x0000005255027211 */ /* 0x080fe200078f20ff */
[----:B------:R-:W-:Y:S01]  /*1350*/  UIMAD.WIDE.U32 UR16, UR11, UR4, URZ ;  /* 0x000000040b1072a5 */ /* 0x000fe2000f8e003f */
[----:B------:R-:W-:Y:S01]  /*1360*/  IMAD R208, R7, c[0x0][0x2b8], R208 ;  /* 0x0000ae0007d07a24 */ /* 0x000fe200078e02d0 */
[----:B------:R-:W-:Y:S01]  /*1370*/  UIMAD UR9, UR11, UR5, UR9 ;  /* 0x000000050b0972a4 */ /* 0x000fe2000f8e0209 */
[----:B------:R-:W-:Y:S01]  /*1380*/  IMAD.SHL.U32 R6, R5, 0x40, RZ ;  /* 0x0000004005067824 */ /* 0x000fe200078e00ff */
[----:B------:R-:W-:Y:S01]  /*1390*/  ISETP.GE.AND P6, PT, R218, c[0x0][0x1d4], PT ;  /* 0x00007500da007a0c */ /* 0x000fe20003fc6270 */
[----:B-----5:R-:W-:Y:S01]  /*13a0*/  IMAD.WIDE.U32 R14, R208, c[0x0][0x208], RZ ;  /* 0x00008200d00e7a25 */ /* 0x020fe200078e00ff */
[----:B------:R-:W-:Y:S01]  /*13b0*/  SHF.R.S32.HI R7, RZ, 0x1f, R208 ;  /* 0x0000001fff077819 */ /* 0x000fe200000114d0 */
[----:B------:R-:W-:Y:S01]  /*13c0*/  ULDC.64 UR4, c[0x0][0x1e8] ;  /* 0x00007a0000047ab9 */ /* 0x000fe20000000a00 */
[----:B------:R-:W-:Y:S01]  /*13d0*/  LOP3.LUT R6, R6, 0x1c0, RZ, 0xc0, !PT ;  /* 0x000001c006067812 */ /* 0x000fe200078ec0ff */
[----:B-1----:R-:W-:Y:S01]  /*13e0*/  IMAD.MOV.U32 R12, RZ, RZ, R14 ;  /* 0x000000ffff0c7224 */ /* 0x002fe200078e000e */
[----:B------:R-:W-:Y:S01]  /*13f0*/  UIADD3 UR9, UR17, UR9, URZ ;  /* 0x0000000911097290 */ /* 0x000fe2000fffe03f */
[C---:B---3--:R-:W-:Y:S01]  /*1400*/  IMAD R17, R7.reuse, c[0x0][0x208], RZ ;  /* 0x0000820007117a24 */ /* 0x048fe200078e02ff */
[----:B------:R-:W-:Y:S01]  /*1410*/  UIMAD.WIDE.U32 UR18, UR11, UR4, URZ ;  /* 0x000000040b1272a5 */ /* 0x000fe2000f8e003f */
[----:B------:R-:W-:Y:S01]  /*1420*/  IMAD R7, R7, c[0x0][0x1e0], RZ ;  /* 0x0000780007077a24 */ /* 0x000fe200078e02ff */
[----:B------:R-:W-:Y:S01]  /*1430*/  UIMAD UR4, UR8, UR4, URZ ;  /* 0x00000004080472a4 */ /* 0x000fe2000f8e023f */
[C---:B------:R-:W-:Y:S01]  /*1440*/  IMAD R13, R208.reuse, c[0x0][0x20c], R17 ;  /* 0x00008300d00d7a24 */ /* 0x040fe200078e0211 */
[----:B------:R-:W-:Y:S01]  /*1450*/  ISETP.GE.AND P5, PT, R3, c[0x0][0x1d4], PT ;  /* 0x0000750003007a0c */ /* 0x000fe20003fa6270 */
[----:B------:R-:W-:Y:S01]  /*1460*/  IMAD.WIDE.U32 R8, R208, c[0x0][0x1e0], RZ ;  /* 0x00007800d0087a25 */ /* 0x000fe200078e00ff */
[----:B------:R-:W-:Y:S01]  /*1470*/  UIMAD UR4, UR11, UR5, UR4 ;  /* 0x000000050b0472a4 */ /* 0x000fe2000f8e0204 */
[----:B------:R-:W-:Y:S01]  /*1480*/  ISETP.GE.AND P4, PT, R4, c[0x0][0x1d4], PT ;  /* 0x0000750004007a0c */ /* 0x000fe20003f86270 */
[----:B------:R-:W-:Y:S01]  /*1490*/  UISETP.GT.AND UP0, UPT, UR26, UR7, UPT ;  /* 0x000000071a00728c */ /* 0x000fe2000bf04270 */
[----:B------:R-:W-:Y:S01]  /*14a0*/  IMAD.IADD R13, R15, 0x1, R13 ;  /* 0x000000010f0d7824 */ /* 0x000fe200078e020d */
[----:B------:R-:W-:Y:S01]  /*14b0*/  UIADD3 UR8, UR19, UR4, URZ ;  /* 0x0000000413087290 */ /* 0x000fe2000fffe03f */
[----:B------:R-:W-:Y:S01]  /*14c0*/  IMAD R7, R208, c[0x0][0x1e4], R7 ;  /* 0x00007900d0077a24 */ /* 0x000fe200078e0207 */
[----:B------:R-:W-:Y:S01]  /*14d0*/  LEA.HI R83, R85, R82, RZ, 0x5 ;  /* 0x0000005255537211 */ /* 0x000fe200078f28ff */
[----:B------:R-:W-:Y:S01]  /*14e0*/  IMAD.SHL.U32 R205, R0, 0x8, RZ ;  /* 0x0000000800cd7824 */ /* 0x000fe200078e00ff */
[----:B------:R-:W-:Y:S01]  /*14f0*/  SHF.R.S32.HI R133, RZ, 0x1f, R218 ;  /* 0x0000001fff857819 */ /* 0x000fe200000114da */
[----:B------:R-:W-:Y:S01]  /*1500*/  IMAD.IADD R9, R9, 0x1, R7 ;  /* 0x0000000109097824 */ /* 0x000fe200078e0207 */
[----:B------:R-:W-:Y:S01]  /*1510*/  SHF.R.S32.HI R80, RZ, 0x5, R83 ;  /* 0x00000005ff507819 */ /* 0x000fe20000011453 */
[----:B------:R-:W-:Y:S01]  /*1520*/  IMAD.WIDE R16, R218, 0x2, RZ ;  /* 0x00000002da107825 */ /* 0x000fe200078e02ff */
[----:B------:R-:W-:-:S02]  /*1530*/  LOP3.LUT R205, R6, 0x8, R205, 0xf8, !PT ;  /* 0x0000000806cd7812 */ /* 0x000fc400078ef8cd */
[----:B------:R-:W-:Y:S01]  /*1540*/  SHF.R.U32.HI R6, RZ, 0x3, R6 ;  /* 0x00000003ff067819 */ /* 0x000fe20000011606 */
[----:B------:R-:W-:Y:S01]  /*1550*/  IMAD.U32 R81, RZ, RZ, UR12 ;  /* 0x0000000cff517e24 */ /* 0x000fe2000f8e00ff */
[----:B------:R-:W-:Y:S02]  /*1560*/  SEL R221, RZ, 0x10, P4 ;  /* 0x00000010ffdd7807 */ /* 0x000fe40002000000 */
[----:B------:R-:W-:Y:S02]  /*1570*/  LOP3.LUT R205, R205, R6, RZ, 0x3c, !PT ;  /* 0x00000006cdcd7212 */ /* 0x000fe400078e3cff */
[----:B------:R-:W-:Y:S02]  /*1580*/  IADD3 R0, -R0, UR10, -R81 ;  /* 0x0000000a00007c10 */ /* 0x000fe4000fffe951 */
[----:B------:R-:W-:Y:S02]  /*1590*/  SHF.R.S32.HI R220, RZ, 0x1f, R217 ;  /* 0x0000001fffdc7819 */ /* 0x000fe400000114d9 */
[----:B------:R-:W-:-:S02]  /*15a0*/  ISETP.GE.AND P2, PT, R0, 0x1, PT ;  /* 0x000000010000780c */ /* 0x000fc40003f46270 */
[----:B------:R-:W-:Y:S02]  /*15b0*/  SHF.R.S32.HI R219, RZ, 0x1f, R216 ;  /* 0x0000001fffdb7819 */ /* 0x000fe400000114d8 */
[----:B------:R-:W-:Y:S02]  /*15c0*/  IADD3 R213, R209, 0x100, RZ ;  /* 0x00000100d1d57810 */ /* 0x000fe40007ffe0ff */
[----:B--2---:R-:W-:Y:S01]  /*15d0*/  SHF.R.S32.HI R18, RZ, 0x1f, R207 ;  /* 0x0000001fff127819 */ /* 0x004fe200000114cf */
[----:B------:R-:W-:Y:S01]  /*15e0*/  IMAD.WIDE.U32 R10, R207, c[0x0][0x218], R12 ;  /* 0x00008600cf0a7a25 */ /* 0x000fe200078e000c */
[----:B------:R-:W-:-:S03]  /*15f0*/  SHF.R.S32.HI R13, RZ, 0x4, R2 ;  /* 0x00000004ff0d7819 */ /* 0x000fc60000011402 */
[----:B------:R-:W-:Y:S01]  /*1600*/  IMAD R12, R18, c[0x0][0x218], RZ ;  /* 0x00008600120c7a24 */ /* 0x000fe200078e02ff */
[----:B------:R-:W-:Y:S01]  /*1610*/  IADD3 R7, P0, R10, UR16, RZ ;  /* 0x000000100a077c10 */ /* 0x000fe2000ff1e0ff */
[----:B------:R-:W-:Y:S01]  /*1620*/  IMAD.WIDE.U32 R8, R207, c[0x0][0x1f0], R8 ;  /* 0x00007c00cf087a25 */ /* 0x000fe200078e0008 */
[----:B------:R-:W-:-:S03]  /*1630*/  LEA.HI R10, R2, R13, RZ, 0x1 ;  /* 0x0000000d020a7211 */ /* 0x000fc600078f08ff */
[----:B------:R-:W-:Y:S01]  /*1640*/  IMAD R12, R207, c[0x0][0x21c], R12 ;  /* 0x00008700cf0c7a24 */ /* 0x000fe200078e020c */
[----:B------:R-:W-:Y:S01]  /*1650*/  LOP3.LUT R10, R10, 0xfffffffe, RZ, 0xc0, !PT ;  /* 0xfffffffe0a0a7812 */ /* 0x000fe200078ec0ff */
[----:B------:R-:W-:-:S03]  /*1660*/  IMAD R18, R18, c[0x0][0x1f0], RZ ;  /* 0x00007c0012127a24 */ /* 0x000fc600078e02ff */
[----:B------:R-:W-:Y:S01]  /*1670*/  IADD3.X R12, R11, UR9, R12, P0, !PT ;  /* 0x000000090b0c7c10 */ /* 0x000fe200087fe40c */
[----:B------:R-:W-:Y:S01]  /*1680*/  IMAD R18, R207, c[0x0][0x1f4], R18 ;  /* 0x00007d00cf127a24 */ /* 0x000fe200078e0212 */
[----:B------:R-:W-:Y:S01]  /*1690*/  LEA R14, P0, R7, c[0x0][0x1f8], 0x1 ;  /* 0x00007e00070e7a11 */ /* 0x000fe200078008ff */
[----:B------:R-:W-:Y:S01]  /*16a0*/  IMAD.IADD R10, R13, 0x1, -R10 ;  /* 0x000000010d0a7824 */ /* 0x000fe200078e0a0a */
[----:B------:R-:W-:Y:S02]  /*16b0*/  IADD3 R11, P1, R8, UR18, RZ ;  /* 0x00000012080b7c10 */ /* 0x000fe4000ff3e0ff */
[----:B------:R-:W-:Y:S01]  /*16c0*/  LEA.HI.X R12, R7, c[0x0][0x1fc], R12, 0x1, P0 ;  /* 0x00007f00070c7a11 */ /* 0x000fe200000f0c0c */
[----:B------:R-:W1:Y:S01]  /*16d0*/  SHFL.IDX PT, R24, R14, RZ, 0x181f ;  /* 0x00181fff0e187589 */ /* 0x000e6200000e0000 */
[----:B------:R-:W-:Y:S01]  /*16e0*/  IADD3.X R18, R9, UR8, R18, P1, !PT ;  /* 0x0000000809127c10 */ /* 0x000fe20008ffe412 */
[----:B------:R-:W-:Y:S01]  /*16f0*/  IMAD.SHL.U32 R84, R10, 0x8, RZ ;  /* 0x000000080a547824 */ /* 0x000fe200078e00ff */
[----:B------:R-:W-:Y:S01]  /*1700*/  LOP3.LUT R7, R2, 0xfffffff0, RZ, 0xc0, !PT ;  /* 0xfffffff002077812 */ /* 0x000fe200078ec0ff */
[----:B------:R-:W2:Y:S01]  /*1710*/  SHFL.IDX PT, R76, R14, 0x1, 0x181f ;  /* 0x00381f000e4c7f89 */ /* 0x000ea200000e0000 */
[----:B------:R-:W-:Y:S01]  /*1720*/  LEA R19, P0, R11, c[0x0][0x1c8], 0x1 ;  /* 0x000072000b137a11 */ /* 0x000fe200078008ff */
[----:B------:R-:W-:-:S02]  /*1730*/  IMAD R205, R10, 0x200, R205 ;  /* 0x000002000acd7824 */ /* 0x000fc400078e02cd */
[----:B------:R-:W3:Y:S01]  /*1740*/  SHFL.IDX PT, R9, R12, RZ, 0x181f ;  /* 0x00181fff0c097589 */ /* 0x000ee200000e0000 */
[----:B------:R-:W-:Y:S01]  /*1750*/  IMAD.IADD R7, R82, 0x1, -R7 ;  /* 0x0000000152077824 */ /* 0x000fe200078e0a07 */
[----:B------:R-:W-:Y:S01]  /*1760*/  LEA.HI.X R18, R11, c[0x0][0x1cc], R18, 0x1, P0 ;  /* 0x000073000b127a11 */ /* 0x000fe200000f0c12 */
[----:B------:R-:W-:Y:S01]  /*1770*/  IMAD.SHL.U32 R205, R205, 0x2, RZ ;  /* 0x00000002cdcd7824 */ /* 0x000fe200078e00ff */
[----:B------:R-:W5:Y:S02]  /*1780*/  SHFL.IDX PT, R8, R12, 0x1, 0x181f ;  /* 0x00381f000c087f89 */ /* 0x000f6400000e0000 */
[----:B------:R-:W-:Y:S02]  /*1790*/  SHF.R.S32.HI R2, RZ, 0x1f, R7 ;  /* 0x0000001fff027819 */ /* 0x000fe40000011407 */
[----:B------:R-:W-:Y:S01]  /*17a0*/  SHFL.IDX PT, R14, R19, RZ, 0x181f ;  /* 0x00181fff130e7589 */ /* 0x000fe200000e0000 */
[----:B------:R-:W-:Y:S02]  /*17b0*/  IADD3 R204, R205, 0x6120, RZ ;  /* 0x00006120cdcc7810 */ /* 0x000fe40007ffe0ff */
[----:B------:R-:W-:Y:S01]  /*17c0*/  LEA.HI R87, R2, R7, RZ, 0x3 ;  /* 0x0000000702577211 */ /* 0x000fe200078f18ff */
[----:B------:R-:W4:Y:S03]  /*17d0*/  SHFL.IDX PT, R15, R18, RZ, 0x181f ;  /* 0x00181fff120f7589 */ /* 0x000f2600000e0000 */
[C---:B------:R-:W-:Y:S01]  /*17e0*/  LOP3.LUT R2, R87.reuse, 0xfffffff8, RZ, 0xc0, !PT ;  /* 0xfffffff857027812 */ /* 0x040fe200078ec0ff */
[----:B------:R-:W-:Y:S01]  /*17f0*/  SHFL.IDX PT, R12, R19, 0x1, 0x181f ;  /* 0x00381f00130c7f89 */ /* 0x000fe200000e0000 */
[----:B-1----:R-:W-:Y:S01]  /*1800*/  IADD3 R6, P1, R24, R16, RZ ;  /* 0x0000001018067210 */ /* 0x002fe20007f3e0ff */
[----:B------:R-:W-:-:S02]  /*1810*/  IMAD.SHL.U32 R87, R87, 0x40, RZ ;  /* 0x0000004057577824 */ /* 0x000fc400078e00ff */
[----:B------:R1:W1:Y:S01]  /*1820*/  SHFL.IDX PT, R13, R18, 0x1, 0x181f ;  /* 0x00381f00120d7f89 */ /* 0x00026200000e0000 */
[----:B--2---:R-:W-:Y:S01]  /*1830*/  IADD3 R26, P0, R16, R76, RZ ;  /* 0x0000004c101a7210 */ /* 0x004fe20007f1e0ff */
[----:B------:R-:W-:Y:S01]  /*1840*/  IMAD.IADD R2, R7, 0x1, -R2 ;  /* 0x0000000107027824 */ /* 0x000fe200078e0a02 */
[----:B------:R-:W-:Y:S01]  /*1850*/  LOP3.LUT R87, R87, 0xfffffe00, RZ, 0xc0, !PT ;  /* 0xfffffe0057577812 */ /* 0x000fe200078ec0ff */
[----:B---3--:R-:W-:Y:S01]  /*1860*/  IMAD.X R7, R9, 0x1, R17, P1 ;  /* 0x0000000109077824 */ /* 0x008fe200008e0611 */
[----:B------:R-:W-:Y:S01]  /*1870*/  ISETP.GT.AND P1, PT, R0, 0x20, PT ;  /* 0x000000200000780c */ /* 0x000fe20003f24270 */
[----:B------:R-:W-:Y:S02]  /*1880*/  IMAD.SHL.U32 R11, R2, 0x40, RZ ;  /* 0x00000040020b7824 */ /* 0x000fe400078e00ff */
[----:B-----5:R-:W-:Y:S02]  /*1890*/  IMAD.X R27, R17, 0x1, R8, P0 ;  /* 0x00000001111b7824 */ /* 0x020fe400000e0608 */
[----:B------:R-:W-:Y:S01]  /*18a0*/  IMAD.WIDE R16, R217, 0x2, RZ ;  /* 0x00000002d9107825 */ /* 0x000fe200078e02ff */
[----:B------:R-:W-:-:S04]  /*18b0*/  LOP3.LUT R11, R11, 0x1c0, RZ, 0xc0, !PT ;  /* 0x000001c00b0b7812 */ /* 0x000fc800078ec0ff */
[----:B------:R-:W-:Y:S01]  /*18c0*/  IADD3 R28, P0, R24, R16, RZ ;  /* 0x00000010181c7210 */ /* 0x000fe20007f1e0ff */
[----:B----4-:R-:W-:Y:S01]  /*18d0*/  @P2 IMAD.WIDE R20, R217, 0x2, R14 ;  /* 0x00000002d9142825 */ /* 0x010fe200078e020e */
[----:B------:R-:W-:Y:S02]  /*18e0*/  LOP3.LUT R84, R11, 0x8, R84, 0xf8, !PT ;  /* 0x000000080b547812 */ /* 0x000fe400078ef854 */
[----:B------:R-:W-:Y:S01]  /*18f0*/  SHF.R.U32.HI R11, RZ, 0x3, R11 ;  /* 0x00000003ff0b7819 */ /* 0x000fe2000001160b */
[----:B------:R-:W-:Y:S01]  /*1900*/  IMAD.X R29, R9, 0x1, R17, P0 ;  /* 0x00000001091d7824 */ /* 0x000fe200000e0611 */
[----:B------:R-:W-:Y:S01]  /*1910*/  IADD3 R78, P0, R16, R76, RZ ;  /* 0x0000004c104e7210 */ /* 0x000fe20007f1e0ff */
[----:B------:R-:W-:Y:S01]  /*1920*/  @P2 IMAD.WIDE R22, R216, 0x2, R14 ;  /* 0x00000002d8162825 */ /* 0x000fe200078e020e */
[----:B------:R-:W-:-:S03]  /*1930*/  LOP3.LUT R84, R84, R11, RZ, 0x3c, !PT ;  /* 0x0000000b54547212 */ /* 0x000fc600078e3cff */
[----:B-1----:R-:W-:-:S04]  /*1940*/  @P2 IMAD.WIDE R18, R218, 0x2, R14 ;  /* 0x00000002da122825 */ /* 0x002fc800078e020e */
[----:B------:R-:W-:Y:S01]  /*1950*/  IMAD.X R79, R17, 0x1, R8, P0 ;  /* 0x00000001114f7824 */ /* 0x000fe200000e0608 */
[----:B------:R1:W-:Y:S01]  /*1960*/  @P2 LDGSTS.E.BYPASS.LTC128B.128 [R209+0x6100], [R18.64], !P6 ;  /* 0x0610000012d12fae */ /* 0x0003e2000f101d56 */
[--C-:B------:R-:W-:Y:S01]  /*1970*/  @P1 IMAD.WIDE R16, R218, 0x2, R12.reuse ;  /* 0x00000002da101825 */ /* 0x100fe200078e020c */
[----:B------:R-:W-:Y:S02]  /*1980*/  LOP3.LUT P0, RZ, R5, 0x2, RZ, 0xc0, !PT ;  /* 0x0000000205ff7812 */ /* 0x000fe4000780c0ff */
[----:B------:R2:W-:Y:S01]  /*1990*/  @P2 LDGSTS.E.BYPASS.LTC128B.128 [R209+0x8100], [R20.64], !P5 ;  /* 0x0810000014d12fae */ /* 0x0005e2000e901d56 */
[----:B------:R-:W-:-:S03]  /*19a0*/  @P1 IMAD.WIDE R14, R217, 0x2, R12 ;  /* 0x00000002d90e1825 */ /* 0x000fc600078e020c */
[----:B------:R2:W-:Y:S01]  /*19b0*/  @P2 LDGSTS.E.BYPASS.LTC128B.128 [R209+0xa100], [R22.64], !P4 ;  /* 0x0a10000016d12fae */ /* 0x0005e2000e101d56 */
[----:B------:R-:W-:-:S03]  /*19c0*/  @P1 IMAD.WIDE R12, R216, 0x2, R12 ;  /* 0x00000002d80c1825 */ /* 0x000fc600078e020c */
[----:B------:R1:W-:Y:S01]  /*19d0*/  @P1 LDGSTS.E.BYPASS.LTC128B.128 [R209+0x7100], [R16.64], !P6 ;  /* 0x0710000010d11fae */ /* 0x0003e2000f101d56 */
[----:B------:R-:W-:-:S03]  /*19e0*/  IMAD.WIDE R10, R216, 0x2, RZ ;  /* 0x00000002d80a7825 */ /* 0x000fc600078e02ff */
[----:B------:R3:W-:Y:S02]  /*19f0*/  @P1 LDGSTS.E.BYPASS.LTC128B.128 [R209+0x9100], [R14.64], !P5 ;  /* 0x091000000ed11fae */ /* 0x0007e4000e901d56 */
[----:B------:R-:W-:Y:S02]  /*1a00*/  IADD3 R24, P2, R24, R10, RZ ;  /* 0x0000000a18187210 */ /* 0x000fe40007f5e0ff */
[----:B------:R3:W-:Y:S01]  /*1a10*/  @P1 LDGSTS.E.BYPASS.LTC128B.128 [R209+0xb100], [R12.64], !P4 ;  /* 0x0b1000000cd11fae */ /* 0x0007e2000e101d56 */
[----:B------:R-:W-:Y:S02]  /*1a20*/  IADD3 R76, P1, R10, R76, RZ ;  /* 0x0000004c0a4c7210 */ /* 0x000fe40007f3e0ff */
[----:B------:R-:W-:Y:S01]  /*1a30*/  IMAD.X R25, R9, 0x1, R11, P2 ;  /* 0x0000000109197824 */ /* 0x000fe200010e060b */
[----:B------:R-:W0:Y:S01]  /*1a40*/  LDGDEPBAR ;  /* 0x00000000000079af */ /* 0x000e220000000000 */
[----:B------:R-:W-:Y:S02]  /*1a50*/  IMAD R9, R80, 0x400, R87 ;  /* 0x0000040050097824 */ /* 0x000fe400078e0257 */
[----:B------:R-:W-:Y:S01]  /*1a60*/  IMAD.X R77, R11, 0x1, R8, P1 ;  /* 0x000000010b4d7824 */ /* 0x000fe200008e0608 */
[----:B------:R-:W-:Y:S01]  /*1a70*/  IADD3 R8, R205, 0x6100, RZ ;  /* 0x00006100cd087810 */ /* 0x000fe20007ffe0ff */
[----:B------:R-:W-:Y:S01]  /*1a80*/  IMAD.IADD R206, R84, 0x1, R9 ;  /* 0x0000000154ce7824 */ /* 0x000fe200078e0209 */
[----:B------:R-:W-:Y:S01]  /*1a90*/  R2P PR, R2, 0x6 ;  /* 0x0000000602007804 */ /* 0x000fe20000000000 */
[----:B------:R-:W-:Y:S01]  /*1aa0*/  IMAD.MOV.U32 R2, RZ, RZ, 0x10 ;  /* 0x00000010ff027424 */ /* 0x000fe200078e00ff */
[----:B------:R-:W-:Y:S01]  /*1ab0*/  @P0 IADD3 R204, R8, -0x20, RZ ;  /* 0xffffffe008cc0810 */ /* 0x000fe20007ffe0ff */
[----:B------:R-:W-:Y:S01]  /*1ac0*/  IMAD.SHL.U32 R206, R206, 0x2, RZ ;  /* 0x00000002cece7824 */ /* 0x000fe200078e00ff */
[----:B------:R-:W-:-:S02]  /*1ad0*/  ISETP.GE.AND P0, PT, R218, c[0x0][0x1d4], PT ;  /* 0x00007500da007a0c */ /* 0x000fc40003f06270 */
[----:B------:R-:W-:Y:S02]  /*1ae0*/  SEL R2, R2, 0xfffffff0, !P1 ;  /* 0xfffffff002027807 */ /* 0x000fe40004800000 */
[C---:B------:R-:W-:Y:S02]  /*1af0*/  ISETP.LT.OR P1, PT, R0.reuse, 0x1, P0 ;  /* 0x000000010000780c */ /* 0x040fe40000721670 */
[----:B------:R-:W-:Y:S01]  /*1b00*/  ISETP.LT.OR P0, PT, R0, 0x21, P0 ;  /* 0x000000210000780c */ /* 0x000fe20000701670 */
[----:B------:R-:W-:Y:S01]  /*1b10*/  IMAD R202, R2, 0x2, R206 ;  /* 0x0000000202ca7824 */ /* 0x000fe200078e02ce */
[C---:B------:R-:W-:Y:S02]  /*1b20*/  IADD3 R195, R204.reuse, 0x800, RZ ;  /* 0x00000800ccc37810 */ /* 0x040fe40007ffe0ff */
[C---:B------:R-:W-:Y:S02]  /*1b30*/  IADD3 R194, R204.reuse, 0x1000, RZ ;  /* 0x00001000ccc27810 */ /* 0x040fe40007ffe0ff */
[----:B------:R-:W-:Y:S01]  /*1b40*/  IADD3 R193, R204, 0x1800, RZ ;  /* 0x00001800ccc17810 */ /* 0x000fe20007ffe0ff */
[----:B------:R-:W-:-:S04]  /*1b50*/  DEPBAR.LE SB0, 0x1 ;  /* 0x000080400000791a */ /* 0x000fc80000000000 */
[----:B------:R-:W-:-:S04]  /*1b60*/  DEPBAR.LE SB0, 0x0 ;  /* 0x000080000000791a */ /* 0x000fc80000000000 */
[----:B------:R-:W-:Y:S01]  /*1b70*/  BAR.SYNC.DEFER_BLOCKING 0x0 ;  /* 0x0000000000007b1d */ /* 0x000fe20000010000 */
[C---:B------:R-:W-:Y:S02]  /*1b80*/  IADD3 R191, R204.reuse, 0x2000, RZ ;  /* 0x00002000ccbf7810 */ /* 0x040fe40007ffe0ff */
[C---:B------:R-:W-:Y:S02]  /*1b90*/  IADD3 R190, R204.reuse, 0x2800, RZ ;  /* 0x00002800ccbe7810 */ /* 0x040fe40007ffe0ff */
[C---:B------:R-:W-:Y:S02]  /*1ba0*/  IADD3 R189, R204.reuse, 0x3000, RZ ;  /* 0x00003000ccbd7810 */ /* 0x040fe40007ffe0ff */
[C---:B------:R-:W-:Y:S02]  /*1bb0*/  IADD3 R188, R204.reuse, 0x3800, RZ ;  /* 0x00003800ccbc7810 */ /* 0x040fe40007ffe0ff */
[C---:B------:R-:W-:Y:S02]  /*1bc0*/  IADD3 R187, R204.reuse, 0x4000, RZ ;  /* 0x00004000ccbb7810 */ /* 0x040fe40007ffe0ff */
[----:B------:R-:W-:-:S02]  /*1bd0*/  IADD3 R186, R204, 0x4800, RZ ;  /* 0x00004800ccba7810 */ /* 0x000fc40007ffe0ff */
[C---:B------:R-:W-:Y:S02]  /*1be0*/  IADD3 R185, R204.reuse, 0x5000, RZ ;  /* 0x00005000ccb97810 */ /* 0x040fe40007ffe0ff */
[----:B------:R-:W-:Y:S01]  /*1bf0*/  IADD3 R184, R204, 0x5800, RZ ;  /* 0x00005800ccb87810 */ /* 0x000fe20007ffe0ff */
[----:B------:R-:W-:Y:S04]  /*1c00*/  LDSM.16.M88.4 R40, [R206+0xc100] ;  /* 0x00c10000ce28783b */ /* 0x000fe80000000200 */
[----:B------:R-:W-:Y:S04]  /*1c10*/  LDSM.16.M88.4 R52, [R202+0xc100] ;  /* 0x00c10000ca34783b */ /* 0x000fe80000000200 */
[----:B-1----:R-:W2:Y:S04]  /*1c20*/  LDSM.16.M88.4 R16, [R205+0x6100] ;  /* 0x00610000cd10783b */ /* 0x002ea80000000200 */
[----:B------:R-:W3:Y:S04]  /*1c30*/  LDSM.16.M88.4 R8, [R205+0x6900] ;  /* 0x00690000cd08783b */ /* 0x000ee80000000200 */
[----:B------:R-:W-:Y:S04]  /*1c40*/  LDSM.16.M88.4 R72, [R205+0x7100] ;  /* 0x00710000cd48783b */ /* 0x000fe80000000200 */
[----:B------:R-:W1:Y:S04]  /*1c50*/  LDSM.16.M88.4 R68, [R205+0x7900] ;  /* 0x00790000cd44783b */ /* 0x000e680000000200 */
[----:B------:R-:W4:Y:S04]  /*1c60*/  LDSM.16.M88.4 R64, [R204] ;  /* 0x00000000cc40783b */ /* 0x000f280000000200 */
[----:B------:R-:W5:Y:S04]  /*1c70*/  LDSM.16.M88.4 R60, [R204+0x800] ;  /* 0x00080000cc3c783b */ /* 0x000f680000000200 */
[----:B------:R-:W1:Y:S04]  /*1c80*/  LDSM.16.M88.4 R56, [R204+0x1000] ;  /* 0x00100000cc38783b */ /* 0x000e680000000200 */
[----:B------:R-:W1:Y:S04]  /*1c90*/  LDSM.16.M88.4 R48, [R204+0x1800] ;  /* 0x00180000cc30783b */ /* 0x000e680000000200 */
[----:B------:R-:W-:Y:S01]  /*1ca0*/  @!PT LDS RZ, [RZ] ;  /* 0x00000000fffff984 */ /* 0x000fe20000000800 */
[----:B------:R-:W-:Y:S01]  /*1cb0*/  @!PT LDS RZ, [RZ] ;  /* 0x00000000fffff984 */ /* 0x000fe20000000800 */
[----:B------:R-:W-:Y:S01]  /*1cc0*/  @!PT LDS RZ, [RZ] ;  /* 0x00000000fffff984 */ /* 0x000fe20000000800 */
[----:B------:R4:W-:Y:S01]  /*1cd0*/  LDGSTS.E.BYPASS.LTC128B.128 [R209+0x100], [R6.64], !P1 ;  /* 0x0010000006d17fae */ /* 0x0009e2000c901d56 */
[----:B------:R-:W-:-:S04]  /*1ce0*/  ISETP.GE.AND P1, PT, R3, c[0x0][0x1d4], PT ;  /* 0x0000750003007a0c */ /* 0x000fc80003f26270 */
[----:B------:R-:W-:Y:S01]  /*1cf0*/  ISETP.LT.OR P1, PT, R0, 0x1, P1 ;  /* 0x000000010000780c */ /* 0x000fe20000f21670 */
[C---:B--2---:R-:W-:Y:S08]  /*1d00*/  HMMA.16816.F32.BF16 R20, R40.reuse, R16, RZ ;  /* 0x000000102814723c */ /* 0x044ff000000418ff */
[----:B------:R-:W-:Y:S04]  /*1d10*/  HMMA.16816.F32.BF16 R16, R40, R18, RZ ;  /* 0x000000122810723c */ /* 0x000fe800000418ff */
[----:B------:R2:W-:Y:S01]  /*1d20*/  LDGSTS.E.BYPASS.LTC128B.128 [R209+0x2100], [R28.64], !P1 ;  /* 0x021000001cd17fae */ /* 0x0005e2000c901d56 */
[----:B------:R-:W-:-:S04]  /*1d30*/  ISETP.GE.AND P1, PT, R4, c[0x0][0x1d4], PT ;  /* 0x0000750004007a0c */ /* 0x000fc80003f26270 */
[----:B------:R-:W-:Y:S01]  /*1d40*/  ISETP.LT.OR P1, PT, R0, 0x1, P1 ;  /* 0x000000010000780c */ /* 0x000fe20000f21670 */
[----:B---3--:R-:W-:Y:S01]  /*1d50*/  HMMA.16816.F32.BF16 R12, R40, R8, RZ ;  /* 0x00000008280c723c */ /* 0x008fe200000418ff */
[----:B----4-:R-:W-:-:S07]  /*1d60*/  IMAD.MOV.U32 R6, RZ, RZ, 0x20 ;  /* 0x00000020ff067424 */ /* 0x010fce00078e00ff */
[C---:B------:R-:W-:Y:S04]  /*1d70*/  HMMA.16816.F32.BF16 R8, R40.reuse, R10, RZ ;  /* 0x0000000a2808723c */ /* 0x040fe800000418ff */
[----:B------:R3:W-:Y:S01]  /*1d80*/  LDGSTS.E.BYPASS.LTC128B.128 [R209+0x4100], [R24.64], !P1 ;  /* 0x0410000018d17fae */ /* 0x0007e2000c901d56 */
[----:B------:R-:W-:Y:S02]  /*1d90*/  ISETP.GE.AND P1, PT, R3, c[0x0][0x1d4], PT ;  /* 0x0000750003007a0c */ /* 0x000fe40003f26270 */
[----:B------:R-:W-:Y:S01]  /*1da0*/  SEL R3, R6, 0xffffffe0, !P2 ;  /* 0xffffffe006037807 */ /* 0x000fe20005000000 */
[----:B------:R4:W-:Y:S01]  /*1db0*/  LDGSTS.E.BYPASS.LTC128B.128 [R209+0x1100], [R26.64], !P0 ;  /* 0x011000001ad17fae */ /* 0x0009e2000c101d56 */
[----:B------:R-:W-:Y:S01]  /*1dc0*/  ISETP.GE.AND P2, PT, R4, c[0x0][0x1d4], PT ;  /* 0x0000750004007a0c */ /* 0x000fe20003f46270 */
[----:B-1----:R-:W-:Y:S01]  /*1dd0*/  HMMA.16816.F32.BF16 R44, R40, R68, RZ ;  /* 0x00000044282c723c */ /* 0x002fe200000418ff */
[C---:B------:R-:W-:Y:S01]  /*1de0*/  ISETP.LT.OR P1, PT, R0.reuse, 0x21, P1 ;  /* 0x000000210000780c */ /* 0x040fe20000f21670 */
[----:B------:R-:W-:Y:S01]  /*1df0*/  IMAD R201, R3, 0x2, R206 ;  /* 0x0000000203c97824 */ /* 0x000fe200078e02ce */
[----:B------:R-:W-:Y:S01]  /*1e00*/  LOP3.LUT P0, RZ, R5, 0x4, RZ, 0xc0, !PT ;  /* 0x0000000405ff7812 */ /* 0x000fe2000780c0ff */
[----:B------:R-:W-:Y:S01]  /*1e10*/  IMAD R199, R3, 0x2, R202 ;  /* 0x0000000203c77824 */ /* 0x000fe200078e02ca */
[----:B------:R-:W-:-:S03]  /*1e20*/  ISETP.LT.OR P2, PT, R0, 0x21, P2 ;  /* 0x000000210000780c */ /* 0x000fc60001741670 */
[C---:B------:R-:W-:Y:S06]  /*1e30*/  HMMA.16816.F32.BF16 R4, R40.reuse, R72, RZ ;  /* 0x000000482804723c */ /* 0x040fec00000418ff */
[----:B------:R1:W-:Y:S01]  /*1e40*/  LDGSTS.E.BYPASS.LTC128B.128 [R209+0x3100], [R78.64], !P1 ;  /* 0x031000004ed17fae */ /* 0x0003e2000c901d56 */
[----:B------:R-:W-:Y:S01]  /*1e50*/  ISETP.GT.AND P1, PT, R210, 0x3f, PT ;  /* 0x0000003fd200780c */ /* 0x000fe20003f24270 */
[----:B------:R-:W-:Y:S02]  /*1e60*/  HMMA.16816.F32.BF16 R72, R40, R74, RZ ;  /* 0x0000004a2848723c */ /* 0x000fe400000418ff */
[----:B------:R1:W-:Y:S01]  /*1e70*/  LDGSTS.E.BYPASS.LTC128B.128 [R209+0x5100], [R76.64], !P2 ;  /* 0x051000004cd17fae */ /* 0x0003e2000d101d56 */
[----:B---3--:R-:W-:-:S03]  /*1e80*/  IMAD.MOV.U32 R24, RZ, RZ, 0x40 ;  /* 0x00000040ff187424 */ /* 0x008fc600078e00ff */
[----:B------:R-:W-:Y:S02]  /*1e90*/  LDSM.16.M88.4 R36, [R201+0xc100] ;  /* 0x00c10000c924783b */ /* 0x000fe40000000200 */
[----:B------:R-:W-:Y:S01]  /*1ea0*/  HMMA.16816.F32.BF16 R40, R40, R70, RZ ;  /* 0x000000462828723c */ /* 0x000fe200000418ff */
[----:B------:R-:W-:Y:S01]  /*1eb0*/  SEL R0, R24, 0xffffffc0, !P0 ;  /* 0xffffffc018007807 */ /* 0x000fe20004000000 */
[----:B------:R-:W-:Y:S01]  /*1ec0*/  LDSM.16.M88.4 R68, [R199+0xc100] ;  /* 0x00c10000c744783b */ /* 0x000fe20000000200 */
[----:B------:R-:W-:-:S03]  /*1ed0*/  PLOP3.LUT P0, PT, PT, PT, UP0, 0x40, 0x0 ;  /* 0x000000000000781c */ /* 0x000fc60003f0e808 */
[----:B------:R-:W-:Y:S02]  /*1ee0*/  IMAD.IADD R200, R205, 0x1, R0 ;  /* 0x00000001cdc87824 */ /* 0x000fe400078e0200 */
[C---:B------:R-:W-:Y:S01]  /*1ef0*/  HMMA.16816.F32.BF16 R20, R52.reuse, R64, R20 ;  /* 0x000000403414723c */ /* 0x040fe20000041814 */
[----:B------:R-:W-:Y:S01]  /*1f00*/  IMAD.IADD R192, R0, 0x1, R204 ;  /* 0x0000000100c07824 */ /* 0x000fe200078e02cc */
[----:B------:R-:W0:Y:S04]  /*1f10*/  LDGDEPBAR ;  /* 0x00000000000079af */ /* 0x000e280000000000 */
[----:B------:R-:W3:Y:S02]  /*1f20*/  LDSM.16.M88.4 R32, [R200+0x6100] ;  /* 0x00610000c820783b */ /* 0x000ee40000000200 */
[C---:B------:R-:W-:Y:S02]  /*1f30*/  HMMA.16816.F32.BF16 R16, R52.reuse, R66, R16 ;  /* 0x000000423410723c */ /* 0x040fe40000041810 */
[----:B--2---:R-:W2:Y:S04]  /*1f40*/  LDSM.16.M88.4 R28, [R200+0x6900] ;  /* 0x00690000c81c783b */ /* 0x004ea80000000200 */
[----:B----4-:R-:W4:Y:S02]  /*1f50*/  LDSM.16.M88.4 R24, [R200+0x7100] ;  /* 0x00710000c818783b */ /* 0x010f240000000200 */
[C---:B-----5:R-:W-:Y:S02]  /*1f60*/  HMMA.16816.F32.BF16 R12, R52.reuse, R60, R12 ;  /* 0x0000003c340c723c */ /* 0x060fe4000004180c */
[----:B-1----:R-:W1:Y:S04]  /*1f70*/  LDSM.16.M88.4 R76, [R200+0x7900] ;  /* 0x00790000c84c783b */ /* 0x002e680000000200 */
[----:B------:R-:W5:Y:S02]  /*1f80*/  LDSM.16.M88.4 R64, [R192] ;  /* 0x00000000c040783b */ /* 0x000f640000000200 */
[C---:B------:R-:W-:Y:S02]  /*1f90*/  HMMA.16816.F32.BF16 R8, R52.reuse, R62, R8 ;  /* 0x0000003e3408723c */ /* 0x040fe40000041808 */
[----:B------:R-:W1:Y:S06]  /*1fa0*/  LDSM.16.M88.4 R60, [R192+0x800] ;  /* 0x00080000c03c783b */ /* 0x000e6c0000000200 */
[C---:B------:R-:W-:Y:S08]  /*1fb0*/  HMMA.16816.F32.BF16 R4, R52.reuse, R56, R4 ;  /* 0x000000383404723c */ /* 0x040ff00000041804 */
[C---:B------:R-:W-:Y:S01]  /*1fc0*/  HMMA.16816.F32.BF16 R72, R52.reuse, R58, R72 ;  /* 0x0000003a3448723c */ /* 0x040fe20000041848 */
[----:B------:R-:W1:Y:S07]  /*1fd0*/  LDSM.16.M88.4 R56, [R192+0x1000] ;  /* 0x00100000c038783b */ /* 0x000e6e0000000200 */
[C---:B------:R-:W-:Y:S08]  /*1fe0*/  HMMA.16816.F32.BF16 R44, R52.reuse, R48, R44 ;  /* 0x00000030342c723c */ /* 0x040ff0000004182c */
[----:B------:R-:W-:Y:S01]  /*1ff0*/  HMMA.16816.F32.BF16 R40, R52, R50, R40 ;  /* 0x000000323428723c */ /* 0x000fe20000041828 */
[----:B------:R-:W1:Y:S07]  /*2000*/  LDSM.16.M88.4 R52, [R192+0x1800] ;  /* 0x00180000c034783b */ /* 0x000e6e0000000200 */
[C---:B---3--:R-:W-:Y:S08]  /*2010*/  HMMA.16816.F32.BF16 R20, R36.reuse, R32, R20 ;  /* 0x000000202414723c */ /* 0x048ff00000041814 */
[C---:B------:R-:W-:Y:S01]  /*2020*/  HMMA.16816.F32.BF16 R16, R36.reuse, R34, R16 ;  /* 0x000000222410723c */ /* 0x040fe20000041810 */
[----:B------:R-:W-:Y:S07]  /*2030*/  LDSM.16.M88.4 R32, [R206+0x10100] ;  /* 0x01010000ce20783b */ /* 0x000fee0000000200 */
[C---:B--2---:R-:W-:Y:S08]  /*2040*/  HMMA.16816.F32.BF16 R12, R36.reuse, R28, R12 ;  /* 0x0000001c240c723c */ /* 0x044ff0000004180c */
[C---:B------:R-:W-:Y:S01]  /*2050*/  HMMA.16816.F32.BF16 R8, R36.reuse, R30, R8 ;  /* 0x0000001e2408723c */ /* 0x040fe20000041808 */
[----:B------:R-:W2:Y:S07]  /*2060*/  LDSM.16.M88.4 R28, [R205+0x8100] ;  /* 0x00810000cd1c783b */ /* 0x000eae0000000200 */
[C---:B----4-:R-:W-:Y:S01]  /*2070*/  HMMA.16816.F32.BF16 R48, R36.reuse, R24, R4 ;  /* 0x000000182430723c */ /* 0x050fe20000041804 */
[----:B------:R-:W3:Y:S07]  /*2080*/  LDSM.16.M88.4 R4, [R205+0x8900] ;  /* 0x00890000cd04783b */ /* 0x000eee0000000200 */
[C---:B-1----:R-:W-:Y:S08]  /*2090*/  HMMA.16816.F32.BF16 R44, R36.reuse, R76, R44 ;  /* 0x0000004c242c723c */ /* 0x042ff0000004182c */
[C---:B------:R-:W-:Y:S01]  /*20a0*/  HMMA.16816.F32.BF16 R40, R36.reuse, R78, R40 ;  /* 0x0000004e2428723c */ /* 0x040fe20000041828 */
[----:B------:R-:W1:Y:S07]  /*20b0*/  LDSM.16.M88.4 R76, [R205+0x9900] ;  /* 0x00990000cd4c783b */ /* 0x000e6e0000000200 */
[----:B------:R-:W-:Y:S01]  /*20c0*/  HMMA.16816.F32.BF16 R72, R36, R26, R72 ;  /* 0x0000001a2448723c */ /* 0x000fe20000041848 */
[----:B------:R-:W4:Y:S04]  /*20d0*/  LDSM.16.M88.4 R24, [R205+0x9100] ;  /* 0x00910000cd18783b */ /* 0x000f280000000200 */
[----:B------:R-:W-:Y:S03]  /*20e0*/  LDSM.16.M88.4 R36, [R204+0x2800] ;  /* 0x00280000cc24783b */ /* 0x000fe60000000200 */
[C---:B-----5:R-:W-:Y:S08]  /*20f0*/  HMMA.16816.F32.BF16 R20, R68.reuse, R64, R20 ;  /* 0x000000404414723c */ /* 0x060ff00000041814 */
[C---:B------:R-:W-:Y:S08]  /*2100*/  HMMA.16816.F32.BF16 R16, R68.reuse, R66, R16 ;  /* 0x000000424410723c */ /* 0x040ff00000041810 */
[C---:B------:R-:W-:Y:S08]  /*2110*/  HMMA.16816.F32.BF16 R12, R68.reuse, R60, R12 ;  /* 0x0000003c440c723c */ /* 0x040ff0000004180c */
[C---:B------:R-:W-:Y:S01]  /*2120*/  HMMA.16816.F32.BF16 R8, R68.reuse, R62, R8 ;  /* 0x0000003e4408723c */ /* 0x040fe20000041808 */
[----:B------:R-:W-:Y:S07]  /*2130*/  LDSM.16.M88.4 R60, [R202+0x10100] ;  /* 0x01010000ca3c783b */ /* 0x000fee0000000200 */
[C---:B------:R-:W-:Y:S01]  /*2140*/  HMMA.16816.F32.BF16 R64, R68.reuse, R56, R48 ;  /* 0x000000384440723c */ /* 0x040fe20000041830 */
[----:B------:R-:W5:Y:S07]  /*2150*/  LDSM.16.M88.4 R48, [R204+0x2000] ;  /* 0x00200000cc30783b */ /* 0x000f6e0000000200 */
[C---:B------:R-:W-:Y:S08]  /*2160*/  HMMA.16816.F32.BF16 R44, R68.reuse, R52, R44 ;  /* 0x00000034442c723c */ /* 0x040ff0000004182c */
[C---:B------:R-:W-:Y:S01]  /*2170*/  HMMA.16816.F32.BF16 R40, R68.reuse, R54, R40 ;  /* 0x000000364428723c */ /* 0x040fe20000041828 */
[----:B------:R-:W-:Y:S07]  /*2180*/  LDSM.16.M88.4 R52, [R201+0x10100] ;  /* 0x01010000c934783b */ /* 0x000fee0000000200 */
[----:B------:R-:W-:Y:S01]  /*2190*/  HMMA.16816.F32.BF16 R72, R68, R58, R72 ;  /* 0x0000003a4448723c */ /* 0x000fe20000041848 */
[----:B------:R-:W4:Y:S04]  /*21a0*/  LDSM.16.M88.4 R68, [R204+0x3800] ;  /* 0x00380000cc44783b */ /* 0x000f280000000200 */
[----:B------:R-:W4:Y:S03]  /*21b0*/  LDSM.16.M88.4 R56, [R204+0x3000] ;  /* 0x00300000cc38783b */ /* 0x000f260000000200 */
[C---:B--2---:R-:W-:Y:S08]  /*21c0*/  HMMA.16816.F32.BF16 R20, R32.reuse, R28, R20 ;  /* 0x0000001c2014723c */ /* 0x044ff00000041814 */
[C---:B------:R-:W-:Y:S01]  /*21d0*/  HMMA.16816.F32.BF16 R16, R32.reuse, R30, R16 ;  /* 0x0000001e2010723c */ /* 0x040fe20000041810 */
[----:B------:R-:W2:Y:S07]  /*21e0*/  LDSM.16.M88.4 R28, [R200+0x8100] ;  /* 0x00810000c81c783b */ /* 0x000eae0000000200 */
[C---:B---3--:R-:W-:Y:S08]  /*21f0*/  HMMA.16816.F32.BF16 R12, R32.reuse, R4, R12 ;  /* 0x00000004200c723c */ /* 0x048ff0000004180c */
[C---:B------:R-:W-:Y:S01]  /*2200*/  HMMA.16816.F32.BF16 R8, R32.reuse, R6, R8 ;  /* 0x000000062008723c */ /* 0x040fe20000041808 */
[----:B------:R-:W3:Y:S07]  /*2210*/  LDSM.16.M88.4 R4, [R200+0x8900] ;  /* 0x00890000c804783b */ /* 0x000eee0000000200 */
[C---:B-1----:R-:W-:Y:S08]  /*2220*/  HMMA.16816.F32.BF16 R44, R32.reuse, R76, R44 ;  /* 0x0000004c202c723c */ /* 0x042ff0000004182c */
[C---:B------:R-:W-:Y:S01]  /*2230*/  HMMA.16816.F32.BF16 R40, R32.reuse, R78, R40 ;  /* 0x0000004e2028723c */ /* 0x040fe20000041828 */
[----:B------:R-:W1:Y:S07]  /*2240*/  LDSM.16.M88.4 R76, [R200+0x9900] ;  /* 0x00990000c84c783b */ /* 0x000e6e0000000200 */
[C---:B----4-:R-:W-:Y:S08]  /*2250*/  HMMA.16816.F32.BF16 R64, R32.reuse, R24, R64 ;  /* 0x000000182040723c */ /* 0x050ff00000041840 */
[----:B------:R-:W-:Y:S01]  /*2260*/  HMMA.16816.F32.BF16 R72, R32, R26, R72 ;  /* 0x0000001a2048723c */ /* 0x000fe20000041848 */
[----:B------:R-:W4:Y:S04]  /*2270*/  LDSM.16.M88.4 R24, [R200+0x9100] ;  /* 0x00910000c818783b */ /* 0x000f280000000200 */
[----:B------:R-:W-:Y:S03]  /*2280*/  LDSM.16.M88.4 R32, [R192+0x2800] ;  /* 0x00280000c020783b */ /* 0x000fe60000000200 */
[C---:B-----5:R-:W-:Y:S08]  /*2290*/  HMMA.16816.F32.BF16 R20, R60.reuse, R48, R20 ;  /* 0x000000303c14723c */ /* 0x060ff00000041814 */
[C---:B------:R-:W-:Y:S01]  /*22a0*/  HMMA.16816.F32.BF16 R16, R60.reuse, R50, R16 ;  /* 0x000000323c10723c */ /* 0x040fe20000041810 */
[----:B------:R-:W-:Y:S07]  /*22b0*/  LDSM.16.M88.4 R48, [R199+0x10100] ;  /* 0x01010000c730783b */ /* 0x000fee0000000200 */
[C---:B------:R-:W-:Y:S08]  /*22c0*/  HMMA.16816.F32.BF16 R12, R60.reuse, R36, R12 ;  /* 0x000000243c0c723c */ /* 0x040ff0000004180c */
[C---:B------:R-:W-:Y:S01]  /*22d0*/  HMMA.16816.F32.BF16 R8, R60.reuse, R38, R8 ;  /* 0x000000263c08723c */ /* 0x040fe20000041808 */
[----:B------:R-:W5:Y:S07]  /*22e0*/  LDSM.16.M88.4 R36, [R192+0x2000] ;  /* 0x00200000c024783b */ /* 0x000f6e0000000200 */
[C---:B------:R-:W-:Y:S08]  /*22f0*/  HMMA.16816.F32.BF16 R44, R60.reuse, R68, R44 ;  /* 0x000000443c2c723c */ /* 0x040ff0000004182c */
[C---:B------:R-:W-:Y:S01]  /*2300*/  HMMA.16816.F32.BF16 R40, R60.reuse, R70, R40 ;  /* 0x000000463c28723c */ /* 0x040fe20000041828 */
[----:B------:R-:W1:Y:S07]  /*2310*/  LDSM.16.M88.4 R68, [R192+0x3800] ;  /* 0x00380000c044783b */ /* 0x000e6e0000000200 */
[C---:B------:R-:W-:Y:S08]  /*2320*/  HMMA.16816.F32.BF16 R64, R60.reuse, R56, R64 ;  /* 0x000000383c40723c */ /* 0x040ff00000041840 */
[----:B------:R-:W-:Y:S01]  /*2330*/  HMMA.16816.F32.BF16 R72, R60, R58, R72 ;  /* 0x0000003a3c48723c */ /* 0x000fe20000041848 */
[----:B------:R-:W4:Y:S04]  /*2340*/  LDSM.16.M88.4 R56, [R192+0x3000] ;  /* 0x00300000c038783b */ /* 0x000f280000000200 */
[----:B------:R-:W-:Y:S03]  /*2350*/  LDSM.16.M88.4 R60, [R206+0x14100] ;  /* 0x01410000ce3c783b */ /* 0x000fe60000000200 */
        /* <DEDUP_REMOVED lines=15> */
[----:B------:R-:W5:Y:S07]  /*2450*/  LDSM.16.M88.4 R36, [R204+0x4000] ;  /* 0x00400000cc24783b */ /* 0x000f6e0000000200 */
[C---:B------:R-:W-:Y:S08]  /*2460*/  HMMA.16816.F32.BF16 R12, R48.reuse, R32, R12 ;  /* 0x00000020300c723c */ /* 0x040ff0000004180c */
[C---:B------:R-:W-:Y:S01]  /*2470*/  HMMA.16816.F32.BF16 R8, R48.reuse, R34, R8 ;  /* 0x000000223008723c */ /* 0x040fe20000041808 */
[----:B------:R-:W1:Y:S07]  /*2480*/  LDSM.16.M88.4 R32, [R204+0x4800] ;  /* 0x00480000cc20783b */ /* 0x000e6e0000000200 */
[C---:B------:R-:W-:Y:S08]  /*2490*/  HMMA.16816.F32.BF16 R44, R48.reuse, R68, R44 ;  /* 0x00000044302c723c */ /* 0x040ff0000004182c */
[C---:B------:R-:W-:Y:S08]  /*24a0*/  HMMA.16816.F32.BF16 R40, R48.reuse, R70, R40 ;  /* 0x000000463028723c */ /* 0x040ff00000041828 */
[C---:B------:R-:W-:Y:S08]  /*24b0*/  HMMA.16816.F32.BF16 R64, R48.reuse, R56, R64 ;  /* 0x000000383040723c */ /* 0x040ff00000041840 */
[----:B------:R-:W-:Y:S01]  /*24c0*/  HMMA.16816.F32.BF16 R72, R48, R58, R72 ;  /* 0x0000003a3048723c */ /* 0x000fe20000041848 */
[----:B------:R-:W4:Y:S04]  /*24d0*/  LDSM.16.M88.4 R48, [R204+0x5800] ;  /* 0x00580000cc30783b */ /* 0x000f280000000200 */
[----:B------:R-:W4:Y:S03]  /*24e0*/  LDSM.16.M88.4 R56, [R204+0x5000] ;  /* 0x00500000cc38783b */ /* 0x000f260000000200 */
[C---:B--2---:R-:W-:Y:S08]  /*24f0*/  HMMA.16816.F32.BF16 R20, R60.reuse, R28, R20 ;  /* 0x0000001c3c14723c */ /* 0x044ff00000041814 */
[C---:B------:R-:W-:Y:S01]  /*2500*/  HMMA.16816.F32.BF16 R16, R60.reuse, R30, R16 ;  /* 0x0000001e3c10723c */ /* 0x040fe20000041810 */
[----:B------:R-:W-:Y:S07]  /*2510*/  LDSM.16.M88.4 R28, [R201+0x14100] ;  /* 0x01410000c91c783b */ /* 0x000fee0000000200 */
[C---:B---3--:R-:W-:Y:S08]  /*2520*/  HMMA.16816.F32.BF16 R12, R60.reuse, R4, R12 ;  /* 0x000000043c0c723c */ /* 0x048ff0000004180c */
[C---:B------:R-:W-:Y:S01]  /*2530*/  HMMA.16816.F32.BF16 R8, R60.reuse, R6, R8 ;  /* 0x000000063c08723c */ /* 0x040fe20000041808 */
[----:B------:R-:W2:Y:S07]  /*2540*/  LDSM.16.M88.4 R4, [R200+0xa100] ;  /* 0x00a10000c804783b */ /* 0x000eae0000000200 */
[C---:B-1----:R-:W-:Y:S08]  /*2550*/  HMMA.16816.F32.BF16 R44, R60.reuse, R76, R44 ;  /* 0x0000004c3c2c723c */ /* 0x042ff0000004182c */
[C---:B------:R-:W-:Y:S08]  /*2560*/  HMMA.16816.F32.BF16 R40, R60.reuse, R78, R40 ;  /* 0x0000004e3c28723c */ /* 0x040ff00000041828 */
[C---:B----4-:R-:W-:Y:S08]  /*2570*/  HMMA.16816.F32.BF16 R64, R60.reuse, R24, R64 ;  /* 0x000000183c40723c */ /* 0x050ff00000041840 */
[----:B------:R-:W-:Y:S01]  /*2580*/  HMMA.16816.F32.BF16 R72, R60, R26, R72 ;  /* 0x0000001a3c48723c */ /* 0x000fe20000041848 */
[----:B------:R-:W1:Y:S07]  /*2590*/  LDSM.16.M88.4 R24, [R200+0xa900] ;  /* 0x00a90000c818783b */ /* 0x000e6e0000000200 */
[C---:B-----5:R-:W-:Y:S08]  /*25a0*/  HMMA.16816.F32.BF16 R20, R52.reuse, R36, R20 ;  /* 0x000000243414723c */ /* 0x060ff00000041814 */
[C---:B------:R-:W-:Y:S08]  /*25b0*/  HMMA.16816.F32.BF16 R12, R52.reuse, R32, R12 ;  /* 0x00000020340c723c */ /* 0x040ff0000004180c */
[C---:B------:R-:W-:Y:S01]  /*25c0*/  HMMA.16816.F32.BF16 R16, R52.reuse, R38, R16 ;  /* 0x000000263410723c */ /* 0x040fe20000041810 */
[----:B------:R-:W-:Y:S07]  /*25d0*/  LDSM.16.M88.4 R36, [R200+0xb900] ;  /* 0x00b90000c824783b */ /* 0x000fee0000000200 */
[C---:B------:R-:W-:Y:S01]  /*25e0*/  HMMA.16816.F32.BF16 R8, R52.reuse, R34, R8 ;  /* 0x000000223408723c */ /* 0x040fe20000041808 */
[----:B------:R-:W3:Y:S07]  /*25f0*/  LDSM.16.M88.4 R32, [R200+0xb100] ;  /* 0x00b10000c820783b */ /* 0x000eee0000000200 */
[C---:B------:R-:W-:Y:S08]  /*2600*/  HMMA.16816.F32.BF16 R44, R52.reuse, R48, R44 ;  /* 0x00000030342c723c */ /* 0x040ff0000004182c */
[C---:B------:R-:W-:Y:S08]  /*2610*/  HMMA.16816.F32.BF16 R40, R52.reuse, R50, R40 ;  /* 0x000000323428723c */ /* 0x040ff00000041828 */
[C---:B------:R-:W-:Y:S08]  /*2620*/  HMMA.16816.F32.BF16 R64, R52.reuse, R56, R64 ;  /* 0x000000383440723c */ /* 0x040ff00000041840 */
[----:B------:R-:W-:Y:S01]  /*2630*/  HMMA.16816.F32.BF16 R72, R52, R58, R72 ;  /* 0x0000003a3448723c */ /* 0x000fe20000041848 */
[----:B------:R-:W-:Y:S04]  /*2640*/  LDSM.16.M88.4 R56, [R192+0x4000] ;  /* 0x00400000c038783b */ /* 0x000fe80000000200 */
[----:B------:R-:W-:Y:S03]  /*2650*/  LDSM.16.M88.4 R52, [R192+0x4800] ;  /* 0x00480000c034783b */ /* 0x000fe60000000200 */
[C---:B--2---:R-:W-:Y:S01]  /*2660*/  HMMA.16816.F32.BF16 R48, R28.reuse, R4, R20 ;  /* 0x000000041c30723c */ /* 0x044fe20000041814 */
[----:B------:R-:W2:Y:S07]  /*2670*/  LDSM.16.M88.4 R20, [R199+0x14100] ;  /* 0x01410000c714783b */ /* 0x000eae0000000200 */
[C---:B-1----:R-:W-:Y:S08]  /*2680*/  HMMA.16816.F32.BF16 R12, R28.reuse, R24, R12 ;  /* 0x000000181c0c723c */ /* 0x042ff0000004180c */
[C---:B------:R-:W-:Y:S01]  /*2690*/  HMMA.16816.F32.BF16 R16, R28.reuse, R6, R16 ;  /* 0x000000061c10723c */ /* 0x040fe20000041810 */
[----:B------:R-:W1:Y:S07]  /*26a0*/  LDSM.16.M88.4 R4, [R192+0x5000] ;  /* 0x00500000c004783b */ /* 0x000e6e0000000200 */
[----:B------:R-:W-:Y:S01]  /*26b0*/  HMMA.16816.F32.BF16 R24, R28, R26, R8 ;  /* 0x0000001a1c18723c */ /* 0x000fe20000041808 */
[----:B------:R-:W4:Y:S01]  /*26c0*/  LDSM.16.M88.4 R8, [R192+0x5800] ;  /* 0x00580000c008783b */ /* 0x000f220000000200 */
[----:B------:R-:W-:-:S06]  /*26d0*/  DEPBAR.LE SB0, 0x0 ;  /* 0x000080000000791a */ /* 0x000fcc0000000000 */
[C---:B---3--:R-:W-:Y:S08]  /*26e0*/  HMMA.16816.F32.BF16 R64, R28.reuse, R32, R64 ;  /* 0x000000201c40723c */ /* 0x048ff00000041840 */
[C---:B------:R-:W-:Y:S08]  /*26f0*/  HMMA.16816.F32.BF16 R72, R28.reuse, R34, R72 ;  /* 0x000000221c48723c */ /* 0x040ff00000041848 */
[C---:B------:R-:W-:Y:S08]  /*2700*/  HMMA.16816.F32.BF16 R44, R28.reuse, R36, R44 ;  /* 0x000000241c2c723c */ /* 0x040ff0000004182c */
[----:B------:R-:W-:Y:S08]  /*2710*/  HMMA.16816.F32.BF16 R40, R28, R38, R40 ;  /* 0x000000261c28723c */ /* 0x000ff00000041828 */
[C---:B--2---:R-:W-:Y:S08]  /*2720*/  HMMA.16816.F32.BF16 R48, R20.reuse, R56, R48 ;  /* 0x000000381430723c */ /* 0x044ff00000041830 */
[C---:B------:R-:W-:Y:S08]  /*2730*/  HMMA.16816.F32.BF16 R16, R20.reuse, R58, R16 ;  /* 0x0000003a1410723c */ /* 0x040ff00000041810 */
[C---:B------:R-:W-:Y:S08]  /*2740*/  HMMA.16816.F32.BF16 R12, R20.reuse, R52, R12 ;  /* 0x00000034140c723c */ /* 0x040ff0000004180c */
[----:B------:R-:W-:Y:S01]  /*2750*/  HMMA.16816.F32.BF16 R24, R20, R54, R24 ;  /* 0x000000361418723c */ /* 0x000fe20000041818 */
[----:B------:R-:W-:-:S06]  /*2760*/  FMUL.FTZ R0, R50, c[0x0][0x320] ;  /* 0x0000c80032007a20 */ /* 0x000fcc0000410000 */
[----:B------:R-:W2:Y:S01]  /*2770*/  MUFU.TANH R0, R0 ;  /* 0x0000000000007308 */ /* 0x000ea20000002400 */
[C---:B-1----:R-:W-:Y:S07]  /*2780*/  HMMA.16816.F32.BF16 R64, R20.reuse, R4, R64 ;  /* 0x000000041440723c */ /* 0x042fee0000041840 */
[----:B------:R-:W-:Y:S01]  /*2790*/  LOP3.LUT R4, R84, R87, RZ, 0xfc, !PT ;  /* 0x0000005754047212 */ /* 0x000fe200078efcff */
[C---:B------:R-:W-:Y:S07]  /*27a0*/  HMMA.16816.F32.BF16 R72, R20.reuse, R6, R72 ;  /* 0x000000061448723c */ /* 0x040fee0000041848 */
[----:B------:R-:W-:Y:S01]  /*27b0*/  FMUL.FTZ R7, R48, c[0x0][0x320] ;  /* 0x0000c80030077a20 */ /* 0x000fe20000410000 */
[C---:B----4-:R-:W-:Y:S05]  /*27c0*/  HMMA.16816.F32.BF16 R44, R20.reuse, R8, R44 ;  /* 0x00000008142c723c */ /* 0x050fea000004182c */
[----:B------:R-:W1:Y:S03]  /*27d0*/  MUFU.TANH R7, R7 ;  /* 0x0000000700077308 */ /* 0x000e660000002400 */
[----:B------:R-:W-:Y:S07]  /*27e0*/  HMMA.16816.F32.BF16 R40, R20, R10, R40 ;  /* 0x0000000a1428723c */ /* 0x000fee0000041828 */
[----:B------:R-:W-:-:S06]  /*27f0*/  FMUL.FTZ R20, R49, c[0x0][0x320] ;  /* 0x0000c80031147a20 */ /* 0x000fcc0000410000 */
[----:B------:R-:W3:Y:S01]  /*2800*/  MUFU.TANH R20, R20 ;  /* 0x0000001400147308 */ /* 0x000ee20000002400 */
[----:B------:R-:W-:Y:S06]  /*2810*/  BAR.SYNC.DEFER_BLOCKING 0x0 ;  /* 0x0000000000007b1d */ /* 0x000fec0000010000 */
[----:B------:R-:W-:Y:S05]  /*2820*/  @P0 BRA `(.L_x_168) ;  /* 0x0000041000000947 */ /* 0x000fea0003800000 */
[----:B-12---:R-:W-:Y:S01]  /*2830*/  IADD3 R208, R210, UR13, R81 ;  /* 0x0000000dd2d07c10 */ /* 0x006fe2000fffe051 */
[----:B------:R-:W-:-:S03]  /*2840*/  IMAD.MOV.U32 R207, RZ, RZ, RZ ;  /* 0x000000ffffcf7224 */ /* 0x000fc600078e00ff */
[----:B------:R-:W-:-:S05]  /*2850*/  IADD3 R208, R208, -0x40, RZ ;  /* 0xffffffc0d0d07810 */ /* 0x000fca0007ffe0ff */
        /* <DEDUP_REMOVED lines=10> */
[----:B------:R-:W-:Y:S01]  /*2900*/  SEL R23, RZ, 0x10, P5 ;  /* 0x00000010ff177807 */ /* 0x000fe20002800000 */
[----:B------:R-:W-:Y:S01]  /*2910*/  IMAD R208, R5, c[0x0][0x2b8], R208 ;  /* 0x0000ae0005d07a24 */ /* 0x000fe200078e02d0 */
[----:B------:R-:W-:Y:S02]  /*2920*/  IADD3 R34, -R28, 0x10, RZ ;  /* 0x000000101c227810 */ /* 0x000fe40007ffe1ff */
[----:B------:R-:W-:Y:S01]  /*2930*/  IADD3 R32, -R23, 0x10, RZ ;  /* 0x0000001017207810 */ /* 0x000fe20007ffe1ff */
[----:B------:R-:W-:Y:S01]  /*2940*/  IMAD.WIDE.U32 R10, R208, c[0x0][0x1e0], RZ ;  /* 0x00007800d00a7a25 */ /* 0x000fe200078e00ff */
[----:B------:R-:W-:-:S02]  /*2950*/  SHF.R.S32.HI R5, RZ, 0x1f, R208 ;  /* 0x0000001fff057819 */ /* 0x000fc400000114d0 */
[----:B------:R-:W-:Y:S02]  /*2960*/  LOP3.LUT R34, R34, 0xf, RZ, 0xc0, !PT ;  /* 0x0000000f22227812 */ /* 0x000fe400078ec0ff */
[----:B------:R-:W-:Y:S01]  /*2970*/  LOP3.LUT R32, R32, 0xf, RZ, 0xc0, !PT ;  /* 0x0000000f20207812 */ /* 0x000fe200078ec0ff */
[----:B------:R-:W-:-:S04]  /*2980*/  IMAD R5, R5, c[0x0][0x1e0], RZ ;  /* 0x0000780005057a24 */ /* 0x000fc800078e02ff */
[----:B------:R-:W-:-:S04]  /*2990*/  IMAD R5, R208, c[0x0][0x1e4], R5 ;  /* 0x00007900d0057a24 */ /* 0x000fc800078e0205 */
[----:B------:R-:W-:Y:S01]  /*29a0*/  IMAD.IADD R11, R11, 0x1, R5 ;  /* 0x000000010b0b7824 */ /* 0x000fe200078e0205 */
[----:B--2---:R-:W-:-:S03]  /*29b0*/  SHF.R.S32.HI R6, RZ, 0x1f, R207 ;  /* 0x0000001fff067819 */ /* 0x004fc600000114cf */
[----:B------:R-:W-:Y:S01]  /*29c0*/  IMAD.WIDE.U32 R8, R207, c[0x0][0x1f0], R10 ;  /* 0x00007c00cf087a25 */ /* 0x000fe200078e000a */
[----:B------:R-:W-:-:S03]  /*29d0*/  IADD3 R11, -R221, 0x10, RZ ;  /* 0x00000010dd0b7810 */ /* 0x000fc60007ffe1ff */
[----:B------:R-:W-:Y:S01]  /*29e0*/  IMAD R6, R6, c[0x0][0x1f0], RZ ;  /* 0x00007c0006067a24 */ /* 0x000fe200078e02ff */
[----:B------:R-:W-:Y:S02]  /*29f0*/  IADD3 R31, P0, R8, UR18, RZ ;  /* 0x00000012081f7c10 */ /* 0x000fe4000ff1e0ff */
[----:B------:R-:W-:Y:S01]  /*2a00*/  LOP3.LUT R11, R11, 0xf, RZ, 0xc0, !PT ;  /* 0x0000000f0b0b7812 */ /* 0x000fe200078ec0ff */
[----:B------:R-:W-:Y:S02]  /*2a10*/  IMAD R5, R207, c[0x0][0x1f4], R6 ;  /* 0x00007d00cf057a24 */ /* 0x000fe400078e0206 */
[----:B------:R-:W-:-:S03]  /*2a20*/  IMAD.SHL.U32 R6, R218, 0x2, RZ ;  /* 0x00000002da067824 */ /* 0x000fc600078e00ff */
[----:B------:R-:W-:Y:S01]  /*2a30*/  IADD3.X R8, R9, UR8, R5, P0, !PT ;  /* 0x0000000809087c10 */ /* 0x000fe200087fe405 */
[----:B------:R-:W-:Y:S01]  /*2a40*/  IMAD.SHL.U32 R9, R217, 0x2, RZ ;  /* 0x00000002d9097824 */ /* 0x000fe200078e00ff */
[C---:B------:R-:W-:Y:S02]  /*2a50*/  LEA R10, P0, R31.reuse, c[0x0][0x1c8], 0x1 ;  /* 0x000072001f0a7a11 */ /* 0x040fe400078008ff */
[----:B------:R-:W-:Y:S02]  /*2a60*/  SHF.L.U64.HI R5, R218, 0x1, R133 ;  /* 0x00000001da057819 */ /* 0x000fe40000010285 */
[----:B------:R-:W-:Y:S01]  /*2a70*/  LEA.HI.X R31, R31, c[0x0][0x1cc], R8, 0x1, P0 ;  /* 0x000073001f1f7a11 */ /* 0x000fe200000f0c08 */
[----:B------:R-:W1:Y:S01]  /*2a80*/  SHFL.IDX PT, R21, R10, 0x1, 0x181f ;  /* 0x00381f000a157f89 */ /* 0x000e6200000e0000 */
[----:B------:R-:W-:-:S03]  /*2a90*/  SHF.L.U64.HI R8, R217, 0x1, R220 ;  /* 0x00000001d9087819 */ /* 0x000fc600000102dc */
[----:B------:R-:W2:Y:S04]  /*2aa0*/  SHFL.IDX PT, R22, R31, 0x1, 0x181f ;  /* 0x00381f001f167f89 */ /* 0x000ea800000e0000 */
[----:B------:R4:W5:Y:S04]  /*2ab0*/  SHFL.IDX PT, R29, R10, RZ, 0x181f ;  /* 0x00181fff0a1d7589 */ /* 0x00096800000e0000 */
[----:B------:R-:W3:Y:S01]  /*2ac0*/  SHFL.IDX PT, R30, R31, RZ, 0x181f ;  /* 0x00181fff1f1e7589 */ /* 0x000ee200000e0000 */
[----:B-1----:R-:W-:-:S04]  /*2ad0*/  IADD3 R34, P2, P0, R34, R21, R6 ;  /* 0x0000001522227210 */ /* 0x002fc8000785e006 */
[----:B--2---:R-:W-:Y:S02]  /*2ae0*/  IADD3.X R35, RZ, R22, R5, P2, P0 ;  /* 0x00000016ff237210 */ /* 0x004fe400017e0405 */
[----:B------:R-:W-:Y:S01]  /*2af0*/  IADD3 R32, P2, P0, R32, R21, R9 ;  /* 0x0000001520207210 */ /* 0x000fe2000785e009 */
[----:B----4-:R-:W-:-:S03]  /*2b00*/  IMAD.SHL.U32 R10, R216, 0x2, RZ ;  /* 0x00000002d80a7824 */ /* 0x010fc600078e00ff */
[----:B------:R-:W-:Y:S02]  /*2b10*/  IADD3.X R33, RZ, R22, R8, P2, P0 ;  /* 0x00000016ff217210 */ /* 0x000fe400017e0408 */
[----:B------:R-:W-:Y:S02]  /*2b20*/  IADD3 R36, P2, P0, R11, R21, R10 ;  /* 0x000000150b247210 */ /* 0x000fe4000785e00a */
[----:B------:R-:W-:-:S04]  /*2b30*/  SHF.L.U64.HI R11, R216, 0x1, R219 ;  /* 0x00000001d80b7819 */ /* 0x000fc800000102db */
[----:B------:R-:W-:Y:S02]  /*2b40*/  IADD3.X R37, RZ, R22, R11, P2, P0 ;  /* 0x00000016ff257210 */ /* 0x000fe400017e040b */
[C---:B-----5:R-:W-:Y:S02]  /*2b50*/  IADD3 R38, P2, R29.reuse, R6, RZ ;  /* 0x000000061d267210 */ /* 0x060fe40007f5e0ff */
[----:B------:R-:W-:-:S03]  /*2b60*/  IADD3 R48, P0, R29, R9, RZ ;  /* 0x000000091d307210 */ /* 0x000fc60007f1e0ff */
[----:B---3--:R-:W-:Y:S01]  /*2b70*/  IMAD.X R39, R30, 0x1, R5, P2 ;  /* 0x000000011e277824 */ /* 0x008fe200010e0605 */
[----:B------:R-:W-:Y:S01]  /*2b80*/  ISETP.NE.U32.AND P2, PT, R28, RZ, PT ;  /* 0x000000ff1c00720c */ /* 0x000fe20003f45070 */
[C---:B------:R-:W-:Y:S01]  /*2b90*/  IMAD.X R49, R30.reuse, 0x1, R8, P0 ;  /* 0x000000011e317824 */ /* 0x040fe200000e0608 */
[----:B------:R-:W-:Y:S02]  /*2ba0*/  IADD3 R10, P0, R29, R10, RZ ;  /* 0x0000000a1d0a7210 */ /* 0x000fe40007f1e0ff */
[----:B------:R1:W-:Y:S03]  /*2bb0*/  LDGSTS.E.BYPASS.LTC128B.128 [R209+0x6100], [R38.64], !P6 ;  /* 0x0610000026d17fae */ /* 0x0003e6000f101d56 */
[----:B------:R-:W-:Y:S01]  /*2bc0*/  IMAD.X R11, R30, 0x1, R11, P0 ;  /* 0x000000011e0b7824 */ /* 0x000fe200000e060b */
[----:B------:R1:W-:Y:S01]  /*2bd0*/  LDGSTS.E.BYPASS.LTC128B.128 [R209+0x8100], [R48.64], !P5 ;  /* 0x0810000030d17fae */ /* 0x0003e2000e901d56 */
[----:B------:R-:W-:-:S03]  /*2be0*/  ISETP.NE.U32.AND P0, PT, R23, RZ, PT ;  /* 0x000000ff1700720c */ /* 0x000fc60003f05070 */
[----:B------:R1:W-:Y:S04]  /*2bf0*/  LDGSTS.E.BYPASS.LTC128B.128 [R209+0xa100], [R10.64], !P4 ;  /* 0x0a1000000ad17fae */ /* 0x0003e8000e101d56 */
[----:B------:R1:W-:Y:S01]  /*2c00*/  LDGSTS.E.BYPASS.LTC128B.128.ZFILL [R209+0x7100], [R34.64], P2 ;  /* 0x0710000022d17fae */ /* 0x0003e20009141d56 */
[----:B------:R-:W-:-:S05]  /*2c10*/  ISETP.NE.U32.AND P2, PT, R221, RZ, PT ;  /* 0x000000ffdd00720c */ /* 0x000fca0003f45070 */
[----:B------:R1:W-:Y:S08]  /*2c20*/  LDGSTS.E.BYPASS.LTC128B.128.ZFILL [R209+0x9100], [R32.64], P0 ;  /* 0x0910000020d17fae */ /* 0x0003f00008141d56 */
[----:B------:R1:W-:Y:S02]  /*2c30*/  LDGSTS.E.BYPASS.LTC128B.128.ZFILL [R209+0xb100], [R36.64], P2 ;  /* 0x0b10000024d17fae */ /* 0x0003e40009141d56 */
.L_x_168:
[----:B-12---:R-:W-:Y:S01]  /*2c40*/  FMUL.FTZ R10, R13, c[0x0][0x320] ;  /* 0x0000c8000d0a7a20 */ /* 0x006fe20000410000 */
[----:B------:R-:W-:Y:S01]  /*2c50*/  SHF.R.S32.HI R11, RZ, 0x1f, R80 ;  /* 0x0000001fff0b7819 */ /* 0x000fe20000011450 */
[----:B------:R-:W-:Y:S01]  /*2c60*/  FMUL.FTZ R5, R17, c[0x0][0x320] ;  /* 0x0000c80011057a20 */ /* 0x000fe20000410000 */
[----:B------:R-:W-:Y:S01]  /*2c70*/  LOP3.LUT R9, R83, 0xffffffe0, RZ, 0xc0, !PT ;  /* 0xffffffe053097812 */ /* 0x000fe200078ec0ff */
[----:B------:R-:W-:Y:S01]  /*2c80*/  FMUL.FTZ R8, R24, c[0x0][0x320] ;  /* 0x0000c80018087a20 */ /* 0x000fe20000410000 */
[----:B------:R-:W-:Y:S01]  /*2c90*/  LEA.HI R13, R85, R82, RZ, 0x2 ;  /* 0x00000052550d7211 */ /* 0x000fe200078f10ff */
[----:B------:R-:W-:Y:S01]  /*2ca0*/  UIADD3 UR4, UR10, 0x1, -UR12 ;  /* 0x000000010a047890 */ /* 0x000fe2000fffe80c */
[----:B------:R-:W-:Y:S01]  /*2cb0*/  LEA.HI R11, R11, R80, RZ, 0x3 ;  /* 0x000000500b0b7211 */ /* 0x000fe200078f18ff */
[----:B------:R-:W-:Y:S01]  /*2cc0*/  IMAD.IADD R9, R82, 0x1, -R9 ;  /* 0x0000000152097824 */ /* 0x000fe200078e0a09 */
[----:B------:R-:W-:Y:S01]  /*2cd0*/  LOP3.LUT R13, R13, 0xfffffffc, RZ, 0xc0, !PT ;  /* 0xfffffffc0d0d7812 */ /* 0x000fe200078ec0ff */
[----:B------:R-:W-:Y:S01]  /*2ce0*/  FMUL.FTZ R16, R16, c[0x0][0x320] ;  /* 0x0000c80010107a20 */ /* 0x000fe20000410000 */
[----:B------:R-:W-:Y:S01]  /*2cf0*/  LOP3.LUT R11, R11, 0xffffff8, RZ, 0xc0, !PT ;  /* 0x0ffffff80b0b7812 */ /* 0x000fe200078ec0ff */
[----:B------:R-:W-:Y:S01]  /*2d00*/  FMUL.FTZ R12, R12, c[0x0][0x320] ;  /* 0x0000c8000c0c7a20 */ /* 0x000fe20000410000 */
[----:B------:R-:W-:Y:S01]  /*2d10*/  SHF.R.S32.HI R22, RZ, 0x1f, R9 ;  /* 0x0000001fff167819 */ /* 0x000fe20000011409 */
[----:B------:R-:W-:Y:S01]  /*2d20*/  IMAD.IADD R82, R82, 0x1, -R13 ;  /* 0x0000000152527824 */ /* 0x000fe200078e0a0d */
[----:B------:R-:W-:Y:S01]  /*2d30*/  PLOP3.LUT P2, PT, PT, PT, UP2, 0x80, 0x0 ;  /* 0x000000000000781c */ /* 0x000fe20003f4f028 */
[----:B------:R-:W-:Y:S01]  /*2d40*/  IMAD.IADD R80, R80, 0x1, -R11 ;  /* 0x0000000150507824 */ /* 0x000fe200078e0a0b */
[----:B------:R-:W-:Y:S01]  /*2d50*/  LEA.HI R11, R22, R9, RZ, 0x2 ;  /* 0x00000009160b7211 */ /* 0x000fe200078f10ff */
[----:B------:R-:W-:Y:S01]  /*2d60*/  FMUL.FTZ R6, R25, c[0x0][0x320] ;  /* 0x0000c80019067a20 */ /* 0x000fe20000410000 */
[----:B------:R-:W-:Y:S01]  /*2d70*/  LEA.HI R13, R82, R82, RZ, 0x1 ;  /* 0x00000052520d7211 */ /* 0x000fe200078f08ff */
[----:B------:R-:W-:Y:S01]  /*2d80*/  FMUL.FTZ R64, R64, c[0x0][0x320] ;  /* 0x0000c80040407a20 */ /* 0x000fe20000410000 */
[----:B------:R-:W-:Y:S01]  /*2d90*/  LEA.HI.SX32 R17, R11, UR25, 0x1e ;  /* 0x000000190b117c11 */ /* 0x000fe2000f8ff2ff */
[----:B------:R-:W-:Y:S01]  /*2da0*/  FMUL.FTZ R72, R72, c[0x0][0x320] ;  /* 0x0000c80048487a20 */ /* 0x000fe20000410000 */
[----:B------:R-:W-:Y:S01]  /*2db0*/  LOP3.LUT R13, R13, 0x1ffffffe, RZ, 0xc0, !PT ;  /* 0x1ffffffe0d0d7812 */ /* 0x000fe200078ec0ff */
[----:B------:R-:W-:Y:S01]  /*2dc0*/  FMUL.FTZ R73, R73, c[0x0][0x320] ;  /* 0x0000c80049497a20 */ /* 0x000fe20000410000 */
[----:B------:R-:W-:Y:S01]  /*2dd0*/  LEA R17, R80, R17, 0x4 ;  /* 0x0000001150117211 */ /* 0x000fe200078e20ff */
[----:B------:R-:W-:Y:S01]  /*2de0*/  FMUL.FTZ R44, R44, c[0x0][0x320] ;  /* 0x0000c8002c2c7a20 */ /* 0x000fe20000410000 */
[----:B------:R-:W-:Y:S01]  /*2df0*/  PLOP3.LUT P0, PT, PT, PT, UP2, 0x80, 0x0 ;  /* 0x000000000000781c */ /* 0x000fe20003f0f028 */
[----:B------:R-:W-:Y:S01]  /*2e00*/  IMAD.IADD R82, R82, 0x1, -R13 ;  /* 0x0000000152527824 */ /* 0x000fe200078e0a0d */
[----:B------:R-:W-:Y:S01]  /*2e10*/  LOP3.LUT R212, R11, 0x7ffffffc, RZ, 0xc0, !PT ;  /* 0x7ffffffc0bd47812 */ /* 0x000fe200078ec0ff */
[----:B------:R-:W-:Y:S01]  /*2e20*/  IMAD.U32 R11, RZ, RZ, UR4 ;  /* 0x00000004ff0b7e24 */ /* 0x000fe2000f8e00ff */
[----:B------:R-:W-:Y:S01]  /*2e30*/  ULDC UR4, c[0x0][0x1d0] ;  /* 0x0000740000047ab9 */ /* 0x000fe20000000800 */
[----:B------:R-:W-:Y:S01]  /*2e40*/  IMAD R211, R82, 0x8, R17 ;  /* 0x0000000852d37824 */ /* 0x000fe200078e0211 */
[----:B------:R-:W1:Y:S01]  /*2e50*/  MUFU.TANH R16, R16 ;  /* 0x0000001000107308 */ /* 0x000e620000002400 */
[----:B------:R-:W-:Y:S01]  /*2e60*/  IMAD.IADD R212, R9, 0x1, -R212 ;  /* 0x0000000109d47824 */ /* 0x000fe200078e0ad4 */
[----:B------:R-:W-:Y:S01]  /*2e70*/  ULDC UR5, c[0x0][0x324] ;  /* 0x0000c90000057ab9 */ /* 0x000fe20000000800 */
[----:B------:R-:W-:Y:S01]  /*2e80*/  @P2 IMAD.HI.U32 R13, R211, c[0x0][0x2c8], RZ ;  /* 0x0000b200d30d2a27 */ /* 0x000fe200078e00ff */
[----:B------:R-:W-:Y:S01]  /*2e90*/  MOV R21, R211 ;  /* 0x000000d300157202 */ /* 0x000fe20000000f00 */
[----:B------:R-:W-:Y:S01]  /*2ea0*/  UIMAD UR4, UR20, UR4, -UR12 ;  /* 0x00000004140472a4 */ /* 0x000fe2000f8e0a0c */
[----:B------:R-:W-:Y:S01]  /*2eb0*/  SHF.L.U32 R212, R212, 0x1, RZ ;  /* 0x00000001d4d47819 */ /* 0x000fe200000006ff */
[----:B------:R-:W-:Y:S01]  /*2ec0*/  FMUL.FTZ R45, R45, c[0x0][0x320] ;  /* 0x0000c8002d2d7a20 */ /* 0x000fe20000410000 */
[----:B------:R-:W-:Y:S01]  /*2ed0*/  @P0 SHF.R.U32.HI R21, RZ, c[0x0][0x2cc], R13 ;  /* 0x0000b300ff150a19 */ /* 0x000fe2000001160d */
[----:B------:R-:W-:Y:S01]  /*2ee0*/  FMUL.FTZ R40, R40, c[0x0][0x320] ;  /* 0x0000c80028287a20 */ /* 0x000fe20000410000 */
[----:B------:R-:W-:Y:S01]  /*2ef0*/  PLOP3.LUT P0, PT, PT, PT, UP1, 0x40, 0x0 ;  /* 0x000000000000781c */ /* 0x000fe20003f0e818 */
[----:B------:R-:W-:Y:S01]  /*2f00*/  FMUL.FTZ R41, R41, c[0x0][0x320] ;  /* 0x0000c80029297a20 */ /* 0x000fe20000410000 */
[----:B------:R-:W-:Y:S01]  /*2f10*/  IADD3 R11, R11, -c[0x0][0x168], -R212 ;  /* 0x80005a000b0b7a10 */ /* 0x000fe20007ffe8d4 */
[----:B------:R-:W2:Y:S01]  /*2f20*/  SHFL.IDX PT, R24, R21, RZ, 0x1c1f ;  /* 0x001c1fff15187589 */ /* 0x000ea200000e0000 */
[----:B------:R-:W-:Y:S01]  /*2f30*/  FMUL.FTZ R65, R65, c[0x0][0x320] ;  /* 0x0000c80041417a20 */ /* 0x000fe20000410000 */
[----:B------:R-:W4:Y:S01]  /*2f40*/  MUFU.TANH R5, R5 ;  /* 0x0000000500057308 */ /* 0x000f220000002400 */
[----:B------:R-:W-:Y:S01]  /*2f50*/  ULOP3.LUT UR12, URZ, UR5, URZ, 0x33, !UPT ;  /* 0x000000053f0c7292 */ /* 0x000fe2000f8e333f */
[----:B------:R-:W-:Y:S01]  /*2f60*/  IADD3 R13, R11, c[0x0][0x328], RZ ;  /* 0x0000ca000b0d7a10 */ /* 0x000fe20007ffe0ff */
[----:B------:R-:W0:Y:S01]  /*2f70*/  LDGDEPBAR ;  /* 0x00000000000079af */ /* 0x000e220000000000 */
[----:B------:R-:W-:-:S03]  /*2f80*/  IADD3 R9, -R212, UR4, RZ ;  /* 0x00000004d4097c10 */ /* 0x000fc6000fffe1ff */
[----:B------:R-:W-:Y:S01]  /*2f90*/  IADD3 R11, R11, UR12, RZ ;  /* 0x0000000c0b0b7c10 */ /* 0x000fe2000fffe0ff */
[----:B------:R-:W3:Y:S08]  /*2fa0*/  MUFU.TANH R12, R12 ;  /* 0x0000000c000c7308 */ /* 0x000ef00000002400 */
[----:B------:R-:W1:Y:S01]  /*2fb0*/  MUFU.TANH R10, R10 ;  /* 0x0000000a000a7308 */ /* 0x000e620000002400 */
[----:B--2---:R-:W-:Y:S01]  /*2fc0*/  IMAD.IADD R28, R13, 0x1, R24 ;  /* 0x000000010d1c7824 */ /* 0x004fe200078e0218 */
[----:B------:R-:W-:-:S06]  /*2fd0*/  IADD3 R22, R11, R24, RZ ;  /* 0x000000180b167210 */ /* 0x000fcc0007ffe0ff */
[----:B------:R-:W2:Y:S01]  /*2fe0*/  MUFU.TANH R8, R8 ;  /* 0x0000000800087308 */ /* 0x000ea20000002400 */
[----:B------:R-:W-:-:S07]  /*2ff0*/  IMNMX R23, R28, R9, PT ;  /* 0x000000091c177217 */ /* 0x000fce0003800200 */
        /* <DEDUP_REMOVED lines=9> */
[----:B------:R-:W-:Y:S05]  /*3090*/  @P0 BRA `(.L_x_169) ;  /* 0x0000016000000947 */ /* 0x000fea0003800000 */
[----:B--234-:R-:W-:Y:S01]  /*30a0*/  IMAD.U32 R17, RZ, RZ, UR10 ;  /* 0x0000000aff117e24 */ /* 0x01cfe2000f8e00ff */
[----:B------:R-:W-:Y:S04]  /*30b0*/  BSSY B0, `(.L_x_170) ;  /* 0x000000f000007945 */ /* 0x000fe80003800000 */
[----:B------:R-:W-:-:S04]  /*30c0*/  IADD3 R24, R17, -c[0x0][0x168], R24 ;  /* 0x80005a0011187a10 */ /* 0x000fc80007ffe018 */
[----:B------:R-:W-:-:S13]  /*30d0*/  ISETP.GT.AND P0, PT, R24, -0x1, PT ;  /* 0xffffffff1800780c */ /* 0x000fda0003f04270 */
[----:B------:R-:W-:Y:S05]  /*30e0*/  @P0 BRA `(.L_x_171) ;  /* 0x0000007000000947 */ /* 0x000fea0003800000 */
[----:B------:R-:W-:Y:S01]  /*30f0*/  IMAD.MOV.U32 R17, RZ, RZ, c[0x0][0x32c] ;  /* 0x0000cb00ff117624 */ /* 0x000fe200078e00ff */
[----:B------:R-:W-:-:S04]  /*3100*/  LOP3.LUT R24, RZ, R24, RZ, 0x33, !PT ;  /* 0x00000018ff187212 */ /* 0x000fc800078e33ff */
[----:B------:R-:W-:-:S13]  /*3110*/  ISETP.NE.AND P0, PT, R17, 0x1, PT ;  /* 0x000000011100780c */ /* 0x000fda0003f05270 */
[----:B------:R-:W-:-:S05]  /*3120*/  @P0 IMAD.HI.U32 R17, R24, c[0x0][0x330], RZ ;  /* 0x0000cc0018110a27 */ /* 0x000fca00078e00ff */
[----:B------:R-:W-:-:S04]  /*3130*/  @P0 SHF.R.U32.HI R24, RZ, c[0x0][0x334], R17 ;  /* 0x0000cd00ff180a19 */ /* 0x000fc80000011611 */
[----:B------:R-:W-:Y:S01]  /*3140*/  LOP3.LUT R24, RZ, R24, RZ, 0x33, !PT ;  /* 0x00000018ff187212 */ /* 0x000fe200078e33ff */
[----:B------:R-:W-:Y:S05]  /*3150*/  BRA `(.L_x_172) ;  /* 0x0000004000007947 */ /* 0x000fea0003800000 */
.L_x_171:
[----:B------:R-:W-:-:S04]  /*3160*/  MOV R17, c[0x0][0x32c] ;  /* 0x0000cb0000117a02 */ /* 0x000fc80000000f00 */
[----:B------:R-:W-:-:S13]  /*3170*/  ISETP.NE.AND P0, PT, R17, 0x1, PT ;  /* 0x000000011100780c */ /* 0x000fda0003f05270 */
[----:B------:R-:W-:-:S05]  /*3180*/  @P0 IMAD.HI.U32 R17, R24, c[0x0][0x330], RZ ;  /* 0x0000cc0018110a27 */ /* 0x000fca00078e00ff */
[----:B------:R-:W-:Y:S02]  /*3190*/  @P0 SHF.R.U32.HI R24, RZ, c[0x0][0x334], R17 ;  /* 0x0000cd00ff180a19 */ /* 0x000fe40000011611 */
.L_x_172:
[----:B------:R-:W-:Y:S05]  /*31a0*/  BSYNC B0 ;  /* 0x0000000000007941 */ /* 0x000fea0003800000 */
.L_x_170:
[----:B------:R-:W-:-:S04]  /*31b0*/  IMAD R17, R24, c[0x0][0x32c], -R81 ;  /* 0x0000cb0018117a24 */ /* 0x000fc800078e0a51 */
[----:B------:R-:W-:-:S05]  /*31c0*/  IMAD.IADD R17, R17, 0x1, -R212 ;  /* 0x0000000111117824 */ /* 0x000fca00078e0ad4 */
[----:B------:R-:W-:Y:S02]  /*31d0*/  IADD3 R24, R17, c[0x0][0x32c], RZ ;  /* 0x0000cb0011187a10 */ /* 0x000fe40007ffe0ff */
[----:B------:R-:W-:Y:S02]  /*31e0*/  IMNMX R22, R22, R17, !PT ;  /* 0x0000001116167217 */ /* 0x000fe40007800200 */
[----:B------:R-:W-:Y:S02]  /*31f0*/  IMNMX R23, R23, R24, PT ;  /* 0x0000001817177217 */ /* 0x000fe40003800200 */
.L_x_169:
[----:B--234-:R-:W-:Y:S01]  /*3200*/  ISETP.LT.AND P2, PT, RZ, UR21, PT ;  /* 0x00000015ff007c0c */ /* 0x01cfe2000bf41270 */
[----:B------:R-:W-:Y:S01]  /*3210*/  FMUL.FTZ R24, R14, c[0x0][0x320] ;  /* 0x0000c8000e187a20 */ /* 0x000fe20000410000 */
[----:B------:R-:W2:Y:S01]  /*3220*/  SHFL.IDX PT, R28, R21, 0x1, 0x1c1f ;  /* 0x003c1f00151c7f89 */ /* 0x000ea200000e0000 */
[----:B------:R-:W-:Y:S01]  /*3230*/  FMUL.FTZ R26, R26, c[0x0][0x320] ;  /* 0x0000c8001a1a7a20 */ /* 0x000fe20000410000 */
[----:B------:R-:W-:Y:S01]  /*3240*/  ISETP.GT.AND P0, PT, R22, RZ, P2 ;  /* 0x000000ff1600720c */ /* 0x000fe20001704270 */
[----:B------:R-:W-:Y:S02]  /*3250*/  FMUL.FTZ R27, R27, c[0x0][0x320] ;  /* 0x0000c8001b1b7a20 */ /* 0x000fe40000410000 */
[----:B------:R-:W-:Y:S01]  /*3260*/  FMUL.FTZ R67, R67, c[0x0][0x320] ;  /* 0x0000c80043437a20 */ /* 0x000fe20000410000 */
[----:B------:R-:W-:Y:S01]  /*3270*/  ISETP.LT.OR P0, PT, R23, 0x1, P0 ;  /* 0x000000011700780c */ /* 0x000fe20000701670 */
[----:B------:R-:W-:Y:S01]  /*3280*/  FMUL.FTZ R15, R15, c[0x0][0x320] ;  /* 0x0000c8000f0f7a20 */ /* 0x000fe20000410000 */
[----:B------:R-:W3:Y:S01]  /*3290*/  MUFU.TANH R24, R24 ;  /* 0x0000001800187308 */ /* 0x000ee20000002400 */
[----:B------:R-:W-:Y:S01]  /*32a0*/  FMUL.FTZ R74, R74, c[0x0][0x320] ;  /* 0x0000c8004a4a7a20 */ /* 0x000fe20000410000 */
[----:B------:R-:W-:Y:S01]  /*32b0*/  FSEL R17, R7, -INF , !P0 ;  /* 0xff80000007117808 */ /* 0x000fe20004000000 */
[----:B------:R-:W-:Y:S01]  /*32c0*/  FMUL.FTZ R7, R18, c[0x0][0x320] ;  /* 0x0000c80012077a20 */ /* 0x000fe20000410000 */
[----:B------:R-:W-:Y:S01]  /*32d0*/  ISETP.GT.AND P0, PT, R22, 0x1, P2 ;  /* 0x000000011600780c */ /* 0x000fe20001704270 */
[----:B------:R-:W-:-:S02]  /*32e0*/  FMUL.FTZ R75, R75, c[0x0][0x320] ;  /* 0x0000c8004b4b7a20 */ /* 0x000fc40000410000 */
[----:B------:R-:W-:Y:S01]  /*32f0*/  FMUL.FTZ R46, R46, c[0x0][0x320] ;  /* 0x0000c8002e2e7a20 */ /* 0x000fe20000410000 */
[----:B------:R-:W-:Y:S01]  /*3300*/  ISETP.LT.OR P0, PT, R23, 0x2, P0 ;  /* 0x000000021700780c */ /* 0x000fe20000701670 */
[----:B------:R-:W-:Y:S01]  /*3310*/  FMUL.FTZ R47, R47, c[0x0][0x320] ;  /* 0x0000c8002f2f7a20 */ /* 0x000fe20000410000 */
[----:B------:R4:W1:Y:S01]  /*3320*/  MUFU.TANH R163, R67 ;  /* 0x0000004300a37308 */ /* 0x0008620000002400 */
[----:B------:R-:W-:Y:S01]  /*3330*/  FMUL.FTZ R42, R42, c[0x0][0x320] ;  /* 0x0000c8002a2a7a20 */ /* 0x000fe20000410000 */
[----:B------:R-:W-:Y:S01]  /*3340*/  FSEL R20, R20, -INF , !P0 ;  /* 0xff80000014147808 */ /* 0x000fe20004000000 */
[----:B------:R-:W-:Y:S01]  /*3350*/  FMUL.FTZ R43, R43, c[0x0][0x320] ;  /* 0x0000c8002b2b7a20 */ /* 0x000fe20000410000 */
[----:B------:R-:W-:Y:S01]  /*3360*/  ISETP.GT.AND P0, PT, R22, 0x8, P2 ;  /* 0x000000081600780c */ /* 0x000fe20001704270 */
[----:B------:R-:W-:Y:S02]  /*3370*/  FMUL.FTZ R66, R66, c[0x0][0x320] ;  /* 0x0000c80042427a20 */ /* 0x000fe40000410000 */
[----:B--2---:R-:W-:Y:S01]  /*3380*/  IMAD.IADD R18, R13, 0x1, R28 ;  /* 0x000000010d127824 */ /* 0x004fe200078e021c */
[----:B------:R-:W-:Y:S01]  /*3390*/  ISETP.LT.OR P0, PT, R23, 0x9, P0 ;  /* 0x000000091700780c */ /* 0x000fe20000701670 */
[----:B------:R4:W2:Y:S03]  /*33a0*/  MUFU.TANH R25, R15 ;  /* 0x0000000f00197308 */ /* 0x0008a60000002400 */
[----:B-1----:R-:W-:-:S02]  /*33b0*/  FSEL R16, R16, -INF , !P0 ;  /* 0xff80000010107808 */ /* 0x002fc40004000000 */
[----:B------:R-:W-:Y:S02]  /*33c0*/  ISETP.GT.AND P0, PT, R22, 0x9, P2 ;  /* 0x000000091600780c */ /* 0x000fe40001704270 */
[----:B------:R-:W-:Y:S01]  /*33d0*/  IMNMX R21, R18, R9, PT ;  /* 0x0000000912157217 */ /* 0x000fe20003800200 */
[----:B------:R4:W1:Y:S01]  /*33e0*/  MUFU.TANH R171, R74 ;  /* 0x0000004a00ab7308 */ /* 0x0008620000002400 */
[----:B------:R-:W-:-:S04]  /*33f0*/  ISETP.LT.OR P0, PT, R23, 0xa, P0 ;  /* 0x0000000a1700780c */ /* 0x000fc80000701670 */
[----:B------:R-:W-:Y:S01]  /*3400*/  FSEL R14, R5, -INF , !P0 ;  /* 0xff800000050e7808 */ /* 0x000fe20004000000 */
[----:B------:R-:W-:Y:S01]  /*3410*/  FMUL.FTZ R5, R19, c[0x0][0x320] ;  /* 0x0000c80013057a20 */ /* 0x000fe20000410000 */
[----:B------:R-:W-:Y:S01]  /*3420*/  ISETP.GT.AND P0, PT, R22, 0x10, P2 ;  /* 0x000000101600780c */ /* 0x000fe20001704270 */
[----:B------:R-:W-:Y:S01]  /*3430*/  FMUL.FTZ R19, R51, c[0x0][0x320] ;  /* 0x0000c80033137a20 */ /* 0x000fe20000410000 */
[----:B------:R4:W1:Y:S02]  /*3440*/  MUFU.TANH R165, R75 ;  /* 0x0000004b00a57308 */ /* 0x0008640000002400 */
[----:B------:R-:W-:-:S04]  /*3450*/  ISETP.LT.OR P0, PT, R23, 0x11, P0 ;  /* 0x000000111700780c */ /* 0x000fc80000701670 */
[----:B------:R-:W-:Y:S02]  /*3460*/  FSEL R12, R12, -INF , !P0 ;  /* 0xff8000000c0c7808 */ /* 0x000fe40004000000 */
[----:B------:R-:W-:Y:S01]  /*3470*/  ISETP.GT.AND P0, PT, R22, 0x11, P2 ;  /* 0x000000111600780c */ /* 0x000fe20001704270 */
[----:B------:R-:W1:Y:S03]  /*3480*/  MUFU.TANH R5, R5 ;  /* 0x0000000500057308 */ /* 0x000e660000002400 */
[----:B------:R-:W-:-:S04]  /*3490*/  ISETP.LT.OR P0, PT, R23, 0x12, P0 ;  /* 0x000000121700780c */ /* 0x000fc80000701670 */
[----:B------:R-:W-:Y:S01]  /*34a0*/  FSEL R10, R10, -INF , !P0 ;  /* 0xff8000000a0a7808 */ /* 0x000fe20004000000 */
[----:B------:R-:W1:Y:S01]  /*34b0*/  MUFU.TANH R19, R19 ;  /* 0x0000001300137308 */ /* 0x000e620000002400 */
[----:B------:R-:W-:-:S04]  /*34c0*/  ISETP.GT.AND P0, PT, R22, 0x18, P2 ;  /* 0x000000181600780c */ /* 0x000fc80001704270 */
[----:B------:R-:W-:-:S03]  /*34d0*/  ISETP.LT.OR P0, PT, R23, 0x19, P0 ;  /* 0x000000191700780c */ /* 0x000fc60000701670 */
[----:B------:R4:W1:Y:S01]  /*34e0*/  MUFU.TANH R167, R46 ;  /* 0x0000002e00a77308 */ /* 0x0008620000002400 */
[----:B------:R-:W-:Y:S02]  /*34f0*/  FSEL R8, R8, -INF , !P0 ;  /* 0xff80000008087808 */ /* 0x000fe40004000000 */
[----:B------:R-:W-:-:S04]  /*3500*/  ISETP.GT.AND P0, PT, R22, 0x19, P2 ;  /* 0x000000191600780c */ /* 0x000fc80001704270 */
[----:B------:R-:W-:Y:S01]  /*3510*/  ISETP.LT.OR P0, PT, R23, 0x1a, P0 ;  /* 0x0000001a1700780c */ /* 0x000fe20000701670 */
[----:B------:R4:W1:Y:S03]  /*3520*/  MUFU.TANH R143, R47 ;  /* 0x0000002f008f7308 */ /* 0x0008660000002400 */
[----:B------:R-:W-:Y:S02]  /*3530*/  FSEL R6, R6, -INF , !P0 ;  /* 0xff80000006067808 */ /* 0x000fe40004000000 */
[----:B------:R-:W-:-:S03]  /*3540*/  ISETP.GT.AND P0, PT, R22, 0x20, P2 ;  /* 0x000000201600780c */ /* 0x000fc60001704270 */
[----:B------:R-:W1:Y:S01]  /*3550*/  MUFU.TANH R26, R26 ;  /* 0x0000001a001a7308 */ /* 0x000e620000002400 */
[----:B------:R-:W-:-:S04]  /*3560*/  ISETP.LT.OR P0, PT, R23, 0x21, P0 ;  /* 0x000000211700780c */ /* 0x000fc80000701670 */
[----:B------:R-:W-:Y:S02]  /*3570*/  FSEL R156, R156, -INF , !P0 ;  /* 0xff8000009c9c7808 */ /* 0x000fe40004000000 */
[----:B------:R-:W-:Y:S01]  /*3580*/  ISETP.GT.AND P0, PT, R22, 0x21, P2 ;  /* 0x000000211600780c */ /* 0x000fe20001704270 */
[----:B------:R-:W1:Y:S03]  /*3590*/  MUFU.TANH R27, R27 ;  /* 0x0000001b001b7308 */ /* 0x000e660000002400 */
[----:B------:R-:W-:-:S04]  /*35a0*/  ISETP.LT.OR P0, PT, R23, 0x22, P0 ;  /* 0x000000221700780c */ /* 0x000fc80000701670 */
[----:B------:R-:W-:Y:S01]  /*35b0*/  FSEL R164, R164, -INF , !P0 ;  /* 0xff800000a4a47808 */ /* 0x000fe20004000000 */
[----:B------:R4:W1:Y:S01]  /*35c0*/  MUFU.TANH R141, R42 ;  /* 0x0000002a008d7308 */ /* 0x0008620000002400 */
[----:B------:R-:W-:-:S04]  /*35d0*/  ISETP.GT.AND P0, PT, R22, 0x28, P2 ;  /* 0x000000281600780c */ /* 0x000fc80001704270 */
[----:B------:R-:W-:-:S03]  /*35e0*/  ISETP.LT.OR P0, PT, R23, 0x29, P0 ;  /* 0x000000291700780c */ /* 0x000fc60000701670 */
[----:B------:R4:W1:Y:S01]  /*35f0*/  MUFU.TANH R161, R43 ;  /* 0x0000002b00a17308 */ /* 0x0008620000002400 */
[----:B------:R-:W-:Y:S02]  /*3600*/  FSEL R162, R162, -INF , !P0 ;  /* 0xff800000a2a27808 */ /* 0x000fe40004000000 */
[----:B------:R-:W-:-:S04]  /*3610*/  ISETP.GT.AND P0, PT, R22, 0x29, P2 ;  /* 0x000000291600780c */ /* 0x000fc80001704270 */
[----:B------:R-:W-:Y:S01]  /*3620*/  ISETP.LT.OR P0, PT, R23, 0x2a, P0 ;  /* 0x0000002a1700780c */ /* 0x000fe20000701670 */
[----:B------:R-:W1:Y:S03]  /*3630*/  MUFU.TANH R7, R7 ;  /* 0x0000000700077308 */ /* 0x000e660000002400 */
[----:B------:R-:W-:Y:S02]  /*3640*/  FSEL R158, R158, -INF , !P0 ;  /* 0xff8000009e9e7808 */ /* 0x000fe40004000000 */
[----:B------:R-:W-:-:S03]  /*3650*/  ISETP.GT.AND P0, PT, R22, 0x30, P2 ;  /* 0x000000301600780c */ /* 0x000fc60001704270 */
[----:B------:R4:W1:Y:S01]  /*3660*/  MUFU.TANH R173, R66 ;  /* 0x0000004200ad7308 */ /* 0x0008620000002400 */
[----:B------:R-:W-:-:S04]  /*3670*/  ISETP.LT.OR P0, PT, R23, 0x31, P0 ;  /* 0x000000311700780c */ /* 0x000fc80000701670 */
[----:B------:R-:W-:Y:S02]  /*3680*/  FSEL R168, R168, -INF , !P0 ;  /* 0xff800000a8a87808 */ /* 0x000fe40004000000 */
[----:B------:R-:W-:-:S04]  /*3690*/  ISETP.GT.AND P0, PT, R22, 0x31, P2 ;  /* 0x000000311600780c */ /* 0x000fc80001704270 */
[----:B------:R-:W-:-:S04]  /*36a0*/  ISETP.LT.OR P0, PT, R23, 0x32, P0 ;  /* 0x000000321700780c */ /* 0x000fc80000701670 */
[----:B------:R-:W-:Y:S02]  /*36b0*/  FSEL R166, R166, -INF , !P0 ;  /* 0xff800000a6a67808 */ /* 0x000fe40004000000 */
[----:B------:R-:W-:-:S04]  /*36c0*/  ISETP.GT.AND P0, PT, R22, 0x38, P2 ;  /* 0x000000381600780c */ /* 0x000fc80001704270 */
[----:B------:R-:W-:-:S04]  /*36d0*/  ISETP.LT.OR P0, PT, R23, 0x39, P0 ;  /* 0x000000391700780c */ /* 0x000fc80000701670 */
[----:B------:R-:W-:Y:S02]  /*36e0*/  FSEL R142, R142, -INF , !P0 ;  /* 0xff8000008e8e7808 */ /* 0x000fe40004000000 */
[----:B------:R-:W-:Y:S01]  /*36f0*/  ISETP.GT.AND P0, PT, R22, 0x39, P2 ;  /* 0x000000391600780c */ /* 0x000fe20001704270 */
[----:B------:R-:W-:-:S03]  /*3700*/  IMAD.IADD R22, R11, 0x1, R28 ;  /* 0x000000010b167824 */ /* 0x000fc600078e021c */
[----:B------:R-:W-:-:S04]  /*3710*/  ISETP.LT.OR P0, PT, R23, 0x3a, P0 ;  /* 0x0000003a1700780c */ /* 0x000fc80000701670 */
[----:B------:R-:W-:Y:S02]  /*3720*/  FSEL R140, R140, -INF , !P0 ;  /* 0xff8000008c8c7808 */ /* 0x000fe40004000000 */
[----:B------:R-:W-:-:S13]  /*3730*/  PLOP3.LUT P0, PT, PT, PT, UP1, 0x40, 0x0 ;  /* 0x000000000000781c */ /* 0x000fda0003f0e818 */
[----:B------:R-:W-:Y:S05]  /*3740*/  @P0 BRA `(.L_x_173) ;  /* 0x0000016000000947 */ /* 0x000fea0003800000 */
[----:B-1234-:R-:W-:Y:S01]  /*3750*/  IMAD.U32 R9, RZ, RZ, UR10 ;  /* 0x0000000aff097e24 */ /* 0x01efe2000f8e00ff */
        /* <DEDUP_REMOVED lines=11> */
.L_x_175:
[----:B------:R-:W-:-:S04]  /*3810*/  MOV R9, c[0x0][0x32c] ;  /* 0x0000cb0000097a02 */ /* 0x000fc80000000f00 */
[----:B------:R-:W-:-:S13]  /*3820*/  ISETP.NE.AND P0, PT, R9, 0x1, PT ;  /* 0x000000010900780c */ /* 0x000fda0003f05270 */
[----:B------:R-:W-:-:S05]  /*3830*/  @P0 IMAD.HI.U32 R9, R28, c[0x0][0x330], RZ ;  /* 0x0000cc001c090a27 */ /* 0x000fca00078e00ff */
[----:B------:R-:W-:Y:S02]  /*3840*/  @P0 SHF.R.U32.HI R28, RZ, c[0x0][0x334], R9 ;  /* 0x0000cd00ff1c0a19 */ /* 0x000fe40000011609 */
.L_x_176:
[----:B------:R-:W-:Y:S05]  /*3850*/  BSYNC B0 ;  /* 0x0000000000007941 */ /* 0x000fea0003800000 */
.L_x_174:
[----:B------:R-:W-:-:S04]  /*3860*/  IMAD R9, R28, c[0x0][0x32c], -R81 ;  /* 0x0000cb001c097a24 */ /* 0x000fc800078e0a51 */
[----:B------:R-:W-:-:S05]  /*3870*/  IMAD.IADD R9, R9, 0x1, -R212 ;  /* 0x0000000109097824 */ /* 0x000fca00078e0ad4 */
[----:B------:R-:W-:Y:S02]  /*3880*/  IADD3 R18, R9, c[0x0][0x32c], RZ ;  /* 0x0000cb0009127a10 */ /* 0x000fe40007ffe0ff */
[----:B------:R-:W-:Y:S02]  /*3890*/  IMNMX R22, R22, R9, !PT ;  /* 0x0000000916167217 */ /* 0x000fe40007800200 */
[----:B------:R-:W-:Y:S02]  /*38a0*/  IMNMX R21, R21, R18, PT ;  /* 0x0000001215157217 */ /* 0x000fe40003800200 */
.L_x_173:
[----:B-1234-:R-:W-:Y:S01]  /*38b0*/  ISETP.GT.AND P0, PT, R22, 0x1, P2 ;  /* 0x000000011600780c */ /* 0x01efe20001704270 */
[----:B------:R-:W-:Y:S01]  /*38c0*/  IMAD.SHL.U32 R203, R4, 0x2, RZ ;  /* 0x0000000204cb7824 */ /* 0x000fe200078e00ff */
[----:B------:R-:W-:Y:S01]  /*38d0*/  FMNMX.FTZ R23, R17, R20, !PT ;  /* 0x0000001411177209 */ /* 0x000fe20007810000 */
[----:B------:R-:W-:Y:S01]  /*38e0*/  ULDC.64 UR4, c[0x0][0x2c8] ;  /* 0x0000b20000047ab9 */ /* 0x000fe20000000a00 */
[----:B------:R-:W-:Y:S01]  /*38f0*/  ISETP.LT.OR P0, PT, R21, 0x2, P0 ;  /* 0x000000021500780c */ /* 0x000fe20000701670 */
[--C-:B------:R-:W-:Y:S01]  /*3900*/  IMAD R197, R3, 0x2, R203.reuse ;  /* 0x0000000203c57824 */ /* 0x100fe200078e02cb */
[----:B------:R-:W-:Y:S01]  /*3910*/  FMNMX.FTZ R23, R16, R23, !PT ;  /* 0x0000001710177209 */ /* 0x000fe20007810000 */
[----:B------:R-:W-:Y:S01]  /*3920*/  LDSM.16.MT88.4 R40, [R203+0x2100] ;  /* 0x00210000cb28783b */ /* 0x000fe20000004200 */
[----:B------:R-:W-:Y:S01]  /*3930*/  FSEL R19, R19, -INF , !P0 ;  /* 0xff80000013137808 */ /* 0x000fe20004000000 */
[----:B------:R-:W-:Y:S01]  /*3940*/  IMAD R198, R2, 0x2, R203 ;  /* 0x0000000202c67824 */ /* 0x000fe200078e02cb */
[----:B------:R-:W-:Y:S01]  /*3950*/  ISETP.GT.AND P0, PT, R22, 0x8, P2 ;  /* 0x000000081600780c */ /* 0x000fe20001704270 */
[----:B------:R-:W-:Y:S01]  /*3960*/  LDSM.16.MT88.4 R56, [R197+0x2100] ;  /* 0x00210000c538783b */ /* 0x000fe20000004200 */
[----:B------:R-:W-:Y:S01]  /*3970*/  FMNMX.FTZ R23, R14, R23, !PT ;  /* 0x000000170e177209 */ /* 0x000fe20007810000 */
[----:B------:R-:W-:Y:S01]  /*3980*/  IMAD R196, R3, 0x2, R198 ;  /* 0x0000000203c47824 */ /* 0x000fe200078e02c6 */
[----:B------:R-:W-:Y:S01]  /*3990*/  ISETP.LT.OR P0, PT, R21, 0x9, P0 ;  /* 0x000000091500780c */ /* 0x000fe20000701670 */
[----:B------:R-:W-:Y:S01]  /*39a0*/  LDSM.16.MT88.4 R124, [R203+0x100] ;  /* 0x00010000cb7c783b */ /* 0x000fe20000004200 */
[----:B------:R-:W-:Y:S01]  /*39b0*/  FMNMX.FTZ R23, R12, R23, !PT ;  /* 0x000000170c177209 */ /* 0x000fe20007810000 */
[----:B------:R-:W-:Y:S01]  /*39c0*/  UIMAD.WIDE.U32 UR26, UR25, UR4, URZ ;  /* 0x00000004191a72a5 */ /* 0x000fe2000f8e003f */
[----:B------:R-:W-:Y:S01]  /*39d0*/  FSEL R7, R7, -INF , !P0 ;  /* 0xff80000007077808 */ /* 0x000fe20004000000 */
[----:B------:R-:W-:Y:S01]  /*39e0*/  LDSM.16.MT88.4 R116, [R198+0x100] ;  /* 0x00010000c674783b */ /* 0x000fe20000004200 */
[----:B------:R-:W-:Y:S01]  /*39f0*/  ISETP.GT.AND P0, PT, R22, 0x9, P2 ;  /* 0x000000091600780c */ /* 0x000fe20001704270 */
[----:B------:R-:W-:Y:S01]  /*3a00*/  @UP2 USHF.R.U32.HI UR25, URZ, UR5, UR27 ;  /* 0x000000053f192299 */ /* 0x000fe2000801161b */
[----:B------:R-:W-:Y:S01]  /*3a10*/  FMNMX.FTZ R23, R10, R23, !PT ;  /* 0x000000170a177209 */ /* 0x000fe20007810000 */
[----:B------:R-:W-:Y:S01]  /*3a20*/  LDSM.16.MT88.4 R108, [R197+0x100] ;  /* 0x00010000c56c783b */ /* 0x000fe20000004200 */
[----:B------:R-:W-:Y:S01]  /*3a30*/  ISETP.LT.OR P0, PT, R21, 0xa, P0 ;  /* 0x0000000a1500780c */ /* 0x000fe20000701670 */
[----:B------:R-:W-:Y:S01]  /*3a40*/  UIADD3 UR4, UR24, UR25, URZ ;  /* 0x0000001918047290 */ /* 0x000fe2000fffe03f */
[----:B------:R-:W-:Y:S01]  /*3a50*/  FMNMX.FTZ R23, R8, R23, !PT ;  /* 0x0000001708177209 */ /* 0x000fe20007810000 */
[----:B------:R-:W-:Y:S01]  /*3a60*/  LDSM.16.MT88.4 R100, [R196+0x100] ;  /* 0x00010000c464783b */ /* 0x000fe20000004200 */
[----:B------:R-:W-:Y:S01]  /*3a70*/  FSEL R5, R5, -INF , !P0 ;  /* 0xff80000005057808 */ /* 0x000fe20004000000 */
[----:B------:R-:W-:Y:S01]  /*3a80*/  ULDC UR25, c[0x0][0x328] ;  /* 0x0000ca0000197ab9 */ /* 0x000fe20000000800 */
[----:B------:R-:W-:Y:S01]  /*3a90*/  ISETP.GT.AND P0, PT, R22, 0x10, P2 ;  /* 0x000000101600780c */ /* 0x000fe20001704270 */
[----:B------:R-:W-:Y:S01]  /*3aa0*/  LDSM.16.MT88.4 R48, [R198+0x2100] ;  /* 0x00210000c630783b */ /* 0x000fe20000004200 */
[----:B------:R-:W-:Y:S01]  /*3ab0*/  FMNMX.FTZ R23, R6, R23, !PT ;  /* 0x0000001706177209 */ /* 0x000fe20007810000 */
[----:B------:R-:W-:Y:S01]  /*3ac0*/  UIADD3 UR21, UR21, -0x2, URZ ;  /* 0xfffffffe15157890 */ /* 0x000fe2000fffe03f */
[----:B------:R-:W-:Y:S01]  /*3ad0*/  ISETP.LT.OR P0, PT, R21, 0x11, P0 ;  /* 0x000000111500780c */ /* 0x000fe20000701670 */
[----:B------:R-:W-:Y:S01]  /*3ae0*/  LDSM.16.MT88.4 R64, [R196+0x2100] ;  /* 0x00210000c440783b */ /* 0x000fe20000004200 */
[----:B------:R-:W-:Y:S01]  /*3af0*/  FMNMX.FTZ R23, R156, R23, !PT ;  /* 0x000000179c177209 */ /* 0x000fe20007810000 */
[----:B------:R-:W-:Y:S01]  /*3b00*/  UIADD3 UR25, UR4, UR25, URZ ;  /* 0x0000001904197290 */ /* 0x000fe2000fffe03f */
[----:B------:R-:W-:Y:S01]  /*3b10*/  FSEL R15, R24, -INF , !P0 ;  /* 0xff800000180f7808 */ /* 0x000fe20004000000 */
[----:B------:R-:W-:Y:S01]  /*3b20*/  LDSM.16.MT88.4 R72, [R203+0x4100] ;  /* 0x00410000cb48783b */ /* 0x000fe20000004200 */
[----:B------:R-:W-:-:S02]  /*3b30*/  ISETP.GT.AND P0, PT, R22, 0x11, P2 ;  /* 0x000000111600780c */ /* 0x000fc40001704270 */
[----:B------:R-:W-:Y:S01]  /*3b40*/  FMNMX.FTZ R23, R164, R23, !PT ;  /* 0x00000017a4177209 */ /* 0x000fe20007810000 */
[----:B------:R-:W-:Y:S01]  /*3b50*/  LDSM.16.MT88.4 R80, [R198+0x4100] ;  /* 0x00410000c650783b */ /* 0x000fe20000004200 */
[----:B------:R-:W-:Y:S02]  /*3b60*/  ISETP.LT.OR P0, PT, R21, 0x12, P0 ;  /* 0x000000121500780c */ /* 0x000fe40000701670 */
[----:B------:R-:W-:Y:S01]  /*3b70*/  FMNMX.FTZ R23, R162, R23, !PT ;  /* 0x00000017a2177209 */ /* 0x000fe20007810000 */
[----:B------:R-:W-:Y:S01]  /*3b80*/  LDSM.16.MT88.4 R88, [R197+0x4100] ;  /* 0x00410000c558783b */ /* 0x000fe20000004200 */
[----:B------:R-:W-:Y:S02]  /*3b90*/  FSEL R13, R25, -INF , !P0 ;  /* 0xff800000190d7808 */ /* 0x000fe40004000000 */
[----:B------:R-:W-:Y:S01]  /*3ba0*/  ISETP.GT.AND P0, PT, R22, 0x18, P2 ;  /* 0x000000181600780c */ /* 0x000fe20001704270 */
[----:B------:R-:W-:Y:S01]  /*3bb0*/  LDSM.16.MT88.4 R136, [R198+0x900] ;  /* 0x00090000c688783b */ /* 0x000fe20000004200 */
[----:B------:R-:W-:-:S02]  /*3bc0*/  FMNMX.FTZ R23, R158, R23, !PT ;  /* 0x000000179e177209 */ /* 0x000fc40007810000 */
[C---:B------:R-:W-:Y:S01]  /*3bd0*/  ISETP.LT.OR P0, PT, R21.reuse, 0x19, P0 ;  /* 0x000000191500780c */ /* 0x040fe20000701670 */
[----:B------:R-:W-:Y:S01]  /*3be0*/  LDSM.16.MT88.4 R32, [R197+0x900] ;  /* 0x00090000c520783b */ /* 0x000fe20000004200 */
[----:B------:R-:W-:Y:S02]  /*3bf0*/  FMNMX.FTZ R23, R168, R23, !PT ;  /* 0x00000017a8177209 */ /* 0x000fe40007810000 */
[----:B------:R-:W-:Y:S01]  /*3c00*/  FSEL R11, R26, -INF , !P0 ;  /* 0xff8000001a0b7808 */ /* 0x000fe20004000000 */
[----:B------:R-:W-:Y:S01]  /*3c10*/  LDSM.16.MT88.4 R28, [R196+0x900] ;  /* 0x00090000c41c783b */ /* 0x000fe20000004200 */
[----:B------:R-:W-:Y:S02]  /*3c20*/  ISETP.GT.AND P0, PT, R22, 0x19, P2 ;  /* 0x000000191600780c */ /* 0x000fe40001704270 */
[----:B------:R-:W-:Y:S02]  /*3c30*/  FMNMX.FTZ R23, R166, R23, !PT ;  /* 0x00000017a6177209 */ /* 0x000fe40007810000 */
[----:B------:R-:W-:-:S02]  /*3c40*/  ISETP.LT.OR P0, PT, R21, 0x1a, P0 ;  /* 0x0000001a1500780c */ /* 0x000fc40000701670 */
[----:B------:R-:W-:Y:S02]  /*3c50*/  FMNMX.FTZ R23, R142, R23, !PT ;  /* 0x000000178e177209 */ /* 0x000fe40007810000 */
[----:B------:R-:W-:Y:S02]  /*3c60*/  FSEL R9, R27, -INF , !P0 ;  /* 0xff8000001b097808 */ /* 0x000fe40004000000 */
[----:B------:R-:W-:Y:S02]  /*3c70*/  ISETP.GT.AND P0, PT, R22, 0x20, P2 ;  /* 0x000000201600780c */ /* 0x000fe40001704270 */
[----:B------:R-:W-:Y:S02]  /*3c80*/  FMNMX.FTZ R23, R140, R23, !PT ;  /* 0x000000178c177209 */ /* 0x000fe40007810000 */
[----:B------:R-:W-:-:S04]  /*3c90*/  ISETP.LT.OR P0, PT, R21, 0x21, P0 ;  /* 0x000000211500780c */ /* 0x000fc80000701670 */
[----:B------:R-:W-:Y:S02]  /*3ca0*/  FSEL R173, R173, -INF , !P0 ;  /* 0xff800000adad7808 */ /* 0x000fe40004000000 */
[----:B------:R-:W-:-:S04]  /*3cb0*/  ISETP.GT.AND P0, PT, R22, 0x21, P2 ;  /* 0x000000211600780c */ /* 0x000fc80001704270 */
[----:B------:R-:W-:-:S04]  /*3cc0*/  ISETP.LT.OR P0, PT, R21, 0x22, P0 ;  /* 0x000000221500780c */ /* 0x000fc80000701670 */
[----:B------:R-:W-:Y:S02]  /*3cd0*/  FSEL R163, R163, -INF , !P0 ;  /* 0xff800000a3a37808 */ /* 0x000fe40004000000 */
[----:B------:R-:W-:-:S04]  /*3ce0*/  ISETP.GT.AND P0, PT, R22, RZ, P2 ;  /* 0x000000ff1600720c */ /* 0x000fc80001704270 */
[----:B------:R-:W-:-:S04]  /*3cf0*/  ISETP.LT.OR P0, PT, R21, 0x1, P0 ;  /* 0x000000011500780c */ /* 0x000fc80000701670 */
[----:B------:R-:W-:Y:S02]  /*3d00*/  FSEL R18, R0, -INF , !P0 ;  /* 0xff80000000127808 */ /* 0x000fe40004000000 */
[----:B------:R-:W-:Y:S01]  /*3d10*/  ISETP.GT.AND P0, PT, R22, 0x28, P2 ;  /* 0x000000281600780c */ /* 0x000fe20001704270 */
[----:B------:R-:W1:Y:S01]  /*3d20*/  SHFL.BFLY PT, R0, R23, 0x2, 0x1f ;  /* 0x0c401f0017007f89 */ /* 0x000e6200000e0000 */
[----:B------:R-:W-:Y:S02]  /*3d30*/  FMNMX.FTZ R24, R18, R19, !PT ;  /* 0x0000001312187209 */ /* 0x000fe40007810000 */
[----:B------:R-:W-:Y:S02]  /*3d40*/  ISETP.LT.OR P0, PT, R21, 0x29, P0 ;  /* 0x000000291500780c */ /* 0x000fe40000701670 */
[----:B------:R-:W-:Y:S02]  /*3d50*/  FMNMX.FTZ R24, R7, R24, !PT ;  /* 0x0000001807187209 */ /* 0x000fe40007810000 */
[----:B------:R-:W-:-:S02]  /*3d60*/  FSEL R171, R171, -INF , !P0 ;  /* 0xff800000abab7808 */ /* 0x000fc40004000000 */
[----:B------:R-:W-:Y:S02]  /*3d70*/  FMNMX.FTZ R24, R5, R24, !PT ;  /* 0x0000001805187209 */ /* 0x000fe40007810000 */
[----:B------:R-:W-:Y:S02]  /*3d80*/  ISETP.GT.AND P0, PT, R22, 0x29, P2 ;  /* 0x000000291600780c */ /* 0x000fe40001704270 */
        /* <DEDUP_REMOVED lines=10> */
[C---:B------:R-:W-:Y:S02]  /*3e30*/  ISETP.GT.AND P0, PT, R22.reuse, 0x31, P2 ;  /* 0x000000311600780c */ /* 0x040fe40001704270 */
[----:B------:R-:W-:Y:S02]  /*3e40*/  FMNMX.FTZ R24, R163, R24, !PT ;  /* 0x00000018a3187209 */ /* 0x000fe40007810000 */
[----:B------:R-:W-:Y:S02]  /*3e50*/  ISETP.LT.OR P0, PT, R21, 0x32, P0 ;  /* 0x000000321500780c */ /* 0x000fe40000701670 */
[----:B------:R-:W-:Y:S02]  /*3e60*/  FMNMX.FTZ R24, R171, R24, !PT ;  /* 0x00000018ab187209 */ /* 0x000fe40007810000 */
[----:B------:R-:W-:Y:S02]  /*3e70*/  FSEL R143, R143, -INF , !P0 ;  /* 0xff8000008f8f7808 */ /* 0x000fe40004000000 */
[----:B------:R-:W-:-:S02]  /*3e80*/  ISETP.GT.AND P0, PT, R22, 0x38, P2 ;  /* 0x000000381600780c */ /* 0x000fc40001704270 */
[----:B------:R-:W-:Y:S02]  /*3e90*/  FMNMX.FTZ R24, R165, R24, !PT ;  /* 0x00000018a5187209 */ /* 0x000fe40007810000 */
[----:B------:R-:W-:Y:S02]  /*3ea0*/  ISETP.GT.AND P2, PT, R22, 0x39, P2 ;  /* 0x000000391600780c */ /* 0x000fe40001744270 */
[----:B------:R-:W-:Y:S02]  /*3eb0*/  ISETP.LT.OR P0, PT, R21, 0x39, P0 ;  /* 0x000000391500780c */ /* 0x000fe40000701670 */
[----:B------:R-:W-:Y:S02]  /*3ec0*/  FMNMX.FTZ R22, R167, R24, !PT ;  /* 0x00000018a7167209 */ /* 0x000fe40007810000 */
[----:B------:R-:W-:Y:S01]  /*3ed0*/  ISETP.LT.OR P2, PT, R21, 0x3a, P2 ;  /* 0x0000003a1500780c */ /* 0x000fe20001741670 */
[----:B------:R-:W-:Y:S01]  /*3ee0*/  LDSM.16.MT88.4 R24, [R198+0x2900] ;  /* 0x00290000c618783b */ /* 0x000fe20000004200 */
[----:B------:R-:W-:-:S02]  /*3ef0*/  FSEL R141, R141, -INF , !P0 ;  /* 0xff8000008d8d7808 */ /* 0x000fc40004000000 */
[----:B------:R-:W-:Y:S02]  /*3f00*/  FMNMX.FTZ R22, R143, R22, !PT ;  /* 0x000000168f167209 */ /* 0x000fe40007810000 */
[----:B------:R-:W-:Y:S02]  /*3f10*/  FSEL R161, R161, -INF , !P2 ;  /* 0xff800000a1a17808 */ /* 0x000fe40005000000 */
[----:B------:R-:W-:Y:S02]  /*3f20*/  FMNMX.FTZ R22, R141, R22, !PT ;  /* 0x000000168d167209 */ /* 0x000fe40007810000 */
[----:B-1----:R-:W-:Y:S02]  /*3f30*/  FMNMX.FTZ R23, R23, R0, !PT ;  /* 0x0000000017177209 */ /* 0x002fe40007810000 */
[----:B------:R-:W-:-:S03]  /*3f40*/  FMNMX.FTZ R22, R161, R22, !PT ;  /* 0x00000016a1167209 */ /* 0x000fc60007810000 */
[----:B------:R-:W1:Y:S04]  /*3f50*/  SHFL.BFLY PT, R0, R23, 0x1, 0x1f ;  /* 0x0c201f0017007f89 */ /* 0x000e6800000e0000 */
[----:B------:R-:W2:Y:S01]  /*3f60*/  SHFL.BFLY PT, R21, R22, 0x2, 0x1f ;  /* 0x0c401f0016157f89 */ /* 0x000ea200000e0000 */
[----:B-1----:R-:W-:Y:S02]  /*3f70*/  FMNMX.FTZ R0, R23, R0, !PT ;  /* 0x0000000017007209 */ /* 0x002fe40007810000 */
[----:B--2---:R-:W-:-:S03]  /*3f80*/  FMNMX.FTZ R21, R22, R21, !PT ;  /* 0x0000001516157209 */ /* 0x004fc60007810000 */
[C---:B------:R-:W-:Y:S01]  /*3f90*/  FMUL.FTZ R169, R0.reuse, c[0x0][0x2d0] ;  /* 0x0000b40000a97a20 */ /* 0x040fe20000410000 */
[----:B------:R-:W-:Y:S01]  /*3fa0*/  FSETP.NEU.FTZ.AND P0, PT, R0, -INF , PT ;  /* 0xff8000000000780b */ /* 0x000fe20003f1d000 */
[----:B------:R-:W1:Y:S03]  /*3fb0*/  SHFL.BFLY PT, R132, R21, 0x1, 0x1f ;  /* 0x0c201f0015847f89 */ /* 0x000e6600000e0000 */
[----:B------:R-:W-:-:S05]  /*3fc0*/  FSEL R169, R169, RZ, P0 ;  /* 0x000000ffa9a97208 */ /* 0x000fca0000000000 */
[--C-:B------:R-:W-:Y:S02]  /*3fd0*/  FFMA.FTZ R155, R17, c[0x0][0x2d0], -R169.reuse ;  /* 0x0000b400119b7a23 */ /* 0x100fe400000108a9 */
[--C-:B------:R-:W-:Y:S02]  /*3fe0*/  FFMA.FTZ R154, R20, c[0x0][0x2d0], -R169.reuse ;  /* 0x0000b400149a7a23 */ /* 0x100fe400000108a9 */
[--C-:B------:R-:W-:Y:S02]  /*3ff0*/  FFMA.FTZ R153, R16, c[0x0][0x2d0], -R169.reuse ;  /* 0x0000b40010997a23 */ /* 0x100fe400000108a9 */
[--C-:B------:R-:W-:Y:S01]  /*4000*/  FFMA.FTZ R148, R14, c[0x0][0x2d0], -R169.reuse ;  /* 0x0000b4000e947a23 */ /* 0x100fe200000108a9 */
[----:B------:R-:W-:Y:S01]  /*4010*/  MUFU.EX2 R155, R155 ;  /* 0x0000009b009b7308 */ /* 0x000fe20000000800 */
[--C-:B------:R-:W-:Y:S02]  /*4020*/  FFMA.FTZ R135, R6, c[0x0][0x2d0], -R169.reuse ;  /* 0x0000b40006877a23 */ /* 0x100fe400000108a9 */
[----:B------:R-:W-:-:S02]  /*4030*/  FFMA.FTZ R147, R10, c[0x0][0x2d0], -R169 ;  /* 0x0000b4000a937a23 */ /* 0x000fc400000108a9 */
[--C-:B------:R-:W-:Y:S02]  /*4040*/  FFMA.FTZ R146, R8, c[0x0][0x2d0], -R169.reuse ;  /* 0x0000b40008927a23 */ /* 0x100fe400000108a9 */
[--C-:B------:R-:W-:Y:S01]  /*4050*/  FFMA.FTZ R152, R12, c[0x0][0x2d0], -R169.reuse ;  /* 0x0000b4000c987a23 */ /* 0x100fe200000108a9 */
[----:B------:R-:W2:Y:S01]  /*4060*/  MUFU.EX2 R154, R154 ;  /* 0x0000009a009a7308 */ /* 0x000ea20000000800 */
[--C-:B------:R-:W-:Y:S01]  /*4070*/  FFMA.FTZ R159, R164, c[0x0][0x2d0], -R169.reuse ;  /* 0x0000b400a49f7a23 */ /* 0x100fe200000108a9 */
[----:B-1----:R-:W-:Y:S01]  /*4080*/  FMNMX.FTZ R132, R21, R132, !PT ;  /* 0x0000008415847209 */ /* 0x002fe20007810000 */
[--C-:B------:R-:W-:Y:S01]  /*4090*/  FFMA.FTZ R157, R162, c[0x0][0x2d0], -R169.reuse ;  /* 0x0000b400a29d7a23 */ /* 0x100fe200000108a9 */
[----:B------:R-:W-:Y:S01]  /*40a0*/  LDSM.16.MT88.4 R20, [R203+0x900] ;  /* 0x00090000cb14783b */ /* 0x000fe20000004200 */
[--C-:B------:R-:W-:Y:S01]  /*40b0*/  FFMA.FTZ R156, R156, c[0x0][0x2d0], -R169.reuse ;  /* 0x0000b4009c9c7a23 */ /* 0x100fe200000108a9 */
[C---:B------:R-:W-:Y:S01]  /*40c0*/  FSETP.NEU.FTZ.AND P0, PT, R132.reuse, -INF , PT ;  /* 0xff8000008400780b */ /* 0x040fe20003f1d000 */
[----:B------:R-:W-:Y:S01]  /*40d0*/  FMUL.FTZ R160, R132, c[0x0][0x2d0] ;  /* 0x0000b40084a07a20 */ /* 0x000fe20000410000 */
[----:B------:R-:W-:Y:S01]  /*40e0*/  MUFU.EX2 R153, R153 ;  /* 0x0000009900997308 */ /* 0x000fe20000000800 */
[----:B------:R-:W-:-:S02]  /*40f0*/  FFMA.FTZ R158, R158, c[0x0][0x2d0], -R169 ;  /* 0x0000b4009e9e7a23 */ /* 0x000fc400000108a9 */
[----:B------:R-:W-:Y:S01]  /*4100*/  FFMA.FTZ R168, R168, c[0x0][0x2d0], -R169 ;  /* 0x0000b400a8a87a23 */ /* 0x000fe200000108a9 */
[----:B------:R-:W-:Y:S02]  /*4110*/  FSEL R160, R160, RZ, P0 ;  /* 0x000000ffa0a07208 */ /* 0x000fe40000000000 */
[----:B------:R-:W-:Y:S02]  /*4120*/  PLOP3.LUT P0, PT, PT, PT, UP1, 0x40, 0x0 ;  /* 0x000000000000781c */ /* 0x000fe40003f0e818 */
[----:B------:R-:W1:Y:S01]  /*4130*/  MUFU.EX2 R148, R148 ;  /* 0x0000009400947308 */ /* 0x000e620000000800 */
[--C-:B------:R-:W-:Y:S01]  /*4140*/  FFMA.FTZ R149, R18, c[0x0][0x2d0], -R160.reuse ;  /* 0x0000b40012957a23 */ /* 0x100fe200000108a0 */
[----:B--2---:R-:W-:Y:S01]  /*4150*/  F2FP.BF16.PACK_AB R96, R154, R155 ;  /* 0x0000009b9a60723e */ /* 0x004fe200000010ff */
[--C-:B------:R-:W-:Y:S02]  /*4160*/  FFMA.FTZ R150, R19, c[0x0][0x2d0], -R160.reuse ;  /* 0x0000b40013967a23 */ /* 0x100fe400000108a0 */
[--C-:B------:R-:W-:Y:S01]  /*4170*/  FFMA.FTZ R151, R7, c[0x0][0x2d0], -R160.reuse ;  /* 0x0000b40007977a23 */ /* 0x100fe200000108a0 */
[----:B------:R-:W-:Y:S01]  /*4180*/  LDSM.16.MT88.4 R16, [R197+0x2900] ;  /* 0x00290000c510783b */ /* 0x000fe20000004200 */
[--C-:B------:R-:W-:Y:S01]  /*4190*/  FFMA.FTZ R144, R5, c[0x0][0x2d0], -R160.reuse ;  /* 0x0000b40005907a23 */ /* 0x100fe200000108a0 */
[----:B------:R-:W-:Y:S01]  /*41a0*/  MUFU.EX2 R149, R149 ;  /* 0x0000009500957308 */ /* 0x000fe20000000800 */
[--C-:B------:R-:W-:Y:S01]  /*41b0*/  FFMA.FTZ R3, R11, c[0x0][0x2d0], -R160.reuse ;  /* 0x0000b4000b037a23 */ /* 0x100fe200000108a0 */
[----:B------:R-:W2:Y:S01]  /*41c0*/  LDSM.16.MT88.4 R4, [R196+0x4100] ;  /* 0x00410000c404783b */ /* 0x000ea20000004200 */
[----:B------:R-:W-:-:S02]  /*41d0*/  FFMA.FTZ R2, R9, c[0x0][0x2d0], -R160 ;  /* 0x0000b40009027a23 */ /* 0x000fc400000108a0 */
[--C-:B------:R-:W-:Y:S01]  /*41e0*/  FFMA.FTZ R145, R15, c[0x0][0x2d0], -R160.reuse ;  /* 0x0000b4000f917a23 */ /* 0x100fe200000108a0 */
[----:B------:R-:W3:Y:S01]  /*41f0*/  LDSM.16.MT88.4 R8, [R203+0x2900] ;  /* 0x00290000cb08783b */ /* 0x000ee20000004200 */
[--C-:B------:R-:W-:Y:S01]  /*4200*/  FFMA.FTZ R134, R13, c[0x0][0x2d0], -R160.reuse ;  /* 0x0000b4000d867a23 */ /* 0x100fe200000108a0 */
[----:B------:R-:W4:Y:S01]  /*4210*/  MUFU.EX2 R150, R150 ;  /* 0x0000009600967308 */ /* 0x000f220000000800 */
[----:B-1----:R-:W-:Y:S01]  /*4220*/  F2FP.BF16.PACK_AB R98, R148, R153 ;  /* 0x000000999462723e */ /* 0x002fe200000010ff */
[----:B------:R-:W1:Y:S01]  /*4230*/  LDSM.16.MT88.4 R12, [R196+0x2900] ;  /* 0x00290000c40c783b */ /* 0x000e620000004200 */
[--C-:B------:R-:W-:Y:S02]  /*4240*/  FFMA.FTZ R162, R173, c[0x0][0x2d0], -R160.reuse ;  /* 0x0000b400ada27a23 */ /* 0x100fe400000108a0 */
[--C-:B------:R-:W-:Y:S02]  /*4250*/  FFMA.FTZ R163, R163, c[0x0][0x2d0], -R160.reuse ;  /* 0x0000b400a3a37a23 */ /* 0x100fe400000108a0 */
[--C-:B------:R-:W-:Y:S01]  /*4260*/  FFMA.FTZ R164, R171, c[0x0][0x2d0], -R160.reuse ;  /* 0x0000b400aba47a23 */ /* 0x100fe200000108a0 */
[----:B------:R-:W-:Y:S01]  /*4270*/  MUFU.EX2 R151, R151 ;  /* 0x0000009700977308 */ /* 0x000fe20000000800 */
[----:B------:R-:W-:-:S02]  /*4280*/  FFMA.FTZ R165, R165, c[0x0][0x2d0], -R160 ;  /* 0x0000b400a5a57a23 */ /* 0x000fc400000108a0 */
[--C-:B------:R-:W-:Y:S02]  /*4290*/  FFMA.FTZ R171, R166, c[0x0][0x2d0], -R169.reuse ;  /* 0x0000b400a6ab7a23 */ /* 0x100fe400000108a9 */
[--C-:B------:R-:W-:Y:S02]  /*42a0*/  FFMA.FTZ R166, R142, c[0x0][0x2d0], -R169.reuse ;  /* 0x0000b4008ea67a23 */ /* 0x100fe400000108a9 */
[----:B------:R-:W-:Y:S01]  /*42b0*/  FFMA.FTZ R169, R140, c[0x0][0x2d0], -R169 ;  /* 0x0000b4008ca97a23 */ /* 0x000fe200000108a9 */
[----:B------:R-:W5:Y:S01]  /*42c0*/  MUFU.EX2 R144, R144 ;  /* 0x0000009000907308 */ /* 0x000f620000000800 */
[----:B----4-:R-:W-:Y:S01]  /*42d0*/  F2FP.BF16.PACK_AB R97, R150, R149 ;  /* 0x000000959661723e */ /* 0x010fe200000010ff */
[--C-:B------:R-:W-:Y:S02]  /*42e0*/  FFMA.FTZ R167, R167, c[0x0][0x2d0], -R160.reuse ;  /* 0x0000b400a7a77a23 */ /* 0x100fe400000108a0 */
[--C-:B------:R-:W-:Y:S02]  /*42f0*/  FFMA.FTZ R170, R143, c[0x0][0x2d0], -R160.reuse ;  /* 0x0000b4008faa7a23 */ /* 0x100fe400000108a0 */
[----:B------:R-:W-:-:S02]  /*4300*/  FFMA.FTZ R172, R141, c[0x0][0x2d0], -R160 ;  /* 0x0000b4008dac7a23 */ /* 0x000fc400000108a0 */
[----:B------:R-:W-:Y:S01]  /*4310*/  MUFU.EX2 R152, R152 ;  /* 0x0000009800987308 */ /* 0x000fe20000000800 */
[----:B------:R-:W-:Y:S01]  /*4320*/  FFMA.FTZ R215, R161, c[0x0][0x2d0], -R160 ;  /* 0x0000b400a1d77a23 */ /* 0x000fe200000108a0 */
[----:B------:R-:W-:Y:S01]  /*4330*/  LDSM.16.MT88.4 R140, [R198+0x1900] ;  /* 0x00190000c68c783b */ /* 0x000fe20000004200 */
[----:B------:R-:W-:Y:S02]  /*4340*/  FADD.FTZ R154, R155, R154 ;  /* 0x0000009a9b9a7221 */ /* 0x000fe40000010000 */
[----:B------:R-:W-:Y:S02]  /*4350*/  FADD.FTZ R150, R149, R150 ;  /* 0x0000009695967221 */ /* 0x000fe40000010000 */
[----:B------:R-:W-:Y:S01]  /*4360*/  FADD.FTZ R153, R153, R154 ;  /* 0x0000009a99997221 */ /* 0x000fe20000010000 */
[----:B-----5:R-:W-:Y:S01]  /*4370*/  F2FP.BF16.PACK_AB R99, R144, R151 ;  /* 0x000000979063723e */ /* 0x020fe200000010ff */
[----:B------:R-:W4:Y:S01]  /*4380*/  MUFU.EX2 R147, R147 ;  /* 0x0000009300937308 */ /* 0x000f220000000800 */
[----:B------:R-:W-:-:S02]  /*4390*/  FADD.FTZ R151, R151, R150 ;  /* 0x0000009697977221 */ /* 0x000fc40000010000 */
        /* <DEDUP_REMOVED lines=46> */
[C---:B--2---:R-:W-:Y:S07]  /*4680*/  HMMA.16816.F32.BF16 R92, R96.reuse, R4, RZ ;  /* 0x00000004605c723c */ /* 0x044fee00000418ff */
[----:B----4-:R-:W-:Y:S01]  /*4690*/  F2FP.BF16.PACK_AB R4, R147, R152 ;  /* 0x000000989304723e */ /* 0x010fe200000010ff */
[----:B------:R-:W-:Y:S01]  /*46a0*/  HMMA.16816.F32.BF16 R96, R96, R6, RZ ;  /* 0x000000066060723c */ /* 0x000fe200000418ff */
[----:B-----5:R-:W-:Y:S01]  /*46b0*/  F2FP.BF16.PACK_AB R5, R134, R145 ;  /* 0x000000918605723e */ /* 0x020fe200000010ff */
[----:B------:R-:W-:-:S02]  /*46c0*/  FADD.FTZ R152, R152, R153 ;  /* 0x0000009998987221 */ /* 0x000fc40000010000 */
[----:B------:R-:W-:Y:S02]  /*46d0*/  FADD.FTZ R145, R145, R144 ;  /* 0x0000009091917221 */ /* 0x000fe40000010000 */
[----:B------:R-:W-:Y:S01]  /*46e0*/  FADD.FTZ R147, R147, R152 ;  /* 0x0000009893937221 */ /* 0x000fe20000010000 */
[----:B------:R-:W-:Y:S01]  /*46f0*/  F2FP.BF16.PACK_AB R6, R135, R146 ;  /* 0x000000928706723e */ /* 0x000fe200000010ff */
[----:B------:R-:W-:Y:S01]  /*4700*/  FADD.FTZ R134, R134, R145 ;  /* 0x0000009186867221 */ /* 0x000fe20000010000 */
[----:B-1----:R-:W-:Y:S01]  /*4710*/  F2FP.BF16.PACK_AB R7, R2, R3 ;  /* 0x000000030207723e */ /* 0x002fe200000010ff */
        /* <DEDUP_REMOVED lines=13> */
[C---:B------:R-:W-:Y:S08]  /*47f0*/  HMMA.16816.F32.BF16 R60, R4.reuse, R12, R60 ;  /* 0x0000000c043c723c */ /* 0x040ff0000004183c */
        /* <DEDUP_REMOVED lines=77> */
[C---:B------:R-:W-:Y:S01]  /*4cd0*/  F2FP.BF16.PACK_AB R5, R170.reuse, R167 ;  /* 0x000000a7aa05723e */ /* 0x040fe200000010ff */
        /* <DEDUP_REMOVED lines=35> */
[----:B------:R-:W-:Y:S07]  /*4f10*/  @P0 BRA `(.L_x_177) ;  /* 0x0000015000000947 */ /* 0x000fee0003800000 */
[----:B------:R-:W-:Y:S01]  /*4f20*/  ISETP.LT.AND P0, PT, RZ, UR4, PT ;  /* 0x00000004ff007c0c */ /* 0x000fe2000bf01270 */
[----:B------:R-:W-:-:S02]  /*4f30*/  UIADD3 UR26, UR4, -0x1, URZ ;  /* 0xffffffff041a7890 */ /* 0x000fc4000fffe03f */
[----:B------:R-:W-:-:S10]  /*4f40*/  ULDC UR24, c[0x0][0x32c] ;  /* 0x0000cb0000187ab9 */ /* 0x000fd40000000800 */
[----:B------:R-:W-:Y:S05]  /*4f50*/  @P0 BRA `(.L_x_178) ;  /* 0x0000008000000947 */ /* 0x000fea0003800000 */
[----:B------:R-:W-:Y:S02]  /*4f60*/  UISETP.NE.AND UP0, UPT, UR24, 0x1, UPT ;  /* 0x000000011800788c */ /* 0x000fe4000bf05270 */
[----:B------:R-:W-:-:S03]  /*4f70*/  UIADD3 UR26, -UR4, URZ, URZ ;  /* 0x0000003f041a7290 */ /* 0x000fc6000fffe13f */
[----:B------:R-:W-:Y:S02]  /*4f80*/  ULDC.64 UR4, c[0x0][0x330] ;  /* 0x0000cc0000047ab9 */ /* 0x000fe40000000a00 */
[----:B------:R-:W-:-:S07]  /*4f90*/  UIMAD.WIDE.U32 UR28, UR26, UR4, URZ ;  /* 0x000000041a1c72a5 */ /* 0x000fce000f8e003f */
[----:B------:R-:W-:Y:S02]  /*4fa0*/  @UP0 UMOV UR27, UR29 ;  /* 0x0000001d001b0c82 */ /* 0x000fe40008000000 */
[----:B------:R-:W-:-:S04]  /*4fb0*/  @UP0 USHF.R.U32.HI UR26, URZ, UR5, UR27 ;  /* 0x000000053f1a0299 */ /* 0x000fc8000801161b */
[----:B------:R-:W-:Y:S01]  /*4fc0*/  ULOP3.LUT UR26, URZ, UR26, URZ, 0x33, !UPT ;  /* 0x0000001a3f1a7292 */ /* 0x000fe2000f8e333f */
[----:B------:R-:W-:Y:S05]  /*4fd0*/  BRA `(.L_x_179) ;  /* 0x0000005000007947 */ /* 0x000fea0003800000 */
.L_x_178:
[----:B------:R-:W-:Y:S02]  /*4fe0*/  UISETP.NE.AND UP0, UPT, UR24, 0x1, UPT ;  /* 0x000000011800788c */ /* 0x000fe4000bf05270 */
[----:B------:R-:W-:Y:S02]  /*4ff0*/  ULDC.64 UR4, c[0x0][0x330] ;  /* 0x0000cc0000047ab9 */ /* 0x000fe40000000a00 */
[----:B------:R-:W-:-:S07]  /*5000*/  UIMAD.WIDE.U32 UR28, UR26, UR4, URZ ;  /* 0x000000041a1c72a5 */ /* 0x000fce000f8e003f */
[----:B------:R-:W-:Y:S02]  /*5010*/  @UP0 UMOV UR27, UR29 ;  /* 0x0000001d001b0c82 */ /* 0x000fe40008000000 */
[----:B------:R-:W-:Y:S02]  /*5020*/  @UP0 USHF.R.U32.HI UR26, URZ, UR5, UR27 ;  /* 0x000000053f1a0299 */ /* 0x000fe4000801161b */
.L_x_179:
[----:B------:R-:W-:Y:S02]  /*5030*/  ULDC UR4, c[0x0][0x32c] ;  /* 0x0000cb0000047ab9 */ /* 0x000fe40000000800 */
[----:B------:R-:W-:-:S04]  /*5040*/  UIMAD UR4, UR26, UR24, UR4 ;  /* 0x000000181a0472a4 */ /* 0x000fc8000f8e0204 */
[----:B------:R-:W-:-:S04]  /*5050*/  UISETP.LT.AND UP0, UPT, UR25, UR4, UPT ;  /* 0x000000041900728c */ /* 0x000fc8000bf01270 */
[----:B------:R-:W-:-:S04]  /*5060*/  USEL UR25, UR25, UR4, UP0 ;  /* 0x0000000419197287 */ /* 0x000fc80008000000 */
.L_x_177:
[----:B------:R-:W-:-:S04]  /*5070*/  USHF.R.S32.HI UR4, URZ, 0x1f, UR25 ;  /* 0x0000001f3f047899 */ /* 0x000fc80008011419 */
[----:B------:R-:W-:-:S04]  /*5080*/  ULEA.HI UR4, UR4, UR25, URZ, 0x6 ;  /* 0x0000001904047291 */ /* 0x000fc8000f8f303f */
[----:B------:R-:W-:-:S04]  /*5090*/  USHF.R.S32.HI UR4, URZ, 0x6, UR4 ;  /* 0x000000063f047899 */ /* 0x000fc80008011404 */
[----:B------:R-:W-:-:S04]  /*50a0*/  UISETP.LT.AND UP0, UPT, UR7, UR4, UPT ;  /* 0x000000040700728c */ /* 0x000fc8000bf01270 */
[----:B------:R-:W-:-:S04]  /*50b0*/  USEL UR4, UR7, UR4, !UP0 ;  /* 0x0000000407047287 */ /* 0x000fc8000c000000 */
[----:B------:R-:W-:-:S06]  /*50c0*/  UISETP.GE.AND UP0, UPT, UR21, UR4, UPT ;  /* 0x000000041500728c */ /* 0x000fcc000bf06270 */
[----:B------:R-:W-:-:S13]  /*50d0*/  PLOP3.LUT P0, PT, PT, PT, UP0, 0x40, 0x0 ;  /* 0x000000000000781c */ /* 0x000fda0003f0e808 */
[----:B------:R-:W-:Y:S05]  /*50e0*/  @P0 BRA `(.L_x_180) ;  /* 0x00003bb000000947 */ /* 0x000fea0003800000 */
[C---:B------:R-:W-:Y:S01]  /*50f0*/  SHF.L.U64.HI R224, R218.reuse, 0x1, R133 ;  /* 0x00000001dae07819 */ /* 0x040fe20000010285 */
[----:B------:R-:W-:Y:S01]  /*5100*/  IMAD.MOV.U32 R2, RZ, RZ, R132 ;  /* 0x000000ffff027224 */ /* 0x000fe200078e0084 */
[----:B------:R-:W-:Y:S01]  /*5110*/  SHF.L.U32 R223, R218, 0x1, RZ ;  /* 0x00000001dadf7819 */ /* 0x000fe200000006ff */
[----:B------:R-:W-:Y:S01]  /*5120*/  IMAD.MOV.U32 R3, RZ, RZ, R0 ;  /* 0x000000ffff037224 */ /* 0x000fe200078e0000 */
[C---:B------:R-:W-:Y:S01]  /*5130*/  SHF.L.U64.HI R222, R217.reuse, 0x1, R220 ;  /* 0x00000001d9de7819 */ /* 0x040fe200000102dc */
[----:B------:R-:W-:Y:S01]  /*5140*/  IMAD.SHL.U32 R183, R217, 0x2, RZ ;  /* 0x00000002d9b77824 */ /* 0x000fe200078e00ff */
[----:B------:R-:W-:Y:S02]  /*5150*/  SEL R182, RZ, 0x10, P5 ;  /* 0x00000010ffb67807 */ /* 0x000fe40002800000 */
[C---:B------:R-:W-:Y:S02]  /*5160*/  SHF.L.U64.HI R181, R216.reuse, 0x1, R219 ;  /* 0x00000001d8b57819 */ /* 0x040fe400000102db */
[----:B------:R-:W-:-:S02]  /*5170*/  SHF.L.U32 R180, R216, 0x1, RZ ;  /* 0x00000001d8b47819 */ /* 0x000fc400000006ff */
.L_x_191:
[----:B------:R-:W-:Y:S04]  /*5180*/  DEPBAR.LE SB0, 0x0 ;  /* 0x000080000000791a */ /* 0x000fe80000000000 */
[----:B------:R-:W-:Y:S01]  /*5190*/  BAR.SYNC.DEFER_BLOCKING 0x0 ;  /* 0x0000000000007b1d */ /* 0x000fe20000010000 */
[----:B------:R-:W-:Y:S06]  /*51a0*/  UISETP.GT.AND UP0, UPT, UR7, UR21, UPT ;  /* 0x000000150700728c */ /* 0x000fec000bf04270 */
[----:B------:R-:W-:Y:S01]  /*51b0*/  PLOP3.LUT P0, PT, PT, PT, UP0, 0x80, 0x0 ;  /* 0x000000000000781c */ /* 0x000fe20003f0f008 */
[----:B------:R1:W2:Y:S04]  /*51c0*/  LDSM.16.M88.4 R132, [R206+0xc100] ;  /* 0x00c10000ce84783b */ /* 0x0002a80000000200 */
[----:B------:R1:W3:Y:S04]  /*51d0*/  LDSM.16.M88.4 R136, [R205+0x6100] ;  /* 0x00610000cd88783b */ /* 0x0002e80000000200 */
[----:B------:R1:W4:Y:S04]  /*51e0*/  LDSM.16.M88.4 R140, [R205+0x6900] ;  /* 0x00690000cd8c783b */ /* 0x0003280000000200 */
[----:B------:R1:W1:Y:S04]  /*51f0*/  LDSM.16.M88.4 R144, [R205+0x7100] ;  /* 0x00710000cd90783b */ /* 0x0002680000000200 */
[----:B------:R1:W1:Y:S04]  /*5200*/  LDSM.16.M88.4 R148, [R205+0x7900] ;  /* 0x00790000cd94783b */ /* 0x0002680000000200 */
[----:B------:R1:W1:Y:S04]  /*5210*/  LDSM.16.M88.4 R152, [R202+0xc100] ;  /* 0x00c10000ca98783b */ /* 0x0002680000000200 */
[----:B------:R1:W1:Y:S04]  /*5220*/  LDSM.16.M88.4 R156, [R204] ;  /* 0x00000000cc9c783b */ /* 0x0002680000000200 */
[----:B------:R1:W1:Y:S04]  /*5230*/  LDSM.16.M88.4 R160, [R195] ;  /* 0x00000000c3a0783b */ /* 0x0002680000000200 */
[----:B------:R1:W1:Y:S04]  /*5240*/  LDSM.16.M88.4 R164, [R194] ;  /* 0x00000000c2a4783b */ /* 0x0002680000000200 */
[----:B------:R1:W1:Y:S01]  /*5250*/  LDSM.16.M88.4 R168, [R193] ;  /* 0x00000000c1a8783b */ /* 0x0002620000000200 */
[----:B------:R-:W-:-:S05]  /*5260*/  @P0 BRA `(.L_x_181) ;  /* 0x0000029000000947 */ /* 0x000fca0003800000 */
[----:B------:R-:W-:Y:S01]  /*5270*/  SHF.R.S32.HI R5, RZ, 0x1f, R208 ;  /* 0x0000001fff057819 */ /* 0x000fe200000114d0 */
[----:B------:R-:W-:Y:S01]  /*5280*/  IMAD.WIDE.U32 R8, R208, c[0x0][0x208], RZ ;  /* 0x00008200d0087a25 */ /* 0x000fe200078e00ff */
[----:B------:R-:W-:Y:S02]  /*5290*/  SHF.R.S32.HI R4, RZ, 0x1f, R207 ;  /* 0x0000001fff047819 */ /* 0x000fe400000114cf */
[----:B------:R-:W-:Y:S01]  /*52a0*/  IADD3 R10, -R182, 0x10, RZ ;  /* 0x00000010b60a7810 */ /* 0x000fe20007ffe1ff */
[----:B------:R-:W-:Y:S02]  /*52b0*/  IMAD R5, R5, c[0x0][0x208], RZ ;  /* 0x0000820005057a24 */ /* 0x000fe400078e02ff */
[----:B------:R-:W-:Y:S01]  /*52c0*/  IMAD R4, R4, c[0x0][0x218], RZ ;  /* 0x0000860004047a24 */ /* 0x000fe200078e02ff */
[----:B------:R-:W-:Y:S01]  /*52d0*/  LOP3.LUT R10, R10, 0xf, RZ, 0xc0, !PT ;  /* 0x0000000f0a0a7812 */ /* 0x000fe200078ec0ff */
[----:B------:R-:W-:Y:S02]  /*52e0*/  IMAD R5, R208, c[0x0][0x20c], R5 ;  /* 0x00008300d0057a24 */ /* 0x000fe400078e0205 */
[----:B------:R-:W-:Y:S02]  /*52f0*/  IMAD R4, R207, c[0x0][0x21c], R4 ;  /* 0x00008700cf047a24 */ /* 0x000fe400078e0204 */
[----:B------:R-:W-:Y:S04]  /*5300*/  IMAD.IADD R9, R9, 0x1, R5 ;  /* 0x0000000109097824 */ /* 0x000fe800078e0205 */
[----:B------:R-:W-:Y:S05]  /*5310*/  IMAD.WIDE.U32 R8, R207, c[0x0][0x218], R8 ;  /* 0x00008600cf087a25 */ /* 0x000fea00078e0008 */
[----:B------:R-:W-:Y:S04]  /*5320*/  IADD3 R0, P0, R8, UR16, RZ ;  /* 0x0000001008007c10 */ /* 0x000fe8000ff1e0ff */
[----:B------:R-:W-:Y:S02]  /*5330*/  IADD3.X R9, R9, UR9, R4, P0, !PT ;  /* 0x0000000909097c10 */ /* 0x000fe400087fe404 */
[C---:B------:R-:W-:Y:S04]  /*5340*/  LEA R12, P0, R0.reuse, c[0x0][0x1f8], 0x1 ;  /* 0x00007e00000c7a11 */ /* 0x040fe800078008ff */
[----:B------:R-:W-:Y:S01]  /*5350*/  LEA.HI.X R6, R0, c[0x0][0x1fc], R9, 0x1, P0 ;  /* 0x00007f0000067a11 */ /* 0x000fe200000f0c09 */
[----:B------:R-:W-:Y:S01]  /*5360*/  SHFL.IDX PT, R4, R12, RZ, 0x181f ;  /* 0x00181fff0c047589 */ /* 0x000fe200000e0000 */
[----:B------:R-:W-:Y:S03]  /*5370*/  IADD3 R9, -R221, 0x10, RZ ;  /* 0x00000010dd097810 */ /* 0x000fe60007ffe1ff */
[----:B------:R-:W5:Y:S01]  /*5380*/  SHFL.IDX PT, R0, R12, 0x1, 0x181f ;  /* 0x00381f000c007f89 */ /* 0x000f6200000e0000 */
[----:B------:R-:W-:Y:S03]  /*5390*/  LOP3.LUT R9, R9, 0xf, RZ, 0xc0, !PT ;  /* 0x0000000f09097812 */ /* 0x000fe600078ec0ff */
[----:B------:R-:W4:Y:S04]  /*53a0*/  SHFL.IDX PT, R5, R6, 0x1, 0x181f ;  /* 0x00381f0006057f89 */ /* 0x000f2800000e0000 */
[----:B------:R-:W3:Y:S01]  /*53b0*/  SHFL.IDX PT, R7, R6, RZ, 0x181f ;  /* 0x00181fff06077589 */ /* 0x000ee200000e0000 */
[-C--:B-----5:R-:W-:Y:S04]  /*53c0*/  IADD3 R10, P2, P0, R10, R0.reuse, R183 ;  /* 0x000000000a0a7210 */ /* 0x0a0fe8000785e0b7 */
[-C--:B----4-:R-:W-:Y:S02]  /*53d0*/  IADD3.X R11, RZ, R5.reuse, R222, P2, P0 ;  /* 0x00000005ff0b7210 */ /* 0x090fe400017e04de */
[----:B------:R-:W-:Y:S04]  /*53e0*/  IADD3 R8, P2, P0, R9, R0, R180 ;  /* 0x0000000009087210 */ /* 0x000fe8000785e0b4 */
[--C-:B------:R-:W-:Y:S02]  /*53f0*/  IADD3.X R9, RZ, R5, R181.reuse, P2, P0 ;  /* 0x00000005ff097210 */ /* 0x100fe400017e04b5 */
[C---:B------:R-:W-:Y:S02]  /*5400*/  IADD3 R14, P2, R4.reuse, R223, RZ ;  /* 0x000000df040e7210 */ /* 0x040fe40007f5e0ff */
[C---:B------:R-:W-:Y:S03]  /*5410*/  IADD3 R12, P0, R4.reuse, R183, RZ ;  /* 0x000000b7040c7210 */ /* 0x040fe60007f1e0ff */
[C---:B---3--:R-:W-:Y:S01]  /*5420*/  IMAD.X R15, R7.reuse, 0x1, R224, P2 ;  /* 0x00000001070f7824 */ /* 0x048fe200010e06e0 */
[----:B------:R-:W-:Y:S01]  /*5430*/  IADD3 R6, P2, R4, R180, RZ ;  /* 0x000000b404067210 */ /* 0x000fe20007f5e0ff */
[C---:B------:R-:W-:Y:S01]  /*5440*/  IMAD.X R13, R7.reuse, 0x1, R222, P0 ;  /* 0x00000001070d7824 */ /* 0x040fe200000e06de */
[----:B------:R-:W-:Y:S02]  /*5450*/  IADD3 R4, P0, R0, R223, RZ ;  /* 0x000000df00047210 */ /* 0x000fe40007f1e0ff */
[----:B------:R3:W-:Y:S01]  /*5460*/  LDGSTS.E.BYPASS.LTC128B.128 [R213], [R14.64], !P6 ;  /* 0x000000000ed57fae */ /* 0x0007e2000f101d56 */
[----:B------:R-:W-:Y:S01]  /*5470*/  IMAD.X R7, R7, 0x1, R181, P2 ;  /* 0x0000000107077824 */ /* 0x000fe200010e06b5 */
[----:B------:R-:W-:Y:S01]  /*5480*/  ISETP.NE.U32.AND P2, PT, R182, RZ, PT ;  /* 0x000000ffb600720c */ /* 0x000fe20003f45070 */
[----:B------:R-:W-:Y:S01]  /*5490*/  IMAD.X R5, R5, 0x1, R224, P0 ;  /* 0x0000000105057824 */ /* 0x000fe200000e06e0 */
[----:B------:R3:W-:Y:S01]  /*54a0*/  LDGSTS.E.BYPASS.LTC128B.128 [R213+0x2000], [R12.64], !P5 ;  /* 0x020000000cd57fae */ /* 0x0007e2000e901d56 */
[----:B------:R-:W-:Y:S03]  /*54b0*/  ISETP.NE.U32.AND P0, PT, R221, RZ, PT ;  /* 0x000000ffdd00720c */ /* 0x000fe60003f05070 */
[----:B------:R3:W-:Y:S04]  /*54c0*/  LDGSTS.E.BYPASS.LTC128B.128 [R213+0x4000], [R6.64], !P4 ;  /* 0x0400000006d57fae */ /* 0x0007e8000e101d56 */
[----:B------:R3:W-:Y:S04]  /*54d0*/  LDGSTS.E.BYPASS.LTC128B.128 [R213+0x1000], [R4.64], !P6 ;  /* 0x0100000004d57fae */ /* 0x0007e8000f101d56 */
[----:B------:R3:W-:Y:S04]  /*54e0*/  LDGSTS.E.BYPASS.LTC128B.128.ZFILL [R213+0x3000], [R10.64], P2 ;  /* 0x030000000ad57fae */ /* 0x0007e80009141d56 */
[----:B------:R3:W-:Y:S02]  /*54f0*/  LDGSTS.E.BYPASS.LTC128B.128.ZFILL [R213+0x5000], [R8.64], P0 ;  /* 0x0500000008d57fae */ /* 0x0007e40008141d56 */
.L_x_181:
[C---:B--23--:R-:W-:Y:S01]  /*5500*/  HMMA.16816.F32.BF16 R4, R132.reuse, R136, RZ ;  /* 0x000000888404723c */ /* 0x04cfe200000418ff */
[----:B------:R-:W-:Y:S01]  /*5510*/  LDSM.16.M88.4 R172, [R201+0xc100] ;  /* 0x00c10000c9ac783b */ /* 0x000fe20000000200 */
[----:B------:R-:W-:Y:S06]  /*5520*/  UISETP.GT.AND UP0, UPT, UR21, UR7, UPT ;  /* 0x000000071500728c */ /* 0x000fec000bf04270 */
[C---:B------:R-:W-:Y:S01]  /*5530*/  HMMA.16816.F32.BF16 R8, R132.reuse, R138, RZ ;  /* 0x0000008a8408723c */ /* 0x040fe200000418ff */
[----:B------:R-:W0:Y:S01]  /*5540*/  LDGDEPBAR ;  /* 0x00000000000079af */ /* 0x000e220000000000 */
[----:B------:R-:W-:Y:S06]  /*5550*/  PLOP3.LUT P0, PT, PT, PT, UP0, 0x40, 0x0 ;  /* 0x000000000000781c */ /* 0x000fec0003f0e808 */
[C---:B----4-:R-:W-:Y:S01]  /*5560*/  HMMA.16816.F32.BF16 R12, R132.reuse, R140, RZ ;  /* 0x0000008c840c723c */ /* 0x050fe200000418ff */
[----:B------:R-:W2:Y:S07]  /*5570*/  LDSM.16.M88.4 R176, [R200+0x6100] ;  /* 0x00610000c8b0783b */ /* 0x000eae0000000200 */
[C---:B------:R-:W-:Y:S01]  /*5580*/  HMMA.16816.F32.BF16 R16, R132.reuse, R142, RZ ;  /* 0x0000008e8410723c */ /* 0x040fe200000418ff */
[----:B------:R-:W-:Y:S07]  /*5590*/  LDSM.16.M88.4 R136, [R200+0x7100] ;  /* 0x00710000c888783b */ /* 0x000fee0000000200 */
[C---:B-1----:R-:W-:Y:S01]  /*55a0*/  HMMA.16816.F32.BF16 R20, R132.reuse, R144, RZ ;  /* 0x000000908414723c */ /* 0x042fe200000418ff */
[----:B------:R-:W-:Y:S07]  /*55b0*/  LDSM.16.M88.4 R140, [R200+0x7900] ;  /* 0x00790000c88c783b */ /* 0x000fee0000000200 */
[C---:B------:R-:W-:Y:S01]  /*55c0*/  HMMA.16816.F32.BF16 R24, R132.reuse, R146, RZ ;  /* 0x000000928418723c */ /* 0x040fe200000418ff */
[----:B------:R-:W-:Y:S07]  /*55d0*/  LDSM.16.M88.4 R144, [R199+0xc100] ;  /* 0x00c10000c790783b */ /* 0x000fee0000000200 */
[C---:B------:R-:W-:Y:S08]  /*55e0*/  HMMA.16816.F32.BF16 R28, R132.reuse, R148, RZ ;  /* 0x00000094841c723c */ /* 0x040ff000000418ff */
[----:B------:R-:W-:Y:S01]  /*55f0*/  HMMA.16816.F32.BF16 R32, R132, R150, RZ ;  /* 0x000000968420723c */ /* 0x000fe200000418ff */
[----:B------:R-:W1:Y:S07]  /*5600*/  LDSM.16.M88.4 R132, [R200+0x6900] ;  /* 0x00690000c884783b */ /* 0x000e6e0000000200 */
[C---:B------:R-:W-:Y:S01]  /*5610*/  HMMA.16816.F32.BF16 R4, R152.reuse, R156, R4 ;  /* 0x0000009c9804723c */ /* 0x040fe20000041804 */
[----:B------:R-:W3:Y:S07]  /*5620*/  LDSM.16.M88.4 R148, [R192] ;  /* 0x00000000c094783b */ /* 0x000eee0000000200 */
[C---:B------:R-:W-:Y:S01]  /*5630*/  HMMA.16816.F32.BF16 R8, R152.reuse, R158, R8 ;  /* 0x0000009e9808723c */ /* 0x040fe20000041808 */
[----:B------:R-:W-:Y:S07]  /*5640*/  LDSM.16.M88.4 R156, [R192+0x1000] ;  /* 0x00100000c09c783b */ /* 0x000fee0000000200 */
[C---:B------:R-:W-:Y:S08]  /*5650*/  HMMA.16816.F32.BF16 R12, R152.reuse, R160, R12 ;  /* 0x000000a0980c723c */ /* 0x040ff0000004180c */
[C---:B------:R-:W-:Y:S01]  /*5660*/  HMMA.16816.F32.BF16 R16, R152.reuse, R162, R16 ;  /* 0x000000a29810723c */ /* 0x040fe20000041810 */
[----:B------:R-:W-:Y:S07]  /*5670*/  LDSM.16.M88.4 R160, [R192+0x1800] ;  /* 0x00180000c0a0783b */ /* 0x000fee0000000200 */
[C---:B------:R-:W-:Y:S08]  /*5680*/  HMMA.16816.F32.BF16 R20, R152.reuse, R164, R20 ;  /* 0x000000a49814723c */ /* 0x040ff00000041814 */
[C---:B------:R-:W-:Y:S01]  /*5690*/  HMMA.16816.F32.BF16 R24, R152.reuse, R166, R24 ;  /* 0x000000a69818723c */ /* 0x040fe20000041818 */
[----:B------:R-:W-:Y:S07]  /*56a0*/  LDSM.16.M88.4 R164, [R206+0x10100] ;  /* 0x01010000cea4783b */ /* 0x000fee0000000200 */
[C---:B------:R-:W-:Y:S08]  /*56b0*/  HMMA.16816.F32.BF16 R28, R152.reuse, R168, R28 ;  /* 0x000000a8981c723c */ /* 0x040ff0000004181c */
[----:B------:R-:W-:Y:S01]  /*56c0*/  HMMA.16816.F32.BF16 R32, R152, R170, R32 ;  /* 0x000000aa9820723c */ /* 0x000fe20000041820 */
[----:B------:R-:W4:Y:S07]  /*56d0*/  LDSM.16.M88.4 R152, [R192+0x800] ;  /* 0x00080000c098783b */ /* 0x000f2e0000000200 */
[C---:B--2---:R-:W-:Y:S01]  /*56e0*/  HMMA.16816.F32.BF16 R4, R172.reuse, R176, R4 ;  /* 0x000000b0ac04723c */ /* 0x044fe20000041804 */
[----:B------:R-:W2:Y:S07]  /*56f0*/  LDSM.16.M88.4 R168, [R205+0x8100] ;  /* 0x00810000cda8783b */ /* 0x000eae0000000200 */
[C---:B------:R-:W-:Y:S01]  /*5700*/  HMMA.16816.F32.BF16 R8, R172.reuse, R178, R8 ;  /* 0x000000b2ac08723c */ /* 0x040fe20000041808 */
[----:B------:R-:W-:Y:S07]  /*5710*/  LDSM.16.M88.4 R176, [R191] ;  /* 0x00000000bfb0783b */ /* 0x000fee0000000200 */
[C---:B-1----:R-:W-:Y:S08]  /*5720*/  HMMA.16816.F32.BF16 R12, R172.reuse, R132, R12 ;  /* 0x00000084ac0c723c */ /* 0x042ff0000004180c */
[C---:B------:R-:W-:Y:S01]  /*5730*/  HMMA.16816.F32.BF16 R16, R172.reuse, R134, R16 ;  /* 0x00000086ac10723c */ /* 0x040fe20000041810 */
[----:B------:R-:W1:Y:S07]  /*5740*/  LDSM.16.M88.4 R132, [R205+0x8900] ;  /* 0x00890000cd84783b */ /* 0x000e6e0000000200 */
[C---:B------:R-:W-:Y:S08]  /*5750*/  HMMA.16816.F32.BF16 R20, R172.reuse, R136, R20 ;  /* 0x00000088ac14723c */ /* 0x040ff00000041814 */
[C---:B------:R-:W-:Y:S01]  /*5760*/  HMMA.16816.F32.BF16 R24, R172.reuse, R138, R24 ;  /* 0x0000008aac18723c */ /* 0x040fe20000041818 */
[----:B------:R-:W5:Y:S07]  /*5770*/  LDSM.16.M88.4 R136, [R205+0x9100] ;  /* 0x00910000cd88783b */ /* 0x000f6e0000000200 */
[C---:B------:R-:W-:Y:S08]  /*5780*/  HMMA.16816.F32.BF16 R28, R172.reuse, R140, R28 ;  /* 0x0000008cac1c723c */ /* 0x040ff0000004181c */
[----:B------:R-:W-:Y:S01]  /*5790*/  HMMA.16816.F32.BF16 R32, R172, R142, R32 ;  /* 0x0000008eac20723c */ /* 0x000fe20000041820 */
[----:B------:R-:W1:Y:S07]  /*57a0*/  LDSM.16.M88.4 R140, [R205+0x9900] ;  /* 0x00990000cd8c783b */ /* 0x000e6e0000000200 */
[C---:B---3--:R-:W-:Y:S01]  /*57b0*/  HMMA.16816.F32.BF16 R4, R144.reuse, R148, R4 ;  /* 0x000000949004723c */ /* 0x048fe20000041804 */
[----:B------:R-:W3:Y:S07]  /*57c0*/  LDSM.16.M88.4 R172, [R202+0x10100] ;  /* 0x01010000caac783b */ /* 0x000eee0000000200 */
[C---:B------:R-:W-:Y:S01]  /*57d0*/  HMMA.16816.F32.BF16 R8, R144.reuse, R150, R8 ;  /* 0x000000969008723c */ /* 0x040fe20000041808 */
[----:B------:R-:W-:Y:S07]  /*57e0*/  LDSM.16.M88.4 R148, [R189] ;  /* 0x00000000bd94783b */ /* 0x000fee0000000200 */
[C---:B----4-:R-:W-:Y:S08]  /*57f0*/  HMMA.16816.F32.BF16 R12, R144.reuse, R152, R12 ;  /* 0x00000098900c723c */ /* 0x050ff0000004180c */
[C---:B------:R-:W-:Y:S01]  /*5800*/  HMMA.16816.F32.BF16 R16, R144.reuse, R154, R16 ;  /* 0x0000009a9010723c */ /* 0x040fe20000041810 */
[----:B------:R-:W-:Y:S07]  /*5810*/  LDSM.16.M88.4 R152, [R188] ;  /* 0x00000000bc98783b */ /* 0x000fee0000000200 */
[C---:B------:R-:W-:Y:S08]  /*5820*/  HMMA.16816.F32.BF16 R20, R144.reuse, R156, R20 ;  /* 0x0000009c9014723c */ /* 0x040ff00000041814 */
[C---:B------:R-:W-:Y:S01]  /*5830*/  HMMA.16816.F32.BF16 R24, R144.reuse, R158, R24 ;  /* 0x0000009e9018723c */ /* 0x040fe20000041818 */
[----:B------:R-:W-:Y:S07]  /*5840*/  LDSM.16.M88.4 R156, [R201+0x10100] ;  /* 0x01010000c99c783b */ /* 0x000fee0000000200 */
[C---:B------:R-:W-:Y:S08]  /*5850*/  HMMA.16816.F32.BF16 R28, R144.reuse, R160, R28 ;  /* 0x000000a0901c723c */ /* 0x040ff0000004181c */
[----:B------:R-:W-:Y:S01]  /*5860*/  HMMA.16816.F32.BF16 R32, R144, R162, R32 ;  /* 0x000000a29020723c */ /* 0x000fe20000041820 */
[----:B------:R-:W4:Y:S07]  /*5870*/  LDSM.16.M88.4 R144, [R190] ;  /* 0x00000000be90783b */ /* 0x000f2e0000000200 */
[C---:B--2---:R-:W-:Y:S01]  /*5880*/  HMMA.16816.F32.BF16 R4, R164.reuse, R168, R4 ;  /* 0x000000a8a404723c */ /* 0x044fe20000041804 */
[----:B------:R-:W2:Y:S07]  /*5890*/  LDSM.16.M88.4 R160, [R200+0x8100] ;  /* 0x00810000c8a0783b */ /* 0x000eae0000000200 */
[C---:B------:R-:W-:Y:S01]  /*58a0*/  HMMA.16816.F32.BF16 R8, R164.reuse, R170, R8 ;  /* 0x000000aaa408723c */ /* 0x040fe20000041808 */
[----:B------:R-:W-:Y:S07]  /*58b0*/  LDSM.16.M88.4 R168, [R192+0x2000] ;  /* 0x00200000c0a8783b */ /* 0x000fee0000000200 */
[C---:B-1----:R-:W-:Y:S08]  /*58c0*/  HMMA.16816.F32.BF16 R12, R164.reuse, R132, R12 ;  /* 0x00000084a40c723c */ /* 0x042ff0000004180c */
[C---:B------:R-:W-:Y:S01]  /*58d0*/  HMMA.16816.F32.BF16 R16, R164.reuse, R134, R16 ;  /* 0x00000086a410723c */ /* 0x040fe20000041810 */
[----:B------:R-:W1:Y:S07]  /*58e0*/  LDSM.16.M88.4 R132, [R200+0x8900] ;  /* 0x00890000c884783b */ /* 0x000e6e0000000200 */
[C---:B-----5:R-:W-:Y:S08]  /*58f0*/  HMMA.16816.F32.BF16 R20, R164.reuse, R136, R20 ;  /* 0x00000088a414723c */ /* 0x060ff00000041814 */
        /* <DEDUP_REMOVED lines=8> */
[----:B------:R-:W-:Y:S07]  /*5980*/  LDSM.16.M88.4 R176, [R205+0xa100] ;  /* 0x00a10000cdb0783b */ /* 0x000fee0000000200 */
[C---:B----4-:R-:W-:Y:S08]  /*5990*/  HMMA.16816.F32.BF16 R12, R172.reuse, R144, R12 ;  /* 0x00000090ac0c723c */ /* 0x050ff0000004180c */
[C---:B------:R-:W-:Y:S01]  /*59a0*/  HMMA.16816.F32.BF16 R16, R172.reuse, R146, R16 ;  /* 0x00000092ac10723c */ /* 0x040fe20000041810 */
[----:B------:R-:W4:Y:S07]  /*59b0*/  LDSM.16.M88.4 R144, [R192+0x2800] ;  /* 0x00280000c090783b */ /* 0x000f2e0000000200 */
[C---:B------:R-:W-:Y:S08]  /*59c0*/  HMMA.16816.F32.BF16 R20, R172.reuse, R148, R20 ;  /* 0x00000094ac14723c */ /* 0x040ff00000041814 */
[C---:B------:R-:W-:Y:S01]  /*59d0*/  HMMA.16816.F32.BF16 R24, R172.reuse, R150, R24 ;  /* 0x00000096ac18723c */ /* 0x040fe20000041818 */
[----:B------:R-:W3:Y:S07]  /*59e0*/  LDSM.16.M88.4 R148, [R192+0x3000] ;  /* 0x00300000c094783b */ /* 0x000eee0000000200 */
[C---:B------:R-:W-:Y:S08]  /*59f0*/  HMMA.16816.F32.BF16 R28, R172.reuse, R152, R28 ;  /* 0x00000098ac1c723c */ /* 0x040ff0000004181c */
[----:B------:R-:W-:Y:S01]  /*5a00*/  HMMA.16816.F32.BF16 R32, R172, R154, R32 ;  /* 0x0000009aac20723c */ /* 0x000fe20000041820 */
[----:B------:R-:W3:Y:S07]  /*5a10*/  LDSM.16.M88.4 R152, [R192+0x3800] ;  /* 0x00380000c098783b */ /* 0x000eee0000000200 */
[C---:B--2---:R-:W-:Y:S01]  /*5a20*/  HMMA.16816.F32.BF16 R4, R156.reuse, R160, R4 ;  /* 0x000000a09c04723c */ /* 0x044fe20000041804 */
[----:B------:R-:W2:Y:S07]  /*5a30*/  LDSM.16.M88.4 R172, [R206+0x14100] ;  /* 0x01410000ceac783b */ /* 0x000eae0000000200 */
[C---:B------:R-:W-:Y:S01]  /*5a40*/  HMMA.16816.F32.BF16 R8, R156.reuse, R162, R8 ;  /* 0x000000a29c08723c */ /* 0x040fe20000041808 */
[----:B------:R-:W-:Y:S07]  /*5a50*/  LDSM.16.M88.4 R160, [R187] ;  /* 0x00000000bba0783b */ /* 0x000fee0000000200 */
        /* <DEDUP_REMOVED lines=15> */
[----:B------:R-:W4:Y:S07]  /*5b50*/  LDSM.16.M88.4 R144, [R186] ;  /* 0x00000000ba90783b */ /* 0x000f2e0000000200 */
[C---:B------:R-:W-:Y:S08]  /*5b60*/  HMMA.16816.F32.BF16 R20, R164.reuse, R148, R20 ;  /* 0x00000094a414723c */ /* 0x040ff00000041814 */
[C---:B------:R-:W-:Y:S01]  /*5b70*/  HMMA.16816.F32.BF16 R24, R164.reuse, R150, R24 ;  /* 0x00000096a418723c */ /* 0x040fe20000041818 */
[----:B------:R-:W3:Y:S07]  /*5b80*/  LDSM.16.M88.4 R148, [R185] ;  /* 0x00000000b994783b */ /* 0x000eee0000000200 */
[C---:B------:R-:W-:Y:S08]  /*5b90*/  HMMA.16816.F32.BF16 R28, R164.reuse, R152, R28 ;  /* 0x00000098a41c723c */ /* 0x040ff0000004181c */
[----:B------:R-:W-:Y:S01]  /*5ba0*/  HMMA.16816.F32.BF16 R32, R164, R154, R32 ;  /* 0x0000009aa420723c */ /* 0x000fe20000041820 */
[----:B------:R-:W3:Y:S07]  /*5bb0*/  LDSM.16.M88.4 R152, [R184] ;  /* 0x00000000b898783b */ /* 0x000eee0000000200 */
        /* <DEDUP_REMOVED lines=15> */
[C---:B------:R-:W-:Y:S08]  /*5cb0*/  HMMA.16816.F32.BF16 R8, R156.reuse, R162, R8 ;  /* 0x000000a29c08723c */ /* 0x040ff00000041808 */
[C---:B----4-:R-:W-:Y:S08]  /*5cc0*/  HMMA.16816.F32.BF16 R12, R156.reuse, R144, R12 ;  /* 0x000000909c0c723c */ /* 0x050ff0000004180c */
[C---:B------:R-:W-:Y:S08]  /*5cd0*/  HMMA.16816.F32.BF16 R16, R156.reuse, R146, R16 ;  /* 0x000000929c10723c */ /* 0x040ff00000041810 */
[C---:B------:R-:W-:Y:S08]  /*5ce0*/  HMMA.16816.F32.BF16 R20, R156.reuse, R148, R20 ;  /* 0x000000949c14723c */ /* 0x040ff00000041814 */
[C---:B------:R-:W-:Y:S08]  /*5cf0*/  HMMA.16816.F32.BF16 R24, R156.reuse, R150, R24 ;  /* 0x000000969c18723c */ /* 0x040ff00000041818 */
[C---:B------:R-:W-:Y:S08]  /*5d00*/  HMMA.16816.F32.BF16 R28, R156.reuse, R152, R28 ;  /* 0x000000989c1c723c */ /* 0x040ff0000004181c */
[----:B------:R-:W-:Y:S08]  /*5d10*/  HMMA.16816.F32.BF16 R32, R156, R154, R32 ;  /* 0x0000009a9c20723c */ /* 0x000ff00000041820 */
[C---:B--2---:R-:W-:Y:S08]  /*5d20*/  HMMA.16816.F32.BF16 R4, R164.reuse, R168, R4 ;  /* 0x000000a8a404723c */ /* 0x044ff00000041804 */
[C---:B------:R-:W-:Y:S08]  /*5d30*/  HMMA.16816.F32.BF16 R8, R164.reuse, R170, R8 ;  /* 0x000000aaa408723c */ /* 0x040ff00000041808 */
[C---:B-1----:R-:W-:Y:S08]  /*5d40*/  HMMA.16816.F32.BF16 R12, R164.reuse, R132, R12 ;  /* 0x00000084a40c723c */ /* 0x042ff0000004180c */
[C---:B------:R-:W-:Y:S01]  /*5d50*/  HMMA.16816.F32.BF16 R16, R164.reuse, R134, R16 ;  /* 0x00000086a410723c */ /* 0x040fe20000041810 */
[----:B------:R-:W1:Y:S07]  /*5d60*/  LDSM.16.M88.4 R132, [R192+0x4800] ;  /* 0x00480000c084783b */ /* 0x000e6e0000000200 */
[C---:B-----5:R-:W-:Y:S08]  /*5d70*/  HMMA.16816.F32.BF16 R20, R164.reuse, R136, R20 ;  /* 0x00000088a414723c */ /* 0x060ff00000041814 */
[C---:B------:R-:W-:Y:S01]  /*5d80*/  HMMA.16816.F32.BF16 R24, R164.reuse, R138, R24 ;  /* 0x0000008aa418723c */ /* 0x040fe20000041818 */
[----:B------:R-:W2:Y:S07]  /*5d90*/  LDSM.16.M88.4 R136, [R192+0x5000] ;  /* 0x00500000c088783b */ /* 0x000eae0000000200 */
[C---:B------:R-:W-:Y:S08]  /*5da0*/  HMMA.16816.F32.BF16 R28, R164.reuse, R140, R28 ;  /* 0x0000008ca41c723c */ /* 0x040ff0000004181c */
[----:B------:R-:W-:Y:S08]  /*5db0*/  HMMA.16816.F32.BF16 R32, R164, R142, R32 ;  /* 0x0000008ea420723c */ /* 0x000ff00000041820 */
[C---:B---3--:R-:W-:Y:S08]  /*5dc0*/  HMMA.16816.F32.BF16 R4, R172.reuse, R176, R4 ;  /* 0x000000b0ac04723c */ /* 0x048ff00000041804 */
[C---:B------:R-:W-:Y:S08]  /*5dd0*/  HMMA.16816.F32.BF16 R8, R172.reuse, R178, R8 ;  /* 0x000000b2ac08723c */ /* 0x040ff00000041808 */
[C---:B-1----:R-:W-:Y:S08]  /*5de0*/  HMMA.16816.F32.BF16 R12, R172.reuse, R132, R12 ;  /* 0x00000084ac0c723c */ /* 0x042ff0000004180c */
[C---:B------:R-:W-:Y:S01]  /*5df0*/  HMMA.16816.F32.BF16 R16, R172.reuse, R134, R16 ;  /* 0x00000086ac10723c */ /* 0x040fe20000041810 */
[----:B------:R-:W1:Y:S01]  /*5e00*/  LDSM.16.M88.4 R132, [R192+0x5800] ;  /* 0x00580000c084783b */ /* 0x000e620000000200 */
[----:B------:R-:W-:Y:S04]  /*5e10*/  DEPBAR.LE SB0, 0x0 ;  /* 0x000080000000791a */ /* 0x000fe80000000000 */
[----:B------:R-:W-:Y:S02]  /*5e20*/  FMUL.FTZ R227, R4, c[0x0][0x320] ;  /* 0x0000c80004e37a20 */ /* 0x000fe40000410000 */
[C---:B--2---:R-:W-:Y:S04]  /*5e30*/  HMMA.16816.F32.BF16 R20, R172.reuse, R136, R20 ;  /* 0x00000088ac14723c */ /* 0x044fe80000041814 */
        /* <DEDUP_REMOVED lines=10> */
[----:B------:R-:W4:Y:S01]  /*5ee0*/  MUFU.TANH R0, R0 ;  /* 0x0000000000007308 */ /* 0x000f220000002400 */
        /* <DEDUP_REMOVED lines=14> */
[----:B------:R-:W-:Y:S02]  /*5fd0*/  FMUL.FTZ R245, R21, c[0x0][0x320] ;  /* 0x0000c80015f57a20 */ /* 0x000fe40000410000 */
        /* <DEDUP_REMOVED lines=15> */
[----:B------:R-:W-:Y:S05]  /*60d0*/  FMUL.FTZ R249, R34, c[0x0][0x320] ;  /* 0x0000c80022f97a20 */ /* 0x000fea0000410000 */
[----:B------:R-:W1:Y:S01]  /*60e0*/  MUFU.TANH R228, R228 ;  /* 0x000000e400e47308 */ /* 0x000e620000002400 */
[----:B-----5:R-:W-:Y:S09]  /*60f0*/  FMUL.FTZ R248, R35, c[0x0][0x320] ;  /* 0x0000c80023f87a20 */ /* 0x020ff20000410000 */
        /* <DEDUP_REMOVED lines=22> */
[----:B------:R-:W1:Y:S01]  /*6260*/  MUFU.TANH R248, R248 ;  /* 0x000000f800f87308 */ /* 0x000e620000002400 */
[----:B------:R-:W-:-:S05]  /*6270*/  @P0 BRA `(.L_x_182) ;  /* 0x0000037000000947 */ /* 0x000fca0003800000 */
[----:B--234-:R-:W-:Y:S01]  /*6280*/  IADD3 R10, -R182, 0x10, RZ ;  /* 0x00000010b60a7810 */ /* 0x01cfe20007ffe1ff */
[----:B------:R-:W-:Y:S01]  /*6290*/  ULEA UR5, UR21, UR13, 0x6 ;  /* 0x0000000d15057291 */ /* 0x000fe2000f8e303f */
[----:B------:R-:W-:Y:S01]  /*62a0*/  IADD3 R9, -R221, 0x10, RZ ;  /* 0x00000010dd097810 */ /* 0x000fe20007ffe1ff */
[----:B------:R-:W-:Y:S01]  /*62b0*/  IMAD.MOV.U32 R207, RZ, RZ, RZ ;  /* 0x000000ffffcf7224 */ /* 0x000fe200078e00ff */
[----:B------:R-:W-:Y:S02]  /*62c0*/  LOP3.LUT R10, R10, 0xf, RZ, 0xc0, !PT ;  /* 0x0000000f0a0a7812 */ /* 0x000fe400078ec0ff */
[----:B------:R-:W-:Y:S01]  /*62d0*/  LOP3.LUT R9, R9, 0xf, RZ, 0xc0, !PT ;  /* 0x0000000f09097812 */ /* 0x000fe200078ec0ff */
[----:B------:R-:W-:Y:S05]  /*62e0*/  IMAD.U32 R5, RZ, RZ, UR5 ;  /* 0x00000005ff057e24 */ /* 0x000fea000f8e00ff */
[----:B------:R-:W-:Y:S05]  /*62f0*/  IADD3 R208, R5, -0x40, R210 ;  /* 0xffffffc005d07810 */ /* 0x000fea0007ffe0d2 */
[----:B------:R-:W-:Y:S04]  /*6300*/  @P3 IMAD.HI.U32 R5, R208, c[0x0][0x2bc], RZ ;  /* 0x0000af00d0053a27 */ /* 0x000fe800078e00ff */
[----:B------:R-:W-:Y:S01]  /*6310*/  IMAD.MOV.U32 R4, RZ, RZ, R208 ;  /* 0x000000ffff047224 */ /* 0x000fe200078e00d0 */
[----:B------:R-:W-:Y:S04]  /*6320*/  @P3 SHF.R.U32.HI R4, RZ, c[0x0][0x2c0], R5 ;  /* 0x0000b000ff043a19 */ /* 0x000fe80000011605 */
[C---:B------:R-:W-:Y:S04]  /*6330*/  @!P1 IADD3 R8, P0, R4.reuse, UR14, RZ ;  /* 0x0000000e04089c10 */ /* 0x040fe8000ff1e0ff */
[----:B------:R-:W-:Y:S02]  /*6340*/  @!P1 LEA.HI.X.SX32 R5, R4, UR6, 0x1, P0 ;  /* 0x0000000604059c11 */ /* 0x000fe400080f0eff */
[C---:B------:R-:W-:Y:S04]  /*6350*/  @!P1 LEA R6, P0, R8.reuse, c[0x0][0x2a0], 0x2 ;  /* 0x0000a80008069a11 */ /* 0x040fe800078010ff */
[----:B------:R-:W-:Y:S01]  /*6360*/  @!P1 LEA.HI.X R7, R8, c[0x0][0x2a4], R5, 0x2, P0 ;  /* 0x0000a90008079a11 */ /* 0x000fe200000f1405 */
[----:B------:R-:W-:Y:S04]  /*6370*/  IMAD.MOV R5, RZ, RZ, -R4 ;  /* 0x000000ffff057224 */ /* 0x000fe800078e0a04 */
[----:B------:R2:W3:Y:S01]  /*6380*/  @!P1 LDG.E R207, [R6.64] ;  /* 0x0000001606cf9981 */ /* 0x0004e2000c1e1900 */
[----:B------:R-:W-:Y:S05]  /*6390*/  IMAD R208, R5, c[0x0][0x2b8], R208 ;  /* 0x0000ae0005d07a24 */ /* 0x000fea00078e02d0 */
[----:B------:R-:W-:Y:S05]  /*63a0*/  SHF.R.S32.HI R5, RZ, 0x1f, R208 ;  /* 0x0000001fff057819 */ /* 0x000fea00000114d0 */
[----:B------:R-:W-:Y:S04]  /*63b0*/  IMAD R5, R5, c[0x0][0x1e0], RZ ;  /* 0x0000780005057a24 */ /* 0x000fe800078e02ff */
[C---:B------:R-:W-:Y:S02]  /*63c0*/  IMAD R5, R208.reuse, c[0x0][0x1e4], R5 ;  /* 0x00007900d0057a24 */ /* 0x040fe400078e0205 */
[----:B--2---:R-:W-:Y:S04]  /*63d0*/  IMAD.WIDE.U32 R6, R208, c[0x0][0x1e0], RZ ;  /* 0x00007800d0067a25 */ /* 0x004fe800078e00ff */
[----:B------:R-:W-:Y:S01]  /*63e0*/  IMAD.IADD R7, R7, 0x1, R5 ;  /* 0x0000000107077824 */ /* 0x000fe200078e0205 */
[----:B---3--:R-:W-:Y:S03]  /*63f0*/  SHF.R.S32.HI R4, RZ, 0x1f, R207 ;  /* 0x0000001fff047819 */ /* 0x008fe600000114cf */
[C---:B------:R-:W-:Y:S04]  /*6400*/  IMAD.WIDE.U32 R6, R207.reuse, c[0x0][0x1f0], R6 ;  /* 0x00007c00cf067a25 */ /* 0x040fe800078e0006 */
[----:B------:R-:W-:Y:S01]  /*6410*/  IMAD R4, R4, c[0x0][0x1f0], RZ ;  /* 0x00007c0004047a24 */ /* 0x000fe200078e02ff */
[----:B------:R-:W-:Y:S03]  /*6420*/  IADD3 R5, P0, R6, UR18, RZ ;  /* 0x0000001206057c10 */ /* 0x000fe6000ff1e0ff */
[----:B------:R-:W-:Y:S05]  /*6430*/  IMAD R4, R207, c[0x0][0x1f4], R4 ;  /* 0x00007d00cf047a24 */ /* 0x000fea00078e0204 */
[----:B------:R-:W-:Y:S02]  /*6440*/  IADD3.X R4, R7, UR8, R4, P0, !PT ;  /* 0x0000000807047c10 */ /* 0x000fe400087fe404 */
[C---:B------:R-:W-:Y:S04]  /*6450*/  LEA R12, P0, R5.reuse, c[0x0][0x1c8], 0x1 ;  /* 0x00007200050c7a11 */ /* 0x040fe800078008ff */
[----:B------:R-:W-:Y:S01]  /*6460*/  LEA.HI.X R16, R5, c[0x0][0x1cc], R4, 0x1, P0 ;  /* 0x0000730005107a11 */ /* 0x000fe200000f0c04 */
[----:B------:R-:W-:Y:S04]  /*6470*/  SHFL.IDX PT, R6, R12, RZ, 0x181f ;  /* 0x00181fff0c067589 */ /* 0x000fe800000e0000 */
[----:B------:R-:W2:Y:S04]  /*6480*/  SHFL.IDX PT, R4, R12, 0x1, 0x181f ;  /* 0x00381f000c047f89 */ /* 0x000ea800000e0000 */
[----:B------:R-:W3:Y:S04]  /*6490*/  SHFL.IDX PT, R5, R16, 0x1, 0x181f ;  /* 0x00381f0010057f89 */ /* 0x000ee800000e0000 */
[----:B------:R-:W4:Y:S01]  /*64a0*/  SHFL.IDX PT, R7, R16, RZ, 0x181f ;  /* 0x00181fff10077589 */ /* 0x000f2200000e0000 */
[-C--:B--2---:R-:W-:Y:S04]  /*64b0*/  IADD3 R10, P2, P0, R10, R4.reuse, R183 ;  /* 0x000000040a0a7210 */ /* 0x084fe8000785e0b7 */
[-C--:B---3--:R-:W-:Y:S02]  /*64c0*/  IADD3.X R11, RZ, R5.reuse, R222, P2, P0 ;  /* 0x00000005ff0b7210 */ /* 0x088fe400017e04de */
[----:B------:R-:W-:Y:S04]  /*64d0*/  IADD3 R8, P2, P0, R9, R4, R180 ;  /* 0x0000000409087210 */ /* 0x000fe8000785e0b4 */
[--C-:B------:R-:W-:Y:S02]  /*64e0*/  IADD3.X R9, RZ, R5, R181.reuse, P2, P0 ;  /* 0x00000005ff097210 */ /* 0x100fe400017e04b5 */
[C---:B------:R-:W-:Y:S02]  /*64f0*/  IADD3 R14, P2, R6.reuse, R223, RZ ;  /* 0x000000df060e7210 */ /* 0x040fe40007f5e0ff */
[C---:B------:R-:W-:Y:S03]  /*6500*/  IADD3 R12, P0, R6.reuse, R183, RZ ;  /* 0x000000b7060c7210 */ /* 0x040fe60007f1e0ff */
[C---:B----4-:R-:W-:Y:S01]  /*6510*/  IMAD.X R15, R7.reuse, 0x1, R224, P2 ;  /* 0x00000001070f7824 */ /* 0x050fe200010e06e0 */
[----:B------:R-:W-:Y:S01]  /*6520*/  IADD3 R6, P2, R6, R180, RZ ;  /* 0x000000b406067210 */ /* 0x000fe20007f5e0ff */
[C---:B------:R-:W-:Y:S01]  /*6530*/  IMAD.X R13, R7.reuse, 0x1, R222, P0 ;  /* 0x00000001070d7824 */ /* 0x040fe200000e06de */
[----:B------:R-:W-:Y:S02]  /*6540*/  IADD3 R4, P0, R4, R223, RZ ;  /* 0x000000df04047210 */ /* 0x000fe40007f1e0ff */
[----:B------:R2:W-:Y:S01]  /*6550*/  LDGSTS.E.BYPASS.LTC128B.128 [R209+0x6100], [R14.64], !P6 ;  /* 0x061000000ed17fae */ /* 0x0005e2000f101d56 */
        /* <DEDUP_REMOVED lines=9> */
.L_x_182:
[----:B--234-:R-:W-:Y:S01]  /*65f0*/  IMAD.MOV.U32 R11, RZ, RZ, R211 ;  /* 0x000000ffff0b7224 */ /* 0x01cfe200078e00d3 */
[----:B------:R-:W-:Y:S01]  /*6600*/  PLOP3.LUT P2, PT, PT, PT, UP2, 0x80, 0x0 ;  /* 0x000000000000781c */ /* 0x000fe20003f4f028 */
[----:B------:R-:W0:Y:S01]  /*6610*/  LDGDEPBAR ;  /* 0x00000000000079af */ /* 0x000e220000000000 */
[----:B------:R-:W-:Y:S01]  /*6620*/  PLOP3.LUT P0, PT, PT, PT, UP2, 0x80, 0x0 ;  /* 0x000000000000781c */ /* 0x000fe20003f0f028 */
[----:B------:R-:W-:Y:S06]  /*6630*/  USHF.L.U32 UR5, UR21, 0x6, URZ ;  /* 0x0000000615057899 */ /* 0x000fec000800063f */
[----:B------:R-:W-:Y:S04]  /*6640*/  IMAD.U32 R5, RZ, RZ, UR5 ;  /* 0x00000005ff057e24 */ /* 0x000fe8000f8e00ff */
[----:B------:R-:W-:Y:S01]  /*6650*/  @P2 IMAD.HI.U32 R4, R211, c[0x0][0x2c8], RZ ;  /* 0x0000b200d3042a27 */ /* 0x000fe200078e00ff */
[----:B------:R-:W-:Y:S04]  /*6660*/  IADD3 R5, -R212, 0x1, -R5 ;  /* 0x00000001d4057810 */ /* 0x000fe80007ffe905 */
[----:B------:R-:W-:Y:S01]  /*6670*/  @P0 SHF.R.U32.HI R11, RZ, c[0x0][0x2cc], R4 ;  /* 0x0000b300ff0b0a19 */ /* 0x000fe20000011604 */
[----:B------:R-:W-:Y:S01]  /*6680*/  IMAD.U32 R4, RZ, RZ, UR20 ;  /* 0x00000014ff047e24 */ /* 0x000fe2000f8e00ff */
[----:B------:R-:W-:Y:S03]  /*6690*/  PLOP3.LUT P0, PT, PT, PT, UP1, 0x40, 0x0 ;  /* 0x000000000000781c */ /* 0x000fe60003f0e818 */
[----:B------:R-:W2:Y:S01]  /*66a0*/  SHFL.IDX PT, R13, R11, RZ, 0x1c1f ;  /* 0x001c1fff0b0d7589 */ /* 0x000ea200000e0000 */
[----:B------:R-:W-:Y:S05]  /*66b0*/  IMAD R5, R4, c[0x0][0x1d0], R5 ;  /* 0x0000740004057a24 */ /* 0x000fea00078e0205 */
[----:B------:R-:W-:Y:S04]  /*66c0*/  IADD3 R4, R5, -c[0x0][0x168], RZ ;  /* 0x80005a0005047a10 */ /* 0x000fe80007ffe0ff */
[C---:B------:R-:W-:Y:S02]  /*66d0*/  IADD3 R5, R4.reuse, c[0x0][0x328], RZ ;  /* 0x0000ca0004057a10 */ /* 0x040fe40007ffe0ff */
[----:B------:R-:W-:Y:S03]  /*66e0*/  IADD3 R4, R4, UR12, RZ ;  /* 0x0000000c04047c10 */ /* 0x000fe6000fffe0ff */
[--C-:B--2---:R-:W-:Y:S02]  /*66f0*/  IMAD.IADD R9, R5, 0x1, R13.reuse ;  /* 0x0000000105097824 */ /* 0x104fe400078e020d */
[----:B------:R-:W-:Y:S01]  /*6700*/  IMAD.IADD R7, R4, 0x1, R13 ;  /* 0x0000000104077824 */ /* 0x000fe200078e020d */
[----:B------:R-:W-:-:S05]  /*6710*/  @P0 BRA `(.L_x_183) ;  /* 0x000001b000000947 */ /* 0x000fca0003800000 */
[----:B------:R-:W-:Y:S01]  /*6720*/  MOV R6, UR20 ;  /* 0x0000001400067c02 */ /* 0x000fe20008000f00 */
[----:B------:R-:W-:Y:S04]  /*6730*/  BSSY B0, `(.L_x_184) ;  /* 0x0000013000007945 */ /* 0x000fe80003800000 */
[----:B------:R-:W-:Y:S05]  /*6740*/  IMAD R13, R6, c[0x0][0x1d0], R13 ;  /* 0x00007400060d7a24 */ /* 0x000fea00078e020d */
[----:B------:R-:W-:Y:S04]  /*6750*/  IADD3 R13, R13, -c[0x0][0x168], RZ ;  /* 0x80005a000d0d7a10 */ /* 0x000fe80007ffe0ff */
[----:B------:R-:W-:Y:S11]  /*6760*/  ISETP.GT.AND P0, PT, R13, -0x1, PT ;  /* 0xffffffff0d00780c */ /* 0x000ff60003f04270 */
[----:B------:R-:W-:Y:S02]  /*6770*/  @!UPT UIADD3 URZ, URZ, URZ, URZ ;  /* 0x0000003f3f3ff290 */ /* 0x000fe4000fffe03f */
[----:B------:R-:W-:-:S05]  /*6780*/  @P0 BRA `(.L_x_185) ;  /* 0x0000008000000947 */ /* 0x000fca0003800000 */
[----:B------:R-:W-:Y:S01]  /*6790*/  LOP3.LUT R13, RZ, R13, RZ, 0x33, !PT ;  /* 0x0000000dff0d7212 */ /* 0x000fe200078e33ff */
[----:B------:R-:W-:Y:S05]  /*67a0*/  IMAD.MOV.U32 R6, RZ, RZ, c[0x0][0x32c] ;  /* 0x0000cb00ff067624 */ /* 0x000fea00078e00ff */
[----:B------:R-:W-:Y:S11]  /*67b0*/  ISETP.NE.AND P0, PT, R6, 0x1, PT ;  /* 0x000000010600780c */ /* 0x000ff60003f05270 */
[----:B------:R-:W-:Y:S02]  /*67c0*/  @!UPT UIADD3 URZ, URZ, URZ, URZ ;  /* 0x0000003f3f3ff290 */ /* 0x000fe4000fffe03f */
[----:B------:R-:W-:Y:S05]  /*67d0*/  @P0 IMAD.HI.U32 R6, R13, c[0x0][0x330], RZ ;  /* 0x0000cc000d060a27 */ /* 0x000fea00078e00ff */
[----:B------:R-:W-:Y:S04]  /*67e0*/  @P0 SHF.R.U32.HI R13, RZ, c[0x0][0x334], R6 ;  /* 0x0000cd00ff0d0a19 */ /* 0x000fe80000011606 */
[----:B------:R-:W-:Y:S01]  /*67f0*/  LOP3.LUT R13, RZ, R13, RZ, 0x33, !PT ;  /* 0x0000000dff0d7212 */ /* 0x000fe200078e33ff */
[----:B------:R-:W-:-:S05]  /*6800*/  BRA `(.L_x_186) ;  /* 0x0000005000007947 */ /* 0x000fca0003800000 */
.L_x_185:
[----:B------:R-:W-:Y:S04]  /*6810*/  MOV R6, c[0x0][0x32c] ;  /* 0x0000cb0000067a02 */ /* 0x000fe80000000f00 */
[----:B------:R-:W-:Y:S11]  /*6820*/  ISETP.NE.AND P0, PT, R6, 0x1, PT ;  /* 0x000000010600780c */ /* 0x000ff60003f05270 */
[----:B------:R-:W-:Y:S02]  /*6830*/  @!UPT UIADD3 URZ, URZ, URZ, URZ ;  /* 0x0000003f3f3ff290 */ /* 0x000fe4000fffe03f */
[----:B------:R-:W-:Y:S05]  /*6840*/  @P0 IMAD.HI.U32 R6, R13, c[0x0][0x330], RZ ;  /* 0x0000cc000d060a27 */ /* 0x000fea00078e00ff */
[----:B------:R-:W-:Y:S02]  /*6850*/  @P0 SHF.R.U32.HI R13, RZ, c[0x0][0x334], R6 ;  /* 0x0000cd00ff0d0a19 */ /* 0x000fe40000011606 */
.L_x_186:
[----:B------:R-:W-:Y:S05]  /*6860*/  BSYNC B0 ;  /* 0x0000000000007941 */ /* 0x000fea0003800000 */
.L_x_184:
[----:B------:R-:W-:Y:S04]  /*6870*/  IMAD.MOV.U32 R6, RZ, RZ, c[0x0][0x32c] ;  /* 0x0000cb00ff067624 */ /* 0x000fe800078e00ff */
[----:B------:R-:W-:Y:S04]  /*6880*/  IMAD R13, R13, R6, -UR5 ;  /* 0x800000050d0d7e24 */ /* 0x000fe8000f8e0206 */
[----:B------:R-:W-:Y:S05]  /*6890*/  IMAD.IADD R8, R13, 0x1, -R212 ;  /* 0x000000010d087824 */ /* 0x000fea00078e0ad4 */
[----:B------:R-:W-:Y:S02]  /*68a0*/  IADD3 R6, R8, c[0x0][0x32c], RZ ;  /* 0x0000cb0008067a10 */ /* 0x000fe40007ffe0ff */
[----:B------:R-:W-:Y:S02]  /*68b0*/  IMNMX R7, R7, R8, !PT ;  /* 0x0000000807077217 */ /* 0x000fe40007800200 */
[----:B------:R-:W-:Y:S02]  /*68c0*/  IMNMX R9, R9, R6, PT ;  /* 0x0000000609097217 */ /* 0x000fe40003800200 */
.L_x_183:
[----:B------:R-:W-:Y:S01]  /*68d0*/  UISETP.GT.AND UP0, UPT, UR21, -0x1, UPT ;  /* 0xffffffff1500788c */ /* 0x000fe2000bf04270 */
[----:B------:R-:W2:Y:S05]  /*68e0*/  SHFL.IDX PT, R11, R11, 0x1, 0x1c1f ;  /* 0x003c1f000b0b7f89 */ /* 0x000eaa00000e0000 */
[----:B------:R-:W-:Y:S02]  /*68f0*/  PLOP3.LUT P0, PT, PT, PT, UP0, 0x80, 0x0 ;  /* 0x000000000000781c */ /* 0x000fe40003f0f008 */
[----:B------:R-:W-:Y:S02]  /*6900*/  PLOP3.LUT P2, PT, PT, PT, UP0, 0x80, 0x0 ;  /* 0x000000000000781c */ /* 0x000fe40003f4f008 */
[C---:B------:R-:W-:Y:S02]  /*6910*/  ISETP.GT.AND P0, PT, R7.reuse, RZ, P0 ;  /* 0x000000ff0700720c */ /* 0x040fe40000704270 */
[----:B------:R-:W-:Y:S02]  /*6920*/  ISETP.GT.AND P2, PT, R7, 0x1, P2 ;  /* 0x000000010700780c */ /* 0x000fe40001744270 */
[C---:B------:R-:W-:Y:S02]  /*6930*/  ISETP.LT.OR P0, PT, R9.reuse, 0x1, P0 ;  /* 0x000000010900780c */ /* 0x040fe40000701670 */
[----:B------:R-:W-:Y:S02]  /*6940*/  ISETP.LT.OR P2, PT, R9, 0x2, P2 ;  /* 0x000000020900780c */ /* 0x000fe40001741670 */
[----:B------:R-:W-:Y:S02]  /*6950*/  FSEL R10, R227, -INF , !P0 ;  /* 0xff800000e30a7808 */ /* 0x000fe40004000000 */
[----:B------:R-:W-:Y:S02]  /*6960*/  PLOP3.LUT P0, PT, PT, PT, UP0, 0x80, 0x0 ;  /* 0x000000000000781c */ /* 0x000fe40003f0f008 */
[----:B------:R-:W-:Y:S02]  /*6970*/  FSEL R8, R229, -INF , !P2 ;  /* 0xff800000e5087808 */ /* 0x000fe40005000000 */
[----:B------:R-:W-:Y:S01]  /*6980*/  ISETP.GT.AND P0, PT, R7, 0x8, P0 ;  /* 0x000000080700780c */ /* 0x000fe20000704270 */
[--C-:B--2---:R-:W-:Y:S01]  /*6990*/  IMAD.IADD R5, R5, 0x1, R11.reuse ;  /* 0x0000000105057824 */ /* 0x104fe200078e020b */
[----:B------:R-:W-:Y:S01]  /*69a0*/  PLOP3.LUT P2, PT, PT, PT, UP0, 0x80, 0x0 ;  /* 0x000000000000781c */ /* 0x000fe20003f4f008 */
[----:B------:R-:W-:Y:S01]  /*69b0*/  IMAD.IADD R4, R4, 0x1, R11 ;  /* 0x0000000104047824 */ /* 0x000fe200078e020b */
[----:B------:R-:W-:Y:S02]  /*69c0*/  ISETP.LT.OR P0, PT, R9, 0x9, P0 ;  /* 0x000000090900780c */ /* 0x000fe40000701670 */
[----:B------:R-:W-:Y:S02]  /*69d0*/  ISETP.GT.AND P2, PT, R7, 0x9, P2 ;  /* 0x000000090700780c */ /* 0x000fe40001744270 */
[----:B-1----:R-:W-:Y:S02]  /*69e0*/  FSEL R230, R230, -INF , !P0 ;  /* 0xff800000e6e67808 */ /* 0x002fe40004000000 */
[----:B------:R-:W-:Y:S02]  /*69f0*/  PLOP3.LUT P0, PT, PT, PT, UP0, 0x80, 0x0 ;  /* 0x000000000000781c */ /* 0x000fe40003f0f008 */
[----:B------:R-:W-:Y:S02]  /*6a00*/  ISETP.LT.OR P2, PT, R9, 0xa, P2 ;  /* 0x0000000a0900780c */ /* 0x000fe40001741670 */
[----:B------:R-:W-:Y:S02]  /*6a10*/  ISETP.GT.AND P0, PT, R7, 0x10, P0 ;  /* 0x000000100700780c */ /* 0x000fe40000704270 */
[----:B------:R-:W-:Y:S02]  /*6a20*/  FSEL R6, R233, -INF , !P2 ;  /* 0xff800000e9067808 */ /* 0x000fe40005000000 */
[----:B------:R-:W-:Y:S02]  /*6a30*/  ISETP.LT.OR P0, PT, R9, 0x11, P0 ;  /* 0x000000110900780c */ /* 0x000fe40000701670 */
[----:B------:R-:W-:Y:S02]  /*6a40*/  PLOP3.LUT P2, PT, PT, PT, UP0, 0x80, 0x0 ;  /* 0x000000000000781c */ /* 0x000fe40003f4f008 */
[----:B------:R-:W-:Y:S02]  /*6a50*/  FSEL R164, R237, -INF , !P0 ;  /* 0xff800000eda47808 */ /* 0x000fe40004000000 */
[----:B------:R-:W-:Y:S02]  /*6a60*/  PLOP3.LUT P0, PT, PT, PT, UP0, 0x80, 0x0 ;  /* 0x000000000000781c */ /* 0x000fe40003f0f008 */
[C---:B------:R-:W-:Y:S02]  /*6a70*/  ISETP.GT.AND P2, PT, R7.reuse, 0x11, P2 ;  /* 0x000000110700780c */ /* 0x040fe40001744270 */
[----:B------:R-:W-:Y:S02]  /*6a80*/  ISETP.GT.AND P0, PT, R7, 0x18, P0 ;  /* 0x000000180700780c */ /* 0x000fe40000704270 */
[C---:B------:R-:W-:Y:S02]  /*6a90*/  ISETP.LT.OR P2, PT, R9.reuse, 0x12, P2 ;  /* 0x000000120900780c */ /* 0x040fe40001741670 */
[----:B------:R-:W-:Y:S02]  /*6aa0*/  ISETP.LT.OR P0, PT, R9, 0x19, P0 ;  /* 0x000000190900780c */ /* 0x000fe40000701670 */
[----:B------:R-:W-:Y:S02]  /*6ab0*/  FSEL R162, R236, -INF , !P2 ;  /* 0xff800000eca27808 */ /* 0x000fe40005000000 */
[----:B------:R-:W-:Y:S02]  /*6ac0*/  FSEL R142, R238, -INF , !P0 ;  /* 0xff800000ee8e7808 */ /* 0x000fe40004000000 */
[----:B------:R-:W-:Y:S02]  /*6ad0*/  PLOP3.LUT P0, PT, PT, PT, UP0, 0x80, 0x0 ;  /* 0x000000000000781c */ /* 0x000fe40003f0f008 */
[----:B------:R-:W-:Y:S02]  /*6ae0*/  PLOP3.LUT P2, PT, PT, PT, UP0, 0x80, 0x0 ;  /* 0x000000000000781c */ /* 0x000fe40003f4f008 */
[C---:B------:R-:W-:Y:S02]  /*6af0*/  ISETP.GT.AND P0, PT, R7.reuse, 0x20, P0 ;  /* 0x000000200700780c */ /* 0x040fe40000704270 */
[----:B------:R-:W-:Y:S02]  /*6b00*/  ISETP.GT.AND P2, PT, R7, 0x19, P2 ;  /* 0x000000190700780c */ /* 0x000fe40001744270 */
[C---:B------:R-:W-:Y:S02]  /*6b10*/  ISETP.LT.OR P0, PT, R9.reuse, 0x21, P0 ;  /* 0x000000210900780c */ /* 0x040fe40000701670 */
[----:B------:R-:W-:Y:S02]  /*6b20*/  ISETP.LT.OR P2, PT, R9, 0x1a, P2 ;  /* 0x0000001a0900780c */ /* 0x000fe40001741670 */
[----:B------:R-:W-:Y:S02]  /*6b30*/  FSEL R160, R242, -INF , !P0 ;  /* 0xff800000f2a07808 */ /* 0x000fe40004000000 */
        /* <DEDUP_REMOVED lines=26> */
[----:B------:R-:W-:Y:S04]  /*6ce0*/  PLOP3.LUT P2, PT, PT, PT, UP0, 0x80, 0x0 ;  /* 0x000000000000781c */ /* 0x000fe80003f4f008 */
[----:B------:R-:W-:Y:S04]  /*6cf0*/  ISETP.GT.AND P2, PT, R7, 0x39, P2 ;  /* 0x000000390700780c */ /* 0x000fe80001744270 */
[----:B------:R-:W-:Y:S04]  /*6d00*/  ISETP.LT.OR P2, PT, R9, 0x3a, P2 ;  /* 0x0000003a0900780c */ /* 0x000fe80001741670 */
[----:B------:R-:W-:Y:S01]  /*6d10*/  FSEL R146, R159, -INF , !P2 ;  /* 0xff8000009f927808 */ /* 0x000fe20005000000 */
        /* <DEDUP_REMOVED lines=16> */
.L_x_189:
[----:B------:R-:W-:Y:S04]  /*6e20*/  MOV R7, c[0x0][0x32c] ;  /* 0x0000cb0000077a02 */ /* 0x000fe80000000f00 */
[----:B------:R-:W-:Y:S11]  /*6e30*/  ISETP.NE.AND P0, PT, R7, 0x1, PT ;  /* 0x000000010700780c */ /* 0x000ff60003f05270 */
[----:B------:R-:W-:Y:S02]  /*6e40*/  @!UPT UIADD3 URZ, URZ, URZ, URZ ;  /* 0x0000003f3f3ff290 */ /* 0x000fe4000fffe03f */
[----:B------:R-:W-:Y:S05]  /*6e50*/  @P0 IMAD.HI.U32 R7, R12, c[0x0][0x330], RZ ;  /* 0x0000cc000c070a27 */ /* 0x000fea00078e00ff */
[----:B------:R-:W-:Y:S02]  /*6e60*/  @P0 SHF.R.U32.HI R12, RZ, c[0x0][0x334], R7 ;  /* 0x0000cd00ff0c0a19 */ /* 0x000fe40000011607 */
.L_x_190:
[----:B------:R-:W-:Y:S05]  /*6e70*/  BSYNC B0 ;  /* 0x0000000000007941 */ /* 0x000fea0003800000 */
.L_x_188:
[----:B------:R-:W-:Y:S04]  /*6e80*/  IMAD.MOV.U32 R7, RZ, RZ, c[0x0][0x32c] ;  /* 0x0000cb00ff077624 */ /* 0x000fe800078e00ff */
[----:B------:R-:W-:Y:S04]  /*6e90*/  IMAD R7, R12, R7, -UR5 ;  /* 0x800000050c077e24 */ /* 0x000fe8000f8e0207 */
[----:B------:R-:W-:Y:S05]  /*6ea0*/  IMAD.IADD R7, R7, 0x1, -R212 ;  /* 0x0000000107077824 */ /* 0x000fea00078e0ad4 */
[----:B------:R-:W-:Y:S02]  /*6eb0*/  IADD3 R12, R7, c[0x0][0x32c], RZ ;  /* 0x0000cb00070c7a10 */ /* 0x000fe40007ffe0ff */
[----:B------:R-:W-:Y:S02]  /*6ec0*/  IMNMX R4, R4, R7, !PT ;  /* 0x0000000704047217 */ /* 0x000fe40007800200 */
[----:B------:R-:W-:Y:S02]  /*6ed0*/  IMNMX R5, R5, R12, PT ;  /* 0x0000000c05057217 */ /* 0x000fe40003800200 */
.L_x_187:
[----:B------:R-:W-:Y:S01]  /*6ee0*/  PLOP3.LUT P2, PT, PT, PT, UP0, 0x80, 0x0 ;  /* 0x000000000000781c */ /* 0x000fe20003f4f008 */
[----:B------:R-:W-:Y:S01]  /*6ef0*/  LDSM.16.MT88.4 R20, [R198+0x100] ;  /* 0x00010000c614783b */ /* 0x000fe20000004200 */
[----:B------:R-:W-:Y:S02]  /*6f00*/  PLOP3.LUT P0, PT, PT, PT, UP0, 0x80, 0x0 ;  /* 0x000000000000781c */ /* 0x000fe40003f0f008 */
[----:B------:R-:W-:Y:S02]  /*6f10*/  ISETP.GT.AND P2, PT, R4, RZ, P2 ;  /* 0x000000ff0400720c */ /* 0x000fe40001744270 */
[----:B------:R-:W-:Y:S02]  /*6f20*/  FMNMX.FTZ R7, R10, R3, !PT ;  /* 0x000000030a077209 */ /* 0x000fe40007810000 */
[----:B------:R-:W-:Y:S01]  /*6f30*/  ISETP.GT.AND P0, PT, R4, 0x1, P0 ;  /* 0x000000010400780c */ /* 0x000fe20000704270 */
[----:B------:R-:W-:Y:S01]  /*6f40*/  LDSM.16.MT88.4 R28, [R197+0x100] ;  /* 0x00010000c51c783b */ /* 0x000fe20000004200 */
[C---:B------:R-:W-:Y:S02]  /*6f50*/  ISETP.LT.OR P2, PT, R5.reuse, 0x1, P2 ;  /* 0x000000010500780c */ /* 0x040fe40001741670 */
[----:B------:R-:W-:Y:S02]  /*6f60*/  FMNMX.FTZ R7, R8, R7, !PT ;  /* 0x0000000708077209 */ /* 0x000fe40007810000 */
[----:B------:R-:W-:Y:S02]  /*6f70*/  FSEL R13, R0, -INF , !P2 ;  /* 0xff800000000d7808 */ /* 0x000fe40005000000 */
[----:B------:R-:W-:Y:S02]  /*6f80*/  ISETP.LT.OR P0, PT, R5, 0x2, P0 ;  /* 0x000000020500780c */ /* 0x000fe40000701670 */
[----:B------:R-:W-:Y:S02]  /*6f90*/  PLOP3.LUT P2, PT, PT, PT, UP0, 0x80, 0x0 ;  /* 0x000000000000781c */ /* 0x000fe40003f4f008 */
[----:B------:R-:W-:Y:S02]  /*6fa0*/  FMNMX.FTZ R7, R230, R7, !PT ;  /* 0x00000007e6077209 */ /* 0x000fe40007810000 */
[----:B------:R-:W-:Y:S02]  /*6fb0*/  FSEL R225, R225, -INF , !P0 ;  /* 0xff800000e1e17808 */ /* 0x000fe40004000000 */
[----:B------:R-:W-:Y:S02]  /*6fc0*/  ISETP.GT.AND P2, PT, R4, 0x8, P2 ;  /* 0x000000080400780c */ /* 0x000fe40001744270 */
[----:B------:R-:W-:Y:S02]  /*6fd0*/  PLOP3.LUT P0, PT, PT, PT, UP0, 0x80, 0x0 ;  /* 0x000000000000781c */ /* 0x000fe40003f0f008 */
[----:B------:R-:W-:Y:S02]  /*6fe0*/  FMNMX.FTZ R7, R6, R7, !PT ;  /* 0x0000000706077209 */ /* 0x000fe40007810000 */
[----:B------:R-:W-:Y:S02]  /*6ff0*/  ISETP.GT.AND P0, PT, R4, 0x9, P0 ;  /* 0x000000090400780c */ /* 0x000fe40000704270 */
[C---:B------:R-:W-:Y:S02]  /*7000*/  ISETP.LT.OR P2, PT, R5.reuse, 0x9, P2 ;  /* 0x000000090500780c */ /* 0x040fe40001741670 */
[----:B------:R-:W-:Y:S02]  /*7010*/  FMNMX.FTZ R7, R164, R7, !PT ;  /* 0x00000007a4077209 */ /* 0x000fe40007810000 */
[----:B------:R-:W-:Y:S02]  /*7020*/  FSEL R11, R226, -INF , !P2 ;  /* 0xff800000e20b7808 */ /* 0x000fe40005000000 */
[C---:B------:R-:W-:Y:S02]  /*7030*/  ISETP.LT.OR P0, PT, R5.reuse, 0xa, P0 ;  /* 0x0000000a0500780c */ /* 0x040fe40000701670 */
        /* <DEDUP_REMOVED lines=17> */
[----:B------:R-:W-:Y:S02]  /*7150*/  FMNMX.FTZ R0, R13, R2, !PT ;  /* 0x000000020d007209 */ /* 0x000fe40007810000 */
[----:B------:R-:W-:Y:S02]  /*7160*/  ISETP.GT.AND P0, PT, R4, 0x19, P0 ;  /* 0x000000190400780c */ /* 0x000fe40000704270 */
[----:B------:R-:W-:Y:S02]  /*7170*/  ISETP.LT.OR P2, PT, R5, 0x19, P2 ;  /* 0x000000190500780c */ /* 0x000fe40001741670 */
[----:B------:R-:W-:Y:S02]  /*7180*/  FMNMX.FTZ R7, R156, R7, !PT ;  /* 0x000000079c077209 */ /* 0x000fe40007810000 */
[----:B------:R-:W-:Y:S02]  /*7190*/  FSEL R143, R235, -INF , !P2 ;  /* 0xff800000eb8f7808 */ /* 0x000fe40005000000 */
[----:B------:R-:W-:Y:S02]  /*71a0*/  ISETP.LT.OR P0, PT, R5, 0x1a, P0 ;  /* 0x0000001a0500780c */ /* 0x000fe40000701670 */
[----:B------:R-:W-:Y:S02]  /*71b0*/  FMNMX.FTZ R0, R225, R0, !PT ;  /* 0x00000000e1007209 */ /* 0x000fe40007810000 */
[----:B------:R-:W-:Y:S02]  /*71c0*/  PLOP3.LUT P2, PT, PT, PT, UP0, 0x80, 0x0 ;  /* 0x000000000000781c */ /* 0x000fe40003f4f008 */
[----:B------:R-:W-:Y:S02]  /*71d0*/  FMNMX.FTZ R7, R154, R7, !PT ;  /* 0x000000079a077209 */ /* 0x000fe40007810000 */
[----:B------:R-:W-:Y:S02]  /*71e0*/  FSEL R141, R234, -INF , !P0 ;  /* 0xff800000ea8d7808 */ /* 0x000fe40004000000 */
[----:B------:R-:W-:Y:S02]  /*71f0*/  ISETP.GT.AND P2, PT, R4, 0x20, P2 ;  /* 0x000000200400780c */ /* 0x000fe40001744270 */
[----:B------:R-:W-:Y:S02]  /*7200*/  FMNMX.FTZ R0, R11, R0, !PT ;  /* 0x000000000b007209 */ /* 0x000fe40007810000 */
[----:B------:R-:W-:Y:S02]  /*7210*/  PLOP3.LUT P0, PT, PT, PT, UP0, 0x80, 0x0 ;  /* 0x000000000000781c */ /* 0x000fe40003f0f008 */
[----:B------:R-:W-:Y:S02]  /*7220*/  FMNMX.FTZ R7, R152, R7, !PT ;  /* 0x0000000798077209 */ /* 0x000fe40007810000 */
[----:B------:R-:W-:Y:S02]  /*7230*/  ISETP.GT.AND P0, PT, R4, 0x21, P0 ;  /* 0x000000210400780c */ /* 0x000fe40000704270 */
[----:B------:R-:W-:Y:S02]  /*7240*/  ISETP.LT.OR P2, PT, R5, 0x21, P2 ;  /* 0x000000210500780c */ /* 0x000fe40001741670 */
[----:B------:R-:W-:Y:S02]  /*7250*/  FMNMX.FTZ R0, R9, R0, !PT ;  /* 0x0000000009007209 */ /* 0x000fe40007810000 */
[----:B------:R-:W-:Y:S02]  /*7260*/  FMNMX.FTZ R7, R150, R7, !PT ;  /* 0x0000000796077209 */ /* 0x000fe40007810000 */
[----:B------:R-:W-:Y:S02]  /*7270*/  FSEL R159, R240, -INF , !P2 ;  /* 0xff800000f09f7808 */ /* 0x000fe40005000000 */
[----:B------:R-:W-:Y:S02]  /*7280*/  FMNMX.FTZ R12, R163, R0, !PT ;  /* 0x00000000a30c7209 */ /* 0x000fe40007810000 */
[----:B------:R-:W-:Y:S02]  /*7290*/  ISETP.LT.OR P0, PT, R5, 0x22, P0 ;  /* 0x000000220500780c */ /* 0x000fe40000701670 */
[----:B------:R-:W-:Y:S02]  /*72a0*/  PLOP3.LUT P2, PT, PT, PT, UP0, 0x80, 0x0 ;  /* 0x000000000000781c */ /* 0x000fe40003f4f008 */
[----:B------:R-:W-:Y:S02]  /*72b0*/  FMNMX.FTZ R7, R148, R7, !PT ;  /* 0x0000000794077209 */ /* 0x000fe40007810000 */
[----:B------:R-:W-:Y:S02]  /*72c0*/  FSEL R157, R239, -INF , !P0 ;  /* 0xff800000ef9d7808 */ /* 0x000fe40004000000 */
[----:B------:R-:W-:Y:S02]  /*72d0*/  FMNMX.FTZ R12, R161, R12, !PT ;  /* 0x0000000ca10c7209 */ /* 0x000fe40007810000 */
[----:B------:R-:W-:Y:S02]  /*72e0*/  ISETP.GT.AND P2, PT, R4, 0x28, P2 ;  /* 0x000000280400780c */ /* 0x000fe40001744270 */
[----:B------:R-:W-:Y:S02]  /*72f0*/  PLOP3.LUT P0, PT, PT, PT, UP0, 0x80, 0x0 ;  /* 0x000000000000781c */ /* 0x000fe40003f0f008 */
[----:B------:R-:W-:Y:S02]  /*7300*/  FMNMX.FTZ R0, R146, R7, !PT ;  /* 0x0000000792007209 */ /* 0x000fe40007810000 */
[----:B------:R-:W-:Y:S02]  /*7310*/  FMNMX.FTZ R12, R143, R12, !PT ;  /* 0x0000000c8f0c7209 */ /* 0x000fe40007810000 */
[----:B------:R-:W-:Y:S01]  /*7320*/  ISETP.GT.AND P0, PT, R4, 0x29, P0 ;  /* 0x000000290400780c */ /* 0x000fe20000704270 */
[----:B------:R-:W1:Y:S01]  /*7330*/  SHFL.BFLY PT, R7, R0, 0x2, 0x1f ;  /* 0x0c401f0000077f89 */ /* 0x000e6200000e0000 */
[----:B------:R-:W-:Y:S02]  /*7340*/  ISETP.LT.OR P2, PT, R5, 0x29, P2 ;  /* 0x000000290500780c */ /* 0x000fe40001741670 */
[----:B------:R-:W-:Y:S02]  /*7350*/  FMNMX.FTZ R12, R141, R12, !PT ;  /* 0x0000000c8d0c7209 */ /* 0x000fe40007810000 */
[----:B------:R-:W-:Y:S02]  /*7360*/  FSEL R155, R244, -INF , !P2 ;  /* 0xff800000f49b7808 */ /* 0x000fe40005000000 */
[----:B------:R-:W-:Y:S02]  /*7370*/  ISETP.LT.OR P0, PT, R5, 0x2a, P0 ;  /* 0x0000002a0500780c */ /* 0x000fe40000701670 */
[----:B------:R-:W-:Y:S02]  /*7380*/  PLOP3.LUT P2, PT, PT, PT, UP0, 0x80, 0x0 ;  /* 0x000000000000781c */ /* 0x000fe40003f4f008 */
[----:B------:R-:W-:Y:S02]  /*7390*/  FSEL R153, R243, -INF , !P0 ;  /* 0xff800000f3997808 */ /* 0x000fe40004000000 */
[----:B------:R-:W-:Y:S02]  /*73a0*/  FMNMX.FTZ R12, R159, R12, !PT ;  /* 0x0000000c9f0c7209 */ /* 0x000fe40007810000 */
[C---:B------:R-:W-:Y:S02]  /*73b0*/  ISETP.GT.AND P2, PT, R4.reuse, 0x30, P2 ;  /* 0x000000300400780c */ /* 0x040fe40001744270 */
[----:B------:R-:W-:Y:S02]  /*73c0*/  PLOP3.LUT P0, PT, PT, PT, UP0, 0x80, 0x0 ;  /* 0x000000000000781c */ /* 0x000fe40003f0f008 */
[----:B------:R-:W-:Y:S02]  /*73d0*/  FMNMX.FTZ R12, R157, R12, !PT ;  /* 0x0000000c9d0c7209 */ /* 0x000fe40007810000 */
[----:B------:R-:W-:Y:S02]  /*73e0*/  ISETP.GT.AND P0, PT, R4, 0x31, P0 ;  /* 0x000000310400780c */ /* 0x000fe40000704270 */
        /* <DEDUP_REMOVED lines=8> */
[----:B------:R-:W-:Y:S01]  /*7470*/  PLOP3.LUT P0, PT, PT, PT, UP0, 0x80, 0x0 ;  /* 0x000000000000781c */ /* 0x000fe20003f0f008 */
[----:B------:R-:W-:Y:S01]  /*7480*/  UISETP.GT.AND UP0, UPT, UR21, UR4, UPT ;  /* 0x000000041500728c */ /* 0x000fe2000bf04270 */
[----:B------:R-:W-:Y:S01]  /*7490*/  ISETP.LT.OR P2, PT, R5, 0x39, P2 ;  /* 0x000000390500780c */ /* 0x000fe20001741670 */
[----:B------:R-:W-:Y:S01]  /*74a0*/  UIADD3 UR21, UR21, -0x1, URZ ;  /* 0xffffffff15157890 */ /* 0x000fe2000fffe03f */
[----:B------:R-:W-:Y:S02]  /*74b0*/  ISETP.GT.AND P0, PT, R4, 0x39, P0 ;  /* 0x000000390400780c */ /* 0x000fe40000704270 */
[----:B------:R-:W-:Y:S02]  /*74c0*/  FMNMX.FTZ R4, R149, R14, !PT ;  /* 0x0000000e95047209 */ /* 0x000fe40007810000 */
[----:B-1----:R-:W-:Y:S02]  /*74d0*/  FMNMX.FTZ R12, R0, R7, !PT ;  /* 0x00000007000c7209 */ /* 0x002fe40007810000 */
[----:B------:R-:W-:Y:S02]  /*74e0*/  FSEL R145, R249, -INF , !P2 ;  /* 0xff800000f9917808 */ /* 0x000fe40005000000 */
[----:B------:R-:W-:Y:S01]  /*74f0*/  FMNMX.FTZ R0, R147, R4, !PT ;  /* 0x0000000493007209 */ /* 0x000fe20007810000 */
[----:B------:R-:W1:Y:S01]  /*7500*/  SHFL.BFLY PT, R15, R12, 0x1, 0x1f ;  /* 0x0c201f000c0f7f89 */ /* 0x000e6200000e0000 */
[----:B------:R-:W-:Y:S02]  /*7510*/  ISETP.LT.OR P0, PT, R5, 0x3a, P0 ;  /* 0x0000003a0500780c */ /* 0x000fe40000701670 */
[----:B------:R-:W-:Y:S02]  /*7520*/  FMNMX.FTZ R0, R145, R0, !PT ;  /* 0x0000000091007209 */ /* 0x000fe40007810000 */
[----:B------:R-:W-:Y:S04]  /*7530*/  FSEL R133, R248, -INF , !P0 ;  /* 0xff800000f8857808 */ /* 0x000fe80004000000 */
[----:B------:R-:W-:Y:S05]  /*7540*/  FMNMX.FTZ R7, R133, R0, !PT ;  /* 0x0000000085077209 */ /* 0x000fea0007810000 */
[----:B------:R-:W2:Y:S01]  /*7550*/  SHFL.BFLY PT, R4, R7, 0x2, 0x1f ;  /* 0x0c401f0007047f89 */ /* 0x000ea200000e0000 */
[----:B-1----:R-:W-:Y:S04]  /*7560*/  FMNMX.FTZ R0, R12, R15, !PT ;  /* 0x0000000f0c007209 */ /* 0x002fe80007810000 */
[C---:B------:R-:W-:Y:S01]  /*7570*/  FSETP.NEU.FTZ.AND P0, PT, R0.reuse, -INF , PT ;  /* 0xff8000000000780b */ /* 0x040fe20003f1d000 */
[----:B------:R-:W-:Y:S05]  /*7580*/  FMUL.FTZ R151, R0, c[0x0][0x2d0] ;  /* 0x0000b40000977a20 */ /* 0x000fea0000410000 */
[----:B------:R-:W-:Y:S02]  /*7590*/  FSEL R151, R151, RZ, P0 ;  /* 0x000000ff97977208 */ /* 0x000fe40000000000 */
[----:B--2---:R-:W-:Y:S03]  /*75a0*/  FMNMX.FTZ R5, R7, R4, !PT ;  /* 0x0000000407057209 */ /* 0x004fe60007810000 */
[--C-:B------:R-:W-:Y:S01]  /*75b0*/  FFMA.FTZ R168, R10, c[0x0][0x2d0], -R151.reuse ;  /* 0x0000b4000aa87a23 */ /* 0x100fe20000010897 */
[----:B------:R-:W-:Y:S01]  /*75c0*/  FSEL R4, R0, RZ, P0 ;  /* 0x000000ff00047208 */ /* 0x000fe20000000000 */
[--C-:B------:R-:W-:Y:S01]  /*75d0*/  FFMA.FTZ R135, R8, c[0x0][0x2d0], -R151.reuse ;  /* 0x0000b40008877a23 */ /* 0x100fe20000010897 */
[----:B------:R-:W1:Y:S01]  /*75e0*/  SHFL.BFLY PT, R132, R5, 0x1, 0x1f ;  /* 0x0c201f0005847f89 */ /* 0x000e6200000e0000 */
[----:B------:R-:W-:Y:S02]  /*75f0*/  FFMA.FTZ R134, R230, c[0x0][0x2d0], -R151 ;  /* 0x0000b400e6867a23 */ /* 0x000fe40000010897 */
[----:B------:R-:W-:Y:S01]  /*7600*/  MUFU.EX2 R168, R168 ;  /* 0x000000a800a87308 */ /* 0x000fe20000000800 */
[----:B------:R-:W-:Y:S02]  /*7610*/  FADD.FTZ R3, -R4, R3 ;  /* 0x0000000304037221 */ /* 0x000fe40000010100 */
[--C-:B------:R-:W-:Y:S02]  /*7620*/  FFMA.FTZ R169, R6, c[0x0][0x2d0], -R151.reuse ;  /* 0x0000b40006a97a23 */ /* 0x100fe40000010897 */
[----:B------:R-:W-:Y:S02]  /*7630*/  FMUL.FTZ R6, R3, c[0x0][0x2d0] ;  /* 0x0000b40003067a20 */ /* 0x000fe40000410000 */
[--C-:B------:R-:W-:Y:S02]  /*7640*/  FFMA.FTZ R174, R164, c[0x0][0x2d0], -R151.reuse ;  /* 0x0000b400a4ae7a23 */ /* 0x100fe40000010897 */
[----:B------:R-:W-:Y:S01]  /*7650*/  LDSM.16.MT88.4 R164, [R203+0x5900] ;  /* 0x00590000cba4783b */ /* 0x000fe20000004200 */
[----:B------:R-:W2:Y:S01]  /*7660*/  MUFU.EX2 R135, R135 ;  /* 0x0000008700877308 */ /* 0x000ea20000000800 */
[--C-:B------:R-:W-:Y:S02]  /*7670*/  FFMA.FTZ R175, R162, c[0x0][0x2d0], -R151.reuse ;  /* 0x0000b400a2af7a23 */ /* 0x100fe40000010897 */
[--C-:B------:R-:W-:Y:S02]  /*7680*/  FFMA.FTZ R176, R142, c[0x0][0x2d0], -R151.reuse ;  /* 0x0000b4008eb07a23 */ /* 0x100fe40000010897 */
[--C-:B------:R-:W-:Y:S02]  /*7690*/  FFMA.FTZ R177, R140, c[0x0][0x2d0], -R151.reuse ;  /* 0x0000b4008cb17a23 */ /* 0x100fe40000010897 */
[--C-:B------:R-:W-:Y:S02]  /*76a0*/  FFMA.FTZ R227, R160, c[0x0][0x2d0], -R151.reuse ;  /* 0x0000b400a0e37a23 */ /* 0x100fe40000010897 */
[--C-:B------:R-:W-:Y:S01]  /*76b0*/  FFMA.FTZ R228, R158, c[0x0][0x2d0], -R151.reuse ;  /* 0x0000b4009ee47a23 */ /* 0x100fe20000010897 */
[----:B------:R-:W-:Y:S01]  /*76c0*/  MUFU.EX2 R134, R134 ;  /* 0x0000008600867308 */ /* 0x000fe20000000800 */
[--C-:B------:R-:W-:Y:S01]  /*76d0*/  FFMA.FTZ R229, R156, c[0x0][0x2d0], -R151.reuse ;  /* 0x0000b4009ce57a23 */ /* 0x100fe20000010897 */
[----:B-1----:R-:W-:Y:S01]  /*76e0*/  FMNMX.FTZ R132, R5, R132, !PT ;  /* 0x0000008405847209 */ /* 0x002fe20007810000 */
[--C-:B------:R-:W-:Y:S02]  /*76f0*/  FFMA.FTZ R230, R154, c[0x0][0x2d0], -R151.reuse ;  /* 0x0000b4009ae67a23 */ /* 0x100fe40000010897 */
[--C-:B------:R-:W-:Y:S01]  /*7700*/  FFMA.FTZ R235, R152, c[0x0][0x2d0], -R151.reuse ;  /* 0x0000b40098eb7a23 */ /* 0x100fe20000010897 */
[C---:B------:R-:W-:Y:S01]  /*7710*/  FSETP.NEU.FTZ.AND P0, PT, R132.reuse, -INF , PT ;  /* 0xff8000008400780b */ /* 0x040fe20003f1d000 */
[----:B------:R-:W-:Y:S02]  /*7720*/  FMUL.FTZ R144, R132, c[0x0][0x2d0] ;  /* 0x0000b40084907a20 */ /* 0x000fe40000410000 */
[--C-:B------:R-:W-:Y:S01]  /*7730*/  FFMA.FTZ R236, R150, c[0x0][0x2d0], -R151.reuse ;  /* 0x0000b40096ec7a23 */ /* 0x100fe20000010897 */
[----:B------:R-:W-:Y:S01]  /*7740*/  FSEL R5, R132, RZ, P0 ;  /* 0x000000ff84057208 */ /* 0x000fe20000000000 */
[----:B------:R-:W1:Y:S01]  /*7750*/  MUFU.EX2 R169, R169 ;  /* 0x000000a900a97308 */ /* 0x000e620000000800 */
[----:B------:R-:W-:Y:S01]  /*7760*/  FSEL R144, R144, RZ, P0 ;  /* 0x000000ff90907208 */ /* 0x000fe20000000000 */
[--C-:B------:R-:W-:Y:S01]  /*7770*/  FFMA.FTZ R237, R148, c[0x0][0x2d0], -R151.reuse ;  /* 0x0000b40094ed7a23 */ /* 0x100fe20000010897 */
[----:B--2---:R-:W-:Y:S01]  /*7780*/  F2FP.BF16.PACK_AB R136, R135, R168 ;  /* 0x000000a88788723e */ /* 0x004fe200000010ff */
[----:B------:R-:W-:Y:S01]  /*7790*/  FADD.FTZ R5, -R5, R2 ;  /* 0x0000000205057221 */ /* 0x000fe20000010100 */
[----:B------:R-:W-:Y:S01]  /*77a0*/  PLOP3.LUT P0, PT, PT, PT, UP0, 0x80, 0x0 ;  /* 0x000000000000781c */ /* 0x000fe20003f0f008 */
[--C-:B------:R-:W-:Y:S02]  /*77b0*/  FFMA.FTZ R173, R13, c[0x0][0x2d0], -R144.reuse ;  /* 0x0000b4000dad7a23 */ /* 0x100fe40000010890 */
[----:B------:R-:W2:Y:S01]  /*77c0*/  LDSM.16.MT88.4 R12, [R203+0x100] ;  /* 0x00010000cb0c783b */ /* 0x000ea20000004200 */
[--C-:B------:R-:W-:Y:S01]  /*77d0*/  FFMA.FTZ R172, R225, c[0x0][0x2d0], -R144.reuse ;  /* 0x0000b400e1ac7a23 */ /* 0x100fe20000010890 */
[----:B------:R-:W3:Y:S01]  /*77e0*/  MUFU.EX2 R3, R6 ;  /* 0x0000000600037308 */ /* 0x000ee20000000800 */
[--C-:B------:R-:W-:Y:S02]  /*77f0*/  FFMA.FTZ R171, R11, c[0x0][0x2d0], -R144.reuse ;  /* 0x0000b4000bab7a23 */ /* 0x100fe40000010890 */
[--C-:B------:R-:W-:Y:S02]  /*7800*/  FFMA.FTZ R170, R9, c[0x0][0x2d0], -R144.reuse ;  /* 0x0000b40009aa7a23 */ /* 0x100fe40000010890 */
[----:B------:R-:W-:Y:S02]  /*7810*/  FMUL.FTZ R2, R5, c[0x0][0x2d0] ;  /* 0x0000b40005027a20 */ /* 0x000fe40000410000 */
[--C-:B------:R-:W-:Y:S02]  /*7820*/  FFMA.FTZ R178, R163, c[0x0][0x2d0], -R144.reuse ;  /* 0x0000b400a3b27a23 */ /* 0x100fe40000010890 */
[--C-:B------:R-:W-:Y:S01]  /*7830*/  FFMA.FTZ R179, R161, c[0x0][0x2d0], -R144.reuse ;  /* 0x0000b400a1b37a23 */ /* 0x100fe20000010890 */
[----:B------:R-:W-:Y:S01]  /*7840*/  MUFU.EX2 R173, R173 ;  /* 0x000000ad00ad7308 */ /* 0x000fe20000000800 */
[----:B------:R-:W-:Y:S01]  /*7850*/  LDSM.16.MT88.4 R160, [R196+0x3900] ;  /* 0x00390000c4a0783b */ /* 0x000fe20000004200 */
[--C-:B------:R-:W-:Y:S01]  /*7860*/  FFMA.FTZ R225, R143, c[0x0][0x2d0], -R144.reuse ;  /* 0x0000b4008fe17a23 */ /* 0x100fe20000010890 */
[----:B-1----:R-:W-:Y:S01]  /*7870*/  F2FP.BF16.PACK_AB R138, R169, R134 ;  /* 0x00000086a98a723e */ /* 0x002fe200000010ff */
[--C-:B------:R-:W-:Y:S02]  /*7880*/  FFMA.FTZ R226, R141, c[0x0][0x2d0], -R144.reuse ;  /* 0x0000b4008de27a23 */ /* 0x100fe40000010890 */
[--C-:B------:R-:W-:Y:S03]  /*7890*/  FFMA.FTZ R231, R159, c[0x0][0x2d0], -R144.reuse ;  /* 0x0000b4009fe77a23 */ /* 0x100fe60000010890 */
[----:B------:R-:W-:Y:S01]  /*78a0*/  LDSM.16.MT88.4 R140, [R197+0x2900] ;  /* 0x00290000c58c783b */ /* 0x000fe20000004200 */
[----:B------:R-:W1:Y:S01]  /*78b0*/  MUFU.EX2 R172, R172 ;  /* 0x000000ac00ac7308 */ /* 0x000e620000000800 */
[--C-:B------:R-:W-:Y:S02]  /*78c0*/  FFMA.FTZ R232, R157, c[0x0][0x2d0], -R144.reuse ;  /* 0x0000b4009de87a23 */ /* 0x100fe40000010890 */
[--C-:B------:R-:W-:Y:S02]  /*78d0*/  FFMA.FTZ R233, R155, c[0x0][0x2d0], -R144.reuse ;  /* 0x0000b4009be97a23 */ /* 0x100fe40000010890 */
[C---:B---3--:R-:W-:Y:S02]  /*78e0*/  FMUL.FTZ R4, R3.reuse, R128 ;  /* 0x0000008003047220 */ /* 0x048fe40000410000 */
[C---:B------:R-:W-:Y:S01]  /*78f0*/  FMUL.FTZ R5, R3.reuse, R129 ;  /* 0x0000008103057220 */ /* 0x040fe20000410000 */
[----:B------:R-:W-:Y:S01]  /*7900*/  LDSM.16.MT88.4 R156, [R197+0x3900] ;  /* 0x00390000c59c783b */ /* 0x000fe20000004200 */
[C---:B------:R-:W-:Y:S01]  /*7910*/  FMUL.FTZ R8, R3.reuse, R124 ;  /* 0x0000007c03087220 */ /* 0x040fe20000410000 */
[----:B------:R-:W-:Y:S01]  /*7920*/  MUFU.EX2 R171, R171 ;  /* 0x000000ab00ab7308 */ /* 0x000fe20000000800 */
[C---:B------:R-:W-:Y:S02]  /*7930*/  FMUL.FTZ R9, R3.reuse, R125 ;  /* 0x0000007d03097220 */ /* 0x040fe40000410000 */
[C---:B------:R-:W-:Y:S02]  /*7940*/  FMUL.FTZ R16, R3.reuse, R116 ;  /* 0x0000007403107220 */ /* 0x040fe40000410000 */
[C---:B------:R-:W-:Y:S02]  /*7950*/  FMUL.FTZ R17, R3.reuse, R117 ;  /* 0x0000007503117220 */ /* 0x040fe40000410000 */
[C---:B------:R-:W-:Y:S02]  /*7960*/  FMUL.FTZ R24, R3.reuse, R108 ;  /* 0x0000006c03187220 */ /* 0x040fe40000410000 */
[C---:B------:R-:W-:Y:S01]  /*7970*/  FMUL.FTZ R25, R3.reuse, R109 ;  /* 0x0000006d03197220 */ /* 0x040fe20000410000 */
[----:B------:R-:W3:Y:S01]  /*7980*/  MUFU.EX2 R170, R170 ;  /* 0x000000aa00aa7308 */ /* 0x000ee20000000800 */
[C---:B------:R-:W-:Y:S02]  /*7990*/  FMUL.FTZ R32, R3.reuse, R100 ;  /* 0x0000006403207220 */ /* 0x040fe40000410000 */
[----:B------:R-:W-:Y:S01]  /*79a0*/  FMUL.FTZ R33, R3, R101 ;  /* 0x0000006503217220 */ /* 0x000fe20000410000 */
[----:B-1----:R-:W-:Y:S01]  /*79b0*/  F2FP.BF16.PACK_AB R137, R172, R173 ;  /* 0x000000adac89723e */ /* 0x002fe200000010ff */
[--C-:B------:R-:W-:Y:S02]  /*79c0*/  FFMA.FTZ R234, R153, c[0x0][0x2d0], -R144.reuse ;  /* 0x0000b40099ea7a23 */ /* 0x100fe40000010890 */
[----:B------:R-:W-:Y:S01]  /*79d0*/  LDSM.16.MT88.4 R152, [R198+0x3900] ;  /* 0x00390000c698783b */ /* 0x000fe20000004200 */
[--C-:B------:R-:W-:Y:S02]  /*79e0*/  FFMA.FTZ R239, R149, c[0x0][0x2d0], -R144.reuse ;  /* 0x0000b40095ef7a23 */ /* 0x100fe40000010890 */
[----:B------:R-:W1:Y:S01]  /*79f0*/  MUFU.EX2 R2, R2 ;  /* 0x0000000200027308 */ /* 0x000e620000000800 */
[--C-:B------:R-:W-:Y:S02]  /*7a00*/  FFMA.FTZ R240, R147, c[0x0][0x2d0], -R144.reuse ;  /* 0x0000b40093f07a23 */ /* 0x100fe40000010890 */
[--C-:B------:R-:W-:Y:S02]  /*7a10*/  FFMA.FTZ R241, R145, c[0x0][0x2d0], -R144.reuse ;  /* 0x0000b40091f17a23 */ /* 0x100fe40000010890 */
[----:B------:R-:W-:Y:S02]  /*7a20*/  FFMA.FTZ R151, R146, c[0x0][0x2d0], -R151 ;  /* 0x0000b40092977a23 */ /* 0x000fe40000010897 */
[----:B------:R-:W-:Y:S02]  /*7a30*/  FFMA.FTZ R144, R133, c[0x0][0x2d0], -R144 ;  /* 0x0000b40085907a23 */ /* 0x000fe40000010890 */
[C---:B------:R-:W-:Y:S01]  /*7a40*/  FMUL.FTZ R36, R3.reuse, R36 ;  /* 0x0000002403247220 */ /* 0x040fe20000410000 */
[----:B------:R-:W-:Y:S01]  /*7a50*/  MUFU.EX2 R238, R151 ;  /* 0x0000009700ee7308 */ /* 0x000fe20000000800 */
[C---:B------:R-:W-:Y:S02]  /*7a60*/  FMUL.FTZ R37, R3.reuse, R37 ;  /* 0x0000002503257220 */ /* 0x040fe40000410000 */
[C---:B------:R-:W-:Y:S01]  /*7a70*/  FMUL.FTZ R40, R3.reuse, R40 ;  /* 0x0000002803287220 */ /* 0x040fe20000410000 */
[----:B---3--:R-:W-:Y:S01]  /*7a80*/  F2FP.BF16.PACK_AB R139, R170, R171 ;  /* 0x000000abaa8b723e */ /* 0x008fe200000010ff */
[C---:B------:R-:W-:Y:S02]  /*7a90*/  FMUL.FTZ R41, R3.reuse, R41 ;  /* 0x0000002903297220 */ /* 0x040fe40000410000 */
[C---:B------:R-:W-:Y:S02]  /*7aa0*/  FMUL.FTZ R44, R3.reuse, R44 ;  /* 0x0000002c032c7220 */ /* 0x040fe40000410000 */
[C---:B------:R-:W-:Y:S01]  /*7ab0*/  FMUL.FTZ R45, R3.reuse, R45 ;  /* 0x0000002d032d7220 */ /* 0x040fe20000410000 */
[----:B------:R3:W-:Y:S01]  /*7ac0*/  MUFU.EX2 R242, R144 ;  /* 0x0000009000f27308 */ /* 0x0007e20000000800 */
[C---:B------:R-:W-:Y:S02]  /*7ad0*/  FMUL.FTZ R48, R3.reuse, R48 ;  /* 0x0000003003307220 */ /* 0x040fe40000410000 */
[C---:B------:R-:W-:Y:S02]  /*7ae0*/  FMUL.FTZ R49, R3.reuse, R49 ;  /* 0x0000003103317220 */ /* 0x040fe40000410000 */
[C---:B-1----:R-:W-:Y:S02]  /*7af0*/  FMUL.FTZ R6, R2.reuse, R130 ;  /* 0x0000008202067220 */ /* 0x042fe40000410000 */
[C---:B------:R-:W-:Y:S02]  /*7b00*/  FMUL.FTZ R7, R2.reuse, R131 ;  /* 0x0000008302077220 */ /* 0x040fe40000410000 */
[----:B------:R-:W-:Y:S01]  /*7b10*/  LDSM.16.MT88.4 R128, [R198+0x2900] ;  /* 0x00290000c680783b */ /* 0x000fe20000004200 */
[C---:B------:R-:W-:Y:S01]  /*7b20*/  FMUL.FTZ R10, R2.reuse, R126 ;  /* 0x0000007e020a7220 */ /* 0x040fe20000410000 */
[----:B------:R-:W-:Y:S01]  /*7b30*/  MUFU.EX2 R174, R174 ;  /* 0x000000ae00ae7308 */ /* 0x000fe20000000800 */
[C---:B------:R-:W-:Y:S02]  /*7b40*/  FMUL.FTZ R11, R2.reuse, R127 ;  /* 0x0000007f020b7220 */ /* 0x040fe40000410000 */
[C---:B--2---:R-:W-:Y:S03]  /*7b50*/  HMMA.16816.F32.BF16 R4, R136.reuse, R12, R4 ;  /* 0x0000000c8804723c */ /* 0x044fe60000041804 */
[----:B------:R-:W-:Y:S02]  /*7b60*/  LDSM.16.MT88.4 R124, [R203+0x2900] ;  /* 0x00290000cb7c783b */ /* 0x000fe40000004200 */
[C---:B------:R-:W-:Y:S02]  /*7b70*/  FMUL.FTZ R18, R2.reuse, R118 ;  /* 0x0000007602127220 */ /* 0x040fe40000410000 */
[C---:B------:R-:W-:Y:S01]  /*7b80*/  FMUL.FTZ R12, R3.reuse, R120 ;  /* 0x00000078030c7220 */ /* 0x040fe20000410000 */
[C---:B------:R-:W-:Y:S01]  /*7b90*/  HMMA.16816.F32.BF16 R8, R136.reuse, R14, R8 ;  /* 0x0000000e8808723c */ /* 0x040fe20000041808 */
[----:B------:R-:W1:Y:S02]  /*7ba0*/  MUFU.EX2 R175, R175 ;  /* 0x000000af00af7308 */ /* 0x000e640000000800 */
[----:B---3--:R-:W-:Y:S01]  /*7bb0*/  LDSM.16.MT88.4 R144, [R196+0x1900] ;  /* 0x00190000c490783b */ /* 0x008fe20000004200 */
[C---:B------:R-:W-:Y:S02]  /*7bc0*/  FMUL.FTZ R13, R3.reuse, R121 ;  /* 0x00000079030d7220 */ /* 0x040fe40000410000 */
[C---:B------:R-:W-:Y:S02]  /*7bd0*/  FMUL.FTZ R19, R2.reuse, R119 ;  /* 0x0000007702137220 */ /* 0x040fe40000410000 */
[C---:B------:R-:W-:Y:S03]  /*7be0*/  FMUL.FTZ R14, R2.reuse, R122 ;  /* 0x0000007a020e7220 */ /* 0x040fe60000410000 */
[----:B------:R-:W-:Y:S01]  /*7bf0*/  LDSM.16.MT88.4 R116, [R198+0x900] ;  /* 0x00090000c674783b */ /* 0x000fe20000004200 */
[C---:B------:R-:W-:Y:S01]  /*7c00*/  FMUL.FTZ R15, R2.reuse, R123 ;  /* 0x0000007b020f7220 */ /* 0x040fe20000410000 */
[----:B------:R-:W-:Y:S01]  /*7c10*/  MUFU.EX2 R176, R176 ;  /* 0x000000b000b07308 */ /* 0x000fe20000000800 */
[C---:B------:R-:W-:Y:S02]  /*7c20*/  FMUL.FTZ R26, R2.reuse, R110 ;  /* 0x0000006e021a7220 */ /* 0x040fe40000410000 */
[C---:B------:R-:W-:Y:S02]  /*7c30*/  FMUL.FTZ R27, R2.reuse, R111 ;  /* 0x0000006f021b7220 */ /* 0x040fe40000410000 */
[C---:B------:R-:W-:Y:S01]  /*7c40*/  FMUL.FTZ R34, R2.reuse, R102 ;  /* 0x0000006602227220 */ /* 0x040fe20000410000 */
[C---:B------:R-:W-:Y:S01]  /*7c50*/  HMMA.16816.F32.BF16 R12, R136.reuse, R20, R12 ;  /* 0x00000014880c723c */ /* 0x040fe2000004180c */
[----:B------:R-:W2:Y:S02]  /*7c60*/  LDSM.16.MT88.4 R120, [R196+0x100] ;  /* 0x00010000c478783b */ /* 0x000ea40000004200 */
[C---:B------:R-:W-:Y:S01]  /*7c70*/  FMUL.FTZ R35, R2.reuse, R103 ;  /* 0x0000006702237220 */ /* 0x040fe20000410000 */
[----:B------:R-:W-:Y:S01]  /*7c80*/  MUFU.EX2 R177, R177 ;  /* 0x000000b100b17308 */ /* 0x000fe20000000800 */
[C---:B------:R-:W-:Y:S02]  /*7c90*/  FMUL.FTZ R38, R2.reuse, R38 ;  /* 0x0000002602267220 */ /* 0x040fe40000410000 */
[C---:B------:R-:W-:Y:S01]  /*7ca0*/  FMUL.FTZ R20, R3.reuse, R112 ;  /* 0x0000007003147220 */ /* 0x040fe20000410000 */
[C---:B------:R-:W-:Y:S01]  /*7cb0*/  HMMA.16816.F32.BF16 R16, R136.reuse, R22, R16 ;  /* 0x000000168810723c */ /* 0x040fe20000041810 */
[----:B------:R-:W-:Y:S03]  /*7cc0*/  LDSM.16.MT88.4 R100, [R197+0x2100] ;  /* 0x00210000c564783b */ /* 0x000fe60000004200 */
[C---:B------:R-:W-:Y:S02]  /*7cd0*/  FMUL.FTZ R21, R3.reuse, R113 ;  /* 0x0000007103157220 */ /* 0x040fe40000410000 */
[C---:B------:R-:W-:Y:S01]  /*7ce0*/  FMUL.FTZ R39, R2.reuse, R39 ;  /* 0x0000002702277220 */ /* 0x040fe20000410000 */
[----:B------:R-:W-:Y:S01]  /*7cf0*/  MUFU.EX2 R178, R178 ;  /* 0x000000b200b27308 */ /* 0x000fe20000000800 */
[C---:B------:R-:W-:Y:S01]  /*7d00*/  FMUL.FTZ R22, R2.reuse, R114 ;  /* 0x0000007202167220 */ /* 0x040fe20000410000 */
[----:B------:R-:W-:Y:S03]  /*7d10*/  LDSM.16.MT88.4 R108, [R196+0x2100] ;  /* 0x00210000c46c783b */ /* 0x000fe60000004200 */
[C---:B------:R-:W-:Y:S02]  /*7d20*/  FMUL.FTZ R23, R2.reuse, R115 ;  /* 0x0000007302177220 */ /* 0x040fe40000410000 */
[C---:B------:R-:W-:Y:S02]  /*7d30*/  FMUL.FTZ R42, R2.reuse, R42 ;  /* 0x0000002a022a7220 */ /* 0x040fe40000410000 */
[C---:B------:R-:W-:Y:S01]  /*7d40*/  FMUL.FTZ R43, R2.reuse, R43 ;  /* 0x0000002b022b7220 */ /* 0x040fe20000410000 */
[----:B------:R-:W3:Y:S01]  /*7d50*/  LDSM.16.MT88.4 R112, [R203+0x2100] ;  /* 0x00210000cb70783b */ /* 0x000ee20000004200 */
[C---:B------:R-:W-:Y:S01]  /*7d60*/  FMUL.FTZ R46, R2.reuse, R46 ;  /* 0x0000002e022e7220 */ /* 0x040fe20000410000 */
[C---:B------:R-:W-:Y:S01]  /*7d70*/  HMMA.16816.F32.BF16 R20, R136.reuse, R28, R20 ;  /* 0x0000001c8814723c */ /* 0x040fe20000041814 */
[----:B------:R-:W4:Y:S02]  /*7d80*/  MUFU.EX2 R179, R179 ;  /* 0x000000b300b37308 */ /* 0x000f240000000800 */
[C---:B------:R-:W-:Y:S02]  /*7d90*/  FMUL.FTZ R47, R2.reuse, R47 ;  /* 0x0000002f022f7220 */ /* 0x040fe40000410000 */
[C---:B------:R-:W-:Y:S01]  /*7da0*/  FMUL.FTZ R50, R2.reuse, R50 ;  /* 0x0000003202327220 */ /* 0x040fe20000410000 */
[----:B------:R-:W-:Y:S01]  /*7db0*/  LDSM.16.MT88.4 R148, [R203+0x3900] ;  /* 0x00390000cb94783b */ /* 0x000fe20000004200 */
[C---:B------:R-:W-:Y:S01]  /*7dc0*/  FMUL.FTZ R28, R3.reuse, R104 ;  /* 0x00000068031c7220 */ /* 0x040fe20000410000 */
[C---:B------:R-:W-:Y:S03]  /*7dd0*/  HMMA.16816.F32.BF16 R24, R136.reuse, R30, R24 ;  /* 0x0000001e8818723c */ /* 0x040fe60000041818 */
[----:B------:R-:W-:Y:S01]  /*7de0*/  MUFU.EX2 R225, R225 ;  /* 0x000000e100e17308 */ /* 0x000fe20000000800 */
[C---:B------:R-:W-:Y:S02]  /*7df0*/  FMUL.FTZ R29, R3.reuse, R105 ;  /* 0x00000069031d7220 */ /* 0x040fe40000410000 */
[C---:B------:R-:W-:Y:S02]  /*7e00*/  FMUL.FTZ R51, R2.reuse, R51 ;  /* 0x0000003302337220 */ /* 0x040fe40000410000 */
[C---:B------:R-:W-:Y:S04]  /*7e10*/  FMUL.FTZ R30, R2.reuse, R106 ;  /* 0x0000006a021e7220 */ /* 0x040fe80000410000 */
[C---:B------:R-:W-:Y:S01]  /*7e20*/  FMUL.FTZ R31, R2.reuse, R107 ;  /* 0x0000006b021f7220 */ /* 0x040fe20000410000 */
[----:B------:R-:W5:Y:S01]  /*7e30*/  MUFU.EX2 R226, R226 ;  /* 0x000000e200e27308 */ /* 0x000f620000000800 */
[----:B------:R-:W1:Y:S01]  /*7e40*/  LDSM.16.MT88.4 R104, [R198+0x2100] ;  /* 0x00210000c668783b */ /* 0x000e620000004200 */
[C---:B------:R-:W-:Y:S02]  /*7e50*/  FMUL.FTZ R52, R3.reuse, R52 ;  /* 0x0000003403347220 */ /* 0x040fe40000410000 */
[C---:B------:R-:W-:Y:S02]  /*7e60*/  FMUL.FTZ R53, R3.reuse, R53 ;  /* 0x0000003503357220 */ /* 0x040fe40000410000 */
[C---:B--2---:R-:W-:Y:S03]  /*7e70*/  HMMA.16816.F32.BF16 R28, R136.reuse, R120, R28 ;  /* 0x00000078881c723c */ /* 0x044fe6000004181c */
        /* <DEDUP_REMOVED lines=8> */
[----:B------:R-:W2:Y:S01]  /*7f00*/  MUFU.EX2 R228, R228 ;  /* 0x000000e400e47308 */ /* 0x000ea20000000800 */
[C---:B---3--:R-:W-:Y:S04]  /*7f10*/  HMMA.16816.F32.BF16 R36, R136.reuse, R112, R36 ;  /* 0x000000708824723c */ /* 0x048fe80000041824 */
[C---:B------:R-:W-:Y:S02]  /*7f20*/  FMUL.FTZ R59, R2.reuse, R59 ;  /* 0x0000003b023b7220 */ /* 0x040fe40000410000 */
[C---:B------:R-:W-:Y:S02]  /*7f30*/  FMUL.FTZ R60, R3.reuse, R60 ;  /* 0x0000003c033c7220 */ /* 0x040fe40000410000 */
[C---:B------:R-:W-:Y:S01]  /*7f40*/  HMMA.16816.F32.BF16 R40, R136.reuse, R114, R40 ;  /* 0x000000728828723c */ /* 0x040fe20000041828 */
[----:B------:R-:W-:Y:S01]  /*7f50*/  LDSM.16.MT88.4 R112, [R203+0x900] ;  /* 0x00090000cb70783b */ /* 0x000fe20000004200 */
[----:B------:R-:W-:Y:S02]  /*7f60*/  MUFU.EX2 R229, R229 ;  /* 0x000000e500e57308 */ /* 0x000fe40000000800 */
[C---:B------:R-:W-:Y:S02]  /*7f70*/  FMUL.FTZ R61, R3.reuse, R61 ;  /* 0x0000003d033d7220 */ /* 0x040fe40000410000 */
[C---:B------:R-:W-:Y:S02]  /*7f80*/  FMUL.FTZ R62, R2.reuse, R62 ;  /* 0x0000003e023e7220 */ /* 0x040fe40000410000 */
[C---:B------:R-:W-:Y:S01]  /*7f90*/  FMUL.FTZ R63, R2.reuse, R63 ;  /* 0x0000003f023f7220 */ /* 0x040fe20000410000 */
[C---:B-1----:R-:W-:Y:S03]  /*7fa0*/  HMMA.16816.F32.BF16 R44, R136.reuse, R104, R44 ;  /* 0x00000068882c723c */ /* 0x042fe6000004182c */
[----:B------:R-:W1:Y:S01]  /*7fb0*/  MUFU.EX2 R230, R230 ;  /* 0x000000e600e67308 */ /* 0x000e620000000800 */
[C---:B------:R-:W-:Y:S02]  /*7fc0*/  FMUL.FTZ R64, R3.reuse, R64 ;  /* 0x0000004003407220 */ /* 0x040fe40000410000 */
[C---:B------:R-:W-:Y:S02]  /*7fd0*/  FMUL.FTZ R65, R3.reuse, R65 ;  /* 0x0000004103417220 */ /* 0x040fe40000410000 */
[C---:B------:R-:W-:Y:S01]  /*7fe0*/  FMUL.FTZ R66, R2.reuse, R66 ;  /* 0x0000004202427220 */ /* 0x040fe20000410000 */
[C---:B------:R-:W-:Y:S01]  /*7ff0*/  HMMA.16816.F32.BF16 R48, R136.reuse, R106, R48 ;  /* 0x0000006a8830723c */ /* 0x040fe20000041830 */
[----:B------:R-:W3:Y:S03]  /*8000*/  LDSM.16.MT88.4 R104, [R203+0x4100] ;  /* 0x00410000cb68783b */ /* 0x000ee60000004200 */
[----:B------:R-:W-:Y:S01]  /*8010*/  MUFU.EX2 R231, R231 ;  /* 0x000000e700e77308 */ /* 0x000fe20000000800 */
[C---:B------:R-:W-:Y:S02]  /*8020*/  FMUL.FTZ R67, R2.reuse, R67 ;  /* 0x0000004302437220 */ /* 0x040fe40000410000 */
[C---:B------:R-:W-:Y:S01]  /*8030*/  FMUL.FTZ R68, R3.reuse, R68 ;  /* 0x0000004403447220 */ /* 0x040fe20000410000 */
[C---:B------:R-:W-:Y:S04]  /*8040*/  HMMA.16816.F32.BF16 R52, R136.reuse, R100, R52 ;  /* 0x000000648834723c */ /* 0x040fe80000041834 */
[C---:B------:R-:W-:Y:S02]  /*8050*/  FMUL.FTZ R69, R3.reuse, R69 ;  /* 0x0000004503457220 */ /* 0x040fe40000410000 */
[----:B------:R-:W1:Y:S01]  /*8060*/  MUFU.EX2 R232, R232 ;  /* 0x000000e800e87308 */ /* 0x000e620000000800 */
[C---:B------:R-:W-:Y:S01]  /*8070*/  FMUL.FTZ R70, R2.reuse, R70 ;  /* 0x0000004602467220 */ /* 0x040fe20000410000 */
[C---:B------:R-:W-:Y:S01]  /*8080*/  HMMA.16816.F32.BF16 R56, R136.reuse, R102, R56 ;  /* 0x000000668838723c */ /* 0x040fe20000041838 */
[----:B------:R-:W1:Y:S03]  /*8090*/  LDSM.16.MT88.4 R100, [R198+0x4100] ;  /* 0x00410000c664783b */ /* 0x000e660000004200 */
[C---:B------:R-:W-:Y:S02]  /*80a0*/  FMUL.FTZ R71, R2.reuse, R71 ;  /* 0x0000004702477220 */ /* 0x040fe40000410000 */
[C---:B------:R-:W-:Y:S02]  /*80b0*/  FMUL.FTZ R72, R3.reuse, R72 ;  /* 0x0000004803487220 */ /* 0x040fe40000410000 */
[----:B------:R-:W-:Y:S01]  /*80c0*/  MUFU.EX2 R233, R233 ;  /* 0x000000e900e97308 */ /* 0x000fe20000000800 */
[C---:B------:R-:W-:Y:S03]  /*80d0*/  HMMA.16816.F32.BF16 R60, R136.reuse, R108, R60 ;  /* 0x0000006c883c723c */ /* 0x040fe6000004183c */
[C---:B------:R-:W-:Y:S02]  /*80e0*/  FMUL.FTZ R73, R3.reuse, R73 ;  /* 0x0000004903497220 */ /* 0x040fe40000410000 */
[C---:B------:R-:W-:Y:S03]  /*80f0*/  FMUL.FTZ R74, R2.reuse, R74 ;  /* 0x0000004a024a7220 */ /* 0x040fe60000410000 */
[C---:B------:R-:W-:Y:S01]  /*8100*/  HMMA.16816.F32.BF16 R64, R136.reuse, R110, R64 ;  /* 0x0000006e8840723c */ /* 0x040fe20000041840 */
[----:B------:R-:W2:Y:S01]  /*8110*/  LDSM.16.MT88.4 R108, [R197+0x4100] ;  /* 0x00410000c56c783b */ /* 0x000ea20000004200 */
[----:B------:R-:W2:Y:S02]  /*8120*/  MUFU.EX2 R234, R234 ;  /* 0x000000ea00ea7308 */ /* 0x000ea40000000800 */
[C---:B------:R-:W-:Y:S02]  /*8130*/  FMUL.FTZ R75, R2.reuse, R75 ;  /* 0x0000004b024b7220 */ /* 0x040fe40000410000 */
[C---:B------:R-:W-:Y:S02]  /*8140*/  FMUL.FTZ R76, R3.reuse, R76 ;  /* 0x0000004c034c7220 */ /* 0x040fe40000410000 */
[C---:B------:R-:W-:Y:S01]  /*8150*/  FMUL.FTZ R77, R3.reuse, R77 ;  /* 0x0000004d034d7220 */ /* 0x040fe20000410000 */
[C---:B---3--:R-:W-:Y:S03]  /*8160*/  HMMA.16816.F32.BF16 R68, R136.reuse, R104, R68 ;  /* 0x000000688844723c */ /* 0x048fe60000041844 */
[C---:B------:R-:W-:Y:S01]  /*8170*/  FMUL.FTZ R78, R2.reuse, R78 ;  /* 0x0000004e024e7220 */ /* 0x040fe20000410000 */
[----:B------:R-:W-:Y:S01]  /*8180*/  MUFU.EX2 R235, R235 ;  /* 0x000000eb00eb7308 */ /* 0x000fe20000000800 */
[C---:B------:R-:W-:Y:S02]  /*8190*/  FMUL.FTZ R79, R2.reuse, R79 ;  /* 0x0000004f024f7220 */ /* 0x040fe40000410000 */
[C---:B------:R-:W-:Y:S01]  /*81a0*/  FMUL.FTZ R80, R3.reuse, R80 ;  /* 0x0000005003507220 */ /* 0x040fe20000410000 */
[C---:B------:R-:W-:Y:S01]  /*81b0*/  HMMA.16816.F32.BF16 R72, R136.reuse, R106, R72 ;  /* 0x0000006a8848723c */ /* 0x040fe20000041848 */
[----:B------:R-:W3:Y:S03]  /*81c0*/  LDSM.16.MT88.4 R104, [R196+0x4100] ;  /* 0x00410000c468783b */ /* 0x000ee60000004200 */
[C---:B------:R-:W-:Y:S02]  /*81d0*/  FMUL.FTZ R81, R3.reuse, R81 ;  /* 0x0000005103517220 */ /* 0x040fe40000410000 */
[C---:B------:R-:W-:Y:S01]  /*81e0*/  FMUL.FTZ R82, R2.reuse, R82 ;  /* 0x0000005202527220 */ /* 0x040fe20000410000 */
[----:B------:R-:W2:Y:S01]  /*81f0*/  MUFU.EX2 R236, R236 ;  /* 0x000000ec00ec7308 */ /* 0x000ea20000000800 */
[C---:B-1----:R-:W-:Y:S04]  /*8200*/  HMMA.16816.F32.BF16 R76, R136.reuse, R100, R76 ;  /* 0x00000064884c723c */ /* 0x042fe8000004184c */
[C---:B------:R-:W-:Y:S02]  /*8210*/  FMUL.FTZ R83, R2.reuse, R83 ;  /* 0x0000005302537220 */ /* 0x040fe40000410000 */
[----:B------:R-:W-:Y:S01]  /*8220*/  FMUL.FTZ R84, R3, R84 ;  /* 0x0000005403547220 */ /* 0x000fe20000410000 */
[----:B------:R-:W-:Y:S01]  /*8230*/  F2FP.BF16.PACK_AB R100, R175, R174 ;  /* 0x000000aeaf64723e */ /* 0x000fe200000010ff */
[----:B------:R-:W-:Y:S01]  /*8240*/  FMUL.FTZ R85, R3, R85 ;  /* 0x0000005503557220 */ /* 0x000fe20000410000 */
[----:B----4-:R-:W-:Y:S01]  /*8250*/  F2FP.BF16.PACK_AB R101, R179, R178 ;  /* 0x000000b2b365723e */ /* 0x010fe200000010ff */
[----:B------:R-:W-:Y:S01]  /*8260*/  MUFU.EX2 R237, R237 ;  /* 0x000000ed00ed7308 */ /* 0x000fe20000000800 */
[C---:B------:R-:W-:Y:S03]  /*8270*/  HMMA.16816.F32.BF16 R80, R136.reuse, R102, R80 ;  /* 0x000000668850723c */ /* 0x040fe60000041850 */
[C---:B------:R-:W-:Y:S02]  /*8280*/  FMUL.FTZ R86, R2.reuse, R86 ;  /* 0x0000005602567220 */ /* 0x040fe40000410000 */
[C---:B------:R-:W-:Y:S02]  /*8290*/  FMUL.FTZ R87, R2.reuse, R87 ;  /* 0x0000005702577220 */ /* 0x040fe40000410000 */
[----:B------:R-:W-:Y:S01]  /*82a0*/  FMUL.FTZ R88, R3, R88 ;  /* 0x0000005803587220 */ /* 0x000fe20000410000 */
[----:B------:R-:W-:Y:S01]  /*82b0*/  F2FP.BF16.PACK_AB R102, R177, R176 ;  /* 0x000000b0b166723e */ /* 0x000fe200000010ff */
[C---:B------:R-:W-:Y:S01]  /*82c0*/  FMUL.FTZ R89, R3.reuse, R89 ;  /* 0x0000005903597220 */ /* 0x040fe20000410000 */
[----:B------:R-:W-:Y:S02]  /*82d0*/  MUFU.EX2 R239, R239 ;  /* 0x000000ef00ef7308 */ /* 0x000fe40000000800 */
[C---:B--2---:R-:W-:Y:S03]  /*82e0*/  HMMA.16816.F32.BF16 R84, R136.reuse, R108, R84 ;  /* 0x0000006c8854723c */ /* 0x044fe60000041854 */
[----:B------:R-:W-:Y:S01]  /*82f0*/  FMUL.FTZ R90, R2, R90 ;  /* 0x0000005a025a7220 */ /* 0x000fe20000410000 */
[----:B-----5:R-:W-:Y:S01]  /*8300*/  F2FP.BF16.PACK_AB R103, R226, R225 ;  /* 0x000000e1e267723e */ /* 0x020fe200000010ff */
[C---:B------:R-:W-:Y:S02]  /*8310*/  FMUL.FTZ R91, R2.reuse, R91 ;  /* 0x0000005b025b7220 */ /* 0x040fe40000410000 */
[C---:B------:R-:W-:Y:S01]  /*8320*/  FMUL.FTZ R92, R3.reuse, R92 ;  /* 0x0000005c035c7220 */ /* 0x040fe20000410000 */
[----:B------:R-:W1:Y:S01]  /*8330*/  MUFU.EX2 R240, R240 ;  /* 0x000000f000f07308 */ /* 0x000e620000000800 */
[C---:B------:R-:W-:Y:S03]  /*8340*/  FMUL.FTZ R93, R3.reuse, R93 ;  /* 0x0000005d035d7220 */ /* 0x040fe60000410000 */
[C---:B------:R-:W-:Y:S01]  /*8350*/  HMMA.16816.F32.BF16 R88, R136.reuse, R110, R88 ;  /* 0x0000006e8858723c */ /* 0x040fe20000041858 */
[----:B------:R-:W2:Y:S02]  /*8360*/  LDSM.16.MT88.4 R108, [R197+0x900] ;  /* 0x00090000c56c783b */ /* 0x000ea40000004200 */
[C---:B------:R-:W-:Y:S02]  /*8370*/  FMUL.FTZ R94, R2.reuse, R94 ;  /* 0x0000005e025e7220 */ /* 0x040fe40000410000 */
[C---:B------:R-:W-:Y:S01]  /*8380*/  FMUL.FTZ R95, R2.reuse, R95 ;  /* 0x0000005f025f7220 */ /* 0x040fe20000410000 */
[----:B------:R-:W4:Y:S01]  /*8390*/  MUFU.EX2 R241, R241 ;  /* 0x000000f100f17308 */ /* 0x000f220000000800 */
[C---:B------:R-:W-:Y:S02]  /*83a0*/  FMUL.FTZ R96, R3.reuse, R96 ;  /* 0x0000006003607220 */ /* 0x040fe40000410000 */
[C---:B------:R-:W-:Y:S03]  /*83b0*/  FMUL.FTZ R97, R3.reuse, R97 ;  /* 0x0000006103617220 */ /* 0x040fe60000410000 */
[C---:B---3--:R-:W-:Y:S03]  /*83c0*/  HMMA.16816.F32.BF16 R92, R136.reuse, R104, R92 ;  /* 0x00000068885c723c */ /* 0x048fe6000004185c */
[C---:B------:R-:W-:Y:S02]  /*83d0*/  FMUL.FTZ R98, R2.reuse, R98 ;  /* 0x0000006202627220 */ /* 0x040fe40000410000 */
[C---:B------:R-:W-:Y:S02]  /*83e0*/  FMUL.FTZ R99, R2.reuse, R99 ;  /* 0x0000006302637220 */ /* 0x040fe40000410000 */
[----:B------:R-:W-:Y:S02]  /*83f0*/  FFMA.FTZ R168, R3, R214, R168 ;  /* 0x000000d603a87223 */ /* 0x000fe400000100a8 */
[----:B------:R-:W-:Y:S03]  /*8400*/  FFMA.FTZ R173, R2, R215, R173 ;  /* 0x000000d702ad7223 */ /* 0x000fe600000100ad */
[----:B------:R-:W-:Y:S01]  /*8410*/  HMMA.16816.F32.BF16 R96, R136, R106, R96 ;  /* 0x0000006a8860723c */ /* 0x000fe20000041860 */
[----:B------:R-:W3:Y:S02]  /*8420*/  LDSM.16.MT88.4 R104, [R196+0x2900] ;  /* 0x00290000c468783b */ /* 0x000ee40000004200 */
[----:B------:R-:W-:Y:S02]  /*8430*/  FADD.FTZ R135, R135, R168 ;  /* 0x000000a887877221 */ /* 0x000fe40000010000 */
[----:B------:R-:W-:Y:S02]  /*8440*/  FADD.FTZ R172, R172, R173 ;  /* 0x000000adacac7221 */ /* 0x000fe40000010000 */
[----:B------:R-:W-:Y:S01]  /*8450*/  FADD.FTZ R134, R134, R135 ;  /* 0x0000008786867221 */ /* 0x000fe20000010000 */
[C---:B------:R-:W-:Y:S01]  /*8460*/  HMMA.16816.F32.BF16 R4, R100.reuse, R112, R4 ;  /* 0x000000706404723c */ /* 0x040fe20000041804 */
[----:B------:R-:W-:Y:S04]  /*8470*/  LDSM.16.MT88.4 R136, [R197+0x3100] ;  /* 0x00310000c588783b */ /* 0x000fe80000004200 */
[----:B------:R-:W-:Y:S02]  /*8480*/  FADD.FTZ R3, R171, R172 ;  /* 0x000000acab037221 */ /* 0x000fe40000010000 */
[----:B------:R-:W-:Y:S01]  /*8490*/  FADD.FTZ R169, R169, R134 ;  /* 0x00000086a9a97221 */ /* 0x000fe20000010000 */
[C---:B------:R-:W-:Y:S01]  /*84a0*/  HMMA.16816.F32.BF16 R8, R100.reuse, R114, R8 ;  /* 0x000000726408723c */ /* 0x040fe20000041808 */
[----:B------:R-:W-:Y:S03]  /*84b0*/  LDSM.16.MT88.4 R112, [R198+0x4900] ;  /* 0x00490000c670783b */ /* 0x000fe60000004200 */
[----:B------:R-:W-:Y:S02]  /*84c0*/  FADD.FTZ R3, R170, R3 ;  /* 0x00000003aa037221 */ /* 0x000fe40000010000 */
[----:B------:R-:W-:Y:S02]  /*84d0*/  FADD.FTZ R174, R174, R169 ;  /* 0x000000a9aeae7221 */ /* 0x000fe40000010000 */
[C---:B------:R-:W-:Y:S04]  /*84e0*/  HMMA.16816.F32.BF16 R12, R100.reuse, R116, R12 ;  /* 0x00000074640c723c */ /* 0x040fe8000004180c */
[----:B------:R-:W-:Y:S01]  /*84f0*/  FADD.FTZ R2, R178, R3 ;  /* 0x00000003b2027221 */ /* 0x000fe20000010000 */
[----:B------:R-:W-:Y:S01]  /*8500*/  MOV R3, R0 ;  /* 0x0000000000037202 */ /* 0x000fe20000000f00 */
[----:B------:R-:W-:Y:S02]  /*8510*/  FADD.FTZ R175, R175, R174 ;  /* 0x000000aeafaf7221 */ /* 0x000fe40000010000 */
[C---:B------:R-:W-:Y:S01]  /*8520*/  HMMA.16816.F32.BF16 R16, R100.reuse, R118, R16 ;  /* 0x000000766410723c */ /* 0x040fe20000041810 */
[----:B------:R-:W-:Y:S03]  /*8530*/  LDSM.16.MT88.4 R116, [R197+0x4900] ;  /* 0x00490000c574783b */ /* 0x000fe60000004200 */
[----:B------:R-:W-:Y:S02]  /*8540*/  FADD.FTZ R2, R179, R2 ;  /* 0x00000002b3027221 */ /* 0x000fe40000010000 */
[----:B------:R-:W-:Y:S02]  /*8550*/  FADD.FTZ R176, R176, R175 ;  /* 0x000000afb0b07221 */ /* 0x000fe40000010000 */
[C---:B--2---:R-:W-:Y:S04]  /*8560*/  HMMA.16816.F32.BF16 R20, R100.reuse, R108, R20 ;  /* 0x0000006c6414723c */ /* 0x044fe80000041814 */
[----:B------:R-:W-:Y:S01]  /*8570*/  FADD.FTZ R225, R225, R2 ;  /* 0x00000002e1e17221 */ /* 0x000fe20000010000 */
[----:B------:R-:W-:Y:S01]  /*8580*/  MOV R2, R132 ;  /* 0x0000008400027202 */ /* 0x000fe20000000f00 */
[----:B------:R-:W-:Y:S02]  /*8590*/  FADD.FTZ R176, R177, R176 ;  /* 0x000000b0b1b07221 */ /* 0x000fe40000010000 */
[C---:B------:R-:W-:Y:S01]  /*85a0*/  HMMA.16816.F32.BF16 R24, R100.reuse, R110, R24 ;  /* 0x0000006e6418723c */ /* 0x040fe20000041818 */
[----:B------:R-:W2:Y:S03]  /*85b0*/  LDSM.16.MT88.4 R108, [R203+0x4900] ;  /* 0x00490000cb6c783b */ /* 0x000ea60000004200 */
[----:B------:R-:W-:Y:S04]  /*85c0*/  FADD.FTZ R226, R226, R225 ;  /* 0x000000e1e2e27221 */ /* 0x000fe80000010000 */
        /* <DEDUP_REMOVED lines=20> */
[----:B------:R-:W5:Y:S07]  /*8710*/  LDSM.16.MT88.4 R112, [R197+0x1100] ;  /* 0x00110000c570783b */ /* 0x000f6e0000004200 */
[C---:B------:R-:W-:Y:S08]  /*8720*/  HMMA.16816.F32.BF16 R84, R100.reuse, R116, R84 ;  /* 0x000000746454723c */ /* 0x040ff00000041854 */
[C---:B------:R-:W-:Y:S01]  /*8730*/  HMMA.16816.F32.BF16 R88, R100.reuse, R118, R88 ;  /* 0x000000766458723c */ /* 0x040fe20000041858 */
[----:B------:R-:W1:Y:S07]  /*8740*/  LDSM.16.MT88.4 R116, [R203+0x3100] ;  /* 0x00310000cb74783b */ /* 0x000e6e0000004200 */
[C---:B---3--:R-:W-:Y:S08]  /*8750*/  HMMA.16816.F32.BF16 R92, R100.reuse, R104, R92 ;  /* 0x00000068645c723c */ /* 0x048ff0000004185c */
[----:B------:R-:W-:Y:S01]  /*8760*/  HMMA.16816.F32.BF16 R96, R100, R106, R96 ;  /* 0x0000006a6460723c */ /* 0x000fe20000041860 */
[----:B------:R-:W3:Y:S06]  /*8770*/  LDSM.16.MT88.4 R104, [R196+0x3100] ;  /* 0x00310000c468783b */ /* 0x000eec0000004200 */
[----:B------:R-:W-:Y:S01]  /*8780*/  F2FP.BF16.PACK_AB R100, R228, R227 ;  /* 0x000000e3e464723e */ /* 0x000fe200000010ff */
[----:B------:R-:W-:Y:S01]  /*8790*/  FADD.FTZ R227, R227, R176 ;  /* 0x000000b0e3e37221 */ /* 0x000fe20000010000 */
[----:B------:R-:W-:Y:S03]  /*87a0*/  F2FP.BF16.PACK_AB R102, R230, R229 ;  /* 0x000000e5e666723e */ /* 0x000fe600000010ff */
[----:B------:R-:W-:Y:S01]  /*87b0*/  F2FP.BF16.PACK_AB R101, R232, R231 ;  /* 0x000000e7e865723e */ /* 0x000fe200000010ff */
[----:B------:R-:W-:Y:S01]  /*87c0*/  FADD.FTZ R231, R231, R226 ;  /* 0x000000e2e7e77221 */ /* 0x000fe20000010000 */
[----:B------:R-:W-:Y:S01]  /*87d0*/  F2FP.BF16.PACK_AB R103, R234, R233 ;  /* 0x000000e9ea67723e */ /* 0x000fe200000010ff */
[----:B------:R-:W-:Y:S02]  /*87e0*/  FADD.FTZ R228, R228, R227 ;  /* 0x000000e3e4e47221 */ /* 0x000fe40000010000 */
[----:B------:R-:W-:Y:S02]  /*87f0*/  FADD.FTZ R232, R232, R231 ;  /* 0x000000e7e8e87221 */ /* 0x000fe40000010000 */
[----:B------:R-:W-:Y:S02]  /*8800*/  FADD.FTZ R229, R229, R228 ;  /* 0x000000e4e5e57221 */ /* 0x000fe40000010000 */
[C---:B--2---:R-:W-:Y:S03]  /*8810*/  HMMA.16816.F32.BF16 R4, R100.reuse, R108, R4 ;  /* 0x0000006c6404723c */ /* 0x044fe60000041804 */
[----:B------:R-:W-:Y:S02]  /*8820*/  FADD.FTZ R233, R233, R232 ;  /* 0x000000e8e9e97221 */ /* 0x000fe40000010000 */
[----:B------:R-:W-:Y:S02]  /*8830*/  FADD.FTZ R230, R230, R229 ;  /* 0x000000e5e6e67221 */ /* 0x000fe40000010000 */
[----:B------:R-:W-:Y:S01]  /*8840*/  FADD.FTZ R234, R234, R233 ;  /* 0x000000e9eaea7221 */ /* 0x000fe20000010000 */
[C---:B------:R-:W-:Y:S01]  /*8850*/  HMMA.16816.F32.BF16 R8, R100.reuse, R110, R8 ;  /* 0x0000006e6408723c */ /* 0x040fe20000041808 */
[----:B------:R-:W2:Y:S07]  /*8860*/  LDSM.16.MT88.4 R108, [R203+0x5100] ;  /* 0x00510000cb6c783b */ /* 0x000eae0000004200 */
[C---:B------:R-:W-:Y:S08]  /*8870*/  HMMA.16816.F32.BF16 R12, R100.reuse, R120, R12 ;  /* 0x00000078640c723c */ /* 0x040ff0000004180c */
[C---:B------:R-:W-:Y:S08]  /*8880*/  HMMA.16816.F32.BF16 R16, R100.reuse, R122, R16 ;  /* 0x0000007a6410723c */ /* 0x040ff00000041810 */
[C---:B-----5:R-:W-:Y:S08]  /*8890*/  HMMA.16816.F32.BF16 R20, R100.reuse, R112, R20 ;  /* 0x000000706414723c */ /* 0x060ff00000041814 */
[C---:B------:R-:W-:Y:S01]  /*88a0*/  HMMA.16816.F32.BF16 R24, R100.reuse, R114, R24 ;  /* 0x000000726418723c */ /* 0x040fe20000041818 */
[----:B------:R-:W5:Y:S07]  /*88b0*/  LDSM.16.MT88.4 R112, [R198+0x5100] ;  /* 0x00510000c670783b */ /* 0x000f6e0000004200 */
[C---:B------:R-:W-:Y:S08]  /*88c0*/  HMMA.16816.F32.BF16 R28, R100.reuse, R124, R28 ;  /* 0x0000007c641c723c */ /* 0x040ff0000004181c */
[C---:B------:R-:W-:Y:S01]  /*88d0*/  HMMA.16816.F32.BF16 R32, R100.reuse, R126, R32 ;  /* 0x0000007e6420723c */ /* 0x040fe20000041820 */
[----:B------:R-:W-:Y:S07]  /*88e0*/  LDSM.16.MT88.4 R124, [R203+0x1900] ;  /* 0x00190000cb7c783b */ /* 0x000fee0000004200 */
[C---:B-1----:R-:W-:Y:S08]  /*88f0*/  HMMA.16816.F32.BF16 R36, R100.reuse, R116, R36 ;  /* 0x000000746424723c */ /* 0x042ff00000041824 */
[C---:B------:R-:W-:Y:S01]  /*8900*/  HMMA.16816.F32.BF16 R40, R100.reuse, R118, R40 ;  /* 0x000000766428723c */ /* 0x040fe20000041828 */
[----:B------:R-:W1:Y:S07]  /*8910*/  LDSM.16.MT88.4 R116, [R197+0x5100] ;  /* 0x00510000c574783b */ /* 0x000e6e0000004200 */
        /* <DEDUP_REMOVED lines=9> */
[----:B----4-:R-:W-:Y:S01]  /*89b0*/  F2FP.BF16.PACK_AB R139, R242, R241 ;  /* 0x000000f1f28b723e */ /* 0x010fe200000010ff */
[----:B------:R-:W-:Y:S02]  /*89c0*/  FADD.FTZ R239, R239, R234 ;  /* 0x000000eaefef7221 */ /* 0x000fe40000010000 */
[----:B------:R-:W-:Y:S01]  /*89d0*/  FADD.FTZ R236, R236, R235 ;  /* 0x000000ebecec7221 */ /* 0x000fe20000010000 */
[C---:B------:R-:W-:Y:S01]  /*89e0*/  HMMA.16816.F32.BF16 R64, R100.reuse, R106, R64 ;  /* 0x0000006a6440723c */ /* 0x040fe20000041840 */
[----:B------:R-:W3:Y:S03]  /*89f0*/  LDSM.16.MT88.4 R104, [R196+0x5100] ;  /* 0x00510000c468783b */ /* 0x000ee60000004200 */
[----:B------:R-:W-:Y:S02]  /*8a00*/  FADD.FTZ R240, R240, R239 ;  /* 0x000000eff0f07221 */ /* 0x000fe40000010000 */
[----:B------:R-:W-:Y:S02]  /*8a10*/  FADD.FTZ R237, R237, R236 ;  /* 0x000000eceded7221 */ /* 0x000fe40000010000 */
[C---:B--2---:R-:W-:Y:S04]  /*8a20*/  HMMA.16816.F32.BF16 R68, R100.reuse, R108, R68 ;  /* 0x0000006c6444723c */ /* 0x044fe80000041844 */
[----:B------:R-:W-:Y:S02]  /*8a30*/  FADD.FTZ R215, R241, R240 ;  /* 0x000000f0f1d77221 */ /* 0x000fe40000010000 */
[----:B------:R-:W-:Y:S02]  /*8a40*/  FADD.FTZ R214, R238, R237 ;  /* 0x000000edeed67221 */ /* 0x000fe40000010000 */
[C---:B------:R-:W-:Y:S01]  /*8a50*/  HMMA.16816.F32.BF16 R72, R100.reuse, R110, R72 ;  /* 0x0000006e6448723c */ /* 0x040fe20000041848 */
[----:B------:R-:W2:Y:S03]  /*8a60*/  LDSM.16.MT88.4 R108, [R198+0x1900] ;  /* 0x00190000c66c783b */ /* 0x000ea60000004200 */
[----:B------:R-:W-:Y:S04]  /*8a70*/  FADD.FTZ R215, R242, R215 ;  /* 0x000000d7f2d77221 */ /* 0x000fe80000010000 */
[C---:B-----5:R-:W-:Y:S08]  /*8a80*/  HMMA.16816.F32.BF16 R76, R100.reuse, R112, R76 ;  /* 0x00000070644c723c */ /* 0x060ff0000004184c */
[C---:B------:R-:W-:Y:S08]  /*8a90*/  HMMA.16816.F32.BF16 R80, R100.reuse, R114, R80 ;  /* 0x000000726450723c */ /* 0x040ff00000041850 */
[C---:B-1----:R-:W-:Y:S08]  /*8aa0*/  HMMA.16816.F32.BF16 R84, R100.reuse, R116, R84 ;  /* 0x000000746454723c */ /* 0x042ff00000041854 */
[C---:B------:R-:W-:Y:S08]  /*8ab0*/  HMMA.16816.F32.BF16 R88, R100.reuse, R118, R88 ;  /* 0x000000766458723c */ /* 0x040ff00000041858 */
[C---:B---3--:R-:W-:Y:S08]  /*8ac0*/  HMMA.16816.F32.BF16 R92, R100.reuse, R104, R92 ;  /* 0x00000068645c723c */ /* 0x048ff0000004185c */
[----:B------:R-:W-:Y:S08]  /*8ad0*/  HMMA.16816.F32.BF16 R96, R100, R106, R96 ;  /* 0x0000006a6460723c */ /* 0x000ff00000041860 */
[C---:B------:R-:W-:Y:S01]  /*8ae0*/  HMMA.16816.F32.BF16 R128, R136.reuse, R124, R4 ;  /* 0x0000007c8880723c */ /* 0x040fe20000041804 */
[----:B------:R-:W1:Y:S07]  /*8af0*/  LDSM.16.MT88.4 R4, [R198+0x5900] ;  /* 0x00590000c604783b */ /* 0x000e6e0000004200 */
[C---:B------:R-:W-:Y:S01]  /*8b00*/  HMMA.16816.F32.BF16 R124, R136.reuse, R126, R8 ;  /* 0x0000007e887c723c */ /* 0x040fe20000041808 */
[----:B------:R-:W3:Y:S07]  /*8b10*/  LDSM.16.MT88.4 R8, [R197+0x5900] ;  /* 0x00590000c508783b */ /* 0x000eee0000004200 */
[C---:B--2---:R-:W-:Y:S01]  /*8b20*/  HMMA.16816.F32.BF16 R120, R136.reuse, R108, R12 ;  /* 0x0000006c8878723c */ /* 0x044fe2000004180c */
[----:B------:R-:W2:Y:S07]  /*8b30*/  LDSM.16.MT88.4 R12, [R196+0x5900] ;  /* 0x00590000c40c783b */ /* 0x000eae0000004200 */
        /* <DEDUP_REMOVED lines=15> */
[C---:B-1----:R-:W-:Y:S08]  /*8c30*/  HMMA.16816.F32.BF16 R76, R136.reuse, R4, R76 ;  /* 0x00000004884c723c */ /* 0x042ff0000004184c */
[C---:B------:R-:W-:Y:S08]  /*8c40*/  HMMA.16816.F32.BF16 R80, R136.reuse, R6, R80 ;  /* 0x000000068850723c */ /* 0x040ff00000041850 */
[C---:B---3--:R-:W-:Y:S08]  /*8c50*/  HMMA.16816.F32.BF16 R84, R136.reuse, R8, R84 ;  /* 0x000000088854723c */ /* 0x048ff00000041854 */
[C---:B------:R-:W-:Y:S08]  /*8c60*/  HMMA.16816.F32.BF16 R88, R136.reuse, R10, R88 ;  /* 0x0000000a8858723c */ /* 0x040ff00000041858 */
[C---:B--2---:R-:W-:Y:S08]  /*8c70*/  HMMA.16816.F32.BF16 R92, R136.reuse, R12, R92 ;  /* 0x0000000c885c723c */ /* 0x044ff0000004185c */
[----:B------:R-:W-:Y:S01]  /*8c80*/  HMMA.16816.F32.BF16 R96, R136, R14, R96 ;  /* 0x0000000e8860723c */ /* 0x000fe20000041860 */
[----:B------:R-:W-:-:S07]  /*8c90*/  @P0 BRA `(.L_x_191) ;  /* 0xffffc4e000000947 */ /* 0x000fce000383ffff */
.L_x_180:
[----:B------:R-:W1:Y:S01]  /*8ca0*/  S2UR UR24, SR_CTAID.X ;  /* 0x00000000001879c3 */ /* 0x000e620000002500 */
[----:B------:R-:W-:Y:S01]  /*8cb0*/  ULDC UR25, c[0x0][0x168] ;  /* 0x00005a0000197ab9 */ /* 0x000fe20000000800 */
[----:B------:R-:W-:Y:S01]  /*8cc0*/  PLOP3.LUT P0, PT, PT, PT, UP1, 0x40, 0x0 ;  /* 0x000000000000781c */ /* 0x000fe20003f0e818 */
[----:B------:R-:W-:-:S02]  /*8cd0*/  ULDC.64 UR4, c[0x0][0x2c8] ;  /* 0x0000b20000047ab9 */ /* 0x000fc40000000a00 */
[----:B------:R-:W-:Y:S02]  /*8ce0*/  UIADD3 UR25, -UR25, 0x1, URZ ;  /* 0x0000000119197890 */ /* 0x000fe4000fffe13f */
[----:B-1----:R-:W-:-:S04]  /*8cf0*/  ULEA UR24, UR24, 0x7f, 0x7 ;  /* 0x0000007f18187891 */ /* 0x002fc8000f8e383f */
[----:B------:R-:W-:-:S03]  /*8d00*/  UIMAD.WIDE.U32 UR26, UR24, UR4, URZ ;  /* 0x00000004181a72a5 */ /* 0x000fc6000f8e003f */
[----:B------:R-:W-:Y:S02]  /*8d10*/  ULDC UR4, c[0x0][0x1d0] ;  /* 0x0000740000047ab9 */ /* 0x000fe40000000800 */
[----:B------:R-:W-:Y:S02]  /*8d20*/  UIMAD UR4, UR20, UR4, UR25 ;  /* 0x00000004140472a4 */ /* 0x000fe4000f8e0219 */
[----:B------:R-:W-:Y:S02]  /*8d30*/  @UP2 USHF.R.U32.HI UR24, URZ, UR5, UR27 ;  /* 0x000000053f182299 */ /* 0x000fe4000801161b */
[----:B------:R-:W-:Y:S02]  /*8d40*/  ULDC UR20, c[0x0][0x324] ;  /* 0x0000c90000147ab9 */ /* 0x000fe40000000800 */
[----:B------:R-:W-:-:S04]  /*8d50*/  UIADD3 UR24, UR4, UR24, URZ ;  /* 0x0000001804187290 */ /* 0x000fc8000fffe03f */
[----:B------:R-:W-:Y:S01]  /*8d60*/  UIADD3 UR20, UR24, -UR20, URZ ;  /* 0x8000001418147290 */ /* 0x000fe2000fffe03f */
[----:B------:R-:W-:Y:S05]  /*8d70*/  @P0 BRA `(.L_x_192) ;  /* 0x0000016000000947 */ /* 0x000fea0003800000 */
[----:B------:R-:W-:-:S06]  /*8d80*/  UISETP.GT.AND UP0, UPT, UR24, -0x1, UPT ;  /* 0xffffffff1800788c */ /* 0x000fcc000bf04270 */
[----:B------:R-:W-:-:S13]  /*8d90*/  PLOP3.LUT P0, PT, PT, PT, UP0, 0x80, 0x0 ;  /* 0x000000000000781c */ /* 0x000fda0003f0f008 */
[----:B------:R-:W-:Y:S05]  /*8da0*/  @P0 BRA `(.L_x_193) ;  /* 0x0000009000000947 */ /* 0x000fea0003800000 */
[----:B------:R-:W-:Y:S02]  /*8db0*/  ULDC UR4, c[0x0][0x32c] ;  /* 0x0000cb0000047ab9 */ /* 0x000fe40000000800 */
[----:B------:R-:W-:Y:S02]  /*8dc0*/  UISETP.NE.AND UP0, UPT, UR4, 0x1, UPT ;  /* 0x000000010400788c */ /* 0x000fe4000bf05270 */
[----:B------:R-:W-:Y:S02]  /*8dd0*/  ULOP3.LUT UR24, URZ, UR24, URZ, 0x33, !UPT ;  /* 0x000000183f187292 */ /* 0x000fe4000f8e333f */
[----:B------:R-:W-:Y:S02]  /*8de0*/  ULDC.64 UR4, c[0x0][0x330] ;  /* 0x0000cc0000047ab9 */ /* 0x000fe40000000a00 */
[----:B------:R-:W-:-:S07]  /*8df0*/  UIMAD.WIDE.U32 UR26, UR24, UR4, URZ ;  /* 0x00000004181a72a5 */ /* 0x000fce000f8e003f */
[----:B------:R-:W-:Y:S02]  /*8e00*/  @UP0 UMOV UR25, UR27 ;  /* 0x0000001b00190c82 */ /* 0x000fe40008000000 */
[----:B------:R-:W-:-:S04]  /*8e10*/  @UP0 USHF.R.U32.HI UR24, URZ, UR5, UR25 ;  /* 0x000000053f180299 */ /* 0x000fc80008011619 */
[----:B------:R-:W-:Y:S01]  /*8e20*/  ULOP3.LUT UR24, URZ, UR24, URZ, 0x33, !UPT ;  /* 0x000000183f187292 */ /* 0x000fe2000f8e333f */
[----:B------:R-:W-:Y:S05]  /*8e30*/  BRA `(.L_x_194) ;  /* 0x0000006000007947 */ /* 0x000fea0003800000 */
.L_x_193:
[----:B------:R-:W-:Y:S02]  /*8e40*/  ULDC UR4, c[0x0][0x32c] ;  /* 0x0000cb0000047ab9 */ /* 0x000fe40000000800 */
[----:B------:R-:W-:-:S03]  /*8e50*/  UISETP.NE.AND UP0, UPT, UR4, 0x1, UPT ;  /* 0x000000010400788c */ /* 0x000fc6000bf05270 */
[----:B------:R-:W-:Y:S02]  /*8e60*/  ULDC.64 UR4, c[0x0][0x330] ;  /* 0x0000cc0000047ab9 */ /* 0x000fe40000000a00 */
[----:B------:R-:W-:-:S07]  /*8e70*/  UIMAD.WIDE.U32 UR26, UR24, UR4, URZ ;  /* 0x00000004181a72a5 */ /* 0x000fce000f8e003f */
[----:B------:R-:W-:Y:S02]  /*8e80*/  @UP0 UMOV UR25, UR27 ;  /* 0x0000001b00190c82 */ /* 0x000fe40008000000 */
[----:B------:R-:W-:Y:S02]  /*8e90*/  @UP0 USHF.R.U32.HI UR24, URZ, UR5, UR25 ;  /* 0x000000053f180299 */ /* 0x000fe40008011619 */
.L_x_194:
[----:B------:R-:W-:Y:S02]  /*8ea0*/  ULDC UR4, c[0x0][0x32c] ;  /* 0x0000cb0000047ab9 */ /* 0x000fe40000000800 */
[----:B------:R-:W-:-:S04]  /*8eb0*/  UIMAD UR4, UR24, UR4, URZ ;  /* 0x00000004180472a4 */ /* 0x000fc8000f8e023f */
[----:B------:R-:W-:-:S04]  /*8ec0*/  UISETP.LT.AND UP0, UPT, UR20, UR4, UPT ;  /* 0x000000041400728c */ /* 0x000fc8000bf01270 */
[----:B------:R-:W-:-:S04]  /*8ed0*/  USEL UR20, UR20, UR4, !UP0 ;  /* 0x0000000414147287 */ /* 0x000fc8000c000000 */
.L_x_192:
[----:B------:R-:W-:-:S04]  /*8ee0*/  UIADD3 UR20, UR20, 0x3f, URZ ;  /* 0x0000003f14147890 */ /* 0x000fc8000fffe03f */
        /* <DEDUP_REMOVED lines=8> */
[----:B------:R-:W-:Y:S01]  /*8f70*/  SHF.R.S32.HI R5, RZ, 0x1f, R218 ;  /* 0x0000001fff057819 */ /* 0x000fe200000114da */
[----:B------:R-:W-:Y:S01]  /*8f80*/  IMAD.MOV.U32 R135, RZ, RZ, R132 ;  /* 0x000000ffff877224 */ /* 0x000fe200078e0084 */
[C---:B------:R-:W-:Y:S01]  /*8f90*/  SHF.L.U64.HI R226, R217.reuse, 0x1, R220 ;  /* 0x00000001d9e27819 */ /* 0x040fe200000102dc */
[----:B------:R-:W-:Y:S01]  /*8fa0*/  IMAD.MOV.U32 R3, RZ, RZ, R0 ;  /* 0x000000ffff037224 */ /* 0x000fe200078e0000 */
[----:B------:R-:W-:Y:S01]  /*8fb0*/  SEL R224, RZ, 0x10, P5 ;  /* 0x00000010ffe07807 */ /* 0x000fe20002800000 */
[----:B------:R-:W-:Y:S01]  /*8fc0*/  IMAD.SHL.U32 R227, R218, 0x2, RZ ;  /* 0x00000002dae37824 */ /* 0x000fe200078e00ff */
[----:B------:R-:W-:Y:S01]  /*8fd0*/  SHF.L.U64.HI R223, R216, 0x1, R219 ;  /* 0x00000001d8df7819 */ /* 0x000fe200000102db */
[----:B------:R-:W-:Y:S01]  /*8fe0*/  IMAD.SHL.U32 R225, R217, 0x2, RZ ;  /* 0x00000002d9e17824 */ /* 0x000fe200078e00ff */
[----:B------:R-:W-:Y:S01]  /*8ff0*/  SHF.L.U64.HI R228, R218, 0x1, R5 ;  /* 0x00000001dae47819 */ /* 0x000fe20000010205 */
[----:B------:R-:W-:Y:S02]  /*9000*/  IMAD.SHL.U32 R222, R216, 0x2, RZ ;  /* 0x00000002d8de7824 */ /* 0x000fe400078e00ff */
.L_x_198:
        /* <DEDUP_REMOVED lines=56> */
.L_x_196:
        /* <DEDUP_REMOVED lines=14> */
[C---:B------:R-:W-:Y:S01]  /*9470*/  HMMA.16816.F32.BF16 R28, R136.reuse, R32, RZ ;  /* 0x00000020881c723c */ /* 0x040fe200000418ff */
[----:B------:R-:W-:Y:S07]  /*9480*/  LDSM.16.M88.4 R180, [R192] ;  /* 0x00000000c0b4783b */ /* 0x000fee0000000200 */
[----:B------:R-:W-:Y:S01]  /*9490*/  HMMA.16816.F32.BF16 R32, R136, R34, RZ ;  /* 0x000000228820723c */ /* 0x000fe200000418ff */
[----:B------:R-:W1:Y:S07]  /*94a0*/  LDSM.16.M88.4 R136, [R200+0x6900] ;  /* 0x00690000c888783b */ /* 0x000e6e0000000200 */
[C---:B------:R-:W-:Y:S08]  /*94b0*/  HMMA.16816.F32.BF16 R4, R144.reuse, R148, R4 ;  /* 0x000000949004723c */ /* 0x040ff00000041804 */
        /* <DEDUP_REMOVED lines=10> */
[----:B------:R-:W3:Y:S07]  /*9560*/  LDSM.16.M88.4 R144, [R192+0x800] ;  /* 0x00080000c090783b */ /* 0x000eee0000000200 */
[C---:B--2---:R-:W-:Y:S01]  /*9570*/  HMMA.16816.F32.BF16 R4, R164.reuse, R168, R4 ;  /* 0x000000a8a404723c */ /* 0x044fe20000041804 */
        /* <DEDUP_REMOVED lines=8> */
[----:B------:R-:W4:Y:S07]  /*9600*/  LDSM.16.M88.4 R140, [R205+0x9100] ;  /* 0x00910000cd8c783b */ /* 0x000f2e0000000200 */
[C---:B------:R-:W-:Y:S08]  /*9610*/  HMMA.16816.F32.BF16 R28, R164.reuse, R172, R28 ;  /* 0x000000aca41c723c */ /* 0x040ff0000004181c */
[----:B------:R-:W-:Y:S01]  /*9620*/  HMMA.16816.F32.BF16 R32, R164, R174, R32 ;  /* 0x000000aea420723c */ /* 0x000fe20000041820 */
[----:B------:R-:W5:Y:S07]  /*9630*/  LDSM.16.M88.4 R164, [R205+0x9900] ;  /* 0x00990000cda4783b */ /* 0x000f6e0000000200 */
[C---:B------:R-:W-:Y:S01]  /*9640*/  HMMA.16816.F32.BF16 R4, R176.reuse, R180, R4 ;  /* 0x000000b4b004723c */ /* 0x040fe20000041804 */
[----:B------:R-:W1:Y:S07]  /*9650*/  LDSM.16.M88.4 R172, [R191] ;  /* 0x00000000bfac783b */ /* 0x000e6e0000000200 */
[C---:B------:R-:W-:Y:S01]  /*9660*/  HMMA.16816.F32.BF16 R8, R176.reuse, R182, R8 ;  /* 0x000000b6b008723c */ /* 0x040fe20000041808 */
[----:B------:R-:W-:Y:S07]  /*9670*/  LDSM.16.M88.4 R180, [R200+0x8100] ;  /* 0x00810000c8b4783b */ /* 0x000fee0000000200 */
[C---:B---3--:R-:W-:Y:S08]  /*9680*/  HMMA.16816.F32.BF16 R12, R176.reuse, R144, R12 ;  /* 0x00000090b00c723c */ /* 0x048ff0000004180c */
[C---:B------:R-:W-:Y:S01]  /*9690*/  HMMA.16816.F32.BF16 R16, R176.reuse, R146, R16 ;  /* 0x00000092b010723c */ /* 0x040fe20000041810 */
[----:B------:R-:W3:Y:S07]  /*96a0*/  LDSM.16.M88.4 R144, [R190] ;  /* 0x00000000be90783b */ /* 0x000eee0000000200 */
        /* <DEDUP_REMOVED lines=13> */
[C---:B----4-:R-:W-:Y:S08]  /*9780*/  HMMA.16816.F32.BF16 R20, R156.reuse, R140, R20 ;  /* 0x0000008c9c14723c */ /* 0x050ff00000041814 */
[C---:B------:R-:W-:Y:S01]  /*9790*/  HMMA.16816.F32.BF16 R24, R156.reuse, R142, R24 ;  /* 0x0000008e9c18723c */ /* 0x040fe20000041818 */
[----:B------:R-:W4:Y:S07]  /*97a0*/  LDSM.16.M88.4 R140, [R200+0x9100] ;  /* 0x00910000c88c783b */ /* 0x000f2e0000000200 */
[C---:B-----5:R-:W-:Y:S08]  /*97b0*/  HMMA.16816.F32.BF16 R28, R156.reuse, R164, R28 ;  /* 0x000000a49c1c723c */ /* 0x060ff0000004181c */
[----:B------:R-:W-:Y:S01]  /*97c0*/  HMMA.16816.F32.BF16 R32, R156, R166, R32 ;  /* 0x000000a69c20723c */ /* 0x000fe20000041820 */
[----:B------:R-:W5:Y:S07]  /*97d0*/  LDSM.16.M88.4 R156, [R200+0x9900] ;  /* 0x00990000c89c783b */ /* 0x000f6e0000000200 */
        /* <DEDUP_REMOVED lines=54> */
[C---:B------:R-:W-:Y:S08]  /*9b40*/  HMMA.16816.F32.BF16 R8, R176.reuse, R182, R8 ;  /* 0x000000b6b008723c */ /* 0x040ff00000041808 */
[C---:B---3--:R-:W-:Y:S08]  /*9b50*/  HMMA.16816.F32.BF16 R12, R176.reuse, R144, R12 ;  /* 0x00000090b00c723c */ /* 0x048ff0000004180c */
        /* <DEDUP_REMOVED lines=10> */
[C---:B----4-:R-:W-:Y:S08]  /*9c00*/  HMMA.16816.F32.BF16 R20, R160.reuse, R140, R20 ;  /* 0x0000008ca014723c */ /* 0x050ff00000041814 */
        /* <DEDUP_REMOVED lines=22> */
[----:B------:R-:W3:Y:S01]  /*9d70*/  MUFU.TANH R179, R10 ;  /* 0x0000000a00b37308 */ /* 0x000ee20000002400 */
        /* <DEDUP_REMOVED lines=17> */
[----:B----4-:R-:W4:Y:S01]  /*9e90*/  LDSM.16.M88.4 R8, [R192+0x5800] ;  /* 0x00580000c008783b */ /* 0x010f220000000200 */
[----:B------:R-:W-:Y:S08]  /*9ea0*/  DEPBAR.LE SB0, 0x0 ;  /* 0x000080000000791a */ /* 0x000ff00000000000 */
[----:B------:R-:W1:Y:S01]  /*9eb0*/  MUFU.TANH R175, R175 ;  /* 0x000000af00af7308 */ /* 0x000e620000002400 */
[----:B------:R-:W-:Y:S09]  /*9ec0*/  BAR.SYNC.DEFER_BLOCKING 0x0 ;  /* 0x0000000000007b1d */ /* 0x000ff20000010000 */
[----:B------:R-:W1:Y:S10]  /*9ed0*/  MUFU.TANH R178, R178 ;  /* 0x000000b200b27308 */ /* 0x000e740000002400 */
[----:B------:R-:W1:Y:S10]  /*9ee0*/  MUFU.TANH R166, R166 ;  /* 0x000000a600a67308 */ /* 0x000e740000002400 */
[----:B------:R1:W1:Y:S01]  /*9ef0*/  MUFU.TANH R164, R13 ;  /* 0x0000000d00a47308 */ /* 0x0002620000002400 */
[C---:B----4-:R-:W-:Y:S09]  /*9f00*/  HMMA.16816.F32.BF16 R28, R168.reuse, R8, R28 ;  /* 0x00000008a81c723c */ /* 0x050ff2000004181c */
        /* <DEDUP_REMOVED lines=30> */
[----:B------:R4:W1:Y:S01]  /*a0f0*/  MUFU.TANH R133, R35 ;  /* 0x0000002300857308 */ /* 0x0008620000002400 */
[----:B------:R-:W-:-:S05]  /*a100*/  @P0 BRA `(.L_x_197) ;  /* 0x0000037000000947 */ /* 0x000fca0003800000 */
[----:B--23--:R-:W-:Y:S01]  /*a110*/  IADD3 R10, -R224, 0x10, RZ ;  /* 0x00000010e00a7810 */ /* 0x00cfe20007ffe1ff */
[----:B------:R-:W-:Y:S01]  /*a120*/  ULEA UR5, UR21, UR13, 0x6 ;  /* 0x0000000d15057291 */ /* 0x000fe2000f8e303f */
[----:B------:R-:W-:Y:S02]  /*a130*/  IMAD.MOV.U32 R207, RZ, RZ, RZ ;  /* 0x000000ffffcf7224 */ /* 0x000fe400078e00ff */
[----:B------:R-:W-:Y:S03]  /*a140*/  LOP3.LUT R10, R10, 0xf, RZ, 0xc0, !PT ;  /* 0x0000000f0a0a7812 */ /* 0x000fe600078ec0ff */
        /* <DEDUP_REMOVED lines=10> */
[----:B------:R-:W2:Y:S01]  /*a1f0*/  @!P1 LDG.E R207, [R4.64] ;  /* 0x0000001604cf9981 */ /* 0x000ea2000c1e1900 */
[----:B------:R-:W-:Y:S04]  /*a200*/  IMAD R208, R7, c[0x0][0x2b8], R208 ;  /* 0x0000ae0007d07a24 */ /* 0x000fe800078e02d0 */
[C---:B------:R-:W-:Y:S01]  /*a210*/  IMAD.WIDE.U32 R8, R208.reuse, c[0x0][0x1e0], RZ ;  /* 0x00007800d0087a25 */ /* 0x040fe200078e00ff */
[----:B------:R-:W-:Y:S05]  /*a220*/  SHF.R.S32.HI R7, RZ, 0x1f, R208 ;  /* 0x0000001fff077819 */ /* 0x000fea00000114d0 */
[----:B------:R-:W-:Y:S04]  /*a230*/  IMAD R7, R7, c[0x0][0x1e0], RZ ;  /* 0x0000780007077a24 */ /* 0x000fe800078e02ff */
[----:B------:R-:W-:Y:S04]  /*a240*/  IMAD R7, R208, c[0x0][0x1e4], R7 ;  /* 0x00007900d0077a24 */ /* 0x000fe800078e0207 */
[----:B------:R-:W-:Y:S01]  /*a250*/  IMAD.IADD R9, R9, 0x1, R7 ;  /* 0x0000000109097824 */ /* 0x000fe200078e0207 */
[----:B--2---:R-:W-:Y:S03]  /*a260*/  SHF.R.S32.HI R0, RZ, 0x1f, R207 ;  /* 0x0000001fff007819 */ /* 0x004fe600000114cf */
[C---:B------:R-:W-:Y:S04]  /*a270*/  IMAD.WIDE.U32 R8, R207.reuse, c[0x0][0x1f0], R8 ;  /* 0x00007c00cf087a25 */ /* 0x040fe800078e0008 */
[----:B------:R-:W-:Y:S01]  /*a280*/  IMAD R0, R0, c[0x0][0x1f0], RZ ;  /* 0x00007c0000007a24 */ /* 0x000fe200078e02ff */
[----:B------:R-:W-:Y:S03]  /*a290*/  IADD3 R5, P0, R8, UR18, RZ ;  /* 0x0000001208057c10 */ /* 0x000fe6000ff1e0ff */
[----:B------:R-:W-:Y:S05]  /*a2a0*/  IMAD R0, R207, c[0x0][0x1f4], R0 ;  /* 0x00007d00cf007a24 */ /* 0x000fea00078e0200 */
[----:B------:R-:W-:Y:S02]  /*a2b0*/  IADD3.X R0, R9, UR8, R0, P0, !PT ;  /* 0x0000000809007c10 */ /* 0x000fe400087fe400 */
[----:B------:R-:W-:Y:S02]  /*a2c0*/  LEA R6, P0, R5, c[0x0][0x1c8], 0x1 ;  /* 0x0000720005067a11 */ /* 0x000fe400078008ff */
[----:B------:R-:W-:Y:S02]  /*a2d0*/  IADD3 R9, -R221, 0x10, RZ ;  /* 0x00000010dd097810 */ /* 0x000fe40007ffe1ff */
[----:B------:R-:W-:Y:S01]  /*a2e0*/  LEA.HI.X R4, R5, c[0x0][0x1cc], R0, 0x1, P0 ;  /* 0x0000730005047a11 */ /* 0x000fe200000f0c00 */
[----:B------:R-:W-:Y:S01]  /*a2f0*/  SHFL.IDX PT, R2, R6, RZ, 0x181f ;  /* 0x00181fff06027589 */ /* 0x000fe200000e0000 */
[----:B------:R-:W-:Y:S03]  /*a300*/  LOP3.LUT R9, R9, 0xf, RZ, 0xc0, !PT ;  /* 0x0000000f09097812 */ /* 0x000fe600078ec0ff */
[----:B------:R-:W2:Y:S04]  /*a310*/  SHFL.IDX PT, R0, R6, 0x1, 0x181f ;  /* 0x00381f0006007f89 */ /* 0x000ea800000e0000 */
[----:B------:R-:W3:Y:S04]  /*a320*/  SHFL.IDX PT, R5, R4, 0x1, 0x181f ;  /* 0x00381f0004057f89 */ /* 0x000ee800000e0000 */
[----:B------:R-:W5:Y:S01]  /*a330*/  SHFL.IDX PT, R7, R4, RZ, 0x181f ;  /* 0x00181fff04077589 */ /* 0x000f6200000e0000 */
[-C--:B--2---:R-:W-:Y:S04]  /*a340*/  IADD3 R10, P2, P0, R10, R0.reuse, R225 ;  /* 0x000000000a0a7210 */ /* 0x084fe8000785e0e1 */
[-C--:B---3--:R-:W-:Y:S02]  /*a350*/  IADD3.X R11, RZ, R5.reuse, R226, P2, P0 ;  /* 0x00000005ff0b7210 */ /* 0x088fe400017e04e2 */
[----:B------:R-:W-:Y:S04]  /*a360*/  IADD3 R8, P2, P0, R9, R0, R222 ;  /* 0x0000000009087210 */ /* 0x000fe8000785e0de */
[--C-:B------:R-:W-:Y:S02]  /*a370*/  IADD3.X R9, RZ, R5, R223.reuse, P2, P0 ;  /* 0x00000005ff097210 */ /* 0x100fe400017e04df */
[C---:B----4-:R-:W-:Y:S02]  /*a380*/  IADD3 R14, P2, R2.reuse, R227, RZ ;  /* 0x000000e3020e7210 */ /* 0x050fe40007f5e0ff */
[C---:B------:R-:W-:Y:S03]  /*a390*/  IADD3 R12, P0, R2.reuse, R225, RZ ;  /* 0x000000e1020c7210 */ /* 0x040fe60007f1e0ff */
[C---:B-----5:R-:W-:Y:S01]  /*a3a0*/  IMAD.X R15, R7.reuse, 0x1, R228, P2 ;  /* 0x00000001070f7824 */ /* 0x060fe200010e06e4 */
[----:B------:R-:W-:Y:S01]  /*a3b0*/  IADD3 R6, P2, R2, R222, RZ ;  /* 0x000000de02067210 */ /* 0x000fe20007f5e0ff */
[C---:B-1----:R-:W-:Y:S01]  /*a3c0*/  IMAD.X R13, R7.reuse, 0x1, R226, P0 ;  /* 0x00000001070d7824 */ /* 0x042fe200000e06e2 */
        /* <DEDUP_REMOVED lines=11> */
.L_x_197:
[----:B-123--:R-:W-:Y:S01]  /*a480*/  FMNMX.FTZ R5, R172, R3, !PT ;  /* 0x00000003ac057209 */ /* 0x00efe20007810000 */
[----:B----4-:R-:W-:Y:S01]  /*a490*/  LDSM.16.MT88.4 R12, [R203+0x100] ;  /* 0x00010000cb0c783b */ /* 0x010fe20000004200 */
[----:B------:R-:W-:Y:S01]  /*a4a0*/  FMNMX.FTZ R2, R176, R135, !PT ;  /* 0x00000087b0027209 */ /* 0x000fe20007810000 */
[----:B------:R-:W-:Y:S01]  /*a4b0*/  UISETP.GT.AND UP0, UPT, UR21, UR4, UPT ;  /* 0x000000041500728c */ /* 0x000fe2000bf04270 */
[----:B------:R-:W-:Y:S01]  /*a4c0*/  FMNMX.FTZ R5, R144, R5, !PT ;  /* 0x0000000590057209 */ /* 0x000fe20007810000 */
[----:B------:R-:W-:Y:S01]  /*a4d0*/  UIADD3 UR21, UR21, -0x1, URZ ;  /* 0xffffffff15157890 */ /* 0x000fe2000fffe03f */
        /* <DEDUP_REMOVED lines=22> */
[----:B------:R-:W0:Y:S01]  /*a640*/  LDGDEPBAR ;  /* 0x00000000000079af */ /* 0x000e220000000000 */
[----:B------:R-:W-:Y:S02]  /*a650*/  FMNMX.FTZ R2, R155, R2, !PT ;  /* 0x000000029b027209 */ /* 0x000fe40007810000 */
[----:B------:R-:W-:Y:S02]  /*a660*/  FMNMX.FTZ R5, R152, R5, !PT ;  /* 0x0000000598057209 */ /* 0x000fe40007810000 */
[----:B------:R-:W-:Y:S02]  /*a670*/  FMNMX.FTZ R2, R153, R2, !PT ;  /* 0x0000000299027209 */ /* 0x000fe40007810000 */
[----:B------:R-:W-:Y:S02]  /*a680*/  FMNMX.FTZ R5, R148, R5, !PT ;  /* 0x0000000594057209 */ /* 0x000fe40007810000 */
[----:B------:R-:W-:Y:S02]  /*a690*/  FMNMX.FTZ R2, R149, R2, !PT ;  /* 0x0000000295027209 */ /* 0x000fe40007810000 */
[----:B------:R-:W-:Y:S02]  /*a6a0*/  FMNMX.FTZ R5, R150, R5, !PT ;  /* 0x0000000596057209 */ /* 0x000fe40007810000 */
[----:B------:R-:W-:Y:S02]  /*a6b0*/  FMNMX.FTZ R9, R147, R2, !PT ;  /* 0x0000000293097209 */ /* 0x000fe40007810000 */
[----:B------:R-:W-:Y:S02]  /*a6c0*/  FMNMX.FTZ R0, R146, R5, !PT ;  /* 0x0000000592007209 */ /* 0x000fe40007810000 */
[----:B------:R-:W-:Y:S02]  /*a6d0*/  PLOP3.LUT P0, PT, PT, PT, UP0, 0x80, 0x0 ;  /* 0x000000000000781c */ /* 0x000fe40003f0f008 */
[----:B------:R-:W-:Y:S02]  /*a6e0*/  FMNMX.FTZ R4, R145, R0, !PT ;  /* 0x0000000091047209 */ /* 0x000fe40007810000 */
[----:B------:R-:W-:Y:S03]  /*a6f0*/  FMNMX.FTZ R0, R134, R9, !PT ;  /* 0x0000000986007209 */ /* 0x000fe60007810000 */
[----:B------:R-:W-:Y:S01]  /*a700*/  SHFL.BFLY PT, R9, R4, 0x2, 0x1f ;  /* 0x0c401f0004097f89 */ /* 0x000fe200000e0000 */
[----:B------:R-:W-:Y:S07]  /*a710*/  FMNMX.FTZ R7, R133, R0, !PT ;  /* 0x0000000085077209 */ /* 0x000fee0007810000 */
[----:B------:R-:W1:Y:S02]  /*a720*/  SHFL.BFLY PT, R0, R7, 0x2, 0x1f ;  /* 0x0c401f0007007f89 */ /* 0x000e6400000e0000 */
[----:B-1----:R-:W-:Y:S02]  /*a730*/  FMNMX.FTZ R5, R7, R0, !PT ;  /* 0x0000000007057209 */ /* 0x002fe40007810000 */
[----:B------:R-:W-:Y:S04]  /*a740*/  FMNMX.FTZ R11, R4, R9, !PT ;  /* 0x00000009040b7209 */ /* 0x000fe80007810000 */
[----:B------:R-:W1:Y:S08]  /*a750*/  SHFL.BFLY PT, R132, R5, 0x1, 0x1f ;  /* 0x0c201f0005847f89 */ /* 0x000e7000000e0000 */
[----:B------:R-:W2:Y:S01]  /*a760*/  SHFL.BFLY PT, R2, R11, 0x1, 0x1f ;  /* 0x0c201f000b027f89 */ /* 0x000ea200000e0000 */
[----:B-1----:R-:W-:Y:S02]  /*a770*/  FMNMX.FTZ R132, R5, R132, !PT ;  /* 0x0000008405847209 */ /* 0x002fe40007810000 */
[----:B--2---:R-:W-:Y:S05]  /*a780*/  FMNMX.FTZ R0, R11, R2, !PT ;  /* 0x000000020b007209 */ /* 0x004fea0007810000 */
[C---:B------:R-:W-:Y:S02]  /*a790*/  FMUL.FTZ R151, R0.reuse, c[0x0][0x2d0] ;  /* 0x0000b40000977a20 */ /* 0x040fe40000410000 */
[----:B------:R-:W-:Y:S02]  /*a7a0*/  FADD.FTZ R2, -R0, R3 ;  /* 0x0000000300027221 */ /* 0x000fe40000010100 */
[----:B------:R-:W-:Y:S02]  /*a7b0*/  FFMA.FTZ R173, R144, c[0x0][0x2d0], -R151 ;  /* 0x0000b40090ad7a23 */ /* 0x000fe40000010897 */
[----:B------:R-:W-:Y:S02]  /*a7c0*/  FMUL.FTZ R144, R132, c[0x0][0x2d0] ;  /* 0x0000b40084907a20 */ /* 0x000fe40000410000 */
[----:B------:R-:W-:Y:S02]  /*a7d0*/  FMUL.FTZ R3, R2, c[0x0][0x2d0] ;  /* 0x0000b40002037a20 */ /* 0x000fe40000410000 */
[----:B------:R-:W-:Y:S01]  /*a7e0*/  FADD.FTZ R2, -R132, R135 ;  /* 0x0000008784027221 */ /* 0x000fe20000010100 */
[----:B------:R-:W-:Y:S01]  /*a7f0*/  MUFU.EX2 R173, R173 ;  /* 0x000000ad00ad7308 */ /* 0x000fe20000000800 */
[--C-:B------:R-:W-:Y:S02]  /*a800*/  FFMA.FTZ R174, R172, c[0x0][0x2d0], -R151.reuse ;  /* 0x0000b400acae7a23 */ /* 0x100fe40000010897 */
[--C-:B------:R-:W-:Y:S02]  /*a810*/  FFMA.FTZ R172, R178, c[0x0][0x2d0], -R151.reuse ;  /* 0x0000b400b2ac7a23 */ /* 0x100fe40000010897 */
[--C-:B------:R-:W-:Y:S02]  /*a820*/  FFMA.FTZ R171, R180, c[0x0][0x2d0], -R151.reuse ;  /* 0x0000b400b4ab7a23 */ /* 0x100fe40000010897 */
[--C-:B------:R-:W-:Y:S02]  /*a830*/  FFMA.FTZ R170, R176, c[0x0][0x2d0], -R144.reuse ;  /* 0x0000b400b0aa7a23 */ /* 0x100fe40000010890 */
[--C-:B------:R-:W-:Y:S01]  /*a840*/  FFMA.FTZ R169, R175, c[0x0][0x2d0], -R144.reuse ;  /* 0x0000b400afa97a23 */ /* 0x100fe20000010890 */
[----:B------:R-:W1:Y:S01]  /*a850*/  MUFU.EX2 R3, R3 ;  /* 0x0000000300037308 */ /* 0x000e620000000800 */
[--C-:B------:R-:W-:Y:S02]  /*a860*/  FFMA.FTZ R168, R179, c[0x0][0x2d0], -R144.reuse ;  /* 0x0000b400b3a87a23 */ /* 0x100fe40000010890 */
[--C-:B------:R-:W-:Y:S02]  /*a870*/  FFMA.FTZ R135, R177, c[0x0][0x2d0], -R144.reuse ;  /* 0x0000b400b1877a23 */ /* 0x100fe40000010890 */
[----:B------:R-:W-:Y:S02]  /*a880*/  FMUL.FTZ R4, R2, c[0x0][0x2d0] ;  /* 0x0000b40002047a20 */ /* 0x000fe40000410000 */
[--C-:B------:R-:W-:Y:S02]  /*a890*/  FFMA.FTZ R175, R166, c[0x0][0x2d0], -R151.reuse ;  /* 0x0000b400a6af7a23 */ /* 0x100fe40000010897 */
[--C-:B------:R-:W-:Y:S01]  /*a8a0*/  FFMA.FTZ R176, R164, c[0x0][0x2d0], -R151.reuse ;  /* 0x0000b400a4b07a23 */ /* 0x100fe20000010897 */
[----:B------:R2:W3:Y:S01]  /*a8b0*/  MUFU.EX2 R2, R4 ;  /* 0x0000000400027308 */ /* 0x0004e20000000800 */
[--C-:B------:R-:W-:Y:S02]  /*a8c0*/  FFMA.FTZ R177, R167, c[0x0][0x2d0], -R144.reuse ;  /* 0x0000b400a7b17a23 */ /* 0x100fe40000010890 */
[--C-:B------:R-:W-:Y:S02]  /*a8d0*/  FFMA.FTZ R178, R165, c[0x0][0x2d0], -R144.reuse ;  /* 0x0000b400a5b27a23 */ /* 0x100fe40000010890 */
[----:B------:R-:W-:Y:S01]  /*a8e0*/  LDSM.16.MT88.4 R164, [R203+0x5900] ;  /* 0x00590000cba4783b */ /* 0x000fe20000004200 */
[--C-:B------:R-:W-:Y:S02]  /*a8f0*/  FFMA.FTZ R179, R162, c[0x0][0x2d0], -R151.reuse ;  /* 0x0000b400a2b37a23 */ /* 0x100fe40000010897 */
[--C-:B------:R-:W-:Y:S02]  /*a900*/  FFMA.FTZ R180, R160, c[0x0][0x2d0], -R151.reuse ;  /* 0x0000b400a0b47a23 */ /* 0x100fe40000010897 */
[----:B------:R-:W4:Y:S01]  /*a910*/  MUFU.EX2 R174, R174 ;  /* 0x000000ae00ae7308 */ /* 0x000f220000000800 */
[--C-:B------:R-:W-:Y:S02]  /*a920*/  FFMA.FTZ R181, R163, c[0x0][0x2d0], -R144.reuse ;  /* 0x0000b400a3b57a23 */ /* 0x100fe40000010890 */
[--C-:B------:R-:W-:Y:S02]  /*a930*/  FFMA.FTZ R182, R161, c[0x0][0x2d0], -R144.reuse ;  /* 0x0000b400a1b67a23 */ /* 0x100fe40000010890 */
[C---:B-1----:R-:W-:Y:S01]  /*a940*/  FMUL.FTZ R5, R3.reuse, R129 ;  /* 0x0000008103057220 */ /* 0x042fe20000410000 */
[----:B------:R-:W-:Y:S01]  /*a950*/  LDSM.16.MT88.4 R160, [R196+0x3900] ;  /* 0x00390000c4a0783b */ /* 0x000fe20000004200 */
[C---:B------:R-:W-:Y:S02]  /*a960*/  FMUL.FTZ R8, R3.reuse, R124 ;  /* 0x0000007c03087220 */ /* 0x040fe40000410000 */
[C---:B------:R-:W-:Y:S01]  /*a970*/  FMUL.FTZ R9, R3.reuse, R125 ;  /* 0x0000007d03097220 */ /* 0x040fe20000410000 */
[----:B------:R-:W-:Y:S01]  /*a980*/  MUFU.EX2 R172, R172 ;  /* 0x000000ac00ac7308 */ /* 0x000fe20000000800 */
[C---:B------:R-:W-:Y:S02]  /*a990*/  FMUL.FTZ R16, R3.reuse, R116 ;  /* 0x0000007403107220 */ /* 0x040fe40000410000 */
[C---:B------:R-:W-:Y:S02]  /*a9a0*/  FMUL.FTZ R17, R3.reuse, R117 ;  /* 0x0000007503117220 */ /* 0x040fe40000410000 */
[----:B--2---:R-:W-:Y:S02]  /*a9b0*/  FMUL.FTZ R4, R3, R128 ;  /* 0x0000008003047220 */ /* 0x004fe40000410000 */
[C---:B---3--:R-:W-:Y:S02]  /*a9c0*/  FMUL.FTZ R6, R2.reuse, R130 ;  /* 0x0000008202067220 */ /* 0x048fe40000410000 */
[C---:B------:R-:W-:Y:S01]  /*a9d0*/  FMUL.FTZ R7, R2.reuse, R131 ;  /* 0x0000008302077220 */ /* 0x040fe20000410000 */
[----:B------:R-:W1:Y:S01]  /*a9e0*/  MUFU.EX2 R171, R171 ;  /* 0x000000ab00ab7308 */ /* 0x000e620000000800 */
[C---:B------:R-:W-:Y:S02]  /*a9f0*/  FMUL.FTZ R10, R2.reuse, R126 ;  /* 0x0000007e020a7220 */ /* 0x040fe40000410000 */
[C---:B------:R-:W-:Y:S01]  /*aa00*/  FMUL.FTZ R11, R2.reuse, R127 ;  /* 0x0000007f020b7220 */ /* 0x040fe20000410000 */
[----:B----4-:R-:W-:Y:S01]  /*aa10*/  F2FP.BF16.PACK_AB R128, R173, R174 ;  /* 0x000000aead80723e */ /* 0x010fe200000010ff */
[C---:B------:R-:W-:Y:S01]  /*aa20*/  FMUL.FTZ R18, R2.reuse, R118 ;  /* 0x0000007602127220 */ /* 0x040fe20000410000 */
[----:B------:R-:W-:Y:S01]  /*aa30*/  LDSM.16.MT88.4 R124, [R203+0x2900] ;  /* 0x00290000cb7c783b */ /* 0x000fe20000004200 */
[C---:B------:R-:W-:Y:S02]  /*aa40*/  FMUL.FTZ R19, R2.reuse, R119 ;  /* 0x0000007702137220 */ /* 0x040fe40000410000 */
[C---:B------:R-:W-:Y:S01]  /*aa50*/  FMUL.FTZ R24, R3.reuse, R108 ;  /* 0x0000006c03187220 */ /* 0x040fe20000410000 */
[----:B------:R-:W-:Y:S01]  /*aa60*/  MUFU.EX2 R170, R170 ;  /* 0x000000aa00aa7308 */ /* 0x000fe20000000800 */
[C---:B------:R-:W-:Y:S02]  /*aa70*/  FMUL.FTZ R25, R3.reuse, R109 ;  /* 0x0000006d03197220 */ /* 0x040fe40000410000 */
[C---:B------:R-:W-:Y:S01]  /*aa80*/  FMUL.FTZ R26, R2.reuse, R110 ;  /* 0x0000006e021a7220 */ /* 0x040fe20000410000 */
[----:B------:R-:W-:Y:S01]  /*aa90*/  LDSM.16.MT88.4 R116, [R198+0x900] ;  /* 0x00090000c674783b */ /* 0x000fe20000004200 */
[C---:B------:R-:W-:Y:S02]  /*aaa0*/  FMUL.FTZ R27, R2.reuse, R111 ;  /* 0x0000006f021b7220 */ /* 0x040fe40000410000 */
[C---:B------:R-:W-:Y:S02]  /*aab0*/  FMUL.FTZ R32, R3.reuse, R100 ;  /* 0x0000006403207220 */ /* 0x040fe40000410000 */
[----:B------:R-:W-:Y:S01]  /*aac0*/  FMUL.FTZ R33, R3, R101 ;  /* 0x0000006503217220 */ /* 0x000fe20000410000 */
[----:B------:R-:W2:Y:S01]  /*aad0*/  MUFU.EX2 R169, R169 ;  /* 0x000000a900a97308 */ /* 0x000ea20000000800 */
[C---:B------:R-:W-:Y:S01]  /*aae0*/  FMUL.FTZ R34, R2.reuse, R102 ;  /* 0x0000006602227220 */ /* 0x040fe20000410000 */
[----:B------:R-:W-:Y:S01]  /*aaf0*/  LDSM.16.MT88.4 R108, [R196+0x2100] ;  /* 0x00210000c46c783b */ /* 0x000fe20000004200 */
[----:B------:R-:W-:Y:S01]  /*ab00*/  FMUL.FTZ R35, R2, R103 ;  /* 0x0000006702237220 */ /* 0x000fe20000410000 */
[----:B-1----:R-:W-:Y:S01]  /*ab10*/  F2FP.BF16.PACK_AB R130, R171, R172 ;  /* 0x000000acab82723e */ /* 0x002fe200000010ff */
[--C-:B------:R-:W-:Y:S02]  /*ab20*/  FFMA.FTZ R183, R158, c[0x0][0x2d0], -R151.reuse ;  /* 0x0000b4009eb77a23 */ /* 0x100fe40000010897 */
[--C-:B------:R-:W-:Y:S02]  /*ab30*/  FFMA.FTZ R230, R156, c[0x0][0x2d0], -R151.reuse ;  /* 0x0000b4009ce67a23 */ /* 0x100fe40000010897 */
[--C-:B------:R-:W-:Y:S01]  /*ab40*/  FFMA.FTZ R229, R159, c[0x0][0x2d0], -R144.reuse ;  /* 0x0000b4009fe57a23 */ /* 0x100fe20000010890 */
[----:B------:R-:W-:Y:S01]  /*ab50*/  MUFU.EX2 R168, R168 ;  /* 0x000000a800a87308 */ /* 0x000fe20000000800 */
[----:B------:R-:W-:Y:S01]  /*ab60*/  LDSM.16.MT88.4 R100, [R197+0x2100] ;  /* 0x00210000c564783b */ /* 0x000fe20000004200 */
[--C-:B------:R-:W-:Y:S02]  /*ab70*/  FFMA.FTZ R232, R157, c[0x0][0x2d0], -R144.reuse ;  /* 0x0000b4009de87a23 */ /* 0x100fe40000010890 */
[--C-:B------:R-:W-:Y:S02]  /*ab80*/  FFMA.FTZ R231, R154, c[0x0][0x2d0], -R151.reuse ;  /* 0x0000b4009ae77a23 */ /* 0x100fe40000010897 */
[--C-:B------:R-:W-:Y:S02]  /*ab90*/  FFMA.FTZ R234, R152, c[0x0][0x2d0], -R151.reuse ;  /* 0x0000b40098ea7a23 */ /* 0x100fe40000010897 */
[--C-:B------:R-:W-:Y:S01]  /*aba0*/  FFMA.FTZ R233, R155, c[0x0][0x2d0], -R144.reuse ;  /* 0x0000b4009be97a23 */ /* 0x100fe20000010890 */
[----:B------:R-:W-:Y:S01]  /*abb0*/  LDSM.16.MT88.4 R156, [R197+0x3900] ;  /* 0x00390000c59c783b */ /* 0x000fe20000004200 */
[----:B------:R-:W1:Y:S01]  /*abc0*/  MUFU.EX2 R135, R135 ;  /* 0x0000008700877308 */ /* 0x000e620000000800 */
[--C-:B------:R-:W-:Y:S02]  /*abd0*/  FFMA.FTZ R236, R153, c[0x0][0x2d0], -R144.reuse ;  /* 0x0000b40099ec7a23 */ /* 0x100fe40000010890 */
[--C-:B------:R-:W-:Y:S01]  /*abe0*/  FFMA.FTZ R235, R148, c[0x0][0x2d0], -R151.reuse ;  /* 0x0000b40094eb7a23 */ /* 0x100fe20000010897 */
[----:B--2---:R-:W-:Y:S01]  /*abf0*/  F2FP.BF16.PACK_AB R129, R169, R170 ;  /* 0x000000aaa981723e */ /* 0x004fe200000010ff */
[--C-:B------:R-:W-:Y:S02]  /*ac00*/  FFMA.FTZ R238, R150, c[0x0][0x2d0], -R151.reuse ;  /* 0x0000b40096ee7a23 */ /* 0x100fe40000010897 */
[----:B------:R-:W-:Y:S01]  /*ac10*/  LDSM.16.MT88.4 R152, [R198+0x3900] ;  /* 0x00390000c698783b */ /* 0x000fe20000004200 */
[--C-:B------:R-:W-:Y:S02]  /*ac20*/  FFMA.FTZ R237, R149, c[0x0][0x2d0], -R144.reuse ;  /* 0x0000b40095ed7a23 */ /* 0x100fe40000010890 */
[--C-:B------:R-:W-:Y:S01]  /*ac30*/  FFMA.FTZ R240, R147, c[0x0][0x2d0], -R144.reuse ;  /* 0x0000b40093f07a23 */ /* 0x100fe20000010890 */
[----:B------:R-:W-:Y:S01]  /*ac40*/  MUFU.EX2 R175, R175 ;  /* 0x000000af00af7308 */ /* 0x000fe20000000800 */
[--C-:B------:R-:W-:Y:S02]  /*ac50*/  FFMA.FTZ R239, R146, c[0x0][0x2d0], -R151.reuse ;  /* 0x0000b40092ef7a23 */ /* 0x100fe40000010897 */
[----:B------:R-:W-:Y:S02]  /*ac60*/  FFMA.FTZ R151, R145, c[0x0][0x2d0], -R151 ;  /* 0x0000b40091977a23 */ /* 0x000fe40000010897 */
[C---:B------:R-:W-:Y:S02]  /*ac70*/  FMUL.FTZ R36, R3.reuse, R36 ;  /* 0x0000002403247220 */ /* 0x040fe40000410000 */
[----:B------:R-:W-:Y:S02]  /*ac80*/  FMUL.FTZ R37, R3, R37 ;  /* 0x0000002503257220 */ /* 0x000fe40000410000 */
[C---:B------:R-:W-:Y:S01]  /*ac90*/  FMUL.FTZ R38, R2.reuse, R38 ;  /* 0x0000002602267220 */ /* 0x040fe20000410000 */
[----:B------:R2:W-:Y:S01]  /*aca0*/  MUFU.EX2 R242, R151 ;  /* 0x0000009700f27308 */ /* 0x0005e20000000800 */
[C---:B------:R-:W-:Y:S01]  /*acb0*/  FMUL.FTZ R39, R2.reuse, R39 ;  /* 0x0000002702277220 */ /* 0x040fe20000410000 */
[----:B-1----:R-:W-:Y:S01]  /*acc0*/  F2FP.BF16.PACK_AB R131, R135, R168 ;  /* 0x000000a88783723e */ /* 0x002fe200000010ff */
[C---:B------:R-:W-:Y:S02]  /*acd0*/  FMUL.FTZ R40, R3.reuse, R40 ;  /* 0x0000002803287220 */ /* 0x040fe40000410000 */
[C---:B------:R-:W-:Y:S02]  /*ace0*/  FMUL.FTZ R41, R3.reuse, R41 ;  /* 0x0000002903297220 */ /* 0x040fe40000410000 */
[C---:B------:R-:W-:Y:S02]  /*acf0*/  FMUL.FTZ R42, R2.reuse, R42 ;  /* 0x0000002a022a7220 */ /* 0x040fe40000410000 */
[C---:B------:R-:W-:Y:S01]  /*ad00*/  HMMA.16816.F32.BF16 R4, R128.reuse, R12, R4 ;  /* 0x0000000c8004723c */ /* 0x040fe20000041804 */
[----:B------:R-:W1:Y:S04]  /*ad10*/  MUFU.EX2 R176, R176 ;  /* 0x000000b000b07308 */ /* 0x000e680000000800 */
[C---:B------:R-:W-:Y:S02]  /*ad20*/  FMUL.FTZ R43, R2.reuse, R43 ;  /* 0x0000002b022b7220 */ /* 0x040fe40000410000 */
[C---:B------:R-:W-:Y:S01]  /*ad30*/  FMUL.FTZ R12, R3.reuse, R120 ;  /* 0x00000078030c7220 */ /* 0x040fe20000410000 */
[C---:B------:R-:W-:Y:S03]  /*ad40*/  HMMA.16816.F32.BF16 R8, R128.reuse, R14, R8 ;  /* 0x0000000e8008723c */ /* 0x040fe60000041808 */
[----:B------:R-:W-:Y:S01]  /*ad50*/  MUFU.EX2 R177, R177 ;  /* 0x000000b100b17308 */ /* 0x000fe20000000800 */
[C---:B------:R-:W-:Y:S01]  /*ad60*/  FMUL.FTZ R13, R3.reuse, R121 ;  /* 0x00000079030d7220 */ /* 0x040fe20000410000 */
[----:B--2---:R-:W-:Y:S02]  /*ad70*/  LDSM.16.MT88.4 R148, [R203+0x3900] ;  /* 0x00390000cb94783b */ /* 0x004fe40000004200 */
[C---:B------:R-:W-:Y:S02]  /*ad80*/  FMUL.FTZ R14, R2.reuse, R122 ;  /* 0x0000007a020e7220 */ /* 0x040fe40000410000 */
[C---:B------:R-:W-:Y:S03]  /*ad90*/  FMUL.FTZ R15, R2.reuse, R123 ;  /* 0x0000007b020f7220 */ /* 0x040fe60000410000 */
[C---:B------:R-:W-:Y:S01]  /*ada0*/  FMUL.FTZ R44, R3.reuse, R44 ;  /* 0x0000002c032c7220 */ /* 0x040fe20000410000 */
[----:B------:R-:W2:Y:S01]  /*adb0*/  MUFU.EX2 R178, R178 ;  /* 0x000000b200b27308 */ /* 0x000ea20000000800 */
[----:B------:R-:W3:Y:S01]  /*adc0*/  LDSM.16.MT88.4 R120, [R196+0x100] ;  /* 0x00010000c478783b */ /* 0x000ee20000004200 */
[C---:B------:R-:W-:Y:S01]  /*add0*/  FMUL.FTZ R45, R3.reuse, R45 ;  /* 0x0000002d032d7220 */ /* 0x040fe20000410000 */
[C---:B------:R-:W-:Y:S03]  /*ade0*/  HMMA.16816.F32.BF16 R12, R128.reuse, R20, R12 ;  /* 0x00000014800c723c */ /* 0x040fe6000004180c */
[C---:B------:R-:W-:Y:S02]  /*adf0*/  FMUL.FTZ R46, R2.reuse, R46 ;  /* 0x0000002e022e7220 */ /* 0x040fe40000410000 */
[C---:B------:R-:W-:Y:S02]  /*ae00*/  FMUL.FTZ R47, R2.reuse, R47 ;  /* 0x0000002f022f7220 */ /* 0x040fe40000410000 */
[C---:B------:R-:W-:Y:S01]  /*ae10*/  FMUL.FTZ R20, R3.reuse, R112 ;  /* 0x0000007003147220 */ /* 0x040fe20000410000 */
[C---:B------:R-:W-:Y:S01]  /*ae20*/  HMMA.16816.F32.BF16 R16, R128.reuse, R22, R16 ;  /* 0x000000168010723c */ /* 0x040fe20000041810 */
[----:B------:R-:W-:Y:S03]  /*ae30*/  MUFU.EX2 R179, R179 ;  /* 0x000000b300b37308 */ /* 0x000fe60000000800 */
[C---:B------:R-:W-:Y:S02]  /*ae40*/  FMUL.FTZ R21, R3.reuse, R113 ;  /* 0x0000007103157220 */ /* 0x040fe40000410000 */
[C---:B------:R-:W-:Y:S02]  /*ae50*/  FMUL.FTZ R48, R3.reuse, R48 ;  /* 0x0000003003307220 */ /* 0x040fe40000410000 */
[C---:B------:R-:W-:Y:S03]  /*ae60*/  FMUL.FTZ R22, R2.reuse, R114 ;  /* 0x0000007202167220 */ /* 0x040fe60000410000 */
[----:B------:R-:W4:Y:S01]  /*ae70*/  MUFU.EX2 R180, R180 ;  /* 0x000000b400b47308 */ /* 0x000f220000000800 */
[C---:B------:R-:W-:Y:S02]  /*ae80*/  FMUL.FTZ R23, R2.reuse, R115 ;  /* 0x0000007302177220 */ /* 0x040fe40000410000 */
[----:B------:R-:W5:Y:S01]  /*ae90*/  LDSM.16.MT88.4 R112, [R203+0x2100] ;  /* 0x00210000cb70783b */ /* 0x000f620000004200 */
[C---:B------:R-:W-:Y:S02]  /*aea0*/  FMUL.FTZ R49, R3.reuse, R49 ;  /* 0x0000003103317220 */ /* 0x040fe40000410000 */
[C---:B------:R-:W-:Y:S02]  /*aeb0*/  FMUL.FTZ R50, R2.reuse, R50 ;  /* 0x0000003202327220 */ /* 0x040fe40000410000 */
[C---:B------:R-:W-:Y:S02]  /*aec0*/  HMMA.16816.F32.BF16 R20, R128.reuse, R28, R20 ;  /* 0x0000001c8014723c */ /* 0x040fe40000041814 */
[----:B------:R-:W-:Y:S01]  /*aed0*/  MUFU.EX2 R181, R181 ;  /* 0x000000b500b57308 */ /* 0x000fe20000000800 */
[C---:B------:R-:W-:Y:S02]  /*aee0*/  FMUL.FTZ R51, R2.reuse, R51 ;  /* 0x0000003302337220 */ /* 0x040fe40000410000 */
[C---:B------:R-:W-:Y:S02]  /*aef0*/  FMUL.FTZ R52, R3.reuse, R52 ;  /* 0x0000003403347220 */ /* 0x040fe40000410000 */
[C---:B------:R-:W-:Y:S01]  /*af00*/  FMUL.FTZ R28, R3.reuse, R104 ;  /* 0x00000068031c7220 */ /* 0x040fe20000410000 */
[C---:B------:R-:W-:Y:S04]  /*af10*/  HMMA.16816.F32.BF16 R24, R128.reuse, R30, R24 ;  /* 0x0000001e8018723c */ /* 0x040fe80000041818 */
[C---:B------:R-:W-:Y:S01]  /*af20*/  FMUL.FTZ R29, R3.reuse, R105 ;  /* 0x00000069031d7220 */ /* 0x040fe20000410000 */
[----:B------:R-:W1:Y:S01]  /*af30*/  MUFU.EX2 R182, R182 ;  /* 0x000000b600b67308 */ /* 0x000e620000000800 */
[C---:B------:R-:W-:Y:S02]  /*af40*/  FMUL.FTZ R53, R3.reuse, R53 ;  /* 0x0000003503357220 */ /* 0x040fe40000410000 */
[C---:B------:R-:W-:Y:S04]  /*af50*/  FMUL.FTZ R30, R2.reuse, R106 ;  /* 0x0000006a021e7220 */ /* 0x040fe80000410000 */
[C---:B------:R-:W-:Y:S02]  /*af60*/  FMUL.FTZ R31, R2.reuse, R107 ;  /* 0x0000006b021f7220 */ /* 0x040fe40000410000 */
[----:B------:R-:W1:Y:S01]  /*af70*/  LDSM.16.MT88.4 R104, [R198+0x2100] ;  /* 0x00210000c668783b */ /* 0x000e620000004200 */
[C---:B------:R-:W-:Y:S01]  /*af80*/  FMUL.FTZ R54, R2.reuse, R54 ;  /* 0x0000003602367220 */ /* 0x040fe20000410000 */
[----:B------:R-:W-:Y:S01]  /*af90*/  MUFU.EX2 R183, R183 ;  /* 0x000000b700b77308 */ /* 0x000fe20000000800 */
[C---:B------:R-:W-:Y:S02]  /*afa0*/  FMUL.FTZ R55, R2.reuse, R55 ;  /* 0x0000003702377220 */ /* 0x040fe40000410000 */
[C---:B---3--:R-:W-:Y:S03]  /*afb0*/  HMMA.16816.F32.BF16 R28, R128.reuse, R120, R28 ;  /* 0x00000078801c723c */ /* 0x048fe6000004181c */
[C---:B------:R-:W-:Y:S02]  /*afc0*/  FMUL.FTZ R56, R3.reuse, R56 ;  /* 0x0000003803387220 */ /* 0x040fe40000410000 */
[C---:B------:R-:W-:Y:S02]  /*afd0*/  FMUL.FTZ R57, R3.reuse, R57 ;  /* 0x0000003903397220 */ /* 0x040fe40000410000 */
[C---:B------:R-:W-:Y:S01]  /*afe0*/  FMUL.FTZ R58, R2.reuse, R58 ;  /* 0x0000003a023a7220 */ /* 0x040fe20000410000 */
[C---:B------:R-:W-:Y:S01]  /*aff0*/  HMMA.16816.F32.BF16 R32, R128.reuse, R122, R32 ;  /* 0x0000007a8020723c */ /* 0x040fe20000041820 */
[----:B------:R-:W-:Y:S01]  /*b000*/  LDSM.16.MT88.4 R120, [R196+0x900] ;  /* 0x00090000c478783b */ /* 0x000fe20000004200 */
[----:B------:R-:W3:Y:S02]  /*b010*/  MUFU.EX2 R230, R230 ;  /* 0x000000e600e67308 */ /* 0x000ee40000000800 */
[C---:B------:R-:W-:Y:S02]  /*b020*/  FMUL.FTZ R59, R2.reuse, R59 ;  /* 0x0000003b023b7220 */ /* 0x040fe40000410000 */
[C---:B------:R-:W-:Y:S02]  /*b030*/  FMUL.FTZ R60, R3.reuse, R60 ;  /* 0x0000003c033c7220 */ /* 0x040fe40000410000 */
[C---:B-----5:R-:W-:Y:S04]  /*b040*/  HMMA.16816.F32.BF16 R36, R128.reuse, R112, R36 ;  /* 0x000000708024723c */ /* 0x060fe80000041824 */
[C---:B------:R-:W-:Y:S01]  /*b050*/  FMUL.FTZ R61, R3.reuse, R61 ;  /* 0x0000003d033d7220 */ /* 0x040fe20000410000 */
[----:B------:R-:W-:Y:S01]  /*b060*/  MUFU.EX2 R229, R229 ;  /* 0x000000e500e57308 */ /* 0x000fe20000000800 */
[C---:B------:R-:W-:Y:S02]  /*b070*/  FMUL.FTZ R62, R2.reuse, R62 ;  /* 0x0000003e023e7220 */ /* 0x040fe40000410000 */
[C---:B------:R-:W-:Y:S01]  /*b080*/  HMMA.16816.F32.BF16 R40, R128.reuse, R114, R40 ;  /* 0x000000728028723c */ /* 0x040fe20000041828 */
[----:B------:R-:W-:Y:S03]  /*b090*/  LDSM.16.MT88.4 R112, [R203+0x900] ;  /* 0x00090000cb70783b */ /* 0x000fe60000004200 */
[C---:B------:R-:W-:Y:S02]  /*b0a0*/  FMUL.FTZ R63, R2.reuse, R63 ;  /* 0x0000003f023f7220 */ /* 0x040fe40000410000 */
[C---:B------:R-:W-:Y:S01]  /*b0b0*/  FMUL.FTZ R64, R3.reuse, R64 ;  /* 0x0000004003407220 */ /* 0x040fe20000410000 */
[----:B------:R-:W5:Y:S01]  /*b0c0*/  MUFU.EX2 R232, R232 ;  /* 0x000000e800e87308 */ /* 0x000f620000000800 */
[C---:B------:R-:W-:Y:S01]  /*b0d0*/  FMUL.FTZ R65, R3.reuse, R65 ;  /* 0x0000004103417220 */ /* 0x040fe20000410000 */
[C---:B-1----:R-:W-:Y:S03]  /*b0e0*/  HMMA.16816.F32.BF16 R44, R128.reuse, R104, R44 ;  /* 0x00000068802c723c */ /* 0x042fe6000004182c */
[C---:B------:R-:W-:Y:S02]  /*b0f0*/  FMUL.FTZ R66, R2.reuse, R66 ;  /* 0x0000004202427220 */ /* 0x040fe40000410000 */
[C---:B------:R-:W-:Y:S03]  /*b100*/  FMUL.FTZ R67, R2.reuse, R67 ;  /* 0x0000004302437220 */ /* 0x040fe60000410000 */
[----:B------:R-:W-:Y:S01]  /*b110*/  MUFU.EX2 R231, R231 ;  /* 0x000000e700e77308 */ /* 0x000fe20000000800 */
[C---:B------:R-:W-:Y:S01]  /*b120*/  FMUL.FTZ R68, R3.reuse, R68 ;  /* 0x0000004403447220 */ /* 0x040fe20000410000 */
[C---:B------:R-:W-:Y:S01]  /*b130*/  HMMA.16816.F32.BF16 R48, R128.reuse, R106, R48 ;  /* 0x0000006a8030723c */ /* 0x040fe20000041830 */
[----:B------:R-:W1:Y:S02]  /*b140*/  LDSM.16.MT88.4 R104, [R203+0x4100] ;  /* 0x00410000cb68783b */ /* 0x000e640000004200 */
[C---:B------:R-:W-:Y:S02]  /*b150*/  FMUL.FTZ R69, R3.reuse, R69 ;  /* 0x0000004503457220 */ /* 0x040fe40000410000 */
[C---:B------:R-:W-:Y:S03]  /*b160*/  FMUL.FTZ R70, R2.reuse, R70 ;  /* 0x0000004602467220 */ /* 0x040fe60000410000 */
[C---:B------:R-:W-:Y:S01]  /*b170*/  HMMA.16816.F32.BF16 R52, R128.reuse, R100, R52 ;  /* 0x000000648034723c */ /* 0x040fe20000041834 */
[----:B------:R-:W1:Y:S03]  /*b180*/  MUFU.EX2 R234, R234 ;  /* 0x000000ea00ea7308 */ /* 0x000e660000000800 */
[C---:B------:R-:W-:Y:S02]  /*b190*/  FMUL.FTZ R71, R2.reuse, R71 ;  /* 0x0000004702477220 */ /* 0x040fe40000410000 */
[C---:B------:R-:W-:Y:S02]  /*b1a0*/  FMUL.FTZ R72, R3.reuse, R72 ;  /* 0x0000004803487220 */ /* 0x040fe40000410000 */
[C---:B------:R-:W-:Y:S01]  /*b1b0*/  HMMA.16816.F32.BF16 R56, R128.reuse, R102, R56 ;  /* 0x000000668038723c */ /* 0x040fe20000041838 */
[----:B------:R-:W2:Y:S02]  /*b1c0*/  LDSM.16.MT88.4 R100, [R198+0x4100] ;  /* 0x00410000c664783b */ /* 0x000ea40000004200 */
[----:B------:R-:W-:Y:S01]  /*b1d0*/  MUFU.EX2 R233, R233 ;  /* 0x000000e900e97308 */ /* 0x000fe20000000800 */
[C---:B------:R-:W-:Y:S02]  /*b1e0*/  FMUL.FTZ R73, R3.reuse, R73 ;  /* 0x0000004903497220 */ /* 0x040fe40000410000 */
[C---:B------:R-:W-:Y:S02]  /*b1f0*/  FMUL.FTZ R74, R2.reuse, R74 ;  /* 0x0000004a024a7220 */ /* 0x040fe40000410000 */
[C---:B------:R-:W-:Y:S04]  /*b200*/  HMMA.16816.F32.BF16 R60, R128.reuse, R108, R60 ;  /* 0x0000006c803c723c */ /* 0x040fe8000004183c */
[C---:B------:R-:W-:Y:S01]  /*b210*/  FMUL.FTZ R75, R2.reuse, R75 ;  /* 0x0000004b024b7220 */ /* 0x040fe20000410000 */
[----:B------:R-:W2:Y:S01]  /*b220*/  MUFU.EX2 R236, R236 ;  /* 0x000000ec00ec7308 */ /* 0x000ea20000000800 */
[C---:B------:R-:W-:Y:S02]  /*b230*/  FMUL.FTZ R76, R3.reuse, R76 ;  /* 0x0000004c034c7220 */ /* 0x040fe40000410000 */
[C---:B------:R-:W-:Y:S01]  /*b240*/  HMMA.16816.F32.BF16 R64, R128.reuse, R110, R64 ;  /* 0x0000006e8040723c */ /* 0x040fe20000041840 */
[----:B------:R-:W3:Y:S03]  /*b250*/  LDSM.16.MT88.4 R108, [R197+0x4100] ;  /* 0x00410000c56c783b */ /* 0x000ee60000004200 */
[C---:B------:R-:W-:Y:S02]  /*b260*/  FMUL.FTZ R77, R3.reuse, R77 ;  /* 0x0000004d034d7220 */ /* 0x040fe40000410000 */
[C---:B------:R-:W-:Y:S01]  /*b270*/  FMUL.FTZ R78, R2.reuse, R78 ;  /* 0x0000004e024e7220 */ /* 0x040fe20000410000 */
[----:B------:R-:W-:Y:S01]  /*b280*/  MUFU.EX2 R235, R235 ;  /* 0x000000eb00eb7308 */ /* 0x000fe20000000800 */
[C---:B------:R-:W-:Y:S01]  /*b290*/  FMUL.FTZ R79, R2.reuse, R79 ;  /* 0x0000004f024f7220 */ /* 0x040fe20000410000 */
[C---:B-1----:R-:W-:Y:S03]  /*b2a0*/  HMMA.16816.F32.BF16 R68, R128.reuse, R104, R68 ;  /* 0x000000688044723c */ /* 0x042fe60000041844 */
[C---:B------:R-:W-:Y:S02]  /*b2b0*/  FMUL.FTZ R80, R3.reuse, R80 ;  /* 0x0000005003507220 */ /* 0x040fe40000410000 */
[C---:B------:R-:W-:Y:S02]  /*b2c0*/  FMUL.FTZ R81, R3.reuse, R81 ;  /* 0x0000005103517220 */ /* 0x040fe40000410000 */
[C---:B------:R-:W-:Y:S01]  /*b2d0*/  FMUL.FTZ R82, R2.reuse, R82 ;  /* 0x0000005202527220 */ /* 0x040fe20000410000 */
[C---:B------:R-:W-:Y:S01]  /*b2e0*/  HMMA.16816.F32.BF16 R72, R128.reuse, R106, R72 ;  /* 0x0000006a8048723c */ /* 0x040fe20000041848 */
[----:B------:R-:W1:Y:S01]  /*b2f0*/  LDSM.16.MT88.4 R104, [R196+0x4100] ;  /* 0x00410000c468783b */ /* 0x000e620000004200 */
[----:B------:R-:W1:Y:S02]  /*b300*/  MUFU.EX2 R238, R238 ;  /* 0x000000ee00ee7308 */ /* 0x000e640000000800 */
[C---:B------:R-:W-:Y:S02]  /*b310*/  FMUL.FTZ R83, R2.reuse, R83 ;  /* 0x0000005302537220 */ /* 0x040fe40000410000 */
[C---:B------:R-:W-:Y:S02]  /*b320*/  FMUL.FTZ R84, R3.reuse, R84 ;  /* 0x0000005403547220 */ /* 0x040fe40000410000 */
[C---:B--2---:R-:W-:Y:S04]  /*b330*/  HMMA.16816.F32.BF16 R76, R128.reuse, R100, R76 ;  /* 0x00000064804c723c */ /* 0x044fe8000004184c */
[C---:B------:R-:W-:Y:S01]  /*b340*/  FMUL.FTZ R85, R3.reuse, R85 ;  /* 0x0000005503557220 */ /* 0x040fe20000410000 */
[----:B------:R-:W-:Y:S01]  /*b350*/  MUFU.EX2 R237, R237 ;  /* 0x000000ed00ed7308 */ /* 0x000fe20000000800 */
[----:B------:R-:W-:Y:S01]  /*b360*/  FMUL.FTZ R86, R2, R86 ;  /* 0x0000005602567220 */ /* 0x000fe20000410000 */
[----:B------:R-:W-:Y:S01]  /*b370*/  F2FP.BF16.PACK_AB R100, R176, R175 ;  /* 0x000000afb064723e */ /* 0x000fe200000010ff */
[C---:B------:R-:W-:Y:S04]  /*b380*/  HMMA.16816.F32.BF16 R80, R128.reuse, R102, R80 ;  /* 0x000000668050723c */ /* 0x040fe80000041850 */
[----:B------:R-:W-:Y:S01]  /*b390*/  FMUL.FTZ R87, R2, R87 ;  /* 0x0000005702577220 */ /* 0x000fe20000410000 */
[----:B------:R-:W-:Y:S01]  /*b3a0*/  F2FP.BF16.PACK_AB R101, R178, R177 ;  /* 0x000000b1b265723e */ /* 0x000fe200000010ff */
[C---:B------:R-:W-:Y:S01]  /*b3b0*/  FMUL.FTZ R88, R3.reuse, R88 ;  /* 0x0000005803587220 */ /* 0x040fe20000410000 */
[----:B----4-:R-:W-:Y:S01]  /*b3c0*/  F2FP.BF16.PACK_AB R102, R180, R179 ;  /* 0x000000b3b466723e */ /* 0x010fe200000010ff */
[C---:B------:R-:W-:Y:S01]  /*b3d0*/  FMUL.FTZ R89, R3.reuse, R89 ;  /* 0x0000005903597220 */ /* 0x040fe20000410000 */
[----:B------:R-:W-:Y:S01]  /*b3e0*/  F2FP.BF16.PACK_AB R103, R182, R181 ;  /* 0x000000b5b667723e */ /* 0x000fe200000010ff */
[----:B------:R-:W2:Y:S01]  /*b3f0*/  MUFU.EX2 R240, R240 ;  /* 0x000000f000f07308 */ /* 0x000ea20000000800 */
[C---:B---3--:R-:W-:Y:S03]  /*b400*/  HMMA.16816.F32.BF16 R84, R128.reuse, R108, R84 ;  /* 0x0000006c8054723c */ /* 0x048fe60000041854 */
[C---:B------:R-:W-:Y:S02]  /*b410*/  FMUL.FTZ R90, R2.reuse, R90 ;  /* 0x0000005a025a7220 */ /* 0x040fe40000410000 */
[C---:B------:R-:W-:Y:S02]  /*b420*/  FMUL.FTZ R91, R2.reuse, R91 ;  /* 0x0000005b025b7220 */ /* 0x040fe40000410000 */
[C---:B------:R-:W-:Y:S02]  /*b430*/  FMUL.FTZ R92, R3.reuse, R92 ;  /* 0x0000005c035c7220 */ /* 0x040fe40000410000 */
[C---:B------:R-:W-:Y:S01]  /*b440*/  FMUL.FTZ R93, R3.reuse, R93 ;  /* 0x0000005d035d7220 */ /* 0x040fe20000410000 */
[----:B------:R-:W3:Y:S02]  /*b450*/  MUFU.EX2 R239, R239 ;  /* 0x000000ef00ef7308 */ /* 0x000ee40000000800 */
[C---:B------:R-:W-:Y:S01]  /*b460*/  HMMA.16816.F32.BF16 R88, R128.reuse, R110, R88 ;  /* 0x0000006e8058723c */ /* 0x040fe20000041858 */
[----:B------:R-:W4:Y:S02]  /*b470*/  LDSM.16.MT88.4 R108, [R197+0x900] ;  /* 0x00090000c56c783b */ /* 0x000f240000004200 */
[C---:B------:R-:W-:Y:S02]  /*b480*/  FMUL.FTZ R94, R2.reuse, R94 ;  /* 0x0000005e025e7220 */ /* 0x040fe40000410000 */
[C---:B------:R-:W-:Y:S02]  /*b490*/  FMUL.FTZ R95, R2.reuse, R95 ;  /* 0x0000005f025f7220 */ /* 0x040fe40000410000 */
[C---:B------:R-:W-:Y:S02]  /*b4a0*/  FMUL.FTZ R96, R3.reuse, R96 ;  /* 0x0000006003607220 */ /* 0x040fe40000410000 */
[----:B------:R-:W-:Y:S03]  /*b4b0*/  FMUL.FTZ R97, R3, R97 ;  /* 0x0000006103617220 */ /* 0x000fe60000410000 */
[C---:B-1----:R-:W-:Y:S03]  /*b4c0*/  HMMA.16816.F32.BF16 R92, R128.reuse, R104, R92 ;  /* 0x00000068805c723c */ /* 0x042fe6000004185c */
[C---:B------:R-:W-:Y:S02]  /*b4d0*/  FMUL.FTZ R98, R2.reuse, R98 ;  /* 0x0000006202627220 */ /* 0x040fe40000410000 */
[----:B------:R-:W-:Y:S02]  /*b4e0*/  FMUL.FTZ R99, R2, R99 ;  /* 0x0000006302637220 */ /* 0x000fe40000410000 */
[--C-:B------:R-:W-:Y:S02]  /*b4f0*/  FFMA.FTZ R134, R134, c[0x0][0x2d0], -R144.reuse ;  /* 0x0000b40086867a23 */ /* 0x100fe40000010890 */
[----:B------:R-:W-:Y:S03]  /*b500*/  FFMA.FTZ R144, R133, c[0x0][0x2d0], -R144 ;  /* 0x0000b40085907a23 */ /* 0x000fe60000010890 */
[----:B------:R-:W-:Y:S01]  /*b510*/  HMMA.16816.F32.BF16 R96, R128, R106, R96 ;  /* 0x0000006a8060723c */ /* 0x000fe20000041860 */
[----:B------:R-:W1:Y:S01]  /*b520*/  LDSM.16.MT88.4 R104, [R196+0x2900] ;  /* 0x00290000c468783b */ /* 0x000e620000004200 */
[----:B------:R2:W-:Y:S01]  /*b530*/  MUFU.EX2 R133, R144 ;  /* 0x0000009000857308 */ /* 0x0005e20000000800 */
[----:B------:R-:W-:Y:S01]  /*b540*/  FFMA.FTZ R174, R3, R214, R174 ;  /* 0x000000d603ae7223 */ /* 0x000fe200000100ae */
[----:B------:R-:W-:Y:S01]  /*b550*/  MOV R3, R0 ;  /* 0x0000000000037202 */ /* 0x000fe20000000f00 */
[----:B------:R-:W-:Y:S02]  /*b560*/  FFMA.FTZ R170, R2, R215, R170 ;  /* 0x000000d702aa7223 */ /* 0x000fe400000100aa */
[----:B------:R-:W-:Y:S01]  /*b570*/  FADD.FTZ R173, R173, R174 ;  /* 0x000000aeadad7221 */ /* 0x000fe20000010000 */
[C---:B------:R-:W-:Y:S01]  /*b580*/  HMMA.16816.F32.BF16 R4, R100.reuse, R112, R4 ;  /* 0x000000706404723c */ /* 0x040fe20000041804 */
[----:B------:R-:W-:Y:S03]  /*b590*/  LDSM.16.MT88.4 R128, [R198+0x3100] ;  /* 0x00310000c680783b */ /* 0x000fe60000004200 */
[----:B------:R-:W1:Y:S01]  /*b5a0*/  MUFU.EX2 R134, R134 ;  /* 0x0000008600867308 */ /* 0x000e620000000800 */
[----:B------:R-:W-:Y:S02]  /*b5b0*/  FADD.FTZ R169, R169, R170 ;  /* 0x000000aaa9a97221 */ /* 0x000fe40000010000 */
[----:B------:R-:W-:Y:S01]  /*b5c0*/  FADD.FTZ R172, R172, R173 ;  /* 0x000000adacac7221 */ /* 0x000fe20000010000 */
[C---:B------:R-:W-:Y:S01]  /*b5d0*/  HMMA.16816.F32.BF16 R8, R100.reuse, R114, R8 ;  /* 0x000000726408723c */ /* 0x040fe20000041808 */
[----:B------:R-:W-:Y:S03]  /*b5e0*/  LDSM.16.MT88.4 R112, [R198+0x4900] ;  /* 0x00490000c670783b */ /* 0x000fe60000004200 */
[----:B------:R-:W-:Y:S02]  /*b5f0*/  FADD.FTZ R2, R168, R169 ;  /* 0x000000a9a8027221 */ /* 0x000fe40000010000 */
[----:B------:R-:W-:Y:S02]  /*b600*/  FADD.FTZ R172, R171, R172 ;  /* 0x000000acabac7221 */ /* 0x000fe40000010000 */
[C---:B------:R-:W-:Y:S01]  /*b610*/  HMMA.16816.F32.BF16 R12, R100.reuse, R116, R12 ;  /* 0x00000074640c723c */ /* 0x040fe2000004180c */
[----:B--2---:R-:W-:Y:S03]  /*b620*/  LDSM.16.MT88.4 R144, [R196+0x1900] ;  /* 0x00190000c490783b */ /* 0x004fe60000004200 */
[----:B------:R-:W-:Y:S01]  /*b630*/  FADD.FTZ R2, R135, R2 ;  /* 0x0000000287027221 */ /* 0x000fe20000010000 */
[----:B------:R-:W-:Y:S01]  /*b640*/  MOV R135, R132 ;  /* 0x0000008400877202 */ /* 0x000fe20000000f00 */
[----:B------:R-:W-:Y:S02]  /*b650*/  FADD.FTZ R175, R175, R172 ;  /* 0x000000acafaf7221 */ /* 0x000fe40000010000 */
[C---:B------:R-:W-:Y:S01]  /*b660*/  HMMA.16816.F32.BF16 R16, R100.reuse, R118, R16 ;  /* 0x000000766410723c */ /* 0x040fe20000041810 */
[----:B------:R-:W-:Y:S03]  /*b670*/  LDSM.16.MT88.4 R116, [R197+0x4900] ;  /* 0x00490000c574783b */ /* 0x000fe60000004200 */
[----:B------:R-:W-:Y:S02]  /*b680*/  FADD.FTZ R177, R177, R2 ;  /* 0x00000002b1b17221 */ /* 0x000fe40000010000 */
[----:B------:R-:W-:Y:S02]  /*b690*/  FADD.FTZ R176, R176, R175 ;  /* 0x000000afb0b07221 */ /* 0x000fe40000010000 */
[C---:B----4-:R-:W-:Y:S04]  /*b6a0*/  HMMA.16816.F32.BF16 R20, R100.reuse, R108, R20 ;  /* 0x0000006c6414723c */ /* 0x050fe80000041814 */
[----:B------:R-:W-:Y:S02]  /*b6b0*/  FADD.FTZ R178, R178, R177 ;  /* 0x000000b1b2b27221 */ /* 0x000fe40000010000 */
[----:B------:R-:W-:Y:S02]  /*b6c0*/  FADD.FTZ R179, R179, R176 ;  /* 0x000000b0b3b37221 */ /* 0x000fe40000010000 */
[C---:B------:R-:W-:Y:S01]  /*b6d0*/  HMMA.16816.F32.BF16 R24, R100.reuse, R110, R24 ;  /* 0x0000006e6418723c */ /* 0x040fe20000041818 */
[----:B------:R-:W2:Y:S03]  /*b6e0*/  LDSM.16.MT88.4 R108, [R203+0x4900] ;  /* 0x00490000cb6c783b */ /* 0x000ea60000004200 */
[----:B------:R-:W-:Y:S02]  /*b6f0*/  FADD.FTZ R181, R181, R178 ;  /* 0x000000b2b5b57221 */ /* 0x000fe40000010000 */
[----:B------:R-:W-:Y:S02]  /*b700*/  FADD.FTZ R180, R180, R179 ;  /* 0x000000b3b4b47221 */ /* 0x000fe40000010000 */
[C---:B------:R-:W-:Y:S04]  /*b710*/  HMMA.16816.F32.BF16 R28, R100.reuse, R120, R28 ;  /* 0x00000078641c723c */ /* 0x040fe8000004181c */
[----:B------:R-:W-:Y:S04]  /*b720*/  FADD.FTZ R182, R182, R181 ;  /* 0x000000b5b6b67221 */ /* 0x000fe80000010000 */
        /* <DEDUP_REMOVED lines=22> */
[----:B------:R-:W3:Y:S07]  /*b890*/  LDSM.16.MT88.4 R116, [R203+0x3100] ;  /* 0x00310000cb74783b */ /* 0x000eee0000004200 */
[C---:B-1----:R-:W-:Y:S08]  /*b8a0*/  HMMA.16816.F32.BF16 R92, R100.reuse, R104, R92 ;  /* 0x00000068645c723c */ /* 0x042ff0000004185c */
[----:B------:R-:W-:Y:S01]  /*b8b0*/  HMMA.16816.F32.BF16 R96, R100, R106, R96 ;  /* 0x0000006a6460723c */ /* 0x000fe20000041860 */
[----:B------:R-:W1:Y:S06]  /*b8c0*/  LDSM.16.MT88.4 R104, [R196+0x3100] ;  /* 0x00310000c468783b */ /* 0x000e6c0000004200 */
[----:B------:R-:W-:Y:S01]  /*b8d0*/  F2FP.BF16.PACK_AB R100, R230, R183 ;  /* 0x000000b7e664723e */ /* 0x000fe200000010ff */
[----:B------:R-:W-:Y:S01]  /*b8e0*/  FADD.FTZ R183, R183, R180 ;  /* 0x000000b4b7b77221 */ /* 0x000fe20000010000 */
[----:B-----5:R-:W-:Y:S03]  /*b8f0*/  F2FP.BF16.PACK_AB R101, R232, R229 ;  /* 0x000000e5e865723e */ /* 0x020fe600000010ff */
        /* <DEDUP_REMOVED lines=14> */
[C---:B----4-:R-:W-:Y:S08]  /*b9e0*/  HMMA.16816.F32.BF16 R20, R100.reuse, R112, R20 ;  /* 0x000000706414723c */ /* 0x050ff00000041814 */
[C---:B------:R-:W-:Y:S01]  /*b9f0*/  HMMA.16816.F32.BF16 R24, R100.reuse, R114, R24 ;  /* 0x000000726418723c */ /* 0x040fe20000041818 */
[----:B------:R-:W4:Y:S07]  /*ba00*/  LDSM.16.MT88.4 R112, [R198+0x5100] ;  /* 0x00510000c670783b */ /* 0x000f2e0000004200 */
[C---:B------:R-:W-:Y:S08]  /*ba10*/  HMMA.16816.F32.BF16 R28, R100.reuse, R124, R28 ;  /* 0x0000007c641c723c */ /* 0x040ff0000004181c */
[C---:B------:R-:W-:Y:S01]  /*ba20*/  HMMA.16816.F32.BF16 R32, R100.reuse, R126, R32 ;  /* 0x0000007e6420723c */ /* 0x040fe20000041820 */
[----:B------:R-:W-:Y:S07]  /*ba30*/  LDSM.16.MT88.4 R124, [R203+0x1900] ;  /* 0x00190000cb7c783b */ /* 0x000fee0000004200 */
[C---:B---3--:R-:W-:Y:S08]  /*ba40*/  HMMA.16816.F32.BF16 R36, R100.reuse, R116, R36 ;  /* 0x000000746424723c */ /* 0x048ff00000041824 */
[C---:B------:R-:W-:Y:S01]  /*ba50*/  HMMA.16816.F32.BF16 R40, R100.reuse, R118, R40 ;  /* 0x000000766428723c */ /* 0x040fe20000041828 */
[----:B------:R-:W3:Y:S07]  /*ba60*/  LDSM.16.MT88.4 R116, [R197+0x5100] ;  /* 0x00510000c574783b */ /* 0x000eee0000004200 */
        /* <DEDUP_REMOVED lines=8> */
[C---:B-1----:R-:W-:Y:S04]  /*baf0*/  HMMA.16816.F32.BF16 R60, R100.reuse, R104, R60 ;  /* 0x00000068643c723c */ /* 0x042fe8000004183c */
[----:B------:R-:W-:Y:S01]  /*bb00*/  F2FP.BF16.PACK_AB R139, R133, R134 ;  /* 0x00000086858b723e */ /* 0x000fe200000010ff */
[----:B------:R-:W-:Y:S02]  /*bb10*/  FADD.FTZ R237, R237, R236 ;  /* 0x000000eceded7221 */ /* 0x000fe40000010000 */
[----:B------:R-:W-:Y:S01]  /*bb20*/  FADD.FTZ R238, R238, R235 ;  /* 0x000000ebeeee7221 */ /* 0x000fe20000010000 */
[C---:B------:R-:W-:Y:S01]  /*bb30*/  HMMA.16816.F32.BF16 R64, R100.reuse, R106, R64 ;  /* 0x0000006a6440723c */ /* 0x040fe20000041840 */
[----:B------:R-:W1:Y:S03]  /*bb40*/  LDSM.16.MT88.4 R104, [R196+0x5100] ;  /* 0x00510000c468783b */ /* 0x000e660000004200 */
        /* <DEDUP_REMOVED lines=8> */
[C---:B----4-:R-:W-:Y:S08]  /*bbd0*/  HMMA.16816.F32.BF16 R76, R100.reuse, R112, R76 ;  /* 0x00000070644c723c */ /* 0x050ff0000004184c */
[C---:B------:R-:W-:Y:S08]  /*bbe0*/  HMMA.16816.F32.BF16 R80, R100.reuse, R114, R80 ;  /* 0x000000726450723c */ /* 0x040ff00000041850 */
[C---:B---3--:R-:W-:Y:S08]  /*bbf0*/  HMMA.16816.F32.BF16 R84, R100.reuse, R116, R84 ;  /* 0x000000746454723c */ /* 0x048ff00000041854 */
[C---:B------:R-:W-:Y:S08]  /*bc00*/  HMMA.16816.F32.BF16 R88, R100.reuse, R118, R88 ;  /* 0x000000766458723c */ /* 0x040ff00000041858 */
[C---:B-1----:R-:W-:Y:S08]  /*bc10*/  HMMA.16816.F32.BF16 R92, R100.reuse, R104, R92 ;  /* 0x00000068645c723c */ /* 0x042ff0000004185c */
        /* <DEDUP_REMOVED lines=29> */
.L_x_195:
[----:B------:R-:W-:-:S06]  /*bdf0*/  UISETP.GE.AND UP0, UPT, UR21, UR7, UPT ;  /* 0x000000071500728c */ /* 0x000fcc000bf06270 */
[----:B------:R-:W-:-:S13]  /*be00*/  PLOP3.LUT P0, PT, PT, PT, UP0, 0x40, 0x0 ;  /* 0x000000000000781c */ /* 0x000fda0003f0e808 */
[----:B------:R-:W-:Y:S05]  /*be10*/  @P0 BRA `(.L_x_199) ;  /* 0x00003ac000000947 */ /* 0x000fea0003800000 */
[----:B------:R-:W-:Y:S01]  /*be20*/  SHF.R.S32.HI R5, RZ, 0x1f, R218 ;  /* 0x0000001fff057819 */ /* 0x000fe200000114da */
[----:B------:R-:W-:Y:S01]  /*be30*/  IMAD.MOV.U32 R2, RZ, RZ, R132 ;  /* 0x000000ffff027224 */ /* 0x000fe200078e0084 */
[C---:B------:R-:W-:Y:S01]  /*be40*/  SHF.L.U64.HI R220, R217.reuse, 0x1, R220 ;  /* 0x00000001d9dc7819 */ /* 0x040fe200000102dc */
[----:B------:R-:W-:Y:S01]  /*be50*/  IMAD.MOV.U32 R3, RZ, RZ, R0 ;  /* 0x000000ffff037224 */ /* 0x000fe200078e0000 */
[----:B------:R-:W-:Y:S01]  /*be60*/  SHF.L.U64.HI R180, R218, 0x1, R5 ;  /* 0x00000001dab47819 */ /* 0x000fe20000010205 */
[----:B------:R-:W-:Y:S01]  /*be70*/  IMAD.SHL.U32 R217, R217, 0x2, RZ ;  /* 0x00000002d9d97824 */ /* 0x000fe200078e00ff */
[----:B------:R-:W-:Y:S02]  /*be80*/  SHF.L.U64.HI R219, R216, 0x1, R219 ;  /* 0x00000001d8db7819 */ /* 0x000fe400000102db */
[----:B------:R-:W-:Y:S02]  /*be90*/  SHF.L.U32 R218, R218, 0x1, RZ ;  /* 0x00000001dada7819 */ /* 0x000fe400000006ff */
[----:B------:R-:W-:-:S02]  /*bea0*/  SHF.L.U32 R216, R216, 0x1, RZ ;  /* 0x00000001d8d87819 */ /* 0x000fc400000006ff */
.L_x_209:
[----:B------:R-:W-:Y:S01]  /*beb0*/  SHF.R.S32.HI R5, RZ, 0x1f, R208 ;  /* 0x0000001fff057819 */ /* 0x000fe200000114d0 */
[----:B------:R-:W-:Y:S01]  /*bec0*/  IMAD.WIDE.U32 R8, R208, c[0x0][0x208], RZ ;  /* 0x00008200d0087a25 */ /* 0x000fe200078e00ff */
[----:B------:R-:W-:Y:S01]  /*bed0*/  SHF.R.S32.HI R6, RZ, 0x1f, R207 ;  /* 0x0000001fff067819 */ /* 0x000fe200000114cf */
[----:B------:R-:W-:Y:S04]  /*bee0*/  DEPBAR.LE SB0, 0x0 ;  /* 0x000080000000791a */ /* 0x000fe80000000000 */
[----:B------:R-:W-:Y:S01]  /*bef0*/  IMAD R5, R5, c[0x0][0x208], RZ ;  /* 0x0000820005057a24 */ /* 0x000fe200078e02ff */
[----:B------:R-:W-:Y:S01]  /*bf00*/  BAR.SYNC.DEFER_BLOCKING 0x0 ;  /* 0x0000000000007b1d */ /* 0x000fe20000010000 */
[----:B------:R-:W-:Y:S01]  /*bf10*/  IMAD R6, R6, c[0x0][0x218], RZ ;  /* 0x0000860006067a24 */ /* 0x000fe200078e02ff */
[----:B------:R-:W-:Y:S01]  /*bf20*/  UISETP.GT.AND UP0, UPT, UR21, UR7, UPT ;  /* 0x000000071500728c */ /* 0x000fe2000bf04270 */
[----:B------:R-:W-:Y:S02]  /*bf30*/  IMAD R5, R208, c[0x0][0x20c], R5 ;  /* 0x00008300d0057a24 */ /* 0x000fe400078e0205 */
[----:B------:R-:W-:Y:S03]  /*bf40*/  IMAD R6, R207, c[0x0][0x21c], R6 ;  /* 0x00008700cf067a24 */ /* 0x000fe600078e0206 */
[----:B------:R-:W-:Y:S05]  /*bf50*/  IADD3 R9, R9, R5, RZ ;  /* 0x0000000509097210 */ /* 0x000fea0007ffe0ff */
[----:B------:R-:W-:Y:S05]  /*bf60*/  IMAD.WIDE.U32 R8, R207, c[0x0][0x218], R8 ;  /* 0x00008600cf087a25 */ /* 0x000fea00078e0008 */
[----:B------:R-:W-:Y:S04]  /*bf70*/  IADD3 R5, P0, R8, UR16, RZ ;  /* 0x0000001008057c10 */ /* 0x000fe8000ff1e0ff */
[----:B------:R-:W-:Y:S02]  /*bf80*/  IADD3.X R6, R9, UR9, R6, P0, !PT ;  /* 0x0000000909067c10 */ /* 0x000fe400087fe406 */
[C---:B------:R-:W-:Y:S01]  /*bf90*/  LEA R4, P0, R5.reuse, c[0x0][0x1f8], 0x1 ;  /* 0x00007e0005047a11 */ /* 0x040fe200078008ff */
[----:B------:R-:W-:Y:S03]  /*bfa0*/  LDSM.16.M88.4 R32, [R206+0xc100] ;  /* 0x00c10000ce20783b */ /* 0x000fe60000000200 */
[----:B------:R-:W-:Y:S04]  /*bfb0*/  LEA.HI.X R0, R5, c[0x0][0x1fc], R6, 0x1, P0 ;  /* 0x00007f0005007a11 */ /* 0x000fe800000f0c06 */
[----:B------:R-:W1:Y:S07]  /*bfc0*/  SHFL.IDX PT, R21, R4, RZ, 0x181f ;  /* 0x00181fff04157589 */ /* 0x000e6e00000e0000 */
[----:B------:R-:W2:Y:S07]  /*bfd0*/  SHFL.IDX PT, R7, R0, RZ, 0x181f ;  /* 0x00181fff00077589 */ /* 0x000eae00000e0000 */
[----:B------:R-:W-:Y:S07]  /*bfe0*/  LDSM.16.M88.4 R8, [R205+0x6100] ;  /* 0x00610000cd08783b */ /* 0x000fee0000000200 */
[----:B------:R-:W3:Y:S07]  /*bff0*/  SHFL.IDX PT, R165, R4, 0x1, 0x181f ;  /* 0x00381f0004a57f89 */ /* 0x000eee00000e0000 */
[----:B------:R-:W4:Y:S07]  /*c000*/  SHFL.IDX PT, R5, R0, 0x1, 0x181f ;  /* 0x00381f0000057f89 */ /* 0x000f2e00000e0000 */
[----:B------:R-:W5:Y:S07]  /*c010*/  LDSM.16.M88.4 R16, [R205+0x6900] ;  /* 0x00690000cd10783b */ /* 0x000f6e0000000200 */
[----:B------:R-:W1:Y:S07]  /*c020*/  LDSM.16.M88.4 R24, [R205+0x7100] ;  /* 0x00710000cd18783b */ /* 0x000e6e0000000200 */
[----:B------:R-:W2:Y:S07]  /*c030*/  LDSM.16.M88.4 R132, [R205+0x7900] ;  /* 0x00790000cd84783b */ /* 0x000eae0000000200 */
[----:B------:R-:W-:Y:S07]  /*c040*/  LDSM.16.M88.4 R136, [R202+0xc100] ;  /* 0x00c10000ca88783b */ /* 0x000fee0000000200 */
[----:B------:R-:W5:Y:S07]  /*c050*/  LDSM.16.M88.4 R140, [R204] ;  /* 0x00000000cc8c783b */ /* 0x000f6e0000000200 */
[----:B------:R-:W5:Y:S07]  /*c060*/  LDSM.16.M88.4 R144, [R195] ;  /* 0x00000000c390783b */ /* 0x000f6e0000000200 */
[----:B------:R-:W5:Y:S07]  /*c070*/  LDSM.16.M88.4 R148, [R194] ;  /* 0x00000000c294783b */ /* 0x000f6e0000000200 */
[----:B------:R-:W5:Y:S01]  /*c080*/  LDSM.16.M88.4 R152, [R193] ;  /* 0x00000000c198783b */ /* 0x000f620000000200 */
[C---:B-1----:R-:W-:Y:S02]  /*c090*/  IADD3 R14, P2, R21.reuse, R218, RZ ;  /* 0x000000da150e7210 */ /* 0x042fe40007f5e0ff */
[----:B------:R-:W-:Y:S02]  /*c0a0*/  IADD3 R12, P0, R21, R217, RZ ;  /* 0x000000d9150c7210 */ /* 0x000fe40007f1e0ff */
[C---:B--2---:R-:W-:Y:S02]  /*c0b0*/  IADD3.X R15, R7.reuse, R180, RZ, P2, !PT ;  /* 0x000000b4070f7210 */ /* 0x044fe400017fe4ff */
[----:B------:R-:W-:Y:S02]  /*c0c0*/  IADD3.X R13, R7, R220, RZ, P0, !PT ;  /* 0x000000dc070d7210 */ /* 0x000fe400007fe4ff */
[----:B------:R-:W-:Y:S01]  /*c0d0*/  IADD3 R20, P2, R21, R216, RZ ;  /* 0x000000d815147210 */ /* 0x000fe20007f5e0ff */
[----:B------:R-:W-:Y:S01]  /*c0e0*/  @!PT LDS RZ, [RZ] ;  /* 0x00000000fffff984 */ /* 0x000fe20000000800 */
[----:B------:R-:W-:Y:S01]  /*c0f0*/  @!PT LDS RZ, [RZ] ;  /* 0x00000000fffff984 */ /* 0x000fe20000000800 */
[----:B------:R-:W-:Y:S01]  /*c100*/  @!PT LDS RZ, [RZ] ;  /* 0x00000000fffff984 */ /* 0x000fe20000000800 */
[----:B------:R5:W-:Y:S01]  /*c110*/  LDGSTS.E.BYPASS.LTC128B.128 [R213], [R14.64], !P6 ;  /* 0x000000000ed57fae */ /* 0x000be2000f101d56 */
[----:B---3--:R-:W-:Y:S02]  /*c120*/  IADD3 R168, P0, R165, R218, RZ ;  /* 0x000000daa5a87210 */ /* 0x008fe40007f1e0ff */
[----:B------:R-:W-:Y:S02]  /*c130*/  IADD3.X R21, R7, R219, RZ, P2, !PT ;  /* 0x000000db07157210 */ /* 0x000fe400017fe4ff */
[----:B------:R-:W-:Y:S02]  /*c140*/  IADD3 R166, P2, R165, R217, RZ ;  /* 0x000000d9a5a67210 */ /* 0x000fe40007f5e0ff */
[----:B------:R5:W-:Y:S01]  /*c150*/  LDGSTS.E.BYPASS.LTC128B.128 [R213+0x2000], [R12.64], !P5 ;  /* 0x020000000cd57fae */ /* 0x000be2000e901d56 */
[----:B----4-:R-:W-:Y:S02]  /*c160*/  IADD3.X R169, R5, R180, RZ, P0, !PT ;  /* 0x000000b405a97210 */ /* 0x010fe400007fe4ff */
[----:B------:R-:W-:Y:S02]  /*c170*/  IADD3 R164, P0, R165, R216, RZ ;  /* 0x000000d8a5a47210 */ /* 0x000fe40007f1e0ff */
[C---:B------:R-:W-:Y:S02]  /*c180*/  IADD3.X R167, R5.reuse, R220, RZ, P2, !PT ;  /* 0x000000dc05a77210 */ /* 0x040fe400017fe4ff */
[----:B------:R-:W-:Y:S01]  /*c190*/  IADD3.X R165, R5, R219, RZ, P0, !PT ;  /* 0x000000db05a57210 */ /* 0x000fe200007fe4ff */
[----:B------:R1:W-:Y:S01]  /*c1a0*/  LDGSTS.E.BYPASS.LTC128B.128 [R213+0x4000], [R20.64], !P4 ;  /* 0x0400000014d57fae */ /* 0x0003e2000e101d56 */
[C---:B------:R-:W-:Y:S01]  /*c1b0*/  HMMA.16816.F32.BF16 R4, R32.reuse, R8, RZ ;  /* 0x000000082004723c */ /* 0x040fe200000418ff */
[----:B------:R-:W-:Y:S05]  /*c1c0*/  PLOP3.LUT P0, PT, PT, PT, UP0, 0x40, 0x0 ;  /* 0x000000000000781c */ /* 0x000fea0003f0e808 */
[----:B------:R2:W-:Y:S02]  /*c1d0*/  LDGSTS.E.BYPASS.LTC128B.128 [R213+0x1000], [R168.64], !P6 ;  /* 0x01000000a8d57fae */ /* 0x0005e4000f101d56 */
[C---:B------:R-:W-:Y:S05]  /*c1e0*/  HMMA.16816.F32.BF16 R8, R32.reuse, R10, RZ ;  /* 0x0000000a2008723c */ /* 0x040fea00000418ff */
[----:B------:R3:W-:Y:S03]  /*c1f0*/  LDGSTS.E.BYPASS.LTC128B.128 [R213+0x3000], [R166.64], !P5 ;  /* 0x03000000a6d57fae */ /* 0x0007e6000e901d56 */
[C---:B-----5:R-:W-:Y:S04]  /*c200*/  HMMA.16816.F32.BF16 R12, R32.reuse, R16, RZ ;  /* 0x00000010200c723c */ /* 0x060fe800000418ff */
[----:B------:R3:W-:Y:S04]  /*c210*/  LDGSTS.E.BYPASS.LTC128B.128 [R213+0x5000], [R164.64], !P4 ;  /* 0x05000000a4d57fae */ /* 0x0007e8000e101d56 */
[C---:B------:R-:W-:Y:S03]  /*c220*/  HMMA.16816.F32.BF16 R16, R32.reuse, R18, RZ ;  /* 0x000000122010723c */ /* 0x040fe600000418ff */
[----:B------:R-:W-:Y:S05]  /*c230*/  LDSM.16.M88.4 R156, [R201+0xc100] ;  /* 0x00c10000c99c783b */ /* 0x000fea0000000200 */
[C---:B-1----:R-:W-:Y:S02]  /*c240*/  HMMA.16816.F32.BF16 R20, R32.reuse, R24, RZ ;  /* 0x000000182014723c */ /* 0x042fe400000418ff */
[----:B------:R-:W0:Y:S06]  /*c250*/  LDGDEPBAR ;  /* 0x00000000000079af */ /* 0x000e2c0000000000 */
[C---:B------:R-:W-:Y:S01]  /*c260*/  HMMA.16816.F32.BF16 R24, R32.reuse, R26, RZ ;  /* 0x0000001a2018723c */ /* 0x040fe200000418ff */
[----:B------:R-:W1:Y:S07]  /*c270*/  LDSM.16.M88.4 R160, [R200+0x6100] ;  /* 0x00610000c8a0783b */ /* 0x000e6e0000000200 */
[C---:B------:R-:W-:Y:S01]  /*c280*/  HMMA.16816.F32.BF16 R28, R32.reuse, R132, RZ ;  /* 0x00000084201c723c */ /* 0x040fe200000418ff */
[----:B---3--:R-:W-:Y:S07]  /*c290*/  LDSM.16.M88.4 R164, [R200+0x7100] ;  /* 0x00710000c8a4783b */ /* 0x008fee0000000200 */
[----:B------:R-:W-:Y:S01]  /*c2a0*/  HMMA.16816.F32.BF16 R32, R32, R134, RZ ;  /* 0x000000862020723c */ /* 0x000fe200000418ff */
[----:B------:R-:W3:Y:S07]  /*c2b0*/  LDSM.16.M88.4 R132, [R200+0x6900] ;  /* 0x00690000c884783b */ /* 0x000eee0000000200 */
[C---:B------:R-:W-:Y:S01]  /*c2c0*/  HMMA.16816.F32.BF16 R4, R136.reuse, R140, R4 ;  /* 0x0000008c8804723c */ /* 0x040fe20000041804 */
[----:B--2---:R-:W2:Y:S07]  /*c2d0*/  LDSM.16.M88.4 R168, [R200+0x7900] ;  /* 0x00790000c8a8783b */ /* 0x004eae0000000200 */
[C---:B------:R-:W-:Y:S01]  /*c2e0*/  HMMA.16816.F32.BF16 R8, R136.reuse, R142, R8 ;  /* 0x0000008e8808723c */ /* 0x040fe20000041808 */
[----:B------:R-:W-:Y:S07]  /*c2f0*/  LDSM.16.M88.4 R172, [R199+0xc100] ;  /* 0x00c10000c7ac783b */ /* 0x000fee0000000200 */
[C---:B------:R-:W-:Y:S01]  /*c300*/  HMMA.16816.F32.BF16 R12, R136.reuse, R144, R12 ;  /* 0x00000090880c723c */ /* 0x040fe2000004180c */
[----:B------:R-:W4:Y:S07]  /*c310*/  LDSM.16.M88.4 R176, [R192] ;  /* 0x00000000c0b0783b */ /* 0x000f2e0000000200 */
        /* <DEDUP_REMOVED lines=8> */
[----:B------:R-:W5:Y:S07]  /*c3a0*/  LDSM.16.M88.4 R136, [R192+0x800] ;  /* 0x00080000c088783b */ /* 0x000f6e0000000200 */
[C---:B-1----:R-:W-:Y:S01]  /*c3b0*/  HMMA.16816.F32.BF16 R4, R156.reuse, R160, R4 ;  /* 0x000000a09c04723c */ /* 0x042fe20000041804 */
        /* <DEDUP_REMOVED lines=8> */
[----:B------:R-:W-:Y:S07]  /*c440*/  LDSM.16.M88.4 R164, [R202+0x10100] ;  /* 0x01010000caa4783b */ /* 0x000fee0000000200 */
[C---:B--2---:R-:W-:Y:S08]  /*c450*/  HMMA.16816.F32.BF16 R28, R156.reuse, R168, R28 ;  /* 0x000000a89c1c723c */ /* 0x044ff0000004181c */
[----:B------:R-:W-:Y:S01]  /*c460*/  HMMA.16816.F32.BF16 R32, R156, R170, R32 ;  /* 0x000000aa9c20723c */ /* 0x000fe20000041820 */
[----:B------:R-:W2:Y:S07]  /*c470*/  LDSM.16.M88.4 R156, [R205+0x9100] ;  /* 0x00910000cd9c783b */ /* 0x000eae0000000200 */
[C---:B----4-:R-:W-:Y:S01]  /*c480*/  HMMA.16816.F32.BF16 R4, R172.reuse, R176, R4 ;  /* 0x000000b0ac04723c */ /* 0x050fe20000041804 */
[----:B------:R-:W4:Y:S07]  /*c490*/  LDSM.16.M88.4 R168, [R191] ;  /* 0x00000000bfa8783b */ /* 0x000f2e0000000200 */
[C---:B------:R-:W-:Y:S01]  /*c4a0*/  HMMA.16816.F32.BF16 R8, R172.reuse, R178, R8 ;  /* 0x000000b2ac08723c */ /* 0x040fe20000041808 */
[----:B------:R-:W-:Y:S07]  /*c4b0*/  LDSM.16.M88.4 R176, [R200+0x8100] ;  /* 0x00810000c8b0783b */ /* 0x000fee0000000200 */
[C---:B-----5:R-:W-:Y:S08]  /*c4c0*/  HMMA.16816.F32.BF16 R12, R172.reuse, R136, R12 ;  /* 0x00000088ac0c723c */ /* 0x060ff0000004180c */
[C---:B------:R-:W-:Y:S01]  /*c4d0*/  HMMA.16816.F32.BF16 R16, R172.reuse, R138, R16 ;  /* 0x0000008aac10723c */ /* 0x040fe20000041810 */
[----:B------:R-:W5:Y:S07]  /*c4e0*/  LDSM.16.M88.4 R136, [R190] ;  /* 0x00000000be88783b */ /* 0x000f6e0000000200 */
[C---:B------:R-:W-:Y:S08]  /*c4f0*/  HMMA.16816.F32.BF16 R20, R172.reuse, R140, R20 ;  /* 0x0000008cac14723c */ /* 0x040ff00000041814 */
[C---:B------:R-:W-:Y:S01]  /*c500*/  HMMA.16816.F32.BF16 R24, R172.reuse, R142, R24 ;  /* 0x0000008eac18723c */ /* 0x040fe20000041818 */
[----:B------:R-:W2:Y:S07]  /*c510*/  LDSM.16.M88.4 R140, [R189] ;  /* 0x00000000bd8c783b */ /* 0x000eae0000000200 */
[C---:B------:R-:W-:Y:S08]  /*c520*/  HMMA.16816.F32.BF16 R28, R172.reuse, R144, R28 ;  /* 0x00000090ac1c723c */ /* 0x040ff0000004181c */
[----:B------:R-:W-:Y:S01]  /*c530*/  HMMA.16816.F32.BF16 R32, R172, R146, R32 ;  /* 0x00000092ac20723c */ /* 0x000fe20000041820 */
[----:B------:R-:W4:Y:S07]  /*c540*/  LDSM.16.M88.4 R144, [R188] ;  /* 0x00000000bc90783b */ /* 0x000f2e0000000200 */
[C---:B-1----:R-:W-:Y:S01]  /*c550*/  HMMA.16816.F32.BF16 R4, R148.reuse, R152, R4 ;  /* 0x000000989404723c */ /* 0x042fe20000041804 */
[----:B------:R-:W1:Y:S07]  /*c560*/  LDSM.16.M88.4 R172, [R201+0x10100] ;  /* 0x01010000c9ac783b */ /* 0x000e6e0000000200 */
[C---:B------:R-:W-:Y:S01]  /*c570*/  HMMA.16816.F32.BF16 R8, R148.reuse, R154, R8 ;  /* 0x0000009a9408723c */ /* 0x040fe20000041808 */
[----:B------:R-:W-:Y:S07]  /*c580*/  LDSM.16.M88.4 R152, [R200+0x9900] ;  /* 0x00990000c898783b */ /* 0x000fee0000000200 */
[C---:B---3--:R-:W-:Y:S08]  /*c590*/  HMMA.16816.F32.BF16 R12, R148.reuse, R132, R12 ;  /* 0x00000084940c723c */ /* 0x048ff0000004180c */
[C---:B------:R-:W-:Y:S01]  /*c5a0*/  HMMA.16816.F32.BF16 R16, R148.reuse, R134, R16 ;  /* 0x000000869410723c */ /* 0x040fe20000041810 */
[----:B------:R-:W3:Y:S07]  /*c5b0*/  LDSM.16.M88.4 R132, [R200+0x8900] ;  /* 0x00890000c884783b */ /* 0x000eee0000000200 */
[C---:B--2---:R-:W-:Y:S08]  /*c5c0*/  HMMA.16816.F32.BF16 R20, R148.reuse, R156, R20 ;  /* 0x0000009c9414723c */ /* 0x044ff00000041814 */
[C---:B------:R-:W-:Y:S01]  /*c5d0*/  HMMA.16816.F32.BF16 R24, R148.reuse, R158, R24 ;  /* 0x0000009e9418723c */ /* 0x040fe20000041818 */
[----:B------:R-:W-:Y:S07]  /*c5e0*/  LDSM.16.M88.4 R156, [R199+0x10100] ;  /* 0x01010000c79c783b */ /* 0x000fee0000000200 */
[C---:B------:R-:W-:Y:S08]  /*c5f0*/  HMMA.16816.F32.BF16 R28, R148.reuse, R160, R28 ;  /* 0x000000a0941c723c */ /* 0x040ff0000004181c */
[----:B------:R-:W-:Y:S01]  /*c600*/  HMMA.16816.F32.BF16 R32, R148, R162, R32 ;  /* 0x000000a29420723c */ /* 0x000fe20000041820 */
[----:B------:R-:W2:Y:S07]  /*c610*/  LDSM.16.M88.4 R148, [R200+0x9100] ;  /* 0x00910000c894783b */ /* 0x000eae0000000200 */
[C---:B----4-:R-:W-:Y:S01]  /*c620*/  HMMA.16816.F32.BF16 R4, R164.reuse, R168, R4 ;  /* 0x000000a8a404723c */ /* 0x050fe20000041804 */
[----:B------:R-:W4:Y:S07]  /*c630*/  LDSM.16.M88.4 R160, [R192+0x2000] ;  /* 0x00200000c0a0783b */ /* 0x000f2e0000000200 */
[C---:B------:R-:W-:Y:S01]  /*c640*/  HMMA.16816.F32.BF16 R8, R164.reuse, R170, R8 ;  /* 0x000000aaa408723c */ /* 0x040fe20000041808 */
[----:B------:R-:W-:Y:S07]  /*c650*/  LDSM.16.M88.4 R168, [R205+0xa100] ;  /* 0x00a10000cda8783b */ /* 0x000fee0000000200 */
[C---:B-----5:R-:W-:Y:S08]  /*c660*/  HMMA.16816.F32.BF16 R12, R164.reuse, R136, R12 ;  /* 0x00000088a40c723c */ /* 0x060ff0000004180c */
[C---:B------:R-:W-:Y:S01]  /*c670*/  HMMA.16816.F32.BF16 R16, R164.reuse, R138, R16 ;  /* 0x0000008aa410723c */ /* 0x040fe20000041810 */
[----:B------:R-:W5:Y:S07]  /*c680*/  LDSM.16.M88.4 R136, [R192+0x2800] ;  /* 0x00280000c088783b */ /* 0x000f6e0000000200 */
[C---:B------:R-:W-:Y:S08]  /*c690*/  HMMA.16816.F32.BF16 R20, R164.reuse, R140, R20 ;  /* 0x0000008ca414723c */ /* 0x040ff00000041814 */
[C---:B------:R-:W-:Y:S01]  /*c6a0*/  HMMA.16816.F32.BF16 R24, R164.reuse, R142, R24 ;  /* 0x0000008ea418723c */ /* 0x040fe20000041818 */
[----:B------:R-:W2:Y:S07]  /*c6b0*/  LDSM.16.M88.4 R140, [R192+0x3000] ;  /* 0x00300000c08c783b */ /* 0x000eae0000000200 */
[C---:B------:R-:W-:Y:S08]  /*c6c0*/  HMMA.16816.F32.BF16 R28, R164.reuse, R144, R28 ;  /* 0x00000090a41c723c */ /* 0x040ff0000004181c */
[----:B------:R-:W-:Y:S01]  /*c6d0*/  HMMA.16816.F32.BF16 R32, R164, R146, R32 ;  /* 0x00000092a420723c */ /* 0x000fe20000041820 */
[----:B------:R-:W4:Y:S07]  /*c6e0*/  LDSM.16.M88.4 R144, [R192+0x3800] ;  /* 0x00380000c090783b */ /* 0x000f2e0000000200 */
[C---:B-1----:R-:W-:Y:S01]  /*c6f0*/  HMMA.16816.F32.BF16 R4, R172.reuse, R176, R4 ;  /* 0x000000b0ac04723c */ /* 0x042fe20000041804 */
[----:B------:R-:W1:Y:S07]  /*c700*/  LDSM.16.M88.4 R164, [R206+0x14100] ;  /* 0x01410000cea4783b */ /* 0x000e6e0000000200 */
[C---:B------:R-:W-:Y:S01]  /*c710*/  HMMA.16816.F32.BF16 R8, R172.reuse, R178, R8 ;  /* 0x000000b2ac08723c */ /* 0x040fe20000041808 */
[----:B------:R-:W-:Y:S07]  /*c720*/  LDSM.16.M88.4 R176, [R187] ;  /* 0x00000000bbb0783b */ /* 0x000fee0000000200 */
[C---:B---3--:R-:W-:Y:S08]  /*c730*/  HMMA.16816.F32.BF16 R12, R172.reuse, R132, R12 ;  /* 0x00000084ac0c723c */ /* 0x048ff0000004180c */
[C---:B------:R-:W-:Y:S01]  /*c740*/  HMMA.16816.F32.BF16 R16, R172.reuse, R134, R16 ;  /* 0x00000086ac10723c */ /* 0x040fe20000041810 */
[----:B------:R-:W3:Y:S07]  /*c750*/  LDSM.16.M88.4 R132, [R205+0xa900] ;  /* 0x00a90000cd84783b */ /* 0x000eee0000000200 */
[C---:B--2---:R-:W-:Y:S08]  /*c760*/  HMMA.16816.F32.BF16 R20, R172.reuse, R148, R20 ;  /* 0x00000094ac14723c */ /* 0x044ff00000041814 */
[C---:B------:R-:W-:Y:S01]  /*c770*/  HMMA.16816.F32.BF16 R24, R172.reuse, R150, R24 ;  /* 0x00000096ac18723c */ /* 0x040fe20000041818 */
[----:B------:R-:W2:Y:S07]  /*c780*/  LDSM.16.M88.4 R148, [R205+0xb100] ;  /* 0x00b10000cd94783b */ /* 0x000eae0000000200 */
[C---:B------:R-:W-:Y:S08]  /*c790*/  HMMA.16816.F32.BF16 R28, R172.reuse, R152, R28 ;  /* 0x00000098ac1c723c */ /* 0x040ff0000004181c */
[----:B------:R-:W-:Y:S01]  /*c7a0*/  HMMA.16816.F32.BF16 R32, R172, R154, R32 ;  /* 0x0000009aac20723c */ /* 0x000fe20000041820 */
[----:B------:R-:W1:Y:S07]  /*c7b0*/  LDSM.16.M88.4 R152, [R205+0xb900] ;  /* 0x00b90000cd98783b */ /* 0x000e6e0000000200 */
[C---:B----4-:R-:W-:Y:S01]  /*c7c0*/  HMMA.16816.F32.BF16 R4, R156.reuse, R160, R4 ;  /* 0x000000a09c04723c */ /* 0x050fe20000041804 */
[----:B------:R-:W4:Y:S07]  /*c7d0*/  LDSM.16.M88.4 R172, [R202+0x14100] ;  /* 0x01410000caac783b */ /* 0x000f2e0000000200 */
        /* <DEDUP_REMOVED lines=24> */
[----:B------:R-:W1:Y:S01]  /*c960*/  LDSM.16.M88.4 R164, [R199+0x14100] ;  /* 0x01410000c7a4783b */ /* 0x000e620000000200 */
[C---:B----4-:R-:W-:Y:S08]  /*c970*/  HMMA.16816.F32.BF16 R4, R172.reuse, R176, R4 ;  /* 0x000000b0ac04723c */ /* 0x050ff00000041804 */
[C---:B------:R-:W-:Y:S08]  /*c980*/  HMMA.16816.F32.BF16 R8, R172.reuse, R178, R8 ;  /* 0x000000b2ac08723c */ /* 0x040ff00000041808 */
[C---:B-----5:R-:W-:Y:S08]  /*c990*/  HMMA.16816.F32.BF16 R12, R172.reuse, R136, R12 ;  /* 0x00000088ac0c723c */ /* 0x060ff0000004180c */
[C---:B------:R-:W-:Y:S08]  /*c9a0*/  HMMA.16816.F32.BF16 R16, R172.reuse, R138, R16 ;  /* 0x0000008aac10723c */ /* 0x040ff00000041810 */
[C---:B------:R-:W-:Y:S08]  /*c9b0*/  HMMA.16816.F32.BF16 R20, R172.reuse, R140, R20 ;  /* 0x0000008cac14723c */ /* 0x040ff00000041814 */
[C---:B------:R-:W-:Y:S08]  /*c9c0*/  HMMA.16816.F32.BF16 R24, R172.reuse, R142, R24 ;  /* 0x0000008eac18723c */ /* 0x040ff00000041818 */
[C---:B------:R-:W-:Y:S08]  /*c9d0*/  HMMA.16816.F32.BF16 R28, R172.reuse, R144, R28 ;  /* 0x00000090ac1c723c */ /* 0x040ff0000004181c */
[----:B------:R-:W-:Y:S08]  /*c9e0*/  HMMA.16816.F32.BF16 R32, R172, R146, R32 ;  /* 0x00000092ac20723c */ /* 0x000ff00000041820 */
[C---:B-1----:R-:W-:Y:S08]  /*c9f0*/  HMMA.16816.F32.BF16 R4, R156.reuse, R160, R4 ;  /* 0x000000a09c04723c */ /* 0x042ff00000041804 */
[C---:B------:R-:W-:Y:S08]  /*ca00*/  HMMA.16816.F32.BF16 R8, R156.reuse, R162, R8 ;  /* 0x000000a29c08723c */ /* 0x040ff00000041808 */
[C---:B---3--:R-:W-:Y:S08]  /*ca10*/  HMMA.16816.F32.BF16 R12, R156.reuse, R132, R12 ;  /* 0x000000849c0c723c */ /* 0x048ff0000004180c */
[C---:B------:R-:W-:Y:S01]  /*ca20*/  HMMA.16816.F32.BF16 R16, R156.reuse, R134, R16 ;  /* 0x000000869c10723c */ /* 0x040fe20000041810 */
[----:B------:R-:W1:Y:S07]  /*ca30*/  LDSM.16.M88.4 R132, [R192+0x4800] ;  /* 0x00480000c084783b */ /* 0x000e6e0000000200 */
[C---:B--2---:R-:W-:Y:S08]  /*ca40*/  HMMA.16816.F32.BF16 R20, R156.reuse, R148, R20 ;  /* 0x000000949c14723c */ /* 0x044ff00000041814 */
[C---:B------:R-:W-:Y:S08]  /*ca50*/  HMMA.16816.F32.BF16 R24, R156.reuse, R150, R24 ;  /* 0x000000969c18723c */ /* 0x040ff00000041818 */
[C---:B------:R-:W-:Y:S08]  /*ca60*/  HMMA.16816.F32.BF16 R28, R156.reuse, R152, R28 ;  /* 0x000000989c1c723c */ /* 0x040ff0000004181c */
[----:B------:R-:W-:Y:S08]  /*ca70*/  HMMA.16816.F32.BF16 R32, R156, R154, R32 ;  /* 0x0000009a9c20723c */ /* 0x000ff00000041820 */
[C---:B------:R-:W-:Y:S08]  /*ca80*/  HMMA.16816.F32.BF16 R4, R164.reuse, R168, R4 ;  /* 0x000000a8a404723c */ /* 0x040ff00000041804 */
[C---:B------:R-:W-:Y:S08]  /*ca90*/  HMMA.16816.F32.BF16 R8, R164.reuse, R170, R8 ;  /* 0x000000aaa408723c */ /* 0x040ff00000041808 */
[C---:B-1----:R-:W-:Y:S08]  /*caa0*/  HMMA.16816.F32.BF16 R12, R164.reuse, R132, R12 ;  /* 0x00000084a40c723c */ /* 0x042ff0000004180c */
[----:B------:R-:W-:Y:S01]  /*cab0*/  FMUL.FTZ R137, R4, c[0x0][0x320] ;  /* 0x0000c80004897a20 */ /* 0x000fe20000410000 */
[C---:B------:R-:W-:Y:S03]  /*cac0*/  HMMA.16816.F32.BF16 R16, R164.reuse, R134, R16 ;  /* 0x00000086a410723c */ /* 0x040fe60000041810 */
[----:B------:R-:W-:Y:S02]  /*cad0*/  FMUL.FTZ R138, R5, c[0x0][0x320] ;  /* 0x0000c800058a7a20 */ /* 0x000fe40000410000 */
[----:B------:R-:W1:Y:S01]  /*cae0*/  MUFU.TANH R137, R137 ;  /* 0x0000008900897308 */ /* 0x000e620000002400 */
[----:B------:R-:W-:Y:S02]  /*caf0*/  FMUL.FTZ R0, R6, c[0x0][0x320] ;  /* 0x0000c80006007a20 */ /* 0x000fe40000410000 */
[----:B------:R-:W-:Y:S04]  /*cb00*/  FMUL.FTZ R9, R9, c[0x0][0x320] ;  /* 0x0000c80009097a20 */ /* 0x000fe80000410000 */
[----:B------:R-:W-:Y:S02]  /*cb10*/  FMUL.FTZ R10, R10, c[0x0][0x320] ;  /* 0x0000c8000a0a7a20 */ /* 0x000fe40000410000 */
[----:B------:R-:W-:Y:S01]  /*cb20*/  FMUL.FTZ R11, R11, c[0x0][0x320] ;  /* 0x0000c8000b0b7a20 */ /* 0x000fe20000410000 */
[----:B------:R-:W2:Y:S01]  /*cb30*/  MUFU.TANH R140, R9 ;  /* 0x00000009008c7308 */ /* 0x000ea20000002400 */
[----:B------:R-:W-:Y:S02]  /*cb40*/  FMUL.FTZ R136, R7, c[0x0][0x320] ;  /* 0x0000c80007887a20 */ /* 0x000fe40000410000 */
[----:B------:R-:W3:Y:S01]  /*cb50*/  LDSM.16.M88.4 R4, [R192+0x5000] ;  /* 0x00500000c004783b */ /* 0x000ee20000000200 */
[----:B------:R-:W-:Y:S02]  /*cb60*/  FMUL.FTZ R139, R8, c[0x0][0x320] ;  /* 0x0000c800088b7a20 */ /* 0x000fe40000410000 */
[----:B------:R-:W-:Y:S02]  /*cb70*/  FMUL.FTZ R8, R12, c[0x0][0x320] ;  /* 0x0000c8000c087a20 */ /* 0x000fe40000410000 */
[----:B------:R-:W-:Y:S02]  /*cb80*/  FMUL.FTZ R13, R13, c[0x0][0x320] ;  /* 0x0000c8000d0d7a20 */ /* 0x000fe40000410000 */
[----:B------:R-:W4:Y:S01]  /*cb90*/  MUFU.TANH R132, R10 ;  /* 0x0000000a00847308 */ /* 0x000f220000002400 */
[----:B------:R-:W-:Y:S02]  /*cba0*/  FMUL.FTZ R142, R16, c[0x0][0x320] ;  /* 0x0000c800108e7a20 */ /* 0x000fe40000410000 */
[----:B------:R-:W-:Y:S02]  /*cbb0*/  FMUL.FTZ R14, R14, c[0x0][0x320] ;  /* 0x0000c8000e0e7a20 */ /* 0x000fe40000410000 */
[----:B------:R-:W-:Y:S02]  /*cbc0*/  FMUL.FTZ R15, R15, c[0x0][0x320] ;  /* 0x0000c8000f0f7a20 */ /* 0x000fe40000410000 */
[----:B------:R-:W-:Y:S02]  /*cbd0*/  FMUL.FTZ R18, R18, c[0x0][0x320] ;  /* 0x0000c80012127a20 */ /* 0x000fe40000410000 */
[----:B------:R-:W-:Y:S01]  /*cbe0*/  FMUL.FTZ R19, R19, c[0x0][0x320] ;  /* 0x0000c80013137a20 */ /* 0x000fe20000410000 */
[----:B------:R-:W1:Y:S10]  /*cbf0*/  MUFU.TANH R133, R11 ;  /* 0x0000000b00857308 */ /* 0x000e740000002400 */
[----:B------:R5:W1:Y:S10]  /*cc00*/  MUFU.TANH R12, R8 ;  /* 0x00000008000c7308 */ /* 0x000a740000002400 */
[----:B------:R-:W1:Y:S01]  /*cc10*/  MUFU.TANH R138, R138 ;  /* 0x0000008a008a7308 */ /* 0x000e620000002400 */
[C---:B---3--:R-:W-:Y:S09]  /*cc20*/  HMMA.16816.F32.BF16 R20, R164.reuse, R4, R20 ;  /* 0x00000004a414723c */ /* 0x048ff20000041814 */
[----:B------:R-:W3:Y:S01]  /*cc30*/  MUFU.TANH R0, R0 ;  /* 0x0000000000007308 */ /* 0x000ee20000002400 */
[C---:B------:R-:W-:Y:S01]  /*cc40*/  HMMA.16816.F32.BF16 R24, R164.reuse, R6, R24 ;  /* 0x00000006a418723c */ /* 0x040fe20000041818 */
[----:B-----5:R-:W5:Y:S01]  /*cc50*/  LDSM.16.M88.4 R8, [R192+0x5800] ;  /* 0x00580000c008783b */ /* 0x020f620000000200 */
[----:B------:R-:W-:Y:S04]  /*cc60*/  DEPBAR.LE SB0, 0x0 ;  /* 0x000080000000791a */ /* 0x000fe80000000000 */
[----:B------:R-:W-:Y:S03]  /*cc70*/  FMUL.FTZ R4, R17, c[0x0][0x320] ;  /* 0x0000c80011047a20 */ /* 0x000fe60000410000 */
[----:B------:R-:W1:Y:S01]  /*cc80*/  MUFU.TANH R136, R136 ;  /* 0x0000008800887308 */ /* 0x000e620000002400 */
[----:B------:R-:W-:Y:S04]  /*cc90*/  BAR.SYNC.DEFER_BLOCKING 0x0 ;  /* 0x0000000000007b1d */ /* 0x000fe80000010000 */
[----:B------:R-:W-:Y:S02]  /*cca0*/  FMUL.FTZ R160, R20, c[0x0][0x320] ;  /* 0x0000c80014a07a20 */ /* 0x000fe40000410000 */
[----:B------:R-:W-:Y:S03]  /*ccb0*/  FMUL.FTZ R21, R21, c[0x0][0x320] ;  /* 0x0000c80015157a20 */ /* 0x000fe60000410000 */
[----:B------:R-:W1:Y:S01]  /*ccc0*/  MUFU.TANH R139, R139 ;  /* 0x0000008b008b7308 */ /* 0x000e620000002400 */
[----:B------:R-:W-:Y:S02]  /*ccd0*/  FMUL.FTZ R22, R22, c[0x0][0x320] ;  /* 0x0000c80016167a20 */ /* 0x000fe40000410000 */
[----:B------:R-:W-:Y:S02]  /*cce0*/  FMUL.FTZ R23, R23, c[0x0][0x320] ;  /* 0x0000c80017177a20 */ /* 0x000fe40000410000 */
[----:B------:R-:W-:Y:S02]  /*ccf0*/  FMUL.FTZ R156, R24, c[0x0][0x320] ;  /* 0x0000c800189c7a20 */ /* 0x000fe40000410000 */
[----:B------:R-:W-:Y:S02]  /*cd00*/  FMUL.FTZ R25, R25, c[0x0][0x320] ;  /* 0x0000c80019197a20 */ /* 0x000fe40000410000 */
[----:B------:R-:W-:Y:S01]  /*cd10*/  FMUL.FTZ R26, R26, c[0x0][0x320] ;  /* 0x0000c8001a1a7a20 */ /* 0x000fe20000410000 */
[----:B------:R1:W1:Y:S01]  /*cd20*/  MUFU.TANH R162, R13 ;  /* 0x0000000d00a27308 */ /* 0x0002620000002400 */
[----:B------:R-:W-:Y:S09]  /*cd30*/  FMUL.FTZ R27, R27, c[0x0][0x320] ;  /* 0x0000c8001b1b7a20 */ /* 0x000ff20000410000 */
[----:B------:R1:W1:Y:S01]  /*cd40*/  MUFU.TANH R163, R14 ;  /* 0x0000000e00a37308 */ /* 0x0002620000002400 */
[C---:B-----5:R-:W-:Y:S09]  /*cd50*/  HMMA.16816.F32.BF16 R28, R164.reuse, R8, R28 ;  /* 0x00000008a41c723c */ /* 0x060ff2000004181c */
[----:B------:R1:W1:Y:S01]  /*cd60*/  MUFU.TANH R161, R15 ;  /* 0x0000000f00a17308 */ /* 0x0002620000002400 */
[----:B------:R-:W-:Y:S09]  /*cd70*/  HMMA.16816.F32.BF16 R32, R164, R10, R32 ;  /* 0x0000000aa420723c */ /* 0x000ff20000041820 */
[----:B------:R-:W1:Y:S05]  /*cd80*/  MUFU.TANH R142, R142 ;  /* 0x0000008e008e7308 */ /* 0x000e6a0000002400 */
        /* <DEDUP_REMOVED lines=26> */
[----:B------:R-:W1:Y:S01]  /*cf30*/  MUFU.TANH R5, R5 ;  /* 0x0000000500057308 */ /* 0x000e620000002400 */
[----:B------:R-:W-:-:S05]  /*cf40*/  @P0 BRA `(.L_x_200) ;  /* 0x0000031000000947 */ /* 0x000fca0003800000 */
[----:B--234-:R-:W-:Y:S01]  /*cf50*/  ULEA UR4, UR21, UR13, 0x6 ;  /* 0x0000000d15047291 */ /* 0x01cfe2000f8e303f */
[----:B------:R-:W-:Y:S05]  /*cf60*/  IMAD.MOV.U32 R207, RZ, RZ, RZ ;  /* 0x000000ffffcf7224 */ /* 0x000fea00078e00ff */
        /* <DEDUP_REMOVED lines=25> */
[----:B------:R-:W2:Y:S04]  /*d100*/  SHFL.IDX PT, R11, R20, RZ, 0x181f ;  /* 0x00181fff140b7589 */ /* 0x000ea800000e0000 */
[----:B-1----:R-:W1:Y:S04]  /*d110*/  SHFL.IDX PT, R13, R8, RZ, 0x181f ;  /* 0x00181fff080d7589 */ /* 0x002e6800000e0000 */
[----:B------:R-:W3:Y:S04]  /*d120*/  SHFL.IDX PT, R7, R20, 0x1, 0x181f ;  /* 0x00381f0014077f89 */ /* 0x000ee800000e0000 */
[----:B------:R-:W4:Y:S01]  /*d130*/  SHFL.IDX PT, R9, R8, 0x1, 0x181f ;  /* 0x00381f0008097f89 */ /* 0x000f2200000e0000 */
[C---:B--2---:R-:W-:Y:S02]  /*d140*/  IADD3 R14, P2, R11.reuse, R218, RZ ;  /* 0x000000da0b0e7210 */ /* 0x044fe40007f5e0ff */
[-C--:B------:R-:W-:Y:S02]  /*d150*/  IADD3 R10, P0, R11, R217.reuse, RZ ;  /* 0x000000d90b0a7210 */ /* 0x080fe40007f1e0ff */
[----:B-1----:R-:W-:Y:S02]  /*d160*/  IADD3.X R15, R13, R180, RZ, P2, !PT ;  /* 0x000000b40d0f7210 */ /* 0x002fe400017fe4ff */
[----:B------:R-:W-:Y:S01]  /*d170*/  IADD3 R18, P2, R11, R216, RZ ;  /* 0x000000d80b127210 */ /* 0x000fe20007f5e0ff */
[----:B------:R-:W-:Y:S01]  /*d180*/  IMAD.X R11, R13, 0x1, R220, P0 ;  /* 0x000000010d0b7824 */ /* 0x000fe200000e06dc */
[----:B---3--:R-:W-:Y:S01]  /*d190*/  IADD3 R16, P0, R7, R218, RZ ;  /* 0x000000da07107210 */ /* 0x008fe20007f1e0ff */
[----:B------:R1:W-:Y:S02]  /*d1a0*/  LDGSTS.E.BYPASS.LTC128B.128 [R209+0x6100], [R14.64], !P6 ;  /* 0x061000000ed17fae */ /* 0x0003e4000f101d56 */
[--C-:B------:R-:W-:Y:S01]  /*d1b0*/  IMAD.X R19, R13, 0x1, R219.reuse, P2 ;  /* 0x000000010d137824 */ /* 0x100fe200010e06db */
[----:B------:R-:W-:Y:S01]  /*d1c0*/  IADD3 R6, P2, R7, R217, RZ ;  /* 0x000000d907067210 */ /* 0x000fe20007f5e0ff */
[----:B------:R1:W-:Y:S01]  /*d1d0*/  LDGSTS.E.BYPASS.LTC128B.128 [R209+0x8100], [R10.64], !P5 ;  /* 0x081000000ad17fae */ /* 0x0003e2000e901d56 */
[----:B----4-:R-:W-:Y:S01]  /*d1e0*/  IMAD.X R17, R9, 0x1, R180, P0 ;  /* 0x0000000109117824 */ /* 0x010fe200000e06b4 */
[----:B------:R-:W-:Y:S02]  /*d1f0*/  IADD3 R8, P0, R7, R216, RZ ;  /* 0x000000d807087210 */ /* 0x000fe40007f1e0ff */
[----:B------:R1:W-:Y:S01]  /*d200*/  LDGSTS.E.BYPASS.LTC128B.128 [R209+0xa100], [R18.64], !P4 ;  /* 0x0a10000012d17fae */ /* 0x0003e2000e101d56 */
[C---:B------:R-:W-:Y:S02]  /*d210*/  IADD3.X R7, R9.reuse, R220, RZ, P2, !PT ;  /* 0x000000dc09077210 */ /* 0x040fe400017fe4ff */
[----:B------:R-:W-:Y:S01]  /*d220*/  IMAD.X R9, R9, 0x1, R219, P0 ;  /* 0x0000000109097824 */ /* 0x000fe200000e06db */
[----:B------:R1:W-:Y:S04]  /*d230*/  LDGSTS.E.BYPASS.LTC128B.128 [R209+0x7100], [R16.64], !P6 ;  /* 0x0710000010d17fae */ /* 0x0003e8000f101d56 */
[----:B------:R1:W-:Y:S04]  /*d240*/  LDGSTS.E.BYPASS.LTC128B.128 [R209+0x9100], [R6.64], !P5 ;  /* 0x0910000006d17fae */ /* 0x0003e8000e901d56 */
[----:B------:R1:W-:Y:S02]  /*d250*/  LDGSTS.E.BYPASS.LTC128B.128 [R209+0xb100], [R8.64], !P4 ;  /* 0x0b10000008d17fae */ /* 0x0003e4000e101d56 */
.L_x_200:
[----:B--234-:R-:W-:Y:S01]  /*d260*/  PLOP3.LUT P2, PT, PT, PT, UP2, 0x80, 0x0 ;  /* 0x000000000000781c */ /* 0x01cfe20003f4f028 */
[----:B------:R-:W0:Y:S01]  /*d270*/  LDGDEPBAR ;  /* 0x00000000000079af */ /* 0x000e220000000000 */
[----:B------:R-:W-:Y:S01]  /*d280*/  PLOP3.LUT P0, PT, PT, PT, UP2, 0x80, 0x0 ;  /* 0x000000000000781c */ /* 0x000fe20003f0f028 */
[----:B-1----:R-:W-:Y:S01]  /*d290*/  IMAD.MOV.U32 R15, RZ, RZ, R211 ;  /* 0x000000ffff0f7224 */ /* 0x002fe200078e00d3 */
[----:B------:R-:W-:Y:S01]  /*d2a0*/  USHF.L.U32 UR4, UR21, 0x6, URZ ;  /* 0x0000000615047899 */ /* 0x000fe2000800063f */
[----:B------:R-:W-:Y:S05]  /*d2b0*/  IMAD.U32 R9, RZ, RZ, UR10 ;  /* 0x0000000aff097e24 */ /* 0x000fea000f8e00ff */
[----:B------:R-:W-:Y:S03]  /*d2c0*/  IMAD.U32 R7, RZ, RZ, UR4 ;  /* 0x00000004ff077e24 */ /* 0x000fe6000f8e00ff */
[----:B------:R-:W-:Y:S05]  /*d2d0*/  @P2 IMAD.HI.U32 R6, R211, c[0x0][0x2c8], RZ ;  /* 0x0000b200d3062a27 */ /* 0x000fea00078e00ff */
[----:B------:R-:W-:Y:S02]  /*d2e0*/  @P0 SHF.R.U32.HI R15, RZ, c[0x0][0x2cc], R6 ;  /* 0x0000b300ff0f0a19 */ /* 0x000fe40000011606 */
[----:B------:R-:W-:Y:S02]  /*d2f0*/  PLOP3.LUT P0, PT, PT, PT, UP1, 0x40, 0x0 ;  /* 0x000000000000781c */ /* 0x000fe40003f0e818 */
[----:B------:R-:W-:Y:S01]  /*d300*/  IADD3 R6, -R212, 0x1, -R7 ;  /* 0x00000001d4067810 */ /* 0x000fe20007ffe907 */
[----:B------:R-:W1:Y:S03]  /*d310*/  SHFL.IDX PT, R8, R15, RZ, 0x1c1f ;  /* 0x001c1fff0f087589 */ /* 0x000e6600000e0000 */
[----:B------:R-:W-:Y:S04]  /*d320*/  IADD3 R9, R6, -c[0x0][0x168], R9 ;  /* 0x80005a0006097a10 */ /* 0x000fe80007ffe009 */
[C---:B------:R-:W-:Y:S02]  /*d330*/  IADD3 R11, R9.reuse, c[0x0][0x328], RZ ;  /* 0x0000ca00090b7a10 */ /* 0x040fe40007ffe0ff */
[----:B------:R-:W-:Y:S03]  /*d340*/  IADD3 R9, R9, UR12, RZ ;  /* 0x0000000c09097c10 */ /* 0x000fe6000fffe0ff */
[--C-:B-1----:R-:W-:Y:S02]  /*d350*/  IMAD.IADD R14, R11, 0x1, R8.reuse ;  /* 0x000000010b0e7824 */ /* 0x102fe400078e0208 */
[----:B------:R-:W-:Y:S01]  /*d360*/  IMAD.IADD R13, R9, 0x1, R8 ;  /* 0x00000001090d7824 */ /* 0x000fe200078e0208 */
[----:B------:R-:W-:-:S05]  /*d370*/  @P0 BRA `(.L_x_201) ;  /* 0x000001a000000947 */ /* 0x000fca0003800000 */
[----:B------:R-:W-:Y:S01]  /*d380*/  MOV R6, c[0x0][0x2ac] ;  /* 0x0000ab0000067a02 */ /* 0x000fe20000000f00 */
        /* <DEDUP_REMOVED lines=14> */
.L_x_203:
[----:B------:R-:W-:Y:S04]  /*d470*/  MOV R6, c[0x0][0x32c] ;  /* 0x0000cb0000067a02 */ /* 0x000fe80000000f00 */
[----:B------:R-:W-:Y:S11]  /*d480*/  ISETP.NE.AND P0, PT, R6, 0x1, PT ;  /* 0x000000010600780c */ /* 0x000ff60003f05270 */
[----:B------:R-:W-:Y:S02]  /*d490*/  @!UPT UIADD3 URZ, URZ, URZ, URZ ;  /* 0x0000003f3f3ff290 */ /* 0x000fe4000fffe03f */
[----:B------:R-:W-:Y:S05]  /*d4a0*/  @P0 IMAD.HI.U32 R6, R8, c[0x0][0x330], RZ ;  /* 0x0000cc0008060a27 */ /* 0x000fea00078e00ff */
[----:B------:R-:W-:Y:S02]  /*d4b0*/  @P0 SHF.R.U32.HI R8, RZ, c[0x0][0x334], R6 ;  /* 0x0000cd00ff080a19 */ /* 0x000fe40000011606 */
.L_x_204:
[----:B------:R-:W-:Y:S05]  /*d4c0*/  BSYNC B0 ;  /* 0x0000000000007941 */ /* 0x000fea0003800000 */
.L_x_202:
[----:B------:R-:W-:Y:S04]  /*d4d0*/  IMAD R17, R8, c[0x0][0x32c], -R7 ;  /* 0x0000cb0008117a24 */ /* 0x000fe800078e0a07 */
[----:B------:R-:W-:Y:S05]  /*d4e0*/  IMAD.IADD R6, R17, 0x1, -R212 ;  /* 0x0000000111067824 */ /* 0x000fea00078e0ad4 */
[----:B------:R-:W-:Y:S02]  /*d4f0*/  IADD3 R17, R6, c[0x0][0x32c], RZ ;  /* 0x0000cb0006117a10 */ /* 0x000fe40007ffe0ff */
[----:B------:R-:W-:Y:S02]  /*d500*/  IMNMX R13, R13, R6, !PT ;  /* 0x000000060d0d7217 */ /* 0x000fe40007800200 */
[----:B------:R-:W-:Y:S02]  /*d510*/  IMNMX R14, R14, R17, PT ;  /* 0x000000110e0e7217 */ /* 0x000fe40003800200 */
.L_x_201:
[----:B------:R-:W-:Y:S01]  /*d520*/  UISETP.GT.AND UP0, UPT, UR21, -0x1, UPT ;  /* 0xffffffff1500788c */ /* 0x000fe2000bf04270 */
[----:B------:R-:W1:Y:S05]  /*d530*/  SHFL.IDX PT, R16, R15, 0x1, 0x1c1f ;  /* 0x003c1f000f107f89 */ /* 0x000e6a00000e0000 */
        /* <DEDUP_REMOVED lines=9> */
[C---:B------:R-:W-:Y:S02]  /*d5d0*/  ISETP.GT.AND P0, PT, R13.reuse, 0x8, P0 ;  /* 0x000000080d00780c */ /* 0x040fe40000704270 */
[----:B------:R-:W-:Y:S02]  /*d5e0*/  PLOP3.LUT P2, PT, PT, PT, UP0, 0x80, 0x0 ;  /* 0x000000000000781c */ /* 0x000fe40003f4f008 */
[C---:B------:R-:W-:Y:S02]  /*d5f0*/  ISETP.LT.OR P0, PT, R14.reuse, 0x9, P0 ;  /* 0x000000090e00780c */ /* 0x040fe40000701670 */
[----:B------:R-:W-:Y:S02]  /*d600*/  ISETP.GT.AND P2, PT, R13, 0x9, P2 ;  /* 0x000000090d00780c */ /* 0x000fe40001744270 */
[----:B------:R-:W-:Y:S02]  /*d610*/  FSEL R8, R139, -INF , !P0 ;  /* 0xff8000008b087808 */ /* 0x000fe40004000000 */
[----:B------:R-:W-:Y:S02]  /*d620*/  PLOP3.LUT P0, PT, PT, PT, UP0, 0x80, 0x0 ;  /* 0x000000000000781c */ /* 0x000fe40003f0f008 */
[----:B------:R-:W-:Y:S02]  /*d630*/  ISETP.LT.OR P2, PT, R14, 0xa, P2 ;  /* 0x0000000a0e00780c */ /* 0x000fe40001741670 */
[----:B------:R-:W-:Y:S02]  /*d640*/  ISETP.GT.AND P0, PT, R13, 0x10, P0 ;  /* 0x000000100d00780c */ /* 0x000fe40000704270 */
[----:B------:R-:W-:Y:S02]  /*d650*/  FSEL R6, R140, -INF , !P2 ;  /* 0xff8000008c067808 */ /* 0x000fe40005000000 */
[----:B------:R-:W-:Y:S02]  /*d660*/  ISETP.LT.OR P0, PT, R14, 0x11, P0 ;  /* 0x000000110e00780c */ /* 0x000fe40000701670 */
[----:B------:R-:W-:Y:S02]  /*d670*/  PLOP3.LUT P2, PT, PT, PT, UP0, 0x80, 0x0 ;  /* 0x000000000000781c */ /* 0x000fe40003f4f008 */
[----:B------:R-:W-:Y:S01]  /*d680*/  FSEL R164, R12, -INF , !P0 ;  /* 0xff8000000ca47808 */ /* 0x000fe20004000000 */
[--C-:B-1----:R-:W-:Y:S01]  /*d690*/  IMAD.IADD R12, R9, 0x1, R16.reuse ;  /* 0x00000001090c7824 */ /* 0x102fe200078e0210 */
[----:B------:R-:W-:Y:S02]  /*d6a0*/  PLOP3.LUT P0, PT, PT, PT, UP0, 0x80, 0x0 ;  /* 0x000000000000781c */ /* 0x000fe40003f0f008 */
[C---:B------:R-:W-:Y:S02]  /*d6b0*/  ISETP.GT.AND P2, PT, R13.reuse, 0x11, P2 ;  /* 0x000000110d00780c */ /* 0x040fe40001744270 */
[C---:B------:R-:W-:Y:S02]  /*d6c0*/  ISETP.GT.AND P0, PT, R13.reuse, 0x18, P0 ;  /* 0x000000180d00780c */ /* 0x040fe40000704270 */
        /* <DEDUP_REMOVED lines=12> */
[----:B------:R-:W-:Y:S01]  /*d790*/  FSEL R140, R4, -INF , !P2 ;  /* 0xff800000048c7808 */ /* 0x000fe20005000000 */
[----:B------:R-:W-:Y:S01]  /*d7a0*/  IMAD.IADD R4, R11, 0x1, R16 ;  /* 0x000000010b047824 */ /* 0x000fe200078e0210 */
[----:B------:R-:W-:Y:S02]  /*d7b0*/  PLOP3.LUT P2, PT, PT, PT, UP0, 0x80, 0x0 ;  /* 0x000000000000781c */ /* 0x000fe40003f4f008 */
[C---:B------:R-:W-:Y:S02]  /*d7c0*/  ISETP.GT.AND P0, PT, R13.reuse, 0x28, P0 ;  /* 0x000000280d00780c */ /* 0x040fe40000704270 */
[C---:B------:R-:W-:Y:S02]  /*d7d0*/  ISETP.GT.AND P2, PT, R13.reuse, 0x21, P2 ;  /* 0x000000210d00780c */ /* 0x040fe40001744270 */
[C---:B------:R-:W-:Y:S02]  /*d7e0*/  ISETP.LT.OR P0, PT, R14.reuse, 0x29, P0 ;  /* 0x000000290e00780c */ /* 0x040fe40000701670 */
[----:B------:R-:W-:Y:S02]  /*d7f0*/  ISETP.LT.OR P2, PT, R14, 0x22, P2 ;  /* 0x000000220e00780c */ /* 0x000fe40001741670 */
[----:B------:R-:W-:Y:S02]  /*d800*/  FSEL R156, R156, -INF , !P0 ;  /* 0xff8000009c9c7808 */ /* 0x000fe40004000000 */
[----:B------:R-:W-:Y:S02]  /*d810*/  PLOP3.LUT P0, PT, PT, PT, UP0, 0x80, 0x0 ;  /* 0x000000000000781c */ /* 0x000fe40003f0f008 */
[----:B------:R-:W-:Y:S02]  /*d820*/  FSEL R158, R158, -INF , !P2 ;  /* 0xff8000009e9e7808 */ /* 0x000fe40005000000 */
        /* <DEDUP_REMOVED lines=36> */
.L_x_207:
[----:B------:R-:W-:Y:S04]  /*da70*/  MOV R9, c[0x0][0x32c] ;  /* 0x0000cb0000097a02 */ /* 0x000fe80000000f00 */
[----:B------:R-:W-:Y:S11]  /*da80*/  ISETP.NE.AND P0, PT, R9, 0x1, PT ;  /* 0x000000010900780c */ /* 0x000ff60003f05270 */
[----:B------:R-:W-:Y:S02]  /*da90*/  @!UPT UIADD3 URZ, URZ, URZ, URZ ;  /* 0x0000003f3f3ff290 */ /* 0x000fe4000fffe03f */
[----:B------:R-:W-:Y:S05]  /*daa0*/  @P0 IMAD.HI.U32 R9, R16, c[0x0][0x330], RZ ;  /* 0x0000cc0010090a27 */ /* 0x000fea00078e00ff */
[----:B------:R-:W-:Y:S02]  /*dab0*/  @P0 SHF.R.U32.HI R16, RZ, c[0x0][0x334], R9 ;  /* 0x0000cd00ff100a19 */ /* 0x000fe40000011609 */
.L_x_208:
[----:B------:R-:W-:Y:S05]  /*dac0*/  BSYNC B0 ;  /* 0x0000000000007941 */ /* 0x000fea0003800000 */
.L_x_206:
[----:B------:R-:W-:Y:S04]  /*dad0*/  IMAD R7, R16, c[0x0][0x32c], -R7 ;  /* 0x0000cb0010077a24 */ /* 0x000fe800078e0a07 */
[----:B------:R-:W-:Y:S05]  /*dae0*/  IMAD.IADD R9, R7, 0x1, -R212 ;  /* 0x0000000107097824 */ /* 0x000fea00078e0ad4 */
[----:B------:R-:W-:Y:S02]  /*daf0*/  IADD3 R7, R9, c[0x0][0x32c], RZ ;  /* 0x0000cb0009077a10 */ /* 0x000fe40007ffe0ff */
[----:B------:R-:W-:Y:S02]  /*db00*/  IMNMX R12, R12, R9, !PT ;  /* 0x000000090c0c7217 */ /* 0x000fe40007800200 */
[----:B------:R-:W-:Y:S02]  /*db10*/  IMNMX R4, R4, R7, PT ;  /* 0x0000000704047217 */ /* 0x000fe40003800200 */
.L_x_205:
[----:B------:R-:W-:Y:S01]  /*db20*/  PLOP3.LUT P2, PT, PT, PT, UP0, 0x80, 0x0 ;  /* 0x000000000000781c */ /* 0x000fe20003f4f008 */
[----:B------:R-:W-:Y:S01]  /*db30*/  LDSM.16.MT88.4 R20, [R198+0x100] ;  /* 0x00010000c614783b */ /* 0x000fe20000004200 */
[----:B------:R-:W-:Y:S02]  /*db40*/  PLOP3.LUT P0, PT, PT, PT, UP0, 0x80, 0x0 ;  /* 0x000000000000781c */ /* 0x000fe40003f0f008 */
[----:B------:R-:W-:Y:S02]  /*db50*/  ISETP.GT.AND P2, PT, R12, RZ, P2 ;  /* 0x000000ff0c00720c */ /* 0x000fe40001744270 */
[----:B------:R-:W-:Y:S02]  /*db60*/  FMNMX.FTZ R7, R10, R3, !PT ;  /* 0x000000030a077209 */ /* 0x000fe40007810000 */
[----:B------:R-:W-:Y:S01]  /*db70*/  ISETP.GT.AND P0, PT, R12, 0x1, P0 ;  /* 0x000000010c00780c */ /* 0x000fe20000704270 */
[----:B------:R-:W-:Y:S01]  /*db80*/  LDSM.16.MT88.4 R28, [R197+0x100] ;  /* 0x00010000c51c783b */ /* 0x000fe20000004200 */
[----:B------:R-:W-:Y:S02]  /*db90*/  ISETP.LT.OR P2, PT, R4, 0x1, P2 ;  /* 0x000000010400780c */ /* 0x000fe40001741670 */
        /* <DEDUP_REMOVED lines=36> */
[----:B------:R-:W-:Y:S02]  /*dde0*/  FMNMX.FTZ R0, R13, R0, !PT ;  /* 0x000000000d007209 */ /* 0x000fe40007810000 */
[----:B------:R-:W-:Y:S02]  /*ddf0*/  ISETP.LT.OR P0, PT, R4, 0x1a, P0 ;  /* 0x0000001a0400780c */ /* 0x000fe40000701670 */
        /* <DEDUP_REMOVED lines=24> */
[C---:B------:R-:W-:Y:S02]  /*df80*/  ISETP.LT.OR P2, PT, R4.reuse, 0x29, P2 ;  /* 0x000000290400780c */ /* 0x040fe40001741670 */
        /* <DEDUP_REMOVED lines=20> */
[----:B------:R-:W-:Y:S01]  /*e0d0*/  FMNMX.FTZ R14, R149, R14, !PT ;  /* 0x0000000e950e7209 */ /* 0x000fe20007810000 */
[----:B------:R-:W-:Y:S01]  /*e0e0*/  UIADD3 UR21, UR21, -0x1, URZ ;  /* 0xffffffff15157890 */ /* 0x000fe2000fffe03f */
[----:B------:R-:W-:Y:S02]  /*e0f0*/  ISETP.GT.AND P0, PT, R12, 0x39, P0 ;  /* 0x000000390c00780c */ /* 0x000fe40000704270 */
[----:B------:R-:W-:Y:S02]  /*e100*/  ISETP.LT.OR P2, PT, R4, 0x39, P2 ;  /* 0x000000390400780c */ /* 0x000fe40001741670 */
        /* <DEDUP_REMOVED lines=47> */
[--C-:B------:R-:W-:Y:S02]  /*e400*/  FFMA.FTZ R172, R13, c[0x0][0x2d0], -R144.reuse ;  /* 0x0000b4000dac7a23 */ /* 0x100fe40000010890 */
[----:B------:R-:W2:Y:S01]  /*e410*/  LDSM.16.MT88.4 R12, [R203+0x100] ;  /* 0x00010000cb0c783b */ /* 0x000ea20000004200 */
[--C-:B------:R-:W-:Y:S01]  /*e420*/  FFMA.FTZ R171, R11, c[0x0][0x2d0], -R144.reuse ;  /* 0x0000b4000bab7a23 */ /* 0x100fe20000010890 */
[----:B------:R-:W3:Y:S01]  /*e430*/  MUFU.EX2 R3, R6 ;  /* 0x0000000600037308 */ /* 0x000ee20000000800 */
[--C-:B------:R-:W-:Y:S02]  /*e440*/  FFMA.FTZ R170, R9, c[0x0][0x2d0], -R144.reuse ;  /* 0x0000b40009aa7a23 */ /* 0x100fe40000010890 */
[----:B------:R-:W-:Y:S02]  /*e450*/  FMUL.FTZ R2, R5, c[0x0][0x2d0] ;  /* 0x0000b40005027a20 */ /* 0x000fe40000410000 */
[--C-:B------:R-:W-:Y:S02]  /*e460*/  FFMA.FTZ R178, R163, c[0x0][0x2d0], -R144.reuse ;  /* 0x0000b400a3b27a23 */ /* 0x100fe40000010890 */
[--C-:B------:R-:W-:Y:S02]  /*e470*/  FFMA.FTZ R179, R161, c[0x0][0x2d0], -R144.reuse ;  /* 0x0000b400a1b37a23 */ /* 0x100fe40000010890 */
[----:B------:R-:W-:Y:S01]  /*e480*/  LDSM.16.MT88.4 R160, [R196+0x3900] ;  /* 0x00390000c4a0783b */ /* 0x000fe20000004200 */
[----:B------:R-:W-:Y:S01]  /*e490*/  MUFU.EX2 R173, R173 ;  /* 0x000000ad00ad7308 */ /* 0x000fe20000000800 */
[--C-:B------:R-:W-:Y:S01]  /*e4a0*/  FFMA.FTZ R181, R143, c[0x0][0x2d0], -R144.reuse ;  /* 0x0000b4008fb57a23 */ /* 0x100fe20000010890 */
[----:B-1----:R-:W-:Y:S01]  /*e4b0*/  F2FP.BF16.PACK_AB R138, R169, R134 ;  /* 0x00000086a98a723e */ /* 0x002fe200000010ff */
[--C-:B------:R-:W-:Y:S02]  /*e4c0*/  FFMA.FTZ R182, R141, c[0x0][0x2d0], -R144.reuse ;  /* 0x0000b4008db67a23 */ /* 0x100fe40000010890 */
[--C-:B------:R-:W-:Y:S02]  /*e4d0*/  FFMA.FTZ R223, R159, c[0x0][0x2d0], -R144.reuse ;  /* 0x0000b4009fdf7a23 */ /* 0x100fe40000010890 */
[----:B------:R-:W-:Y:S01]  /*e4e0*/  LDSM.16.MT88.4 R140, [R197+0x2900] ;  /* 0x00290000c58c783b */ /* 0x000fe20000004200 */
[--C-:B------:R-:W-:Y:S02]  /*e4f0*/  FFMA.FTZ R226, R157, c[0x0][0x2d0], -R144.reuse ;  /* 0x0000b4009de27a23 */ /* 0x100fe40000010890 */
[----:B------:R-:W1:Y:S01]  /*e500*/  MUFU.EX2 R172, R172 ;  /* 0x000000ac00ac7308 */ /* 0x000e620000000800 */
[--C-:B------:R-:W-:Y:S02]  /*e510*/  FFMA.FTZ R225, R155, c[0x0][0x2d0], -R144.reuse ;  /* 0x0000b4009be17a23 */ /* 0x100fe40000010890 */
[--C-:B------:R-:W-:Y:S02]  /*e520*/  FFMA.FTZ R228, R153, c[0x0][0x2d0], -R144.reuse ;  /* 0x0000b40099e47a23 */ /* 0x100fe40000010890 */
[C---:B---3--:R-:W-:Y:S01]  /*e530*/  FMUL.FTZ R4, R3.reuse, R128 ;  /* 0x0000008003047220 */ /* 0x048fe20000410000 */
        /* <DEDUP_REMOVED lines=15> */
[--C-:B------:R-:W-:Y:S02]  /*e630*/  FFMA.FTZ R234, R147, c[0x0][0x2d0], -R144.reuse ;  /* 0x0000b40093ea7a23 */ /* 0x100fe40000010890 */
[--C-:B------:R-:W-:Y:S01]  /*e640*/  FFMA.FTZ R233, R145, c[0x0][0x2d0], -R144.reuse ;  /* 0x0000b40091e97a23 */ /* 0x100fe20000010890 */
[----:B------:R-:W1:Y:S01]  /*e650*/  MUFU.EX2 R2, R2 ;  /* 0x0000000200027308 */ /* 0x000e620000000800 */
[----:B------:R-:W-:Y:S02]  /*e660*/  FFMA.FTZ R151, R146, c[0x0][0x2d0], -R151 ;  /* 0x0000b40092977a23 */ /* 0x000fe40000010897 */
[----:B------:R-:W-:Y:S02]  /*e670*/  FFMA.FTZ R144, R133, c[0x0][0x2d0], -R144 ;  /* 0x0000b40085907a23 */ /* 0x000fe40000010890 */
[C---:B------:R-:W-:Y:S02]  /*e680*/  FMUL.FTZ R36, R3.reuse, R36 ;  /* 0x0000002403247220 */ /* 0x040fe40000410000 */
[C---:B------:R-:W-:Y:S02]  /*e690*/  FMUL.FTZ R37, R3.reuse, R37 ;  /* 0x0000002503257220 */ /* 0x040fe40000410000 */
        /* <DEDUP_REMOVED lines=123> */
[----:B------:R-:W3:Y:S01]  /*ee50*/  MUFU.EX2 R230, R230 ;  /* 0x000000e600e67308 */ /* 0x000ee20000000800 */
[C---:B-1----:R-:W-:Y:S04]  /*ee60*/  HMMA.16816.F32.BF16 R76, R136.reuse, R100, R76 ;  /* 0x00000064884c723c */ /* 0x042fe8000004184c */
[----:B------:R-:W-:Y:S02]  /*ee70*/  FMUL.FTZ R85, R3, R85 ;  /* 0x0000005503557220 */ /* 0x000fe40000410000 */
[C---:B------:R-:W-:Y:S01]  /*ee80*/  FMUL.FTZ R86, R2.reuse, R86 ;  /* 0x0000005602567220 */ /* 0x040fe20000410000 */
[----:B------:R-:W-:Y:S01]  /*ee90*/  F2FP.BF16.PACK_AB R100, R175, R174 ;  /* 0x000000aeaf64723e */ /* 0x000fe200000010ff */
[C---:B------:R-:W-:Y:S01]  /*eea0*/  HMMA.16816.F32.BF16 R80, R136.reuse, R102, R80 ;  /* 0x000000668850723c */ /* 0x040fe20000041850 */
[----:B------:R-:W-:Y:S03]  /*eeb0*/  MUFU.EX2 R229, R229 ;  /* 0x000000e500e57308 */ /* 0x000fe60000000800 */
[----:B------:R-:W-:Y:S01]  /*eec0*/  FMUL.FTZ R87, R2, R87 ;  /* 0x0000005702577220 */ /* 0x000fe20000410000 */
[----:B----4-:R-:W-:Y:S01]  /*eed0*/  F2FP.BF16.PACK_AB R101, R179, R178 ;  /* 0x000000b2b365723e */ /* 0x010fe200000010ff */
[----:B------:R-:W-:Y:S01]  /*eee0*/  FMUL.FTZ R88, R3, R88 ;  /* 0x0000005803587220 */ /* 0x000fe20000410000 */
[----:B------:R-:W-:Y:S01]  /*eef0*/  F2FP.BF16.PACK_AB R102, R177, R176 ;  /* 0x000000b0b166723e */ /* 0x000fe200000010ff */
[C---:B------:R-:W-:Y:S01]  /*ef00*/  FMUL.FTZ R89, R3.reuse, R89 ;  /* 0x0000005903597220 */ /* 0x040fe20000410000 */
[----:B-----5:R-:W-:Y:S02]  /*ef10*/  F2FP.BF16.PACK_AB R103, R182, R181 ;  /* 0x000000b5b667723e */ /* 0x020fe400000010ff */
[C---:B--2---:R-:W-:Y:S01]  /*ef20*/  HMMA.16816.F32.BF16 R84, R136.reuse, R108, R84 ;  /* 0x0000006c8854723c */ /* 0x044fe20000041854 */
[----:B------:R-:W-:Y:S02]  /*ef30*/  MUFU.EX2 R231, R231 ;  /* 0x000000e700e77308 */ /* 0x000fe40000000800 */
[C---:B------:R-:W-:Y:S02]  /*ef40*/  FMUL.FTZ R90, R2.reuse, R90 ;  /* 0x0000005a025a7220 */ /* 0x040fe40000410000 */
[C---:B------:R-:W-:Y:S02]  /*ef50*/  FMUL.FTZ R91, R2.reuse, R91 ;  /* 0x0000005b025b7220 */ /* 0x040fe40000410000 */
[C---:B------:R-:W-:Y:S02]  /*ef60*/  FMUL.FTZ R92, R3.reuse, R92 ;  /* 0x0000005c035c7220 */ /* 0x040fe40000410000 */
[C---:B------:R-:W-:Y:S02]  /*ef70*/  FMUL.FTZ R93, R3.reuse, R93 ;  /* 0x0000005d035d7220 */ /* 0x040fe40000410000 */
[----:B------:R-:W1:Y:S01]  /*ef80*/  MUFU.EX2 R234, R234 ;  /* 0x000000ea00ea7308 */ /* 0x000e620000000800 */
[C---:B------:R-:W-:Y:S01]  /*ef90*/  HMMA.16816.F32.BF16 R88, R136.reuse, R110, R88 ;  /* 0x0000006e8858723c */ /* 0x040fe20000041858 */
[----:B------:R-:W2:Y:S02]  /*efa0*/  LDSM.16.MT88.4 R108, [R197+0x900] ;  /* 0x00090000c56c783b */ /* 0x000ea40000004200 */
[C---:B------:R-:W-:Y:S02]  /*efb0*/  FMUL.FTZ R94, R2.reuse, R94 ;  /* 0x0000005e025e7220 */ /* 0x040fe40000410000 */
[C---:B------:R-:W-:Y:S02]  /*efc0*/  FMUL.FTZ R95, R2.reuse, R95 ;  /* 0x0000005f025f7220 */ /* 0x040fe40000410000 */
[C---:B------:R-:W-:Y:S02]  /*efd0*/  FMUL.FTZ R96, R3.reuse, R96 ;  /* 0x0000006003607220 */ /* 0x040fe40000410000 */
[C---:B------:R-:W-:Y:S01]  /*efe0*/  FMUL.FTZ R97, R3.reuse, R97 ;  /* 0x0000006103617220 */ /* 0x040fe20000410000 */
[----:B------:R-:W4:Y:S02]  /*eff0*/  MUFU.EX2 R233, R233 ;  /* 0x000000e900e97308 */ /* 0x000f240000000800 */
        /* <DEDUP_REMOVED lines=142> */
.L_x_199:
[----:B------:R-:W1:Y:S01]  /*f8e0*/  SHFL.BFLY PT, R3, R214, 0x2, 0x1f ;  /* 0x0c401f00d6037f89 */ /* 0x000e6200000e0000 */
[----:B------:R-:W-:Y:S01]  /*f8f0*/  CS2R R4, SRZ ;  /* 0x0000000000047805 */ /* 0x000fe2000001ff00 */
[----:B------:R-:W-:-:S02]  /*f900*/  MOV R8, 0xff800000 ;  /* 0xff80000000087802 */ /* 0x000fc40000000f00 */
[----:B------:R-:W2:Y:S01]  /*f910*/  SHFL.BFLY PT, R2, R215, 0x2, 0x1f ;  /* 0x0c401f00d7027f89 */ /* 0x000ea200000e0000 */
        /* <DEDUP_REMOVED lines=8> */
[----:B------:R-:W-:Y:S02]  /*f9a0*/  MOV R7, 0xff800000 ;  /* 0xff80000000077802 */ /* 0x000fe40000000f00 */
[----:B------:R-:W-:-:S09]  /*f9b0*/  FSETP.NE.FTZ.AND P0, PT, R2, RZ, PT ;  /* 0x000000ff0200720b */ /* 0x000fd20003f15000 */
[----:B------:R-:W1:Y:S01]  /*f9c0*/  @P1 MUFU.RCP R5, R3 ;  /* 0x0000000300051308 */ /* 0x000e620000001000 */
[----:B------:R-:W-:-:S03]  /*f9d0*/  @P1 MOV R10, 0x3f317218 ;  /* 0x3f317218000a1802 */ /* 0x000fc60000000f00 */
[----:B------:R-:W-:Y:S02]  /*f9e0*/  @P0 MOV R9, 0x3f317218 ;  /* 0x3f31721800090802 */ /* 0x000fe40000000f00 */
[----:B------:R-:W-:Y:S02]  /*f9f0*/  @P1 FMUL.FTZ R10, R10, c[0x0][0x2d0] ;  /* 0x0000b4000a0a1a20 */ /* 0x000fe40000410000 */
[----:B------:R-:W-:Y:S01]  /*fa00*/  @P0 MUFU.RCP R4, R2 ;  /* 0x0000000200040308 */ /* 0x000fe20000001000 */
[----:B------:R-:W-:-:S07]  /*fa10*/  @P0 FMUL.FTZ R9, R9, c[0x0][0x2d0] ;  /* 0x0000b40009090a20 */ /* 0x000fce0000410000 */
[----:B------:R-:W2:Y:S01]  /*fa20*/  @P1 MUFU.LG2 R3, R3 ;  /* 0x0000000300031308 */ /* 0x000ea20000000c00 */
[C---:B-1----:R-:W-:Y:S02]  /*fa30*/  FMUL.FTZ R128, R5.reuse, R128 ;  /* 0x0000008005807220 */ /* 0x042fe40000410000 */
[C---:B------:R-:W-:Y:S02]  /*fa40*/  FMUL.FTZ R129, R5.reuse, R129 ;  /* 0x0000008105817220 */ /* 0x040fe40000410000 */
[C---:B------:R-:W-:Y:S02]  /*fa50*/  FMUL.FTZ R124, R5.reuse, R124 ;  /* 0x0000007c057c7220 */ /* 0x040fe40000410000 */
[C---:B------:R-:W-:Y:S01]  /*fa60*/  FMUL.FTZ R125, R5.reuse, R125 ;  /* 0x0000007d057d7220 */ /* 0x040fe20000410000 */
[----:B------:R-:W1:Y:S01]  /*fa70*/  @P0 MUFU.LG2 R2, R2 ;  /* 0x0000000200020308 */ /* 0x000e620000000c00 */
[C---:B------:R-:W-:Y:S02]  /*fa80*/  FMUL.FTZ R120, R5.reuse, R120 ;  /* 0x0000007805787220 */ /* 0x040fe40000410000 */
[----:B------:R-:W-:-:S02]  /*fa90*/  FMUL.FTZ R121, R5, R121 ;  /* 0x0000007905797220 */ /* 0x000fc40000410000 */
[C---:B------:R-:W-:Y:S02]  /*faa0*/  FMUL.FTZ R116, R5.reuse, R116 ;  /* 0x0000007405747220 */ /* 0x040fe40000410000 */
[----:B------:R-:W-:Y:S02]  /*fab0*/  FMUL.FTZ R117, R5, R117 ;  /* 0x0000007505757220 */ /* 0x000fe40000410000 */
[----:B--2---:R-:W-:Y:S02]  /*fac0*/  @P1 FMUL.FTZ R3, R3, 0.69314718246459960938 ;  /* 0x3f31721803031820 */ /* 0x004fe40000410000 */
[C---:B------:R-:W-:Y:S02]  /*fad0*/  FMUL.FTZ R112, R5.reuse, R112 ;  /* 0x0000007005707220 */ /* 0x040fe40000410000 */
[C---:B------:R-:W-:Y:S02]  /*fae0*/  FMUL.FTZ R113, R5.reuse, R113 ;  /* 0x0000007105717220 */ /* 0x040fe40000410000 */
[----:B------:R-:W-:-:S02]  /*faf0*/  FMUL.FTZ R108, R5, R108 ;  /* 0x0000006c056c7220 */ /* 0x000fc40000410000 */
[----:B-1----:R-:W-:Y:S02]  /*fb00*/  @P0 FMUL.FTZ R11, R2, 0.69314718246459960938 ;  /* 0x3f317218020b0820 */ /* 0x002fe40000410000 */
        /* <DEDUP_REMOVED lines=87> */
.L_x_167:
[----:B------:R-:W-:Y:S01]  /*10080*/  USHF.R.S32.HI UR6, URZ, 0x1f, UR11 ;  /* 0x0000001f3f067899 */ /* 0x000fe2000801140b */
[----:B------:R-:W-:Y:S05]  /*10090*/  @P2 BRA `(.L_x_210) ;  /* 0x0000157000002947 */ /* 0x000fea0003800000 */
[----:B------:R-:W3:Y:S01]  /*100a0*/  S2R R0, SR_TID.X ;  /* 0x0000000000007919 */ /* 0x000ee20000002100 */
[----:B------:R-:W-:Y:S01]  /*100b0*/  ULDC.64 UR4, c[0x0][0x490] ;  /* 0x0001240000047ab9 */ /* 0x000fe20000000a00 */
[----:B------:R-:W-:Y:S01]  /*100c0*/  IMAD.MOV.U32 R12, RZ, RZ, c[0x0][0x4e8] ;  /* 0x00013a00ff0c7624 */ /* 0x000fe200078e00ff */
[----:B------:R-:W-:Y:S01]  /*100d0*/  UIMAD UR7, UR6, UR4, URZ ;  /* 0x00000004060772a4 */ /* 0x000fe2000f8e023f */
[----:B------:R-:W4:Y:S01]  /*100e0*/  S2R R22, SR_CTAID.Z ;  /* 0x0000000000167919 */ /* 0x000f220000002700 */
[----:B------:R-:W-:Y:S01]  /*100f0*/  UIMAD.WIDE.U32 UR8, UR11, UR4, URZ ;  /* 0x000000040b0872a5 */ /* 0x000fe2000f8e003f */
[----:B------:R-:W-:Y:S01]  /*10100*/  F2FP.BF16.PACK_AB R128, R129, R128 ;  /* 0x000000808180723e */ /* 0x000fe200000010ff */
[----:B------:R-:W-:Y:S01]  /*10110*/  UIMAD UR7, UR11, UR5, UR7 ;  /* 0x000000050b0772a4 */ /* 0x000fe2000f8e0207 */
[C---:B------:R-:W-:Y:S01]  /*10120*/  ISETP.NE.AND P0, PT, R12.reuse, 0x1, PT ;  /* 0x000000010c00780c */ /* 0x040fe20003f05270 */
[----:B------:R-:W-:Y:S01]  /*10130*/  IMAD R12, R12, c[0x0][0x388], RZ ;  /* 0x0000e2000c0c7a24 */ /* 0x000fe200078e02ff */
[----:B------:R-:W-:Y:S01]  /*10140*/  ULDC.64 UR4, c[0x0][0x3e8] ;  /* 0x0000fa0000047ab9 */ /* 0x000fe20000000a00 */
[----:B------:R-:W-:Y:S01]  /*10150*/  IMAD.U32 R25, RZ, RZ, UR9 ;  /* 0x00000009ff197e24 */ /* 0x000fe2000f8e00ff */
[----:B------:R-:W-:Y:S01]  /*10160*/  UIMAD UR6, UR6, UR4, URZ ;  /* 0x00000004060672a4 */ /* 0x000fe2000f8e023f */
[----:B------:R-:W-:Y:S01]  /*10170*/  IMAD.U32 R24, RZ, RZ, UR8 ;  /* 0x00000008ff187e24 */ /* 0x000fe2000f8e00ff */
[----:B--2---:R-:W-:Y:S01]  /*10180*/  UIMAD.WIDE.U32 UR12, UR11, UR4, URZ ;  /* 0x000000040b0c72a5 */ /* 0x004fe2000f8e003f */
[----:B------:R-:W-:Y:S01]  /*10190*/  F2FP.BF16.PACK_AB R130, R131, R130 ;  /* 0x000000828382723e */ /* 0x000fe200000010ff */
[----:B------:R-:W-:Y:S01]  /*101a0*/  UIMAD UR5, UR11, UR5, UR6 ;  /* 0x000000050b0572a4 */ /* 0x000fe2000f8e0206 */
[----:B------:R-:W-:Y:S01]  /*101b0*/  F2FP.BF16.PACK_AB R124, R125, R124 ;  /* 0x0000007c7d7c723e */ /* 0x000fe200000010ff */
[----:B------:R-:W-:Y:S01]  /*101c0*/  UIADD3 UR7, UR9, UR7, URZ ;  /* 0x0000000709077290 */ /* 0x000fe2000fffe03f */
[----:B------:R-:W-:Y:S01]  /*101d0*/  F2FP.BF16.PACK_AB R126, R127, R126 ;  /* 0x0000007e7f7e723e */ /* 0x000fe200000010ff */
[----:B------:R-:W-:Y:S01]  /*101e0*/  UIADD3 UR5, UR13, UR5, URZ ;  /* 0x000000050d057290 */ /* 0x000fe2000fffe03f */
[----:B------:R-:W-:Y:S01]  /*101f0*/  IMAD.U32 R17, RZ, RZ, UR13 ;  /* 0x0000000dff117e24 */ /* 0x000fe2000f8e00ff */
[----:B------:R-:W-:Y:S01]  /*10200*/  F2FP.BF16.PACK_AB R120, R121, R120 ;  /* 0x000000787978723e */ /* 0x000fe200000010ff */
[----:B------:R-:W-:Y:S01]  /*10210*/  IMAD.U32 R16, RZ, RZ, UR12 ;  /* 0x0000000cff107e24 */ /* 0x000fe2000f8e00ff */
[----:B---3--:R-:W-:Y:S01]  /*10220*/  SHF.R.S32.HI R3, RZ, 0x1f, R0 ;  /* 0x0000001fff037819 */ /* 0x008fe20000011400 */
[----:B------:R-:W-:Y:S01]  /*10230*/  IMAD.U32 R25, RZ, RZ, UR7 ;  /* 0x00000007ff197e24 */ /* 0x000fe2000f8e00ff */
[----:B------:R-:W-:Y:S01]  /*10240*/  F2FP.BF16.PACK_AB R122, R123, R122 ;  /* 0x0000007a7b7a723e */ /* 0x000fe200000010ff */
[----:B------:R-:W-:Y:S01]  /*10250*/  IMAD.U32 R17, RZ, RZ, UR5 ;  /* 0x00000005ff117e24 */ /* 0x000fe2000f8e00ff */
[CC--:B------:R-:W-:Y:S01]  /*10260*/  LEA.HI R9, R3.reuse, R0.reuse, RZ, 0x2 ;  /* 0x0000000003097211 */ /* 0x0c0fe200078f10ff */
[----:B----4-:R-:W-:Y:S01]  /*10270*/  IMAD.WIDE.U32 R24, R22, c[0x0][0x498], R24 ;  /* 0x0001260016187a25 */ /* 0x010fe200078e0018 */
[----:B------:R-:W-:Y:S01]  /*10280*/  LEA.HI R19, R3, R0, RZ, 0x5 ;  /* 0x0000000003137211 */ /* 0x000fe200078f28ff */
[----:B------:R-:W-:Y:S01]  /*10290*/  BSSY B0, `(.L_x_211) ;  /* 0x00000ef000007945 */ /* 0x000fe20003800000 */
[----:B------:R-:W-:-:S02]  /*102a0*/  SHF.R.S32.HI R21, RZ, 0x2, R9 ;  /* 0x00000002ff157819 */ /* 0x000fc40000011409 */
[----:B------:R-:W-:Y:S02]  /*102b0*/  SHF.R.S32.HI R10, RZ, 0x1f, R9 ;  /* 0x0000001fff0a7819 */ /* 0x000fe40000011409 */
[----:B------:R-:W-:Y:S02]  /*102c0*/  LOP3.LUT R11, R19, 0xffffffe0, RZ, 0xc0, !PT ;  /* 0xffffffe0130b7812 */ /* 0x000fe400078ec0ff */
[CC--:B------:R-:W-:Y:S02]  /*102d0*/  LEA.HI R4, R3.reuse, R0.reuse, RZ, 0x3 ;  /* 0x0000000003047211 */ /* 0x0c0fe400078f18ff */
[----:B-1----:R-:W-:Y:S02]  /*102e0*/  LEA.HI R2, R3, R0, RZ, 0x6 ;  /* 0x0000000003027211 */ /* 0x002fe400078f30ff */
[----:B------:R-:W-:Y:S01]  /*102f0*/  LEA.HI R3, R10, R21, RZ, 0x3 ;  /* 0x000000150a037211 */ /* 0x000fe200078f18ff */
[----:B------:R-:W-:Y:S01]  /*10300*/  IMAD.IADD R10, R0, 0x1, -R11 ;  /* 0x00000001000a7824 */ /* 0x000fe200078e0a0b */
[----:B------:R-:W-:Y:S01]  /*10310*/  LOP3.LUT R9, R9, 0xfffffffc, RZ, 0xc0, !PT ;  /* 0xfffffffc09097812 */ /* 0x000fe200078ec0ff */
[----:B------:R-:W1:Y:S01]  /*10320*/  S2R R11, SR_CTAID.X ;  /* 0x00000000000b7919 */ /* 0x000e620000002500 */
[----:B------:R-:W-:-:S02]  /*10330*/  LOP3.LUT R15, R4, 0xfffffff8, RZ, 0xc0, !PT ;  /* 0xfffffff8040f7812 */ /* 0x000fc400078ec0ff */
[----:B------:R-:W-:Y:S01]  /*10340*/  SHF.R.S32.HI R13, RZ, 0x1f, R22 ;  /* 0x0000001fff0d7819 */ /* 0x000fe20000011416 */
[----:B------:R-:W-:Y:S01]  /*10350*/  IMAD.IADD R9, R0, 0x1, -R9 ;  /* 0x0000000100097824 */ /* 0x000fe200078e0a09 */
[----:B------:R-:W-:Y:S01]  /*10360*/  LOP3.LUT P4, RZ, R10, 0x3, RZ, 0xc0, !PT ;  /* 0x000000030aff7812 */ /* 0x000fe2000788c0ff */
[----:B------:R-:W-:Y:S01]  /*10370*/  IMAD.IADD R15, R0, 0x1, -R15 ;  /* 0x00000001000f7824 */ /* 0x000fe200078e0a0f */
[----:B------:R-:W-:Y:S02]  /*10380*/  LOP3.LUT R0, R3, 0xfffffff8, RZ, 0xc0, !PT ;  /* 0xfffffff803007812 */ /* 0x000fe400078ec0ff */
[----:B------:R-:W-:Y:S02]  /*10390*/  SHF.R.S32.HI R3, RZ, 0x1f, R10 ;  /* 0x0000001fff037819 */ /* 0x000fe4000001140a */
[----:B------:R-:W-:Y:S01]  /*103a0*/  SHF.R.S32.HI R4, RZ, 0x3, R4 ;  /* 0x00000003ff047819 */ /* 0x000fe20000011404 */
[----:B------:R-:W-:Y:S01]  /*103b0*/  IMAD.IADD R21, R21, 0x1, -R0 ;  /* 0x0000000115157824 */ /* 0x000fe200078e0a00 */
[----:B------:R-:W-:Y:S01]  /*103c0*/  LEA.HI R10, R3, R10, RZ, 0x2 ;  /* 0x0000000a030a7211 */ /* 0x000fe200078f10ff */
[C---:B------:R-:W-:Y:S01]  /*103d0*/  IMAD R3, R13.reuse, c[0x0][0x498], RZ ;  /* 0x000126000d037a24 */ /* 0x040fe200078e02ff */
[--C-:B------:R-:W-:Y:S01]  /*103e0*/  SHF.R.S32.HI R20, RZ, 0x5, R19.reuse ;  /* 0x00000005ff147819 */ /* 0x100fe20000011413 */
[----:B------:R-:W-:Y:S01]  /*103f0*/  IMAD R13, R13, c[0x0][0x3f0], RZ ;  /* 0x0000fc000d0d7a24 */ /* 0x000fe200078e02ff */
[----:B------:R-:W-:Y:S01]  /*10400*/  SHF.R.S32.HI R19, RZ, 0x1f, R19 ;  /* 0x0000001fff137819 */ /* 0x000fe20000011413 */
[C---:B------:R-:W-:Y:S01]  /*10410*/  IMAD R14, R22.reuse, c[0x0][0x49c], R3 ;  /* 0x00012700160e7a24 */ /* 0x040fe200078e0203 */
[----:B------:R-:W-:Y:S01]  /*10420*/  SHF.R.S32.HI R10, RZ, 0x2, R10 ;  /* 0x00000002ff0a7819 */ /* 0x000fe2000001140a */
[C---:B------:R-:W-:Y:S01]  /*10430*/  IMAD R13, R22.reuse, c[0x0][0x3f4], R13 ;  /* 0x0000fd00160d7a24 */ /* 0x040fe200078e020d */
[----:B------:R-:W-:Y:S01]  /*10440*/  LEA.HI R19, R19, R20, RZ, 0x3 ;  /* 0x0000001413137211 */ /* 0x000fe200078f18ff */
[----:B------:R-:W-:Y:S01]  /*10450*/  IMAD.WIDE.U32 R22, R22, c[0x0][0x3f0], R16 ;  /* 0x0000fc0016167a25 */ /* 0x000fe200078e0010 */
[----:B------:R-:W-:-:S02]  /*10460*/  LEA.HI R16, R9, R9, RZ, 0x1 ;  /* 0x0000000909107211 */ /* 0x000fc400078f08ff */
[----:B------:R-:W-:Y:S01]  /*10470*/  LOP3.LUT R19, R19, 0xffffff8, RZ, 0xc0, !PT ;  /* 0x0ffffff813137812 */ /* 0x000fe200078ec0ff */
[----:B------:R-:W-:Y:S01]  /*10480*/  IMAD.SHL.U32 R26, R4, 0x40, RZ ;  /* 0x00000040041a7824 */ /* 0x000fe200078e00ff */
[----:B------:R-:W-:Y:S01]  /*10490*/  LOP3.LUT R16, R16, 0x1ffffffe, RZ, 0xc0, !PT ;  /* 0x1ffffffe10107812 */ /* 0x000fe200078ec0ff */
[----:B------:R-:W-:Y:S01]  /*104a0*/  IMAD R18, R15, 0x20, R4 ;  /* 0x000000200f127824 */ /* 0x000fe200078e0204 */
[----:B------:R-:W-:Y:S01]  /*104b0*/  R2P PR, R21, 0x6 ;  /* 0x0000000615007804 */ /* 0x000fe20000000000 */
[----:B------:R-:W-:Y:S01]  /*104c0*/  IMAD.SHL.U32 R3, R15, 0x8, RZ ;  /* 0x000000080f037824 */ /* 0x000fe200078e00ff */
[----:B------:R-:W-:Y:S01]  /*104d0*/  LOP3.LUT R26, R26, 0x1c0, RZ, 0xc0, !PT ;  /* 0x000001c01a1a7812 */ /* 0x000fe200078ec0ff */
[----:B-1----:R-:W-:Y:S01]  /*104e0*/  IMAD R18, R11, 0x80, R18 ;  /* 0x000000800b127824 */ /* 0x002fe200078e0212 */
[----:B------:R-:W-:Y:S01]  /*104f0*/  F2FP.BF16.PACK_AB R116, R117, R116 ;  /* 0x000000747574723e */ /* 0x000fe200000010ff */
[----:B------:R-:W-:Y:S01]  /*10500*/  IMAD R15, R20, 0x200, R9 ;  /* 0x00000200140f7824 */ /* 0x000fe200078e0209 */
[----:B------:R-:W-:Y:S01]  /*10510*/  SHF.R.U32.HI R0, RZ, 0x3, R26 ;  /* 0x00000003ff007819 */ /* 0x000fe2000001161a */
[----:B------:R-:W-:Y:S01]  /*10520*/  IMAD.IADD R9, R9, 0x1, -R16 ;  /* 0x0000000109097824 */ /* 0x000fe200078e0a10 */
[----:B------:R-:W-:Y:S01]  /*10530*/  LOP3.LUT R17, R26, 0x38, R3, 0xf8, !PT ;  /* 0x000000381a117812 */ /* 0x000fe200078ef803 */
[----:B------:R-:W-:Y:S01]  /*10540*/  @P0 IMAD.HI.U32 R16, R18, c[0x0][0x4ec], RZ ;  /* 0x00013b0012100a27 */ /* 0x000fe200078e00ff */
[----:B------:R-:W-:-:S02]  /*10550*/  F2FP.BF16.PACK_AB R118, R119, R118 ;  /* 0x000000767776723e */ /* 0x000fc400000010ff */
[----:B------:R-:W-:Y:S01]  /*10560*/  LOP3.LUT R0, R17, R0, RZ, 0x3c, !PT ;  /* 0x0000000011007212 */ /* 0x000fe200078e3cff */
[----:B------:R-:W-:Y:S01]  /*10570*/  IMAD.IADD R23, R23, 0x1, R13 ;  /* 0x0000000117177824 */ /* 0x000fe200078e020d */
[----:B------:R-:W-:Y:S01]  /*10580*/  F2FP.BF16.PACK_AB R112, R113, R112 ;  /* 0x000000707170723e */ /* 0x000fe200000010ff */
[----:B------:R-:W-:Y:S01]  /*10590*/  IMAD.IADD R19, R20, 0x1, -R19 ;  /* 0x0000000114137824 */ /* 0x000fe200078e0a13 */
[----:B------:R-:W-:Y:S01]  /*105a0*/  LOP3.LUT R20, R21, 0x1, RZ, 0xc0, !PT ;  /* 0x0000000115147812 */ /* 0x000fe200078ec0ff */
[----:B------:R-:W-:Y:S01]  /*105b0*/  IMAD.SHL.U32 R13, R2, 0x8, RZ ;  /* 0x00000008020d7824 */ /* 0x000fe200078e00ff */
[----:B------:R-:W-:Y:S01]  /*105c0*/  F2FP.BF16.PACK_AB R114, R115, R114 ;  /* 0x000000727372723e */ /* 0x000fe200000010ff */
[----:B------:R-:W-:Y:S01]  /*105d0*/  IMAD.MOV.U32 R17, RZ, RZ, R18 ;  /* 0x000000ffff117224 */ /* 0x000fe200078e0012 */
[----:B------:R-:W-:Y:S01]  /*105e0*/  @P0 SHF.R.U32.HI R17, RZ, c[0x0][0x4f0], R16 ;  /* 0x00013c00ff110a19 */ /* 0x000fe20000011610 */
[----:B------:R-:W-:Y:S01]  /*105f0*/  IMAD.SHL.U32 R21, R21, 0x40, RZ ;  /* 0x0000004015157824 */ /* 0x000fe200078e00ff */
[----:B------:R-:W-:Y:S01]  /*10600*/  LOP3.LUT R13, R0, 0x7ffffe00, R13, 0xf8, !PT ;  /* 0x7ffffe00000d7812 */ /* 0x000fe200078ef80d */
[----:B------:R-:W-:Y:S01]  /*10610*/  IMAD R10, R19, 0x10, R10 ;  /* 0x00000010130a7824 */ /* 0x000fe200078e020a */
[--C-:B------:R-:W-:Y:S01]  /*10620*/  SHF.R.S32.HI R0, RZ, 0x1f, R17.reuse ;  /* 0x0000001fff007819 */ /* 0x100fe20000011411 */
[----:B------:R-:W-:Y:S01]  /*10630*/  IMAD.MOV R19, RZ, RZ, -R17 ;  /* 0x000000ffff137224 */ /* 0x000fe200078e0a11 */
[----:B------:R-:W-:Y:S01]  /*10640*/  LOP3.LUT R21, R21, 0x1c0, RZ, 0xc0, !PT ;  /* 0x000001c015157812 */ /* 0x000fe200078ec0ff */
[----:B------:R-:W-:Y:S01]  /*10650*/  IMAD R16, R9, 0x8, R10 ;  /* 0x0000000809107824 */ /* 0x000fe200078e020a */
[----:B------:R-:W-:Y:S01]  /*10660*/  ISETP.NE.U32.AND P3, PT, R20, 0x1, PT ;  /* 0x000000011400780c */ /* 0x000fe20003f65070 */
[----:B------:R-:W-:Y:S01]  /*10670*/  IMAD R0, R0, c[0x0][0x3e0], RZ ;  /* 0x0000f80000007a24 */ /* 0x000fe200078e02ff */
[----:B------:R-:W-:Y:S01]  /*10680*/  LEA.HI R2, R21, R21, RZ, 0x1d ;  /* 0x0000001515027211 */ /* 0x000fe200078fe8ff */
[----:B------:R-:W-:Y:S01]  /*10690*/  IMAD R16, R11, 0x80, R16 ;  /* 0x000000800b107824 */ /* 0x000fe200078e0210 */
[----:B------:R-:W-:Y:S01]  /*106a0*/  F2FP.BF16.PACK_AB R108, R109, R108 ;  /* 0x0000006c6d6c723e */ /* 0x000fe200000010ff */
[----:B------:R-:W-:Y:S01]  /*106b0*/  IMAD R9, R11, 0x80, R10 ;  /* 0x000000800b097824 */ /* 0x000fe200078e020a */
[----:B------:R-:W-:Y:S01]  /*106c0*/  F2FP.BF16.PACK_AB R110, R111, R110 ;  /* 0x0000006e6f6e723e */ /* 0x000fe200000010ff */
[----:B------:R-:W-:Y:S01]  /*106d0*/  IMAD.WIDE.U32 R22, R17, c[0x0][0x3e0], R22 ;  /* 0x0000f80011167a25 */ /* 0x000fe200078e0016 */
[----:B------:R-:W-:-:S02]  /*106e0*/  F2FP.BF16.PACK_AB R104, R105, R104 ;  /* 0x000000686968723e */ /* 0x000fc400000010ff */
[----:B------:R-:W-:Y:S01]  /*106f0*/  ISETP.GE.OR P5, PT, R9, R12, P4 ;  /* 0x0000000c0900720c */ /* 0x000fe200027a6670 */
[----:B------:R-:W-:Y:S01]  /*10700*/  IMAD R17, R17, c[0x0][0x3e4], R0 ;  /* 0x0000f90011117a24 */ /* 0x000fe200078e0200 */
[----:B------:R-:W-:Y:S01]  /*10710*/  IADD3 R9, R9, 0x8, RZ ;  /* 0x0000000809097810 */ /* 0x000fe20007ffe0ff */
[----:B------:R-:W-:Y:S01]  /*10720*/  @P0 IMAD.HI.U32 R0, R16, c[0x0][0x4ec], RZ ;  /* 0x00013b0010000a27 */ /* 0x000fe200078e00ff */
[----:B------:R-:W-:Y:S02]  /*10730*/  F2FP.BF16.PACK_AB R106, R107, R106 ;  /* 0x0000006a6b6a723e */ /* 0x000fe400000010ff */
[----:B------:R-:W-:Y:S01]  /*10740*/  ISETP.GE.OR P4, PT, R9, R12, P4 ;  /* 0x0000000c0900720c */ /* 0x000fe20002786670 */
[----:B------:R-:W-:Y:S01]  /*10750*/  IMAD.U32 R2, R15, 0x2, R2 ;  /* 0x000000020f027824 */ /* 0x000fe200078e0002 */
[----:B------:R-:W-:Y:S01]  /*10760*/  F2FP.BF16.PACK_AB R100, R101, R100 ;  /* 0x000000646564723e */ /* 0x000fe200000010ff */
[----:B------:R-:W-:Y:S01]  /*10770*/  IMAD.MOV.U32 R15, RZ, RZ, R16 ;  /* 0x000000ffff0f7224 */ /* 0x000fe200078e0010 */
[----:B------:R-:W-:Y:S01]  /*10780*/  @P0 SHF.R.U32.HI R15, RZ, c[0x0][0x4f0], R0 ;  /* 0x00013c00ff0f0a19 */ /* 0x000fe20000011600 */
[----:B------:R-:W-:Y:S01]  /*10790*/  IMAD.SHL.U32 R21, R2, 0x2, RZ ;  /* 0x0000000202157824 */ /* 0x000fe200078e00ff */
[----:B------:R-:W-:Y:S01]  /*107a0*/  BAR.SYNC.DEFER_BLOCKING 0x1, 0x100 ;  /* 0x0044000000007b1d */ /* 0x000fe20000010000 */
[----:B------:R-:W-:Y:S01]  /*107b0*/  IMAD.IADD R23, R23, 0x1, R17 ;  /* 0x0000000117177824 */ /* 0x000fe200078e0211 */
[----:B------:R-:W-:Y:S01]  /*107c0*/  SHF.R.S32.HI R9, RZ, 0x1f, R15 ;  /* 0x0000001fff097819 */ /* 0x000fe2000001140f */
[----:B------:R-:W-:Y:S01]  /*107d0*/  IMAD R19, R19, c[0x0][0x4e8], R18 ;  /* 0x00013a0013137a24 */ /* 0x000fe200078e0212 */
[----:B------:R-:W-:-:S02]  /*107e0*/  IADD3 R24, P0, R15, R24, RZ ;  /* 0x000000180f187210 */ /* 0x000fc40007f1e0ff */
[C---:B------:R-:W-:Y:S02]  /*107f0*/  IADD3 R0, R21.reuse, 0x80, RZ ;  /* 0x0000008015007810 */ /* 0x040fe40007ffe0ff */
[----:B------:R-:W-:Y:S02]  /*10800*/  IADD3 R17, R21, 0x70, RZ ;  /* 0x0000007015117810 */ /* 0x000fe40007ffe0ff */
[----:B------:R-:W-:Y:S01]  /*10810*/  IADD3.X R25, R9, R25, R14, P0, !PT ;  /* 0x0000001909197210 */ /* 0x000fe200007fe40e */
[----:B------:R-:W-:Y:S01]  /*10820*/  IMAD.MOV R9, RZ, RZ, -R15 ;  /* 0x000000ffff097224 */ /* 0x000fe200078e0a0f */
[----:B------:R-:W-:Y:S01]  /*10830*/  @P3 IADD3 R17, R0, 0x10, RZ ;  /* 0x0000001000113810 */ /* 0x000fe20007ffe0ff */
[----:B------:R-:W-:Y:S01]  /*10840*/  IMAD.MOV.U32 R0, RZ, RZ, 0x20 ;  /* 0x00000020ff007424 */ /* 0x000fe200078e00ff */
[----:B------:R-:W-:Y:S01]  /*10850*/  SHF.R.S32.HI R2, RZ, 0x1f, R19 ;  /* 0x0000001fff027819 */ /* 0x000fe20000011413 */
[----:B------:R-:W-:Y:S01]  /*10860*/  IMAD R27, R9, c[0x0][0x4e8], R16 ;  /* 0x00013a00091b7a24 */ /* 0x000fe200078e0210 */
[----:B------:R-:W-:Y:S01]  /*10870*/  F2FP.BF16.PACK_AB R102, R103, R102 ;  /* 0x000000666766723e */ /* 0x000fe200000010ff */
[----:B------:R-:W-:Y:S01]  /*10880*/  IMAD.MOV.U32 R9, RZ, RZ, 0x40 ;  /* 0x00000040ff097424 */ /* 0x000fe200078e00ff */
[----:B------:R-:W-:Y:S01]  /*10890*/  SEL R0, R0, 0xffffffe0, !P1 ;  /* 0xffffffe000007807 */ /* 0x000fe20004800000 */
[----:B------:R-:W-:Y:S01]  /*108a0*/  IMAD R2, R2, c[0x0][0x3d8], RZ ;  /* 0x0000f60002027a24 */ /* 0x000fe200078e02ff */
[----:B------:R-:W-:Y:S01]  /*108b0*/  F2FP.BF16.PACK_AB R36, R37, R36 ;  /* 0x000000242524723e */ /* 0x000fe200000010ff */
[----:B------:R-:W-:Y:S01]  /*108c0*/  IMAD.WIDE.U32 R24, R27, c[0x0][0x488], R24 ;  /* 0x000122001b187a25 */ /* 0x000fe200078e0018 */
[----:B------:R-:W-:Y:S01]  /*108d0*/  SEL R10, R9, 0xffffffc0, !P2 ;  /* 0xffffffc0090a7807 */ /* 0x000fe20005000000 */
[----:B------:R-:W-:Y:S02]  /*108e0*/  STS [R21+0x80], R128 ;  /* 0x0000808015007388 */ /* 0x000fe40000000800 */
[----:B------:R-:W-:Y:S01]  /*108f0*/  IMAD.IADD R15, R21, 0x1, R0 ;  /* 0x00000001150f7824 */ /* 0x000fe200078e0200 */
[----:B------:R-:W-:Y:S01]  /*10900*/  F2FP.BF16.PACK_AB R38, R39, R38 ;  /* 0x000000262726723e */ /* 0x000fe200000010ff */
[----:B------:R-:W-:Y:S01]  /*10910*/  IMAD.IADD R9, R0, 0x1, R17 ;  /* 0x0000000100097824 */ /* 0x000fe200078e0211 */
[----:B------:R-:W-:Y:S01]  /*10920*/  SHF.R.S32.HI R0, RZ, 0x1f, R27 ;  /* 0x0000001fff007819 */ /* 0x000fe2000001141b */
[C---:B------:R-:W-:Y:S01]  /*10930*/  IMAD R2, R19.reuse, c[0x0][0x3dc], R2 ;  /* 0x0000f70013027a24 */ /* 0x040fe200078e0202 */
[----:B------:R-:W-:Y:S01]  /*10940*/  STS [R21+0x480], R130 ;  /* 0x0004808215007388 */ /* 0x000fe20000000800 */
[----:B------:R-:W-:Y:S01]  /*10950*/  IMAD.WIDE.U32 R18, R19, c[0x0][0x3d8], R22 ;  /* 0x0000f60013127a25 */ /* 0x000fe200078e0016 */
[----:B------:R-:W-:-:S02]  /*10960*/  F2FP.BF16.PACK_AB R40, R41, R40 ;  /* 0x000000282928723e */ /* 0x000fc400000010ff */
[----:B------:R-:W-:Y:S01]  /*10970*/  STS [R17], R124 ;  /* 0x0000007c11007388 */ /* 0x000fe20000000800 */
[----:B------:R-:W-:Y:S01]  /*10980*/  IMAD R0, R0, c[0x0][0x488], RZ ;  /* 0x0001220000007a24 */ /* 0x000fe200078e02ff */
[----:B------:R-:W-:Y:S01]  /*10990*/  F2FP.BF16.PACK_AB R42, R43, R42 ;  /* 0x0000002a2b2a723e */ /* 0x000fe200000010ff */
[----:B------:R-:W-:Y:S01]  /*109a0*/  IMAD.IADD R23, R21, 0x1, R10 ;  /* 0x0000000115177824 */ /* 0x000fe200078e020a */
[----:B------:R-:W-:Y:S01]  /*109b0*/  STS [R17+0x400], R126 ;  /* 0x0004007e11007388 */ /* 0x000fe20000000800 */
[----:B------:R-:W-:Y:S01]  /*109c0*/  IMAD R0, R27, c[0x0][0x48c], R0 ;  /* 0x000123001b007a24 */ /* 0x000fe200078e0200 */
        /* <DEDUP_REMOVED lines=8> */
[----:B------:R-:W-:Y:S01]  /*10a50*/  IMAD.IADD R25, R25, 0x1, R0 ;  /* 0x0000000119197824 */ /* 0x000fe200078e0200 */
[----:B------:R-:W-:Y:S01]  /*10a60*/  F2FP.BF16.PACK_AB R50, R51, R50 ;  /* 0x000000323332723e */ /* 0x000fe200000010ff */
[----:B------:R-:W-:Y:S01]  /*10a70*/  STS [R9], R116 ;  /* 0x0000007409007388 */ /* 0x000fe20000000800 */
[----:B------:R-:W-:-:S02]  /*10a80*/  F2FP.BF16.PACK_AB R52, R53, R52 ;  /* 0x000000343534723e */ /* 0x000fc400000010ff */
[----:B------:R-:W-:Y:S01]  /*10a90*/  F2FP.BF16.PACK_AB R54, R55, R54 ;  /* 0x000000363736723e */ /* 0x000fe200000010ff */
[----:B------:R-:W-:Y:S01]  /*10aa0*/  STS [R9+0x400], R118 ;  /* 0x0004007609007388 */ /* 0x000fe20000000800 */
[----:B------:R-:W-:Y:S01]  /*10ab0*/  F2FP.BF16.PACK_AB R56, R57, R56 ;  /* 0x000000383938723e */ /* 0x000fe200000010ff */
[----:B------:R-:W-:Y:S01]  /*10ac0*/  IMAD R57, R11, 0x80, R4 ;  /* 0x000000800b397824 */ /* 0x000fe200078e0204 */
        /* <DEDUP_REMOVED lines=23> */
[----:B------:R-:W-:-:S02]  /*10c40*/  LEA R14, P0, R24, c[0x0][0x450], 0x2 ;  /* 0x00011400180e7a11 */ /* 0x000fc400078010ff */
        /* <DEDUP_REMOVED lines=9> */
[----:B------:R-:W-:Y:S01]  /*10ce0*/  LEA.HI.X R25, R24, c[0x0][0x454], R25, 0x2, P0 ;  /* 0x0001150018197a11 */ /* 0x000fe200000f1419 */
[----:B------:R-:W-:Y:S01]  /*10cf0*/  STS [R17+0x4400], R42 ;  /* 0x0044002a11007388 */ /* 0x000fe20000000800 */
[----:B------:R-:W-:-:S03]  /*10d00*/  LEA R0, P0, R18, c[0x0][0x380], 0x1 ;  /* 0x0000e00012007a11 */ /* 0x000fc600078008ff */
        /* <DEDUP_REMOVED lines=14> */
[----:B-1----:R-:W-:-:S03]  /*10df0*/  IMAD.SHL.U32 R58, R13, 0x2, RZ ;  /* 0x000000020d3a7824 */ /* 0x002fc600078e00ff */
        /* <DEDUP_REMOVED lines=14> */
[----:B------:R-:W-:Y:S04]  /*10ee0*/  SHFL.IDX PT, R82, R14, RZ, 0x1c1f ;  /* 0x001c1fff0e527589 */ /* 0x000fe800000e0000 */
[----:B------:R-:W2:Y:S04]  /*10ef0*/  SHFL.IDX PT, R83, R25, RZ, 0x1c1f ;  /* 0x001c1fff19537589 */ /* 0x000ea800000e0000 */
[----:B------:R-:W-:Y:S06]  /*10f00*/  BAR.SYNC.DEFER_BLOCKING 0x1, 0x100 ;  /* 0x0044000000007b1d */ /* 0x000fec0000010000 */
[----:B------:R-:W-:Y:S01]  /*10f10*/  SHFL.IDX PT, R96, R14, 0x1, 0x1c1f ;  /* 0x003c1f000e607f89 */ /* 0x000fe200000e0000 */
[----:B-1----:R-:W-:-:S03]  /*10f20*/  IMAD.IADD R5, R19, 0x1, R2 ;  /* 0x0000000113057824 */ /* 0x002fc600078e0202 */
[----:B------:R-:W1:Y:S02]  /*10f30*/  SHFL.IDX PT, R97, R25, 0x1, 0x1c1f ;  /* 0x003c1f0019617f89 */ /* 0x000e6400000e0000 */
[----:B------:R-:W-:Y:S02]  /*10f40*/  LEA.HI.X R2, R18, c[0x0][0x384], R5, 0x1, P0 ;  /* 0x0000e10012027a11 */ /* 0x000fe400000f0c05 */
[----:B------:R3:W4:Y:S01]  /*10f50*/  SHFL.IDX PT, R60, R0, RZ, 0x181f ;  /* 0x00181fff003c7589 */ /* 0x00072200000e0000 */
[----:B------:R-:W-:-:S03]  /*10f60*/  ISETP.GE.AND P0, PT, R57, R12, PT ;  /* 0x0000000c3900720c */ /* 0x000fc60003f06270 */
[----:B------:R3:W3:Y:S04]  /*10f70*/  SHFL.IDX PT, R61, R2, RZ, 0x181f ;  /* 0x00181fff023d7589 */ /* 0x0006e800000e0000 */
[----:B--2---:R2:W-:Y:S04]  /*10f80*/  @!P5 ST.E [R82.64], R7 ;  /* 0x000000075200d985 */ /* 0x0045e8000c101916 */
[----:B-1----:R2:W-:Y:S04]  /*10f90*/  @!P4 ST.E [R96.64], R8 ;  /* 0x000000086000c985 */ /* 0x0025e8000c101916 */
[----:B------:R2:W1:Y:S04]  /*10fa0*/  LDS.128 R52, [R58+0x1080] ;  /* 0x001080003a347984 */ /* 0x0004680000000c00 */
[----:B------:R2:W1:Y:S04]  /*10fb0*/  LDS.128 R48, [R58+0x2080] ;  /* 0x002080003a307984 */ /* 0x0004680000000c00 */
[----:B------:R2:W1:Y:S04]  /*10fc0*/  LDS.128 R44, [R58+0x3080] ;  /* 0x003080003a2c7984 */ /* 0x0004680000000c00 */
[----:B------:R2:W1:Y:S04]  /*10fd0*/  LDS.128 R40, [R58+0x5080] ;  /* 0x005080003a287984 */ /* 0x0004680000000c00 */
[----:B------:R2:W1:Y:S04]  /*10fe0*/  LDS.128 R36, [R58+0x6080] ;  /* 0x006080003a247984 */ /* 0x0004680000000c00 */
[----:B------:R2:W1:Y:S04]  /*10ff0*/  LDS.128 R32, [R58+0x7080] ;  /* 0x007080003a207984 */ /* 0x0004680000000c00 */
[----:B------:R2:W1:Y:S04]  /*11000*/  LDS.128 R28, [R58+0x9080] ;  /* 0x009080003a1c7984 */ /* 0x0004680000000c00 */
[----:B------:R2:W1:Y:S04]  /*11010*/  LDS.128 R24, [R58+0xa080] ;  /* 0x00a080003a187984 */ /* 0x0004680000000c00 */
[----:B------:R2:W1:Y:S01]  /*11020*/  LDS.128 R20, [R58+0xb080] ;  /* 0x00b080003a147984 */ /* 0x0004620000000c00 */
[----:B------:R-:W-:Y:S05]  /*11030*/  @P0 BRA `(.L_x_212) ;  /* 0x0000014000000947 */ /* 0x000fea0003800000 */
[----:B---34-:R-:W3:Y:S01]  /*11040*/  LDS.128 R16, [R58+0x80] ;  /* 0x000080003a107984 */ /* 0x018ee20000000c00 */
[----:B------:R-:W-:-:S02]  /*11050*/  IADD3 R56, R3, 0x40, RZ ;  /* 0x0000004003387810 */ /* 0x000fc40007ffe0ff */
[C---:B------:R-:W-:Y:S01]  /*11060*/  IADD3 R14, R3.reuse, 0x80, RZ ;  /* 0x00000080030e7810 */ /* 0x040fe20007ffe0ff */
[----:B--2---:R-:W2:Y:S01]  /*11070*/  LDS.128 R8, [R58+0x4080] ;  /* 0x004080003a087984 */ /* 0x004ea20000000c00 */
[----:B------:R-:W-:Y:S02]  /*11080*/  ISETP.GE.AND P1, PT, R56, c[0x0][0x3c8], PT ;  /* 0x0000f20038007a0c */ /* 0x000fe40003f26270 */
[----:B------:R-:W-:Y:S01]  /*11090*/  ISETP.GE.AND P0, PT, R14, c[0x0][0x3c8], PT ;  /* 0x0000f2000e007a0c */ /* 0x000fe20003f06270 */
[----:B------:R4:W5:Y:S01]  /*110a0*/  LDS.128 R4, [R58+0x8080] ;  /* 0x008080003a047984 */ /* 0x0009620000000c00 */
[----:B------:R-:W-:-:S09]  /*110b0*/  ISETP.GE.AND P2, PT, R3, c[0x0][0x3c8], PT ;  /* 0x0000f20003007a0c */ /* 0x000fd20003f46270 */
[----:B------:R-:W-:Y:S02]  /*110c0*/  @!P1 SHF.R.S32.HI R15, RZ, 0x1f, R56 ;  /* 0x0000001fff0f9819 */ /* 0x000fe40000011438 */
[----:B------:R-:W-:Y:S02]  /*110d0*/  @!P0 SHF.R.S32.HI R13, RZ, 0x1f, R14 ;  /* 0x0000001fff0d8819 */ /* 0x000fe4000001140e */
[----:B------:R-:W-:Y:S02]  /*110e0*/  @!P1 LEA.HI R15, R15, R56, RZ, 0x3 ;  /* 0x000000380f0f9211 */ /* 0x000fe400078f18ff */
[----:B------:R-:W-:Y:S02]  /*110f0*/  @!P0 LEA.HI R13, R13, R14, RZ, 0x3 ;  /* 0x0000000e0d0d8211 */ /* 0x000fe400078f18ff */
[----:B------:R-:W-:Y:S02]  /*11100*/  @!P1 LOP3.LUT R15, R15, 0xfffffff8, RZ, 0xc0, !PT ;  /* 0xfffffff80f0f9812 */ /* 0x000fe400078ec0ff */
[----:B------:R-:W-:Y:S01]  /*11110*/  @!P0 LOP3.LUT R13, R13, 0xfffffff8, RZ, 0xc0, !PT ;  /* 0xfffffff80d0d8812 */ /* 0x000fe200078ec0ff */
[----:B----4-:R-:W-:-:S04]  /*11120*/  @!P2 IMAD.WIDE R58, R3, 0x2, R60 ;  /* 0x00000002033aa825 */ /* 0x010fc800078e023c */
[----:B------:R-:W-:-:S04]  /*11130*/  @!P1 IMAD.WIDE R14, R15, 0x2, R60 ;  /* 0x000000020f0e9825 */ /* 0x000fc800078e023c */
[----:B------:R-:W-:Y:S01]  /*11140*/  @!P0 IMAD.WIDE R60, R13, 0x2, R60 ;  /* 0x000000020d3c8825 */ /* 0x000fe200078e023c */
[----:B---3--:R3:W-:Y:S04]  /*11150*/  @!P2 ST.E.128 [R58.64], R16 ;  /* 0x000000103a00a985 */ /* 0x0087e8000c101d16 */
[----:B--2---:R3:W-:Y:S04]  /*11160*/  @!P1 ST.E.128 [R14.64], R8 ;  /* 0x000000080e009985 */ /* 0x0047e8000c101d16 */
[----:B-----5:R3:W-:Y:S02]  /*11170*/  @!P0 ST.E.128 [R60.64], R4 ;  /* 0x000000043c008985 */ /* 0x0207e4000c101d16 */
.L_x_212:
[----:B---34-:R-:W-:Y:S05]  /*11180*/  BSYNC B0 ;  /* 0x0000000000007941 */ /* 0x018fea0003800000 */
.L_x_211:
[----:B------:R-:W-:Y:S01]  /*11190*/  IADD3 R5, R57, 0x20, RZ ;  /* 0x0000002039057810 */ /* 0x000fe20007ffe0ff */
[----:B------:R3:W4:Y:S01]  /*111a0*/  SHFL.IDX PT, R9, R2, 0x1, 0x181f ;  /* 0x00381f0002097f89 */ /* 0x00072200000e0000 */
[----:B------:R-:W-:Y:S02]  /*111b0*/  BSSY B0, `(.L_x_213) ;  /* 0x0000015000007945 */ /* 0x000fe40003800000 */
[----:B------:R-:W-:Y:S01]  /*111c0*/  ISETP.GE.AND P0, PT, R5, R12, PT ;  /* 0x0000000c0500720c */ /* 0x000fe20003f06270 */
[----:B--2---:R3:W2:-:S12]  /*111d0*/  SHFL.IDX PT, R8, R0, 0x1, 0x181f ;  /* 0x00381f0000087f89 */ /* 0x00469800000e0000 */
        /* <DEDUP_REMOVED lines=13> */
[----:B-1----:R1:W-:Y:S02]  /*112b0*/  @!P2 ST.E.128 [R10.64], R52 ;  /* 0x000000340a00a985 */ /* 0x0023e4000c101d16 */
[----:B------:R-:W-:-:S04]  /*112c0*/  @!P1 IMAD.WIDE R6, R6, 0x2, R8 ;  /* 0x0000000206069825 */ /* 0x000fc800078e0208 */
[----:B------:R-:W-:Y:S01]  /*112d0*/  @!P0 IMAD.WIDE R4, R4, 0x2, R8 ;  /* 0x0000000204048825 */ /* 0x000fe200078e0208 */
[----:B------:R1:W-:Y:S04]  /*112e0*/  @!P1 ST.E.128 [R6.64], R40 ;  /* 0x0000002806009985 */ /* 0x0003e8000c101d16 */
[----:B------:R1:W-:Y:S02]  /*112f0*/  @!P0 ST.E.128 [R4.64], R28 ;  /* 0x0000001c04008985 */ /* 0x0003e4000c101d16 */
.L_x_214:
[----:B------:R-:W-:Y:S05]  /*11300*/  BSYNC B0 ;  /* 0x0000000000007941 */ /* 0x000fea0003800000 */
.L_x_213:
[----:B-1----:R-:W-:Y:S01]  /*11310*/  IADD3 R5, R57, 0x40, RZ ;  /* 0x0000004039057810 */ /* 0x002fe20007ffe0ff */
[----:B----4-:R1:W4:Y:S01]  /*11320*/  SHFL.IDX PT, R9, R2, 0x2, 0x181f ;  /* 0x00581f0002097f89 */ /* 0x01032200000e0000 */
        /* <DEDUP_REMOVED lines=21> */
.L_x_216:
[----:B------:R-:W-:Y:S05]  /*11480*/  BSYNC B0 ;  /* 0x0000000000007941 */ /* 0x000fea0003800000 */
.L_x_215:
[----:B------:R-:W-:Y:S01]  /*11490*/  IADD3 R57, R57, 0x60, RZ ;  /* 0x0000006039397810 */ /* 0x000fe20007ffe0ff */
[----:B--2---:R2:W1:Y:S03]  /*114a0*/  SHFL.IDX PT, R7, R2, 0x3, 0x181f ;  /* 0x00781f0002077f89 */ /* 0x00446600000e0000 */
[----:B------:R-:W-:Y:S01]  /*114b0*/  ISETP.GE.AND P0, PT, R57, R12, PT ;  /* 0x0000000c3900720c */ /* 0x000fe20003f06270 */
[----:B------:R2:W3:-:S12]  /*114c0*/  SHFL.IDX PT, R6, R0, 0x3, 0x181f ;  /* 0x00781f0000067f89 */ /* 0x0004d800000e0000 */
[----:B------:R-:W-:Y:S05]  /*114d0*/  @P0 EXIT ;  /* 0x000000000000094d */ /* 0x000fea0003800000 */
[C---:B------:R-:W-:Y:S02]  /*114e0*/  IADD3 R5, R3.reuse, 0x40, RZ ;  /* 0x0000004003057810 */ /* 0x040fe40007ffe0ff */
[----:B------:R-:W-:Y:S02]  /*114f0*/  ISETP.GE.AND P1, PT, R3, c[0x0][0x3c8], PT ;  /* 0x0000f20003007a0c */ /* 0x000fe40003f26270 */
[----:B------:R-:W-:-:S13]  /*11500*/  ISETP.GE.AND P0, PT, R5, c[0x0][0x3c8], PT ;  /* 0x0000f20005007a0c */ /* 0x000fda0003f06270 */
[----:B-123--:R-:W-:-:S04]  /*11510*/  @!P0 SHF.R.S32.HI R0, RZ, 0x1f, R5 ;  /* 0x0000001fff008819 */ /* 0x00efc80000011405 */
[----:B------:R-:W-:Y:S01]  /*11520*/  @!P0 LEA.HI R0, R0, R5, RZ, 0x3 ;  /* 0x0000000500008211 */ /* 0x000fe200078f18ff */
[C-C-:B------:R-:W-:Y:S01]  /*11530*/  @!P1 IMAD.WIDE R4, R3.reuse, 0x2, R6.reuse ;  /* 0x0000000203049825 */ /* 0x140fe200078e0206 */
[----:B------:R-:W-:Y:S02]  /*11540*/  IADD3 R3, R3, 0x80, RZ ;  /* 0x0000008003037810 */ /* 0x000fe40007ffe0ff */
[----:B------:R-:W-:Y:S02]  /*11550*/  @!P0 LOP3.LUT R0, R0, 0xfffffff8, RZ, 0xc0, !PT ;  /* 0xfffffff800008812 */ /* 0x000fe400078ec0ff */
[----:B------:R1:W-:Y:S03]  /*11560*/  @!P1 ST.E.128 [R4.64], R44 ;  /* 0x0000002c04009985 */ /* 0x0003e6000c101d16 */
[----:B----4-:R-:W-:-:S05]  /*11570*/  @!P0 IMAD.WIDE R8, R0, 0x2, R6 ;  /* 0x0000000200088825 */ /* 0x010fca00078e0206 */
        /* <DEDUP_REMOVED lines=9> */
.L_x_210:
[----:B------:R-:W3:Y:S01]  /*11610*/  S2R R7, SR_TID.X ;  /* 0x0000000000077919 */ /* 0x000ee20000002100 */
[----:B------:R-:W-:Y:S03]  /*11620*/  BSSY B0, `(.L_x_217) ;  /* 0x0000029000007945 */ /* 0x000fe60003800000 */
[----:B------:R-:W4:Y:S01]  /*11630*/  S2R R8, SR_CTAID.Z ;  /* 0x0000000000087919 */ /* 0x000f220000002700 */
[----:B---3--:R-:W-:Y:S02]  /*11640*/  ISETP.GT.AND P0, PT, R7, 0x7f, PT ;  /* 0x0000007f0700780c */ /* 0x008fe40003f04270 */
[----:B----4-:R-:W-:-:S11]  /*11650*/  SHF.R.S32.HI R11, RZ, 0x1f, R8 ;  /* 0x0000001fff0b7819 */ /* 0x010fd60000011408 */
[----:B------:R-:W-:Y:S05]  /*11660*/  @P0 BRA `(.L_x_218) ;  /* 0x0000024000000947 */ /* 0x000fea0003800000 */
[----:B------:R-:W3:Y:S01]  /*11670*/  S2R R4, SR_CTAID.X ;  /* 0x0000000000047919 */ /* 0x000ee20000002500 */
[----:B-1----:R-:W-:-:S05]  /*11680*/  MOV R2, c[0x0][0x4e8] ;  /* 0x00013a0000027a02 */ /* 0x002fca0000000f00 */
[----:B------:R-:W-:Y:S01]  /*11690*/  IMAD R0, R2, c[0x0][0x388], RZ ;  /* 0x0000e20002007a24 */ /* 0x000fe200078e02ff */
[----:B---3--:R-:W-:-:S04]  /*116a0*/  LEA R9, R4, R7, 0x7 ;  /* 0x0000000704097211 */ /* 0x008fc800078e38ff */
[----:B------:R-:W-:-:S13]  /*116b0*/  ISETP.GE.AND P0, PT, R9, R0, PT ;  /* 0x000000000900720c */ /* 0x000fda0003f06270 */
[----:B------:R-:W-:Y:S05]  /*116c0*/  @P0 BRA `(.L_x_218) ;  /* 0x000001e000000947 */ /* 0x000fea0003800000 */
[----:B------:R-:W-:Y:S01]  /*116d0*/  ISETP.NE.AND P0, PT, R2, 0x1, PT ;  /* 0x000000010200780c */ /* 0x000fe20003f05270 */
[----:B------:R-:W-:Y:S01]  /*116e0*/  ULDC.64 UR4, c[0x0][0x490] ;  /* 0x0001240000047ab9 */ /* 0x000fe20000000a00 */
[----:B------:R-:W-:Y:S01]  /*116f0*/  IMAD.MOV.U32 R5, RZ, RZ, R9 ;  /* 0x000000ffff057224 */ /* 0x000fe200078e0009 */
[----:B------:R-:W-:Y:S02]  /*11700*/  UIMAD UR7, UR6, UR4, URZ ;  /* 0x00000004060772a4 */ /* 0x000fe4000f8e023f */
[----:B------:R-:W-:Y:S02]  /*11710*/  UIMAD.WIDE.U32 UR8, UR11, UR4, URZ ;  /* 0x000000040b0872a5 */ /* 0x000fe4000f8e003f */
[----:B------:R-:W-:-:S04]  /*11720*/  UIMAD UR4, UR11, UR5, UR7 ;  /* 0x000000050b0472a4 */ /* 0x000fc8000f8e0207 */
[----:B------:R-:W-:Y:S01]  /*11730*/  UIADD3 UR4, UR9, UR4, URZ ;  /* 0x0000000409047290 */ /* 0x000fe2000fffe03f */
[----:B------:R-:W-:Y:S01]  /*11740*/  MOV R2, UR8 ;  /* 0x0000000800027c02 */ /* 0x000fe20008000f00 */
[----:B------:R-:W-:-:S04]  /*11750*/  @P0 IMAD.HI.U32 R0, R9, c[0x0][0x4ec], RZ ;  /* 0x00013b0009000a27 */ /* 0x000fc800078e00ff */
[----:B------:R-:W-:Y:S01]  /*11760*/  MOV R13, UR4 ;  /* 0x00000004000d7c02 */ /* 0x000fe20008000f00 */
[----:B------:R-:W-:Y:S01]  /*11770*/  IMAD.MOV.U32 R12, RZ, RZ, R2 ;  /* 0x000000ffff0c7224 */ /* 0x000fe200078e0002 */
[----:B------:R-:W-:Y:S01]  /*11780*/  @P0 SHF.R.U32.HI R5, RZ, c[0x0][0x4f0], R0 ;  /* 0x00013c00ff050a19 */ /* 0x000fe20000011600 */
[----:B------:R-:W-:Y:S02]  /*11790*/  IMAD.U32 R3, RZ, RZ, UR9 ;  /* 0x00000009ff037e24 */ /* 0x000fe4000f8e00ff */
[----:B------:R-:W-:Y:S02]  /*117a0*/  IMAD R3, R11, c[0x0][0x498], RZ ;  /* 0x000126000b037a24 */ /* 0x000fe400078e02ff */
[----:B------:R-:W-:Y:S02]  /*117b0*/  IMAD.MOV R4, RZ, RZ, -R5 ;  /* 0x000000ffff047224 */ /* 0x000fe400078e0a05 */
[----:B------:R-:W-:-:S04]  /*117c0*/  IMAD.WIDE.U32 R12, R8, c[0x0][0x498], R12 ;  /* 0x00012600080c7a25 */ /* 0x000fc800078e000c */
[----:B------:R-:W-:Y:S01]  /*117d0*/  IMAD R4, R4, c[0x0][0x4e8], R9 ;  /* 0x00013a0004047a24 */ /* 0x000fe200078e0209 */
[----:B------:R-:W-:Y:S01]  /*117e0*/  IADD3 R12, P0, R5, R12, RZ ;  /* 0x0000000c050c7210 */ /* 0x000fe20007f1e0ff */
[----:B------:R-:W-:Y:S01]  /*117f0*/  IMAD R0, R8, c[0x0][0x49c], R3 ;  /* 0x0001270008007a24 */ /* 0x000fe200078e0203 */
[----:B------:R-:W-:Y:S02]  /*11800*/  SHF.R.S32.HI R3, RZ, 0x1f, R5 ;  /* 0x0000001fff037819 */ /* 0x000fe40000011405 */
[----:B------:R-:W-:Y:S02]  /*11810*/  SHF.R.S32.HI R2, RZ, 0x1f, R4 ;  /* 0x0000001fff027819 */ /* 0x000fe40000011404 */
[----:B------:R-:W-:-:S03]  /*11820*/  IADD3.X R13, R3, R13, R0, P0, !PT ;  /* 0x0000000d030d7210 */ /* 0x000fc600007fe400 */
[----:B------:R-:W-:Y:S02]  /*11830*/  IMAD R5, R2, c[0x0][0x488], RZ ;  /* 0x0001220002057a24 */ /* 0x000fe400078e02ff */
[----:B------:R-:W-:-:S04]  /*11840*/  IMAD.WIDE.U32 R12, R4, c[0x0][0x488], R12 ;  /* 0x00012200040c7a25 */ /* 0x000fc800078e000c */
[----:B------:R-:W-:Y:S01]  /*11850*/  IMAD R5, R4, c[0x0][0x48c], R5 ;  /* 0x0001230004057a24 */ /* 0x000fe200078e0205 */
[----:B------:R-:W-:-:S04]  /*11860*/  LEA R2, P0, R12, c[0x0][0x450], 0x2 ;  /* 0x000114000c027a11 */ /* 0x000fc800078010ff */
[----:B------:R-:W-:-:S04]  /*11870*/  IADD3 R5, R13, R5, RZ ;  /* 0x000000050d057210 */ /* 0x000fc80007ffe0ff */
[----:B------:R-:W-:Y:S02]  /*11880*/  LEA.HI.X R3, R12, c[0x0][0x454], R5, 0x2, P0 ;  /* 0x000115000c037a11 */ /* 0x000fe400000f1405 */
[----:B------:R-:W-:-:S05]  /*11890*/  MOV R5, 0xff800000 ;  /* 0xff80000000057802 */ /* 0x000fca0000000f00 */
[----:B------:R1:W-:Y:S02]  /*118a0*/  STG.E [R2.64], R5 ;  /* 0x0000000502007986 */ /* 0x0003e4000c101916 */
.L_x_218:
[----:B------:R-:W-:Y:S05]  /*118b0*/  BSYNC B0 ;  /* 0x0000000000007941 */ /* 0x000fea0003800000 */
.L_x_217:
[----:B-1----:R-:W1:Y:S01]  /*118c0*/  S2R R5, SR_CTAID.X ;  /* 0x0000000000057919 */ /* 0x002e620000002500 */
[----:B------:R-:W-:Y:S01]  /*118d0*/  SHF.R.S32.HI R4, RZ, 0x1f, R7 ;  /* 0x0000001fff047819 */ /* 0x000fe20000011407 */
[----:B------:R-:W-:Y:S01]  /*118e0*/  IMAD.MOV.U32 R3, RZ, RZ, c[0x0][0x4e8] ;  /* 0x00013a00ff037624 */ /* 0x000fe200078e00ff */
[----:B------:R-:W-:Y:S01]  /*118f0*/  ULDC.64 UR4, c[0x0][0x3e8] ;  /* 0x0000fa0000047ab9 */ /* 0x000fe20000000a00 */
[----:B------:R-:W-:Y:S01]  /*11900*/  IMAD R11, R11, c[0x0][0x3f0], RZ ;  /* 0x0000fc000b0b7a24 */ /* 0x000fe200078e02ff */
[----:B------:R-:W-:Y:S01]  /*11910*/  LEA.HI R4, R4, R7, RZ, 0x3 ;  /* 0x0000000704047211 */ /* 0x000fe200078f18ff */
[----:B------:R-:W-:Y:S01]  /*11920*/  UIMAD UR6, UR6, UR4, URZ ;  /* 0x00000004060672a4 */ /* 0x000fe2000f8e023f */
[C---:B------:R-:W-:Y:S01]  /*11930*/  ISETP.NE.AND P0, PT, R3.reuse, 0x1, PT ;  /* 0x000000010300780c */ /* 0x040fe20003f05270 */
[----:B------:R-:W-:Y:S01]  /*11940*/  UIMAD.WIDE.U32 UR8, UR11, UR4, URZ ;  /* 0x000000040b0872a5 */ /* 0x000fe2000f8e003f */
[----:B------:R-:W-:Y:S01]  /*11950*/  LOP3.LUT R0, R4, 0xfffffff8, RZ, 0xc0, !PT ;  /* 0xfffffff804007812 */ /* 0x000fe200078ec0ff */
[----:B------:R-:W-:Y:S01]  /*11960*/  UIMAD UR4, UR11, UR5, UR6 ;  /* 0x000000050b0472a4 */ /* 0x000fe2000f8e0206 */
[----:B------:R-:W-:Y:S01]  /*11970*/  SHF.R.S32.HI R4, RZ, 0x3, R4 ;  /* 0x00000003ff047819 */ /* 0x000fe20000011404 */
[----:B------:R-:W-:Y:S01]  /*11980*/  IMAD R3, R3, c[0x0][0x388], RZ ;  /* 0x0000e20003037a24 */ /* 0x000fe200078e02ff */
[----:B------:R-:W-:Y:S01]  /*11990*/  BSSY B0, `(.L_x_219) ;  /* 0x0000033000007945 */ /* 0x000fe20003800000 */
[----:B------:R-:W-:Y:S01]  /*119a0*/  IMAD.IADD R7, R7, 0x1, -R0 ;  /* 0x0000000107077824 */ /* 0x000fe200078e0a00 */
[----:B------:R-:W-:Y:S01]  /*119b0*/  UIADD3 UR4, UR9, UR4, URZ ;  /* 0x0000000409047290 */ /* 0x000fe2000fffe03f */
[----:B------:R-:W-:Y:S01]  /*119c0*/  IMAD.U32 R13, RZ, RZ, UR9 ;  /* 0x00000009ff0d7e24 */ /* 0x000fe2000f8e00ff */
[----:B------:R-:W-:Y:S01]  /*119d0*/  MOV R12, UR8 ;  /* 0x00000008000c7c02 */ /* 0x000fe20008000f00 */
[----:B------:R-:W-:Y:S01]  /*119e0*/  IMAD R0, R8, c[0x0][0x3f4], R11 ;  /* 0x0000fd0008007a24 */ /* 0x000fe200078e020b */
[----:B------:R-:W-:-:S02]  /*119f0*/  LEA R6, R7, R4, 0x5 ;  /* 0x0000000407067211 */ /* 0x000fc400078e28ff */
[----:B------:R-:W-:Y:S02]  /*11a00*/  MOV R13, UR4 ;  /* 0x00000004000d7c02 */ /* 0x000fe40008000f00 */
[----:B------:R-:W-:Y:S01]  /*11a10*/  SHF.L.U32 R7, R7, 0x3, RZ ;  /* 0x0000000307077819 */ /* 0x000fe200000006ff */
[C---:B-1----:R-:W-:Y:S01]  /*11a20*/  IMAD R6, R5.reuse, 0x80, R6 ;  /* 0x0000008005067824 */ /* 0x042fe200078e0206 */
[----:B------:R-:W-:Y:S01]  /*11a30*/  LEA R4, R5, R4, 0x7 ;  /* 0x0000000405047211 */ /* 0x000fe200078e38ff */
[----:B------:R-:W-:Y:S01]  /*11a40*/  IMAD.WIDE.U32 R12, R8, c[0x0][0x3f0], R12 ;  /* 0x0000fc00080c7a25 */ /* 0x000fe200078e000c */
[----:B------:R-:W-:-:S03]  /*11a50*/  IADD3 R5, R7, 0x80, RZ ;  /* 0x0000008007057810 */ /* 0x000fc60007ffe0ff */
[----:B------:R-:W-:-:S04]  /*11a60*/  @P0 IMAD.HI.U32 R2, R6, c[0x0][0x4ec], RZ ;  /* 0x00013b0006020a27 */ /* 0x000fc800078e00ff */
[----:B------:R-:W-:Y:S01]  /*11a70*/  IMAD.MOV.U32 R9, RZ, RZ, R6 ;  /* 0x000000ffff097224 */ /* 0x000fe200078e0006 */
[----:B------:R-:W-:Y:S01]  /*11a80*/  @P0 SHF.R.U32.HI R9, RZ, c[0x0][0x4f0], R2 ;  /* 0x00013c00ff090a19 */ /* 0x000fe20000011602 */
[----:B------:R-:W-:-:S03]  /*11a90*/  IMAD.IADD R13, R13, 0x1, R0 ;  /* 0x000000010d0d7824 */ /* 0x000fc600078e0200 */
[----:B------:R-:W-:Y:S01]  /*11aa0*/  SHF.R.S32.HI R2, RZ, 0x1f, R9 ;  /* 0x0000001fff027819 */ /* 0x000fe20000011409 */
[C---:B------:R-:W-:Y:S01]  /*11ab0*/  IMAD.WIDE.U32 R12, R9.reuse, c[0x0][0x3e0], R12 ;  /* 0x0000f800090c7a25 */ /* 0x040fe200078e000c */
[----:B------:R-:W-:-:S03]  /*11ac0*/  IADD3 R11, -R9, RZ, RZ ;  /* 0x000000ff090b7210 */ /* 0x000fc60007ffe1ff */
[----:B------:R-:W-:Y:S02]  /*11ad0*/  IMAD R2, R2, c[0x0][0x3e0], RZ ;  /* 0x0000f80002027a24 */ /* 0x000fe400078e02ff */
[----:B------:R-:W-:Y:S01]  /*11ae0*/  IMAD R11, R11, c[0x0][0x4e8], R6 ;  /* 0x00013a000b0b7a24 */ /* 0x000fe200078e0206 */
[----:B------:R-:W-:Y:S01]  /*11af0*/  IADD3 R6, R7, 0x40, RZ ;  /* 0x0000004007067810 */ /* 0x000fe20007ffe0ff */
[----:B------:R-:W-:-:S03]  /*11b00*/  IMAD R9, R9, c[0x0][0x3e4], R2 ;  /* 0x0000f90009097a24 */ /* 0x000fc600078e0202 */
[----:B------:R-:W-:Y:S02]  /*11b10*/  SHF.R.S32.HI R0, RZ, 0x1f, R11 ;  /* 0x0000001fff007819 */ /* 0x000fe4000001140b */
[----:B------:R-:W-:-:S03]  /*11b20*/  IADD3 R13, R13, R9, RZ ;  /* 0x000000090d0d7210 */ /* 0x000fc60007ffe0ff */
[----:B------:R-:W-:Y:S02]  /*11b30*/  IMAD R0, R0, c[0x0][0x3d8], RZ ;  /* 0x0000f60000007a24 */ /* 0x000fe400078e02ff */
[----:B------:R-:W-:-:S04]  /*11b40*/  IMAD.WIDE.U32 R8, R11, c[0x0][0x3d8], R12 ;  /* 0x0000f6000b087a25 */ /* 0x000fc800078e000c */
[----:B------:R-:W-:-:S04]  /*11b50*/  IMAD R0, R11, c[0x0][0x3dc], R0 ;  /* 0x0000f7000b007a24 */ /* 0x000fc800078e0200 */
[----:B------:R-:W-:Y:S01]  /*11b60*/  IMAD.IADD R11, R9, 0x1, R0 ;  /* 0x00000001090b7824 */ /* 0x000fe200078e0200 */
[----:B------:R-:W-:-:S04]  /*11b70*/  LEA R9, P0, R8, c[0x0][0x380], 0x1 ;  /* 0x0000e00008097a11 */ /* 0x000fc800078008ff */
[----:B------:R-:W-:Y:S01]  /*11b80*/  LEA.HI.X R8, R8, c[0x0][0x384], R11, 0x1, P0 ;  /* 0x0000e10008087a11 */ /* 0x000fe200000f0c0b */
[----:B------:R1:W3:Y:S01]  /*11b90*/  SHFL.IDX PT, R10, R9, RZ, 0x181f ;  /* 0x00181fff090a7589 */ /* 0x0002e200000e0000 */
[----:B------:R-:W-:-:S03]  /*11ba0*/  ISETP.GE.AND P0, PT, R4, R3, PT ;  /* 0x000000030400720c */ /* 0x000fc60003f06270 */
[----:B------:R1:W4:Y:S10]  /*11bb0*/  SHFL.IDX PT, R11, R8, RZ, 0x181f ;  /* 0x00181fff080b7589 */ /* 0x00033400000e0000 */
[----:B------:R-:W-:Y:S05]  /*11bc0*/  @P0 BRA `(.L_x_220) ;  /* 0x000000f000000947 */ /* 0x000fea0003800000 */
[----:B------:R-:W-:Y:S02]  /*11bd0*/  ISETP.GE.AND P1, PT, R6, c[0x0][0x3c8], PT ;  /* 0x0000f20006007a0c */ /* 0x000fe40003f26270 */
[----:B------:R-:W-:-:S02]  /*11be0*/  ISETP.GE.AND P0, PT, R5, c[0x0][0x3c8], PT ;  /* 0x0000f20005007a0c */ /* 0x000fc40003f06270 */
        /* <DEDUP_REMOVED lines=13> */
.L_x_220:
[----:B------:R-:W-:Y:S05]  /*11cc0*/  BSYNC B0 ;  /* 0x0000000000007941 */ /* 0x000fea0003800000 */
.L_x_219:
[----:B------:R-:W-:Y:S01]  /*11cd0*/  IADD3 R0, R4, 0x20, RZ ;  /* 0x0000002004007810 */ /* 0x000fe20007ffe0ff */
[----:B---34-:R3:W4:Y:S01]  /*11ce0*/  SHFL.IDX PT, R11, R8, 0x1, 0x181f ;  /* 0x00381f00080b7f89 */ /* 0x01872200000e0000 */
[----:B------:R-:W-:Y:S02]  /*11cf0*/  BSSY B0, `(.L_x_221) ;  /* 0x0000013000007945 */ /* 0x000fe40003800000 */
[----:B------:R-:W-:Y:S01]  /*11d00*/  ISETP.GE.AND P0, PT, R0, R3, PT ;  /* 0x000000030000720c */ /* 0x000fe20003f06270 */
[----:B------:R3:W1:-:S12]  /*11d10*/  SHFL.IDX PT, R10, R9, 0x1, 0x181f ;  /* 0x00381f00090a7f89 */ /* 0x00065800000e0000 */
        /* <DEDUP_REMOVED lines=16> */
.L_x_222:
[----:B------:R-:W-:Y:S05]  /*11e20*/  BSYNC B0 ;  /* 0x0000000000007941 */ /* 0x000fea0003800000 */
.L_x_221:
[----:B------:R-:W-:Y:S01]  /*11e30*/  IADD3 R0, R4, 0x40, RZ ;  /* 0x0000004004007810 */ /* 0x000fe20007ffe0ff */
[----:B-1--4-:R1:W4:Y:S01]  /*11e40*/  SHFL.IDX PT, R11, R8, 0x2, 0x181f ;  /* 0x00581f00080b7f89 */ /* 0x01232200000e0000 */
[----:B------:R-:W-:Y:S02]  /*11e50*/  BSSY B0, `(.L_x_223) ;  /* 0x0000013000007945 */ /* 0x000fe40003800000 */
[----:B------:R-:W-:Y:S01]  /*11e60*/  ISETP.GE.AND P0, PT, R0, R3, PT ;  /* 0x000000030000720c */ /* 0x000fe20003f06270 */
[----:B------:R1:W3:-:S12]  /*11e70*/  SHFL.IDX PT, R10, R9, 0x2, 0x181f ;  /* 0x00581f00090a7f89 */ /* 0x0002d800000e0000 */
        /* <DEDUP_REMOVED lines=16> */
.L_x_224:
[----:B------:R-:W-:Y:S05]  /*11f80*/  BSYNC B0 ;  /* 0x0000000000007941 */ /* 0x000fea0003800000 */
.L_x_223:
[----:B------:R-:W-:Y:S01]  /*11f90*/  IADD3 R4, R4, 0x60, RZ ;  /* 0x0000006004047810 */ /* 0x000fe20007ffe0ff */
[----:B---34-:R3:W4:Y:S03]  /*11fa0*/  SHFL.IDX PT, R11, R8, 0x3, 0x181f ;  /* 0x00781f00080b7f89 */ /* 0x01872600000e0000 */
[----:B------:R-:W-:Y:S01]  /*11fb0*/  ISETP.GE.AND P0, PT, R4, R3, PT ;  /* 0x000000030400720c */ /* 0x000fe20003f06270 */
[----:B------:R3:W1:-:S12]  /*11fc0*/  SHFL.IDX PT, R10, R9, 0x3, 0x181f ;  /* 0x00781f00090a7f89 */ /* 0x00065800000e0000 */
[----:B------:R-:W-:Y:S05]  /*11fd0*/  @P0 EXIT ;  /* 0x000000000000094d */ /* 0x000fea0003800000 */
[----:B------:R-:W-:Y:S02]  /*11fe0*/  ISETP.GE.AND P0, PT, R6, c[0x0][0x3c8], PT ;  /* 0x0000f20006007a0c */ /* 0x000fe40003f06270 */
[----:B------:R-:W-:-:S11]  /*11ff0*/  ISETP.GE.AND P1, PT, R7, c[0x0][0x3c8], PT ;  /* 0x0000f20007007a0c */ /* 0x000fd60003f26270 */
[----:B------:R-:W-:-:S04]  /*12000*/  @!P0 SHF.R.S32.HI R3, RZ, 0x1f, R6 ;  /* 0x0000001fff038819 */ /* 0x000fc80000011406 */
[----:B------:R-:W-:Y:S01]  /*12010*/  @!P0 LEA.HI R3, R3, R6, RZ, 0x3 ;  /* 0x0000000603038211 */ /* 0x000fe200078f18ff */
[----:B-1--4-:R-:W-:-:S03]  /*12020*/  @!P1 IMAD.WIDE R6, R7, 0x2, R10 ;  /* 0x0000000207069825 */ /* 0x012fc600078e020a */
        /* <DEDUP_REMOVED lines=8> */
[----:B-1----:R-:W-:-:S05]  /*120b0*/  LOP3.LUT R3, R0, 0xfffffff8, RZ, 0xc0, !PT ;  /* 0xfffffff800037812 */ /* 0x002fca00078ec0ff */
[----:B------:R-:W-:-:S05]  /*120c0*/  IMAD.WIDE R10, R3, 0x2, R10 ;  /* 0x00000002030a7825 */ /* 0x000fca00078e020a */
[----:B------:R-:W-:Y:S01]  /*120d0*/  ST.E.128 [R10.64], RZ ;  /* 0x000000ff0a007985 */ /* 0x000fe2000c101d16 */
[----:B------:R-:W-:Y:S05]  /*120e0*/  EXIT ;  /* 0x000000000000794d */ /* 0x000fea0003800000 */
.L_x_225:
        /* <DEDUP_REMOVED lines=9> */
.L_x_3397:


//--------------------- .text._ZN7cutlass13device_kernelIN5flash19enable_sm80_to_sm89INS1_16FlashAttnFwdSm80INS1_25CollectiveMainloopFwdSm80ILi8ELi1ELb0EN4cute5tupleIJNS5_1CILi128EEENS7_ILi64EEENS7_ILi192EEEEEELi192ENS_10bfloat16_tEfNS_4arch4Sm80ELb0ELb1ELb1ELb1ELb1ELb0ELb1ELb0EEENS1_21CollectiveEpilogueFwdINS6_IJS8_SA_S9_EEENS6_IJNS7_ILi1EEESI_SI_EEESC_SE_Li256ELb1ELb1ELb0ELb0EEENS1_19SingleTileSchedulerILb1ELb0ELb1ELi128EEEEEEEEEvNT_6ParamsE --------------------------
	.section	.text._ZN7cutlass13device_kernelIN5flash19enable_sm80_to_sm89INS1_16FlashAttnFwdSm80INS1_25CollectiveMainloopFwdSm80ILi8ELi1ELb0EN4cute5tupleIJNS5_1CILi128EEENS7_ILi64EEENS7_ILi192EEEEEELi192ENS_10bfloat16_tEfNS_4arch4Sm80ELb0ELb1ELb1ELb1ELb1ELb0ELb1ELb0EEENS1_21CollectiveEpilogueFwdINS6_IJS8_SA_S9_EEENS6_IJNS7_ILi1EEESI_SI_EEESC_SE_Li256ELb1ELb1ELb0ELb0EEENS1_19SingleTileSchedulerILb1ELb0ELb1ELi128EEEEEEEEEvNT_6ParamsE,"ax",@progbits
	.sectioninfo	@"SHI_REGISTERS=255"
	.align	128
.text._ZN7cutlass13device_kernelIN5flash19enable_sm80_to_sm89INS1_16FlashAttnFwdSm80INS1_25CollectiveMainloopFwdSm80ILi8ELi1ELb0EN4cute5tupleIJNS5_1CILi128EEENS7_ILi64EEENS7_ILi192EEEEEELi192ENS_10bfloat16_tEfNS_4arch4Sm80ELb0ELb1ELb1ELb1ELb1ELb0ELb1ELb0EEENS1_21CollectiveEpilogueFwdINS6_IJS8_SA_S9_EEENS6_IJNS7_ILi1EEESI_SI_EEESC_SE_Li256ELb1ELb1ELb0ELb0EEENS1_19SingleTileSchedulerILb1ELb0ELb1ELi128EEEEEEEEEvNT_6ParamsE:
        .type           _ZN7cutlass13device_kernelIN5flash19enable_sm80_to_sm89INS1_16FlashAttnFwdSm80INS1_25CollectiveMainloopFwdSm80ILi8ELi1ELb0EN4cute5tupleIJNS5_1CILi128EEENS7_ILi64EEENS7_ILi192EEEEEELi192ENS_10bfloat16_tEfNS_4arch4Sm80ELb0ELb1ELb1ELb1ELb1ELb0ELb1ELb0EEENS1_21CollectiveEpilogueFwdINS6_IJS8_SA_S9_EEENS6_IJNS7_ILi1EEESI_SI_EEESC_SE_Li256ELb1ELb1ELb0ELb0EEENS1_19SingleTileSchedulerILb1ELb0ELb1ELi128EEEEEEEEEvNT_6ParamsE,@function
        .size           _ZN7cutlass13device_kernelIN5flash19enable_sm80_to_sm89INS1_16FlashAttnFwdSm80INS1_25CollectiveMainloopFwdSm80ILi8ELi1ELb0EN4cute5tupleIJNS5_1CILi128EEENS7_ILi64EEENS7_ILi192EEEEEELi192ENS_10bfloat16_tEfNS_4arch4Sm80ELb0ELb1ELb1ELb1ELb1ELb0ELb1ELb0EEENS1_21CollectiveEpilogueFwdINS6_IJS8_SA_S9_EEENS6_IJNS7_ILi1EEESI_SI_EEESC_SE_Li256ELb1ELb1ELb0ELb0EEENS1_19SingleTileSchedulerILb1ELb0ELb1ELi128EEEEEEEEEvNT_6ParamsE,(.L_x_3398 - _ZN7cutlass13device_kernelIN5flash19enable_sm80_to_sm89INS1_16FlashAttnFwdSm80INS1_25CollectiveMainloopFwdSm80ILi8ELi1ELb0EN4cute5tupleIJNS5_1CILi128EEENS7_ILi64EEENS7_ILi192EEEEEELi192ENS_10bfloat16_tEfNS_4arch4Sm80ELb0ELb1ELb1ELb1ELb1ELb0ELb1ELb0EEENS1_21CollectiveEpilogueFwdINS6_IJS8_SA_S9_EEENS6_IJNS7_ILi1EEESI_SI_EEESC_SE_Li256ELb1ELb1ELb0ELb0EEENS1_19SingleTileSchedulerILb1ELb0ELb1ELi128EEEEEEEEEvNT_6ParamsE)
        .other          _ZN7cutlass13device_kernelIN5flash19enable_sm80_to_sm89INS1_16FlashAttnFwdSm80INS1_25CollectiveMainloopFwdSm80ILi8ELi1ELb0EN4cute5tupleIJNS5_1CILi128EEENS7_ILi64EEENS7_ILi192EEEEEELi192ENS_10bfloat16_tEfNS_4arch4Sm80ELb0ELb1ELb1ELb1ELb1ELb0ELb1ELb0EEENS1_21CollectiveEpilogueFwdINS6_IJS8_SA_S9_EEENS6_IJNS7_ILi1EEESI_SI_EEESC_SE_Li256ELb1ELb1ELb0ELb0EEENS1_19SingleTileSchedulerILb1ELb0ELb1ELi128EEEEEEEEEvNT_6ParamsE,@"STO_CUDA_ENTRY STV_DEFAULT"
_ZN7cutlass13device_kernelIN5flash19enable_sm80_to_sm89INS1_16FlashAttnFwdSm80INS1_25CollectiveMainloopFwdSm80ILi8ELi1ELb0EN4cute5tupleIJNS5_1CILi128EEENS7_ILi64EEENS7_ILi192EEEEEELi192ENS_10bfloat16_tEfNS_4arch4Sm80ELb0ELb1ELb1ELb1ELb1ELb0ELb1ELb0EEENS1_21CollectiveEpilogueFwdINS6_IJS8_SA_S9_EEENS6_IJNS7_ILi1EEESI_SI_EEESC_SE_Li256ELb1ELb1ELb0ELb0EEENS1_19SingleTileSchedulerILb1ELb0ELb1ELi128EEEEEEEEEvNT_6ParamsE:
        /* <DEDUP_REMOVED lines=11> */
[----:B------:R-:W-:Y:S05]  /*00b0*/  @!P0 BRA `(.L_x_226) ;  /* 0x000001c000008947 */ /* 0x000fea0003800000 */
[----:B---3--:R-:W-:-:S04]  /*00c0*/  ISETP.NE.U32.AND P0, PT, RZ, c[0x0][0x568], PT ;  /* 0x00015a00ff007a0c */ /* 0x008fc80003f05070 */
[----:B------:R-:W-:-:S13]  /*00d0*/  ISETP.NE.AND.EX P0, PT, RZ, c[0x0][0x56c], PT, P0 ;  /* 0x00015b00ff007a0c */ /* 0x000fda0003f05300 */
[----:B------:R-:W-:Y:S05]  /*00e0*/  @!P0 BRA `(.L_x_227) ;  /* 0x0000005000008947 */ /* 0x000fea0003800000 */
[----:B------:R-:W-:Y:S02]  /*00f0*/  MOV R2, UR4 ;  /* 0x0000000400027c02 */ /* 0x000fe40008000f00 */
[----:B------:R-:W-:-:S05]  /*0100*/  MOV R3, UR5 ;  /* 0x0000000500037c02 */ /* 0x000fca0008000f00 */
[----:B------:R-:W2:Y:S02]  /*0110*/  LDG.E R2, [R2.64] ;  /* 0x0000001402027981 */ /* 0x000ea4000c1e1900 */
[----:B--2---:R1:W2:Y:S02]  /*0120*/  R2UR UR5, R2 ;  /* 0x00000000020573c2 */ /* 0x0042a400000e0000 */
[----:B-12---:R-:W-:Y:S05]  /*0130*/  BRA `(.L_x_228) ;  /* 0x000000e000007947 */ /* 0x006fea0003800000 */
.L_x_227:
        /* <DEDUP_REMOVED lines=13> */
.L_x_229:
[----:B------:R-:W-:Y:S02]  /*0210*/  ULDC UR5, c[0x0][0x54c] ;  /* 0x0001530000057ab9 */ /* 0x000fe40000000800 */
.L_x_228:
[----:B------:R-:W-:Y:S02]  /*0220*/  ULDC UR4, c[0x0][0x548] ;  /* 0x0001520000047ab9 */ /* 0x000fe40000000800 */
[----:B------:R-:W-:-:S02]  /*0230*/  USHF.L.U32 UR26, UR27, 0x7, URZ ;  /* 0x000000071b1a7899 */ /* 0x000fc4000800063f */
[----:B------:R-:W-:-:S04]  /*0240*/  UIMAD UR4, UR5, UR4, URZ ;  /* 0x00000004050472a4 */ /* 0x000fc8000f8e023f */
[----:B------:R-:W-:-:S04]  /*0250*/  UISETP.GE.AND UP0, UPT, UR26, UR4, UPT ;  /* 0x000000041a00728c */ /* 0x000fc8000bf06270 */
[----:B------:R-:W-:Y:S01]  /*0260*/  USEL UR13, UR13, 0xffffffff, !UP0 ;  /* 0xffffffff0d0d7887 */ /* 0x000fe2000c000000 */
[----:B------:R-:W-:Y:S05]  /*0270*/  BRA `(.L_x_230) ;  /* 0x000001b000007947 */ /* 0x000fea0003800000 */
.L_x_226:
        /* <DEDUP_REMOVED lines=8> */
.L_x_231:
        /* <DEDUP_REMOVED lines=13> */
.L_x_233:
[----:B------:R-:W-:Y:S02]  /*03d0*/  ULDC UR5, c[0x0][0x54c] ;  /* 0x0001530000057ab9 */ /* 0x000fe40000000800 */
.L_x_232:
[----:B------:R-:W-:Y:S02]  /*03e0*/  ULDC UR4, c[0x0][0x548] ;  /* 0x0001520000047ab9 */ /* 0x000fe40000000800 */
[----:B------:R-:W-:-:S02]  /*03f0*/  USHF.L.U32 UR26, UR27, 0x7, URZ ;  /* 0x000000071b1a7899 */ /* 0x000fc4000800063f */
[----:B------:R-:W-:-:S04]  /*0400*/  UIMAD UR4, UR5, UR4, URZ ;  /* 0x00000004050472a4 */ /* 0x000fc8000f8e023f */
[----:B------:R-:W-:-:S04]  /*0410*/  UISETP.GE.AND UP0, UPT, UR26, UR4, UPT ;  /* 0x000000041a00728c */ /* 0x000fc8000bf06270 */
[----:B------:R-:W-:-:S06]  /*0420*/  USEL UR13, UR13, 0xffffffff, !UP0 ;  /* 0xffffffff0d0d7887 */ /* 0x000fcc000c000000 */
.L_x_230:
[----:B------:R-:W-:-:S13]  /*0430*/  ISETP.LE.AND P0, PT, RZ, UR13, PT ;  /* 0x0000000dff007c0c */ /* 0x000fda000bf03270 */
[----:B------:R-:W-:Y:S05]  /*0440*/  @!P0 EXIT ;  /* 0x000000000000894d */ /* 0x000fea0003800000 */
[----:B------:R-:W-:Y:S02]  /*0450*/  ULDC.64 UR8, c[0x0][0x370] ;  /* 0x0000dc0000087ab9 */ /* 0x000fe40000000a00 */
[----:B------:R-:W-:Y:S02]  /*0460*/  ULDC.64 UR4, c[0x0][0x360] ;  /* 0x0000d80000047ab9 */ /* 0x000fe40000000a00 */
[----:B------:R-:W-:Y:S02]  /*0470*/  UISETP.NE.U32.AND UP1, UPT, URZ, UR8, UPT ;  /* 0x000000083f00728c */ /* 0x000fe4000bf25070 */
[----:B------:R-:W-:Y:S02]  /*0480*/  UISETP.NE.U32.AND UP0, UPT, URZ, UR4, UPT ;  /* 0x000000043f00728c */ /* 0x000fe4000bf05070 */
[----:B------:R-:W-:Y:S02]  /*0490*/  ULDC.64 UR6, c[0x0][0x348] ;  /* 0x0000d20000067ab9 */ /* 0x000fe40000000a00 */
[----:B------:R-:W-:-:S02]  /*04a0*/  UISETP.NE.U32.AND UP3, UPT, URZ, UR6, UPT ;  /* 0x000000063f00728c */ /* 0x000fc4000bf65070 */
[----:B------:R-:W-:Y:S02]  /*04b0*/  UISETP.NE.AND.EX UP1, UPT, URZ, UR9, UPT, UP1 ;  /* 0x000000093f00728c */ /* 0x000fe4000bf25310 */
[----:B------:R-:W-:Y:S02]  /*04c0*/  UISETP.NE.AND.EX UP0, UPT, URZ, UR5, UPT, UP0 ;  /* 0x000000053f00728c */ /* 0x000fe4000bf05300 */
[----:B------:R-:W-:Y:S02]  /*04d0*/  UISETP.NE.AND.EX UP3, UPT, URZ, UR7, UPT, UP3 ;  /* 0x000000073f00728c */ /* 0x000fe4000bf65330 */
[----:B------:R-:W-:Y:S01]  /*04e0*/  ULDC.64 UR8, c[0x0][0x370] ;  /* 0x0000dc0000087ab9 */ /* 0x000fe20000000a00 */
[----:B------:R-:W-:Y:S01]  /*04f0*/  PLOP3.LUT P2, PT, PT, PT, UP1, 0x80, 0x0 ;  /* 0x000000000000781c */ /* 0x000fe20003f4f018 */
[----:B------:R-:W-:Y:S01]  /*0500*/  ULDC.64 UR6, c[0x0][0x348] ;  /* 0x0000d20000067ab9 */ /* 0x000fe20000000a00 */
[----:B------:R-:W-:Y:S01]  /*0510*/  PLOP3.LUT P0, PT, PT, PT, UP0, 0x80, 0x0 ;  /* 0x000000000000781c */ /* 0x000fe20003f0f008 */
[----:B------:R-:W-:Y:S01]  /*0520*/  ULDC.64 UR4, c[0x0][0x360] ;  /* 0x0000d80000047ab9 */ /* 0x000fe20000000a00 */
[----:B------:R-:W-:Y:S01]  /*0530*/  PLOP3.LUT P1, PT, PT, PT, UP3, 0x80, 0x0 ;  /* 0x000000000000781c */ /* 0x000fe20003f2f038 */
[----:B------:R-:W-:-:S02]  /*0540*/  @UP1 UIMAD.WIDE UR8, UR13, UR14, UR8 ;  /* 0x0000000e0d0812a5 */ /* 0x000fc4000f8e0208 */
[----:B------:R-:W-:Y:S02]  /*0550*/  @UP0 UIMAD.WIDE UR4, UR13, UR14, UR4 ;  /* 0x0000000e0d0402a5 */ /* 0x000fe4000f8e0204 */
[----:B------:R-:W-:Y:S02]  /*0560*/  UIMAD.WIDE UR6, UR13, UR14, UR6 ;  /* 0x0000000e0d0672a5 */ /* 0x000fe4000f8e0206 */
[----:B------:R-:W-:Y:S02]  /*0570*/  IMAD.U32 R8, RZ, RZ, UR8 ;  /* 0x00000008ff087e24 */ /* 0x000fe4000f8e00ff */
[----:B------:R-:W-:Y:S01]  /*0580*/  IMAD.U32 R9, RZ, RZ, UR9 ;  /* 0x00000009ff097e24 */ /* 0x000fe2000f8e00ff */
[----:B------:R-:W-:Y:S01]  /*0590*/  MOV R6, UR4 ;  /* 0x0000000400067c02 */ /* 0x000fe20008000f00 */
[----:B------:R-:W-:Y:S01]  /*05a0*/  IMAD.U32 R7, RZ, RZ, UR5 ;  /* 0x00000005ff077e24 */ /* 0x000fe2000f8e00ff */
[----:B------:R-:W-:Y:S01]  /*05b0*/  MOV R4, UR6 ;  /* 0x0000000600047c02 */ /* 0x000fe20008000f00 */
[----:B------:R-:W-:Y:S01]  /*05c0*/  IMAD.U32 R5, RZ, RZ, UR7 ;  /* 0x00000007ff057e24 */ /* 0x000fe2000f8e00ff */
[----:B------:R-:W2:Y:S04]  /*05d0*/  @P2 LDG.E R3, [R8.64] ;  /* 0x0000001408032981 */ /* 0x000ea8000c1e1900 */
[----:B------:R-:W3:Y:S04]  /*05e0*/  @P0 LDG.E R0, [R6.64] ;  /* 0x0000001406000981 */ /* 0x000ee8000c1e1900 */
[----:B------:R-:W4:Y:S01]  /*05f0*/  @P1 LDG.E R2, [R4.64] ;  /* 0x0000001404021981 */ /* 0x000f22000c1e1900 */
[----:B------:R-:W1:Y:S01]  /*0600*/  S2UR UR10, SR_CTAID.Y ;  /* 0x00000000000a79c3 */ /* 0x000e620000002600 */
[----:B------:R-:W-:-:S02]  /*0610*/  UMOV UR11, URZ ;  /* 0x0000003f000b7c82 */ /* 0x000fc40008000000 */
[----:B------:R-:W-:Y:S02]  /*0620*/  ULDC UR12, c[0x0][0x168] ;  /* 0x00005a00000c7ab9 */ /* 0x000fe40000000800 */
[----:B------:R-:W-:Y:S02]  /*0630*/  UMOV UR9, URZ ;  /* 0x0000003f00097c82 */ /* 0x000fe40008000000 */
[----:B------:R-:W-:Y:S02]  /*0640*/  ULDC UR4, c[0x0][0x2ac] ;  /* 0x0000ab0000047ab9 */ /* 0x000fe40000000800 */
[----:B------:R-:W-:Y:S02]  /*0650*/  ULDC UR8, c[0x0][0x1d0] ;  /* 0x0000740000087ab9 */ /* 0x000fe40000000800 */
[----:B------:R-:W-:Y:S02]  /*0660*/  UIMAD UR8, UR4, UR8, URZ ;  /* 0x00000008040872a4 */ /* 0x000fe4000f8e023f */
[----:B-1----:R-:W-:Y:S01]  /*0670*/  USHF.R.S32.HI UR18, URZ, 0x1f, UR10 ;  /* 0x0000001f3f127899 */ /* 0x002fe2000801140a */
[----:B--2---:R1:W2:Y:S08]  /*0680*/  @P2 R2UR UR11, R3 ;  /* 0x00000000030b23c2 */ /* 0x0042b000000e0000 */
[----:B---3--:R1:W3:Y:S08]  /*0690*/  @P0 R2UR UR12, R0 ;  /* 0x00000000000c03c2 */ /* 0x0082f000000e0000 */
[----:B----4-:R1:W4:Y:S02]  /*06a0*/  @P1 R2UR UR9, R2 ;  /* 0x00000000020913c2 */ /* 0x01032400000e0000 */
[----:B-1--4-:R-:W-:Y:S05]  /*06b0*/  @P0 BRA `(.L_x_234) ;  /* 0x0000006000000947 */ /* 0x012fea0003800000 */
[----:B------:R-:W-:Y:S05]  /*06c0*/  @!P1 BRA `(.L_x_234) ;  /* 0x0000005000009947 */ /* 0x000fea0003800000 */
[----:B------:R-:W4:Y:S04]  /*06d0*/  LDG.E R0, [R4.64] ;  /* 0x0000001404007981 */ /* 0x000f28000c1e1900 */
[----:B------:R-:W5:Y:S01]  /*06e0*/  LDG.E R2, [R4.64+0x4] ;  /* 0x0000041404027981 */ /* 0x000f62000c1e1900 */
[----:B---34-:R-:W1:Y:S08]  /*06f0*/  R2UR UR12, R0 ;  /* 0x00000000000c73c2 */ /* 0x018e7000000e0000 */
[----:B-----5:R-:W1:Y:S02]  /*0700*/  R2UR UR4, R2 ;  /* 0x00000000020473c2 */ /* 0x020e6400000e0000 */
[----:B-1----:R-:W-:-:S06]  /*0710*/  UIADD3 UR12, -UR12, UR4, URZ ;  /* 0x000000040c0c7290 */ /* 0x002fcc000fffe13f */
.L_x_234:
[----:B------:R-:W-:-:S04]  /*0720*/  ISETP.NE.U32.AND P0, PT, RZ, c[0x0][0x368], PT ;  /* 0x0000da00ff007a0c */ /* 0x000fc80003f05070 */
[----:B------:R-:W-:-:S13]  /*0730*/  ISETP.NE.AND.EX P0, PT, RZ, c[0x0][0x36c], PT, P0 ;  /* 0x0000db00ff007a0c */ /* 0x000fda0003f05300 */
[----:B------:R-:W-:Y:S05]  /*0740*/  @!P0 BRA `(.L_x_235) ;  /* 0x0000007000008947 */ /* 0x000fea0003800000 */
[----:B------:R-:W-:Y:S02]  /*0750*/  ULDC.64 UR4, c[0x0][0x368] ;  /* 0x0000da0000047ab9 */ /* 0x000fe40000000a00 */
[----:B------:R-:W-:-:S06]  /*0760*/  UIMAD.WIDE UR4, UR13, UR14, UR4 ;  /* 0x0000000e0d0472a5 */ /* 0x000fcc000f8e0204 */
[----:B------:R-:W-:Y:S02]  /*0770*/  MOV R2, UR4 ;  /* 0x0000000400027c02 */ /* 0x000fe40008000f00 */
[----:B------:R-:W-:-:S05]  /*0780*/  MOV R3, UR5 ;  /* 0x0000000500037c02 */ /* 0x000fca0008000f00 */
[----:B------:R-:W4:Y:S02]  /*0790*/  LDG.E R2, [R2.64] ;  /* 0x0000001402027981 */ /* 0x000f24000c1e1900 */
[----:B----4-:R1:W4:Y:S02]  /*07a0*/  R2UR UR8, R2 ;  /* 0x00000000020873c2 */ /* 0x01032400000e0000 */
[----:B-1--4-:R-:W-:Y:S05]  /*07b0*/  BRA `(.L_x_236) ;  /* 0x000000c000007947 */ /* 0x012fea0003800000 */
.L_x_235:
[----:B------:R-:W-:-:S04]  /*07c0*/  ISETP.NE.U32.AND P0, PT, RZ, c[0x0][0x350], PT ;  /* 0x0000d400ff007a0c */ /* 0x000fc80003f05070 */
[----:B------:R-:W-:-:S13]  /*07d0*/  ISETP.NE.AND.EX P0, PT, RZ, c[0x0][0x354], PT, P0 ;  /* 0x0000d500ff007a0c */ /* 0x000fda0003f05300 */
[----:B------:R-:W-:Y:S05]  /*07e0*/  @!P0 BRA `(.L_x_236) ;  /* 0x0000009000008947 */ /* 0x000fea0003800000 */
[----:B------:R-:W-:Y:S02]  /*07f0*/  ULDC.64 UR4, c[0x0][0x350] ;  /* 0x0000d40000047ab9 */ /* 0x000fe40000000a00 */
[----:B------:R-:W-:-:S06]  /*0800*/  UIMAD.WIDE UR4, UR13, UR14, UR4 ;  /* 0x0000000e0d0472a5 */ /* 0x000fcc000f8e0204 */
[----:B------:R-:W-:Y:S02]  /*0810*/  MOV R4, UR4 ;  /* 0x0000000400047c02 */ /* 0x000fe40008000f00 */
[----:B------:R-:W-:-:S05]  /*0820*/  MOV R5, UR5 ;  /* 0x0000000500057c02 */ /* 0x000fca0008000f00 */
[----:B------:R-:W4:Y:S04]  /*0830*/  LDG.E R2, [R4.64] ;  /* 0x0000001404027981 */ /* 0x000f28000c1e1900 */
[----:B------:R-:W5:Y:S01]  /*0840*/  LDG.E R0, [R4.64+0x4] ;  /* 0x0000041404007981 */ /* 0x000f62000c1e1900 */
[----:B----4-:R-:W1:Y:S08]  /*0850*/  R2UR UR4, R2 ;  /* 0x00000000020473c2 */ /* 0x010e7000000e0000 */
[----:B-----5:R-:W1:Y:S02]  /*0860*/  R2UR UR8, R0 ;  /* 0x00000000000873c2 */ /* 0x020e6400000e0000 */
[----:B-1----:R-:W-:-:S06]  /*0870*/  UIADD3 UR8, -UR4, UR8, URZ ;  /* 0x0000000804087290 */ /* 0x002fcc000fffe13f */
.L_x_236:
[----:B------:R-:W-:Y:S02]  /*0880*/  ULDC UR4, c[0x0][0x2c4] ;  /* 0x0000b10000047ab9 */ /* 0x000fe40000000800 */
[----:B------:R-:W-:-:S02]  /*0890*/  UISETP.NE.AND UP2, UPT, UR4, 0x1, UPT ;  /* 0x000000010400788c */ /* 0x000fc4000bf45270 */
[----:B------:R-:W-:Y:S02]  /*08a0*/  ULDC.64 UR6, c[0x0][0x2c8] ;  /* 0x0000b20000067ab9 */ /* 0x000fe40000000a00 */
[----:B------:R-:W-:Y:S02]  /*08b0*/  ULDC.64 UR4, c[0x0][0x328] ;  /* 0x0000ca0000047ab9 */ /* 0x000fe40000000a00 */
[----:B------:R-:W-:Y:S02]  /*08c0*/  UISETP.GE.AND UP1, UPT, UR5, 0x1, UPT ;  /* 0x000000010500788c */ /* 0x000fe4000bf26270 */
[----:B--2---:R-:W-:Y:S02]  /*08d0*/  UIADD3 UR8, -UR11, UR8, URZ ;  /* 0x000000080b087290 */ /* 0x004fe4000fffe13f */
[----:B------:R-:W-:Y:S02]  /*08e0*/  UIADD3 UR15, UR26, 0x7f, URZ ;  /* 0x0000007f1a0f7890 */ /* 0x000fe4000fffe03f */
[----:B------:R-:W-:Y:S01]  /*08f0*/  @UP2 UIADD3 UR16, UR26, 0x7f, URZ ;  /* 0x0000007f1a102890 */ /* 0x000fe2000fffe03f */
[----:B------:R-:W-:-:S03]  /*0900*/  PLOP3.LUT P0, PT, PT, PT, UP1, 0x40, 0x0 ;  /* 0x000000000000781c */ /* 0x000fc60003f0e818 */
[----:B------:R-:W-:Y:S02]  /*0910*/  UIMAD.WIDE.U32 UR16, UR16, UR6, URZ ;  /* 0x00000006101072a5 */ /* 0x000fe4000f8e003f */
[----:B---3--:R-:W-:Y:S02]  /*0920*/  UIADD3 UR6, UR8, 0x1, -UR12 ;  /* 0x0000000108067890 */ /* 0x008fe4000fffe80c */
[----:B------:R-:W-:-:S04]  /*0930*/  @UP2 USHF.R.U32.HI UR15, URZ, UR7, UR17 ;  /* 0x000000073f0f2299 */ /* 0x000fc80008011611 */
[----:B------:R-:W-:-:S04]  /*0940*/  UIADD3 UR6, UR6, UR15, URZ ;  /* 0x0000000f06067290 */ /* 0x000fc8000fffe03f */
[----:B------:R-:W-:Y:S01]  /*0950*/  UIADD3 UR4, UR6, UR4, URZ ;  /* 0x0000000406047290 */ /* 0x000fe2000fffe03f */
[----:B------:R-:W-:Y:S05]  /*0960*/  @P0 BRA `(.L_x_237) ;  /* 0x0000012000000947 */ /* 0x000fea0003800000 */
[----:B------:R-:W-:Y:S01]  /*0970*/  ISETP.LT.AND P0, PT, RZ, UR6, PT ;  /* 0x00000006ff007c0c */ /* 0x000fe2000bf01270 */
[----:B------:R-:W-:-:S12]  /*0980*/  UIADD3 UR15, UR6, -0x1, URZ ;  /* 0xffffffff060f7890 */ /* 0x000fd8000fffe03f */
[----:B------:R-:W-:Y:S05]  /*0990*/  @P0 BRA `(.L_x_238) ;  /* 0x0000007000000947 */ /* 0x000fea0003800000 */
[----:B------:R-:W-:Y:S02]  /*09a0*/  UISETP.NE.AND UP0, UPT, UR5, 0x1, UPT ;  /* 0x000000010500788c */ /* 0x000fe4000bf05270 */
[----:B------:R-:W-:-:S03]  /*09b0*/  UIADD3 UR15, -UR6, URZ, URZ ;  /* 0x0000003f060f7290 */ /* 0x000fc6000fffe13f */
[----:B------:R-:W-:Y:S02]  /*09c0*/  ULDC.64 UR6, c[0x0][0x330] ;  /* 0x0000cc0000067ab9 */ /* 0x000fe40000000a00 */
[----:B------:R-:W-:-:S04]  /*09d0*/  UIMAD.WIDE.U32 UR16, UR15, UR6, URZ ;  /* 0x000000060f1072a5 */ /* 0x000fc8000f8e003f */
[----:B------:R-:W-:-:S04]  /*09e0*/  @UP0 USHF.R.U32.HI UR15, URZ, UR7, UR17 ;  /* 0x000000073f0f0299 */ /* 0x000fc80008011611 */
[----:B------:R-:W-:Y:S01]  /*09f0*/  ULOP3.LUT UR15, URZ, UR15, URZ, 0x33, !UPT ;  /* 0x0000000f3f0f7292 */ /* 0x000fe2000f8e333f */
[----:B------:R-:W-:Y:S05]  /*0a00*/  BRA `(.L_x_239) ;  /* 0x0000004000007947 */ /* 0x000fea0003800000 */
.L_x_238:
[----:B------:R-:W-:Y:S02]  /*0a10*/  UISETP.NE.AND UP0, UPT, UR5, 0x1, UPT ;  /* 0x000000010500788c */ /* 0x000fe4000bf05270 */
[----:B------:R-:W-:Y:S02]  /*0a20*/  ULDC.64 UR6, c[0x0][0x330] ;  /* 0x0000cc0000067ab9 */ /* 0x000fe40000000a00 */
[----:B------:R-:W-:-:S07]  /*0a30*/  UIMAD.WIDE.U32 UR16, UR15, UR6, URZ ;  /* 0x000000060f1072a5 */ /* 0x000fce000f8e003f */
[----:B------:R-:W-:Y:S02]  /*0a40*/  @UP0 USHF.R.U32.HI UR15, URZ, UR7, UR17 ;  /* 0x000000073f0f0299 */ /* 0x000fe40008011611 */
.L_x_239:
[----:B------:R-:W-:Y:S02]  /*0a50*/  ULDC UR6, c[0x0][0x32c] ;  /* 0x0000cb0000067ab9 */ /* 0x000fe40000000800 */
[----:B------:R-:W-:-:S04]  /*0a60*/  UIMAD UR6, UR15, UR5, UR6 ;  /* 0x000000050f0672a4 */ /* 0x000fc8000f8e0206 */
[----:B------:R-:W-:-:S04]  /*0a70*/  UISETP.LT.AND UP0, UPT, UR4, UR6, UPT ;  /* 0x000000060400728c */ /* 0x000fc8000bf01270 */
[----:B------:R-:W-:Y:S02]  /*0a80*/  USEL UR4, UR4, UR6, UP0 ;  /* 0x0000000604047287 */ /* 0x000fe40008000000 */
.L_x_237:
[----:B------:R-:W-:Y:S01]  /*0a90*/  UIADD3 UR17, UR8, 0x3f, URZ ;  /* 0x0000003f08117890 */ /* 0x000fe2000fffe03f */
[----:B------:R-:W-:Y:S01]  /*0aa0*/  PLOP3.LUT P0, PT, PT, PT, UP1, 0x40, 0x0 ;  /* 0x000000000000781c */ /* 0x000fe20003f0e818 */
[----:B------:R-:W-:Y:S02]  /*0ab0*/  UIADD3 UR15, UR4, 0x3f, URZ ;  /* 0x0000003f040f7890 */ /* 0x000fe4000fffe03f */
[----:B------:R-:W-:Y:S02]  /*0ac0*/  ULDC.64 UR6, c[0x0][0x2c8] ;  /* 0x0000b20000067ab9 */ /* 0x000fe40000000a00 */
[----:B------:R-:W-:Y:S02]  /*0ad0*/  UIMAD.WIDE.U32 UR22, UR26, UR6, URZ ;  /* 0x000000061a1672a5 */ /* 0x000fe4000f8e003f */
[----:B------:R-:W-:Y:S02]  /*0ae0*/  USHF.R.S32.HI UR16, URZ, 0x1f, UR17 ;  /* 0x0000001f3f107899 */ /* 0x000fe40008011411 */
[----:B------:R-:W-:-:S02]  /*0af0*/  USHF.R.S32.HI UR6, URZ, 0x1f, UR15 ;  /* 0x0000001f3f067899 */ /* 0x000fc4000801140f */
[----:B------:R-:W-:Y:S02]  /*0b00*/  ULEA.HI UR16, UR16, UR17, URZ, 0x6 ;  /* 0x0000001110107291 */ /* 0x000fe4000f8f303f */
[----:B------:R-:W-:Y:S02]  /*0b10*/  ULEA.HI UR6, UR6, UR15, URZ, 0x6 ;  /* 0x0000000f06067291 */ /* 0x000fe4000f8f303f */
[----:B------:R-:W-:Y:S02]  /*0b20*/  UMOV UR4, UR26 ;  /* 0x0000001a00047c82 */ /* 0x000fe40008000000 */
[----:B------:R-:W-:Y:S02]  /*0b30*/  @UP2 USHF.R.U32.HI UR4, URZ, UR7, UR23 ;  /* 0x000000073f042299 */ /* 0x000fe40008011617 */
[----:B------:R-:W-:Y:S02]  /*0b40*/  USHF.R.S32.HI UR16, URZ, 0x6, UR16 ;  /* 0x000000063f107899 */ /* 0x000fe40008011410 */
[----:B------:R-:W-:-:S02]  /*0b50*/  USHF.R.S32.HI UR22, URZ, 0x6, UR6 ;  /* 0x000000063f167899 */ /* 0x000fc40008011406 */
[----:B------:R-:W-:Y:S02]  /*0b60*/  UIADD3 UR23, UR8, -UR12, URZ ;  /* 0x8000000c08177290 */ /* 0x000fe4000fffe03f */
[----:B------:R-:W-:Y:S02]  /*0b70*/  UISETP.LT.AND UP0, UPT, UR16, UR22, UPT ;  /* 0x000000161000728c */ /* 0x000fe4000bf01270 */
[----:B------:R-:W-:Y:S02]  /*0b80*/  UIADD3 UR7, UR23, UR4, URZ ;  /* 0x0000000417077290 */ /* 0x000fe4000fffe03f */
[----:B------:R-:W-:Y:S02]  /*0b90*/  ULDC UR6, c[0x0][0x324] ;  /* 0x0000c90000067ab9 */ /* 0x000fe40000000800 */
[----:B------:R-:W-:Y:S02]  /*0ba0*/  USEL UR22, UR16, UR22, UP0 ;  /* 0x0000001610167287 */ /* 0x000fe40008000000 */
[----:B------:R-:W-:Y:S01]  /*0bb0*/  UIADD3 UR6, UR7, -UR6, URZ ;  /* 0x8000000607067290 */ /* 0x000fe2000fffe03f */
[----:B------:R-:W-:Y:S05]  /*0bc0*/  @P0 BRA `(.L_x_240) ;  /* 0x0000014000000947 */ /* 0x000fea0003800000 */
[----:B------:R-:W-:-:S06]  /*0bd0*/  UISETP.GT.AND UP0, UPT, UR7, -0x1, UPT ;  /* 0xffffffff0700788c */ /* 0x000fcc000bf04270 */
[----:B------:R-:W-:-:S13]  /*0be0*/  PLOP3.LUT P0, PT, PT, PT, UP0, 0x80, 0x0 ;  /* 0x000000000000781c */ /* 0x000fda0003f0f008 */
[----:B------:R-:W-:Y:S05]  /*0bf0*/  @P0 BRA `(.L_x_241) ;  /* 0x0000008000000947 */ /* 0x000fea0003800000 */
        /* <DEDUP_REMOVED lines=8> */
.L_x_241:
[----:B------:R-:W-:-:S03]  /*0c80*/  UISETP.NE.AND UP0, UPT, UR5, 0x1, UPT ;  /* 0x000000010500788c */ /* 0x000fc6000bf05270 */
[----:B------:R-:W-:Y:S02]  /*0c90*/  ULDC.64 UR4, c[0x0][0x330] ;  /* 0x0000cc0000047ab9 */ /* 0x000fe40000000a00 */
[----:B------:R-:W-:-:S07]  /*0ca0*/  UIMAD.WIDE.U32 UR16, UR7, UR4, URZ ;  /* 0x00000004071072a5 */ /* 0x000fce000f8e003f */
[----:B------:R-:W-:Y:S02]  /*0cb0*/  @UP0 UMOV UR15, UR17 ;  /* 0x00000011000f0c82 */ /* 0x000fe40008000000 */
[----:B------:R-:W-:Y:S02]  /*0cc0*/  @UP0 USHF.R.U32.HI UR7, URZ, UR5, UR15 ;  /* 0x000000053f070299 */ /* 0x000fe4000801160f */
.L_x_242:
[----:B------:R-:W-:Y:S02]  /*0cd0*/  ULDC UR4, c[0x0][0x32c] ;  /* 0x0000cb0000047ab9 */ /* 0x000fe40000000800 */
[----:B------:R-:W-:-:S04]  /*0ce0*/  UIMAD UR4, UR7, UR4, URZ ;  /* 0x00000004070472a4 */ /* 0x000fc8000f8e023f */
[----:B------:R-:W-:-:S04]  /*0cf0*/  UISETP.LT.AND UP0, UPT, UR6, UR4, UPT ;  /* 0x000000040600728c */ /* 0x000fc8000bf01270 */
[----:B------:R-:W-:-:S04]  /*0d00*/  USEL UR6, UR6, UR4, !UP0 ;  /* 0x0000000406067287 */ /* 0x000fc8000c000000 */
.L_x_240:
[----:B------:R-:W-:Y:S01]  /*0d10*/  USHF.R.S32.HI UR4, URZ, 0x1f, UR6 ;  /* 0x0000001f3f047899 */ /* 0x000fe20008011406 */
[----:B------:R-:W-:Y:S01]  /*0d20*/  PLOP3.LUT P2, PT, PT, PT, PT, 0x80, 0x0 ;  /* 0x000000000000781c */ /* 0x000fe20003f4f070 */
[----:B------:R-:W-:Y:S01]  /*0d30*/  IMAD.MOV.U32 R3, RZ, RZ, RZ ;  /* 0x000000ffff037224 */ /* 0x000fe200078e00ff */
[----:B------:R-:W-:Y:S01]  /*0d40*/  CS2R R96, SRZ ;  /* 0x0000000000607805 */ /* 0x000fe2000001ff00 */
[----:B------:R-:W-:Y:S01]  /*0d50*/  ULEA.HI UR4, UR4, UR6, URZ, 0x6 ;  /* 0x0000000604047291 */ /* 0x000fe2000f8f303f */
[----:B------:R-:W-:Y:S01]  /*0d60*/  IMAD.MOV.U32 R98, RZ, RZ, RZ ;  /* 0x000000ffff627224 */ /* 0x000fe200078e00ff */
[----:B------:R-:W-:Y:S01]  /*0d70*/  CS2R R94, SRZ ;  /* 0x00000000005e7805 */ /* 0x000fe2000001ff00 */
[----:B------:R-:W-:Y:S01]  /*0d80*/  CS2R R92, SRZ ;  /* 0x00000000005c7805 */ /* 0x000fe2000001ff00 */
[----:B------:R-:W-:Y:S01]  /*0d90*/  USHF.R.S32.HI UR7, URZ, 0x6, UR4 ;  /* 0x000000063f077899 */ /* 0x000fe20008011404 */
[----:B------:R-:W-:Y:S01]  /*0da0*/  CS2R R90, SRZ ;  /* 0x00000000005a7805 */ /* 0x000fe2000001ff00 */
[----:B------:R-:W-:Y:S01]  /*0db0*/  CS2R R88, SRZ ;  /* 0x0000000000587805 */ /* 0x000fe2000001ff00 */
[----:B------:R-:W-:Y:S01]  /*0dc0*/  MOV R87, RZ ;  /* 0x000000ff00577202 */ /* 0x000fe20000000f00 */
[----:B------:R-:W-:Y:S01]  /*0dd0*/  UISETP.LT.AND UP0, UPT, URZ, UR7, UPT ;  /* 0x000000073f00728c */ /* 0x000fe2000bf01270 */
[----:B------:R-:W-:Y:S01]  /*0de0*/  IMAD.MOV.U32 R4, RZ, RZ, RZ ;  /* 0x000000ffff047224 */ /* 0x000fe200078e00ff */
[----:B------:R-:W-:Y:S01]  /*0df0*/  CS2R R84, SRZ ;  /* 0x0000000000547805 */ /* 0x000fe2000001ff00 */
        /* <DEDUP_REMOVED lines=44> */
[----:B------:R-:W-:Y:S05]  /*10c0*/  @!P0 BRA `(.L_x_243) ;  /* 0x0000f8e000008947 */ /* 0x000fea0003800000 */
[----:B------:R-:W-:Y:S02]  /*10d0*/  ULDC.64 UR4, c[0x0][0x340] ;  /* 0x0000d00000047ab9 */ /* 0x000fe40000000a00 */
[----:B------:R-:W-:-:S04]  /*10e0*/  UISETP.NE.U32.AND UP0, UPT, URZ, UR4, UPT ;  /* 0x000000043f00728c */ /* 0x000fc8000bf05070 */
[----:B------:R-:W-:-:S03]  /*10f0*/  UISETP.NE.AND.EX UP0, UPT, URZ, UR5, UPT, UP0 ;  /* 0x000000053f00728c */ /* 0x000fc6000bf05300 */
[----:B------:R-:W-:-:S03]  /*1100*/  ULDC.64 UR4, c[0x0][0x340] ;  /* 0x0000d00000047ab9 */ /* 0x000fc60000000a00 */
[----:B------:R-:W-:-:S05]  /*1110*/  PLOP3.LUT P2, PT, PT, PT, UP0, 0x80, 0x0 ;  /* 0x000000000000781c */ /* 0x000fca0003f4f008 */
[----:B------:R-:W-:-:S06]  /*1120*/  @UP0 UIMAD.WIDE UR4, UR13, UR14, UR4 ;  /* 0x0000000e0d0402a5 */ /* 0x000fcc000f8e0204 */
[----:B------:R-:W-:Y:S02]  /*1130*/  IMAD.U32 R3, RZ, RZ, UR5 ;  /* 0x00000005ff037e24 */ /* 0x000fe4000f8e00ff */
[----:B------:R-:W-:Y:S01]  /*1140*/  IMAD.U32 R2, RZ, RZ, UR4 ;  /* 0x00000004ff027e24 */ /* 0x000fe2000f8e00ff */
[----:B------:R-:W-:Y:S01]  /*1150*/  SHF.R.S32.HI R89, RZ, 0x1f, R86 ;  /* 0x0000001fff597819 */ /* 0x000fe20000011456 */
[----:B------:R-:W-:Y:S02]  /*1160*/  USHF.R.S32.HI UR6, URZ, 0x1f, UR9 ;  /* 0x0000001f3f067899 */ /* 0x000fe40008011409 */
[----:B------:R-:W-:Y:S01]  /*1170*/  ULDC.64 UR4, c[0x0][0x178] ;  /* 0x00005e0000047ab9 */ /* 0x000fe20000000a00 */
[----:B------:R1:W2:Y:S01]  /*1180*/  @P2 LDG.E R3, [R2.64] ;  /* 0x0000001402032981 */ /* 0x0002a2000c1e1900 */
[-C--:B------:R-:W-:Y:S01]  /*1190*/  LEA.HI R13, R89, R86.reuse, RZ, 0x3 ;  /* 0x00000056590d7211 */ /* 0x080fe200078f18ff */
[----:B------:R-:W-:Y:S01]  /*11a0*/  UIMAD UR6, UR6, UR4, URZ ;  /* 0x00000004060672a4 */ /* 0x000fe2000f8e023f */
[----:B------:R-:W-:Y:S01]  /*11b0*/  PLOP3.LUT P1, PT, PT, PT, UP2, 0x80, 0x0 ;  /* 0x000000000000781c */ /* 0x000fe20003f2f028 */
[----:B------:R-:W-:Y:S01]  /*11c0*/  UIMAD.WIDE.U32 UR14, UR9, UR4, URZ ;  /* 0x00000004090e72a5 */ /* 0x000fe2000f8e003f */
[----:B------:R-:W-:Y:S01]  /*11d0*/  LOP3.LUT R5, R13, 0xfffffff8, RZ, 0xc0, !PT ;  /* 0xfffffff80d057812 */ /* 0x000fe200078ec0ff */
[----:B------:R-:W-:Y:S01]  /*11e0*/  UIMAD UR6, UR9, UR5, UR6 ;  /* 0x00000005090672a4 */ /* 0x000fe2000f8e0206 */
[----:B------:R-:W-:Y:S01]  /*11f0*/  SHF.R.S32.HI R13, RZ, 0x3, R13 ;  /* 0x00000003ff0d7819 */ /* 0x000fe2000001140d */
[----:B------:R-:W-:Y:S01]  /*1200*/  USHF.R.S32.HI UR9, URZ, 0x1f, UR13 ;  /* 0x0000001f3f097899 */ /* 0x000fe2000801140d */
[----:B------:R-:W-:Y:S01]  /*1210*/  PLOP3.LUT P0, PT, PT, PT, UP2, 0x80, 0x0 ;  /* 0x000000000000781c */ /* 0x000fe20003f0f028 */
[----:B------:R-:W-:Y:S01]  /*1220*/  IMAD.IADD R12, R86, 0x1, -R5 ;  /* 0x00000001560c7824 */ /* 0x000fe200078e0a05 */
[----:B------:R-:W-:Y:S01]  /*1230*/  ULDC.64 UR4, c[0x0][0x1b8] ;  /* 0x00006e0000047ab9 */ /* 0x000fe20000000a00 */
[----:B------:R-:W-:Y:S01]  /*1240*/  IMAD.SHL.U32 R207, R13, 0x40, RZ ;  /* 0x000000400dcf7824 */ /* 0x000fe200078e00ff */
[----:B------:R-:W-:Y:S01]  /*1250*/  UIADD3 UR15, UR15, UR6, URZ ;  /* 0x000000060f0f7290 */ /* 0x000fe2000fffe03f */
[C---:B------:R-:W-:Y:S01]  /*1260*/  IMAD R210, R12.reuse, 0x20, R13 ;  /* 0x000000200cd27824 */ /* 0x040fe200078e020d */
[----:B------:R-:W-:Y:S01]  /*1270*/  UIMAD UR6, UR18, UR4, URZ ;  /* 0x00000004120672a4 */ /* 0x000fe2000f8e023f */
[----:B------:R-:W-:Y:S01]  /*1280*/  IMAD.SHL.U32 R218, R12, 0x8, RZ ;  /* 0x000000080cda7824 */ /* 0x000fe200078e00ff */
[----:B------:R-:W-:Y:S01]  /*1290*/  USEL UR9, UR9, URZ, !UP3 ;  /* 0x0000003f09097287 */ /* 0x000fe2000d800000 */
[----:B------:R-:W-:Y:S01]  /*12a0*/  LOP3.LUT R207, R207, 0x1c0, RZ, 0xc0, !PT ;  /* 0x000001c0cfcf7812 */ /* 0x000fe200078ec0ff */
[----:B------:R-:W-:Y:S01]  /*12b0*/  UIMAD UR6, UR10, UR5, UR6 ;  /* 0x000000050a0672a4 */ /* 0x000fe2000f8e0206 */
[----:B------:R-:W-:Y:S01]  /*12c0*/  IADD3 R0, R210, UR26, RZ ;  /* 0x0000001ad2007c10 */ /* 0x000fe2000fffe0ff */
[----:B------:R-:W-:Y:S01]  /*12d0*/  UIMAD.WIDE.U32 UR16, UR10, UR4, UR14 ;  /* 0x000000040a1072a5 */ /* 0x000fe2000f8e000e */
[----:B------:R-:W-:Y:S01]  /*12e0*/  IADD3 R4, R218, 0x40, RZ ;  /* 0x00000040da047810 */ /* 0x000fe20007ffe0ff */
[----:B------:R-:W-:Y:S01]  /*12f0*/  USEL UR14, UR13, URZ, !UP3 ;  /* 0x0000003f0d0e7287 */ /* 0x000fe2000d800000 */
[-C--:B------:R-:W-:Y:S01]  /*1300*/  LEA.HI R10, R89, R86.reuse, RZ, 0x6 ;  /* 0x00000056590a7211 */ /* 0x080fe200078f30ff */
[----:B------:R-:W-:Y:S01]  /*1310*/  ULDC.64 UR4, c[0x0][0x1c0] ;  /* 0x0000700000047ab9 */ /* 0x000fe20000000a00 */
[----:B-1----:R-:W-:Y:S01]  /*1320*/  @P1 IMAD.HI.U32 R2, R0, c[0x0][0x2c8], RZ ;  /* 0x0000b20000021a27 */ /* 0x002fe200078e00ff */
[----:B------:R-:W-:Y:S01]  /*1330*/  UIMAD UR9, UR9, UR4, URZ ;  /* 0x00000004090972a4 */ /* 0x000fe2000f8e023f */
[----:B------:R-:W-:Y:S01]  /*1340*/  ISETP.GE.AND P4, PT, R218, c[0x0][0x198], PT ;  /* 0x00006600da007a0c */ /* 0x000fe20003f86270 */
[----:B------:R-:W-:Y:S01]  /*1350*/  UIADD3 UR17, UR17, UR6, URZ ;  /* 0x0000000611117290 */ /* 0x000fe2000fffe03f */
[----:B------:R-:W-:Y:S01]  /*1360*/  IMAD.MOV.U32 R7, RZ, RZ, R0 ;  /* 0x000000ffff077224 */ /* 0x000fe200078e0000 */
[----:B------:R-:W-:Y:S01]  /*1370*/  UIMAD UR5, UR14, UR5, UR9 ;  /* 0x000000050e0572a4 */ /* 0x000fe2000f8e0209 */
[----:B------:R-:W-:Y:S01]  /*1380*/  @P0 SHF.R.U32.HI R7, RZ, c[0x0][0x2cc], R2 ;  /* 0x0000b300ff070a19 */ /* 0x000fe20000011602 */
[----:B------:R-:W-:Y:S01]  /*1390*/  UIMAD.WIDE.U32 UR14, UR14, UR4, UR16 ;  /* 0x000000040e0e72a5 */ /* 0x000fe2000f8e0010 */
[----:B------:R-:W-:Y:S01]  /*13a0*/  ISETP.GE.AND P3, PT, R4, c[0x0][0x198], PT ;  /* 0x0000660004007a0c */ /* 0x000fe20003f66270 */
[----:B------:R-:W-:Y:S01]  /*13b0*/  IMAD.SHL.U32 R10, R10, 0x8, RZ ;  /* 0x000000080a0a7824 */ /* 0x000fe200078e00ff */
[--C-:B------:R-:W-:Y:S01]  /*13c0*/  SHF.R.S32.HI R2, RZ, 0x1f, R7.reuse ;  /* 0x0000001fff027819 */ /* 0x100fe20000011407 */
[----:B------:R-:W-:Y:S01]  /*13d0*/  UIADD3 UR5, UR15, UR5, URZ ;  /* 0x000000050f057290 */ /* 0x000fe2000fffe03f */
[----:B------:R-:W-:Y:S01]  /*13e0*/  IMAD.MOV R5, RZ, RZ, -R7 ;  /* 0x000000ffff057224 */ /* 0x000fe200078e0a07 */
[----:B------:R-:W-:Y:S01]  /*13f0*/  ULDC UR4, c[0x0][0x2c4] ;  /* 0x0000b10000047ab9 */ /* 0x000fe20000000800 */
[----:B------:R-:W-:Y:S01]  /*1400*/  IMAD.U32 R9, RZ, RZ, UR15 ;  /* 0x0000000fff097e24 */ /* 0x000fe2000f8e00ff */
[----:B------:R-:W-:Y:S01]  /*1410*/  UIMAD UR4, UR12, UR4, URZ ;  /* 0x000000040c0472a4 */ /* 0x000fe2000f8e023f */
[----:B------:R-:W-:Y:S01]  /*1420*/  IMAD R0, R5, c[0x0][0x2c4], R0 ;  /* 0x0000b10005007a24 */ /* 0x000fe200078e0200 */
[----:B------:R-:W-:Y:S01]  /*1430*/  LEA.HI R5, R89, R86, RZ, 0x4 ;  /* 0x0000005659057211 */ /* 0x000fe200078f20ff */
[----:B------:R-:W-:Y:S01]  /*1440*/  IMAD R2, R2, c[0x0][0x1b0], RZ ;  /* 0x00006c0002027a24 */ /* 0x000fe200078e02ff */
[----:B------:R-:W-:Y:S01]  /*1450*/  BSSY B0, `(.L_x_244) ;  /* 0x0000033000007945 */ /* 0x000fe20003800000 */
[----:B------:R-:W-:Y:S01]  /*1460*/  IMAD.U32 R8, RZ, RZ, UR14 ;  /* 0x0000000eff087e24 */ /* 0x000fe2000f8e00ff */
[----:B------:R-:W-:Y:S01]  /*1470*/  SHF.R.S32.HI R11, RZ, 0x1f, R0 ;  /* 0x0000001fff0b7819 */ /* 0x000fe20000011400 */
[----:B------:R-:W-:-:S02]  /*1480*/  IMAD.U32 R9, RZ, RZ, UR5 ;  /* 0x00000005ff097e24 */ /* 0x000fc4000f8e00ff */
[C---:B------:R-:W-:Y:S02]  /*1490*/  IMAD R2, R7.reuse, c[0x0][0x1b4], R2 ;  /* 0x00006d0007027a24 */ /* 0x040fe400078e0202 */
[----:B------:R-:W-:Y:S01]  /*14a0*/  IMAD.WIDE.U32 R6, R7, c[0x0][0x1b0], R8 ;  /* 0x00006c0007067a25 */ /* 0x000fe200078e0008 */
[----:B------:R-:W-:-:S03]  /*14b0*/  LOP3.LUT R9, R5, 0xfffffff0, RZ, 0xc0, !PT ;  /* 0xfffffff005097812 */ /* 0x000fc600078ec0ff */
[----:B------:R-:W-:Y:S01]  /*14c0*/  IMAD.IADD R7, R7, 0x1, R2 ;  /* 0x0000000107077824 */ /* 0x000fe200078e0202 */
[----:B------:R-:W-:Y:S01]  /*14d0*/  SHF.R.U32.HI R2, RZ, 0x3, R207 ;  /* 0x00000003ff027819 */ /* 0x000fe200000116cf */
[----:B------:R-:W-:Y:S01]  /*14e0*/  IMAD R11, R11, c[0x0][0x1a8], RZ ;  /* 0x00006a000b0b7a24 */ /* 0x000fe200078e02ff */
[----:B------:R-:W-:Y:S01]  /*14f0*/  LOP3.LUT R207, R207, 0x38, R218, 0xf8, !PT ;  /* 0x00000038cfcf7812 */ /* 0x000fe200078ef8da */
[----:B------:R-:W-:-:S03]  /*1500*/  IMAD.WIDE.U32 R6, R0, c[0x0][0x1a8], R6 ;  /* 0x00006a0000067a25 */ /* 0x000fc600078e0006 */
[----:B------:R-:W-:Y:S01]  /*1510*/  LOP3.LUT R207, R207, R2, RZ, 0x3c, !PT ;  /* 0x00000002cfcf7212 */ /* 0x000fe200078e3cff */
[----:B------:R-:W-:Y:S01]  /*1520*/  IMAD R11, R0, c[0x0][0x1ac], R11 ;  /* 0x00006b00000b7a24 */ /* 0x000fe200078e020b */
[----:B------:R-:W-:Y:S01]  /*1530*/  LEA R15, P0, R6, c[0x0][0x160], 0x1 ;  /* 0x00005800060f7a11 */ /* 0x000fe200078008ff */
[----:B------:R-:W-:Y:S01]  /*1540*/  IMAD.IADD R0, R86, 0x1, -R9 ;  /* 0x0000000156007824 */ /* 0x000fe200078e0a09 */
[----:B------:R-:W-:Y:S01]  /*1550*/  LOP3.LUT R207, R207, 0xfffffe00, R10, 0xf8, !PT ;  /* 0xfffffe00cfcf7812 */ /* 0x000fe200078ef80a */
[----:B------:R-:W-:Y:S02]  /*1560*/  IMAD.IADD R8, R7, 0x1, R11 ;  /* 0x0000000107087824 */ /* 0x000fe400078e020b */
[----:B------:R-:W-:Y:S01]  /*1570*/  IMAD.MOV.U32 R2, RZ, RZ, 0x10 ;  /* 0x00000010ff027424 */ /* 0x000fe200078e00ff */
[----:B------:R-:W-:Y:S01]  /*1580*/  SHF.R.S32.HI R7, RZ, 0x1f, R0 ;  /* 0x0000001fff077819 */ /* 0x000fe20000011400 */
[----:B------:R1:W3:Y:S01]  /*1590*/  SHFL.IDX PT, R16, R15, RZ, 0x181f ;  /* 0x00181fff0f107589 */ /* 0x0002e200000e0000 */
[----:B------:R-:W-:-:S02]  /*15a0*/  LEA.HI.X R8, R6, c[0x0][0x164], R8, 0x1, P0 ;  /* 0x0000590006087a11 */ /* 0x000fc400000f0c08 */
[----:B------:R-:W-:Y:S02]  /*15b0*/  LEA.HI R7, R7, R0, RZ, 0x3 ;  /* 0x0000000007077211 */ /* 0x000fe400078f18ff */
[----:B------:R-:W-:Y:S01]  /*15c0*/  IADD3 R6, R13, UR26, RZ ;  /* 0x0000001a0d067c10 */ /* 0x000fe2000fffe0ff */
[----:B------:R1:W4:Y:S01]  /*15d0*/  SHFL.IDX PT, R17, R8, RZ, 0x181f ;  /* 0x00181fff08117589 */ /* 0x00032200000e0000 */
[----:B------:R-:W-:Y:S02]  /*15e0*/  LOP3.LUT R9, R7, 0xfffffff8, RZ, 0xc0, !PT ;  /* 0xfffffff807097812 */ /* 0x000fe400078ec0ff */
[----:B------:R-:W-:-:S03]  /*15f0*/  ISETP.GE.AND P5, PT, R6, UR4, PT ;  /* 0x0000000406007c0c */ /* 0x000fc6000bfa6270 */
[----:B------:R-:W-:Y:S01]  /*1600*/  IMAD.IADD R9, R0, 0x1, -R9 ;  /* 0x0000000100097824 */ /* 0x000fe200078e0a09 */
[----:B------:R-:W-:-:S04]  /*1610*/  IADD3 R0, R218, 0x80, RZ ;  /* 0x00000080da007810 */ /* 0x000fc80007ffe0ff */
[----:B------:R-:W-:Y:S01]  /*1620*/  ISETP.GE.AND P0, PT, R0, c[0x0][0x198], PT ;  /* 0x0000660000007a0c */ /* 0x000fe20003f06270 */
[----:B--2---:R2:W5:Y:S03]  /*1630*/  @P2 R2UR UR9, R3 ;  /* 0x00000000030923c2 */ /* 0x00456600000e0000 */
[----:B------:R-:W-:Y:S01]  /*1640*/  R2P PR, R9, 0x6 ;  /* 0x0000000609007804 */ /* 0x000fe20000000000 */
[----:B-----5:R-:W-:-:S04]  /*1650*/  @!UP0 UMOV UR9, UR13 ;  /* 0x0000000d00098c82 */ /* 0x020fc80008000000 */
[----:B------:R-:W-:Y:S01]  /*1660*/  SEL R2, R2, 0xfffffff0, !P1 ;  /* 0xfffffff002027807 */ /* 0x000fe20004800000 */
[----:B--2---:R-:W-:-:S05]  /*1670*/  IMAD.MOV.U32 R3, RZ, RZ, 0x20 ;  /* 0x00000020ff037424 */ /* 0x004fca00078e00ff */
[----:B------:R-:W-:Y:S01]  /*1680*/  SEL R3, R3, 0xffffffe0, !P2 ;  /* 0xffffffe003037807 */ /* 0x000fe20005000000 */
[----:B------:R-:W-:Y:S05]  /*1690*/  @P5 BRA `(.L_x_245) ;  /* 0x000000e000005947 */ /* 0x000fea0003800000 */
[----:B-1-34-:R-:W-:Y:S01]  /*16a0*/  SHF.R.S32.HI R11, RZ, 0x1f, R4 ;  /* 0x0000001fff0b7819 */ /* 0x01afe20000011404 */
[----:B------:R-:W-:Y:S01]  /*16b0*/  IMAD.SHL.U32 R14, R207, 0x2, RZ ;  /* 0x00000002cf0e7824 */ /* 0x000fe200078e00ff */
[----:B------:R-:W-:Y:S02]  /*16c0*/  SHF.R.S32.HI R19, RZ, 0x1f, R0 ;  /* 0x0000001fff137819 */ /* 0x000fe40000011400 */
[----:B------:R-:W-:Y:S02]  /*16d0*/  LEA.HI R11, R11, R4, RZ, 0x3 ;  /* 0x000000040b0b7211 */ /* 0x000fe400078f18ff */
[----:B------:R-:W-:Y:S01]  /*16e0*/  LEA.HI R10, R19, R0, RZ, 0x3 ;  /* 0x00000000130a7211 */ /* 0x000fe200078f18ff */
[----:B------:R-:W-:Y:S01]  /*16f0*/  IMAD.WIDE R18, R218, 0x2, R16 ;  /* 0x00000002da127825 */ /* 0x000fe200078e0210 */
        /* <DEDUP_REMOVED lines=8> */
.L_x_245:
[----:B-1-34-:R-:W-:Y:S05]  /*1780*/  BSYNC B0 ;  /* 0x0000000000007941 */ /* 0x01afea0003800000 */
.L_x_244:
[----:B------:R-:W-:Y:S01]  /*1790*/  IADD3 R10, R6, 0x20, RZ ;  /* 0x00000020060a7810 */ /* 0x000fe20007ffe0ff */
[----:B------:R1:W2:Y:S01]  /*17a0*/  SHFL.IDX PT, R17, R8, 0x1, 0x181f ;  /* 0x00381f0008117f89 */ /* 0x0002a200000e0000 */
[----:B------:R-:W-:Y:S02]  /*17b0*/  BSSY B0, `(.L_x_246) ;  /* 0x0000012000007945 */ /* 0x000fe40003800000 */
[----:B------:R-:W-:Y:S01]  /*17c0*/  ISETP.GE.AND P1, PT, R10, UR4, PT ;  /* 0x000000040a007c0c */ /* 0x000fe2000bf26270 */
[----:B------:R1:W3:-:S12]  /*17d0*/  SHFL.IDX PT, R16, R15, 0x1, 0x181f ;  /* 0x00381f000f107f89 */ /* 0x0002d800000e0000 */
[----:B------:R-:W-:Y:S05]  /*17e0*/  @P1 BRA `(.L_x_247) ;  /* 0x000000e000001947 */ /* 0x000fea0003800000 */
[----:B------:R-:W-:Y:S01]  /*17f0*/  SHF.R.S32.HI R11, RZ, 0x1f, R4 ;  /* 0x0000001fff0b7819 */ /* 0x000fe20000011404 */
[----:B------:R-:W-:Y:S01]  /*1800*/  IMAD.SHL.U32 R14, R207, 0x2, RZ ;  /* 0x00000002cf0e7824 */ /* 0x000fe200078e00ff */
[----:B------:R-:W-:Y:S02]  /*1810*/  SHF.R.S32.HI R19, RZ, 0x1f, R0 ;  /* 0x0000001fff137819 */ /* 0x000fe40000011400 */
[----:B------:R-:W-:Y:S02]  /*1820*/  LEA.HI R11, R11, R4, RZ, 0x3 ;  /* 0x000000040b0b7211 */ /* 0x000fe400078f18ff */
[----:B------:R-:W-:Y:S01]  /*1830*/  LEA.HI R10, R19, R0, RZ, 0x3 ;  /* 0x00000000130a7211 */ /* 0x000fe200078f18ff */
[----:B--23--:R-:W-:Y:S01]  /*1840*/  IMAD.WIDE R18, R218, 0x2, R16 ;  /* 0x00000002da127825 */ /* 0x00cfe200078e0210 */
        /* <DEDUP_REMOVED lines=8> */
.L_x_247:
[----:B------:R-:W-:Y:S05]  /*18d0*/  BSYNC B0 ;  /* 0x0000000000007941 */ /* 0x000fea0003800000 */
.L_x_246:
[----:B--2---:R-:W-:Y:S01]  /*18e0*/  IADD3 R10, R6, 0x40, RZ ;  /* 0x00000040060a7810 */ /* 0x004fe20007ffe0ff */
[----:B------:R2:W4:Y:S01]  /*18f0*/  SHFL.IDX PT, R17, R8, 0x2, 0x181f ;  /* 0x00581f0008117f89 */ /* 0x00052200000e0000 */
[----:B------:R-:W-:Y:S02]  /*1900*/  BSSY B0, `(.L_x_248) ;  /* 0x0000012000007945 */ /* 0x000fe40003800000 */
[----:B------:R-:W-:Y:S01]  /*1910*/  ISETP.GE.AND P1, PT, R10, UR4, PT ;  /* 0x000000040a007c0c */ /* 0x000fe2000bf26270 */
[----:B---3--:R2:W3:-:S12]  /*1920*/  SHFL.IDX PT, R16, R15, 0x2, 0x181f ;  /* 0x00581f000f107f89 */ /* 0x0084d800000e0000 */
[----:B------:R-:W-:Y:S05]  /*1930*/  @P1 BRA `(.L_x_249) ;  /* 0x000000e000001947 */ /* 0x000fea0003800000 */
[----:B------:R-:W-:Y:S01]  /*1940*/  SHF.R.S32.HI R11, RZ, 0x1f, R4 ;  /* 0x0000001fff0b7819 */ /* 0x000fe20000011404 */
[----:B------:R-:W-:Y:S01]  /*1950*/  IMAD.SHL.U32 R14, R207, 0x2, RZ ;  /* 0x00000002cf0e7824 */ /* 0x000fe200078e00ff */
[----:B------:R-:W-:Y:S02]  /*1960*/  SHF.R.S32.HI R19, RZ, 0x1f, R0 ;  /* 0x0000001fff137819 */ /* 0x000fe40000011400 */
[----:B------:R-:W-:Y:S02]  /*1970*/  LEA.HI R11, R11, R4, RZ, 0x3 ;  /* 0x000000040b0b7211 */ /* 0x000fe400078f18ff */
[----:B------:R-:W-:Y:S01]  /*1980*/  LEA.HI R10, R19, R0, RZ, 0x3 ;  /* 0x00000000130a7211 */ /* 0x000fe200078f18ff */
[----:B---34-:R-:W-:Y:S01]  /*1990*/  IMAD.WIDE R18, R218, 0x2, R16 ;  /* 0x00000002da127825 */ /* 0x018fe200078e0210 */
        /* <DEDUP_REMOVED lines=8> */
.L_x_249:
[----:B------:R-:W-:Y:S05]  /*1a20*/  BSYNC B0 ;  /* 0x0000000000007941 */ /* 0x000fea0003800000 */
.L_x_248:
[----:B---3--:R-:W-:Y:S01]  /*1a30*/  SHFL.IDX PT, R18, R15, 0x3, 0x181f ;  /* 0x00781f000f127f89 */ /* 0x008fe200000e0000 */
[----:B------:R-:W-:Y:S01]  /*1a40*/  IMAD.MOV.U32 R10, RZ, RZ, c[0x0][0x2b8] ;  /* 0x0000ae00ff0a7624 */ /* 0x000fe200078e00ff */
[----:B------:R-:W-:Y:S01]  /*1a50*/  UIADD3 UR28, UR22, -0x1, URZ ;  /* 0xffffffff161c7890 */ /* 0x000fe2000fffe03f */
[----:B------:R-:W-:Y:S01]  /*1a60*/  SHF.R.S32.HI R217, RZ, 0x1f, R4 ;  /* 0x0000001fffd97819 */ /* 0x000fe20000011404 */
[----:B------:R-:W3:Y:S01]  /*1a70*/  SHFL.IDX PT, R19, R8, 0x3, 0x181f ;  /* 0x00781f0008137f89 */ /* 0x000ee200000e0000 */
[----:B------:R-:W-:Y:S01]  /*1a80*/  SHF.R.S32.HI R11, RZ, 0x1f, R0 ;  /* 0x0000001fff0b7819 */ /* 0x000fe20000011400 */
[----:B------:R-:W-:Y:S01]  /*1a90*/  USHF.L.U32 UR19, UR28, 0x6, URZ ;  /* 0x000000061c137899 */ /* 0x000fe2000800063f */
[----:B------:R-:W-:Y:S01]  /*1aa0*/  ISETP.NE.AND P2, PT, R10, 0x1, PT ;  /* 0x000000010a00780c */ /* 0x000fe20003f45270 */
[----:B------:R-:W-:Y:S01]  /*1ab0*/  IMAD.SHL.U32 R207, R207, 0x2, RZ ;  /* 0x00000002cfcf7824 */ /* 0x000fe200078e00ff */
[----:B------:R-:W-:Y:S01]  /*1ac0*/  IADD3 R10, R6, 0x60, RZ ;  /* 0x00000060060a7810 */ /* 0x000fe20007ffe0ff */
[----:B------:R-:W-:Y:S01]  /*1ad0*/  USHF.R.S32.HI UR6, URZ, 0x1f, UR9 ;  /* 0x0000001f3f067899 */ /* 0x000fe20008011409 */
[----:B------:R-:W-:Y:S01]  /*1ae0*/  LEA.HI R217, R217, R4, RZ, 0x3 ;  /* 0x00000004d9d97211 */ /* 0x000fe200078f18ff */
[----:B------:R-:W-:Y:S01]  /*1af0*/  IMAD.MOV.U32 R208, RZ, RZ, RZ ;  /* 0x000000ffffd07224 */ /* 0x000fe200078e00ff */
[----:B------:R-:W-:Y:S01]  /*1b00*/  ISETP.GE.AND P5, PT, R10, UR4, PT ;  /* 0x000000040a007c0c */ /* 0x000fe2000bfa6270 */
[----:B------:R-:W-:Y:S01]  /*1b10*/  ULDC.64 UR4, c[0x0][0x2b0] ;  /* 0x0000ac0000047ab9 */ /* 0x000fe20000000a00 */
[----:B------:R-:W-:Y:S01]  /*1b20*/  LEA.HI R216, R11, R0, RZ, 0x3 ;  /* 0x000000000bd87211 */ /* 0x000fe200078f18ff */
[----:B------:R-:W-:Y:S01]  /*1b30*/  UIMAD UR6, UR6, UR4, URZ ;  /* 0x00000004060672a4 */ /* 0x000fe2000f8e023f */
[----:B------:R-:W-:Y:S01]  /*1b40*/  LOP3.LUT R217, R217, 0xfffffff8, RZ, 0xc0, !PT ;  /* 0xfffffff8d9d97812 */ /* 0x000fe200078ec0ff */
[----:B------:R-:W-:Y:S01]  /*1b50*/  UIMAD.WIDE.U32 UR14, UR9, UR4, URZ ;  /* 0x00000004090e72a5 */ /* 0x000fe2000f8e003f */
[----:B------:R-:W-:Y:S01]  /*1b60*/  LOP3.LUT R216, R216, 0xfffffff8, RZ, 0xc0, !PT ;  /* 0xfffffff8d8d87812 */ /* 0x000fe200078ec0ff */
[----:B------:R-:W-:Y:S01]  /*1b70*/  UIMAD UR6, UR9, UR5, UR6 ;  /* 0x00000005090672a4 */ /* 0x000fe2000f8e0206 */
[----:B------:R-:W-:-:S02]  /*1b80*/  IADD3 R6, R210, UR19, RZ ;  /* 0x00000013d2067c10 */ /* 0x000fc4000fffe0ff */
[----:B------:R-:W-:Y:S02]  /*1b90*/  ULDC.64 UR4, c[0x0][0x1e8] ;  /* 0x00007a0000047ab9 */ /* 0x000fe40000000a00 */
[C---:B------:R-:W-:Y:S01]  /*1ba0*/  ISETP.GE.AND P6, PT, R6.reuse, UR8, PT ;  /* 0x0000000806007c0c */ /* 0x040fe2000bfc6270 */
[----:B------:R-:W-:Y:S01]  /*1bb0*/  UIADD3 UR6, UR15, UR6, URZ ;  /* 0x000000060f067290 */ /* 0x000fe2000fffe03f */
[----:B------:R-:W-:Y:S01]  /*1bc0*/  IADD3 R209, R6, UR11, RZ ;  /* 0x0000000b06d17c10 */ /* 0x000fe2000fffe0ff */
[----:B-123--:R-:W-:Y:S01]  /*1bd0*/  @!P5 IMAD.WIDE R14, R218, 0x2, R18 ;  /* 0x00000002da0ed825 */ /* 0x00efe200078e0212 */
[----:B------:R-:W-:-:S03]  /*1be0*/  ISETP.GT.OR P6, PT, R210, 0x3f, P6 ;  /* 0x0000003fd200780c */ /* 0x000fc600037c4670 */
[--C-:B----4-:R-:W-:Y:S01]  /*1bf0*/  @!P5 IMAD.WIDE R16, R217, 0x2, R18.reuse ;  /* 0x00000002d910d825 */ /* 0x110fe200078e0212 */
        /* <DEDUP_REMOVED lines=12> */
[----:B------:R-:W-:Y:S01]  /*1cc0*/  @!P6 LEA.HI.X R11, R11, c[0x0][0x2a4], R8, 0x2, P1 ;  /* 0x0000a9000b0bea11 */ /* 0x000fe200008f1408 */
[----:B------:R-:W-:Y:S06]  /*1cd0*/  BAR.SYNC.DEFER_BLOCKING 0x0 ;  /* 0x0000000000007b1d */ /* 0x000fec0000010000 */
[----:B------:R4:W5:Y:S01]  /*1ce0*/  @!P6 LDG.E R208, [R10.64] ;  /* 0x000000140ad0e981 */ /* 0x000962000c1e1900 */
[----:B------:R-:W-:Y:S01]  /*1cf0*/  IMAD.MOV R6, RZ, RZ, -R6 ;  /* 0x000000ffff067224 */ /* 0x000fe200078e0a06 */
[----:B------:R-:W-:Y:S01]  /*1d00*/  UIMAD UR9, UR18, UR4, URZ ;  /* 0x00000004120972a4 */ /* 0x000fe2000f8e023f */
[----:B-1----:R-:W-:Y:S01]  /*1d10*/  IMAD.SHL.U32 R15, R12, 0x40, RZ ;  /* 0x000000400c0f7824 */ /* 0x002fe200078e00ff */
[----:B------:R-:W-:Y:S01]  /*1d20*/  UIMAD.WIDE.U32 UR16, UR10, UR4, URZ ;  /* 0x000000040a1072a5 */ /* 0x000fe2000f8e003f */
[----:B------:R-:W-:Y:S01]  /*1d30*/  IMAD R209, R6, c[0x0][0x2b8], R209 ;  /* 0x0000ae0006d17a24 */ /* 0x000fe200078e02d1 */
[----:B------:R-:W-:Y:S01]  /*1d40*/  UIMAD UR9, UR10, UR5, UR9 ;  /* 0x000000050a0972a4 */ /* 0x000fe2000f8e0209 */
[----:B------:R-:W-:Y:S01]  /*1d50*/  IMAD.SHL.U32 R8, R13, 0x8, RZ ;  /* 0x000000080d087824 */ /* 0x000fe200078e00ff */
[----:B------:R-:W-:Y:S01]  /*1d60*/  LOP3.LUT R15, R15, 0x1c0, RZ, 0xc0, !PT ;  /* 0x000001c00f0f7812 */ /* 0x000fe200078ec0ff */
[----:B------:R-:W-:Y:S01]  /*1d70*/  IMAD.WIDE.U32 R20, R209, c[0x0][0x1e0], RZ ;  /* 0x00007800d1147a25 */ /* 0x000fe200078e00ff */
[----:B------:R-:W-:Y:S01]  /*1d80*/  SHF.R.S32.HI R14, RZ, 0x1f, R209 ;  /* 0x0000001fff0e7819 */ /* 0x000fe200000114d1 */
[----:B------:R-:W-:Y:S01]  /*1d90*/  UIADD3 UR9, UR17, UR9, URZ ;  /* 0x0000000911097290 */ /* 0x000fe2000fffe03f */
[----:B------:R-:W-:Y:S01]  /*1da0*/  LOP3.LUT R8, R15, 0x8, R8, 0xf8, !PT ;  /* 0x000000080f087812 */ /* 0x000fe200078ef808 */
[C---:B---3--:R-:W-:Y:S01]  /*1db0*/  IMAD.WIDE.U32 R18, R209.reuse, c[0x0][0x208], RZ ;  /* 0x00008200d1127a25 */ /* 0x048fe200078e00ff */
[----:B------:R-:W-:Y:S01]  /*1dc0*/  SHF.R.U32.HI R15, RZ, 0x3, R15 ;  /* 0x00000003ff0f7819 */ /* 0x000fe2000001160f */
[----:B------:R-:W-:Y:S01]  /*1dd0*/  ULDC.64 UR4, c[0x0][0x210] ;  /* 0x0000840000047ab9 */ /* 0x000fe20000000a00 */
[----:B------:R-:W-:Y:S01]  /*1de0*/  LOP3.LUT P3, RZ, R12, 0x2, RZ, 0xc0, !PT ;  /* 0x000000020cff7812 */ /* 0x000fe2000786c0ff */
[C---:B------:R-:W-:Y:S01]  /*1df0*/  IMAD R6, R14.reuse, c[0x0][0x1e0], RZ ;  /* 0x000078000e067a24 */ /* 0x040fe200078e02ff */
[----:B------:R-:W-:Y:S01]  /*1e00*/  UIMAD UR18, UR18, UR4, URZ ;  /* 0x00000004121272a4 */ /* 0x000fe2000f8e023f */
[----:B------:R-:W-:Y:S01]  /*1e10*/  IMAD R14, R14, c[0x0][0x208], RZ ;  /* 0x000082000e0e7a24 */ /* 0x000fe200078e02ff */
[----:B------:R-:W-:Y:S01]  /*1e20*/  LOP3.LUT R8, R8, R15, RZ, 0x3c, !PT ;  /* 0x0000000f08087212 */ /* 0x000fe200078e3cff */
[----:B--2---:R-:W-:Y:S01]  /*1e30*/  IMAD R16, R209, c[0x0][0x1e4], R6 ;  /* 0x00007900d1107a24 */ /* 0x004fe200078e0206 */
[----:B------:R-:W-:Y:S01]  /*1e40*/  UIMAD.WIDE.U32 UR24, UR10, UR4, URZ ;  /* 0x000000040a1872a5 */ /* 0x000fe2000f8e003f */
[----:B------:R-:W-:Y:S01]  /*1e50*/  IMAD.SHL.U32 R9, R9, 0x40, RZ ;  /* 0x0000004009097824 */ /* 0x000fe200078e00ff */
[----:B------:R-:W-:Y:S01]  /*1e60*/  UIMAD UR18, UR10, UR5, UR18 ;  /* 0x000000050a1272a4 */ /* 0x000fe2000f8e0212 */
[----:B------:R-:W-:Y:S01]  /*1e70*/  IMAD.IADD R17, R21, 0x1, R16 ;  /* 0x0000000115117824 */ /* 0x000fe200078e0210 */
[----:B----4-:R-:W-:Y:S01]  /*1e80*/  SHF.R.S32.HI R10, RZ, 0x4, R5 ;  /* 0x00000004ff0a7819 */ /* 0x010fe20000011405 */
[----:B------:R-:W-:Y:S01]  /*1e90*/  IMAD.MOV.U32 R16, RZ, RZ, R20 ;  /* 0x000000ffff107224 */ /* 0x000fe200078e0014 */
[----:B------:R-:W-:Y:S01]  /*1ea0*/  UIADD3 UR18, UR25, UR18, URZ ;  /* 0x0000001219127290 */ /* 0x000fe2000fffe03f */
[----:B------:R-:W-:Y:S01]  /*1eb0*/  IMAD R11, R209, c[0x0][0x20c], R14 ;  /* 0x00008300d10b7a24 */ /* 0x000fe200078e020e */
[----:B------:R-:W-:Y:S01]  /*1ec0*/  LEA.HI R5, R5, R10, RZ, 0x1 ;  /* 0x0000000a05057211 */ /* 0x000fe200078f08ff */
[----:B------:R-:W-:Y:S01]  /*1ed0*/  IMAD.U32 R85, RZ, RZ, UR19 ;  /* 0x00000013ff557e24 */ /* 0x000fe2000f8e00ff */
[----:B------:R-:W-:Y:S01]  /*1ee0*/  ISETP.GE.AND P5, PT, R218, c[0x0][0x1d4], PT ;  /* 0x00007500da007a0c */ /* 0x000fe20003fa6270 */
[----:B------:R-:W-:Y:S01]  /*1ef0*/  IMAD.IADD R11, R19, 0x1, R11 ;  /* 0x00000001130b7824 */ /* 0x000fe200078e020b */
[----:B------:R-:W-:Y:S01]  /*1f00*/  LOP3.LUT R5, R5, 0xfffffffe, RZ, 0xc0, !PT ;  /* 0xfffffffe05057812 */ /* 0x000fe200078ec0ff */
[----:B------:R-:W-:Y:S01]  /*1f10*/  IMAD.SHL.U32 R87, R7, 0x40, RZ ;  /* 0x0000004007577824 */ /* 0x000fe200078e00ff */
[----:B------:R-:W-:Y:S01]  /*1f20*/  IADD3 R13, -R13, UR8, -R85 ;  /* 0x000000080d0d7c10 */ /* 0x000fe2000fffe955 */
[----:B------:R-:W-:Y:S01]  /*1f30*/  UISETP.GT.AND UP0, UPT, UR28, UR7, UPT ;  /* 0x000000071c00728c */ /* 0x000fe2000bf04270 */
[----:B------:R-:W-:Y:S01]  /*1f40*/  ISETP.GE.AND P4, PT, R4, c[0x0][0x1d4], PT ;  /* 0x0000750004007a0c */ /* 0x000fe20003f86270 */
[----:B------:R-:W-:Y:S01]  /*1f50*/  IMAD.IADD R5, R10, 0x1, -R5 ;  /* 0x000000010a057824 */ /* 0x000fe200078e0a05 */
[----:B------:R-:W-:Y:S01]  /*1f60*/  ISETP.GE.AND P1, PT, R13, 0x1, PT ;  /* 0x000000010d00780c */ /* 0x000fe20003f26270 */
[----:B------:R-:W-:Y:S01]  /*1f70*/  IMAD.MOV.U32 R10, RZ, RZ, R18 ;  /* 0x000000ffff0a7224 */ /* 0x000fe200078e0012 */
[----:B------:R-:W-:Y:S01]  /*1f80*/  LEA.HI R90, R89, R86, RZ, 0x5 ;  /* 0x00000056595a7211 */ /* 0x000fe200078f28ff */
[----:B------:R-:W-:Y:S01]  /*1f90*/  IMAD R205, R5, 0x200, R8 ;  /* 0x0000020005cd7824 */ /* 0x000fe200078e0208 */
[----:B------:R-:W-:Y:S01]  /*1fa0*/  LOP3.LUT R87, R87, 0xfffffe00, RZ, 0xc0, !PT ;  /* 0xfffffe0057577812 */ /* 0x000fe200078ec0ff */
[----:B------:R-:W-:Y:S01]  /*1fb0*/  IMAD.SHL.U32 R84, R5, 0x8, RZ ;  /* 0x0000000805547824 */ /* 0x000fe200078e00ff */
[----:B------:R-:W-:Y:S01]  /*1fc0*/  SHF.R.S32.HI R88, RZ, 0x5, R90 ;  /* 0x00000005ff587819 */ /* 0x000fe2000001145a */
[----:B------:R-:W-:Y:S01]  /*1fd0*/  IMAD.SHL.U32 R205, R205, 0x2, RZ ;  /* 0x00000002cdcd7824 */ /* 0x000fe200078e00ff */
[----:B------:R-:W-:-:S02]  /*1fe0*/  SHF.R.S32.HI R133, RZ, 0x1f, R218 ;  /* 0x0000001fff857819 */ /* 0x000fc400000114da */
[----:B------:R-:W-:Y:S01]  /*1ff0*/  IADD3 R213, R207, 0x100, RZ ;  /* 0x00000100cfd57810 */ /* 0x000fe20007ffe0ff */
[----:B------:R-:W-:Y:S01]  /*2000*/  IMAD R7, R88, 0x400, R87 ;  /* 0x0000040058077824 */ /* 0x000fe200078e0257 */
[----:B------:R-:W-:Y:S02]  /*2010*/  IADD3 R204, R205, 0x6120, RZ ;  /* 0x00006120cdcc7810 */ /* 0x000fe40007ffe0ff */
[----:B------:R-:W-:Y:S02]  /*2020*/  SHF.R.S32.HI R220, RZ, 0x1f, R217 ;  /* 0x0000001fffdc7819 */ /* 0x000fe400000114d9 */
[----:B------:R-:W-:Y:S02]  /*2030*/  SHF.R.S32.HI R219, RZ, 0x1f, R216 ;  /* 0x0000001fffdb7819 */ /* 0x000fe400000114d8 */
[----:B-----5:R-:W-:Y:S01]  /*2040*/  SHF.R.S32.HI R6, RZ, 0x1f, R208 ;  /* 0x0000001fff067819 */ /* 0x020fe200000114d0 */
[----:B------:R-:W-:-:S04]  /*2050*/  IMAD.WIDE.U32 R16, R208, c[0x0][0x1f0], R16 ;  /* 0x00007c00d0107a25 */ /* 0x000fc800078e0010 */
[----:B------:R-:W-:Y:S01]  /*2060*/  IMAD R21, R6, c[0x0][0x1f0], RZ ;  /* 0x00007c0006157a24 */ /* 0x000fe200078e02ff */
[----:B------:R-:W-:-:S03]  /*2070*/  IADD3 R16, P0, R16, UR16, RZ ;  /* 0x0000001010107c10 */ /* 0x000fc6000ff1e0ff */
[----:B------:R-:W-:-:S05]  /*2080*/  IMAD R14, R208, c[0x0][0x1f4], R21 ;  /* 0x00007d00d00e7a24 */ /* 0x000fca00078e0215 */
[----:B------:R-:W-:Y:S01]  /*2090*/  IADD3.X R17, R17, UR9, R14, P0, !PT ;  /* 0x0000000911117c10 */ /* 0x000fe200087fe40e */
[----:B------:R-:W-:Y:S01]  /*20a0*/  IMAD.WIDE.U32 R14, R208, c[0x0][0x218], R10 ;  /* 0x00008600d00e7a25 */ /* 0x000fe200078e000a */
[----:B------:R-:W-:-:S04]  /*20b0*/  LEA R18, P0, R16, c[0x0][0x1c8], 0x1 ;  /* 0x0000720010127a11 */ /* 0x000fc800078008ff */
[----:B------:R-:W-:Y:S01]  /*20c0*/  LEA.HI.X R16, R16, c[0x0][0x1cc], R17, 0x1, P0 ;  /* 0x0000730010107a11 */ /* 0x000fe200000f0c11 */
[----:B------:R-:W-:Y:S01]  /*20d0*/  SHFL.IDX PT, R10, R18, RZ, 0x181f ;  /* 0x00181fff120a7589 */ /* 0x000fe200000e0000 */
[----:B------:R-:W-:Y:S01]  /*20e0*/  LOP3.LUT R17, R9, 0x1c0, RZ, 0xc0, !PT ;  /* 0x000001c009117812 */ /* 0x000fe200078ec0ff */
[----:B------:R-:W-:Y:S01]  /*20f0*/  IMAD R9, R6, c[0x0][0x218], RZ ;  /* 0x0000860006097a24 */ /* 0x000fe200078e02ff */
[----:B------:R-:W-:Y:S01]  /*2100*/  IADD3 R6, P0, R14, UR24, RZ ;  /* 0x000000180e067c10 */ /* 0x000fe2000ff1e0ff */
[----:B------:R-:W1:Y:S01]  /*2110*/  SHFL.IDX PT, R11, R16, RZ, 0x181f ;  /* 0x00181fff100b7589 */ /* 0x000e6200000e0000 */
[----:B------:R-:W-:Y:S01]  /*2120*/  LOP3.LUT R84, R17, 0x8, R84, 0xf8, !PT ;  /* 0x0000000811547812 */ /* 0x000fe200078ef854 */
[----:B------:R-:W-:Y:S01]  /*2130*/  IMAD R5, R208, c[0x0][0x21c], R9 ;  /* 0x00008700d0057a24 */ /* 0x000fe200078e0209 */
[----:B------:R-:W-:Y:S01]  /*2140*/  SHF.R.U32.HI R17, RZ, 0x3, R17 ;  /* 0x00000003ff117819 */ /* 0x000fe20000011611 */
[----:B------:R2:W-:Y:S03]  /*2150*/  SHFL.IDX PT, R8, R18, 0x1, 0x181f ;  /* 0x00381f0012087f89 */ /* 0x0005e600000e0000 */
[----:B------:R-:W-:Y:S01]  /*2160*/  IADD3.X R5, R15, UR18, R5, P0, !PT ;  /* 0x000000120f057c10 */ /* 0x000fe200087fe405 */
[----:B------:R3:W4:Y:S01]  /*2170*/  SHFL.IDX PT, R9, R16, 0x1, 0x181f ;  /* 0x00381f0010097f89 */ /* 0x00072200000e0000 */
[----:B------:R-:W-:-:S02]  /*2180*/  IADD3 R15, R205, 0x6100, RZ ;  /* 0x00006100cd0f7810 */ /* 0x000fc40007ffe0ff */
[C---:B------:R-:W-:Y:S02]  /*2190*/  LEA R14, P0, R6.reuse, c[0x0][0x1f8], 0x1 ;  /* 0x00007e00060e7a11 */ /* 0x040fe400078008ff */
[----:B------:R-:W-:Y:S02]  /*21a0*/  @P3 IADD3 R204, R15, -0x20, RZ ;  /* 0xffffffe00fcc3810 */ /* 0x000fe40007ffe0ff */
[----:B------:R-:W-:Y:S01]  /*21b0*/  LEA.HI.X R15, R6, c[0x0][0x1fc], R5, 0x1, P0 ;  /* 0x00007f00060f7a11 */ /* 0x000fe200000f0c05 */
[----:B------:R-:W5:Y:S01]  /*21c0*/  SHFL.IDX PT, R30, R14, RZ, 0x181f ;  /* 0x00181fff0e1e7589 */ /* 0x000f6200000e0000 */
[----:B------:R-:W-:Y:S02]  /*21d0*/  ISETP.GT.AND P0, PT, R13, 0x20, PT ;  /* 0x000000200d00780c */ /* 0x000fe40003f04270 */
[----:B------:R-:W-:Y:S01]  /*21e0*/  ISETP.GE.AND P3, PT, R0, c[0x0][0x1d4], PT ;  /* 0x0000750000007a0c */ /* 0x000fe20003f66270 */
[----:B------:R-:W5:Y:S01]  /*21f0*/  SHFL.IDX PT, R20, R14, 0x1, 0x181f ;  /* 0x00381f000e147f89 */ /* 0x000f6200000e0000 */
[----:B------:R-:W-:-:S02]  /*2200*/  LOP3.LUT R84, R84, R17, RZ, 0x3c, !PT ;  /* 0x0000001154547212 */ /* 0x000fc400078e3cff */
[----:B------:R-:W-:Y:S01]  /*2210*/  SEL R221, RZ, 0x10, P3 ;  /* 0x00000010ffdd7807 */ /* 0x000fe20001800000 */
[--C-:B-1----:R-:W-:Y:S01]  /*2220*/  @P1 IMAD.WIDE R24, R216, 0x2, R10.reuse ;  /* 0x00000002d8181825 */ /* 0x102fe200078e020a */
[----:B------:R-:W1:Y:S01]  /*2230*/  SHFL.IDX PT, R6, R15, RZ, 0x181f ;  /* 0x00181fff0f067589 */ /* 0x000e6200000e0000 */
[----:B------:R-:W-:Y:S02]  /*2240*/  IADD3 R195, R204, 0x800, RZ ;  /* 0x00000800ccc37810 */ /* 0x000fe40007ffe0ff */
[--C-:B--2---:R-:W-:Y:S01]  /*2250*/  @P1 IMAD.WIDE R18, R218, 0x2, R10.reuse ;  /* 0x00000002da121825 */ /* 0x104fe200078e020a */
[----:B------:R2:W1:Y:S01]  /*2260*/  SHFL.IDX PT, R5, R15, 0x1, 0x181f ;  /* 0x00381f000f057f89 */ /* 0x00046200000e0000 */
[C---:B------:R-:W-:Y:S02]  /*2270*/  IADD3 R194, R204.reuse, 0x1000, RZ ;  /* 0x00001000ccc27810 */ /* 0x040fe40007ffe0ff */
[----:B---3--:R-:W-:Y:S01]  /*2280*/  @P1 IMAD.WIDE R16, R217, 0x2, R10 ;  /* 0x00000002d9101825 */ /* 0x008fe200078e020a */
[----:B------:R3:W-:Y:S01]  /*2290*/  @P1 LDGSTS.E.BYPASS.LTC128B.128 [R207+0x6100], [R18.64], !P5 ;  /* 0x0610000012cf1fae */ /* 0x0007e2000e901d54 */
[----:B------:R-:W-:-:S02]  /*22a0*/  IADD3 R193, R204, 0x1800, RZ ;  /* 0x00001800ccc17810 */ /* 0x000fc40007ffe0ff */
[--C-:B----4-:R-:W-:Y:S01]  /*22b0*/  @P0 IMAD.WIDE R22, R218, 0x2, R8.reuse ;  /* 0x00000002da160825 */ /* 0x110fe200078e0208 */
[----:B------:R3:W-:Y:S01]  /*22c0*/  @P1 LDGSTS.E.BYPASS.LTC128B.128 [R207+0x8100], [R16.64], !P4 ;  /* 0x0810000010cf1fae */ /* 0x0007e2000e101d54 */
[C---:B------:R-:W-:Y:S02]  /*22d0*/  IADD3 R191, R204.reuse, 0x2000, RZ ;  /* 0x00002000ccbf7810 */ /* 0x040fe40007ffe0ff */
[--C-:B------:R-:W-:Y:S01]  /*22e0*/  @P0 IMAD.WIDE R26, R217, 0x2, R8.reuse ;  /* 0x00000002d91a0825 */ /* 0x100fe200078e0208 */
[----:B------:R4:W-:Y:S01]  /*22f0*/  @P1 LDGSTS.E.BYPASS.LTC128B.128 [R207+0xa100], [R24.64], !P3 ;  /* 0x0a10000018cf1fae */ /* 0x0009e2000d901d54 */
[----:B------:R-:W-:Y:S02]  /*2300*/  IADD3 R190, R204, 0x2800, RZ ;  /* 0x00002800ccbe7810 */ /* 0x000fe40007ffe0ff */
[----:B------:R-:W-:Y:S01]  /*2310*/  @P0 IMAD.WIDE R8, R216, 0x2, R8 ;  /* 0x00000002d8080825 */ /* 0x000fe200078e0208 */
[----:B------:R3:W-:Y:S01]  /*2320*/  @P0 LDGSTS.E.BYPASS.LTC128B.128 [R207+0x7100], [R22.64], !P5 ;  /* 0x0710000016cf0fae */ /* 0x0007e2000e901d54 */
[----:B------:R-:W-:-:S02]  /*2330*/  IADD3 R189, R204, 0x3000, RZ ;  /* 0x00003000ccbd7810 */ /* 0x000fc40007ffe0ff */
[----:B------:R-:W-:Y:S01]  /*2340*/  IMAD.WIDE R10, R217, 0x2, RZ ;  /* 0x00000002d90a7825 */ /* 0x000fe200078e02ff */
[----:B------:R4:W-:Y:S01]  /*2350*/  @P0 LDGSTS.E.BYPASS.LTC128B.128 [R207+0x9100], [R26.64], !P4 ;  /* 0x091000001acf0fae */ /* 0x0009e2000e101d54 */
[----:B------:R-:W-:Y:S02]  /*2360*/  IADD3 R188, R204, 0x3800, RZ ;  /* 0x00003800ccbc7810 */ /* 0x000fe40007ffe0ff */
[----:B--2---:R-:W-:Y:S01]  /*2370*/  IMAD.WIDE R14, R218, 0x2, RZ ;  /* 0x00000002da0e7825 */ /* 0x004fe200078e02ff */
[----:B------:R2:W-:Y:S01]  /*2380*/  @P0 LDGSTS.E.BYPASS.LTC128B.128 [R207+0xb100], [R8.64], !P3 ;  /* 0x0b10000008cf0fae */ /* 0x0005e2000d901d54 */
[----:B------:R-:W-:Y:S02]  /*2390*/  IADD3 R187, R204, 0x4000, RZ ;  /* 0x00004000ccbb7810 */ /* 0x000fe40007ffe0ff */
[----:B------:R-:W-:Y:S01]  /*23a0*/  IMAD.IADD R206, R84, 0x1, R7 ;  /* 0x0000000154ce7824 */ /* 0x000fe200078e0207 */
[----:B------:R-:W0:Y:S01]  /*23b0*/  LDGDEPBAR ;  /* 0x00000000000079af */ /* 0x000e220000000000 */
[----:B-----5:R-:W-:-:S02]  /*23c0*/  IADD3 R36, P0, R30, R14, RZ ;  /* 0x0000000e1e247210 */ /* 0x020fc40007f1e0ff */
[----:B------:R-:W-:Y:S01]  /*23d0*/  IADD3 R28, P1, R14, R20, RZ ;  /* 0x000000140e1c7210 */ /* 0x000fe20007f3e0ff */
[----:B------:R-:W-:Y:S01]  /*23e0*/  IMAD.SHL.U32 R206, R206, 0x2, RZ ;  /* 0x00000002cece7824 */ /* 0x000fe200078e00ff */
[----:B------:R-:W-:Y:S01]  /*23f0*/  IADD3 R14, P6, R30, R10, RZ ;  /* 0x0000000a1e0e7210 */ /* 0x000fe20007fde0ff */
[----:B-1----:R-:W-:Y:S01]  /*2400*/  IMAD.X R37, R6, 0x1, R15, P0 ;  /* 0x0000000106257824 */ /* 0x002fe200000e060f */
[C---:B------:R-:W-:Y:S01]  /*2410*/  IADD3 R186, R204.reuse, 0x4800, RZ ;  /* 0x00004800ccba7810 */ /* 0x040fe20007ffe0ff */
[----:B------:R-:W-:Y:S01]  /*2420*/  IMAD.X R29, R15, 0x1, R5, P1 ;  /* 0x000000010f1d7824 */ /* 0x000fe200008e0605 */
[----:B------:R-:W-:Y:S01]  /*2430*/  IADD3 R185, R204, 0x5000, RZ ;  /* 0x00005000ccb97810 */ /* 0x000fe20007ffe0ff */
[--C-:B------:R-:W-:Y:S01]  /*2440*/  IMAD R202, R2, 0x2, R206.reuse ;  /* 0x0000000202ca7824 */ /* 0x100fe200078e02ce */
[----:B------:R-:W-:Y:S01]  /*2450*/  IADD3 R184, R204, 0x5800, RZ ;  /* 0x00005800ccb87810 */ /* 0x000fe20007ffe0ff */
[----:B------:R-:W-:Y:S01]  /*2460*/  IMAD.X R15, R6, 0x1, R11, P6 ;  /* 0x00000001060f7824 */ /* 0x000fe200030e060b */
[----:B------:R-:W-:Y:S01]  /*2470*/  ISETP.GE.AND P6, PT, R4, c[0x0][0x1d4], PT ;  /* 0x0000750004007a0c */ /* 0x000fe20003fc6270 */
[C---:B------:R-:W-:Y:S01]  /*2480*/  IMAD R201, R3.reuse, 0x2, R206 ;  /* 0x0000000203c97824 */ /* 0x040fe200078e02ce */
[----:B---3--:R-:W-:Y:S01]  /*2490*/  IADD3 R22, P0, R10, R20, RZ ;  /* 0x000000140a167210 */ /* 0x008fe20007f1e0ff */
[----:B------:R-:W-:-:S04]  /*24a0*/  IMAD R199, R3, 0x2, R202 ;  /* 0x0000000203c77824 */ /* 0x000fc800078e02ca */
[----:B------:R-:W-:Y:S02]  /*24b0*/  IMAD.X R23, R11, 0x1, R5, P0 ;  /* 0x000000010b177824 */ /* 0x000fe400000e0605 */
[----:B--2---:R-:W-:Y:S01]  /*24c0*/  IMAD.WIDE R8, R216, 0x2, RZ ;  /* 0x00000002d8087825 */ /* 0x004fe200078e02ff */
[----:B------:R-:W-:-:S04]  /*24d0*/  DEPBAR.LE SB0, 0x1 ;  /* 0x000080400000791a */ /* 0x000fc80000000000 */
[----:B------:R-:W-:-:S04]  /*24e0*/  DEPBAR.LE SB0, 0x0 ;  /* 0x000080000000791a */ /* 0x000fc80000000000 */
[----:B------:R-:W-:Y:S01]  /*24f0*/  BAR.SYNC.DEFER_BLOCKING 0x0 ;  /* 0x0000000000007b1d */ /* 0x000fe20000010000 */
[----:B------:R-:W-:Y:S02]  /*2500*/  IADD3 R30, P1, R30, R8, RZ ;  /* 0x000000081e1e7210 */ /* 0x000fe40007f3e0ff */
[----:B------:R-:W-:-:S03]  /*2510*/  IADD3 R20, P0, R8, R20, RZ ;  /* 0x0000001408147210 */ /* 0x000fc60007f1e0ff */
[----:B------:R-:W-:Y:S01]  /*2520*/  IMAD.X R31, R6, 0x1, R9, P1 ;  /* 0x00000001061f7824 */ /* 0x000fe200008e0609 */
[----:B------:R-:W-:Y:S01]  /*2530*/  ISETP.GE.AND P1, PT, R218, c[0x0][0x1d4], PT ;  /* 0x00007500da007a0c */ /* 0x000fe20003f26270 */
[----:B------:R-:W-:-:S03]  /*2540*/  IMAD.X R21, R9, 0x1, R5, P0 ;  /* 0x0000000109157824 */ /* 0x000fc600000e0605 */
[C---:B------:R-:W-:Y:S02]  /*2550*/  ISETP.LT.OR P0, PT, R13.reuse, 0x1, P1 ;  /* 0x000000010d00780c */ /* 0x040fe40000f01670 */
[----:B------:R-:W-:Y:S01]  /*2560*/  ISETP.GE.AND P1, PT, R0, c[0x0][0x1d4], PT ;  /* 0x0000750000007a0c */ /* 0x000fe20003f26270 */
[----:B------:R-:W-:Y:S01]  /*2570*/  IMAD.MOV.U32 R0, RZ, RZ, 0x40 ;  /* 0x00000040ff007424 */ /* 0x000fe200078e00ff */
[----:B------:R-:W-:Y:S04]  /*2580*/  LDSM.16.M88.4 R4, [R206+0xc100] ;  /* 0x00c10000ce04783b */ /* 0x000fe80000000200 */
[----:B------:R-:W-:Y:S04]  /*2590*/  LDSM.16.M88.4 R16, [R202+0xc100] ;  /* 0x00c10000ca10783b */ /* 0x000fe80000000200 */
[----:B------:R-:W-:Y:S04]  /*25a0*/  LDSM.16.M88.4 R60, [R205+0x6100] ;  /* 0x00610000cd3c783b */ /* 0x000fe80000000200 */
[----:B------:R-:W1:Y:S04]  /*25b0*/  LDSM.16.M88.4 R52, [R205+0x6900] ;  /* 0x00690000cd34783b */ /* 0x000e680000000200 */
[----:B------:R-:W2:Y:S04]  /*25c0*/  LDSM.16.M88.4 R44, [R205+0x7100] ;  /* 0x00710000cd2c783b */ /* 0x000ea80000000200 */
[----:B------:R-:W3:Y:S04]  /*25d0*/  LDSM.16.M88.4 R8, [R205+0x7900] ;  /* 0x00790000cd08783b */ /* 0x000ee80000000200 */
[----:B------:R-:W5:Y:S04]  /*25e0*/  LDSM.16.M88.4 R76, [R204] ;  /* 0x00000000cc4c783b */ /* 0x000f680000000200 */
[----:B------:R-:W3:Y:S04]  /*25f0*/  LDSM.16.M88.4 R64, [R204+0x800] ;  /* 0x00080000cc40783b */ /* 0x000ee80000000200 */
[----:B------:R-:W-:Y:S04]  /*2600*/  LDSM.16.M88.4 R32, [R204+0x1000] ;  /* 0x00100000cc20783b */ /* 0x000fe80000000200 */
[----:B----4-:R-:W-:Y:S04]  /*2610*/  LDSM.16.M88.4 R24, [R204+0x1800] ;  /* 0x00180000cc18783b */ /* 0x010fe80000000200 */
[----:B------:R-:W-:Y:S01]  /*2620*/  @!PT LDS RZ, [RZ] ;  /* 0x00000000fffff984 */ /* 0x000fe20000000800 */
[----:B------:R-:W-:Y:S01]  /*2630*/  @!PT LDS RZ, [RZ] ;  /* 0x00000000fffff984 */ /* 0x000fe20000000800 */
[----:B------:R-:W-:Y:S01]  /*2640*/  @!PT LDS RZ, [RZ] ;  /* 0x00000000fffff984 */ /* 0x000fe20000000800 */
[----:B------:R4:W-:Y:S01]  /*2650*/  LDGSTS.E.BYPASS.LTC128B.128 [R207+0x100], [R36.64], !P0 ;  /* 0x0010000024cf7fae */ /* 0x0009e2000c101d54 */
[----:B------:R-:W-:-:S02]  /*2660*/  ISETP.LT.OR P0, PT, R13, 0x1, P6 ;  /* 0x000000010d00780c */ /* 0x000fc40003701670 */
[C---:B------:R-:W-:Y:S01]  /*2670*/  ISETP.LT.OR P6, PT, R13.reuse, 0x21, P6 ;  /* 0x000000210d00780c */ /* 0x040fe200037c1670 */
[----:B-1----:R-:W-:Y:S10]  /*2680*/  HMMA.16816.F32.BF16 R56, R4, R52, RZ ;  /* 0x000000340438723c */ /* 0x002ff400000418ff */
[----:B------:R1:W-:Y:S01]  /*2690*/  LDGSTS.E.BYPASS.LTC128B.128 [R207+0x2100], [R14.64], !P0 ;  /* 0x021000000ecf7fae */ /* 0x0003e2000c101d54 */
[----:B------:R-:W-:-:S02]  /*26a0*/  ISETP.LT.OR P0, PT, R13, 0x1, P1 ;  /* 0x000000010d00780c */ /* 0x000fc40000f01670 */
[C---:B------:R-:W-:Y:S01]  /*26b0*/  ISETP.LT.OR P1, PT, R13.reuse, 0x21, P1 ;  /* 0x000000210d00780c */ /* 0x040fe20000f21670 */
[C---:B--2---:R-:W-:Y:S10]  /*26c0*/  HMMA.16816.F32.BF16 R48, R4.reuse, R44, RZ ;  /* 0x0000002c0430723c */ /* 0x044ff400000418ff */
[----:B------:R2:W-:Y:S01]  /*26d0*/  LDGSTS.E.BYPASS.LTC128B.128 [R207+0x4100], [R30.64], !P0 ;  /* 0x041000001ecf7fae */ /* 0x0005e2000c101d54 */
[----:B------:R-:W-:Y:S01]  /*26e0*/  ISETP.GE.AND P0, PT, R218, c[0x0][0x1d4], PT ;  /* 0x00007500da007a0c */ /* 0x000fe20003f06270 */
[----:B------:R-:W-:Y:S03]  /*26f0*/  HMMA.16816.F32.BF16 R52, R4, R54, RZ ;  /* 0x000000360434723c */ /* 0x000fe600000418ff */
[----:B------:R-:W-:-:S05]  /*2700*/  ISETP.LT.OR P0, PT, R13, 0x21, P0 ;  /* 0x000000210d00780c */ /* 0x000fca0000701670 */
[C---:B------:R-:W-:Y:S08]  /*2710*/  HMMA.16816.F32.BF16 R44, R4.reuse, R46, RZ ;  /* 0x0000002e042c723c */ /* 0x040ff000000418ff */
[----:B------:R2:W-:Y:S01]  /*2720*/  LDGSTS.E.BYPASS.LTC128B.128 [R207+0x1100], [R28.64], !P0 ;  /* 0x011000001ccf7fae */ /* 0x0005e2000c101d54 */
[----:B------:R-:W-:Y:S01]  /*2730*/  LOP3.LUT P0, RZ, R12, 0x4, RZ, 0xc0, !PT ;  /* 0x000000040cff7812 */ /* 0x000fe2000780c0ff */
[----:B---3--:R-:W-:Y:S02]  /*2740*/  HMMA.16816.F32.BF16 R40, R4, R8, RZ ;  /* 0x000000080428723c */ /* 0x008fe400000418ff */
[----:B------:R3:W-:Y:S01]  /*2750*/  LDGSTS.E.BYPASS.LTC128B.128 [R207+0x3100], [R22.64], !P6 ;  /* 0x0310000016cf7fae */ /* 0x0007e2000f101d54 */
[----:B------:R-:W-:-:S02]  /*2760*/  SEL R0, R0, 0xffffffc0, !P0 ;  /* 0xffffffc000007807 */ /* 0x000fc40004000000 */
[----:B------:R-:W-:Y:S01]  /*2770*/  PLOP3.LUT P0, PT, PT, PT, UP0, 0x40, 0x0 ;  /* 0x000000000000781c */ /* 0x000fe20003f0e808 */
[----:B------:R3:W-:Y:S01]  /*2780*/  LDGSTS.E.BYPASS.LTC128B.128 [R207+0x5100], [R20.64], !P1 ;  /* 0x0510000014cf7fae */ /* 0x0007e2000c901d54 */
[----:B------:R-:W-:Y:S01]  /*2790*/  ISETP.GT.AND P1, PT, R210, 0x3f, PT ;  /* 0x0000003fd200780c */ /* 0x000fe20003f24270 */
[----:B-1----:R-:W-:Y:S01]  /*27a0*/  HMMA.16816.F32.BF16 R12, R4, R60, RZ ;  /* 0x0000003c040c723c */ /* 0x002fe200000418ff */
[----:B------:R-:W-:Y:S01]  /*27b0*/  IMAD.IADD R200, R205, 0x1, R0 ;  /* 0x00000001cdc87824 */ /* 0x000fe200078e0200 */
[----:B----4-:R-:W-:Y:S01]  /*27c0*/  LDSM.16.M88.4 R36, [R201+0xc100] ;  /* 0x00c10000c924783b */ /* 0x010fe20000000200 */
[----:B------:R-:W-:-:S03]  /*27d0*/  IMAD.IADD R192, R0, 0x1, R204 ;  /* 0x0000000100c07824 */ /* 0x000fc600078e02cc */
[----:B------:R-:W1:Y:S02]  /*27e0*/  LDSM.16.M88.4 R72, [R200+0x6100] ;  /* 0x00610000c848783b */ /* 0x000e640000000200 */
[C---:B------:R-:W-:Y:S02]  /*27f0*/  HMMA.16816.F32.BF16 R60, R4.reuse, R62, RZ ;  /* 0x0000003e043c723c */ /* 0x040fe400000418ff */
[----:B------:R-:W-:Y:S04]  /*2800*/  LDSM.16.M88.4 R80, [R192] ;  /* 0x00000000c050783b */ /* 0x000fe80000000200 */
[----:B------:R-:W-:Y:S02]  /*2810*/  LDSM.16.M88.4 R68, [R200+0x6900] ;  /* 0x00690000c844783b */ /* 0x000fe40000000200 */
[----:B------:R-:W-:Y:S02]  /*2820*/  HMMA.16816.F32.BF16 R4, R4, R10, RZ ;  /* 0x0000000a0404723c */ /* 0x000fe400000418ff */
[----:B------:R-:W4:Y:S04]  /*2830*/  LDSM.16.M88.4 R8, [R199+0xc100] ;  /* 0x00c10000c708783b */ /* 0x000f280000000200 */
[----:B--2---:R-:W2:Y:S02]  /*2840*/  LDSM.16.M88.4 R28, [R200+0x7100] ;  /* 0x00710000c81c783b */ /* 0x004ea40000000200 */
[C---:B-----5:R-:W-:Y:S02]  /*2850*/  HMMA.16816.F32.BF16 R12, R16.reuse, R76, R12 ;  /* 0x0000004c100c723c */ /* 0x060fe4000004180c */
[----:B---3--:R-:W3:Y:S04]  /*2860*/  LDSM.16.M88.4 R20, [R200+0x7900] ;  /* 0x00790000c814783b */ /* 0x008ee80000000200 */
[----:B------:R-:W0:Y:S02]  /*2870*/  LDGDEPBAR ;  /* 0x00000000000079af */ /* 0x000e240000000000 */
[C---:B------:R-:W-:Y:S02]  /*2880*/  HMMA.16816.F32.BF16 R60, R16.reuse, R78, R60 ;  /* 0x0000004e103c723c */ /* 0x040fe4000004183c */
[----:B------:R-:W-:Y:S06]  /*2890*/  LDSM.16.M88.4 R76, [R205+0x8100] ;  /* 0x00810000cd4c783b */ /* 0x000fec0000000200 */
[----:B------:R-:W-:Y:S08]  /*28a0*/  HMMA.16816.F32.BF16 R56, R16, R64, R56 ;  /* 0x000000401038723c */ /* 0x000ff00000041838 */
[----:B-1----:R-:W-:Y:S08]  /*28b0*/  HMMA.16816.F32.BF16 R12, R36, R72, R12 ;  /* 0x00000048240c723c */ /* 0x002ff0000004180c */
[C---:B------:R-:W-:Y:S01]  /*28c0*/  HMMA.16816.F32.BF16 R52, R16.reuse, R66, R52 ;  /* 0x000000421034723c */ /* 0x040fe20000041834 */
[----:B------:R-:W-:Y:S07]  /*28d0*/  LDSM.16.M88.4 R64, [R192+0x800] ;  /* 0x00080000c040783b */ /* 0x000fee0000000200 */
[C---:B------:R-:W-:Y:S08]  /*28e0*/  HMMA.16816.F32.BF16 R48, R16.reuse, R32, R48 ;  /* 0x000000201030723c */ /* 0x040ff00000041830 */
[C---:B------:R-:W-:Y:S01]  /*28f0*/  HMMA.16816.F32.BF16 R44, R16.reuse, R34, R44 ;  /* 0x00000022102c723c */ /* 0x040fe2000004182c */
[----:B------:R-:W-:Y:S07]  /*2900*/  LDSM.16.M88.4 R32, [R192+0x1000] ;  /* 0x00100000c020783b */ /* 0x000fee0000000200 */
[C---:B------:R-:W-:Y:S08]  /*2910*/  HMMA.16816.F32.BF16 R40, R16.reuse, R24, R40 ;  /* 0x000000181028723c */ /* 0x040ff00000041828 */
[----:B------:R-:W-:Y:S01]  /*2920*/  HMMA.16816.F32.BF16 R4, R16, R26, R4 ;  /* 0x0000001a1004723c */ /* 0x000fe20000041804 */
[----:B------:R-:W1:Y:S04]  /*2930*/  LDSM.16.M88.4 R16, [R206+0x10100] ;  /* 0x01010000ce10783b */ /* 0x000e680000000200 */
[----:B------:R-:W5:Y:S03]  /*2940*/  LDSM.16.M88.4 R24, [R192+0x1800] ;  /* 0x00180000c018783b */ /* 0x000f660000000200 */
[----:B------:R-:W-:Y:S01]  /*2950*/  HMMA.16816.F32.BF16 R60, R36, R74, R60 ;  /* 0x0000004a243c723c */ /* 0x000fe2000004183c */
[----:B------:R-:W-:Y:S07]  /*2960*/  LDSM.16.M88.4 R72, [R205+0x8900] ;  /* 0x00890000cd48783b */ /* 0x000fee0000000200 */
[----:B----4-:R-:W-:Y:S08]  /*2970*/  HMMA.16816.F32.BF16 R12, R8, R80, R12 ;  /* 0x00000050080c723c */ /* 0x010ff0000004180c */
[C---:B------:R-:W-:Y:S08]  /*2980*/  HMMA.16816.F32.BF16 R56, R36.reuse, R68, R56 ;  /* 0x000000442438723c */ /* 0x040ff00000041838 */
[C---:B------:R-:W-:Y:S01]  /*2990*/  HMMA.16816.F32.BF16 R52, R36.reuse, R70, R52 ;  /* 0x000000462434723c */ /* 0x040fe20000041834 */
[----:B------:R-:W-:Y:S07]  /*29a0*/  LDSM.16.M88.4 R68, [R204+0x2000] ;  /* 0x00200000cc44783b */ /* 0x000fee0000000200 */
[C---:B--2---:R-:W-:Y:S08]  /*29b0*/  HMMA.16816.F32.BF16 R48, R36.reuse, R28, R48 ;  /* 0x0000001c2430723c */ /* 0x044ff00000041830 */
[C---:B------:R-:W-:Y:S01]  /*29c0*/  HMMA.16816.F32.BF16 R44, R36.reuse, R30, R44 ;  /* 0x0000001e242c723c */ /* 0x040fe2000004182c */
[----:B------:R-:W-:Y:S07]  /*29d0*/  LDSM.16.M88.4 R28, [R205+0x9100] ;  /* 0x00910000cd1c783b */ /* 0x000fee0000000200 */
[C---:B---3--:R-:W-:Y:S08]  /*29e0*/  HMMA.16816.F32.BF16 R40, R36.reuse, R20, R40 ;  /* 0x000000142428723c */ /* 0x048ff00000041828 */
[----:B------:R-:W-:Y:S01]  /*29f0*/  HMMA.16816.F32.BF16 R36, R36, R22, R4 ;  /* 0x000000162424723c */ /* 0x000fe20000041804 */
[----:B------:R-:W2:Y:S04]  /*2a00*/  LDSM.16.M88.4 R4, [R202+0x10100] ;  /* 0x01010000ca04783b */ /* 0x000ea80000000200 */
[----:B------:R-:W3:Y:S03]  /*2a10*/  LDSM.16.M88.4 R20, [R205+0x9900] ;  /* 0x00990000cd14783b */ /* 0x000ee60000000200 */
[----:B------:R-:W-:Y:S01]  /*2a20*/  HMMA.16816.F32.BF16 R60, R8, R82, R60 ;  /* 0x00000052083c723c */ /* 0x000fe2000004183c */
[----:B------:R-:W-:Y:S07]  /*2a30*/  LDSM.16.M88.4 R80, [R200+0x8100] ;  /* 0x00810000c850783b */ /* 0x000fee0000000200 */
[----:B-1----:R-:W-:Y:S08]  /*2a40*/  HMMA.16816.F32.BF16 R12, R16, R76, R12 ;  /* 0x0000004c100c723c */ /* 0x002ff0000004180c */
[C---:B------:R-:W-:Y:S08]  /*2a50*/  HMMA.16816.F32.BF16 R56, R8.reuse, R64, R56 ;  /* 0x000000400838723c */ /* 0x040ff00000041838 */
[C---:B------:R-:W-:Y:S01]  /*2a60*/  HMMA.16816.F32.BF16 R52, R8.reuse, R66, R52 ;  /* 0x000000420834723c */ /* 0x040fe20000041834 */
[----:B------:R-:W-:Y:S07]  /*2a70*/  LDSM.16.M88.4 R64, [R204+0x2800] ;  /* 0x00280000cc40783b */ /* 0x000fee0000000200 */
[C---:B------:R-:W-:Y:S08]  /*2a80*/  HMMA.16816.F32.BF16 R48, R8.reuse, R32, R48 ;  /* 0x000000200830723c */ /* 0x040ff00000041830 */
[C---:B------:R-:W-:Y:S01]  /*2a90*/  HMMA.16816.F32.BF16 R44, R8.reuse, R34, R44 ;  /* 0x00000022082c723c */ /* 0x040fe2000004182c */
[----:B------:R-:W-:Y:S07]  /*2aa0*/  LDSM.16.M88.4 R32, [R204+0x3000] ;  /* 0x00300000cc20783b */ /* 0x000fee0000000200 */
[C---:B-----5:R-:W-:Y:S08]  /*2ab0*/  HMMA.16816.F32.BF16 R40, R8.reuse, R24, R40 ;  /* 0x000000180828723c */ /* 0x060ff00000041828 */
[----:B------:R-:W-:Y:S01]  /*2ac0*/  HMMA.16816.F32.BF16 R36, R8, R26, R36 ;  /* 0x0000001a0824723c */ /* 0x000fe20000041824 */
[----:B------:R-:W1:Y:S04]  /*2ad0*/  LDSM.16.M88.4 R8, [R201+0x10100] ;  /* 0x01010000c908783b */ /* 0x000e680000000200 */
[----:B------:R-:W4:Y:S03]  /*2ae0*/  LDSM.16.M88.4 R24, [R204+0x3800] ;  /* 0x00380000cc18783b */ /* 0x000f260000000200 */
[----:B------:R-:W-:Y:S01]  /*2af0*/  HMMA.16816.F32.BF16 R60, R16, R78, R60 ;  /* 0x0000004e103c723c */ /* 0x000fe2000004183c */
[----:B------:R-:W-:Y:S07]  /*2b00*/  LDSM.16.M88.4 R76, [R200+0x8900] ;  /* 0x00890000c84c783b */ /* 0x000fee0000000200 */
[----:B--2---:R-:W-:Y:S08]  /*2b10*/  HMMA.16816.F32.BF16 R12, R4, R68, R12 ;  /* 0x00000044040c723c */ /* 0x004ff0000004180c */
[C---:B------:R-:W-:Y:S08]  /*2b20*/  HMMA.16816.F32.BF16 R56, R16.reuse, R72, R56 ;  /* 0x000000481038723c */ /* 0x040ff00000041838 */
[C---:B------:R-:W-:Y:S01]  /*2b30*/  HMMA.16816.F32.BF16 R52, R16.reuse, R74, R52 ;  /* 0x0000004a1034723c */ /* 0x040fe20000041834 */
[----:B------:R-:W-:Y:S07]  /*2b40*/  LDSM.16.M88.4 R72, [R192+0x2000] ;  /* 0x00200000c048783b */ /* 0x000fee0000000200 */
[C---:B------:R-:W-:Y:S08]  /*2b50*/  HMMA.16816.F32.BF16 R48, R16.reuse, R28, R48 ;  /* 0x0000001c1030723c */ /* 0x040ff00000041830 */
[C---:B------:R-:W-:Y:S01]  /*2b60*/  HMMA.16816.F32.BF16 R44, R16.reuse, R30, R44 ;  /* 0x0000001e102c723c */ /* 0x040fe2000004182c */
[----:B------:R-:W2:Y:S07]  /*2b70*/  LDSM.16.M88.4 R28, [R199+0x10100] ;  /* 0x01010000c71c783b */ /* 0x000eae0000000200 */
[C---:B---3--:R-:W-:Y:S08]  /*2b80*/  HMMA.16816.F32.BF16 R40, R16.reuse, R20, R40 ;  /* 0x000000141028723c */ /* 0x048ff00000041828 */
[----:B------:R-:W-:Y:S01]  /*2b90*/  HMMA.16816.F32.BF16 R36, R16, R22, R36 ;  /* 0x000000161024723c */ /* 0x000fe20000041824 */
[----:B------:R-:W3:Y:S04]  /*2ba0*/  LDSM.16.M88.4 R20, [R200+0x9100] ;  /* 0x00910000c814783b */ /* 0x000ee80000000200 */
[----:B------:R-:W5:Y:S03]  /*2bb0*/  LDSM.16.M88.4 R16, [R200+0x9900] ;  /* 0x00990000c810783b */ /* 0x000f660000000200 */
        /* <DEDUP_REMOVED lines=9> */
[C---:B----4-:R-:W-:Y:S08]  /*2c50*/  HMMA.16816.F32.BF16 R40, R4.reuse, R24, R40 ;  /* 0x000000180428723c */ /* 0x050ff00000041828 */
[----:B------:R-:W-:Y:S01]  /*2c60*/  HMMA.16816.F32.BF16 R36, R4, R26, R36 ;  /* 0x0000001a0424723c */ /* 0x000fe20000041824 */
[----:B------:R-:W-:Y:S04]  /*2c70*/  LDSM.16.M88.4 R4, [R206+0x14100] ;  /* 0x01410000ce04783b */ /* 0x000fe80000000200 */
[----:B------:R-:W1:Y:S03]  /*2c80*/  LDSM.16.M88.4 R24, [R205+0xa100] ;  /* 0x00a10000cd18783b */ /* 0x000e660000000200 */
[----:B------:R-:W-:Y:S01]  /*2c90*/  HMMA.16816.F32.BF16 R60, R8, R82, R60 ;  /* 0x00000052083c723c */ /* 0x000fe2000004183c */
[----:B------:R-:W-:Y:S07]  /*2ca0*/  LDSM.16.M88.4 R80, [R204+0x4000] ;  /* 0x00400000cc50783b */ /* 0x000fee0000000200 */
[----:B--2---:R-:W-:Y:S08]  /*2cb0*/  HMMA.16816.F32.BF16 R12, R28, R72, R12 ;  /* 0x000000481c0c723c */ /* 0x004ff0000004180c */
[C---:B------:R-:W-:Y:S08]  /*2cc0*/  HMMA.16816.F32.BF16 R56, R8.reuse, R76, R56 ;  /* 0x0000004c0838723c */ /* 0x040ff00000041838 */
[C---:B------:R-:W-:Y:S01]  /*2cd0*/  HMMA.16816.F32.BF16 R52, R8.reuse, R78, R52 ;  /* 0x0000004e0834723c */ /* 0x040fe20000041834 */
[----:B------:R-:W2:Y:S07]  /*2ce0*/  LDSM.16.M88.4 R76, [R202+0x14100] ;  /* 0x01410000ca4c783b */ /* 0x000eae0000000200 */
[C---:B---3--:R-:W-:Y:S08]  /*2cf0*/  HMMA.16816.F32.BF16 R48, R8.reuse, R20, R48 ;  /* 0x000000140830723c */ /* 0x048ff00000041830 */
[C---:B------:R-:W-:Y:S01]  /*2d00*/  HMMA.16816.F32.BF16 R44, R8.reuse, R22, R44 ;  /* 0x00000016082c723c */ /* 0x040fe2000004182c */
[----:B------:R-:W3:Y:S07]  /*2d10*/  LDSM.16.M88.4 R20, [R205+0xa900] ;  /* 0x00a90000cd14783b */ /* 0x000eee0000000200 */
[C---:B-----5:R-:W-:Y:S08]  /*2d20*/  HMMA.16816.F32.BF16 R40, R8.reuse, R16, R40 ;  /* 0x000000100828723c */ /* 0x060ff00000041828 */
[----:B------:R-:W-:Y:S01]  /*2d30*/  HMMA.16816.F32.BF16 R36, R8, R18, R36 ;  /* 0x000000120824723c */ /* 0x000fe20000041824 */
[----:B------:R-:W4:Y:S04]  /*2d40*/  LDSM.16.M88.4 R16, [R205+0xb100] ;  /* 0x00b10000cd10783b */ /* 0x000f280000000200 */
        /* <DEDUP_REMOVED lines=12> */
[----:B------:R-:W-:Y:S04]  /*2e10*/  LDSM.16.M88.4 R32, [R201+0x14100] ;  /* 0x01410000c920783b */ /* 0x000fe80000000200 */
[----:B------:R-:W1:Y:S03]  /*2e20*/  LDSM.16.M88.4 R28, [R200+0xa100] ;  /* 0x00a10000c81c783b */ /* 0x000e660000000200 */
[----:B------:R-:W-:Y:S01]  /*2e30*/  HMMA.16816.F32.BF16 R60, R4, R26, R60 ;  /* 0x0000001a043c723c */ /* 0x000fe2000004183c */
[----:B------:R-:W-:Y:S07]  /*2e40*/  LDSM.16.M88.4 R24, [R200+0xa900] ;  /* 0x00a90000c818783b */ /* 0x000fee0000000200 */
[----:B--2---:R-:W-:Y:S08]  /*2e50*/  HMMA.16816.F32.BF16 R12, R76, R80, R12 ;  /* 0x000000504c0c723c */ /* 0x004ff0000004180c */
[C---:B---3--:R-:W-:Y:S08]  /*2e60*/  HMMA.16816.F32.BF16 R56, R4.reuse, R20, R56 ;  /* 0x000000140438723c */ /* 0x048ff00000041838 */
[C---:B------:R-:W-:Y:S01]  /*2e70*/  HMMA.16816.F32.BF16 R52, R4.reuse, R22, R52 ;  /* 0x000000160434723c */ /* 0x040fe20000041834 */
[----:B------:R-:W-:Y:S07]  /*2e80*/  LDSM.16.M88.4 R20, [R200+0xb100] ;  /* 0x00b10000c814783b */ /* 0x000fee0000000200 */
[C---:B----4-:R-:W-:Y:S08]  /*2e90*/  HMMA.16816.F32.BF16 R48, R4.reuse, R16, R48 ;  /* 0x000000100430723c */ /* 0x050ff00000041830 */
[C---:B------:R-:W-:Y:S01]  /*2ea0*/  HMMA.16816.F32.BF16 R44, R4.reuse, R18, R44 ;  /* 0x00000012042c723c */ /* 0x040fe2000004182c */
[----:B------:R-:W-:Y:S07]  /*2eb0*/  LDSM.16.M88.4 R16, [R200+0xb900] ;  /* 0x00b90000c810783b */ /* 0x000fee0000000200 */
[C---:B-----5:R-:W-:Y:S08]  /*2ec0*/  HMMA.16816.F32.BF16 R40, R4.reuse, R8, R40 ;  /* 0x000000080428723c */ /* 0x060ff00000041828 */
[----:B------:R-:W-:Y:S01]  /*2ed0*/  HMMA.16816.F32.BF16 R36, R4, R10, R36 ;  /* 0x0000000a0424723c */ /* 0x000fe20000041824 */
[----:B------:R-:W-:Y:S04]  /*2ee0*/  LDSM.16.M88.4 R8, [R199+0x14100] ;  /* 0x01410000c708783b */ /* 0x000fe80000000200 */
[----:B------:R-:W2:Y:S03]  /*2ef0*/  LDSM.16.M88.4 R4, [R192+0x4000] ;  /* 0x00400000c004783b */ /* 0x000ea60000000200 */
[----:B------:R-:W-:Y:S08]  /*2f00*/  HMMA.16816.F32.BF16 R60, R76, R82, R60 ;  /* 0x000000524c3c723c */ /* 0x000ff0000004183c */
[----:B-1----:R-:W-:Y:S08]  /*2f10*/  HMMA.16816.F32.BF16 R12, R32, R28, R12 ;  /* 0x0000001c200c723c */ /* 0x002ff0000004180c */
[C---:B------:R-:W-:Y:S08]  /*2f20*/  HMMA.16816.F32.BF16 R56, R76.reuse, R72, R56 ;  /* 0x000000484c38723c */ /* 0x040ff00000041838 */
[C---:B------:R-:W-:Y:S01]  /*2f30*/  HMMA.16816.F32.BF16 R52, R76.reuse, R74, R52 ;  /* 0x0000004a4c34723c */ /* 0x040fe20000041834 */
[----:B------:R-:W1:Y:S07]  /*2f40*/  LDSM.16.M88.4 R72, [R192+0x4800] ;  /* 0x00480000c048783b */ /* 0x000e6e0000000200 */
[C---:B------:R-:W-:Y:S08]  /*2f50*/  HMMA.16816.F32.BF16 R48, R76.reuse, R68, R48 ;  /* 0x000000444c30723c */ /* 0x040ff00000041830 */
[C---:B------:R-:W-:Y:S01]  /*2f60*/  HMMA.16816.F32.BF16 R44, R76.reuse, R70, R44 ;  /* 0x000000464c2c723c */ /* 0x040fe2000004182c */
[----:B------:R-:W3:Y:S07]  /*2f70*/  LDSM.16.M88.4 R68, [R192+0x5000] ;  /* 0x00500000c044783b */ /* 0x000eee0000000200 */
[C---:B------:R-:W-:Y:S08]  /*2f80*/  HMMA.16816.F32.BF16 R40, R76.reuse, R64, R40 ;  /* 0x000000404c28723c */ /* 0x040ff00000041828 */
[----:B------:R-:W-:Y:S01]  /*2f90*/  HMMA.16816.F32.BF16 R36, R76, R66, R36 ;  /* 0x000000424c24723c */ /* 0x000fe20000041824 */
[----:B------:R-:W4:Y:S01]  /*2fa0*/  LDSM.16.M88.4 R64, [R192+0x5800] ;  /* 0x00580000c040783b */ /* 0x000f220000000200 */
[----:B------:R-:W-:-:S06]  /*2fb0*/  DEPBAR.LE SB0, 0x0 ;  /* 0x000080000000791a */ /* 0x000fcc0000000000 */
[----:B------:R-:W-:Y:S08]  /*2fc0*/  HMMA.16816.F32.BF16 R60, R32, R30, R60 ;  /* 0x0000001e203c723c */ /* 0x000ff0000004183c */
[----:B--2---:R-:W-:Y:S08]  /*2fd0*/  HMMA.16816.F32.BF16 R12, R8, R4, R12 ;  /* 0x00000004080c723c */ /* 0x004ff0000004180c */
[C---:B------:R-:W-:Y:S08]  /*2fe0*/  HMMA.16816.F32.BF16 R56, R32.reuse, R24, R56 ;  /* 0x000000182038723c */ /* 0x040ff00000041838 */
[C---:B------:R-:W-:Y:S08]  /*2ff0*/  HMMA.16816.F32.BF16 R52, R32.reuse, R26, R52 ;  /* 0x0000001a2034723c */ /* 0x040ff00000041834 */
[----:B------:R-:W-:Y:S01]  /*3000*/  HMMA.16816.F32.BF16 R48, R32, R20, R48 ;  /* 0x000000142030723c */ /* 0x000fe20000041830 */
[----:B------:R-:W-:-:S02]  /*3010*/  FMUL.FTZ R0, R14, c[0x0][0x320] ;  /* 0x0000c8000e007a20 */ /* 0x000fc40000410000 */
[----:B------:R-:W-:-:S04]  /*3020*/  FMUL.FTZ R13, R13, c[0x0][0x320] ;  /* 0x0000c8000d0d7a20 */ /* 0x000fc80000410000 */
[----:B------:R-:W2:Y:S01]  /*3030*/  MUFU.TANH R0, R0 ;  /* 0x0000000000007308 */ /* 0x000ea20000002400 */
[C---:B------:R-:W-:Y:S08]  /*3040*/  HMMA.16816.F32.BF16 R44, R32.reuse, R22, R44 ;  /* 0x00000016202c723c */ /* 0x040ff0000004182c */
[C---:B------:R-:W-:Y:S08]  /*3050*/  HMMA.16816.F32.BF16 R40, R32.reuse, R16, R40 ;  /* 0x000000102028723c */ /* 0x040ff00000041828 */
[----:B------:R-:W-:Y:S01]  /*3060*/  HMMA.16816.F32.BF16 R36, R32, R18, R36 ;  /* 0x000000122024723c */ /* 0x000fe20000041824 */
[----:B------:R2:W2:Y:S07]  /*3070*/  MUFU.TANH R19, R13 ;  /* 0x0000000d00137308 */ /* 0x0004ae0000002400 */
[C---:B------:R-:W-:Y:S07]  /*3080*/  HMMA.16816.F32.BF16 R60, R8.reuse, R6, R60 ;  /* 0x00000006083c723c */ /* 0x040fee000004183c */
[----:B------:R-:W-:Y:S01]  /*3090*/  FMUL.FTZ R6, R12, c[0x0][0x320] ;  /* 0x0000c8000c067a20 */ /* 0x000fe20000410000 */
[C---:B-1----:R-:W-:Y:S05]  /*30a0*/  HMMA.16816.F32.BF16 R56, R8.reuse, R72, R56 ;  /* 0x000000480838723c */ /* 0x042fea0000041838 */
[----:B------:R-:W1:Y:S03]  /*30b0*/  MUFU.TANH R6, R6 ;  /* 0x0000000600067308 */ /* 0x000e660000002400 */
[C---:B------:R-:W-:Y:S08]  /*30c0*/  HMMA.16816.F32.BF16 R52, R8.reuse, R74, R52 ;  /* 0x0000004a0834723c */ /* 0x040ff00000041834 */
[C---:B---3--:R-:W-:Y:S08]  /*30d0*/  HMMA.16816.F32.BF16 R48, R8.reuse, R68, R48 ;  /* 0x000000440830723c */ /* 0x048ff00000041830 */
[C---:B------:R-:W-:Y:S08]  /*30e0*/  HMMA.16816.F32.BF16 R44, R8.reuse, R70, R44 ;  /* 0x00000046082c723c */ /* 0x040ff0000004182c */
[C---:B----4-:R-:W-:Y:S08]  /*30f0*/  HMMA.16816.F32.BF16 R40, R8.reuse, R64, R40 ;  /* 0x000000400828723c */ /* 0x050ff00000041828 */
[----:B------:R-:W-:Y:S01]  /*3100*/  HMMA.16816.F32.BF16 R36, R8, R66, R36 ;  /* 0x000000420824723c */ /* 0x000fe20000041824 */
        /* <DEDUP_REMOVED lines=14> */
[----:B------:R-:W-:Y:S01]  /*31f0*/  IADD3 R13, -R221, 0x10, RZ ;  /* 0x00000010dd0d7810 */ /* 0x000fe20007ffe1ff */
[----:B------:R-:W-:Y:S02]  /*3200*/  IMAD.SHL.U32 R7, R217, 0x2, RZ ;  /* 0x00000002d9077824 */ /* 0x000fe400078e00ff */
[----:B------:R-:W-:Y:S01]  /*3210*/  IMAD R209, R4, c[0x0][0x2b8], R209 ;  /* 0x0000ae0004d17a24 */ /* 0x000fe200078e02d1 */
[----:B------:R-:W-:-:S03]  /*3220*/  LOP3.LUT R13, R13, 0xf, RZ, 0xc0, !PT ;  /* 0x0000000f0d0d7812 */ /* 0x000fc600078ec0ff */
[----:B------:R-:W-:Y:S01]  /*3230*/  IMAD.WIDE.U32 R10, R209, c[0x0][0x1e0], RZ ;  /* 0x00007800d10a7a25 */ /* 0x000fe200078e00ff */
[----:B------:R-:W-:-:S05]  /*3240*/  SHF.R.S32.HI R4, RZ, 0x1f, R209 ;  /* 0x0000001fff047819 */ /* 0x000fca00000114d1 */
[----:B------:R-:W-:-:S04]  /*3250*/  IMAD R4, R4, c[0x0][0x1e0], RZ ;  /* 0x0000780004047a24 */ /* 0x000fc800078e02ff */
[----:B------:R-:W-:-:S04]  /*3260*/  IMAD R5, R209, c[0x0][0x1e4], R4 ;  /* 0x00007900d1057a24 */ /* 0x000fc800078e0204 */
[----:B------:R-:W-:Y:S01]  /*3270*/  IMAD.IADD R11, R11, 0x1, R5 ;  /* 0x000000010b0b7824 */ /* 0x000fe200078e0205 */
[----:B--2---:R-:W-:-:S03]  /*3280*/  SHF.R.S32.HI R5, RZ, 0x1f, R208 ;  /* 0x0000001fff057819 */ /* 0x004fc600000114d0 */
[----:B------:R-:W-:Y:S01]  /*3290*/  IMAD.WIDE.U32 R8, R208, c[0x0][0x1f0], R10 ;  /* 0x00007c00d0087a25 */ /* 0x000fe200078e000a */
[----:B------:R-:W-:-:S03]  /*32a0*/  SHF.L.U64.HI R11, R218, 0x1, R133 ;  /* 0x00000001da0b7819 */ /* 0x000fc60000010285 */
[----:B------:R-:W-:Y:S01]  /*32b0*/  IMAD R5, R5, c[0x0][0x1f0], RZ ;  /* 0x00007c0005057a24 */ /* 0x000fe200078e02ff */
[----:B------:R-:W-:Y:S01]  /*32c0*/  IADD3 R18, P0, R8, UR16, RZ ;  /* 0x0000001008127c10 */ /* 0x000fe2000ff1e0ff */
[----:B------:R-:W-:Y:S01]  /*32d0*/  IMAD.SHL.U32 R10, R218, 0x2, RZ ;  /* 0x00000002da0a7824 */ /* 0x000fe200078e00ff */
[----:B------:R-:W-:Y:S01]  /*32e0*/  SHF.L.U64.HI R8, R217, 0x1, R220 ;  /* 0x00000001d9087819 */ /* 0x000fe200000102dc */
[----:B------:R-:W-:Y:S01]  /*32f0*/  IMAD R4, R208, c[0x0][0x1f4], R5 ;  /* 0x00007d00d0047a24 */ /* 0x000fe200078e0205 */
[----:B------:R-:W-:-:S04]  /*3300*/  SEL R5, RZ, 0x10, P4 ;  /* 0x00000010ff057807 */ /* 0x000fc80002000000 */
[----:B------:R-:W-:Y:S02]  /*3310*/  IADD3.X R9, R9, UR9, R4, P0, !PT ;  /* 0x0000000909097c10 */ /* 0x000fe400087fe404 */
[C---:B------:R-:W-:Y:S02]  /*3320*/  LEA R4, P0, R18.reuse, c[0x0][0x1c8], 0x1 ;  /* 0x0000720012047a11 */ /* 0x040fe400078008ff */
[----:B------:R-:W-:Y:S02]  /*3330*/  IADD3 R20, -R5, 0x10, RZ ;  /* 0x0000001005147810 */ /* 0x000fe40007ffe1ff */
[----:B------:R-:W-:Y:S01]  /*3340*/  LEA.HI.X R18, R18, c[0x0][0x1cc], R9, 0x1, P0 ;  /* 0x0000730012127a11 */ /* 0x000fe200000f0c09 */
[----:B------:R-:W1:Y:S01]  /*3350*/  SHFL.IDX PT, R12, R4, 0x1, 0x181f ;  /* 0x00381f00040c7f89 */ /* 0x000e6200000e0000 */
[----:B------:R-:W-:Y:S02]  /*3360*/  SEL R9, RZ, 0x10, P5 ;  /* 0x00000010ff097807 */ /* 0x000fe40002800000 */
[----:B------:R-:W-:Y:S01]  /*3370*/  LOP3.LUT R20, R20, 0xf, RZ, 0xc0, !PT ;  /* 0x0000000f14147812 */ /* 0x000fe200078ec0ff */
[----:B------:R-:W2:Y:S01]  /*3380*/  SHFL.IDX PT, R14, R18, 0x1, 0x181f ;  /* 0x00381f00120e7f89 */ /* 0x000ea200000e0000 */
[----:B------:R-:W-:-:S03]  /*3390*/  IADD3 R23, -R9, 0x10, RZ ;  /* 0x0000001009177810 */ /* 0x000fc60007ffe1ff */
[----:B------:R3:W4:Y:S01]  /*33a0*/  SHFL.IDX PT, R17, R4, RZ, 0x181f ;  /* 0x00181fff04117589 */ /* 0x00072200000e0000 */
[----:B------:R-:W-:-:S03]  /*33b0*/  LOP3.LUT R23, R23, 0xf, RZ, 0xc0, !PT ;  /* 0x0000000f17177812 */ /* 0x000fc600078ec0ff */
[----:B------:R-:W5:Y:S01]  /*33c0*/  SHFL.IDX PT, R16, R18, RZ, 0x181f ;  /* 0x00181fff12107589 */ /* 0x000f6200000e0000 */
[----:B-1----:R-:W-:-:S04]  /*33d0*/  IADD3 R22, P6, P0, R23, R12, R10 ;  /* 0x0000000c17167210 */ /* 0x002fc800078de00a */
[----:B--2---:R-:W-:Y:S02]  /*33e0*/  IADD3.X R23, RZ, R14, R11, P6, P0 ;  /* 0x0000000eff177210 */ /* 0x004fe400037e040b */
[----:B------:R-:W-:Y:S01]  /*33f0*/  IADD3 R20, P6, P0, R20, R12, R7 ;  /* 0x0000000c14147210 */ /* 0x000fe200078de007 */
[----:B---3--:R-:W-:-:S03]  /*3400*/  IMAD.SHL.U32 R4, R216, 0x2, RZ ;  /* 0x00000002d8047824 */ /* 0x008fc600078e00ff */
[----:B------:R-:W-:Y:S02]  /*3410*/  IADD3.X R21, RZ, R14, R8, P6, P0 ;  /* 0x0000000eff157210 */ /* 0x000fe400037e0408 */
[----:B------:R-:W-:Y:S02]  /*3420*/  IADD3 R24, P6, P0, R13, R12, R4 ;  /* 0x0000000c0d187210 */ /* 0x000fe400078de004 */
[----:B------:R-:W-:-:S04]  /*3430*/  SHF.L.U64.HI R13, R216, 0x1, R219 ;  /* 0x00000001d80d7819 */ /* 0x000fc800000102db */
[----:B------:R-:W-:Y:S02]  /*3440*/  IADD3.X R25, RZ, R14, R13, P6, P0 ;  /* 0x0000000eff197210 */ /* 0x000fe400037e040d */
[C---:B----4-:R-:W-:Y:S02]  /*3450*/  IADD3 R10, P6, R17.reuse, R10, RZ ;  /* 0x0000000a110a7210 */ /* 0x050fe40007fde0ff */
[----:B------:R-:W-:-:S03]  /*3460*/  IADD3 R26, P0, R17, R7, RZ ;  /* 0x00000007111a7210 */ /* 0x000fc60007f1e0ff */
[C---:B-----5:R-:W-:Y:S01]  /*3470*/  IMAD.X R11, R16.reuse, 0x1, R11, P6 ;  /* 0x00000001100b7824 */ /* 0x060fe200030e060b */
        /* <DEDUP_REMOVED lines=12> */
.L_x_250:
[----:B-12---:R-:W-:Y:S01]  /*3540*/  LOP3.LUT R23, R90, 0xffffffe0, RZ, 0xc0, !PT ;  /* 0xffffffe05a177812 */ /* 0x006fe200078ec0ff */
[----:B------:R-:W-:Y:S01]  /*3550*/  UIADD3 UR19, UR8, 0x1, -UR19 ;  /* 0x0000000108137890 */ /* 0x000fe2000fffe813 */
[----:B------:R-:W-:Y:S01]  /*3560*/  LEA.HI R89, R89, R86, RZ, 0x2 ;  /* 0x0000005659597211 */ /* 0x000fe200078f10ff */
[----:B------:R-:W-:Y:S01]  /*3570*/  FMUL.FTZ R17, R60, c[0x0][0x320] ;  /* 0x0000c8003c117a20 */ /* 0x000fe20000410000 */
[----:B------:R-:W-:Y:S01]  /*3580*/  SHF.R.S32.HI R21, RZ, 0x1f, R88 ;  /* 0x0000001fff157819 */ /* 0x000fe20000011458 */
[----:B------:R-:W-:Y:S01]  /*3590*/  IMAD.IADD R8, R86, 0x1, -R23 ;  /* 0x0000000156087824 */ /* 0x000fe200078e0a17 */
[----:B------:R-:W-:Y:S01]  /*35a0*/  LOP3.LUT R89, R89, 0xfffffffc, RZ, 0xc0, !PT ;  /* 0xfffffffc59597812 */ /* 0x000fe200078ec0ff */
[----:B------:R-:W-:Y:S01]  /*35b0*/  FMUL.FTZ R13, R61, c[0x0][0x320] ;  /* 0x0000c8003d0d7a20 */ /* 0x000fe20000410000 */
        /* <DEDUP_REMOVED lines=8> */
[----:B------:R-:W-:Y:S01]  /*3640*/  LEA.HI R4, R89, R89, RZ, 0x1 ;  /* 0x0000005959047211 */ /* 0x000fe200078f08ff */
[----:B------:R-:W-:Y:S01]  /*3650*/  FMUL.FTZ R5, R53, c[0x0][0x320] ;  /* 0x0000c80035057a20 */ /* 0x000fe20000410000 */
[----:B------:R-:W-:Y:S01]  /*3660*/  IADD3 R21, -R21, R88, RZ ;  /* 0x0000005815157210 */ /* 0x000fe20007ffe1ff */
[----:B------:R-:W-:Y:S01]  /*3670*/  FMUL.FTZ R44, R44, c[0x0][0x320] ;  /* 0x0000c8002c2c7a20 */ /* 0x000fe20000410000 */
[----:B------:R-:W-:Y:S01]  /*3680*/  LEA.HI.SX32 R12, R10, UR26, 0x1e ;  /* 0x0000001a0a0c7c11 */ /* 0x000fe2000f8ff2ff */
[----:B------:R-:W-:Y:S01]  /*3690*/  FMUL.FTZ R45, R45, c[0x0][0x320] ;  /* 0x0000c8002d2d7a20 */ /* 0x000fe20000410000 */
[----:B------:R-:W-:Y:S01]  /*36a0*/  LOP3.LUT R4, R4, 0x1ffffffe, RZ, 0xc0, !PT ;  /* 0x1ffffffe04047812 */ /* 0x000fe200078ec0ff */
[----:B------:R-:W-:Y:S01]  /*36b0*/  FMUL.FTZ R40, R40, c[0x0][0x320] ;  /* 0x0000c80028287a20 */ /* 0x000fe20000410000 */
[----:B------:R-:W-:Y:S01]  /*36c0*/  PLOP3.LUT P6, PT, PT, PT, UP2, 0x80, 0x0 ;  /* 0x000000000000781c */ /* 0x000fe20003fcf028 */
[----:B------:R-:W-:Y:S01]  /*36d0*/  IMAD R12, R21, 0x10, R12 ;  /* 0x00000010150c7824 */ /* 0x000fe200078e020c */
[----:B------:R-:W-:Y:S01]  /*36e0*/  PLOP3.LUT P0, PT, PT, PT, UP2, 0x80, 0x0 ;  /* 0x000000000000781c */ /* 0x000fe20003f0f028 */
[----:B------:R-:W-:Y:S01]  /*36f0*/  IMAD.IADD R211, R89, 0x1, -R4 ;  /* 0x0000000159d37824 */ /* 0x000fe200078e0a04 */
[----:B------:R-:W-:Y:S01]  /*3700*/  LOP3.LUT R23, R10, 0x7ffffffc, RZ, 0xc0, !PT ;  /* 0x7ffffffc0a177812 */ /* 0x000fe200078ec0ff */
[----:B------:R-:W-:Y:S01]  /*3710*/  FMUL.FTZ R41, R41, c[0x0][0x320] ;  /* 0x0000c80029297a20 */ /* 0x000fe20000410000 */
[----:B------:R-:W1:Y:S01]  /*3720*/  MUFU.TANH R17, R17 ;  /* 0x0000001100117308 */ /* 0x000e620000002400 */
[----:B------:R-:W-:Y:S01]  /*3730*/  FMUL.FTZ R36, R36, c[0x0][0x320] ;  /* 0x0000c80024247a20 */ /* 0x000fe20000410000 */
[----:B------:R-:W-:Y:S01]  /*3740*/  LEA R211, R211, R12, 0x3 ;  /* 0x0000000cd3d37211 */ /* 0x000fe200078e18ff */
[----:B------:R-:W-:Y:S01]  /*3750*/  IMAD.IADD R212, R8, 0x1, -R23 ;  /* 0x0000000108d47824 */ /* 0x000fe200078e0a17 */
[----:B------:R-:W-:Y:S01]  /*3760*/  MOV R23, UR19 ;  /* 0x0000001300177c02 */ /* 0x000fe20008000f00 */
[----:B------:R-:W-:Y:S01]  /*3770*/  FMUL.FTZ R37, R37, c[0x0][0x320] ;  /* 0x0000c80025257a20 */ /* 0x000fe20000410000 */
[----:B------:R-:W-:Y:S01]  /*3780*/  ULDC UR19, c[0x0][0x324] ;  /* 0x0000c90000137ab9 */ /* 0x000fe20000000800 */
[----:B------:R-:W-:Y:S01]  /*3790*/  @P6 IMAD.HI.U32 R12, R211, c[0x0][0x2c8], RZ ;  /* 0x0000b200d30c6a27 */ /* 0x000fe200078e00ff */
[----:B------:R-:W2:Y:S01]  /*37a0*/  MUFU.TANH R13, R13 ;  /* 0x0000000d000d7308 */ /* 0x000ea20000002400 */
[----:B------:R-:W-:Y:S01]  /*37b0*/  ULOP3.LUT UR19, URZ, UR19, URZ, 0x33, !UPT ;  /* 0x000000133f137292 */ /* 0x000fe2000f8e333f */
[----:B------:R-:W0:Y:S01]  /*37c0*/  LDGDEPBAR ;  /* 0x00000000000079af */ /* 0x000e220000000000 */
[----:B------:R-:W-:Y:S01]  /*37d0*/  IMAD.MOV.U32 R4, RZ, RZ, R211 ;  /* 0x000000ffff047224 */ /* 0x000fe200078e00d3 */
[----:B------:R-:W-:Y:S01]  /*37e0*/  @P0 SHF.R.U32.HI R4, RZ, c[0x0][0x2cc], R12 ;  /* 0x0000b300ff040a19 */ /* 0x000fe2000001160c */
[----:B------:R-:W-:Y:S01]  /*37f0*/  IMAD.SHL.U32 R212, R212, 0x2, RZ ;  /* 0x00000002d4d47824 */ /* 0x000fe200078e00ff */
[----:B------:R-:W-:Y:S01]  /*3800*/  PLOP3.LUT P0, PT, PT, PT, UP1, 0x40, 0x0 ;  /* 0x000000000000781c */ /* 0x000fe20003f0e818 */
[----:B------:R-:W-:Y:S01]  /*3810*/  FMUL.FTZ R49, R49, c[0x0][0x320] ;  /* 0x0000c80031317a20 */ /* 0x000fe20000410000 */
[----:B------:R-:W3:Y:S01]  /*3820*/  MUFU.TANH R11, R11 ;  /* 0x0000000b000b7308 */ /* 0x000ee20000002400 */
[----:B------:R-:W4:Y:S01]  /*3830*/  SHFL.IDX PT, R21, R4, RZ, 0x1c1f ;  /* 0x001c1fff04157589 */ /* 0x000f2200000e0000 */
[----:B------:R-:W-:Y:S01]  /*3840*/  FMUL.FTZ R48, R48, c[0x0][0x320] ;  /* 0x0000c80030307a20 */ /* 0x000fe20000410000 */
[----:B------:R-:W-:Y:S01]  /*3850*/  IADD3 R10, R23, -UR12, -R212 ;  /* 0x8000000c170a7c10 */ /* 0x000fe2000fffe8d4 */
[----:B------:R-:W-:Y:S01]  /*3860*/  IMAD.IADD R203, R87, 0x1, R84 ;  /* 0x0000000157cb7824 */ /* 0x000fe200078e0254 */
[----:B------:R-:W-:-:S02]  /*3870*/  IADD3 R8, -R212, UR8, -R85 ;  /* 0x00000008d4087c10 */ /* 0x000fc4000fffe955 */
[C---:B------:R-:W-:Y:S01]  /*3880*/  IADD3 R12, R10.reuse, c[0x0][0x328], RZ ;  /* 0x0000ca000a0c7a10 */ /* 0x040fe20007ffe0ff */
[----:B------:R-:W1:Y:S01]  /*3890*/  MUFU.TANH R9, R9 ;  /* 0x0000000900097308 */ /* 0x000e620000002400 */
[----:B------:R-:W-:-:S07]  /*38a0*/  IADD3 R10, R10, UR19, RZ ;  /* 0x000000130a0a7c10 */ /* 0x000fce000fffe0ff */
[----:B------:R-:W1:Y:S08]  /*38b0*/  MUFU.TANH R7, R7 ;  /* 0x0000000700077308 */ /* 0x000e700000002400 */
[----:B------:R-:W1:Y:S01]  /*38c0*/  MUFU.TANH R5, R5 ;  /* 0x0000000500057308 */ /* 0x000e620000002400 */
[-C--:B----4-:R-:W-:Y:S02]  /*38d0*/  IADD3 R23, R12, R21.reuse, RZ ;  /* 0x000000150c177210 */ /* 0x090fe40007ffe0ff */
[----:B------:R-:W-:-:S02]  /*38e0*/  IADD3 R14, R10, R21, RZ ;  /* 0x000000150a0e7210 */ /* 0x000fc40007ffe0ff */
[----:B------:R-:W-:-:S03]  /*38f0*/  IMNMX R16, R23, R8, PT ;  /* 0x0000000817107217 */ /* 0x000fc60003800200 */
        /* <DEDUP_REMOVED lines=9> */
[----:B--23--:R-:W-:Y:S01]  /*3990*/  IMAD.U32 R18, RZ, RZ, UR12 ;  /* 0x0000000cff127e24 */ /* 0x00cfe2000f8e00ff */
[----:B------:R-:W-:Y:S04]  /*39a0*/  BSSY B0, `(.L_x_252) ;  /* 0x000000f000007945 */ /* 0x000fe80003800000 */
[----:B------:R-:W-:-:S04]  /*39b0*/  IADD3 R20, -R18, UR8, R21 ;  /* 0x0000000812147c10 */ /* 0x000fc8000fffe115 */
[----:B------:R-:W-:-:S13]  /*39c0*/  ISETP.GT.AND P0, PT, R20, -0x1, PT ;  /* 0xffffffff1400780c */ /* 0x000fda0003f04270 */
[----:B------:R-:W-:Y:S05]  /*39d0*/  @P0 BRA `(.L_x_253) ;  /* 0x0000007000000947 */ /* 0x000fea0003800000 */
[----:B------:R-:W-:Y:S01]  /*39e0*/  IMAD.MOV.U32 R18, RZ, RZ, 0x1 ;  /* 0x00000001ff127424 */ /* 0x000fe200078e00ff */
[----:B------:R-:W-:-:S04]  /*39f0*/  LOP3.LUT R20, RZ, R20, RZ, 0x33, !PT ;  /* 0x00000014ff147212 */ /* 0x000fc800078e33ff */
[----:B------:R-:W-:-:S13]  /*3a00*/  ISETP.NE.AND P0, PT, R18, c[0x0][0x32c], PT ;  /* 0x0000cb0012007a0c */ /* 0x000fda0003f05270 */
[----:B------:R-:W-:-:S05]  /*3a10*/  @P0 IMAD.HI.U32 R18, R20, c[0x0][0x330], RZ ;  /* 0x0000cc0014120a27 */ /* 0x000fca00078e00ff */
[----:B------:R-:W-:-:S04]  /*3a20*/  @P0 SHF.R.U32.HI R20, RZ, c[0x0][0x334], R18 ;  /* 0x0000cd00ff140a19 */ /* 0x000fc80000011612 */
[----:B------:R-:W-:Y:S01]  /*3a30*/  LOP3.LUT R20, RZ, R20, RZ, 0x33, !PT ;  /* 0x00000014ff147212 */ /* 0x000fe200078e33ff */
[----:B------:R-:W-:Y:S05]  /*3a40*/  BRA `(.L_x_254) ;  /* 0x0000004000007947 */ /* 0x000fea0003800000 */
.L_x_253:
[----:B------:R-:W-:-:S04]  /*3a50*/  MOV R18, 0x1 ;  /* 0x0000000100127802 */ /* 0x000fc80000000f00 */
[----:B------:R-:W-:-:S13]  /*3a60*/  ISETP.NE.AND P0, PT, R18, c[0x0][0x32c], PT ;  /* 0x0000cb0012007a0c */ /* 0x000fda0003f05270 */
[----:B------:R-:W-:-:S05]  /*3a70*/  @P0 IMAD.HI.U32 R18, R20, c[0x0][0x330], RZ ;  /* 0x0000cc0014120a27 */ /* 0x000fca00078e00ff */
[----:B------:R-:W-:Y:S02]  /*3a80*/  @P0 SHF.R.U32.HI R20, RZ, c[0x0][0x334], R18 ;  /* 0x0000cd00ff140a19 */ /* 0x000fe40000011612 */
.L_x_254:
[----:B------:R-:W-:Y:S05]  /*3a90*/  BSYNC B0 ;  /* 0x0000000000007941 */ /* 0x000fea0003800000 */
.L_x_252:
[----:B------:R-:W-:-:S04]  /*3aa0*/  IMAD R23, R20, c[0x0][0x32c], -R85 ;  /* 0x0000cb0014177a24 */ /* 0x000fc800078e0a55 */
[----:B------:R-:W-:-:S05]  /*3ab0*/  IMAD.IADD R23, R23, 0x1, -R212 ;  /* 0x0000000117177824 */ /* 0x000fca00078e0ad4 */
[----:B------:R-:W-:Y:S02]  /*3ac0*/  IADD3 R21, R23, c[0x0][0x32c], RZ ;  /* 0x0000cb0017157a10 */ /* 0x000fe40007ffe0ff */
[----:B------:R-:W-:Y:S02]  /*3ad0*/  IMNMX R14, R14, R23, !PT ;  /* 0x000000170e0e7217 */ /* 0x000fe40007800200 */
[----:B------:R-:W-:Y:S02]  /*3ae0*/  IMNMX R16, R16, R21, PT ;  /* 0x0000001510107217 */ /* 0x000fe40003800200 */
.L_x_251:
[----:B--23--:R-:W-:Y:S01]  /*3af0*/  ISETP.LT.AND P6, PT, RZ, UR22, PT ;  /* 0x00000016ff007c0c */ /* 0x00cfe2000bfc1270 */
[----:B------:R-:W2:Y:S01]  /*3b00*/  SHFL.IDX PT, R27, R4, 0x1, 0x1c1f ;  /* 0x003c1f00041b7f89 */ /* 0x000ea200000e0000 */
[----:B------:R-:W-:Y:S02]  /*3b10*/  FMUL.FTZ R22, R15, c[0x0][0x320] ;  /* 0x0000c8000f167a20 */ /* 0x000fe40000410000 */
        /* <DEDUP_REMOVED lines=20> */
[----:B------:R-:W-:Y:S01]  /*3c60*/  FMUL.FTZ R38, R38, c[0x0][0x320] ;  /* 0x0000c80026267a20 */ /* 0x000fe20000410000 */
[----:B------:R-:W-:Y:S01]  /*3c70*/  ISETP.LT.OR P0, PT, R16, 0x9, P0 ;  /* 0x000000091000780c */ /* 0x000fe20000701670 */
[----:B------:R-:W-:Y:S01]  /*3c80*/  FMUL.FTZ R39, R39, c[0x0][0x320] ;  /* 0x0000c80027277a20 */ /* 0x000fe20000410000 */
[----:B------:R4:W1:Y:S01]  /*3c90*/  MUFU.TANH R172, R51 ;  /* 0x0000003300ac7308 */ /* 0x0008620000002400 */
[----:B------:R-:W-:Y:S01]  /*3ca0*/  FMUL.FTZ R42, R42, c[0x0][0x320] ;  /* 0x0000c8002a2a7a20 */ /* 0x000fe20000410000 */
[----:B-1----:R-:W-:Y:S01]  /*3cb0*/  FSEL R17, R17, -INF , !P0 ;  /* 0xff80000011117808 */ /* 0x002fe20004000000 */
[----:B--2---:R-:W-:Y:S01]  /*3cc0*/  IMAD.IADD R25, R12, 0x1, R27 ;  /* 0x000000010c197824 */ /* 0x004fe200078e021b */
[----:B------:R-:W-:-:S04]  /*3cd0*/  ISETP.GT.AND P0, PT, R14, 0x9, P6 ;  /* 0x000000090e00780c */ /* 0x000fc80003704270 */
[----:B------:R-:W-:Y:S01]  /*3ce0*/  ISETP.LT.OR P0, PT, R16, 0xa, P0 ;  /* 0x0000000a1000780c */ /* 0x000fe20000701670 */
[----:B------:R-:W1:Y:S01]  /*3cf0*/  MUFU.TANH R20, R20 ;  /* 0x0000001400147308 */ /* 0x000e620000002400 */
[----:B------:R-:W-:Y:S01]  /*3d00*/  IMNMX R24, R25, R8, PT ;  /* 0x0000000819187217 */ /* 0x000fe20003800200 */
[----:B------:R-:W-:Y:S01]  /*3d10*/  IMAD.IADD R25, R10, 0x1, R27 ;  /* 0x000000010a197824 */ /* 0x000fe200078e021b */
[----:B------:R-:W-:Y:S02]  /*3d20*/  FSEL R13, R13, -INF , !P0 ;  /* 0xff8000000d0d7808 */ /* 0x000fe40004000000 */
[----:B------:R-:W-:-:S03]  /*3d30*/  ISETP.GT.AND P0, PT, R14, 0x10, P6 ;  /* 0x000000100e00780c */ /* 0x000fc60003704270 */
[----:B------:R-:W2:Y:S01]  /*3d40*/  MUFU.TANH R18, R18 ;  /* 0x0000001200127308 */ /* 0x000ea20000002400 */
[----:B------:R-:W-:-:S04]  /*3d50*/  ISETP.LT.OR P0, PT, R16, 0x11, P0 ;  /* 0x000000111000780c */ /* 0x000fc80000701670 */
[----:B------:R-:W-:Y:S02]  /*3d60*/  FSEL R11, R11, -INF , !P0 ;  /* 0xff8000000b0b7808 */ /* 0x000fe40004000000 */
[----:B------:R-:W-:Y:S01]  /*3d70*/  ISETP.GT.AND P0, PT, R14, 0x11, P6 ;  /* 0x000000110e00780c */ /* 0x000fe20003704270 */
[----:B------:R4:W1:Y:S03]  /*3d80*/  MUFU.TANH R164, R46 ;  /* 0x0000002e00a47308 */ /* 0x0008660000002400 */
[----:B------:R-:W-:-:S04]  /*3d90*/  ISETP.LT.OR P0, PT, R16, 0x12, P0 ;  /* 0x000000121000780c */ /* 0x000fc80000701670 */
[----:B------:R-:W-:Y:S01]  /*3da0*/  FSEL R9, R9, -INF , !P0 ;  /* 0xff80000009097808 */ /* 0x000fe20004000000 */
[----:B------:R4:W1:Y:S01]  /*3db0*/  MUFU.TANH R170, R47 ;  /* 0x0000002f00aa7308 */ /* 0x0008620000002400 */
[----:B------:R-:W-:-:S04]  /*3dc0*/  ISETP.GT.AND P0, PT, R14, 0x18, P6 ;  /* 0x000000180e00780c */ /* 0x000fc80003704270 */
[----:B------:R-:W-:-:S03]  /*3dd0*/  ISETP.LT.OR P0, PT, R16, 0x19, P0 ;  /* 0x000000191000780c */ /* 0x000fc60000701670 */
[----:B------:R-:W1:Y:S01]  /*3de0*/  MUFU.TANH R21, R21 ;  /* 0x0000001500157308 */ /* 0x000e620000002400 */
[----:B------:R-:W-:Y:S02]  /*3df0*/  FSEL R7, R7, -INF , !P0 ;  /* 0xff80000007077808 */ /* 0x000fe40004000000 */
[----:B------:R-:W-:-:S04]  /*3e00*/  ISETP.GT.AND P0, PT, R14, 0x19, P6 ;  /* 0x000000190e00780c */ /* 0x000fc80003704270 */
[----:B------:R-:W-:Y:S01]  /*3e10*/  ISETP.LT.OR P0, PT, R16, 0x1a, P0 ;  /* 0x0000001a1000780c */ /* 0x000fe20000701670 */
[----:B------:R4:W1:Y:S03]  /*3e20*/  MUFU.TANH R144, R63 ;  /* 0x0000003f00907308 */ /* 0x0008660000002400 */
[----:B------:R-:W-:Y:S02]  /*3e30*/  FSEL R5, R5, -INF , !P0 ;  /* 0xff80000005057808 */ /* 0x000fe40004000000 */
[----:B------:R-:W-:-:S03]  /*3e40*/  ISETP.GT.AND P0, PT, R14, 0x20, P6 ;  /* 0x000000200e00780c */ /* 0x000fc60003704270 */
[----:B------:R4:W1:Y:S01]  /*3e50*/  MUFU.TANH R142, R43 ;  /* 0x0000002b008e7308 */ /* 0x0008620000002400 */
        /* <DEDUP_REMOVED lines=28> */
[----:B------:R-:W-:-:S13]  /*4020*/  PLOP3.LUT P0, PT, PT, PT, UP1, 0x40, 0x0 ;  /* 0x000000000000781c */ /* 0x000fda0003f0e818 */
[----:B------:R-:W-:Y:S05]  /*4030*/  @P0 BRA `(.L_x_255) ;  /* 0x0000016000000947 */ /* 0x000fea0003800000 */
[----:B-1234-:R-:W-:Y:S01]  /*4040*/  IMAD.U32 R4, RZ, RZ, UR12 ;  /* 0x0000000cff047e24 */ /* 0x01efe2000f8e00ff */
        /* <DEDUP_REMOVED lines=11> */
.L_x_257:
[----:B------:R-:W-:-:S04]  /*4100*/  MOV R4, 0x1 ;  /* 0x0000000100047802 */ /* 0x000fc80000000f00 */
[----:B------:R-:W-:-:S13]  /*4110*/  ISETP.NE.AND P0, PT, R4, c[0x0][0x32c], PT ;  /* 0x0000cb0004007a0c */ /* 0x000fda0003f05270 */
[----:B------:R-:W-:-:S05]  /*4120*/  @P0 IMAD.HI.U32 R4, R8, c[0x0][0x330], RZ ;  /* 0x0000cc0008040a27 */ /* 0x000fca00078e00ff */
[----:B------:R-:W-:Y:S02]  /*4130*/  @P0 SHF.R.U32.HI R8, RZ, c[0x0][0x334], R4 ;  /* 0x0000cd00ff080a19 */ /* 0x000fe40000011604 */
.L_x_258:
[----:B------:R-:W-:Y:S05]  /*4140*/  BSYNC B0 ;  /* 0x0000000000007941 */ /* 0x000fea0003800000 */
.L_x_256:
[----:B------:R-:W-:-:S04]  /*4150*/  IMAD R85, R8, c[0x0][0x32c], -R85 ;  /* 0x0000cb0008557a24 */ /* 0x000fc800078e0a55 */
[----:B------:R-:W-:-:S05]  /*4160*/  IMAD.IADD R4, R85, 0x1, -R212 ;  /* 0x0000000155047824 */ /* 0x000fca00078e0ad4 */
[----:B------:R-:W-:Y:S02]  /*4170*/  IADD3 R27, R4, c[0x0][0x32c], RZ ;  /* 0x0000cb00041b7a10 */ /* 0x000fe40007ffe0ff */
[----:B------:R-:W-:Y:S02]  /*4180*/  IMNMX R25, R25, R4, !PT ;  /* 0x0000000419197217 */ /* 0x000fe40007800200 */
[----:B------:R-:W-:Y:S02]  /*4190*/  IMNMX R24, R24, R27, PT ;  /* 0x0000001b18187217 */ /* 0x000fe40003800200 */
.L_x_255:
[----:B-1234-:R-:W-:Y:S01]  /*41a0*/  ISETP.GT.AND P0, PT, R25, 0x1, P6 ;  /* 0x000000011900780c */ /* 0x01efe20003704270 */
[----:B------:R-:W-:Y:S01]  /*41b0*/  IMAD.SHL.U32 R203, R203, 0x2, RZ ;  /* 0x00000002cbcb7824 */ /* 0x000fe200078e00ff */
[----:B------:R-:W-:Y:S02]  /*41c0*/  @UP2 USHF.L.U32 UR27, UR27, 0x7, URZ ;  /* 0x000000071b1b2899 */ /* 0x000fe4000800063f */
[----:B------:R-:W-:Y:S01]  /*41d0*/  ISETP.LT.OR P0, PT, R24, 0x2, P0 ;  /* 0x000000021800780c */ /* 0x000fe20000701670 */
[--C-:B------:R-:W-:Y:S01]  /*41e0*/  IMAD R197, R3, 0x2, R203.reuse ;  /* 0x0000000203c57824 */ /* 0x100fe200078e02cb */
[----:B------:R-:W-:Y:S01]  /*41f0*/  LDSM.16.MT88.4 R40, [R203+0x2100] ;  /* 0x00210000cb28783b */ /* 0x000fe20000004200 */
[----:B------:R-:W-:Y:S01]  /*4200*/  IMAD R198, R2, 0x2, R203 ;  /* 0x0000000202c67824 */ /* 0x000fe200078e02cb */
[----:B------:R-:W-:Y:S01]  /*4210*/  FSEL R16, R22, -INF , !P0 ;  /* 0xff80000016107808 */ /* 0x000fe20004000000 */
[----:B------:R-:W-:Y:S01]  /*4220*/  ULDC.64 UR4, c[0x0][0x2c8] ;  /* 0x0000b20000047ab9 */ /* 0x000fe20000000a00 */
[----:B------:R-:W-:Y:S01]  /*4230*/  ISETP.GT.AND P0, PT, R25, 0x8, P6 ;  /* 0x000000081900780c */ /* 0x000fe20003704270 */
[----:B------:R-:W-:Y:S01]  /*4240*/  LDSM.16.MT88.4 R56, [R197+0x2100] ;  /* 0x00210000c538783b */ /* 0x000fe20000004200 */
[----:B------:R-:W-:Y:S01]  /*4250*/  IMAD R196, R3, 0x2, R198 ;  /* 0x0000000203c47824 */ /* 0x000fe200078e02c6 */
[----:B------:R-:W-:Y:S01]  /*4260*/  UIMAD.WIDE.U32 UR28, UR27, UR4, URZ ;  /* 0x000000041b1c72a5 */ /* 0x000fe2000f8e003f */
[----:B------:R-:W-:Y:S01]  /*4270*/  ISETP.LT.OR P0, PT, R24, 0x9, P0 ;  /* 0x000000091800780c */ /* 0x000fe20000701670 */
[----:B------:R-:W-:Y:S01]  /*4280*/  LDSM.16.MT88.4 R124, [R203+0x100] ;  /* 0x00010000cb7c783b */ /* 0x000fe20000004200 */
[----:B------:R-:W-:-:S02]  /*4290*/  UIADD3 UR22, UR22, -0x2, URZ ;  /* 0xfffffffe16167890 */ /* 0x000fc4000fffe03f */
[----:B------:R-:W-:Y:S01]  /*42a0*/  FSEL R4, R20, -INF , !P0 ;  /* 0xff80000014047808 */ /* 0x000fe20004000000 */
[----:B------:R-:W-:Y:S01]  /*42b0*/  LDSM.16.MT88.4 R116, [R198+0x100] ;  /* 0x00010000c674783b */ /* 0x000fe20000004200 */
[C---:B------:R-:W-:Y:S01]  /*42c0*/  ISETP.GT.AND P0, PT, R25.reuse, 0x9, P6 ;  /* 0x000000091900780c */ /* 0x040fe20003704270 */
[----:B------:R-:W-:Y:S02]  /*42d0*/  @UP2 UMOV UR27, UR29 ;  /* 0x0000001d001b2c82 */ /* 0x000fe40008000000 */
[----:B------:R-:W-:Y:S01]  /*42e0*/  LDSM.16.MT88.4 R108, [R197+0x100] ;  /* 0x00010000c56c783b */ /* 0x000fe20000004200 */
[----:B------:R-:W-:Y:S01]  /*42f0*/  ISETP.LT.OR P0, PT, R24, 0xa, P0 ;  /* 0x0000000a1800780c */ /* 0x000fe20000701670 */
[----:B------:R-:W-:Y:S02]  /*4300*/  @UP2 USHF.R.U32.HI UR26, URZ, UR5, UR27 ;  /* 0x000000053f1a2299 */ /* 0x000fe4000801161b */
[----:B------:R-:W-:Y:S01]  /*4310*/  LDSM.16.MT88.4 R100, [R196+0x100] ;  /* 0x00010000c464783b */ /* 0x000fe20000004200 */
[----:B------:R-:W-:Y:S01]  /*4320*/  FSEL R144, R144, -INF , !P0 ;  /* 0xff80000090907808 */ /* 0x000fe20004000000 */
[----:B------:R-:W-:Y:S01]  /*4330*/  UIADD3 UR4, UR23, UR26, URZ ;  /* 0x0000001a17047290 */ /* 0x000fe2000fffe03f */
[----:B------:R-:W-:Y:S01]  /*4340*/  ISETP.GT.AND P0, PT, R25, 0x10, P6 ;  /* 0x000000101900780c */ /* 0x000fe20003704270 */
[----:B------:R-:W-:Y:S01]  /*4350*/  LDSM.16.MT88.4 R48, [R198+0x2100] ;  /* 0x00210000c630783b */ /* 0x000fe20000004200 */
[----:B------:R-:W-:-:S02]  /*4360*/  ULDC UR23, c[0x0][0x328] ;  /* 0x0000ca0000177ab9 */ /* 0x000fc40000000800 */
[----:B------:R-:W-:Y:S01]  /*4370*/  ISETP.LT.OR P0, PT, R24, 0x11, P0 ;  /* 0x000000111800780c */ /* 0x000fe20000701670 */
[----:B------:R-:W-:Y:S01]  /*4380*/  LDSM.16.MT88.4 R64, [R196+0x2100] ;  /* 0x00210000c440783b */ /* 0x000fe20000004200 */
[----:B------:R-:W-:Y:S02]  /*4390*/  UIADD3 UR23, UR4, UR23, URZ ;  /* 0x0000001704177290 */ /* 0x000fe4000fffe03f */
[----:B------:R-:W-:Y:S01]  /*43a0*/  FSEL R14, R18, -INF , !P0 ;  /* 0xff800000120e7808 */ /* 0x000fe20004000000 */
[----:B------:R-:W-:Y:S01]  /*43b0*/  LDSM.16.MT88.4 R72, [R203+0x4100] ;  /* 0x00410000cb48783b */ /* 0x000fe20000004200 */
[----:B------:R-:W-:Y:S02]  /*43c0*/  ISETP.GT.AND P0, PT, R25, 0x11, P6 ;  /* 0x000000111900780c */ /* 0x000fe40003704270 */
[----:B------:R-:W-:Y:S01]  /*43d0*/  FMNMX.FTZ R18, R6, R19, !PT ;  /* 0x0000001306127209 */ /* 0x000fe20007810000 */
[----:B------:R-:W-:Y:S01]  /*43e0*/  LDSM.16.MT88.4 R80, [R198+0x4100] ;  /* 0x00410000c650783b */ /* 0x000fe20000004200 */
[----:B------:R-:W-:-:S02]  /*43f0*/  ISETP.LT.OR P0, PT, R24, 0x12, P0 ;  /* 0x000000121800780c */ /* 0x000fc40000701670 */
[----:B------:R-:W-:Y:S01]  /*4400*/  FMNMX.FTZ R18, R17, R18, !PT ;  /* 0x0000001211127209 */ /* 0x000fe20007810000 */
[----:B------:R-:W-:Y:S01]  /*4410*/  LDSM.16.MT88.4 R88, [R197+0x4100] ;  /* 0x00410000c558783b */ /* 0x000fe20000004200 */
[----:B------:R-:W-:Y:S02]  /*4420*/  FSEL R12, R21, -INF , !P0 ;  /* 0xff800000150c7808 */ /* 0x000fe40004000000 */
[----:B------:R-:W-:Y:S01]  /*4430*/  ISETP.GT.AND P0, PT, R25, 0x18, P6 ;  /* 0x000000181900780c */ /* 0x000fe20003704270 */
[----:B------:R-:W-:Y:S01]  /*4440*/  LDSM.16.MT88.4 R136, [R198+0x900] ;  /* 0x00090000c688783b */ /* 0x000fe20000004200 */
[----:B------:R-:W-:Y:S02]  /*4450*/  FMNMX.FTZ R18, R13, R18, !PT ;  /* 0x000000120d127209 */ /* 0x000fe40007810000 */
[----:B------:R-:W-:Y:S01]  /*4460*/  ISETP.LT.OR P0, PT, R24, 0x19, P0 ;  /* 0x000000191800780c */ /* 0x000fe20000701670 */
[----:B------:R-:W-:Y:S01]  /*4470*/  LDSM.16.MT88.4 R32, [R197+0x900] ;  /* 0x00090000c520783b */ /* 0x000fe20000004200 */
[----:B------:R-:W-:-:S02]  /*4480*/  FMNMX.FTZ R18, R11, R18, !PT ;  /* 0x000000120b127209 */ /* 0x000fc40007810000 */
[----:B------:R-:W-:Y:S01]  /*4490*/  FSEL R10, R15, -INF , !P0 ;  /* 0xff8000000f0a7808 */ /* 0x000fe20004000000 */
[----:B------:R-:W-:Y:S01]  /*44a0*/  LDSM.16.MT88.4 R28, [R196+0x900] ;  /* 0x00090000c41c783b */ /* 0x000fe20000004200 */
[----:B------:R-:W-:Y:S02]  /*44b0*/  ISETP.GT.AND P0, PT, R25, 0x19, P6 ;  /* 0x000000191900780c */ /* 0x000fe40003704270 */
[----:B------:R-:W-:Y:S02]  /*44c0*/  FMNMX.FTZ R18, R9, R18, !PT ;  /* 0x0000001209127209 */ /* 0x000fe40007810000 */
        /* <DEDUP_REMOVED lines=11> */
[----:B------:R-:W-:Y:S02]  /*4580*/  FMNMX.FTZ R0, R7, R18, !PT ;  /* 0x0000001207007209 */ /* 0x000fe40007810000 */
[----:B------:R-:W-:Y:S02]  /*4590*/  FMNMX.FTZ R23, R15, R16, !PT ;  /* 0x000000100f177209 */ /* 0x000fe40007810000 */
[----:B------:R-:W-:Y:S02]  /*45a0*/  FMNMX.FTZ R0, R5, R0, !PT ;  /* 0x0000000005007209 */ /* 0x000fe40007810000 */
[----:B------:R-:W-:Y:S02]  /*45b0*/  ISETP.GT.AND P0, PT, R25, 0x28, P6 ;  /* 0x000000281900780c */ /* 0x000fe40003704270 */
[----:B------:R-:W-:-:S02]  /*45c0*/  FMNMX.FTZ R0, R165, R0, !PT ;  /* 0x00000000a5007209 */ /* 0x000fc40007810000 */
[----:B------:R-:W-:Y:S02]  /*45d0*/  FMNMX.FTZ R23, R4, R23, !PT ;  /* 0x0000001704177209 */ /* 0x000fe40007810000 */
[----:B------:R-:W-:Y:S02]  /*45e0*/  FMNMX.FTZ R0, R159, R0, !PT ;  /* 0x000000009f007209 */ /* 0x000fe40007810000 */
[----:B------:R-:W-:Y:S02]  /*45f0*/  ISETP.LT.OR P0, PT, R24, 0x29, P0 ;  /* 0x000000291800780c */ /* 0x000fe40000701670 */
[----:B------:R-:W-:Y:S02]  /*4600*/  FMNMX.FTZ R23, R144, R23, !PT ;  /* 0x0000001790177209 */ /* 0x000fe40007810000 */
[----:B------:R-:W-:Y:S02]  /*4610*/  FMNMX.FTZ R0, R157, R0, !PT ;  /* 0x000000009d007209 */ /* 0x000fe40007810000 */
[----:B------:R-:W-:-:S02]  /*4620*/  FSEL R164, R164, -INF , !P0 ;  /* 0xff800000a4a47808 */ /* 0x000fc40004000000 */
[----:B------:R-:W-:Y:S02]  /*4630*/  FMNMX.FTZ R23, R14, R23, !PT ;  /* 0x000000170e177209 */ /* 0x000fe40007810000 */
[----:B------:R-:W-:Y:S02]  /*4640*/  ISETP.GT.AND P0, PT, R25, 0x29, P6 ;  /* 0x000000291900780c */ /* 0x000fe40003704270 */
[----:B------:R-:W-:Y:S02]  /*4650*/  FMNMX.FTZ R0, R163, R0, !PT ;  /* 0x00000000a3007209 */ /* 0x000fe40007810000 */
[----:B------:R-:W-:Y:S02]  /*4660*/  FMNMX.FTZ R23, R12, R23, !PT ;  /* 0x000000170c177209 */ /* 0x000fe40007810000 */
[----:B------:R-:W-:Y:S02]  /*4670*/  ISETP.LT.OR P0, PT, R24, 0x2a, P0 ;  /* 0x0000002a1800780c */ /* 0x000fe40000701670 */
[----:B------:R-:W-:-:S02]  /*4680*/  FMNMX.FTZ R0, R169, R0, !PT ;  /* 0x00000000a9007209 */ /* 0x000fc40007810000 */
[----:B------:R-:W-:Y:S02]  /*4690*/  FMNMX.FTZ R23, R10, R23, !PT ;  /* 0x000000170a177209 */ /* 0x000fe40007810000 */
[----:B------:R-:W-:Y:S02]  /*46a0*/  FSEL R170, R170, -INF , !P0 ;  /* 0xff800000aaaa7808 */ /* 0x000fe40004000000 */
[----:B------:R-:W-:Y:S02]  /*46b0*/  ISETP.GT.AND P0, PT, R25, 0x30, P6 ;  /* 0x000000301900780c */ /* 0x000fe40003704270 */
[----:B------:R-:W-:Y:S02]  /*46c0*/  FMNMX.FTZ R0, R167, R0, !PT ;  /* 0x00000000a7007209 */ /* 0x000fe40007810000 */
[----:B------:R-:W-:Y:S02]  /*46d0*/  FMNMX.FTZ R23, R8, R23, !PT ;  /* 0x0000001708177209 */ /* 0x000fe40007810000 */
[----:B------:R-:W-:-:S02]  /*46e0*/  ISETP.LT.OR P0, PT, R24, 0x31, P0 ;  /* 0x000000311800780c */ /* 0x000fc40000701670 */
[----:B------:R-:W-:Y:S02]  /*46f0*/  FMNMX.FTZ R0, R143, R0, !PT ;  /* 0x000000008f007209 */ /* 0x000fe40007810000 */
[----:B------:R-:W-:Y:S02]  /*4700*/  FMNMX.FTZ R23, R162, R23, !PT ;  /* 0x00000017a2177209 */ /* 0x000fe40007810000 */
[----:B------:R-:W-:Y:S02]  /*4710*/  FSEL R166, R166, -INF , !P0 ;  /* 0xff800000a6a67808 */ /* 0x000fe40004000000 */
[----:B------:R-:W-:Y:S02]  /*4720*/  ISETP.GT.AND P0, PT, R25, 0x31, P6 ;  /* 0x000000311900780c */ /* 0x000fe40003704270 */
[----:B------:R-:W-:Y:S02]  /*4730*/  FMNMX.FTZ R0, R141, R0, !PT ;  /* 0x000000008d007209 */ /* 0x000fe40007810000 */
[----:B------:R-:W-:-:S02]  /*4740*/  FMNMX.FTZ R23, R172, R23, !PT ;  /* 0x00000017ac177209 */ /* 0x000fc40007810000 */
[----:B------:R-:W-:Y:S01]  /*4750*/  ISETP.LT.OR P0, PT, R24, 0x32, P0 ;  /* 0x000000321800780c */ /* 0x000fe20000701670 */
[----:B------:R-:W1:Y:S01]  /*4760*/  SHFL.BFLY PT, R21, R0, 0x2, 0x1f ;  /* 0x0c401f0000157f89 */ /* 0x000e6200000e0000 */
[----:B------:R-:W-:Y:S02]  /*4770*/  FMNMX.FTZ R23, R164, R23, !PT ;  /* 0x00000017a4177209 */ /* 0x000fe40007810000 */
[----:B------:R-:W-:Y:S02]  /*4780*/  FSEL R142, R142, -INF , !P0 ;  /* 0xff8000008e8e7808 */ /* 0x000fe40004000000 */
[C---:B------:R-:W-:Y:S02]  /*4790*/  ISETP.GT.AND P0, PT, R25.reuse, 0x38, P6 ;  /* 0x000000381900780c */ /* 0x040fe40003704270 */
[----:B------:R-:W-:Y:S02]  /*47a0*/  FMNMX.FTZ R23, R170, R23, !PT ;  /* 0x00000017aa177209 */ /* 0x000fe40007810000 */
[----:B------:R-:W-:-:S02]  /*47b0*/  ISETP.GT.AND P6, PT, R25, 0x39, P6 ;  /* 0x000000391900780c */ /* 0x000fc400037c4270 */
[----:B------:R-:W-:Y:S02]  /*47c0*/  ISETP.LT.OR P0, PT, R24, 0x39, P0 ;  /* 0x000000391800780c */ /* 0x000fe40000701670 */
[----:B------:R-:W-:Y:S02]  /*47d0*/  FMNMX.FTZ R23, R166, R23, !PT ;  /* 0x00000017a6177209 */ /* 0x000fe40007810000 */
[----:B------:R-:W-:Y:S02]  /*47e0*/  ISETP.LT.OR P6, PT, R24, 0x3a, P6 ;  /* 0x0000003a1800780c */ /* 0x000fe400037c1670 */
[----:B------:R-:W-:Y:S01]  /*47f0*/  FSEL R140, R140, -INF , !P0 ;  /* 0xff8000008c8c7808 */ /* 0x000fe20004000000 */
[----:B------:R-:W-:Y:S01]  /*4800*/  LDSM.16.MT88.4 R24, [R198+0x2900] ;  /* 0x00290000c618783b */ /* 0x000fe20000004200 */
[----:B------:R-:W-:Y:S02]  /*4810*/  FMNMX.FTZ R23, R142, R23, !PT ;  /* 0x000000178e177209 */ /* 0x000fe40007810000 */
[----:B------:R-:W-:-:S02]  /*4820*/  FSEL R160, R160, -INF , !P6 ;  /* 0xff800000a0a07808 */ /* 0x000fc40007000000 */
        /* <DEDUP_REMOVED lines=30> */
[--C-:B------:R-:W-:Y:S01]  /*4a10*/  FFMA.FTZ R169, R169, c[0x0][0x2d0], -R168.reuse ;  /* 0x0000b400a9a97a23 */ /* 0x100fe200000108a8 */
[----:B------:R-:W-:Y:S01]  /*4a20*/  FSEL R161, R161, RZ, P0 ;  /* 0x000000ffa1a17208 */ /* 0x000fe20000000000 */
[----:B------:R-:W-:Y:S01]  /*4a30*/  FFMA.FTZ R214, R141, c[0x0][0x2d0], -R168 ;  /* 0x0000b4008dd67a23 */ /* 0x000fe200000108a8 */
        /* <DEDUP_REMOVED lines=24> */
[----:B------:R-:W-:Y:S02]  /*4bc0*/  FFMA.FTZ R167, R143, c[0x0][0x2d0], -R168 ;  /* 0x0000b4008fa77a23 */ /* 0x000fe400000108a8 */
[--C-:B------:R-:W-:Y:S01]  /*4bd0*/  FFMA.FTZ R166, R166, c[0x0][0x2d0], -R161.reuse ;  /* 0x0000b400a6a67a23 */ /* 0x100fe200000108a1 */
[----:B------:R-:W5:Y:S01]  /*4be0*/  MUFU.EX2 R144, R144 ;  /* 0x0000009000907308 */ /* 0x000f620000000800 */
[----:B----4-:R-:W-:Y:S01]  /*4bf0*/  F2FP.BF16.PACK_AB R97, R150, R149 ;  /* 0x000000959661723e */ /* 0x010fe200000010ff */
[--C-:B------:R-:W-:Y:S02]  /*4c00*/  FFMA.FTZ R171, R142, c[0x0][0x2d0], -R161.reuse ;  /* 0x0000b4008eab7a23 */ /* 0x100fe400000108a1 */
[--C-:B------:R-:W-:Y:S02]  /*4c10*/  FFMA.FTZ R168, R140, c[0x0][0x2d0], -R161.reuse ;  /* 0x0000b4008ca87a23 */ /* 0x100fe400000108a1 */
[----:B------:R-:W-:Y:S01]  /*4c20*/  FFMA.FTZ R215, R160, c[0x0][0x2d0], -R161 ;  /* 0x0000b400a0d77a23 */ /* 0x000fe200000108a1 */
[----:B------:R-:W-:Y:S01]  /*4c30*/  LDSM.16.MT88.4 R140, [R198+0x1900] ;  /* 0x00190000c68c783b */ /* 0x000fe20000004200 */
[----:B------:R-:W-:Y:S01]  /*4c40*/  MUFU.EX2 R152, R152 ;  /* 0x0000009800987308 */ /* 0x000fe20000000800 */
[----:B------:R-:W-:-:S02]  /*4c50*/  FADD.FTZ R154, R155, R154 ;  /* 0x0000009a9b9a7221 */ /* 0x000fc40000010000 */
[----:B------:R-:W-:Y:S02]  /*4c60*/  FADD.FTZ R150, R149, R150 ;  /* 0x0000009695967221 */ /* 0x000fe40000010000 */
[----:B------:R-:W-:Y:S01]  /*4c70*/  FADD.FTZ R153, R153, R154 ;  /* 0x0000009a99997221 */ /* 0x000fe20000010000 */
[----:B-----5:R-:W-:Y:S02]  /*4c80*/  F2FP.BF16.PACK_AB R99, R144, R151 ;  /* 0x000000979063723e */ /* 0x020fe400000010ff */
[----:B------:R-:W4:Y:S01]  /*4c90*/  MUFU.EX2 R147, R147 ;  /* 0x0000009300937308 */ /* 0x000f220000000800 */
        /* <DEDUP_REMOVED lines=186> */
[----:B------:R-:W-:-:S12]  /*5840*/  UIADD3 UR26, UR4, -0x1, URZ ;  /* 0xffffffff041a7890 */ /* 0x000fd8000fffe03f */
[----:B------:R-:W-:Y:S05]  /*5850*/  @P0 BRA `(.L_x_260) ;  /* 0x000000a000000947 */ /* 0x000fea0003800000 */
[----:B------:R-:W-:Y:S02]  /*5860*/  UMOV UR26, 0x1 ;  /* 0x00000001001a7882 */ /* 0x000fe40000000000 */
        /* <DEDUP_REMOVED lines=9> */
.L_x_260:
[----:B------:R-:W-:Y:S02]  /*5900*/  UMOV UR5, 0x1 ;  /* 0x0000000100057882 */ /* 0x000fe40000000000 */
[----:B------:R-:W-:Y:S02]  /*5910*/  ULDC UR4, c[0x0][0x32c] ;  /* 0x0000cb0000047ab9 */ /* 0x000fe40000000800 */
[----:B------:R-:W-:-:S03]  /*5920*/  UISETP.NE.AND UP0, UPT, UR5, UR4, UPT ;  /* 0x000000040500728c */ /* 0x000fc6000bf05270 */
[----:B------:R-:W-:Y:S02]  /*5930*/  ULDC.64 UR4, c[0x0][0x330] ;  /* 0x0000cc0000047ab9 */ /* 0x000fe40000000a00 */
[----:B------:R-:W-:-:S07]  /*5940*/  UIMAD.WIDE.U32 UR28, UR26, UR4, URZ ;  /* 0x000000041a1c72a5 */ /* 0x000fce000f8e003f */
[----:B------:R-:W-:Y:S02]  /*5950*/  @UP0 UMOV UR27, UR29 ;  /* 0x0000001d001b0c82 */ /* 0x000fe40008000000 */
[----:B------:R-:W-:Y:S02]  /*5960*/  @UP0 USHF.R.U32.HI UR26, URZ, UR5, UR27 ;  /* 0x000000053f1a0299 */ /* 0x000fe4000801161b */
.L_x_261:
[----:B------:R-:W-:Y:S02]  /*5970*/  ULDC UR4, c[0x0][0x32c] ;  /* 0x0000cb0000047ab9 */ /* 0x000fe40000000800 */
[----:B------:R-:W-:-:S04]  /*5980*/  UIMAD UR4, UR26, UR4, UR4 ;  /* 0x000000041a0472a4 */ /* 0x000fc8000f8e0204 */
[----:B------:R-:W-:-:S04]  /*5990*/  UISETP.LT.AND UP0, UPT, UR23, UR4, UPT ;  /* 0x000000041700728c */ /* 0x000fc8000bf01270 */
[----:B------:R-:W-:-:S04]  /*59a0*/  USEL UR23, UR23, UR4, UP0 ;  /* 0x0000000417177287 */ /* 0x000fc80008000000 */
.L_x_259:
        /* <DEDUP_REMOVED lines=17> */
.L_x_273:
        /* <DEDUP_REMOVED lines=23> */
[C---:B------:R-:W-:Y:S02]  /*5c30*/  IMAD R4, R208.reuse, c[0x0][0x21c], R4 ;  /* 0x00008700d0047a24 */ /* 0x040fe400078e0204 */
        /* <DEDUP_REMOVED lines=32> */
.L_x_263:
        /* <DEDUP_REMOVED lines=232> */
[----:B------:R-:W-:Y:S04]  /*6cc0*/  @!P1 LEA.HI.X R7, R8, c[0x0][0x2a4], R5, 0x2, P0 ;  /* 0x0000a90008079a11 */ /* 0x000fe800000f1405 */
[----:B------:R-:W-:Y:S01]  /*6cd0*/  SHF.R.S32.HI R5, RZ, 0x1f, R209 ;  /* 0x0000001fff057819 */ /* 0x000fe200000114d1 */
[----:B------:R2:W3:Y:S04]  /*6ce0*/  @!P1 LDG.E R208, [R6.64] ;  /* 0x0000001406d09981 */ /* 0x0004e8000c1e1900 */
[----:B------:R-:W-:Y:S04]  /*6cf0*/  IMAD R5, R5, c[0x0][0x1e0], RZ ;  /* 0x0000780005057a24 */ /* 0x000fe800078e02ff */
[C---:B------:R-:W-:Y:S02]  /*6d00*/  IMAD R5, R209.reuse, c[0x0][0x1e4], R5 ;  /* 0x00007900d1057a24 */ /* 0x040fe400078e0205 */
[----:B--2---:R-:W-:Y:S04]  /*6d10*/  IMAD.WIDE.U32 R6, R209, c[0x0][0x1e0], RZ ;  /* 0x00007800d1067a25 */ /* 0x004fe800078e00ff */
[----:B------:R-:W-:Y:S01]  /*6d20*/  IMAD.IADD R7, R7, 0x1, R5 ;  /* 0x0000000107077824 */ /* 0x000fe200078e0205 */
[----:B---3--:R-:W-:Y:S03]  /*6d30*/  SHF.R.S32.HI R4, RZ, 0x1f, R208 ;  /* 0x0000001fff047819 */ /* 0x008fe600000114d0 */
[----:B------:R-:W-:Y:S04]  /*6d40*/  IMAD.WIDE.U32 R6, R208, c[0x0][0x1f0], R6 ;  /* 0x00007c00d0067a25 */ /* 0x000fe800078e0006 */
        /* <DEDUP_REMOVED lines=30> */
.L_x_264:
[----:B--234-:R-:W-:Y:S01]  /*6f30*/  PLOP3.LUT P6, PT, PT, PT, UP2, 0x80, 0x0 ;  /* 0x000000000000781c */ /* 0x01cfe20003fcf028 */
[----:B------:R-:W0:Y:S01]  /*6f40*/  LDGDEPBAR ;  /* 0x00000000000079af */ /* 0x000e220000000000 */
[----:B------:R-:W-:Y:S01]  /*6f50*/  PLOP3.LUT P0, PT, PT, PT, UP2, 0x80, 0x0 ;  /* 0x000000000000781c */ /* 0x000fe20003f0f028 */
[----:B------:R-:W-:Y:S01]  /*6f60*/  IMAD.MOV.U32 R11, RZ, RZ, R211 ;  /* 0x000000ffff0b7224 */ /* 0x000fe200078e00d3 */
[----:B------:R-:W-:Y:S06]  /*6f70*/  USHF.L.U32 UR5, UR22, 0x6, URZ ;  /* 0x0000000616057899 */ /* 0x000fec000800063f */
[----:B------:R-:W-:Y:S03]  /*6f80*/  IMAD.U32 R5, RZ, RZ, UR5 ;  /* 0x00000005ff057e24 */ /* 0x000fe6000f8e00ff */
[----:B------:R-:W-:Y:S02]  /*6f90*/  @P6 IMAD.HI.U32 R4, R211, c[0x0][0x2c8], RZ ;  /* 0x0000b200d3046a27 */ /* 0x000fe400078e00ff */
[----:B------:R-:W-:Y:S03]  /*6fa0*/  IADD3 R5, -R212, 0x1, -R5 ;  /* 0x00000001d4057810 */ /* 0x000fe60007ffe905 */
[----:B------:R-:W-:Y:S01]  /*6fb0*/  @P0 SHF.R.U32.HI R11, RZ, c[0x0][0x2cc], R4 ;  /* 0x0000b300ff0b0a19 */ /* 0x000fe20000011604 */
[----:B------:R-:W-:Y:S01]  /*6fc0*/  IMAD.U32 R4, RZ, RZ, UR12 ;  /* 0x0000000cff047e24 */ /* 0x000fe2000f8e00ff */
[----:B------:R-:W-:Y:S03]  /*6fd0*/  PLOP3.LUT P0, PT, PT, PT, UP1, 0x40, 0x0 ;  /* 0x000000000000781c */ /* 0x000fe60003f0e818 */
[----:B------:R-:W2:Y:S01]  /*6fe0*/  SHFL.IDX PT, R6, R11, RZ, 0x1c1f ;  /* 0x001c1fff0b067589 */ /* 0x000ea200000e0000 */
[----:B------:R-:W-:Y:S04]  /*6ff0*/  IADD3 R4, -R4, UR8, R5 ;  /* 0x0000000804047c10 */ /* 0x000fe8000fffe105 */
[C---:B------:R-:W-:Y:S02]  /*7000*/  IADD3 R5, R4.reuse, c[0x0][0x328], RZ ;  /* 0x0000ca0004057a10 */ /* 0x040fe40007ffe0ff */
[----:B------:R-:W-:Y:S03]  /*7010*/  IADD3 R4, R4, UR19, RZ ;  /* 0x0000001304047c10 */ /* 0x000fe6000fffe0ff */
[--C-:B--2---:R-:W-:Y:S02]  /*7020*/  IMAD.IADD R9, R5, 0x1, R6.reuse ;  /* 0x0000000105097824 */ /* 0x104fe400078e0206 */
[----:B------:R-:W-:Y:S01]  /*7030*/  IMAD.IADD R7, R4, 0x1, R6 ;  /* 0x0000000104077824 */ /* 0x000fe200078e0206 */
[----:B------:R-:W-:-:S05]  /*7040*/  @P0 BRA `(.L_x_265) ;  /* 0x000001a000000947 */ /* 0x000fca0003800000 */
[----:B------:R-:W-:Y:S01]  /*7050*/  IMAD.U32 R13, RZ, RZ, UR12 ;  /* 0x0000000cff0d7e24 */ /* 0x000fe2000f8e00ff */
[----:B------:R-:W-:Y:S04]  /*7060*/  BSSY B0, `(.L_x_266) ;  /* 0x0000012000007945 */ /* 0x000fe80003800000 */
[----:B------:R-:W-:Y:S04]  /*7070*/  IADD3 R13, -R13, UR8, R6 ;  /* 0x000000080d0d7c10 */ /* 0x000fe8000fffe106 */
[----:B------:R-:W-:Y:S11]  /*7080*/  ISETP.GT.AND P0, PT, R13, -0x1, PT ;  /* 0xffffffff0d00780c */ /* 0x000ff60003f04270 */
[----:B------:R-:W-:Y:S02]  /*7090*/  @!UPT UIADD3 URZ, URZ, URZ, URZ ;  /* 0x0000003f3f3ff290 */ /* 0x000fe4000fffe03f */
[----:B------:R-:W-:-:S05]  /*70a0*/  @P0 BRA `(.L_x_267) ;  /* 0x0000008000000947 */ /* 0x000fca0003800000 */
[----:B------:R-:W-:Y:S01]  /*70b0*/  LOP3.LUT R13, RZ, R13, RZ, 0x33, !PT ;  /* 0x0000000dff0d7212 */ /* 0x000fe200078e33ff */
[----:B------:R-:W-:Y:S05]  /*70c0*/  IMAD.MOV.U32 R6, RZ, RZ, 0x1 ;  /* 0x00000001ff067424 */ /* 0x000fea00078e00ff */
[----:B------:R-:W-:Y:S11]  /*70d0*/  ISETP.NE.AND P0, PT, R6, c[0x0][0x32c], PT ;  /* 0x0000cb0006007a0c */ /* 0x000ff60003f05270 */
[----:B------:R-:W-:Y:S02]  /*70e0*/  @!UPT UIADD3 URZ, URZ, URZ, URZ ;  /* 0x0000003f3f3ff290 */ /* 0x000fe4000fffe03f */
[----:B------:R-:W-:Y:S05]  /*70f0*/  @P0 IMAD.HI.U32 R6, R13, c[0x0][0x330], RZ ;  /* 0x0000cc000d060a27 */ /* 0x000fea00078e00ff */
[----:B------:R-:W-:Y:S04]  /*7100*/  @P0 SHF.R.U32.HI R13, RZ, c[0x0][0x334], R6 ;  /* 0x0000cd00ff0d0a19 */ /* 0x000fe80000011606 */
[----:B------:R-:W-:Y:S01]  /*7110*/  LOP3.LUT R13, RZ, R13, RZ, 0x33, !PT ;  /* 0x0000000dff0d7212 */ /* 0x000fe200078e33ff */
[----:B------:R-:W-:-:S05]  /*7120*/  BRA `(.L_x_268) ;  /* 0x0000005000007947 */ /* 0x000fca0003800000 */
.L_x_267:
[----:B------:R-:W-:Y:S04]  /*7130*/  MOV R6, 0x1 ;  /* 0x0000000100067802 */ /* 0x000fe80000000f00 */
[----:B------:R-:W-:Y:S11]  /*7140*/  ISETP.NE.AND P0, PT, R6, c[0x0][0x32c], PT ;  /* 0x0000cb0006007a0c */ /* 0x000ff60003f05270 */
[----:B------:R-:W-:Y:S02]  /*7150*/  @!UPT UIADD3 URZ, URZ, URZ, URZ ;  /* 0x0000003f3f3ff290 */ /* 0x000fe4000fffe03f */
[----:B------:R-:W-:Y:S05]  /*7160*/  @P0 IMAD.HI.U32 R6, R13, c[0x0][0x330], RZ ;  /* 0x0000cc000d060a27 */ /* 0x000fea00078e00ff */
[----:B------:R-:W-:Y:S02]  /*7170*/  @P0 SHF.R.U32.HI R13, RZ, c[0x0][0x334], R6 ;  /* 0x0000cd00ff0d0a19 */ /* 0x000fe40000011606 */
.L_x_268:
[----:B------:R-:W-:Y:S05]  /*7180*/  BSYNC B0 ;  /* 0x0000000000007941 */ /* 0x000fea0003800000 */
.L_x_266:
[----:B------:R-:W-:Y:S04]  /*7190*/  IMAD.MOV.U32 R6, RZ, RZ, c[0x0][0x32c] ;  /* 0x0000cb00ff067624 */ /* 0x000fe800078e00ff */
[----:B------:R-:W-:Y:S04]  /*71a0*/  IMAD R13, R13, R6, -UR5 ;  /* 0x800000050d0d7e24 */ /* 0x000fe8000f8e0206 */
[----:B------:R-:W-:Y:S05]  /*71b0*/  IMAD.IADD R8, R13, 0x1, -R212 ;  /* 0x000000010d087824 */ /* 0x000fea00078e0ad4 */
[----:B------:R-:W-:Y:S02]  /*71c0*/  IADD3 R6, R8, c[0x0][0x32c], RZ ;  /* 0x0000cb0008067a10 */ /* 0x000fe40007ffe0ff */
[----:B------:R-:W-:Y:S02]  /*71d0*/  IMNMX R7, R7, R8, !PT ;  /* 0x0000000807077217 */ /* 0x000fe40007800200 */
[----:B------:R-:W-:Y:S02]  /*71e0*/  IMNMX R9, R9, R6, PT ;  /* 0x0000000609097217 */ /* 0x000fe40003800200 */
.L_x_265:
        /* <DEDUP_REMOVED lines=84> */
.L_x_271:
[----:B------:R-:W-:Y:S04]  /*7730*/  MOV R7, 0x1 ;  /* 0x0000000100077802 */ /* 0x000fe80000000f00 */
[----:B------:R-:W-:Y:S11]  /*7740*/  ISETP.NE.AND P0, PT, R7, c[0x0][0x32c], PT ;  /* 0x0000cb0007007a0c */ /* 0x000ff60003f05270 */
[----:B------:R-:W-:Y:S02]  /*7750*/  @!UPT UIADD3 URZ, URZ, URZ, URZ ;  /* 0x0000003f3f3ff290 */ /* 0x000fe4000fffe03f */
[----:B------:R-:W-:Y:S05]  /*7760*/  @P0 IMAD.HI.U32 R7, R12, c[0x0][0x330], RZ ;  /* 0x0000cc000c070a27 */ /* 0x000fea00078e00ff */
[----:B------:R-:W-:Y:S02]  /*7770*/  @P0 SHF.R.U32.HI R12, RZ, c[0x0][0x334], R7 ;  /* 0x0000cd00ff0c0a19 */ /* 0x000fe40000011607 */
.L_x_272:
[----:B------:R-:W-:Y:S05]  /*7780*/  BSYNC B0 ;  /* 0x0000000000007941 */ /* 0x000fea0003800000 */
.L_x_270:
[----:B------:R-:W-:Y:S04]  /*7790*/  IMAD.MOV.U32 R7, RZ, RZ, c[0x0][0x32c] ;  /* 0x0000cb00ff077624 */ /* 0x000fe800078e00ff */
[----:B------:R-:W-:Y:S04]  /*77a0*/  IMAD R7, R12, R7, -UR5 ;  /* 0x800000050c077e24 */ /* 0x000fe8000f8e0207 */
[----:B------:R-:W-:Y:S05]  /*77b0*/  IMAD.IADD R7, R7, 0x1, -R212 ;  /* 0x0000000107077824 */ /* 0x000fea00078e0ad4 */
[----:B------:R-:W-:Y:S02]  /*77c0*/  IADD3 R12, R7, c[0x0][0x32c], RZ ;  /* 0x0000cb00070c7a10 */ /* 0x000fe40007ffe0ff */
[----:B------:R-:W-:Y:S02]  /*77d0*/  IMNMX R4, R4, R7, !PT ;  /* 0x0000000704047217 */ /* 0x000fe40007800200 */
[----:B------:R-:W-:Y:S02]  /*77e0*/  IMNMX R5, R5, R12, PT ;  /* 0x0000000c05057217 */ /* 0x000fe40003800200 */
.L_x_269:
[----:B------:R-:W-:Y:S01]  /*77f0*/  PLOP3.LUT P6, PT, PT, PT, UP0, 0x80, 0x0 ;  /* 0x000000000000781c */ /* 0x000fe20003fcf008 */
[----:B------:R-:W-:Y:S01]  /*7800*/  LDSM.16.MT88.4 R20, [R198+0x100] ;  /* 0x00010000c614783b */ /* 0x000fe20000004200 */
[----:B------:R-:W-:Y:S02]  /*7810*/  PLOP3.LUT P0, PT, PT, PT, UP0, 0x80, 0x0 ;  /* 0x000000000000781c */ /* 0x000fe40003f0f008 */
[----:B------:R-:W-:Y:S02]  /*7820*/  ISETP.GT.AND P6, PT, R4, RZ, P6 ;  /* 0x000000ff0400720c */ /* 0x000fe400037c4270 */
[----:B------:R-:W-:Y:S02]  /*7830*/  FMNMX.FTZ R7, R10, R3, !PT ;  /* 0x000000030a077209 */ /* 0x000fe40007810000 */
[C---:B------:R-:W-:Y:S01]  /*7840*/  ISETP.LT.OR P6, PT, R5.reuse, 0x1, P6 ;  /* 0x000000010500780c */ /* 0x040fe200037c1670 */
[----:B------:R-:W-:Y:S01]  /*7850*/  LDSM.16.MT88.4 R28, [R197+0x100] ;  /* 0x00010000c51c783b */ /* 0x000fe20000004200 */
[----:B------:R-:W-:Y:S02]  /*7860*/  ISETP.GT.AND P0, PT, R4, 0x1, P0 ;  /* 0x000000010400780c */ /* 0x000fe40000704270 */
        /* <DEDUP_REMOVED lines=20> */
[C---:B------:R-:W-:Y:S02]  /*79b0*/  ISETP.LT.OR P6, PT, R5.reuse, 0x11, P6 ;  /* 0x000000110500780c */ /* 0x040fe400037c1670 */
        /* <DEDUP_REMOVED lines=11> */
[----:B------:R-:W-:Y:S02]  /*7a70*/  ISETP.LT.OR P6, PT, R5, 0x19, P6 ;  /* 0x000000190500780c */ /* 0x000fe400037c1670 */
[----:B------:R-:W-:Y:S02]  /*7a80*/  ISETP.GT.AND P0, PT, R4, 0x19, P0 ;  /* 0x000000190400780c */ /* 0x000fe40000704270 */
[----:B------:R-:W-:Y:S02]  /*7a90*/  FMNMX.FTZ R7, R156, R7, !PT ;  /* 0x000000079c077209 */ /* 0x000fe40007810000 */
[----:B------:R-:W-:Y:S02]  /*7aa0*/  FSEL R143, R235, -INF , !P6 ;  /* 0xff800000eb8f7808 */ /* 0x000fe40007000000 */
[----:B------:R-:W-:Y:S02]  /*7ab0*/  ISETP.LT.OR P0, PT, R5, 0x1a, P0 ;  /* 0x0000001a0500780c */ /* 0x000fe40000701670 */
[----:B------:R-:W-:Y:S02]  /*7ac0*/  FMNMX.FTZ R0, R225, R0, !PT ;  /* 0x00000000e1007209 */ /* 0x000fe40007810000 */
[----:B------:R-:W-:Y:S02]  /*7ad0*/  PLOP3.LUT P6, PT, PT, PT, UP0, 0x80, 0x0 ;  /* 0x000000000000781c */ /* 0x000fe40003fcf008 */
[----:B------:R-:W-:Y:S02]  /*7ae0*/  FMNMX.FTZ R7, R154, R7, !PT ;  /* 0x000000079a077209 */ /* 0x000fe40007810000 */
[----:B------:R-:W-:Y:S02]  /*7af0*/  FSEL R141, R234, -INF , !P0 ;  /* 0xff800000ea8d7808 */ /* 0x000fe40004000000 */
[----:B------:R-:W-:Y:S02]  /*7b00*/  FMNMX.FTZ R0, R11, R0, !PT ;  /* 0x000000000b007209 */ /* 0x000fe40007810000 */
[----:B------:R-:W-:Y:S02]  /*7b10*/  ISETP.GT.AND P6, PT, R4, 0x20, P6 ;  /* 0x000000200400780c */ /* 0x000fe400037c4270 */
[----:B------:R-:W-:Y:S02]  /*7b20*/  PLOP3.LUT P0, PT, PT, PT, UP0, 0x80, 0x0 ;  /* 0x000000000000781c */ /* 0x000fe40003f0f008 */
[----:B------:R-:W-:Y:S02]  /*7b30*/  FMNMX.FTZ R7, R152, R7, !PT ;  /* 0x0000000798077209 */ /* 0x000fe40007810000 */
[----:B------:R-:W-:Y:S02]  /*7b40*/  ISETP.LT.OR P6, PT, R5, 0x21, P6 ;  /* 0x000000210500780c */ /* 0x000fe400037c1670 */
[----:B------:R-:W-:Y:S02]  /*7b50*/  FMNMX.FTZ R0, R9, R0, !PT ;  /* 0x0000000009007209 */ /* 0x000fe40007810000 */
[----:B------:R-:W-:Y:S02]  /*7b60*/  ISETP.GT.AND P0, PT, R4, 0x21, P0 ;  /* 0x000000210400780c */ /* 0x000fe40000704270 */
        /* <DEDUP_REMOVED lines=12> */
[----:B------:R-:W-:Y:S01]  /*7c30*/  ISETP.LT.OR P6, PT, R5, 0x29, P6 ;  /* 0x000000290500780c */ /* 0x000fe200037c1670 */
[----:B------:R-:W1:Y:S01]  /*7c40*/  SHFL.BFLY PT, R7, R0, 0x2, 0x1f ;  /* 0x0c401f0000077f89 */ /* 0x000e6200000e0000 */
[----:B------:R-:W-:Y:S02]  /*7c50*/  ISETP.GT.AND P0, PT, R4, 0x29, P0 ;  /* 0x000000290400780c */ /* 0x000fe40000704270 */
[----:B------:R-:W-:Y:S02]  /*7c60*/  FSEL R155, R244, -INF , !P6 ;  /* 0xff800000f49b7808 */ /* 0x000fe40007000000 */
[----:B------:R-:W-:Y:S02]  /*7c70*/  FMNMX.FTZ R12, R141, R12, !PT ;  /* 0x0000000c8d0c7209 */ /* 0x000fe40007810000 */
[----:B------:R-:W-:Y:S02]  /*7c80*/  ISETP.LT.OR P0, PT, R5, 0x2a, P0 ;  /* 0x0000002a0500780c */ /* 0x000fe40000701670 */
[----:B------:R-:W-:Y:S02]  /*7c90*/  PLOP3.LUT P6, PT, PT, PT, UP0, 0x80, 0x0 ;  /* 0x000000000000781c */ /* 0x000fe40003fcf008 */
[----:B------:R-:W-:Y:S02]  /*7ca0*/  FSEL R153, R243, -INF , !P0 ;  /* 0xff800000f3997808 */ /* 0x000fe40004000000 */
[----:B------:R-:W-:Y:S02]  /*7cb0*/  FMNMX.FTZ R12, R159, R12, !PT ;  /* 0x0000000c9f0c7209 */ /* 0x000fe40007810000 */
[C---:B------:R-:W-:Y:S02]  /*7cc0*/  ISETP.GT.AND P6, PT, R4.reuse, 0x30, P6 ;  /* 0x000000300400780c */ /* 0x040fe400037c4270 */
[----:B------:R-:W-:Y:S02]  /*7cd0*/  PLOP3.LUT P0, PT, PT, PT, UP0, 0x80, 0x0 ;  /* 0x000000000000781c */ /* 0x000fe40003f0f008 */
[----:B------:R-:W-:Y:S02]  /*7ce0*/  FMNMX.FTZ R12, R157, R12, !PT ;  /* 0x0000000c9d0c7209 */ /* 0x000fe40007810000 */
[----:B------:R-:W-:Y:S02]  /*7cf0*/  ISETP.LT.OR P6, PT, R5, 0x31, P6 ;  /* 0x000000310500780c */ /* 0x000fe400037c1670 */
        /* <DEDUP_REMOVED lines=12> */
[----:B------:R-:W-:Y:S02]  /*7dc0*/  ISETP.LT.OR P6, PT, R5, 0x39, P6 ;  /* 0x000000390500780c */ /* 0x000fe400037c1670 */
[----:B------:R-:W-:Y:S02]  /*7dd0*/  ISETP.GT.AND P0, PT, R4, 0x39, P0 ;  /* 0x000000390400780c */ /* 0x000fe40000704270 */
        /* <DEDUP_REMOVED lines=381> */
.L_x_262:
[----:B------:R-:W1:Y:S01]  /*95b0*/  S2UR UR23, SR_CTAID.X ;  /* 0x00000000001779c3 */ /* 0x000e620000002500 */
[----:B------:R-:W-:Y:S01]  /*95c0*/  ULDC.64 UR4, c[0x0][0x2c8] ;  /* 0x0000b20000047ab9 */ /* 0x000fe20000000a00 */
[----:B------:R-:W-:Y:S01]  /*95d0*/  PLOP3.LUT P0, PT, PT, PT, UP1, 0x40, 0x0 ;  /* 0x000000000000781c */ /* 0x000fe20003f0e818 */
[----:B-1----:R-:W-:-:S04]  /*95e0*/  ULEA UR23, UR23, 0x7f, 0x7 ;  /* 0x0000007f17177891 */ /* 0x002fc8000f8e383f */
[----:B------:R-:W-:Y:S02]  /*95f0*/  UIMAD.WIDE.U32 UR28, UR23, UR4, URZ ;  /* 0x00000004171c72a5 */ /* 0x000fe4000f8e003f */
[----:B------:R-:W-:Y:S02]  /*9600*/  UIADD3 UR4, UR8, 0x1, -UR12 ;  /* 0x0000000108047890 */ /* 0x000fe4000fffe80c */
[----:B------:R-:W-:-:S03]  /*9610*/  UMOV UR26, UR23 ;  /* 0x00000017001a7c82 */ /* 0x000fc60008000000 */
[----:B------:R-:W-:Y:S02]  /*9620*/  @UP2 UMOV UR23, UR29 ;  /* 0x0000001d00172c82 */ /* 0x000fe40008000000 */
[----:B------:R-:W-:-:S03]  /*9630*/  @UP2 USHF.R.U32.HI UR26, URZ, UR5, UR23 ;  /* 0x000000053f1a2299 */ /* 0x000fc60008011617 */
[----:B------:R-:W-:Y:S02]  /*9640*/  ULDC UR23, c[0x0][0x324] ;  /* 0x0000c90000177ab9 */ /* 0x000fe40000000800 */
[----:B------:R-:W-:-:S04]  /*9650*/  UIADD3 UR26, UR4, UR26, URZ ;  /* 0x0000001a041a7290 */ /* 0x000fc8000fffe03f */
[----:B------:R-:W-:Y:S01]  /*9660*/  UIADD3 UR23, UR26, -UR23, URZ ;  /* 0x800000171a177290 */ /* 0x000fe2000fffe03f */
[----:B------:R-:W-:Y:S05]  /*9670*/  @P0 BRA `(.L_x_274) ;  /* 0x0000018000000947 */ /* 0x000fea0003800000 */
[----:B------:R-:W-:-:S06]  /*9680*/  UISETP.GT.AND UP0, UPT, UR26, -0x1, UPT ;  /* 0xffffffff1a00788c */ /* 0x000fcc000bf04270 */
[----:B------:R-:W-:-:S13]  /*9690*/  PLOP3.LUT P0, PT, PT, PT, UP0, 0x80, 0x0 ;  /* 0x000000000000781c */ /* 0x000fda0003f0f008 */
[----:B------:R-:W-:Y:S05]  /*96a0*/  @P0 BRA `(.L_x_275) ;  /* 0x000000a000000947 */ /* 0x000fea0003800000 */
[----:B------:R-:W-:Y:S02]  /*96b0*/  UMOV UR5, 0x1 ;  /* 0x0000000100057882 */ /* 0x000fe40000000000 */
[----:B------:R-:W-:Y:S02]  /*96c0*/  ULDC UR4, c[0x0][0x32c] ;  /* 0x0000cb0000047ab9 */ /* 0x000fe40000000800 */
[----:B------:R-:W-:Y:S02]  /*96d0*/  UISETP.NE.AND UP0, UPT, UR5, UR4, UPT ;  /* 0x000000040500728c */ /* 0x000fe4000bf05270 */
[----:B------:R-:W-:Y:S02]  /*96e0*/  ULOP3.LUT UR26, URZ, UR26, URZ, 0x33, !UPT ;  /* 0x0000001a3f1a7292 */ /* 0x000fe4000f8e333f */
[----:B------:R-:W-:Y:S02]  /*96f0*/  ULDC.64 UR4, c[0x0][0x330] ;  /* 0x0000cc0000047ab9 */ /* 0x000fe40000000a00 */
[----:B------:R-:W-:-:S07]  /*9700*/  UIMAD.WIDE.U32 UR28, UR26, UR4, URZ ;  /* 0x000000041a1c72a5 */ /* 0x000fce000f8e003f */
[----:B------:R-:W-:Y:S02]  /*9710*/  @UP0 UMOV UR27, UR29 ;  /* 0x0000001d001b0c82 */ /* 0x000fe40008000000 */
[----:B------:R-:W-:-:S04]  /*9720*/  @UP0 USHF.R.U32.HI UR26, URZ, UR5, UR27 ;  /* 0x000000053f1a0299 */ /* 0x000fc8000801161b */
[----:B------:R-:W-:Y:S01]  /*9730*/  ULOP3.LUT UR26, URZ, UR26, URZ, 0x33, !UPT ;  /* 0x0000001a3f1a7292 */ /* 0x000fe2000f8e333f */
[----:B------:R-:W-:Y:S05]  /*9740*/  BRA `(.L_x_276) ;  /* 0x0000007000007947 */ /* 0x000fea0003800000 */
.L_x_275:
[----:B------:R-:W-:Y:S02]  /*9750*/  UMOV UR5, 0x1 ;  /* 0x0000000100057882 */ /* 0x000fe40000000000 */
[----:B------:R-:W-:Y:S02]  /*9760*/  ULDC UR4, c[0x0][0x32c] ;  /* 0x0000cb0000047ab9 */ /* 0x000fe40000000800 */
[----:B------:R-:W-:-:S03]  /*9770*/  UISETP.NE.AND UP0, UPT, UR5, UR4, UPT ;  /* 0x000000040500728c */ /* 0x000fc6000bf05270 */
[----:B------:R-:W-:Y:S02]  /*9780*/  ULDC.64 UR4, c[0x0][0x330] ;  /* 0x0000cc0000047ab9 */ /* 0x000fe40000000a00 */
[----:B------:R-:W-:-:S07]  /*9790*/  UIMAD.WIDE.U32 UR28, UR26, UR4, URZ ;  /* 0x000000041a1c72a5 */ /* 0x000fce000f8e003f */
[----:B------:R-:W-:Y:S02]  /*97a0*/  @UP0 UMOV UR27, UR29 ;  /* 0x0000001d001b0c82 */ /* 0x000fe40008000000 */
[----:B------:R-:W-:Y:S02]  /*97b0*/  @UP0 USHF.R.U32.HI UR26, URZ, UR5, UR27 ;  /* 0x000000053f1a0299 */ /* 0x000fe4000801161b */
.L_x_276:
[----:B------:R-:W-:Y:S02]  /*97c0*/  ULDC UR4, c[0x0][0x32c] ;  /* 0x0000cb0000047ab9 */ /* 0x000fe40000000800 */
[----:B------:R-:W-:-:S04]  /*97d0*/  UIMAD UR4, UR26, UR4, URZ ;  /* 0x000000041a0472a4 */ /* 0x000fc8000f8e023f */
[----:B------:R-:W-:-:S04]  /*97e0*/  UISETP.LT.AND UP0, UPT, UR23, UR4, UPT ;  /* 0x000000041700728c */ /* 0x000fc8000bf01270 */
[----:B------:R-:W-:-:S04]  /*97f0*/  USEL UR23, UR23, UR4, !UP0 ;  /* 0x0000000417177287 */ /* 0x000fc8000c000000 */
.L_x_274:
        /* <DEDUP_REMOVED lines=19> */
.L_x_280:
        /* <DEDUP_REMOVED lines=56> */
.L_x_278:
        /* <DEDUP_REMOVED lines=223> */
[--C-:B------:R-:W-:Y:S01]  /*aaa0*/  IMAD.MOV.U32 R0, RZ, RZ, R209.reuse ;  /* 0x000000ffff007224 */ /* 0x100fe200078e00d1 */
[----:B------:R-:W-:Y:S04]  /*aab0*/  @P2 SHF.R.U32.HI R0, RZ, c[0x0][0x2c0], R2 ;  /* 0x0000b000ff002a19 */ /* 0x000fe80000011602 */
[C---:B------:R-:W-:Y:S04]  /*aac0*/  @!P1 IADD3 R7, P0, R0.reuse, UR14, RZ ;  /* 0x0000000e00079c10 */ /* 0x040fe8000ff1e0ff */
[----:B------:R-:W-:Y:S01]  /*aad0*/  @!P1 LEA.HI.X.SX32 R2, R0, UR6, 0x1, P0 ;  /* 0x0000000600029c11 */ /* 0x000fe200080f0eff */
[----:B------:R-:W-:Y:S01]  /*aae0*/  IMAD.MOV R0, RZ, RZ, -R0 ;  /* 0x000000ffff007224 */ /* 0x000fe200078e0a00 */
[C---:B------:R-:W-:Y:S03]  /*aaf0*/  @!P1 LEA R4, P0, R7.reuse, c[0x0][0x2a0], 0x2 ;  /* 0x0000a80007049a11 */ /* 0x040fe600078010ff */
        /* <DEDUP_REMOVED lines=42> */
.L_x_279:
        /* <DEDUP_REMOVED lines=407> */
.L_x_277:
        /* <DEDUP_REMOVED lines=12> */
.L_x_291:
        /* <DEDUP_REMOVED lines=9> */
[C---:B------:R-:W-:Y:S03]  /*c860*/  IMAD R6, R208.reuse, c[0x0][0x21c], R6 ;  /* 0x00008700d0067a24 */ /* 0x040fe600078e0206 */
        /* <DEDUP_REMOVED lines=305> */
.L_x_282:
[----:B--234-:R-:W-:Y:S01]  /*db80*/  PLOP3.LUT P6, PT, PT, PT, UP2, 0x80, 0x0 ;  /* 0x000000000000781c */ /* 0x01cfe20003fcf028 */
[----:B------:R-:W0:Y:S01]  /*db90*/  LDGDEPBAR ;  /* 0x00000000000079af */ /* 0x000e220000000000 */
[----:B------:R-:W-:Y:S01]  /*dba0*/  PLOP3.LUT P0, PT, PT, PT, UP2, 0x80, 0x0 ;  /* 0x000000000000781c */ /* 0x000fe20003f0f028 */
[----:B-1----:R-:W-:Y:S01]  /*dbb0*/  IMAD.MOV.U32 R14, RZ, RZ, R211 ;  /* 0x000000ffff0e7224 */ /* 0x002fe200078e00d3 */
[----:B------:R-:W-:Y:S01]  /*dbc0*/  USHF.L.U32 UR4, UR22, 0x6, URZ ;  /* 0x0000000616047899 */ /* 0x000fe2000800063f */
[----:B------:R-:W-:Y:S05]  /*dbd0*/  IMAD.U32 R7, RZ, RZ, UR12 ;  /* 0x0000000cff077e24 */ /* 0x000fea000f8e00ff */
[----:B------:R-:W-:Y:S03]  /*dbe0*/  IMAD.U32 R9, RZ, RZ, UR4 ;  /* 0x00000004ff097e24 */ /* 0x000fe6000f8e00ff */
[----:B------:R-:W-:Y:S02]  /*dbf0*/  @P6 IMAD.HI.U32 R6, R211, c[0x0][0x2c8], RZ ;  /* 0x0000b200d3066a27 */ /* 0x000fe400078e00ff */
[----:B------:R-:W-:Y:S03]  /*dc00*/  IADD3 R8, -R212, 0x1, -R9 ;  /* 0x00000001d4087810 */ /* 0x000fe60007ffe909 */
[----:B------:R-:W-:Y:S02]  /*dc10*/  @P0 SHF.R.U32.HI R14, RZ, c[0x0][0x2cc], R6 ;  /* 0x0000b300ff0e0a19 */ /* 0x000fe40000011606 */
[----:B------:R-:W-:Y:S02]  /*dc20*/  PLOP3.LUT P0, PT, PT, PT, UP1, 0x40, 0x0 ;  /* 0x000000000000781c */ /* 0x000fe40003f0e818 */
[----:B------:R-:W-:Y:S01]  /*dc30*/  IADD3 R7, -R7, UR8, R8 ;  /* 0x0000000807077c10 */ /* 0x000fe2000fffe108 */
[----:B------:R-:W1:Y:S03]  /*dc40*/  SHFL.IDX PT, R6, R14, RZ, 0x1c1f ;  /* 0x001c1fff0e067589 */ /* 0x000e6600000e0000 */
[C---:B------:R-:W-:Y:S02]  /*dc50*/  IADD3 R9, R7.reuse, c[0x0][0x328], RZ ;  /* 0x0000ca0007097a10 */ /* 0x040fe40007ffe0ff */
[----:B------:R-:W-:Y:S03]  /*dc60*/  IADD3 R7, R7, UR19, RZ ;  /* 0x0000001307077c10 */ /* 0x000fe6000fffe0ff */
[--C-:B-1----:R-:W-:Y:S02]  /*dc70*/  IMAD.IADD R13, R9, 0x1, R6.reuse ;  /* 0x00000001090d7824 */ /* 0x102fe400078e0206 */
        /* <DEDUP_REMOVED lines=16> */
.L_x_285:
[----:B------:R-:W-:Y:S04]  /*dd80*/  MOV R6, 0x1 ;  /* 0x0000000100067802 */ /* 0x000fe80000000f00 */
[----:B------:R-:W-:Y:S11]  /*dd90*/  ISETP.NE.AND P0, PT, R6, c[0x0][0x32c], PT ;  /* 0x0000cb0006007a0c */ /* 0x000ff60003f05270 */
[----:B------:R-:W-:Y:S02]  /*dda0*/  @!UPT UIADD3 URZ, URZ, URZ, URZ ;  /* 0x0000003f3f3ff290 */ /* 0x000fe4000fffe03f */
[----:B------:R-:W-:Y:S05]  /*ddb0*/  @P0 IMAD.HI.U32 R6, R15, c[0x0][0x330], RZ ;  /* 0x0000cc000f060a27 */ /* 0x000fea00078e00ff */
[----:B------:R-:W-:Y:S02]  /*ddc0*/  @P0 SHF.R.U32.HI R15, RZ, c[0x0][0x334], R6 ;  /* 0x0000cd00ff0f0a19 */ /* 0x000fe40000011606 */
.L_x_286:
[----:B------:R-:W-:Y:S05]  /*ddd0*/  BSYNC B0 ;  /* 0x0000000000007941 */ /* 0x000fea0003800000 */
.L_x_284:
[----:B------:R-:W-:Y:S04]  /*dde0*/  IMAD.MOV.U32 R6, RZ, RZ, c[0x0][0x32c] ;  /* 0x0000cb00ff067624 */ /* 0x000fe800078e00ff */
[----:B------:R-:W-:Y:S04]  /*ddf0*/  IMAD R15, R15, R6, -UR4 ;  /* 0x800000040f0f7e24 */ /* 0x000fe8000f8e0206 */
[----:B------:R-:W-:Y:S05]  /*de00*/  IMAD.IADD R8, R15, 0x1, -R212 ;  /* 0x000000010f087824 */ /* 0x000fea00078e0ad4 */
[----:B------:R-:W-:Y:S02]  /*de10*/  IADD3 R6, R8, c[0x0][0x32c], RZ ;  /* 0x0000cb0008067a10 */ /* 0x000fe40007ffe0ff */
[----:B------:R-:W-:Y:S02]  /*de20*/  IMNMX R11, R11, R8, !PT ;  /* 0x000000080b0b7217 */ /* 0x000fe40007800200 */
[----:B------:R-:W-:Y:S02]  /*de30*/  IMNMX R13, R13, R6, PT ;  /* 0x000000060d0d7217 */ /* 0x000fe40003800200 */
.L_x_283:
[----:B------:R-:W-:Y:S06]  /*de40*/  UISETP.GT.AND UP0, UPT, UR22, -0x1, UPT ;  /* 0xffffffff1600788c */ /* 0x000fec000bf04270 */
        /* <DEDUP_REMOVED lines=9> */
[----:B------:R-:W-:Y:S02]  /*dee0*/  ISETP.GT.AND P0, PT, R11, 0x8, P0 ;  /* 0x000000080b00780c */ /* 0x000fe40000704270 */
[----:B------:R-:W-:Y:S02]  /*def0*/  PLOP3.LUT P6, PT, PT, PT, UP0, 0x80, 0x0 ;  /* 0x000000000000781c */ /* 0x000fe40003fcf008 */
[----:B------:R-:W-:Y:S02]  /*df00*/  ISETP.LT.OR P0, PT, R13, 0x9, P0 ;  /* 0x000000090d00780c */ /* 0x000fe40000701670 */
        /* <DEDUP_REMOVED lines=8> */
[----:B------:R-:W-:Y:S02]  /*df90*/  FSEL R164, R12, -INF , !P0 ;  /* 0xff8000000ca47808 */ /* 0x000fe40004000000 */
[----:B------:R-:W-:Y:S01]  /*dfa0*/  PLOP3.LUT P0, PT, PT, PT, UP0, 0x80, 0x0 ;  /* 0x000000000000781c */ /* 0x000fe20003f0f008 */
[----:B------:R-:W1:Y:S01]  /*dfb0*/  SHFL.IDX PT, R12, R14, 0x1, 0x1c1f ;  /* 0x003c1f000e0c7f89 */ /* 0x000e6200000e0000 */
        /* <DEDUP_REMOVED lines=11> */
[----:B------:R-:W-:Y:S01]  /*e070*/  ISETP.LT.OR P6, PT, R13, 0x1a, P6 ;  /* 0x0000001a0d00780c */ /* 0x000fe200037c1670 */
[--C-:B-1----:R-:W-:Y:S01]  /*e080*/  IMAD.IADD R7, R7, 0x1, R12.reuse ;  /* 0x0000000107077824 */ /* 0x102fe200078e020c */
[----:B------:R-:W-:Y:S02]  /*e090*/  FSEL R160, R160, -INF , !P0 ;  /* 0xff800000a0a07808 */ /* 0x000fe40004000000 */
[----:B------:R-:W-:Y:S02]  /*e0a0*/  PLOP3.LUT P0, PT, PT, PT, UP0, 0x80, 0x0 ;  /* 0x000000000000781c */ /* 0x000fe40003f0f008 */
[----:B------:R-:W-:Y:S01]  /*e0b0*/  FSEL R140, R4, -INF , !P6 ;  /* 0xff800000048c7808 */ /* 0x000fe20007000000 */
[----:B------:R-:W-:Y:S01]  /*e0c0*/  IMAD.IADD R4, R9, 0x1, R12 ;  /* 0x0000000109047824 */ /* 0x000fe200078e020c */
        /* <DEDUP_REMOVED lines=43> */
.L_x_289:
[----:B------:R-:W-:Y:S04]  /*e380*/  MOV R9, 0x1 ;  /* 0x0000000100097802 */ /* 0x000fe80000000f00 */
[----:B------:R-:W-:Y:S11]  /*e390*/  ISETP.NE.AND P0, PT, R9, c[0x0][0x32c], PT ;  /* 0x0000cb0009007a0c */ /* 0x000ff60003f05270 */
[----:B------:R-:W-:Y:S02]  /*e3a0*/  @!UPT UIADD3 URZ, URZ, URZ, URZ ;  /* 0x0000003f3f3ff290 */ /* 0x000fe4000fffe03f */
[----:B------:R-:W-:Y:S05]  /*e3b0*/  @P0 IMAD.HI.U32 R9, R12, c[0x0][0x330], RZ ;  /* 0x0000cc000c090a27 */ /* 0x000fea00078e00ff */
[----:B------:R-:W-:Y:S02]  /*e3c0*/  @P0 SHF.R.U32.HI R12, RZ, c[0x0][0x334], R9 ;  /* 0x0000cd00ff0c0a19 */ /* 0x000fe40000011609 */
.L_x_290:
[----:B------:R-:W-:Y:S05]  /*e3d0*/  BSYNC B0 ;  /* 0x0000000000007941 */ /* 0x000fea0003800000 */
.L_x_288:
[----:B------:R-:W-:Y:S04]  /*e3e0*/  IMAD.MOV.U32 R9, RZ, RZ, c[0x0][0x32c] ;  /* 0x0000cb00ff097624 */ /* 0x000fe800078e00ff */
[----:B------:R-:W-:Y:S04]  /*e3f0*/  IMAD R9, R12, R9, -UR4 ;  /* 0x800000040c097e24 */ /* 0x000fe8000f8e0209 */
[----:B------:R-:W-:Y:S05]  /*e400*/  IMAD.IADD R12, R9, 0x1, -R212 ;  /* 0x00000001090c7824 */ /* 0x000fea00078e0ad4 */
[----:B------:R-:W-:Y:S02]  /*e410*/  IADD3 R9, R12, c[0x0][0x32c], RZ ;  /* 0x0000cb000c097a10 */ /* 0x000fe40007ffe0ff */
[----:B------:R-:W-:Y:S02]  /*e420*/  IMNMX R7, R7, R12, !PT ;  /* 0x0000000c07077217 */ /* 0x000fe40007800200 */
[----:B------:R-:W-:Y:S02]  /*e430*/  IMNMX R4, R4, R9, PT ;  /* 0x0000000904047217 */ /* 0x000fe40003800200 */
.L_x_287:
[----:B------:R-:W-:Y:S01]  /*e440*/  PLOP3.LUT P6, PT, PT, PT, UP0, 0x80, 0x0 ;  /* 0x000000000000781c */ /* 0x000fe20003fcf008 */
[----:B------:R-:W-:Y:S01]  /*e450*/  LDSM.16.MT88.4 R20, [R198+0x100] ;  /* 0x00010000c614783b */ /* 0x000fe20000004200 */
[----:B------:R-:W-:Y:S02]  /*e460*/  PLOP3.LUT P0, PT, PT, PT, UP0, 0x80, 0x0 ;  /* 0x000000000000781c */ /* 0x000fe40003f0f008 */
[C---:B------:R-:W-:Y:S02]  /*e470*/  ISETP.GT.AND P6, PT, R7.reuse, RZ, P6 ;  /* 0x000000ff0700720c */ /* 0x040fe400037c4270 */
[----:B------:R-:W-:Y:S02]  /*e480*/  FMNMX.FTZ R17, R10, R3, !PT ;  /* 0x000000030a117209 */ /* 0x000fe40007810000 */
[----:B------:R-:W-:Y:S01]  /*e490*/  ISETP.LT.OR P6, PT, R4, 0x1, P6 ;  /* 0x000000010400780c */ /* 0x000fe200037c1670 */
[----:B------:R-:W-:Y:S01]  /*e4a0*/  LDSM.16.MT88.4 R28, [R197+0x100] ;  /* 0x00010000c51c783b */ /* 0x000fe20000004200 */
[C---:B------:R-:W-:Y:S02]  /*e4b0*/  ISETP.GT.AND P0, PT, R7.reuse, 0x1, P0 ;  /* 0x000000010700780c */ /* 0x040fe40000704270 */
[----:B------:R-:W-:Y:S02]  /*e4c0*/  FMNMX.FTZ R17, R138, R17, !PT ;  /* 0x000000118a117209 */ /* 0x000fe40007810000 */
[----:B------:R-:W-:Y:S02]  /*e4d0*/  FSEL R15, R0, -INF , !P6 ;  /* 0xff800000000f7808 */ /* 0x000fe40007000000 */
[----:B------:R-:W-:Y:S02]  /*e4e0*/  ISETP.LT.OR P0, PT, R4, 0x2, P0 ;  /* 0x000000020400780c */ /* 0x000fe40000701670 */
[----:B------:R-:W-:Y:S02]  /*e4f0*/  PLOP3.LUT P6, PT, PT, PT, UP0, 0x80, 0x0 ;  /* 0x000000000000781c */ /* 0x000fe40003fcf008 */
[----:B------:R-:W-:Y:S02]  /*e500*/  FMNMX.FTZ R17, R8, R17, !PT ;  /* 0x0000001108117209 */ /* 0x000fe40007810000 */
[----:B------:R-:W-:Y:S02]  /*e510*/  FSEL R13, R136, -INF , !P0 ;  /* 0xff800000880d7808 */ /* 0x000fe40004000000 */
        /* <DEDUP_REMOVED lines=14> */
[----:B------:R-:W-:Y:S02]  /*e600*/  ISETP.LT.OR P6, PT, R4, 0x11, P6 ;  /* 0x000000110400780c */ /* 0x000fe400037c1670 */
        /* <DEDUP_REMOVED lines=39> */
[C---:B------:R-:W-:Y:S01]  /*e880*/  ISETP.LT.OR P6, PT, R4.reuse, 0x29, P6 ;  /* 0x000000290400780c */ /* 0x040fe200037c1670 */
[----:B------:R-:W1:Y:S01]  /*e890*/  SHFL.BFLY PT, R17, R0, 0x2, 0x1f ;  /* 0x0c401f0000117f89 */ /* 0x000e6200000e0000 */
[----:B------:R-:W-:Y:S02]  /*e8a0*/  ISETP.GT.AND P0, PT, R7, 0x29, P0 ;  /* 0x000000290700780c */ /* 0x000fe40000704270 */
[----:B------:R-:W-:Y:S02]  /*e8b0*/  FSEL R155, R155, -INF , !P6 ;  /* 0xff8000009b9b7808 */ /* 0x000fe40007000000 */
[----:B------:R-:W-:Y:S02]  /*e8c0*/  FMNMX.FTZ R12, R141, R12, !PT ;  /* 0x0000000c8d0c7209 */ /* 0x000fe40007810000 */
[C---:B------:R-:W-:Y:S02]  /*e8d0*/  ISETP.LT.OR P0, PT, R4.reuse, 0x2a, P0 ;  /* 0x0000002a0400780c */ /* 0x040fe40000701670 */
[----:B------:R-:W-:Y:S02]  /*e8e0*/  PLOP3.LUT P6, PT, PT, PT, UP0, 0x80, 0x0 ;  /* 0x000000000000781c */ /* 0x000fe40003fcf008 */
[----:B------:R-:W-:Y:S02]  /*e8f0*/  FSEL R153, R153, -INF , !P0 ;  /* 0xff80000099997808 */ /* 0x000fe40004000000 */
[----:B------:R-:W-:Y:S02]  /*e900*/  FMNMX.FTZ R12, R159, R12, !PT ;  /* 0x0000000c9f0c7209 */ /* 0x000fe40007810000 */
[----:B------:R-:W-:Y:S02]  /*e910*/  ISETP.GT.AND P6, PT, R7, 0x30, P6 ;  /* 0x000000300700780c */ /* 0x000fe400037c4270 */
[----:B------:R-:W-:Y:S02]  /*e920*/  PLOP3.LUT P0, PT, PT, PT, UP0, 0x80, 0x0 ;  /* 0x000000000000781c */ /* 0x000fe40003f0f008 */
[----:B------:R-:W-:Y:S02]  /*e930*/  FMNMX.FTZ R12, R157, R12, !PT ;  /* 0x0000000c9d0c7209 */ /* 0x000fe40007810000 */
[C---:B------:R-:W-:Y:S02]  /*e940*/  ISETP.LT.OR P6, PT, R4.reuse, 0x31, P6 ;  /* 0x000000310400780c */ /* 0x040fe400037c1670 */
        /* <DEDUP_REMOVED lines=8> */
[----:B------:R-:W-:Y:S01]  /*e9d0*/  PLOP3.LUT P0, PT, PT, PT, UP0, 0x80, 0x0 ;  /* 0x000000000000781c */ /* 0x000fe20003f0f008 */
[----:B------:R-:W-:Y:S01]  /*e9e0*/  UISETP.GT.AND UP0, UPT, UR22, UR7, UPT ;  /* 0x000000071600728c */ /* 0x000fe2000bf04270 */
[----:B------:R-:W-:Y:S01]  /*e9f0*/  FMNMX.FTZ R12, R149, R12, !PT ;  /* 0x0000000c950c7209 */ /* 0x000fe20007810000 */
[----:B------:R-:W-:Y:S01]  /*ea00*/  UIADD3 UR22, UR22, -0x1, URZ ;  /* 0xffffffff16167890 */ /* 0x000fe2000fffe03f */
[----:B------:R-:W-:Y:S02]  /*ea10*/  ISETP.LT.OR P6, PT, R4, 0x39, P6 ;  /* 0x000000390400780c */ /* 0x000fe400037c1670 */
[----:B------:R-:W-:Y:S02]  /*ea20*/  ISETP.GT.AND P0, PT, R7, 0x39, P0 ;  /* 0x000000390700780c */ /* 0x000fe40000704270 */
[----:B------:R-:W-:Y:S02]  /*ea30*/  FSEL R145, R145, -INF , !P6 ;  /* 0xff80000091917808 */ /* 0x000fe40007000000 */
[----:B-1----:R-:W-:Y:S02]  /*ea40*/  FMNMX.FTZ R17, R0, R17, !PT ;  /* 0x0000001100117209 */ /* 0x002fe40007810000 */
[----:B------:R-:W-:Y:S02]  /*ea50*/  FMNMX.FTZ R0, R147, R12, !PT ;  /* 0x0000000c93007209 */ /* 0x000fe40007810000 */
[----:B------:R-:W-:Y:S01]  /*ea60*/  ISETP.LT.OR P0, PT, R4, 0x3a, P0 ;  /* 0x0000003a0400780c */ /* 0x000fe20000701670 */
[----:B------:R-:W1:Y:S01]  /*ea70*/  SHFL.BFLY PT, R12, R17, 0x1, 0x1f ;  /* 0x0c201f00110c7f89 */ /* 0x000e6200000e0000 */
        /* <DEDUP_REMOVED lines=8> */
[----:B--2---:R-:W-:Y:S02]  /*eb00*/  FMNMX.FTZ R5, R4, R7, !PT ;  /* 0x0000000704057209 */ /* 0x004fe40007810000 */
[----:B------:R-:W-:Y:S01]  /*eb10*/  FSEL R4, R0, RZ, P0 ;  /* 0x000000ff00047208 */ /* 0x000fe20000000000 */
[--C-:B------:R-:W-:Y:S02]  /*eb20*/  FFMA.FTZ R168, R10, c[0x0][0x2d0], -R151.reuse ;  /* 0x0000b4000aa87a23 */ /* 0x100fe40000010897 */
[----:B------:R-:W1:Y:S01]  /*eb30*/  SHFL.BFLY PT, R132, R5, 0x1, 0x1f ;  /* 0x0c201f0005847f89 */ /* 0x000e6200000e0000 */
[----:B------:R-:W-:Y:S02]  /*eb40*/  FFMA.FTZ R135, R138, c[0x0][0x2d0], -R151 ;  /* 0x0000b4008a877a23 */ /* 0x000fe40000010897 */
[----:B------:R-:W-:Y:S01]  /*eb50*/  FADD.FTZ R4, -R4, R3 ;  /* 0x0000000304047221 */ /* 0x000fe20000010100 */
[----:B------:R-:W-:Y:S01]  /*eb60*/  MUFU.EX2 R168, R168 ;  /* 0x000000a800a87308 */ /* 0x000fe20000000800 */
[--C-:B------:R-:W-:Y:S02]  /*eb70*/  FFMA.FTZ R134, R8, c[0x0][0x2d0], -R151.reuse ;  /* 0x0000b40008867a23 */ /* 0x100fe40000010897 */
        /* <DEDUP_REMOVED lines=10> */
[----:B-1----:R-:W-:Y:S01]  /*ec20*/  FMNMX.FTZ R132, R132, R5, !PT ;  /* 0x0000000584847209 */ /* 0x002fe20007810000 */
[----:B------:R-:W-:Y:S01]  /*ec30*/  MUFU.EX2 R134, R134 ;  /* 0x0000008600867308 */ /* 0x000fe20000000800 */
[--C-:B------:R-:W-:Y:S02]  /*ec40*/  FFMA.FTZ R221, R156, c[0x0][0x2d0], -R151.reuse ;  /* 0x0000b4009cdd7a23 */ /* 0x100fe40000010897 */
[C---:B------:R-:W-:Y:S01]  /*ec50*/  FSETP.NEU.FTZ.AND P0, PT, R132.reuse, -INF , PT ;  /* 0xff8000008400780b */ /* 0x040fe20003f1d000 */
[----:B------:R-:W-:Y:S02]  /*ec60*/  FMUL.FTZ R144, R132, c[0x0][0x2d0] ;  /* 0x0000b40084907a20 */ /* 0x000fe40000410000 */
[--C-:B------:R-:W-:Y:S01]  /*ec70*/  FFMA.FTZ R224, R154, c[0x0][0x2d0], -R151.reuse ;  /* 0x0000b4009ae07a23 */ /* 0x100fe20000010897 */
[----:B------:R-:W-:Y:S01]  /*ec80*/  FSEL R5, R132, RZ, P0 ;  /* 0x000000ff84057208 */ /* 0x000fe20000000000 */
[--C-:B------:R-:W-:Y:S01]  /*ec90*/  FFMA.FTZ R227, R152, c[0x0][0x2d0], -R151.reuse ;  /* 0x0000b40098e37a23 */ /* 0x100fe20000010897 */
[----:B------:R-:W-:Y:S01]  /*eca0*/  FSEL R144, R144, RZ, P0 ;  /* 0x000000ff90907208 */ /* 0x000fe20000000000 */
[----:B------:R-:W1:Y:S01]  /*ecb0*/  MUFU.EX2 R169, R169 ;  /* 0x000000a900a97308 */ /* 0x000e620000000800 */
[--C-:B------:R-:W-:Y:S01]  /*ecc0*/  FFMA.FTZ R230, R150, c[0x0][0x2d0], -R151.reuse ;  /* 0x0000b40096e67a23 */ /* 0x100fe20000010897 */
[----:B------:R-:W-:Y:S01]  /*ecd0*/  PLOP3.LUT P0, PT, PT, PT, UP0, 0x80, 0x0 ;  /* 0x000000000000781c */ /* 0x000fe20003f0f008 */
[----:B------:R-:W-:Y:S01]  /*ece0*/  FADD.FTZ R5, -R5, R2 ;  /* 0x0000000205057221 */ /* 0x000fe20000010100 */
[----:B--2---:R-:W-:Y:S01]  /*ecf0*/  F2FP.BF16.PACK_AB R136, R135, R168 ;  /* 0x000000a88788723e */ /* 0x004fe200000010ff */
        /* <DEDUP_REMOVED lines=39> */
[--C-:B------:R-:W-:Y:S02]  /*ef70*/  FFMA.FTZ R233, R145, c[0x0][0x2d0], -R144.reuse ;  /* 0x0000b40091e97a23 */ /* 0x100fe40000010890 */
[----:B------:R-:W-:Y:S02]  /*ef80*/  FFMA.FTZ R151, R146, c[0x0][0x2d0], -R151 ;  /* 0x0000b40092977a23 */ /* 0x000fe40000010897 */
[----:B------:R-:W-:Y:S02]  /*ef90*/  FFMA.FTZ R144, R133, c[0x0][0x2d0], -R144 ;  /* 0x0000b40085907a23 */ /* 0x000fe40000010890 */
        /* <DEDUP_REMOVED lines=126> */
[C---:B------:R-:W-:Y:S02]  /*f780*/  FMUL.FTZ R84, R3.reuse, R84 ;  /* 0x0000005403547220 */ /* 0x040fe40000410000 */
[----:B------:R-:W-:Y:S01]  /*f790*/  FMUL.FTZ R85, R3, R85 ;  /* 0x0000005503557220 */ /* 0x000fe20000410000 */
[----:B------:R-:W-:Y:S01]  /*f7a0*/  F2FP.BF16.PACK_AB R100, R175, R174 ;  /* 0x000000aeaf64723e */ /* 0x000fe200000010ff */
[C---:B------:R-:W-:Y:S01]  /*f7b0*/  HMMA.16816.F32.BF16 R80, R136.reuse, R102, R80 ;  /* 0x000000668850723c */ /* 0x040fe20000041850 */
[----:B------:R-:W-:Y:S03]  /*f7c0*/  MUFU.EX2 R229, R229 ;  /* 0x000000e500e57308 */ /* 0x000fe60000000800 */
[C---:B------:R-:W-:Y:S01]  /*f7d0*/  FMUL.FTZ R86, R2.reuse, R86 ;  /* 0x0000005602567220 */ /* 0x040fe20000410000 */
[----:B----4-:R-:W-:Y:S01]  /*f7e0*/  F2FP.BF16.PACK_AB R101, R179, R178 ;  /* 0x000000b2b365723e */ /* 0x010fe200000010ff */
[----:B------:R-:W-:Y:S01]  /*f7f0*/  FMUL.FTZ R87, R2, R87 ;  /* 0x0000005702577220 */ /* 0x000fe20000410000 */
[----:B------:R-:W-:Y:S01]  /*f800*/  F2FP.BF16.PACK_AB R102, R177, R176 ;  /* 0x000000b0b166723e */ /* 0x000fe200000010ff */
[C---:B------:R-:W-:Y:S01]  /*f810*/  FMUL.FTZ R88, R3.reuse, R88 ;  /* 0x0000005803587220 */ /* 0x040fe20000410000 */
[----:B-----5:R-:W-:Y:S02]  /*f820*/  F2FP.BF16.PACK_AB R103, R182, R181 ;  /* 0x000000b5b667723e */ /* 0x020fe400000010ff */
[----:B------:R-:W-:Y:S01]  /*f830*/  MUFU.EX2 R231, R231 ;  /* 0x000000e700e77308 */ /* 0x000fe20000000800 */
[C---:B------:R-:W-:Y:S01]  /*f840*/  FMUL.FTZ R89, R3.reuse, R89 ;  /* 0x0000005903597220 */ /* 0x040fe20000410000 */
[C---:B--2---:R-:W-:Y:S03]  /*f850*/  HMMA.16816.F32.BF16 R84, R136.reuse, R108, R84 ;  /* 0x0000006c8854723c */ /* 0x044fe60000041854 */
[C---:B------:R-:W-:Y:S02]  /*f860*/  FMUL.FTZ R90, R2.reuse, R90 ;  /* 0x0000005a025a7220 */ /* 0x040fe40000410000 */
        /* <DEDUP_REMOVED lines=153> */
.L_x_281:
[----:B------:R-:W1:Y:S01]  /*10200*/  SHFL.BFLY PT, R3, R214, 0x2, 0x1f ;  /* 0x0c401f00d6037f89 */ /* 0x000e6200000e0000 */
[----:B------:R-:W-:-:S02]  /*10210*/  MOV R4, RZ ;  /* 0x000000ff00047202 */ /* 0x000fc40000000f00 */
[----:B------:R-:W-:Y:S01]  /*10220*/  PLOP3.LUT P2, PT, PT, PT, PT, 0x8, 0x0 ;  /* 0x000000000000781c */ /* 0x000fe20003f4e170 */
[----:B------:R-:W2:Y:S01]  /*10230*/  SHFL.BFLY PT, R2, R215, 0x2, 0x1f ;  /* 0x0c401f00d7027f89 */ /* 0x000ea200000e0000 */
[----:B-1----:R-:W-:Y:S01]  /*10240*/  FADD.FTZ R6, R3, R214 ;  /* 0x000000d603067221 */ /* 0x002fe20000010000 */
[----:B------:R-:W-:Y:S01]  /*10250*/  MOV R3, RZ ;  /* 0x000000ff00037202 */ /* 0x000fe20000000f00 */
[----:B--2---:R-:W-:-:S03]  /*10260*/  FADD.FTZ R7, R2, R215 ;  /* 0x000000d702077221 */ /* 0x004fc60000010000 */
[----:B------:R-:W1:Y:S04]  /*10270*/  SHFL.BFLY PT, R5, R6, 0x1, 0x1f ;  /* 0x0c201f0006057f89 */ /* 0x000e6800000e0000 */
[----:B------:R-:W2:Y:S01]  /*10280*/  SHFL.BFLY PT, R2, R7, 0x1, 0x1f ;  /* 0x0c201f0007027f89 */ /* 0x000ea200000e0000 */
[----:B-1----:R-:W-:Y:S01]  /*10290*/  FADD.FTZ R5, R6, R5 ;  /* 0x0000000506057221 */ /* 0x002fe20000010000 */
[----:B------:R-:W-:Y:S01]  /*102a0*/  MOV R6, 0xff800000 ;  /* 0xff80000000067802 */ /* 0x000fe20000000f00 */
        /* <DEDUP_REMOVED lines=19> */
[C---:B------:R-:W-:Y:S02]  /*103e0*/  FMUL.FTZ R117, R4.reuse, R117 ;  /* 0x0000007504757220 */ /* 0x040fe40000410000 */
        /* <DEDUP_REMOVED lines=92> */
.L_x_243:
[----:B------:R-:W-:Y:S01]  /*109b0*/  USHF.R.S32.HI UR8, URZ, 0x1f, UR10 ;  /* 0x0000001f3f087899 */ /* 0x000fe2000801140a */
[----:B------:R-:W-:Y:S05]  /*109c0*/  @P2 BRA `(.L_x_292) ;  /* 0x000017e000002947 */ /* 0x000fea0003800000 */
[----:B------:R-:W1:Y:S01]  /*109d0*/  S2R R0, SR_TID.X ;  /* 0x0000000000007919 */ /* 0x000e620000002100 */
        /* <DEDUP_REMOVED lines=18> */
[----:B-1----:R-:W-:Y:S02]  /*10b00*/  SHF.R.S32.HI R5, RZ, 0x1f, R0 ;  /* 0x0000001fff057819 */ /* 0x002fe40000011400 */
[----:B------:R-:W-:Y:S02]  /*10b10*/  F2FP.BF16.PACK_AB R104, R105, R104 ;  /* 0x000000686968723e */ /* 0x000fe400000010ff */
[----:B------:R-:W-:Y:S02]  /*10b20*/  LEA.HI R2, R5, R0, RZ, 0x2 ;  /* 0x0000000005027211 */ /* 0x000fe400078f10ff */
        /* <DEDUP_REMOVED lines=40> */
[----:B------:R-:W-:Y:S02]  /*10db0*/  F2FP.BF16.PACK_AB R54, R55, R54 ;  /* 0x000000363736723e */ /* 0x000fe400000010ff */
        /* <DEDUP_REMOVED lines=9> */
[----:B------:R-:W-:Y:S01]  /*10e50*/  F2FP.BF16.PACK_AB R62, R63, R62 ;  /* 0x0000003e3f3e723e */ /* 0x000fe200000010ff */
[----:B------:R-:W-:Y:S01]  /*10e60*/  IMAD.U32 R12, RZ, RZ, UR4 ;  /* 0x00000004ff0c7e24 */ /* 0x000fe2000f8e00ff */
        /* <DEDUP_REMOVED lines=70> */
[----:B------:R-:W3:Y:S02]  /*112d0*/  @P1 LDG.E R10, [R12.64] ;  /* 0x000000140c0a1981 */ /* 0x000ee4000c1e1900 */
        /* <DEDUP_REMOVED lines=9> */
[----:B---3--:R-:W2:Y:S02]  /*11370*/  @P1 R2UR UR5, R10 ;  /* 0x000000000a0513c2 */ /* 0x008ea400000e0000 */
        /* <DEDUP_REMOVED lines=8> */
.L_x_293:
[----:B-1----:R-:W-:Y:S01]  /*11400*/  SHF.R.S32.HI R13, RZ, 0x1f, R2 ;  /* 0x0000001fff0d7819 */ /* 0x002fe20000011402 */
        /* <DEDUP_REMOVED lines=25> */
[----:B------:R-:W-:Y:S01]  /*115a0*/  UIMAD.WIDE.U32 UR14, UR10, UR6, UR14 ;  /* 0x000000060a0e72a5 */ /* 0x000fe2000f8e000e */
[-C--:B------:R-:W-:Y:S01]  /*115b0*/  LEA.HI R4, R5, R0.reuse, RZ, 0x3 ;  /* 0x0000000005047211 */ /* 0x080fe200078f18ff */
[----:B------:R-:W-:Y:S01]  /*115c0*/  UIMAD UR9, UR10, UR7, UR9 ;  /* 0x000000070a0972a4 */ /* 0x000fe2000f8e0209 */
[----:B------:R-:W-:Y:S01]  /*115d0*/  IMAD R8, R11, 0x8, R2 ;  /* 0x000000080b087824 */ /* 0x000fe200078e0202 */
[----:B------:R-:W-:Y:S01]  /*115e0*/  UIMAD.WIDE.U32 UR16, UR18, UR4, URZ ;  /* 0x00000004121072a5 */ /* 0x000fe2000f8e003f */
[----:B------:R-:W-:Y:S01]  /*115f0*/  LEA.HI R5, R5, R0, RZ, 0x6 ;  /* 0x0000000005057211 */ /* 0x000fe200078f30ff */
[----:B------:R-:W-:-:S02]  /*11600*/  ULDC.64 UR6, c[0x0][0x498] ;  /* 0x0001260000067ab9 */ /* 0x000fc40000000a00 */
[----:B-1----:R-:W-:Y:S01]  /*11610*/  LEA R8, R57, R8, 0x7 ;  /* 0x0000000839087211 */ /* 0x002fe200078e38ff */
[----:B------:R-:W-:Y:S02]  /*11620*/  UIMAD UR12, UR18, UR5, UR12 ;  /* 0x00000005120c72a4 */ /* 0x000fe4000f8e020c */
[----:B------:R-:W-:Y:S02]  /*11630*/  USEL UR13, UR13, URZ, !UP1 ;  /* 0x0000003f0d0d7287 */ /* 0x000fe4000c800000 */
[----:B------:R-:W-:Y:S01]  /*11640*/  @P1 IMAD.HI.U32 R3, R8, c[0x0][0x4ec], RZ ;  /* 0x00013b0008031a27 */ /* 0x000fe200078e00ff */
[----:B------:R-:W-:Y:S02]  /*11650*/  UIMAD UR18, UR11, UR6, URZ ;  /* 0x000000060b1272a4 */ /* 0x000fe4000f8e023f */
[----:B------:R-:W-:Y:S01]  /*11660*/  UIADD3 UR15, UR15, UR9, URZ ;  /* 0x000000090f0f7290 */ /* 0x000fe2000fffe03f */
[----:B------:R-:W-:Y:S01]  /*11670*/  IMAD.MOV.U32 R14, RZ, RZ, R8 ;  /* 0x000000ffff0e7224 */ /* 0x000fe200078e0008 */
[----:B------:R-:W-:Y:S01]  /*11680*/  @P1 SHF.R.U32.HI R14, RZ, c[0x0][0x4f0], R3 ;  /* 0x00013c00ff0e1a19 */ /* 0x000fe20000011603 */
[----:B------:R-:W-:Y:S01]  /*11690*/  UIMAD UR7, UR13, UR7, UR18 ;  /* 0x000000070d0772a4 */ /* 0x000fe2000f8e0212 */
[----:B------:R-:W-:Y:S01]  /*116a0*/  LOP3.LUT R3, R4, 0xfffffff8, RZ, 0xc0, !PT ;  /* 0xfffffff804037812 */ /* 0x000fe200078ec0ff */
[----:B------:R-:W-:Y:S01]  /*116b0*/  UIMAD.WIDE.U32 UR14, UR13, UR6, UR14 ;  /* 0x000000060d0e72a5 */ /* 0x000fe2000f8e000e */
[--C-:B------:R-:W-:Y:S01]  /*116c0*/  SHF.R.S32.HI R13, RZ, 0x1f, R14.reuse ;  /* 0x0000001fff0d7819 */ /* 0x100fe2000001140e */
[----:B------:R-:W-:Y:S01]  /*116d0*/  IMAD.MOV R11, RZ, RZ, -R14 ;  /* 0x000000ffff0b7224 */ /* 0x000fe200078e0a0e */
[----:B------:R-:W-:Y:S01]  /*116e0*/  SHF.R.S32.HI R4, RZ, 0x3, R4 ;  /* 0x00000003ff047819 */ /* 0x000fe20000011404 */
[----:B------:R-:W-:Y:S01]  /*116f0*/  IMAD.IADD R3, R0, 0x1, -R3 ;  /* 0x0000000100037824 */ /* 0x000fe200078e0a03 */
[----:B------:R-:W-:Y:S01]  /*11700*/  ULDC.64 UR4, c[0x0][0x3e8] ;  /* 0x0000fa0000047ab9 */ /* 0x000fe20000000a00 */
[----:B------:R-:W-:Y:S01]  /*11710*/  IMAD R8, R11, c[0x0][0x4e8], R8 ;  /* 0x00013a000b087a24 */ /* 0x000fe200078e0208 */
[----:B------:R-:W-:Y:S01]  /*11720*/  IADD3 R14, P0, R14, UR14, RZ ;  /* 0x0000000e0e0e7c10 */ /* 0x000fe2000ff1e0ff */
[----:B------:R-:W-:Y:S01]  /*11730*/  IMAD.U32 R0, RZ, RZ, UR7 ;  /* 0x00000007ff007e24 */ /* 0x000fe2000f8e00ff */
[----:B------:R-:W-:Y:S01]  /*11740*/  UIMAD UR8, UR8, UR4, URZ ;  /* 0x00000004080872a4 */ /* 0x000fe2000f8e023f */
[----:B------:R-:W-:Y:S01]  /*11750*/  IMAD.SHL.U32 R17, R4, 0x40, RZ ;  /* 0x0000004004117824 */ /* 0x000fe200078e00ff */
[----:B------:R-:W-:Y:S01]  /*11760*/  SHF.R.S32.HI R11, RZ, 0x1f, R8 ;  /* 0x0000001fff0b7819 */ /* 0x000fe20000011408 */
[----:B------:R-:W-:Y:S01]  /*11770*/  UIADD3 UR17, UR17, UR12, URZ ;  /* 0x0000000c11117290 */ /* 0x000fe2000fffe03f */
[----:B------:R-:W-:Y:S01]  /*11780*/  IADD3.X R15, R13, UR15, R0, P0, !PT ;  /* 0x0000000f0d0f7c10 */ /* 0x000fe200087fe400 */
[----:B------:R-:W-:Y:S01]  /*11790*/  UIMAD UR5, UR10, UR5, UR8 ;  /* 0x000000050a0572a4 */ /* 0x000fe2000f8e0208 */
[----:B------:R-:W-:Y:S01]  /*117a0*/  LEA R0, R3, R4, 0x5 ;  /* 0x0000000403007211 */ /* 0x000fe200078e28ff */
[----:B------:R-:W-:Y:S01]  /*117b0*/  IMAD R11, R11, c[0x0][0x488], RZ ;  /* 0x000122000b0b7a24 */ /* 0x000fe200078e02ff */
[----:B------:R-:W-:Y:S01]  /*117c0*/  UIMAD.WIDE.U32 UR16, UR10, UR4, UR16 ;  /* 0x000000040a1072a5 */ /* 0x000fe2000f8e0010 */
[----:B------:R-:W-:Y:S01]  /*117d0*/  IMAD.WIDE.U32 R14, R8, c[0x0][0x488], R14 ;  /* 0x00012200080e7a25 */ /* 0x000fe200078e000e */
[----:B------:R-:W-:Y:S01]  /*117e0*/  ULDC.64 UR6, c[0x0][0x3f0] ;  /* 0x0000fc0000067ab9 */ /* 0x000fe20000000a00 */
[----:B------:R-:W-:Y:S01]  /*117f0*/  LOP3.LUT R17, R17, 0x1c0, RZ, 0xc0, !PT ;  /* 0x000001c011117812 */ /* 0x000fe200078ec0ff */
[----:B------:R-:W-:Y:S01]  /*11800*/  UIMAD UR11, UR11, UR6, URZ ;  /* 0x000000060b0b72a4 */ /* 0x000fe2000f8e023f */
[----:B------:R-:W-:Y:S01]  /*11810*/  IMAD R13, R57, 0x80, R0 ;  /* 0x00000080390d7824 */ /* 0x000fe200078e0200 */
[----:B------:R-:W-:Y:S01]  /*11820*/  LEA R12, P0, R14, c[0x0][0x450], 0x2 ;  /* 0x000114000e0c7a11 */ /* 0x000fe200078010ff */
[----:B------:R-:W-:Y:S01]  /*11830*/  IMAD R11, R8, c[0x0][0x48c], R11 ;  /* 0x00012300080b7a24 */ /* 0x000fe200078e020b */
[----:B------:R-:W-:Y:S01]  /*11840*/  UIADD3 UR17, UR17, UR5, URZ ;  /* 0x0000000511117290 */ /* 0x000fe2000fffe03f */
[----:B------:R-:W-:Y:S01]  /*11850*/  @P1 IMAD.HI.U32 R16, R13, c[0x0][0x4ec], RZ ;  /* 0x00013b000d101a27 */ /* 0x000fe200078e00ff */
[----:B------:R-:W-:Y:S01]  /*11860*/  UIMAD UR7, UR13, UR7, UR11 ;  /* 0x000000070d0772a4 */ /* 0x000fe2000f8e020b */
[----:B------:R-:W-:Y:S01]  /*11870*/  SHFL.IDX PT, R48, R12, RZ, 0x1c1f ;  /* 0x001c1fff0c307589 */ /* 0x000fe200000e0000 */
[----:B------:R-:W-:Y:S01]  /*11880*/  UIMAD.WIDE.U32 UR16, UR13, UR6, UR16 ;  /* 0x000000060d1072a5 */ /* 0x000fe2000f8e0010 */
[----:B------:R-:W-:-:S02]  /*11890*/  IMAD.IADD R11, R15, 0x1, R11 ;  /* 0x000000010f0b7824 */ /* 0x000fc400078e020b */
[----:B------:R-:W-:Y:S01]  /*118a0*/  IMAD.MOV.U32 R8, RZ, RZ, R13 ;  /* 0x000000ffff087224 */ /* 0x000fe200078e000d */
[----:B------:R-:W-:Y:S01]  /*118b0*/  @P1 SHF.R.U32.HI R8, RZ, c[0x0][0x4f0], R16 ;  /* 0x00013c00ff081a19 */ /* 0x000fe20000011610 */
[----:B------:R-:W-:Y:S01]  /*118c0*/  IMAD.SHL.U32 R0, R3, 0x8, RZ ;  /* 0x0000000803007824 */ /* 0x000fe200078e00ff */
[----:B------:R-:W-:Y:S01]  /*118d0*/  LEA.HI.X R11, R14, c[0x0][0x454], R11, 0x2, P0 ;  /* 0x000115000e0b7a11 */ /* 0x000fe200000f140b */
[----:B------:R-:W-:Y:S01]  /*118e0*/  SHFL.IDX PT, R34, R12, 0x1, 0x1c1f ;  /* 0x003c1f000c227f89 */ /* 0x000fe200000e0000 */
[----:B------:R-:W-:Y:S01]  /*118f0*/  SHF.R.U32.HI R3, RZ, 0x3, R17 ;  /* 0x00000003ff037819 */ /* 0x000fe20000011611 */
[----:B------:R-:W-:Y:S01]  /*11900*/  IMAD.MOV R32, RZ, RZ, -R8 ;  /* 0x000000ffff207224 */ /* 0x000fe200078e0a08 */
[----:B------:R-:W-:Y:S01]  /*11910*/  LOP3.LUT R10, R17, 0x38, R0, 0xf8, !PT ;  /* 0x00000038110a7812 */ /* 0x000fe200078ef800 */
[----:B------:R-:W1:Y:S01]  /*11920*/  SHFL.IDX PT, R49, R11, RZ, 0x1c1f ;  /* 0x001c1fff0b317589 */ /* 0x000e6200000e0000 */
[----:B------:R-:W-:Y:S01]  /*11930*/  UIADD3 UR7, UR17, UR7, URZ ;  /* 0x0000000711077290 */ /* 0x000fe2000fffe03f */
[----:B------:R-:W-:Y:S01]  /*11940*/  IMAD R32, R32, c[0x0][0x4e8], R13 ;  /* 0x00013a0020207a24 */ /* 0x000fe200078e020d */
[----:B------:R-:W-:Y:S01]  /*11950*/  LOP3.LUT R3, R10, R3, RZ, 0x3c, !PT ;  /* 0x000000030a037212 */ /* 0x000fe200078e3cff */
[----:B------:R-:W2:Y:S01]  /*11960*/  SHFL.IDX PT, R35, R11, 0x1, 0x1c1f ;  /* 0x003c1f000b237f89 */ /* 0x000ea200000e0000 */
[----:B------:R-:W-:Y:S01]  /*11970*/  IMAD R13, R57, 0x80, R2 ;  /* 0x00000080390d7824 */ /* 0x000fe200078e0202 */
[----:B------:R-:W-:Y:S01]  /*11980*/  SHF.R.S32.HI R10, RZ, 0x1f, R8 ;  /* 0x0000001fff0a7819 */ /* 0x000fe20000011408 */
[----:B-----5:R-:W-:Y:S01]  /*11990*/  IMAD R2, R9, c[0x0][0x4e8], RZ ;  /* 0x00013a0009027a24 */ /* 0x020fe200078e02ff */
[----:B------:R-:W-:Y:S01]  /*119a0*/  MOV R14, UR16 ;  /* 0x00000010000e7c02 */ /* 0x000fe20008000f00 */
[----:B------:R-:W-:Y:S01]  /*119b0*/  IMAD.U32 R15, RZ, RZ, UR17 ;  /* 0x00000011ff0f7e24 */ /* 0x000fe2000f8e00ff */
[C---:B------:R-:W-:Y:S01]  /*119c0*/  IADD3 R9, R13.reuse, 0x8, RZ ;  /* 0x000000080d097810 */ /* 0x040fe20007ffe0ff */
[----:B------:R-:W-:Y:S01]  /*119d0*/  IMAD.U32 R15, RZ, RZ, UR7 ;  /* 0x00000007ff0f7e24 */ /* 0x000fe2000f8e00ff */
[-C--:B------:R-:W-:Y:S01]  /*119e0*/  ISETP.GE.OR P0, PT, R13, R2.reuse, P2 ;  /* 0x000000020d00720c */ /* 0x080fe20001706670 */
[----:B------:R-:W-:Y:S01]  /*119f0*/  IMAD R17, R10, c[0x0][0x3e0], RZ ;  /* 0x0000f8000a117a24 */ /* 0x000fe200078e02ff */
[----:B------:R-:W-:Y:S01]  /*11a00*/  ISETP.GE.OR P2, PT, R9, R2, P2 ;  /* 0x000000020900720c */ /* 0x000fe20001746670 */
[----:B------:R-:W-:-:S02]  /*11a10*/  IMAD.SHL.U32 R10, R5, 0x8, RZ ;  /* 0x00000008050a7824 */ /* 0x000fc400078e00ff */
        /* <DEDUP_REMOVED lines=9> */
[C---:B------:R-:W-:Y:S01]  /*11ab0*/  IMAD R3, R32.reuse, c[0x0][0x3dc], R5 ;  /* 0x0000f70020037a24 */ /* 0x040fe200078e0205 */
[----:B--2---:R1:W-:Y:S01]  /*11ac0*/  @!P2 ST.E [R34.64], R7 ;  /* 0x000000072200a985 */ /* 0x0043e2000c101914 */
[----:B------:R-:W-:-:S03]  /*11ad0*/  IMAD.WIDE.U32 R32, R32, c[0x0][0x3d8], R14 ;  /* 0x0000f60020207a25 */ /* 0x000fc600078e000e */
[----:B------:R1:W2:Y:S01]  /*11ae0*/  LDS.128 R44, [R58+0x1080] ;  /* 0x001080003a2c7984 */ /* 0x0002a20000000c00 */
[----:B------:R-:W-:Y:S01]  /*11af0*/  IMAD.IADD R3, R33, 0x1, R3 ;  /* 0x0000000121037824 */ /* 0x000fe200078e0203 */
[C---:B------:R-:W-:Y:S02]  /*11b00*/  LEA R56, P0, R32.reuse, c[0x0][0x380], 0x1 ;  /* 0x0000e00020387a11 */ /* 0x040fe400078008ff */
[----:B------:R1:W3:Y:S02]  /*11b10*/  LDS.128 R40, [R58+0x2080] ;  /* 0x002080003a287984 */ /* 0x0002e40000000c00 */
[----:B------:R-:W-:Y:S02]  /*11b20*/  LEA.HI.X R55, R32, c[0x0][0x384], R3, 0x1, P0 ;  /* 0x0000e10020377a11 */ /* 0x000fe400000f0c03 */
[----:B------:R1:W4:Y:S01]  /*11b30*/  LDS.128 R36, [R58+0x3080] ;  /* 0x003080003a247984 */ /* 0x0003220000000c00 */
[----:B------:R-:W-:-:S03]  /*11b40*/  ISETP.GE.AND P0, PT, R57, R2, PT ;  /* 0x000000023900720c */ /* 0x000fc60003f06270 */
        /* <DEDUP_REMOVED lines=29> */
.L_x_295:
[----:B--2---:R-:W-:Y:S05]  /*11d20*/  BSYNC B0 ;  /* 0x0000000000007941 */ /* 0x004fea0003800000 */
.L_x_294:
        /* <DEDUP_REMOVED lines=23> */
.L_x_297:
[----:B------:R-:W-:Y:S05]  /*11ea0*/  BSYNC B0 ;  /* 0x0000000000007941 */ /* 0x000fea0003800000 */
.L_x_296:
[----:B------:R-:W-:Y:S01]  /*11eb0*/  IADD3 R3, R57, 0x40, RZ ;  /* 0x0000004039037810 */ /* 0x000fe20007ffe0ff */
[----:B--2---:R2:W1:Y:S01]  /*11ec0*/  SHFL.IDX PT, R17, R55, 0x2, 0x181f ;  /* 0x00581f0037117f89 */ /* 0x00446200000e0000 */
        /* <DEDUP_REMOVED lines=21> */
.L_x_299:
[----:B------:R-:W-:Y:S05]  /*12020*/  BSYNC B0 ;  /* 0x0000000000007941 */ /* 0x000fea0003800000 */
.L_x_298:
        /* <DEDUP_REMOVED lines=24> */
.L_x_292:
        /* <DEDUP_REMOVED lines=17> */
[----:B------:R-:W-:Y:S01]  /*122c0*/  MOV R4, UR4 ;  /* 0x0000000400047c02 */ /* 0x000fe20008000f00 */
        /* <DEDUP_REMOVED lines=13> */
.L_x_300:
[----:B-1----:R-:W1:Y:S01]  /*123a0*/  S2R R7, SR_TID.X ;  /* 0x0000000000077919 */ /* 0x002e620000002100 */
[----:B------:R-:W-:Y:S01]  /*123b0*/  USHF.R.S32.HI UR6, URZ, 0x1f, UR13 ;  /* 0x0000001f3f067899 */ /* 0x000fe2000801140d */
[----:B------:R-:W-:Y:S01]  /*123c0*/  BSSY B0, `(.L_x_301) ;  /* 0x0000029000007945 */ /* 0x000fe20003800000 */
[----:B------:R-:W-:-:S02]  /*123d0*/  USEL UR13, UR13, URZ, !UP1 ;  /* 0x0000003f0d0d7287 */ /* 0x000fc4000c800000 */
[----:B------:R-:W-:Y:S01]  /*123e0*/  USEL UR6, UR6, URZ, !UP1 ;  /* 0x0000003f06067287 */ /* 0x000fe2000c800000 */
[----:B-1----:R-:W-:-:S13]  /*123f0*/  ISETP.GT.AND P0, PT, R7, 0x7f, PT ;  /* 0x0000007f0700780c */ /* 0x002fda0003f04270 */
        /* <DEDUP_REMOVED lines=22> */
[----:B------:R-:W-:-:S03]  /*12560*/  IADD3 R4, -R8, RZ, RZ ;  /* 0x000000ff08047210 */ /* 0x000fc60007ffe1ff */
[----:B------:R-:W-:Y:S02]  /*12570*/  IMAD.U32 R0, RZ, RZ, UR5 ;  /* 0x00000005ff007e24 */ /* 0x000fe4000f8e00ff */
[----:B------:R-:W-:Y:S01]  /*12580*/  IMAD R4, R4, c[0x0][0x4e8], R5 ;  /* 0x00013a0004047a24 */ /* 0x000fe200078e0205 */
[----:B------:R-:W-:Y:S02]  /*12590*/  SHF.R.S32.HI R5, RZ, 0x1f, R8 ;  /* 0x0000001fff057819 */ /* 0x000fe40000011408 */
[----:B------:R-:W-:Y:S02]  /*125a0*/  IADD3 R8, P0, R8, UR16, RZ ;  /* 0x0000001008087c10 */ /* 0x000fe4000ff1e0ff */
[----:B------:R-:W-:Y:S02]  /*125b0*/  SHF.R.S32.HI R2, RZ, 0x1f, R4 ;  /* 0x0000001fff027819 */ /* 0x000fe40000011404 */
[----:B------:R-:W-:-:S03]  /*125c0*/  IADD3.X R9, R5, UR17, R0, P0, !PT ;  /* 0x0000001105097c10 */ /* 0x000fc600087fe400 */
[----:B------:R-:W-:Y:S02]  /*125d0*/  IMAD R5, R2, c[0x0][0x488], RZ ;  /* 0x0001220002057a24 */ /* 0x000fe400078e02ff */
[----:B------:R-:W-:-:S04]  /*125e0*/  IMAD.WIDE.U32 R8, R4, c[0x0][0x488], R8 ;  /* 0x0001220004087a25 */ /* 0x000fc800078e0008 */
[----:B------:R-:W-:Y:S01]  /*125f0*/  IMAD R0, R4, c[0x0][0x48c], R5 ;  /* 0x0001230004007a24 */ /* 0x000fe200078e0205 */
[----:B------:R-:W-:-:S04]  /*12600*/  LEA R4, P0, R8, c[0x0][0x450], 0x2 ;  /* 0x0001140008047a11 */ /* 0x000fc800078010ff */
[----:B------:R-:W-:Y:S01]  /*12610*/  IADD3 R5, R9, R0, RZ ;  /* 0x0000000009057210 */ /* 0x000fe20007ffe0ff */
[----:B------:R-:W-:-:S03]  /*12620*/  IMAD.MOV.U32 R9, RZ, RZ, -0x800000 ;  /* 0xff800000ff097424 */ /* 0x000fc600078e00ff */
[----:B------:R-:W-:-:S05]  /*12630*/  LEA.HI.X R5, R8, c[0x0][0x454], R5, 0x2, P0 ;  /* 0x0001150008057a11 */ /* 0x000fca00000f1405 */
[----:B------:R1:W-:Y:S02]  /*12640*/  STG.E [R4.64], R9 ;  /* 0x0000000904007986 */ /* 0x0003e4000c101914 */
.L_x_302:
[----:B------:R-:W-:Y:S05]  /*12650*/  BSYNC B0 ;  /* 0x0000000000007941 */ /* 0x000fea0003800000 */
.L_x_301:
        /* <DEDUP_REMOVED lines=17> */
[C---:B------:R-:W-:Y:S02]  /*12770*/  LEA R0, R7.reuse, R4, 0x5 ;  /* 0x0000000407007211 */ /* 0x040fe400078e28ff */
[----:B------:R-:W-:Y:S01]  /*12780*/  UIMAD UR7, UR10, UR5, UR7 ;  /* 0x000000050a0772a4 */ /* 0x000fe2000f8e0207 */
[----:B------:R-:W-:Y:S01]  /*12790*/  SHF.L.U32 R7, R7, 0x3, RZ ;  /* 0x0000000307077819 */ /* 0x000fe200000006ff */
[----:B------:R-:W-:Y:S01]  /*127a0*/  UIMAD.WIDE.U32 UR10, UR10, UR4, UR16 ;  /* 0x000000040a0a72a5 */ /* 0x000fe2000f8e0010 */
[----:B-1----:R-:W-:-:S02]  /*127b0*/  IMAD R0, R5, 0x80, R0 ;  /* 0x0000008005007824 */ /* 0x002fc400078e0200 */
[----:B------:R-:W-:Y:S01]  /*127c0*/  ULDC.64 UR4, c[0x0][0x3f0] ;  /* 0x0000fc0000047ab9 */ /* 0x000fe20000000a00 */
[----:B------:R-:W-:Y:S01]  /*127d0*/  IMAD R4, R5, 0x80, R4 ;  /* 0x0000008005047824 */ /* 0x000fe200078e0204 */
[----:B------:R-:W-:Y:S01]  /*127e0*/  UIMAD UR6, UR6, UR4, URZ ;  /* 0x00000004060672a4 */ /* 0x000fe2000f8e023f */
[----:B------:R-:W-:Y:S01]  /*127f0*/  @P0 IMAD.HI.U32 R2, R0, c[0x0][0x4ec], RZ ;  /* 0x00013b0000020a27 */ /* 0x000fe200078e00ff */
[----:B------:R-:W-:Y:S01]  /*12800*/  UIADD3 UR11, UR7, UR11, URZ ;  /* 0x0000000b070b7290 */ /* 0x000fe2000fffe03f */
[----:B------:R-:W-:Y:S01]  /*12810*/  MOV R8, R0 ;  /* 0x0000000000087202 */ /* 0x000fe20000000f00 */
[----:B------:R-:W-:Y:S01]  /*12820*/  UIMAD UR5, UR13, UR5, UR6 ;  /* 0x000000050d0572a4 */ /* 0x000fe2000f8e0206 */
[----:B------:R-:W-:Y:S01]  /*12830*/  IADD3 R5, R7, 0x80, RZ ;  /* 0x0000008007057810 */ /* 0x000fe20007ffe0ff */
[----:B------:R-:W-:Y:S01]  /*12840*/  UIMAD.WIDE.U32 UR10, UR13, UR4, UR10 ;  /* 0x000000040d0a72a5 */ /* 0x000fe2000f8e000a */
[----:B------:R-:W-:-:S03]  /*12850*/  @P0 SHF.R.U32.HI R8, RZ, c[0x0][0x4f0], R2 ;  /* 0x00013c00ff080a19 */ /* 0x000fc60000011602 */
[----:B------:R-:W-:Y:S01]  /*12860*/  UIADD3 UR5, UR11, UR5, URZ ;  /* 0x000000050b057290 */ /* 0x000fe2000fffe03f */
[--C-:B------:R-:W-:Y:S01]  /*12870*/  SHF.R.S32.HI R9, RZ, 0x1f, R8.reuse ;  /* 0x0000001fff097819 */ /* 0x100fe20000011408 */
[----:B------:R-:W-:Y:S01]  /*12880*/  IMAD.MOV R11, RZ, RZ, -R8 ;  /* 0x000000ffff0b7224 */ /* 0x000fe200078e0a08 */
[----:B------:R-:W-:-:S03]  /*12890*/  MOV R10, UR10 ;  /* 0x0000000a000a7c02 */ /* 0x000fc60008000f00 */
[----:B------:R-:W-:Y:S02]  /*128a0*/  IMAD R6, R11, c[0x0][0x4e8], R0 ;  /* 0x00013a000b067a24 */ /* 0x000fe400078e0200 */
[----:B------:R-:W-:Y:S01]  /*128b0*/  IMAD.U32 R11, RZ, RZ, UR11 ;  /* 0x0000000bff0b7e24 */ /* 0x000fe2000f8e00ff */
[----:B------:R-:W-:Y:S01]  /*128c0*/  MOV R11, UR5 ;  /* 0x00000005000b7c02 */ /* 0x000fe20008000f00 */
[----:B------:R-:W-:Y:S01]  /*128d0*/  IMAD R9, R9, c[0x0][0x3e0], RZ ;  /* 0x0000f80009097a24 */ /* 0x000fe200078e02ff */
[----:B------:R-:W-:-:S03]  /*128e0*/  SHF.R.S32.HI R2, RZ, 0x1f, R6 ;  /* 0x0000001fff027819 */ /* 0x000fc60000011406 */
[C---:B------:R-:W-:Y:S02]  /*128f0*/  IMAD R0, R8.reuse, c[0x0][0x3e4], R9 ;  /* 0x0000f90008007a24 */ /* 0x040fe400078e0209 */
        /* <DEDUP_REMOVED lines=8> */
[----:B------:R-:W-:Y:S02]  /*12980*/  LEA.HI.X R8, R10, c[0x0][0x384], R11, 0x1, P0 ;  /* 0x0000e1000a087a11 */ /* 0x000fe400000f0c0b */
[----:B------:R-:W-:Y:S01]  /*12990*/  ISETP.GE.AND P0, PT, R4, R3, PT ;  /* 0x000000030400720c */ /* 0x000fe20003f06270 */
[----:B------:R1:W2:Y:S04]  /*129a0*/  SHFL.IDX PT, R10, R9, RZ, 0x181f ;  /* 0x00181fff090a7589 */ /* 0x0002a800000e0000 */
        /* <DEDUP_REMOVED lines=17> */
.L_x_304:
[----:B------:R-:W-:Y:S05]  /*12ac0*/  BSYNC B0 ;  /* 0x0000000000007941 */ /* 0x000fea0003800000 */
.L_x_303:
        /* <DEDUP_REMOVED lines=21> */
.L_x_306:
[----:B------:R-:W-:Y:S05]  /*12c20*/  BSYNC B0 ;  /* 0x0000000000007941 */ /* 0x000fea0003800000 */
.L_x_305:
        /* <DEDUP_REMOVED lines=21> */
.L_x_308:
[----:B------:R-:W-:Y:S05]  /*12d80*/  BSYNC B0 ;  /* 0x0000000000007941 */ /* 0x000fea0003800000 */
.L_x_307:
        /* <DEDUP_REMOVED lines=22> */
.L_x_309:
        /* <DEDUP_REMOVED lines=9> */
.L_x_3398:


//--------------------- .text._ZN7cutlass13device_kernelIN5flash19enable_sm80_to_sm89INS1_16FlashAttnFwdSm80INS1_25CollectiveMainloopFwdSm80ILi8ELi1ELb0EN4cute5tupleIJNS5_1CILi128EEENS7_ILi64EEENS7_ILi192EEEEEELi192ENS_10bfloat16_tEfNS_4arch4Sm80ELb0ELb1ELb1ELb1ELb1ELb1ELb1ELb0EEENS1_21CollectiveEpilogueFwdINS6_IJS8_SA_S9_EEENS6_IJNS7_ILi1EEESI_SI_EEESC_SE_Li256ELb1ELb1ELb0ELb0EEENS1_19SingleTileSchedulerILb1ELb0ELb1ELi128EEEEEEEEEvNT_6ParamsE --------------------------
	.section	.text._ZN7cutlass13device_kernelIN5flash19enable_sm80_to_sm89INS1_16FlashAttnFwdSm80INS1_25CollectiveMainloopFwdSm80ILi8ELi1ELb0EN4cute5tupleIJNS5_1CILi128EEENS7_ILi64EEENS7_ILi192EEEEEELi192ENS_10bfloat16_tEfNS_4arch4Sm80ELb0ELb1ELb1ELb1ELb1ELb1ELb1ELb0EEENS1_21CollectiveEpilogueFwdINS6_IJS8_SA_S9_EEENS6_IJNS7_ILi1EEESI_SI_EEESC_SE_Li256ELb1ELb1ELb0ELb0EEENS1_19SingleTileSchedulerILb1ELb0ELb1ELi128EEEEEEEEEvNT_6ParamsE,"ax",@progbits
	.sectioninfo	@"SHI_REGISTERS=255"
	.align	128
.text._ZN7cutlass13device_kernelIN5flash19enable_sm80_to_sm89INS1_16FlashAttnFwdSm80INS1_25CollectiveMainloopFwdSm80ILi8ELi1ELb0EN4cute5tupleIJNS5_1CILi128EEENS7_ILi64EEENS7_ILi192EEEEEELi192ENS_10bfloat16_tEfNS_4arch4Sm80ELb0ELb1ELb1ELb1ELb1ELb1ELb1ELb0EEENS1_21CollectiveEpilogueFwdINS6_IJS8_SA_S9_EEENS6_IJNS7_ILi1EEESI_SI_EEESC_SE_Li256ELb1ELb1ELb0ELb0EEENS1_19SingleTileSchedulerILb1ELb0ELb1ELi128EEEEEEEEEvNT_6ParamsE:
        .type           _ZN7cutlass13device_kernelIN5flash19enable_sm80_to_sm89INS1_16FlashAttnFwdSm80INS1_25CollectiveMainloopFwdSm80ILi8ELi1ELb0EN4cute5tupleIJNS5_1CILi128EEENS7_ILi64EEENS7_ILi192EEEEEELi192ENS_10bfloat16_tEfNS_4arch4Sm80ELb0ELb1ELb1ELb1ELb1ELb1ELb1ELb0EEENS1_21CollectiveEpilogueFwdINS6_IJS8_SA_S9_EEENS6_IJNS7_ILi1EEESI_SI_EEESC_SE_Li256ELb1ELb1ELb0ELb0EEENS1_19SingleTileSchedulerILb1ELb0ELb1ELi128EEEEEEEEEvNT_6ParamsE,@function
        .size           _ZN7cutlass13device_kernelIN5flash19enable_sm80_to_sm89INS1_16FlashAttnFwdSm80INS1_25CollectiveMainloopFwdSm80ILi8ELi1ELb0EN4cute5tupleIJNS5_1CILi128EEENS7_ILi64EEENS7_ILi192EEEEEELi192ENS_10bfloat16_tEfNS_4arch4Sm80ELb0ELb1ELb1ELb1ELb1ELb1ELb1ELb0EEENS1_21CollectiveEpilogueFwdINS6_IJS8_SA_S9_EEENS6_IJNS7_ILi1EEESI_SI_EEESC_SE_Li256ELb1ELb1ELb0ELb0EEENS1_19SingleTileSchedulerILb1ELb0ELb1ELi128EEEEEEEEEvNT_6ParamsE,(.L_x_3399 - _ZN7cutlass13device_kernelIN5flash19enable_sm80_to_sm89INS1_16FlashAttnFwdSm80INS1_25CollectiveMainloopFwdSm80ILi8ELi1ELb0EN4cute5tupleIJNS5_1CILi128EEENS7_ILi64EEENS7_ILi192EEEEEELi192ENS_10bfloat16_tEfNS_4arch4Sm80ELb0ELb1ELb1ELb1ELb1ELb1ELb1ELb0EEENS1_21CollectiveEpilogueFwdINS6_IJS8_SA_S9_EEENS6_IJNS7_ILi1EEESI_SI_EEESC_SE_Li256ELb1ELb1ELb0ELb0EEENS1_19SingleTileSchedulerILb1ELb0ELb1ELi128EEEEEEEEEvNT_6ParamsE)
        .other          _ZN7cutlass13device_kernelIN5flash19enable_sm80_to_sm89INS1_16FlashAttnFwdSm80INS1_25CollectiveMainloopFwdSm80ILi8ELi1ELb0EN4cute5tupleIJNS5_1CILi128EEENS7_ILi64EEENS7_ILi192EEEEEELi192ENS_10bfloat16_tEfNS_4arch4Sm80ELb0ELb1ELb1ELb1ELb1ELb1ELb1ELb0EEENS1_21CollectiveEpilogueFwdINS6_IJS8_SA_S9_EEENS6_IJNS7_ILi1EEESI_SI_EEESC_SE_Li256ELb1ELb1ELb0ELb0EEENS1_19SingleTileSchedulerILb1ELb0ELb1ELi128EEEEEEEEEvNT_6ParamsE,@"STO_CUDA_ENTRY STV_DEFAULT"
_ZN7cutlass13device_kernelIN5flash19enable_sm80_to_sm89INS1_16FlashAttnFwdSm80INS1_25CollectiveMainloopFwdSm80ILi8ELi1ELb0EN4cute5tupleIJNS5_1CILi128EEENS7_ILi64EEENS7_ILi192EEEEEELi192ENS_10bfloat16_tEfNS_4arch4Sm80ELb0ELb1ELb1ELb1ELb1ELb1ELb1ELb0EEENS1_21CollectiveEpilogueFwdINS6_IJS8_SA_S9_EEENS6_IJNS7_ILi1EEESI_SI_EEESC_SE_Li256ELb1ELb1ELb0ELb0EEENS1_19SingleTileSchedulerILb1ELb0ELb1ELi128EEEEEEEEEvNT_6ParamsE:
[----:B------:R-:W-:Y:S02]  /*0000*/  MOV R1, c[0x0][0x28] ;  /* 0x00000a0000017a02 */ /* 0x000fe40000000f00 */
[----:B------:R-:W1:Y:S01]  /*0010*/  S2R R168, SR_TID.X ;  /* 0x0000000000a87919 */ /* 0x000e620000002100 */
[----:B------:R-:W-:Y:S01]  /*0020*/  IMAD.MOV.U32 R14, RZ, RZ, 0x4 ;  /* 0x00000004ff0e7424 */ /* 0x000fe200078e00ff */
[----:B------:R-:W-:Y:S01]  /*0030*/  ULDC.64 UR6, c[0x0][0x118] ;  /* 0x0000460000067ab9 */ /* 0x000fe20000000a00 */
[----:B------:R-:W-:Y:S01]  /*0040*/  IADD3 R1, R1, -0x70, RZ ;  /* 0xffffff9001017810 */ /* 0x000fe20007ffe0ff */
        /* <DEDUP_REMOVED lines=12> */
.L_x_311:
        /* <DEDUP_REMOVED lines=8> */
.L_x_313:
[----:B------:R-:W-:-:S05]  /*0190*/  MOV R0, c[0x0][0x54c] ;  /* 0x0001530000007a02 */ /* 0x000fca0000000f00 */
.L_x_312:
[----:B-----5:R-:W-:Y:S01]  /*01a0*/  IMAD R0, R0, c[0x0][0x548], RZ ;  /* 0x0001520000007a24 */ /* 0x020fe200078e02ff */
[----:B------:R-:W-:-:S04]  /*01b0*/  SHF.L.U32 R153, R169, 0x7, RZ ;  /* 0x00000007a9997819 */ /* 0x000fc800000006ff */
[----:B------:R-:W-:-:S04]  /*01c0*/  ISETP.GE.AND P0, PT, R153, R0, PT ;  /* 0x000000009900720c */ /* 0x000fc80003f06270 */
[----:B------:R-:W-:Y:S01]  /*01d0*/  SEL R246, R5, 0xffffffff, !P0 ;  /* 0xffffffff05f67807 */ /* 0x000fe20004000000 */
[----:B------:R-:W-:Y:S05]  /*01e0*/  BRA `(.L_x_314) ;  /* 0x0000012000007947 */ /* 0x000fea0003800000 */
.L_x_310:
[----:B---3--:R-:W-:-:S04]  /*01f0*/  ISETP.NE.U32.AND P0, PT, RZ, c[0x0][0x568], PT ;  /* 0x00015a00ff007a0c */ /* 0x008fc80003f05070 */
[----:B------:R-:W-:-:S13]  /*0200*/  ISETP.NE.AND.EX P0, PT, RZ, c[0x0][0x56c], PT, P0 ;  /* 0x00015b00ff007a0c */ /* 0x000fda0003f05300 */
[----:B------:R-:W-:Y:S05]  /*0210*/  @!P0 BRA `(.L_x_315) ;  /* 0x0000002000008947 */ /* 0x000fea0003800000 */
[----:B------:R1:W5:Y:S01]  /*0220*/  LDG.E R0, [R2.64] ;  /* 0x0000000602007981 */ /* 0x000362000c1e1900 */
[----:B------:R-:W-:Y:S05]  /*0230*/  BRA `(.L_x_316) ;  /* 0x0000009000007947 */ /* 0x000fea0003800000 */
.L_x_315:
        /* <DEDUP_REMOVED lines=8> */
.L_x_317:
[----:B------:R-:W-:-:S05]  /*02c0*/  MOV R0, c[0x0][0x54c] ;  /* 0x0001530000007a02 */ /* 0x000fca0000000f00 */
.L_x_316:
[----:B-----5:R-:W-:Y:S01]  /*02d0*/  IMAD R0, R0, c[0x0][0x548], RZ ;  /* 0x0001520000007a24 */ /* 0x020fe200078e02ff */
[----:B------:R-:W-:-:S04]  /*02e0*/  SHF.L.U32 R153, R169, 0x7, RZ ;  /* 0x00000007a9997819 */ /* 0x000fc800000006ff */
[----:B------:R-:W-:-:S04]  /*02f0*/  ISETP.GE.AND P0, PT, R153, R0, PT ;  /* 0x000000009900720c */ /* 0x000fc80003f06270 */
[----:B------:R-:W-:-:S04]  /*0300*/  SEL R246, R5, 0xffffffff, !P0 ;  /* 0xffffffff05f67807 */ /* 0x000fc80004000000 */
.L_x_314:
[----:B------:R-:W-:-:S13]  /*0310*/  ISETP.GE.AND P0, PT, R246, RZ, PT ;  /* 0x000000fff600720c */ /* 0x000fda0003f06270 */
[----:B------:R-:W-:Y:S05]  /*0320*/  @!P0 EXIT ;  /* 0x000000000000894d */ /* 0x000fea0003800000 */
[----:B------:R-:W-:Y:S01]  /*0330*/  ISETP.NE.U32.AND P0, PT, RZ, c[0x0][0x370], PT ;  /* 0x0000dc00ff007a0c */ /* 0x000fe20003f05070 */
[----:B------:R-:W-:Y:S01]  /*0340*/  CS2R R10, SRZ ;  /* 0x00000000000a7805 */ /* 0x000fe2000001ff00 */
[----:B------:R-:W-:Y:S01]  /*0350*/  ISETP.NE.U32.AND P1, PT, RZ, c[0x0][0x348], PT ;  /* 0x0000d200ff007a0c */ /* 0x000fe20003f25070 */
[----:B------:R-:W-:Y:S01]  /*0360*/  IMAD.WIDE R4, R246, R14, c[0x0][0x350] ;  /* 0x0000d400f6047625 */ /* 0x000fe200078e020e */
[----:B------:R-:W-:Y:S02]  /*0370*/  ISETP.NE.AND.EX P0, PT, RZ, c[0x0][0x374], PT, P0 ;  /* 0x0000dd00ff007a0c */ /* 0x000fe40003f05300 */
[----:B------:R-:W-:Y:S02]  /*0380*/  ISETP.NE.U32.AND P3, PT, RZ, c[0x0][0x358], PT ;  /* 0x0000d600ff007a0c */ /* 0x000fe40003f65070 */
[----:B------:R-:W-:Y:S02]  /*0390*/  ISETP.NE.AND.EX P1, PT, RZ, c[0x0][0x34c], PT, P1 ;  /* 0x0000d300ff007a0c */ /* 0x000fe40003f25310 */
[----:B------:R-:W-:Y:S01]  /*03a0*/  ISETP.NE.AND.EX P3, PT, RZ, c[0x0][0x35c], PT, P3 ;  /* 0x0000d700ff007a0c */ /* 0x000fe20003f65330 */
[----:B------:R-:W-:Y:S01]  /*03b0*/  IMAD.MOV.U32 R0, RZ, RZ, RZ ;  /* 0x000000ffff007224 */ /* 0x000fe200078e00ff */
[----:B------:R-:W-:Y:S01]  /*03c0*/  ISETP.NE.U32.AND P2, PT, RZ, c[0x0][0x350], PT ;  /* 0x0000d400ff007a0c */ /* 0x000fe20003f45070 */
[----:B------:R-:W-:-:S02]  /*03d0*/  IMAD.MOV.U32 R12, RZ, RZ, RZ ;  /* 0x000000ffff0c7224 */ /* 0x000fc400078e00ff */
[----:B------:R-:W-:Y:S01]  /*03e0*/  IMAD.WIDE R6, R246, R14, c[0x0][0x348] ;  /* 0x0000d200f6067625 */ /* 0x000fe200078e020e */
[----:B------:R-:W-:-:S03]  /*03f0*/  ISETP.NE.AND.EX P2, PT, RZ, c[0x0][0x354], PT, P2 ;  /* 0x0000d500ff007a0c */ /* 0x000fc60003f45320 */
[CC--:B-1----:R-:W-:Y:S02]  /*0400*/  @P0 IMAD.WIDE R2, R246.reuse, R14.reuse, c[0x0][0x370] ;  /* 0x0000dc00f6020625 */ /* 0x0c2fe400078e020e */
[----:B------:R-:W2:Y:S04]  /*0410*/  @P1 LDG.E R0, [R6.64] ;  /* 0x0000000606001981 */ /* 0x000ea8000c1e1900 */
[----:B------:R1:W3:Y:S04]  /*0420*/  @P0 LDG.E R10, [R2.64] ;  /* 0x00000006020a0981 */ /* 0x0002e8000c1e1900 */
[----:B------:R-:W4:Y:S01]  /*0430*/  @P2 LDG.E R11, [R4.64] ;  /* 0x00000006040b2981 */ /* 0x000f22000c1e1900 */
[----:B-1----:R-:W-:-:S05]  /*0440*/  IMAD.WIDE R2, R246, R14, c[0x0][0x358] ;  /* 0x0000d600f6027625 */ /* 0x002fca00078e020e */
[----:B------:R-:W4:Y:S01]  /*0450*/  @P3 LDG.E R12, [R2.64] ;  /* 0x00000006020c3981 */ /* 0x000f22000c1e1900 */
[----:B------:R-:W-:-:S04]  /*0460*/  ISETP.NE.U32.AND P0, PT, RZ, c[0x0][0x360], PT ;  /* 0x0000d800ff007a0c */ /* 0x000fc80003f05070 */
[----:B------:R-:W-:Y:S01]  /*0470*/  ISETP.NE.AND.EX P0, PT, RZ, c[0x0][0x364], PT, P0 ;  /* 0x0000d900ff007a0c */ /* 0x000fe20003f05300 */
[----:B------:R-:W1:Y:S01]  /*0480*/  S2R R36, SR_CTAID.Y ;  /* 0x0000000000247919 */ /* 0x000e620000002600 */
[----:B------:R-:W-:Y:S01]  /*0490*/  IMAD.MOV.U32 R13, RZ, RZ, c[0x0][0x168] ;  /* 0x00005a00ff0d7624 */ /* 0x000fe200078e00ff */
[----:B------:R-:W-:Y:S02]  /*04a0*/  ULDC UR5, c[0x0][0x2ac] ;  /* 0x0000ab0000057ab9 */ /* 0x000fe40000000800 */
[----:B------:R-:W-:Y:S02]  /*04b0*/  ULDC UR4, c[0x0][0x1d0] ;  /* 0x0000740000047ab9 */ /* 0x000fe40000000800 */
[----:B------:R-:W-:-:S06]  /*04c0*/  UIMAD UR4, UR5, UR4, URZ ;  /* 0x00000004050472a4 */ /* 0x000fcc000f8e023f */
[----:B------:R-:W-:-:S05]  /*04d0*/  @P0 IMAD.WIDE R8, R246, R14, c[0x0][0x360] ;  /* 0x0000d800f6080625 */ /* 0x000fca00078e020e */
[----:B------:R4:W5:Y:S01]  /*04e0*/  @P0 LDG.E R13, [R8.64] ;  /* 0x00000006080d0981 */ /* 0x000962000c1e1900 */
[----:B------:R-:W-:Y:S01]  /*04f0*/  IMAD.MOV.U32 R222, RZ, RZ, c[0x0][0x228] ;  /* 0x00008a00ffde7624 */ /* 0x000fe200078e00ff */
[----:B-1----:R-:W-:Y:S02]  /*0500*/  SHF.R.S32.HI R37, RZ, 0x1f, R36 ;  /* 0x0000001fff257819 */ /* 0x002fe40000011424 */
[----:B--2---:R-:W-:Y:S04]  /*0510*/  STL [R1+0x4c], R0 ;  /* 0x00004c0001007387 */ /* 0x004fe80000100800 */
[----:B---3--:R-:W-:Y:S01]  /*0520*/  STL [R1+0x48], R10 ;  /* 0x0000480a01007387 */ /* 0x008fe20000100800 */
[----:B----4-:R-:W-:-:S05]  /*0530*/  IMAD.IADD R8, R11, 0x1, R10 ;  /* 0x000000010b087824 */ /* 0x010fca00078e020a */
[----:B------:R1:W-:Y:S04]  /*0540*/  STL [R1+0x50], R8 ;  /* 0x0000500801007387 */ /* 0x0003e80000100800 */
[----:B------:R2:W-:Y:S01]  /*0550*/  STL [R1+0x54], R12 ;  /* 0x0000540c01007387 */ /* 0x0005e20000100800 */
[----:B-1----:R-:W-:Y:S01]  /*0560*/  IMAD.U32 R8, RZ, RZ, UR4 ;  /* 0x00000004ff087e24 */ /* 0x002fe2000f8e00ff */
[----:B------:R-:W-:Y:S05]  /*0570*/  @P0 BRA `(.L_x_318) ;  /* 0x0000004000000947 */ /* 0x000fea0003800000 */
[----:B------:R-:W-:Y:S05]  /*0580*/  @!P1 BRA `(.L_x_318) ;  /* 0x0000003000009947 */ /* 0x000fea0003800000 */
[----:B------:R1:W3:Y:S04]  /*0590*/  LDG.E R0, [R6.64] ;  /* 0x0000000606007981 */ /* 0x0002e8000c1e1900 */
[----:B-1----:R-:W3:Y:S02]  /*05a0*/  LDG.E R6, [R6.64+0x4] ;  /* 0x0000040606067981 */ /* 0x002ee4000c1e1900 */
[----:B---3-5:R-:W-:-:S05]  /*05b0*/  IADD3 R13, -R0, R6, RZ ;  /* 0x00000006000d7210 */ /* 0x028fca0007ffe1ff */
.L_x_318:
[----:B-----5:R1:W-:Y:S01]  /*05c0*/  STL [R1+0x58], R13 ;  /* 0x0000580d01007387 */ /* 0x0203e20000100800 */
[----:B------:R-:W-:-:S04]  /*05d0*/  ISETP.NE.U32.AND P0, PT, RZ, c[0x0][0x368], PT ;  /* 0x0000da00ff007a0c */ /* 0x000fc80003f05070 */
[----:B------:R-:W-:-:S13]  /*05e0*/  ISETP.NE.AND.EX P0, PT, RZ, c[0x0][0x36c], PT, P0 ;  /* 0x0000db00ff007a0c */ /* 0x000fda0003f05300 */
[----:B------:R-:W-:Y:S05]  /*05f0*/  @!P0 BRA `(.L_x_319) ;  /* 0x0000003000008947 */ /* 0x000fea0003800000 */
[----:B------:R-:W-:-:S05]  /*0600*/  IMAD.WIDE R4, R246, R14, c[0x0][0x368] ;  /* 0x0000da00f6047625 */ /* 0x000fca00078e020e */
[----:B------:R3:W5:Y:S01]  /*0610*/  LDG.E R8, [R4.64] ;  /* 0x0000000604087981 */ /* 0x000762000c1e1900 */
[----:B------:R-:W-:Y:S05]  /*0620*/  BRA `(.L_x_320) ;  /* 0x0000004000007947 */ /* 0x000fea0003800000 */
.L_x_319:
[----:B------:R-:W-:Y:S05]  /*0630*/  @!P2 BRA `(.L_x_320) ;  /* 0x000000300000a947 */ /* 0x000fea0003800000 */
[----:B------:R3:W4:Y:S04]  /*0640*/  LDG.E R0, [R4.64] ;  /* 0x0000000604007981 */ /* 0x000728000c1e1900 */
[----:B---3--:R-:W4:Y:S02]  /*0650*/  LDG.E R4, [R4.64+0x4] ;  /* 0x0000040604047981 */ /* 0x008f24000c1e1900 */
[----:B----4-:R-:W-:Y:S02]  /*0660*/  IADD3 R8, -R0, R4, RZ ;  /* 0x0000000400087210 */ /* 0x010fe40007ffe1ff */
.L_x_320:
[----:B------:R-:W-:Y:S01]  /*0670*/  ISETP.NE.U32.AND P0, PT, RZ, c[0x0][0x378], PT ;  /* 0x0000de00ff007a0c */ /* 0x000fe20003f05070 */
[----:B---3--:R3:W4:Y:S03]  /*0680*/  @P3 LDG.E R4, [R2.64] ;  /* 0x0000000602043981 */ /* 0x008726000c1e1900 */
[----:B------:R-:W-:Y:S01]  /*0690*/  ISETP.NE.AND.EX P0, PT, RZ, c[0x0][0x37c], PT, P0 ;  /* 0x0000df00ff007a0c */ /* 0x000fe20003f05300 */
[----:B------:R3:W4:Y:S01]  /*06a0*/  @P3 LDG.E R0, [R2.64+0x4] ;  /* 0x0000040602003981 */ /* 0x000722000c1e1900 */
[----:B-----5:R-:W-:-:S11]  /*06b0*/  IMAD.MOV.U32 R20, RZ, RZ, R8 ;  /* 0x000000ffff147224 */ /* 0x020fd600078e0008 */
[----:B---3--:R-:W-:-:S05]  /*06c0*/  @P0 IMAD.WIDE R2, R246, R14, c[0x0][0x378] ;  /* 0x0000de00f6020625 */ /* 0x008fca00078e020e */
[----:B--2---:R3:W2:Y:S01]  /*06d0*/  @P0 LDG.E R20, [R2.64] ;  /* 0x0000000602140981 */ /* 0x0046a2000c1e1900 */
[----:B------:R-:W-:Y:S02]  /*06e0*/  IMAD.IADD R10, R8, 0x1, -R10 ;  /* 0x00000001080a7824 */ /* 0x000fe400078e0a0a */
[----:B------:R-:W-:-:S03]  /*06f0*/  IMAD.MOV.U32 R6, RZ, RZ, c[0x0][0x32c] ;  /* 0x0000cb00ff067624 */ /* 0x000fc600078e00ff */
[----:B------:R1:W-:Y:S01]  /*0700*/  STL [R1+0x5c], R10 ;  /* 0x00005c0a01007387 */ /* 0x0003e20000100800 */
[----:B---3--:R-:W-:-:S05]  /*0710*/  IMAD.MOV.U32 R2, RZ, RZ, c[0x0][0x2c4] ;  /* 0x0000b100ff027624 */ /* 0x008fca00078e00ff */
[----:B------:R-:W-:Y:S02]  /*0720*/  ISETP.NE.AND P1, PT, R2, 0x1, PT ;  /* 0x000000010200780c */ /* 0x000fe40003f25270 */
[----:B------:R-:W-:Y:S01]  /*0730*/  ISETP.GE.AND P2, PT, R6, 0x1, PT ;  /* 0x000000010600780c */ /* 0x000fe20003f46270 */
[----:B----4-:R-:W-:Y:S01]  /*0740*/  @P3 IMAD.IADD R222, R0, 0x1, -R4 ;  /* 0x0000000100de3824 */ /* 0x010fe200078e0a04 */
[----:B------:R-:W-:-:S03]  /*0750*/  IADD3 R0, R153, 0x7f, RZ ;  /* 0x0000007f99007810 */ /* 0x000fc60007ffe0ff */
[----:B------:R-:W-:-:S06]  /*0760*/  IMAD.IADD R223, R10, 0x1, R222 ;  /* 0x000000010adf7824 */ /* 0x000fcc00078e02de */
[----:B------:R-:W-:Y:S01]  /*0770*/  @P1 IMAD.HI.U32 R3, R0, c[0x0][0x2c8], RZ ;  /* 0x0000b20000031a27 */ /* 0x000fe200078e00ff */
[----:B------:R1:W-:Y:S01]  /*0780*/  STL.64 [R1+0x60], R222 ;  /* 0x000060de01007387 */ /* 0x0003e20000100a00 */
[----:B------:R-:W-:-:S03]  /*0790*/  IADD3 R2, R223, 0x3f, RZ ;  /* 0x0000003fdf027810 */ /* 0x000fc60007ffe0ff */
[----:B------:R-:W-:Y:S02]  /*07a0*/  @P1 SHF.R.U32.HI R0, RZ, c[0x0][0x2cc], R3 ;  /* 0x0000b300ff001a19 */ /* 0x000fe40000011603 */
[----:B------:R-:W-:Y:S02]  /*07b0*/  SHF.R.S32.HI R3, RZ, 0x1f, R2 ;  /* 0x0000001fff037819 */ /* 0x000fe40000011402 */
[----:B------:R-:W-:Y:S01]  /*07c0*/  IADD3 R0, R0, 0x1, R223 ;  /* 0x0000000100007810 */ /* 0x000fe20007ffe0df */
[----:B--2---:R1:W-:Y:S01]  /*07d0*/  STL [R1+0x68], R20 ;  /* 0x0000681401007387 */ /* 0x0043e20000100800 */
[----:B------:R-:W-:-:S03]  /*07e0*/  LEA.HI R3, R3, R2, RZ, 0x6 ;  /* 0x0000000203037211 */ /* 0x000fc600078f30ff */
[----:B------:R-:W-:Y:S01]  /*07f0*/  IMAD.IADD R2, R0, 0x1, -R13 ;  /* 0x0000000100027824 */ /* 0x000fe200078e0a0d */
[----:B------:R-:W-:-:S04]  /*0800*/  SHF.R.S32.HI R5, RZ, 0x6, R3 ;  /* 0x00000006ff057819 */ /* 0x000fc80000011403 */
[----:B------:R-:W-:Y:S01]  /*0810*/  IADD3 R4, R2, c[0x0][0x328], RZ ;  /* 0x0000ca0002047a10 */ /* 0x000fe20007ffe0ff */
[----:B------:R-:W-:Y:S05]  /*0820*/  @!P2 BRA `(.L_x_321) ;  /* 0x000000e00000a947 */ /* 0x000fea0003800000 */
[C---:B------:R-:W-:Y:S02]  /*0830*/  ISETP.GT.AND P0, PT, R2.reuse, RZ, PT ;  /* 0x000000ff0200720c */ /* 0x040fe40003f04270 */
[----:B------:R-:W-:-:S11]  /*0840*/  IADD3 R0, R2, -0x1, RZ ;  /* 0xffffffff02007810 */ /* 0x000fd60007ffe0ff */
[----:B------:R-:W-:Y:S05]  /*0850*/  @P0 BRA `(.L_x_322) ;  /* 0x0000006000000947 */ /* 0x000fea0003800000 */
[----:B------:R-:W-:Y:S01]  /*0860*/  ISETP.NE.AND P0, PT, R6, 0x1, PT ;  /* 0x000000010600780c */ /* 0x000fe20003f05270 */
[----:B------:R-:W-:-:S12]  /*0870*/  IMAD.MOV R0, RZ, RZ, -R2 ;  /* 0x000000ffff007224 */ /* 0x000fd800078e0a02 */
[----:B------:R-:W-:-:S05]  /*0880*/  @P0 IMAD.HI.U32 R2, R0, c[0x0][0x330], RZ ;  /* 0x0000cc0000020a27 */ /* 0x000fca00078e00ff */
[----:B------:R-:W-:-:S04]  /*0890*/  @P0 SHF.R.U32.HI R0, RZ, c[0x0][0x334], R2 ;  /* 0x0000cd00ff000a19 */ /* 0x000fc80000011602 */
[----:B------:R-:W-:Y:S01]  /*08a0*/  LOP3.LUT R0, RZ, R0, RZ, 0x33, !PT ;  /* 0x00000000ff007212 */ /* 0x000fe200078e33ff */
[----:B------:R-:W-:Y:S05]  /*08b0*/  BRA `(.L_x_323) ;  /* 0x0000003000007947 */ /* 0x000fea0003800000 */
.L_x_322:
[----:B------:R-:W-:-:S13]  /*08c0*/  ISETP.NE.AND P0, PT, R6, 0x1, PT ;  /* 0x000000010600780c */ /* 0x000fda0003f05270 */
[----:B------:R-:W-:-:S05]  /*08d0*/  @P0 IMAD.HI.U32 R2, R0, c[0x0][0x330], RZ ;  /* 0x0000cc0000020a27 */ /* 0x000fca00078e00ff */
[----:B------:R-:W-:-:S05]  /*08e0*/  @P0 SHF.R.U32.HI R0, RZ, c[0x0][0x334], R2 ;  /* 0x0000cd00ff000a19 */ /* 0x000fca0000011602 */
.L_x_323:
[----:B------:R-:W-:-:S05]  /*08f0*/  IMAD R0, R0, R6, c[0x0][0x32c] ;  /* 0x0000cb0000007624 */ /* 0x000fca00078e0206 */
[----:B------:R-:W-:Y:S02]  /*0900*/  IMNMX R4, R4, R0, PT ;  /* 0x0000000004047217 */ /* 0x000fe40003800200 */
.L_x_321:
[----:B------:R-:W-:-:S04]  /*0910*/  @P1 IMAD.HI.U32 R2, R153, c[0x0][0x2c8], RZ ;  /* 0x0000b20099021a27 */ /* 0x000fc800078e00ff */
[----:B------:R-:W-:Y:S01]  /*0920*/  IMAD.MOV.U32 R0, RZ, RZ, R153 ;  /* 0x000000ffff007224 */ /* 0x000fe200078e0099 */
[----:B------:R-:W-:-:S04]  /*0930*/  @P1 SHF.R.U32.HI R0, RZ, c[0x0][0x2cc], R2 ;  /* 0x0000b300ff001a19 */ /* 0x000fc80000011602 */
[----:B------:R-:W-:-:S04]  /*0940*/  IADD3 R0, R0, R223, -R13 ;  /* 0x000000df00007210 */ /* 0x000fc80007ffe80d */
[----:B------:R-:W-:Y:S01]  /*0950*/  IADD3 R3, R0, -c[0x0][0x324], RZ ;  /* 0x8000c90000037a10 */ /* 0x000fe20007ffe0ff */
[----:B------:R-:W-:Y:S05]  /*0960*/  @!P2 BRA `(.L_x_324) ;  /* 0x000000d00000a947 */ /* 0x000fea0003800000 */
[----:B------:R-:W-:-:S13]  /*0970*/  ISETP.GT.AND P0, PT, R0, -0x1, PT ;  /* 0xffffffff0000780c */ /* 0x000fda0003f04270 */
[----:B------:R-:W-:Y:S05]  /*0980*/  @P0 BRA `(.L_x_325) ;  /* 0x0000006000000947 */ /* 0x000fea0003800000 */
[----:B------:R-:W-:Y:S02]  /*0990*/  ISETP.NE.AND P0, PT, R6, 0x1, PT ;  /* 0x000000010600780c */ /* 0x000fe40003f05270 */
[----:B------:R-:W-:-:S11]  /*09a0*/  LOP3.LUT R0, RZ, R0, RZ, 0x33, !PT ;  /* 0x00000000ff007212 */ /* 0x000fd600078e33ff */
[----:B------:R-:W-:-:S05]  /*09b0*/  @P0 IMAD.HI.U32 R2, R0, c[0x0][0x330], RZ ;  /* 0x0000cc0000020a27 */ /* 0x000fca00078e00ff */
[----:B------:R-:W-:-:S04]  /*09c0*/  @P0 SHF.R.U32.HI R0, RZ, c[0x0][0x334], R2 ;  /* 0x0000cd00ff000a19 */ /* 0x000fc80000011602 */
[----:B------:R-:W-:Y:S01]  /*09d0*/  LOP3.LUT R0, RZ, R0, RZ, 0x33, !PT ;  /* 0x00000000ff007212 */ /* 0x000fe200078e33ff */
[----:B------:R-:W-:Y:S05]  /*09e0*/  BRA `(.L_x_326) ;  /* 0x0000003000007947 */ /* 0x000fea0003800000 */
.L_x_325:
[----:B------:R-:W-:-:S13]  /*09f0*/  ISETP.NE.AND P0, PT, R6, 0x1, PT ;  /* 0x000000010600780c */ /* 0x000fda0003f05270 */
[----:B------:R-:W-:-:S05]  /*0a00*/  @P0 IMAD.HI.U32 R2, R0, c[0x0][0x330], RZ ;  /* 0x0000cc0000020a27 */ /* 0x000fca00078e00ff */
[----:B------:R-:W-:-:S05]  /*0a10*/  @P0 SHF.R.U32.HI R0, RZ, c[0x0][0x334], R2 ;  /* 0x0000cd00ff000a19 */ /* 0x000fca0000011602 */
.L_x_326:
[----:B------:R-:W-:-:S05]  /*0a20*/  IMAD R0, R0, c[0x0][0x32c], RZ ;  /* 0x0000cb0000007a24 */ /* 0x000fca00078e02ff */
[----:B------:R-:W-:Y:S02]  /*0a30*/  IMNMX R3, R3, R0, !PT ;  /* 0x0000000003037217 */ /* 0x000fe40007800200 */
.L_x_324:
[----:B------:R-:W-:Y:S02]  /*0a40*/  IADD3 R2, R4, 0x3f, RZ ;  /* 0x0000003f04027810 */ /* 0x000fe40007ffe0ff */
[----:B------:R-:W-:Y:S02]  /*0a50*/  SHF.R.S32.HI R0, RZ, 0x1f, R3 ;  /* 0x0000001fff007819 */ /* 0x000fe40000011403 */
[----:B------:R-:W-:Y:S02]  /*0a60*/  SHF.R.S32.HI R4, RZ, 0x1f, R2 ;  /* 0x0000001fff047819 */ /* 0x000fe40000011402 */
[----:B------:R-:W-:Y:S02]  /*0a70*/  LEA.HI R0, R0, R3, RZ, 0x6 ;  /* 0x0000000300007211 */ /* 0x000fe400078f30ff */
[----:B------:R-:W-:Y:S02]  /*0a80*/  LEA.HI R3, R4, R2, RZ, 0x6 ;  /* 0x0000000204037211 */ /* 0x000fe400078f30ff */
[----:B------:R-:W-:-:S02]  /*0a90*/  SHF.R.S32.HI R0, RZ, 0x6, R0 ;  /* 0x00000006ff007819 */ /* 0x000fc40000011400 */
[----:B------:R-:W-:Y:S02]  /*0aa0*/  SHF.R.S32.HI R3, RZ, 0x6, R3 ;  /* 0x00000006ff037819 */ /* 0x000fe40000011403 */
[----:B------:R-:W-:Y:S02]  /*0ab0*/  IMNMX R2, RZ, R0, !PT ;  /* 0x00000000ff027217 */ /* 0x000fe40007800200 */
[----:B------:R-:W-:-:S03]  /*0ac0*/  IMNMX R0, R5, R3, PT ;  /* 0x0000000305007217 */ /* 0x000fc60003800200 */
[--C-:B------:R-:W-:Y:S02]  /*0ad0*/  IMAD R2, R2, 0x40, -R10.reuse ;  /* 0x0000004002027824 */ /* 0x100fe400078e0a0a */
[----:B------:R-:W-:-:S03]  /*0ae0*/  IMAD R0, R0, 0x40, -R10 ;  /* 0x0000004000007824 */ /* 0x000fc600078e0a0a */
[----:B------:R-:W-:Y:S02]  /*0af0*/  IMNMX R2, RZ, R2, !PT ;  /* 0x00000002ff027217 */ /* 0x000fe40007800200 */
[----:B------:R-:W-:Y:S02]  /*0b00*/  IMNMX R0, R0, R222, PT ;  /* 0x000000de00007217 */ /* 0x000fe40003800200 */
[----:B------:R-:W-:Y:S02]  /*0b10*/  SHF.R.U32.HI R144, RZ, 0x6, R2 ;  /* 0x00000006ff907819 */ /* 0x000fe40000011602 */
[----:B------:R-:W-:-:S03]  /*0b20*/  ISETP.GT.AND P0, PT, R0, R2, PT ;  /* 0x000000020000720c */ /* 0x000fc60003f04270 */
[----:B------:R-:W-:-:S10]  /*0b30*/  IMAD.MOV.U32 R4, RZ, RZ, R144 ;  /* 0x000000ffff047224 */ /* 0x000fd400078e0090 */
[----:B------:R-:W-:-:S04]  /*0b40*/  @P0 IADD3 R0, R0, 0x3f, RZ ;  /* 0x0000003f00000810 */ /* 0x000fc80007ffe0ff */
[----:B------:R-:W-:-:S04]  /*0b50*/  @P0 SHF.R.S32.HI R2, RZ, 0x1f, R0 ;  /* 0x0000001fff020819 */ /* 0x000fc80000011400 */
[----:B------:R-:W-:-:S04]  /*0b60*/  @P0 LEA.HI R0, R2, R0, RZ, 0x6 ;  /* 0x0000000002000211 */ /* 0x000fc800078f30ff */
[----:B------:R-:W-:-:S04]  /*0b70*/  @P0 SHF.R.S32.HI R4, RZ, 0x6, R0 ;  /* 0x00000006ff040819 */ /* 0x000fc80000011400 */
[----:B------:R-:W-:-:S13]  /*0b80*/  ISETP.GT.AND P0, PT, R4, R144, PT ;  /* 0x000000900400720c */ /* 0x000fda0003f04270 */
[----:B------:R-:W-:Y:S05]  /*0b90*/  @!P0 BRA `(.L_x_327) ;  /* 0x0000559000008947 */ /* 0x000fea0003800000 */
[----:B------:R-:W-:-:S04]  /*0ba0*/  ISETP.NE.U32.AND P0, PT, RZ, c[0x0][0x340], PT ;  /* 0x0000d000ff007a0c */ /* 0x000fc80003f05070 */
[----:B------:R-:W-:-:S13]  /*0bb0*/  ISETP.NE.AND.EX P2, PT, RZ, c[0x0][0x344], PT, P0 ;  /* 0x0000d100ff007a0c */ /* 0x000fda0003f45300 */
[----:B------:R-:W-:-:S05]  /*0bc0*/  @P2 IMAD.WIDE R2, R246, R14, c[0x0][0x340] ;  /* 0x0000d000f6022625 */ /* 0x000fca00078e020e */
[----:B------:R2:W3:Y:S01]  /*0bd0*/  @P2 LDG.E R22, [R2.64] ;  /* 0x0000000602162981 */ /* 0x0004e2000c1e1900 */
[----:B------:R-:W-:Y:S01]  /*0be0*/  SHF.R.S32.HI R35, RZ, 0x1f, R168 ;  /* 0x0000001fff237819 */ /* 0x000fe200000114a8 */
[----:B------:R-:W-:Y:S01]  /*0bf0*/  IMAD.MOV.U32 R27, RZ, RZ, c[0x0][0x238] ;  /* 0x00008e00ff1b7624 */ /* 0x000fe200078e00ff */
[----:B------:R-:W-:Y:S01]  /*0c00*/  IADD3 R79, R4, -0x1, RZ ;  /* 0xffffffff044f7810 */ /* 0x000fe20007ffe0ff */
[----:B------:R-:W-:Y:S01]  /*0c10*/  IMAD.MOV.U32 R156, RZ, RZ, 0x6 ;  /* 0x00000006ff9c7424 */ /* 0x000fe200078e00ff */
[----:B------:R-:W-:Y:S01]  /*0c20*/  LEA.HI R0, R35, R168, RZ, 0x3 ;  /* 0x000000a823007211 */ /* 0x000fe200078f18ff */
[----:B------:R-:W-:Y:S01]  /*0c30*/  IMAD.SHL.U32 R162, R27, 0x40, RZ ;  /* 0x000000401ba27824 */ /* 0x000fe200078e00ff */
[----:B------:R-:W-:Y:S01]  /*0c40*/  SHF.R.S32.HI R5, RZ, 0x1f, R79 ;  /* 0x0000001fff057819 */ /* 0x000fe2000001144f */
[----:B------:R-:W-:Y:S01]  /*0c50*/  IMAD.IADD R151, R11, 0x1, R8 ;  /* 0x000000010b977824 */ /* 0x000fe200078e0208 */
[----:B------:R-:W-:Y:S01]  /*0c60*/  SHF.R.S32.HI R21, RZ, 0x3, R0 ;  /* 0x00000003ff157819 */ /* 0x000fe20000011400 */
[----:B------:R-:W-:Y:S01]  /*0c70*/  IMAD R9, R37, c[0x0][0x260], RZ ;  /* 0x0000980025097a24 */ /* 0x000fe200078e02ff */
[----:B------:R-:W-:Y:S01]  /*0c80*/  SHF.L.U64.HI R158, R27, R156, c[0x0][0x23c] ;  /* 0x00008f001b9e7619 */ /* 0x000fe2000001029c */
[----:B------:R-:W-:Y:S01]  /*0c90*/  IMAD.MOV.U32 R157, RZ, RZ, 0x5 ;  /* 0x00000005ff9d7424 */ /* 0x000fe200078e00ff */
[----:B------:R-:W-:Y:S01]  /*0ca0*/  SHF.R.S32.HI R19, RZ, 0x1f, R246 ;  /* 0x0000001fff137819 */ /* 0x000fe200000114f6 */
[----:B------:R-:W-:Y:S01]  /*0cb0*/  IMAD R4, R79, -0x40, -R21 ;  /* 0xffffffc04f047824 */ /* 0x000fe200078e0a15 */
[-C--:B------:R-:W-:Y:S01]  /*0cc0*/  LEA.HI R7, R35, R168.reuse, RZ, 0x6 ;  /* 0x000000a823077211 */ /* 0x080fe200078f30ff */
[----:B------:R-:W-:Y:S01]  /*0cd0*/  IMAD R9, R36, c[0x0][0x264], R9 ;  /* 0x0000990024097a24 */ /* 0x000fe200078e0209 */
[----:B------:R-:W-:Y:S01]  /*0ce0*/  SEL R28, R19, RZ, !P3 ;  /* 0x000000ff131c7207 */ /* 0x000fe20005800000 */
[----:B------:R-:W-:Y:S01]  /*0cf0*/  IMAD.SHL.U32 R161, R27, 0x20, RZ ;  /* 0x000000201ba17824 */ /* 0x000fe200078e00ff */
[----:B------:R-:W-:Y:S01]  /*0d00*/  LEA.HI R30, R35, R168, RZ, 0x2 ;  /* 0x000000a8231e7211 */ /* 0x000fe200078f10ff */
[----:B------:R-:W-:Y:S01]  /*0d10*/  IMAD.SHL.U32 R7, R7, 0x8, RZ ;  /* 0x0000000807077824 */ /* 0x000fe200078e00ff */
[----:B------:R-:W-:Y:S01]  /*0d20*/  SEL R106, R246, RZ, !P3 ;  /* 0x000000fff66a7207 */ /* 0x000fe20005800000 */
[----:B------:R-:W-:Y:S01]  /*0d30*/  IMAD.WIDE.U32 R164, R36, c[0x0][0x210], RZ ;  /* 0x0000840024a47a25 */ /* 0x000fe200078e00ff */
[----:B------:R-:W-:Y:S01]  /*0d40*/  SHF.R.S32.HI R92, RZ, 0x2, R30 ;  /* 0x00000002ff5c7819 */ /* 0x000fe2000001141e */
[----:B------:R-:W-:Y:S01]  /*0d50*/  ULDC.U8 UR4, c[0x0][0x298] ;  /* 0x0000a60000047ab9 */ /* 0x000fe20000000000 */
[----:B--2---:R-:W-:Y:S01]  /*0d60*/  LOP3.LUT R2, R0, 0x1ffffff8, RZ, 0xc0, !PT ;  /* 0x1ffffff800027812 */ /* 0x004fe200078ec0ff */
[C---:B------:R-:W-:Y:S01]  /*0d70*/  IMAD.SHL.U32 R3, R21.reuse, 0x40, RZ ;  /* 0x0000004015037824 */ /* 0x040fe200078e00ff */
[----:B------:R-:W-:Y:S01]  /*0d80*/  IADD3 R108, P3, R21, R12, RZ ;  /* 0x0000000c156c7210 */ /* 0x000fe20007f7e0ff */
[----:B------:R-:W-:Y:S01]  /*0d90*/  IMAD R0, R158, R79, RZ ;  /* 0x0000004f9e007224 */ /* 0x000fe200078e02ff */
[----:B------:R-:W-:Y:S01]  /*0da0*/  SHF.L.U64.HI R157, R27, R157, c[0x0][0x23c] ;  /* 0x00008f001b9d7619 */ /* 0x000fe2000001029d */
[----:B------:R-:W-:Y:S01]  /*0db0*/  IMAD.IADD R2, R168, 0x1, -R2 ;  /* 0x00000001a8027824 */ /* 0x000fe200078e0a02 */
[----:B------:R-:W-:Y:S01]  /*0dc0*/  LOP3.LUT R3, R3, 0x1c0, RZ, 0xc0, !PT ;  /* 0x000001c003037812 */ /* 0x000fe200078ec0ff */
[----:B------:R-:W-:-:S02]  /*0dd0*/  IMAD R26, R5, R162, R0 ;  /* 0x000000a2051a7224 */ /* 0x000fc400078e0200 */
[----:B------:R-:W-:Y:S02]  /*0de0*/  IMAD.SHL.U32 R2, R2, 0x8, RZ ;  /* 0x0000000802027824 */ /* 0x000fe400078e00ff */
[----:B------:R-:W-:Y:S01]  /*0df0*/  IMAD.IADD R0, R4, 0x1, R222 ;  /* 0x0000000104007824 */ /* 0x000fe200078e02de */
[----:B------:R-:W-:Y:S01]  /*0e00*/  SHF.R.U32.HI R4, RZ, 0x3, R3 ;  /* 0x00000003ff047819 */ /* 0x000fe20000011603 */
[----:B------:R-:W-:Y:S01]  /*0e10*/  IMAD.WIDE.U32 R166, R36, c[0x0][0x1e8], RZ ;  /* 0x00007a0024a67a25 */ /* 0x000fe200078e00ff */
[--C-:B------:R-:W-:Y:S02]  /*0e20*/  LOP3.LUT R5, R3, 0x38, R2.reuse, 0xf8, !PT ;  /* 0x0000003803057812 */ /* 0x100fe400078ef802 */
[----:B------:R-:W-:Y:S01]  /*0e30*/  IADD3 R3, R2, 0x40, RZ ;  /* 0x0000004002037810 */ /* 0x000fe20007ffe0ff */
[----:B------:R-:W-:Y:S01]  /*0e40*/  IMAD.MOV.U32 R159, RZ, RZ, c[0x0][0x280] ;  /* 0x0000a000ff9f7624 */ /* 0x000fe200078e00ff */
[C---:B------:R-:W-:Y:S01]  /*0e50*/  ISETP.GE.AND P1, PT, R0.reuse, 0x1, PT ;  /* 0x000000010000780c */ /* 0x040fe20003f26270 */
[----:B------:R-:W-:Y:S01]  /*0e60*/  IMAD.MOV.U32 R160, RZ, RZ, c[0x0][0x290] ;  /* 0x0000a400ffa07624 */ /* 0x000fe200078e00ff */
[----:B------:R-:W-:Y:S01]  /*0e70*/  ISETP.GE.AND P6, PT, R3, c[0x0][0x1d4], PT ;  /* 0x0000750003007a0c */ /* 0x000fe20003fc6270 */
[----:B------:R-:W-:Y:S01]  /*0e80*/  IMAD.MOV.U32 R170, RZ, RZ, c[0x0][0x2b8] ;  /* 0x0000ae00ffaa7624 */ /* 0x000fe200078e00ff */
[----:B------:R-:W-:Y:S01]  /*0e90*/  ISETP.GT.AND P0, PT, R0, 0x20, PT ;  /* 0x000000200000780c */ /* 0x000fe20003f04270 */
[----:B------:R-:W-:Y:S01]  /*0ea0*/  IMAD R0, R37, c[0x0][0x240], RZ ;  /* 0x0000900025007a24 */ /* 0x000fe200078e02ff */
[----:B------:R-:W-:Y:S01]  /*0eb0*/  SHF.R.S32.HI R3, RZ, 0x1f, R2 ;  /* 0x0000001fff037819 */ /* 0x000fe20000011402 */
[----:B------:R-:W-:Y:S01]  /*0ec0*/  IMAD.MOV.U32 R163, RZ, RZ, c[0x0][0x27c] ;  /* 0x00009f00ffa37624 */ /* 0x000fe200078e00ff */
[----:B------:R-:W-:Y:S01]  /*0ed0*/  LOP3.LUT R8, R5, R4, RZ, 0x3c, !PT ;  /* 0x0000000405087212 */ /* 0x000fe200078e3cff */
[----:B------:R-:W-:Y:S01]  /*0ee0*/  IMAD R0, R36, c[0x0][0x244], R0 ;  /* 0x0000910024007a24 */ /* 0x000fe200078e0200 */
[----:B------:R-:W-:Y:S01]  /*0ef0*/  IADD3 R6, R2, 0x80, RZ ;  /* 0x0000008002067810 */ /* 0x000fe20007ffe0ff */
[----:B------:R-:W-:Y:S01]  /*0f00*/  IMAD.WIDE.U32 R4, R36, c[0x0][0x240], R2 ;  /* 0x0000900024047a25 */ /* 0x000fe200078e0002 */
[----:B------:R-:W-:-:S02]  /*0f10*/  LOP3.LUT R80, R8, 0xfffffe00, R7, 0xf8, !PT ;  /* 0xfffffe0008507812 */ /* 0x000fc400078ef807 */
[----:B------:R-:W-:Y:S01]  /*0f20*/  ISETP.GE.AND P5, PT, R6, c[0x0][0x1d4], PT ;  /* 0x0000750006007a0c */ /* 0x000fe20003fa6270 */
[----:B------:R-:W-:Y:S01]  /*0f30*/  IMAD.IADD R5, R5, 0x1, R0 ;  /* 0x0000000105057824 */ /* 0x000fe200078e0200 */
[----:B------:R-:W-:Y:S01]  /*0f40*/  ISETP.GE.AND P4, PT, R2, c[0x0][0x1d4], PT ;  /* 0x0000750002007a0c */ /* 0x000fe20003f86270 */
[----:B------:R-:W-:Y:S01]  /*0f50*/  IMAD R0, R28, c[0x0][0x248], RZ ;  /* 0x000092001c007a24 */ /* 0x000fe200078e02ff */
[-C--:B------:R-:W-:Y:S01]  /*0f60*/  SHF.L.U64.HI R155, R159, R156.reuse, c[0x0][0x284] ;  /* 0x0000a1009f9b7619 */ /* 0x080fe2000001029c */
[----:B------:R-:W-:Y:S01]  /*0f70*/  IMAD.WIDE.U32 R6, R36, c[0x0][0x260], R2 ;  /* 0x0000980024067a25 */ /* 0x000fe200078e0002 */
[----:B------:R-:W-:Y:S02]  /*0f80*/  SHF.L.U64.HI R156, R160, R156, c[0x0][0x294] ;  /* 0x0000a500a09c7619 */ /* 0x000fe4000001029c */
[----:B------:R-:W-:Y:S01]  /*0f90*/  P2R R112, PR, RZ, 0x10 ;  /* 0x00000010ff707803 */ /* 0x000fe20000000000 */
[C---:B------:R-:W-:Y:S01]  /*0fa0*/  IMAD R8, R106.reuse, c[0x0][0x24c], R0 ;  /* 0x000093006a087a24 */ /* 0x040fe200078e0200 */
[----:B------:R-:W-:Y:S01]  /*0fb0*/  SHF.R.S32.HI R0, RZ, 0x1f, R12 ;  /* 0x0000001fff007819 */ /* 0x000fe2000001140c */
[----:B------:R-:W-:Y:S01]  /*0fc0*/  IMAD.WIDE.U32 R2, R106, c[0x0][0x248], R4 ;  /* 0x000092006a027a25 */ /* 0x000fe200078e0004 */
[----:B------:R-:W-:-:S02]  /*0fd0*/  LOP3.LUT R4, R30, 0xfffffffc, RZ, 0xc0, !PT ;  /* 0xfffffffc1e047812 */ /* 0x000fc400078ec0ff */
[----:B------:R-:W-:Y:S01]  /*0fe0*/  SHF.R.S32.HI R5, RZ, 0x1f, R92 ;  /* 0x0000001fff057819 */ /* 0x000fe2000001145c */
[----:B------:R-:W-:Y:S01]  /*0ff0*/  IMAD.IADD R3, R3, 0x1, R8 ;  /* 0x0000000103037824 */ /* 0x000fe200078e0208 */
[----:B------:R-:W-:Y:S01]  /*1000*/  LEA.HI.X.SX32 R109, R21, R0, 0x1, P3 ;  /* 0x00000000156d7211 */ /* 0x000fe200018f0eff */
[----:B------:R-:W-:Y:S02]  /*1010*/  IMAD.IADD R23, R168, 0x1, -R4 ;  /* 0x00000001a8177824 */ /* 0x000fe400078e0a04 */
[----:B------:R-:W-:Y:S02]  /*1020*/  IMAD R0, R5, c[0x0][0x290], RZ ;  /* 0x0000a40005007a24 */ /* 0x000fe400078e02ff */
[C---:B------:R-:W-:Y:S02]  /*1030*/  IMAD.SHL.U32 R32, R23.reuse, 0x4, RZ ;  /* 0x0000000417207824 */ /* 0x040fe400078e00ff */
[----:B------:R-:W-:Y:S02]  /*1040*/  IMAD R18, R92, c[0x0][0x294], R0 ;  /* 0x0000a5005c127a24 */ /* 0x000fe400078e0200 */
[----:B------:R-:W-:Y:S01]  /*1050*/  IMAD.SHL.U32 R24, R23, 0x8, RZ ;  /* 0x0000000817187824 */ /* 0x000fe200078e00ff */
[----:B------:R-:W-:Y:S01]  /*1060*/  SHF.R.S32.HI R33, RZ, 0x1f, R32 ;  /* 0x0000001fff217819 */ /* 0x000fe20000011420 */
[----:B------:R-:W-:Y:S01]  /*1070*/  IMAD R0, R109, c[0x0][0x238], RZ ;  /* 0x00008e006d007a24 */ /* 0x000fe200078e02ff */
[----:B------:R-:W-:Y:S01]  /*1080*/  IADD3 R34, R32, 0x20, RZ ;  /* 0x0000002020227810 */ /* 0x000fe20007ffe0ff */
[----:B------:R-:W-:Y:S01]  /*1090*/  IMAD.WIDE.U32 R116, R108, c[0x0][0x238], R2 ;  /* 0x00008e006c747a25 */ /* 0x000fe200078e0002 */
[----:B------:R-:W-:-:S02]  /*10a0*/  SHF.R.S32.HI R25, RZ, 0x1f, R24 ;  /* 0x0000001fff197819 */ /* 0x000fc40000011418 */
[----:B------:R-:W-:Y:S01]  /*10b0*/  ISETP.GE.AND P3, PT, R24, c[0x0][0x27c], PT ;  /* 0x00009f0018007a0c */ /* 0x000fe20003f66270 */
[----:B------:R-:W-:Y:S01]  /*10c0*/  IMAD R0, R108, c[0x0][0x23c], R0 ;  /* 0x00008f006c007a24 */ /* 0x000fe200078e0200 */
[----:B------:R-:W-:Y:S01]  /*10d0*/  IADD3 R31, R32, 0x40, RZ ;  /* 0x00000040201f7810 */ /* 0x000fe20007ffe0ff */
[----:B------:R-:W-:Y:S01]  /*10e0*/  IMAD R4, R5, c[0x0][0x280], RZ ;  /* 0x0000a00005047a24 */ /* 0x000fe200078e02ff */
[----:B------:R-:W-:Y:S01]  /*10f0*/  P2R R150, PR, RZ, 0x8 ;  /* 0x00000008ff967803 */ /* 0x000fe20000000000 */
[----:B------:R-:W-:Y:S01]  /*1100*/  IMAD.IADD R115, R117, 0x1, R0 ;  /* 0x0000000175737824 */ /* 0x000fe200078e0200 */
[----:B------:R-:W-:Y:S01]  /*1110*/  SEL R0, RZ, c[0x0][0x27c], !P3 ;  /* 0x00009f00ff007a07 */ /* 0x000fe20005800000 */
[----:B------:R-:W-:Y:S01]  /*1120*/  IMAD.MOV.U32 R114, RZ, RZ, R116 ;  /* 0x000000ffff727224 */ /* 0x000fe200078e0074 */
[C---:B------:R-:W-:Y:S01]  /*1130*/  IADD3 R94, R24.reuse, 0x80, RZ ;  /* 0x00000080185e7810 */ /* 0x040fe20007ffe0ff */
[----:B------:R-:W-:Y:S01]  /*1140*/  IMAD.IADD R17, R7, 0x1, R9 ;  /* 0x0000000107117824 */ /* 0x000fe200078e0209 */
[C---:B------:R-:W-:Y:S01]  /*1150*/  IADD3 R95, R24.reuse, 0x60, RZ ;  /* 0x00000060185f7810 */ /* 0x040fe20007ffe0ff */
[----:B------:R-:W-:Y:S01]  /*1160*/  IMAD.MOV.U32 R16, RZ, RZ, R6 ;  /* 0x000000ffff107224 */ /* 0x000fe200078e0006 */
[----:B------:R-:W-:Y:S01]  /*1170*/  IADD3 R93, R24, 0xa0, RZ ;  /* 0x000000a0185d7810 */ /* 0x000fe20007ffe0ff */
[----:B------:R-:W-:-:S02]  /*1180*/  IMAD R12, R92, c[0x0][0x284], R4 ;  /* 0x0000a1005c0c7a24 */ /* 0x000fc400078e0204 */
[----:B-1----:R-:W-:-:S04]  /*1190*/  IMAD.WIDE.U32 R10, R92, c[0x0][0x280], R32 ;  /* 0x0000a0005c0a7a25 */ /* 0x002fc800078e0020 */
[----:B------:R-:W-:-:S04]  /*11a0*/  IMAD.WIDE.U32 R6, R92, c[0x0][0x280], R24 ;  /* 0x0000a0005c067a25 */ /* 0x000fc800078e0018 */
[----:B------:R-:W-:-:S04]  /*11b0*/  IMAD.WIDE.U32 R8, R92, c[0x0][0x290], R32 ;  /* 0x0000a4005c087a25 */ /* 0x000fc800078e0020 */
[----:B------:R-:W-:-:S04]  /*11c0*/  IMAD.WIDE.U32 R4, R92, c[0x0][0x290], R24 ;  /* 0x0000a4005c047a25 */ /* 0x000fc800078e0018 */
[----:B------:R-:W-:-:S04]  /*11d0*/  IMAD.WIDE.U32 R2, R79, R162, R114 ;  /* 0x000000a24f027225 */ /* 0x000fc800078e0072 */
[----:B------:R-:W-:Y:S02]  /*11e0*/  IMAD.IADD R15, R11, 0x1, R12 ;  /* 0x000000010b0f7824 */ /* 0x000fe400078e020c */
[----:B------:R-:W-:Y:S02]  /*11f0*/  IMAD.MOV.U32 R14, RZ, RZ, R10 ;  /* 0x000000ffff0e7224 */ /* 0x000fe400078e000a */
[----:B------:R-:W-:Y:S02]  /*1200*/  IMAD.IADD R11, R12, 0x1, R7 ;  /* 0x000000010c0b7824 */ /* 0x000fe400078e0207 */
[----:B------:R-:W-:Y:S02]  /*1210*/  IMAD.MOV.U32 R10, RZ, RZ, R6 ;  /* 0x000000ffff0a7224 */ /* 0x000fe400078e0006 */
[----:B------:R-:W-:Y:S02]  /*1220*/  IMAD.MOV.U32 R12, RZ, RZ, R8 ;  /* 0x000000ffff0c7224 */ /* 0x000fe400078e0008 */
[----:B------:R-:W-:-:S02]  /*1230*/  IMAD.MOV.U32 R8, RZ, RZ, R4 ;  /* 0x000000ffff087224 */ /* 0x000fc400078e0004 */
[----:B------:R-:W-:Y:S02]  /*1240*/  IMAD.IADD R3, R3, 0x1, R26 ;  /* 0x0000000103037824 */ /* 0x000fe400078e021a */
[----:B------:R-:W-:Y:S02]  /*1250*/  IMAD.IADD R13, R9, 0x1, R18 ;  /* 0x00000001090d7824 */ /* 0x000fe400078e0212 */
[----:B------:R-:W-:Y:S02]  /*1260*/  IMAD.IADD R9, R18, 0x1, R5 ;  /* 0x0000000112097824 */ /* 0x000fe400078e0205 */
[----:B------:R-:W-:Y:S02]  /*1270*/  IMAD.SHL.U32 R80, R80, 0x2, RZ ;  /* 0x0000000250507824 */ /* 0x000fe400078e00ff */
[----:B------:R-:W-:Y:S02]  /*1280*/  IMAD.IADD R27, R32, 0x1, R34 ;  /* 0x00000001201b7824 */ /* 0x000fe400078e0222 */
[----:B------:R-:W-:-:S02]  /*1290*/  IMAD.IADD R0, R24, 0x1, R0 ;  /* 0x0000000118007824 */ /* 0x000fc400078e0200 */
[----:B------:R-:W-:Y:S02]  /*12a0*/  IMAD.IADD R26, R32, 0x1, R31 ;  /* 0x00000001201a7824 */ /* 0x000fe400078e021f */
[----:B------:R-:W-:-:S03]  /*12b0*/  IMAD.WIDE.U32 R122, R20, c[0x0][0x280], R10 ;  /* 0x0000a000147a7a25 */ /* 0x000fc600078e000a */
[----:B------:R-:W-:Y:S01]  /*12c0*/  ISETP.GE.AND P3, PT, R26, c[0x0][0x27c], PT ;  /* 0x00009f001a007a0c */ /* 0x000fe20003f66270 */
[----:B------:R-:W-:-:S03]  /*12d0*/  IMAD.WIDE.U32 R120, R20, c[0x0][0x290], R8 ;  /* 0x0000a40014787a25 */ /* 0x000fc600078e0008 */
[----:B------:R-:W-:Y:S01]  /*12e0*/  P2R R148, PR, RZ, 0x8 ;  /* 0x00000008ff947803 */ /* 0x000fe20000000000 */
[----:B------:R-:W-:-:S04]  /*12f0*/  IMAD.WIDE.U32 R126, R20, c[0x0][0x280], R14 ;  /* 0x0000a000147e7a25 */ /* 0x000fc800078e000e */
[----:B------:R-:W-:-:S04]  /*1300*/  IMAD.WIDE.U32 R124, R20, c[0x0][0x290], R12 ;  /* 0x0000a400147c7a25 */ /* 0x000fc800078e000c */
[----:B------:R-:W-:Y:S02]  /*1310*/  IMAD.MOV.U32 R154, RZ, RZ, c[0x0][0x27c] ;  /* 0x00009f00ff9a7624 */ /* 0x000fe400078e00ff */
[----:B------:R-:W-:Y:S02]  /*1320*/  IMAD.SHL.U32 R159, R159, 0x40, RZ ;  /* 0x000000409f9f7824 */ /* 0x000fe400078e00ff */
[----:B------:R-:W-:Y:S02]  /*1330*/  IMAD.SHL.U32 R160, R160, 0x40, RZ ;  /* 0x00000040a0a07824 */ /* 0x000fe400078e00ff */
[----:B------:R-:W-:Y:S02]  /*1340*/  IMAD.SHL.U32 R154, R154, 0x2, RZ ;  /* 0x000000029a9a7824 */ /* 0x000fe400078e00ff */
[----:B------:R-:W-:Y:S02]  /*1350*/  IMAD.IADD R145, R222, 0x1, -R21 ;  /* 0x00000001de917824 */ /* 0x000fe400078e0a15 */
[----:B------:R-:W-:Y:S01]  /*1360*/  IMAD R111, R23, 0x40, R92 ;  /* 0x00000040176f7824 */ /* 0x000fe200078e025c */
[--C-:B---3--:R-:W-:Y:S01]  /*1370*/  @P2 SHF.R.S32.HI R7, RZ, 0x1f, R22.reuse ;  /* 0x0000001fff072819 */ /* 0x108fe20000011416 */
[----:B------:R-:W-:-:S02]  /*1380*/  @P2 IMAD.MOV.U32 R6, RZ, RZ, R22 ;  /* 0x000000ffff062224 */ /* 0x000fc400078e0016 */
[----:B------:R-:W-:Y:S02]  /*1390*/  @!P2 IMAD.MOV.U32 R6, RZ, RZ, R246 ;  /* 0x000000ffff06a224 */ /* 0x000fe400078e00f6 */
[----:B------:R-:W-:Y:S01]  /*13a0*/  @!P2 IMAD.MOV.U32 R7, RZ, RZ, R19 ;  /* 0x000000ffff07a224 */ /* 0x000fe200078e0013 */
[----:B------:R-:W-:Y:S01]  /*13b0*/  @P1 LEA R4, P2, R2, c[0x0][0x220], 0x1 ;  /* 0x0000880002041a11 */ /* 0x000fe200078408ff */
[----:B------:R-:W-:Y:S01]  /*13c0*/  IMAD.WIDE.U32 R118, R6, c[0x0][0x2b0], RZ ;  /* 0x0000ac0006767a25 */ /* 0x000fe200078e00ff */
[----:B------:R-:W-:Y:S02]  /*13d0*/  SHF.R.S32.HI R19, RZ, 0x1f, R30 ;  /* 0x0000001fff137819 */ /* 0x000fe4000001141e */
[----:B------:R-:W-:Y:S02]  /*13e0*/  @P1 LEA.HI.X R5, R2, c[0x0][0x224], R3, 0x1, P2 ;  /* 0x0000890002051a11 */ /* 0x000fe400010f0c03 */
[----:B------:R-:W-:-:S03]  /*13f0*/  @P0 IADD3 R18, P2, R161, R2, RZ ;  /* 0x00000002a1120210 */ /* 0x000fc60007f5e0ff */
[----:B------:R-:W-:Y:S01]  /*1400*/  @!PT LDS RZ, [RZ] ;  /* 0x00000000fffff984 */ /* 0x000fe20000000800 */
[----:B------:R-:W-:Y:S01]  /*1410*/  @!PT LDS RZ, [RZ] ;  /* 0x00000000fffff984 */ /* 0x000fe20000000800 */
[----:B------:R-:W-:Y:S01]  /*1420*/  @!PT LDS RZ, [RZ] ;  /* 0x00000000fffff984 */ /* 0x000fe20000000800 */
[----:B------:R1:W-:Y:S02]  /*1430*/  @P1 LDGSTS.E.BYPASS.LTC128B.128 [R80+0x6100], [R4.64], !P4 ;  /* 0x0610000004501fae */ /* 0x0003e4000e101d46 */
[----:B------:R-:W-:Y:S01]  /*1440*/  @P0 IMAD.X R3, R157, 0x1, R3, P2 ;  /* 0x000000019d030824 */ /* 0x000fe200010e0603 */
[----:B------:R-:W-:Y:S01]  /*1450*/  ISETP.GE.AND P2, PT, R27, c[0x0][0x27c], PT ;  /* 0x00009f001b007a0c */ /* 0x000fe20003f46270 */
[----:B------:R1:W-:Y:S03]  /*1460*/  @P1 LDGSTS.E.BYPASS.LTC128B.128 [R80+0x8100], [R4.64+0x80], !P6 ;  /* 0x0810008004501fae */ /* 0x0003e6000f101d46 */
[----:B------:R-:W-:Y:S01]  /*1470*/  P2R R149, PR, RZ, 0x4 ;  /* 0x00000004ff957803 */ /* 0x000fe20000000000 */
[----:B------:R1:W-:Y:S01]  /*1480*/  @P1 LDGSTS.E.BYPASS.LTC128B.128 [R80+0xa100], [R4.64+0x100], !P5 ;  /* 0x0a10010004501fae */ /* 0x0003e2000e901d46 */
[----:B------:R-:W-:-:S04]  /*1490*/  @P0 LEA R2, P1, R18, c[0x0][0x220], 0x1 ;  /* 0x0000880012020a11 */ /* 0x000fc800078208ff */
[----:B------:R-:W-:Y:S02]  /*14a0*/  @P0 LEA.HI.X R3, R18, c[0x0][0x224], R3, 0x1, P1 ;  /* 0x0000890012030a11 */ /* 0x000fe400008f0c03 */
[----:B------:R-:W-:Y:S02]  /*14b0*/  SEL R18, RZ, c[0x0][0x27c], !P2 ;  /* 0x00009f00ff127a07 */ /* 0x000fe40005000000 */
[----:B------:R-:W-:Y:S01]  /*14c0*/  ISETP.NE.AND P1, PT, R170, 0x1, PT ;  /* 0x00000001aa00780c */ /* 0x000fe20003f25270 */
[----:B------:R2:W-:Y:S04]  /*14d0*/  @P0 LDGSTS.E.BYPASS.LTC128B.128 [R80+0x7100], [R2.64], !P4 ;  /* 0x0710000002500fae */ /* 0x0005e8000e101d46 */
[----:B------:R2:W-:Y:S04]  /*14e0*/  @P0 LDGSTS.E.BYPASS.LTC128B.128 [R80+0x9100], [R2.64+0x80], !P6 ;  /* 0x0910008002500fae */ /* 0x0005e8000f101d46 */
[----:B------:R2:W-:Y:S04]  /*14f0*/  @P0 LDGSTS.E.BYPASS.LTC128B.128 [R80+0xb100], [R2.64+0x100], !P5 ;  /* 0x0b10010002500fae */ /* 0x0005e8000e901d46 */
[----:B------:R-:W0:Y:S01]  /*1500*/  LDGDEPBAR ;  /* 0x00000000000079af */ /* 0x000e220000000000 */
[----:B-1----:R-:W-:-:S02]  /*1510*/  SHF.R.S32.HI R4, RZ, 0x1f, R0 ;  /* 0x0000001fff047819 */ /* 0x002fc40000011400 */
[----:B------:R-:W-:Y:S02]  /*1520*/  SEL R5, RZ, c[0x0][0x27c], !P3 ;  /* 0x00009f00ff057a07 */ /* 0x000fe40005800000 */
[CC--:B------:R-:W-:Y:S02]  /*1530*/  LEA.HI R22, R4.reuse, R0.reuse, RZ, 0x3 ;  /* 0x0000000004167211 */ /* 0x0c0fe400078f18ff */
[----:B------:R-:W-:Y:S01]  /*1540*/  LEA.HI R29, R4, R0, RZ, 0x6 ;  /* 0x00000000041d7211 */ /* 0x000fe200078f30ff */
[----:B------:R-:W-:Y:S01]  /*1550*/  IMAD.IADD R4, R27, 0x1, R18 ;  /* 0x000000011b047824 */ /* 0x000fe200078e0212 */
[----:B------:R-:W-:Y:S01]  /*1560*/  SHF.R.S32.HI R143, RZ, 0x3, R22 ;  /* 0x00000003ff8f7819 */ /* 0x000fe20000011416 */
[----:B------:R-:W-:-:S03]  /*1570*/  IMAD R0, R28, c[0x0][0x268], RZ ;  /* 0x00009a001c007a24 */ /* 0x000fc600078e02ff */
[----:B------:R-:W-:Y:S01]  /*1580*/  SHF.R.S32.HI R18, RZ, 0x1f, R4 ;  /* 0x0000001fff127819 */ /* 0x000fe20000011404 */
[C---:B------:R-:W-:Y:S02]  /*1590*/  IMAD R110, R106.reuse, c[0x0][0x26c], R0 ;  /* 0x00009b006a6e7a24 */ /* 0x040fe400078e0200 */
[----:B------:R-:W-:Y:S01]  /*15a0*/  IMAD.WIDE.U32 R106, R106, c[0x0][0x268], R16 ;  /* 0x00009a006a6a7a25 */ /* 0x000fe200078e0010 */
[----:B------:R-:W-:Y:S02]  /*15b0*/  LEA.HI R16, R19, R92, RZ, 0x3 ;  /* 0x0000005c13107211 */ /* 0x000fe400078f18ff */
[-C--:B------:R-:W-:Y:S01]  /*15c0*/  LEA.HI R17, R18, R4.reuse, RZ, 0x3 ;  /* 0x0000000412117211 */ /* 0x080fe200078f18ff */
[----:B------:R-:W-:Y:S01]  /*15d0*/  IMAD.IADD R0, R26, 0x1, R5 ;  /* 0x000000011a007824 */ /* 0x000fe200078e0205 */
[----:B------:R-:W-:Y:S01]  /*15e0*/  LEA.HI R18, R18, R4, RZ, 0x6 ;  /* 0x0000000412127211 */ /* 0x000fe200078f30ff */
[----:B------:R-:W-:Y:S01]  /*15f0*/  IMAD.IADD R110, R107, 0x1, R110 ;  /* 0x000000016b6e7824 */ /* 0x000fe200078e026e */
[----:B------:R-:W-:-:S02]  /*1600*/  LOP3.LUT R4, R16, 0xfffffff8, RZ, 0xc0, !PT ;  /* 0xfffffff810047812 */ /* 0x000fc400078ec0ff */
[----:B------:R-:W-:Y:S02]  /*1610*/  SHF.R.S32.HI R5, RZ, 0x1f, R0 ;  /* 0x0000001fff057819 */ /* 0x000fe40000011400 */
[----:B--2---:R-:W-:Y:S01]  /*1620*/  LEA.HI R2, R35, R168, RZ, 0x5 ;  /* 0x000000a823027211 */ /* 0x004fe200078f28ff */
[----:B------:R-:W-:Y:S01]  /*1630*/  IMAD.IADD R4, R92, 0x1, -R4 ;  /* 0x000000015c047824 */ /* 0x000fe200078e0a04 */
[CC--:B------:R-:W-:Y:S02]  /*1640*/  LEA.HI R16, R5.reuse, R0.reuse, RZ, 0x3 ;  /* 0x0000000005107211 */ /* 0x0c0fe400078f18ff */
[----:B------:R-:W-:Y:S01]  /*1650*/  LEA.HI R5, R5, R0, RZ, 0x6 ;  /* 0x0000000005057211 */ /* 0x000fe200078f30ff */
[----:B------:R-:W-:Y:S01]  /*1660*/  IMAD.SHL.U32 R2, R2, 0x10, RZ ;  /* 0x0000001002027824 */ /* 0x000fe200078e00ff */
[----:B------:R-:W-:Y:S01]  /*1670*/  SHF.R.S32.HI R0, RZ, 0x1f, R20 ;  /* 0x0000001fff007819 */ /* 0x000fe20000011414 */
[----:B------:R-:W-:Y:S01]  /*1680*/  BAR.SYNC.DEFER_BLOCKING 0x0 ;  /* 0x0000000000007b1d */ /* 0x000fe20000010000 */
[C---:B------:R-:W-:Y:S01]  /*1690*/  LOP3.LUT P0, RZ, R4.reuse, 0x4, RZ, 0xc0, !PT ;  /* 0x0000000404ff7812 */ /* 0x040fe2000780c0ff */
[----:B------:R-:W-:Y:S01]  /*16a0*/  IMAD.SHL.U32 R4, R4, 0x40, RZ ;  /* 0x0000004004047824 */ /* 0x000fe200078e00ff */
[----:B------:R-:W-:Y:S01]  /*16b0*/  LOP3.LUT R100, R2, 0xfffffe00, RZ, 0xc0, !PT ;  /* 0xfffffe0002647812 */ /* 0x000fe200078ec0ff */
[----:B------:R-:W-:Y:S01]  /*16c0*/  IMAD R3, R0, c[0x0][0x280], RZ ;  /* 0x0000a00000037a24 */ /* 0x000fe200078e02ff */
[----:B------:R-:W-:Y:S01]  /*16d0*/  IADD3 R35, R32, 0x50, RZ ;  /* 0x0000005020237810 */ /* 0x000fe20007ffe0ff */
[----:B------:R-:W-:Y:S01]  /*16e0*/  IMAD R0, R0, c[0x0][0x290], RZ ;  /* 0x0000a40000007a24 */ /* 0x000fe200078e02ff */
[----:B------:R-:W-:Y:S01]  /*16f0*/  LOP3.LUT R98, R4, 0x1c0, RZ, 0xc0, !PT ;  /* 0x000001c004627812 */ /* 0x000fe200078ec0ff */
[C---:B------:R-:W-:Y:S01]  /*1700*/  IMAD R28, R20.reuse, c[0x0][0x284], R3 ;  /* 0x0000a100141c7a24 */ /* 0x040fe200078e0203 */
[--C-:B------:R-:W-:Y:S01]  /*1710*/  SHF.R.S32.HI R136, RZ, 0x3, R17.reuse ;  /* 0x00000003ff887819 */ /* 0x100fe20000011411 */
[----:B------:R-:W-:Y:S01]  /*1720*/  IMAD R19, R20, c[0x0][0x294], R0 ;  /* 0x0000a50014137a24 */ /* 0x000fe200078e0200 */
[----:B------:R-:W-:Y:S01]  /*1730*/  SHF.R.U32.HI R99, RZ, 0x3, R98 ;  /* 0x00000003ff637819 */ /* 0x000fe20000011662 */
[----:B------:R-:W-:Y:S01]  /*1740*/  IMAD.SHL.U32 R0, R29, 0x40, RZ ;  /* 0x000000401d007824 */ /* 0x000fe200078e00ff */
[C---:B------:R-:W-:Y:S01]  /*1750*/  LOP3.LUT R2, R98.reuse, 0x38, R22, 0xf8, !PT ;  /* 0x0000003862027812 */ /* 0x040fe200078ef816 */
[----:B------:R-:W-:Y:S01]  /*1760*/  IMAD.IADD R141, R127, 0x1, R28 ;  /* 0x000000017f8d7824 */ /* 0x000fe200078e021c */
[----:B------:R-:W-:Y:S01]  /*1770*/  LOP3.LUT R3, R98, 0x38, R17, 0xf8, !PT ;  /* 0x0000003862037812 */ /* 0x000fe200078ef811 */
[----:B------:R-:W-:Y:S01]  /*1780*/  IMAD.IADD R139, R28, 0x1, R123 ;  /* 0x000000011c8b7824 */ /* 0x000fe200078e027b */
[-C--:B------:R-:W-:Y:S01]  /*1790*/  LOP3.LUT R10, R2, R99.reuse, RZ, 0x3c, !PT ;  /* 0x00000063020a7212 */ /* 0x080fe200078e3cff */
[----:B------:R-:W-:Y:S01]  /*17a0*/  IMAD.SHL.U32 R2, R18, 0x40, RZ ;  /* 0x0000004012027824 */ /* 0x000fe200078e00ff */
[----:B------:R-:W-:Y:S01]  /*17b0*/  LOP3.LUT R11, R0, 0x7ffff000, RZ, 0xc0, !PT ;  /* 0x7ffff000000b7812 */ /* 0x000fe200078ec0ff */
[----:B------:R-:W-:Y:S01]  /*17c0*/  IMAD.SHL.U32 R0, R5, 0x40, RZ ;  /* 0x0000004005007824 */ /* 0x000fe200078e00ff */
[----:B------:R-:W-:Y:S01]  /*17d0*/  LOP3.LUT R4, R98, 0x38, R16, 0xf8, !PT ;  /* 0x0000003862047812 */ /* 0x000fe200078ef810 */
[----:B------:R-:W-:Y:S01]  /*17e0*/  IMAD.IADD R140, R125, 0x1, R19 ;  /* 0x000000017d8c7824 */ /* 0x000fe200078e0213 */
[----:B------:R-:W-:Y:S01]  /*17f0*/  LOP3.LUT R5, R2, 0x7ffff000, RZ, 0xc0, !PT ;  /* 0x7ffff00002057812 */ /* 0x000fe200078ec0ff */
[----:B------:R-:W-:Y:S01]  /*1800*/  IMAD.IADD R138, R19, 0x1, R121 ;  /* 0x00000001138a7824 */ /* 0x000fe200078e0279 */
[----:B------:R-:W-:-:S02]  /*1810*/  LOP3.LUT R3, R3, R99, RZ, 0x3c, !PT ;  /* 0x0000006303037212 */ /* 0x000fc400078e3cff */
[----:B------:R-:W-:Y:S02]  /*1820*/  LOP3.LUT R2, R0, 0x7ffff000, RZ, 0xc0, !PT ;  /* 0x7ffff00000027812 */ /* 0x000fe400078ec0ff */
[----:B------:R-:W-:Y:S02]  /*1830*/  LOP3.LUT R0, R4, R99, RZ, 0x3c, !PT ;  /* 0x0000006304007212 */ /* 0x000fe400078e3cff */
[--C-:B------:R-:W-:Y:S02]  /*1840*/  IADD3 R8, R3, R5, R100.reuse ;  /* 0x0000000503087210 */ /* 0x100fe40007ffe064 */
[--C-:B------:R-:W-:Y:S01]  /*1850*/  IADD3 R5, R0, R2, R100.reuse ;  /* 0x0000000200057210 */ /* 0x100fe20007ffe064 */
[C---:B------:R-:W-:Y:S01]  /*1860*/  IMAD R0, R37.reuse, c[0x0][0x210], RZ ;  /* 0x0000840025007a24 */ /* 0x040fe200078e02ff */
[----:B------:R-:W-:Y:S01]  /*1870*/  SHF.R.S32.HI R3, RZ, 0x1f, R93 ;  /* 0x0000001fff037819 */ /* 0x000fe2000001145d */
[----:B------:R-:W-:Y:S01]  /*1880*/  IMAD R2, R37, c[0x0][0x1e8], RZ ;  /* 0x00007a0025027a24 */ /* 0x000fe200078e02ff */
[----:B------:R-:W-:Y:S01]  /*1890*/  IADD3 R10, R10, R11, R100 ;  /* 0x0000000b0a0a7210 */ /* 0x000fe20007ffe064 */
[C---:B------:R-:W-:Y:S01]  /*18a0*/  IMAD R0, R36.reuse, c[0x0][0x214], R0 ;  /* 0x0000850024007a24 */ /* 0x040fe200078e0200 */
[----:B------:R-:W-:Y:S01]  /*18b0*/  LEA.HI R88, R3, R93, RZ, 0x3 ;  /* 0x0000005d03587211 */ /* 0x000fe200078f18ff */
[----:B------:R-:W-:Y:S01]  /*18c0*/  IMAD R2, R36, c[0x0][0x1ec], R2 ;  /* 0x00007b0024027a24 */ /* 0x000fe200078e0202 */
[----:B------:R-:W-:Y:S01]  /*18d0*/  SHF.R.S32.HI R3, RZ, 0x1f, R27 ;  /* 0x0000001fff037819 */ /* 0x000fe2000001141b */
[----:B------:R-:W-:Y:S01]  /*18e0*/  IMAD.IADD R146, R165, 0x1, R0 ;  /* 0x00000001a5927824 */ /* 0x000fe200078e0200 */
[----:B------:R-:W-:Y:S01]  /*18f0*/  SHF.R.S32.HI R0, RZ, 0x1f, R94 ;  /* 0x0000001fff007819 */ /* 0x000fe2000001145e */
[----:B------:R-:W-:Y:S01]  /*1900*/  IMAD.IADD R147, R167, 0x1, R2 ;  /* 0x00000001a7937824 */ /* 0x000fe200078e0202 */
[----:B------:R-:W-:Y:S01]  /*1910*/  SHF.R.S32.HI R2, RZ, 0x1f, R95 ;  /* 0x0000001fff027819 */ /* 0x000fe2000001145f */
[----:B------:R-:W-:Y:S01]  /*1920*/  IMAD.SHL.U32 R133, R10, 0x2, RZ ;  /* 0x000000020a857824 */ /* 0x000fe200078e00ff */
[----:B------:R-:W-:Y:S01]  /*1930*/  LEA.HI R89, R0, R94, RZ, 0x3 ;  /* 0x0000005e00597211 */ /* 0x000fe200078f18ff */
[----:B------:R-:W-:Y:S01]  /*1940*/  IMAD R0, R7, c[0x0][0x2b0], RZ ;  /* 0x0000ac0007007a24 */ /* 0x000fe200078e02ff */
[----:B------:R-:W-:Y:S01]  /*1950*/  LEA.HI R90, R2, R95, RZ, 0x3 ;  /* 0x0000005f025a7211 */ /* 0x000fe200078f18ff */
[----:B------:R-:W-:Y:S01]  /*1960*/  IMAD.SHL.U32 R128, R8, 0x2, RZ ;  /* 0x0000000208807824 */ /* 0x000fe200078e00ff */
[----:B------:R-:W-:Y:S01]  /*1970*/  SHF.R.S32.HI R2, RZ, 0x1f, R26 ;  /* 0x0000001fff027819 */ /* 0x000fe2000001141a */
[----:B------:R-:W-:Y:S01]  /*1980*/  IMAD R4, R6, c[0x0][0x2b4], R0 ;  /* 0x0000ad0006047a24 */ /* 0x000fe200078e0200 */
[----:B------:R-:W-:Y:S01]  /*1990*/  LOP3.LUT R0, R98, 0x18, R24, 0xf8, !PT ;  /* 0x0000001862007812 */ /* 0x000fe200078ef818 */
[----:B------:R-:W-:Y:S01]  /*19a0*/  IMAD.SHL.U32 R113, R5, 0x2, RZ ;  /* 0x0000000205717824 */ /* 0x000fe200078e00ff */
[----:B------:R-:W-:Y:S01]  /*19b0*/  LEA.HI R2, R2, R26, RZ, 0x3 ;  /* 0x0000001a02027211 */ /* 0x000fe200078f18ff */
[----:B------:R-:W-:Y:S01]  /*19c0*/  IMAD.IADD R142, R119, 0x1, R4 ;  /* 0x00000001778e7824 */ /* 0x000fe200078e0204 */
[----:B------:R-:W-:-:S02]  /*19d0*/  LOP3.LUT R81, R0, R99, RZ, 0x3c, !PT ;  /* 0x0000006300517212 */ /* 0x000fc400078e3cff */
[----:B------:R-:W-:Y:S02]  /*19e0*/  LOP3.LUT R0, R22, 0xfffffff8, RZ, 0xc0, !PT ;  /* 0xfffffff816007812 */ /* 0x000fe400078ec0ff */
[----:B------:R-:W-:Y:S01]  /*19f0*/  LOP3.LUT R86, R2, 0xfffffff8, RZ, 0xc0, !PT ;  /* 0xfffffff802567812 */ /* 0x000fe200078ec0ff */
[----:B------:R-:W-:Y:S01]  /*1a00*/  IMAD.IADD R81, R100, 0x1, R81 ;  /* 0x0000000164517824 */ /* 0x000fe200078e0251 */
[----:B------:R-:W-:Y:S01]  /*1a10*/  SHF.R.S32.HI R2, RZ, 0x1f, R0 ;  /* 0x0000001fff027819 */ /* 0x000fe20000011400 */
[C---:B------:R-:W-:Y:S01]  /*1a20*/  IMAD.SHL.U32 R135, R0.reuse, 0x2, RZ ;  /* 0x0000000200877824 */ /* 0x040fe200078e00ff */
[----:B------:R-:W-:Y:S02]  /*1a30*/  LEA.HI R3, R3, R27, RZ, 0x3 ;  /* 0x0000001b03037211 */ /* 0x000fe400078f18ff */
[----:B------:R-:W-:Y:S02]  /*1a40*/  SHF.L.U64.HI R137, R0, 0x1, R2 ;  /* 0x0000000100897819 */ /* 0x000fe40000010202 */
[----:B------:R-:W-:-:S02]  /*1a50*/  LOP3.LUT R2, R17, 0xfffffff8, RZ, 0xc0, !PT ;  /* 0xfffffff811027812 */ /* 0x000fc400078ec0ff */
[----:B------:R-:W-:Y:S02]  /*1a60*/  LOP3.LUT R0, R16, 0xfffffff8, RZ, 0xc0, !PT ;  /* 0xfffffff810007812 */ /* 0x000fe400078ec0ff */
[----:B------:R-:W-:Y:S01]  /*1a70*/  LEA R81, R81, 0x100, 0x1 ;  /* 0x0000010051517811 */ /* 0x000fe200078e08ff */
[----:B------:R-:W-:Y:S01]  /*1a80*/  IMAD.SHL.U32 R131, R2, 0x2, RZ ;  /* 0x0000000202837824 */ /* 0x000fe200078e00ff */
[----:B------:R-:W-:Y:S01]  /*1a90*/  LOP3.LUT R87, R3, 0xfffffff8, RZ, 0xc0, !PT ;  /* 0xfffffff803577812 */ /* 0x000fe200078ec0ff */
[----:B------:R-:W-:Y:S01]  /*1aa0*/  IMAD.SHL.U32 R129, R0, 0x2, RZ ;  /* 0x0000000200817824 */ /* 0x000fe200078e00ff */
[----:B------:R-:W-:Y:S02]  /*1ab0*/  LOP3.LUT R90, R90, 0xfffffff8, RZ, 0xc0, !PT ;  /* 0xfffffff85a5a7812 */ /* 0x000fe400078ec0ff */
[----:B------:R-:W-:Y:S02]  /*1ac0*/  LOP3.LUT R89, R89, 0xfffffff8, RZ, 0xc0, !PT ;  /* 0xfffffff859597812 */ /* 0x000fe400078ec0ff */
[----:B------:R-:W-:-:S02]  /*1ad0*/  LOP3.LUT R88, R88, 0xfffffff8, RZ, 0xc0, !PT ;  /* 0xfffffff858587812 */ /* 0x000fc400078ec0ff */
[----:B------:R-:W-:Y:S02]  /*1ae0*/  SHF.R.S32.HI R4, RZ, 0x1f, R2 ;  /* 0x0000001fff047819 */ /* 0x000fe40000011402 */
[----:B------:R-:W-:Y:S02]  /*1af0*/  SHF.R.S32.HI R3, RZ, 0x1f, R0 ;  /* 0x0000001fff037819 */ /* 0x000fe40000011400 */
[C---:B------:R-:W-:Y:S02]  /*1b00*/  IADD3 R82, R81.reuse, 0x40, RZ ;  /* 0x0000004051527810 */ /* 0x040fe40007ffe0ff */
[----:B------:R-:W-:Y:S02]  /*1b10*/  @P0 IADD3 R82, R81, -0x40, RZ ;  /* 0xffffffc051520810 */ /* 0x000fe40007ffe0ff */
[C---:B------:R-:W-:Y:S02]  /*1b20*/  IADD3 R37, R32.reuse, 0x10, RZ ;  /* 0x0000001020257810 */ /* 0x040fe40007ffe0ff */
[----:B------:R-:W-:-:S02]  /*1b30*/  IADD3 R36, R32, 0x30, RZ ;  /* 0x0000003020247810 */ /* 0x000fc40007ffe0ff */
[----:B------:R-:W-:Y:S02]  /*1b40*/  SHF.R.S32.HI R105, RZ, 0x1f, R90 ;  /* 0x0000001fff697819 */ /* 0x000fe4000001145a */
[----:B------:R-:W-:Y:S02]  /*1b50*/  SHF.R.S32.HI R104, RZ, 0x1f, R89 ;  /* 0x0000001fff687819 */ /* 0x000fe40000011459 */
[----:B------:R-:W-:Y:S02]  /*1b60*/  SHF.R.S32.HI R103, RZ, 0x1f, R88 ;  /* 0x0000001fff677819 */ /* 0x000fe40000011458 */
[----:B------:R-:W-:Y:S02]  /*1b70*/  SHF.R.S32.HI R102, RZ, 0x1f, R87 ;  /* 0x0000001fff667819 */ /* 0x000fe40000011457 */
[----:B------:R-:W-:Y:S02]  /*1b80*/  SHF.R.S32.HI R101, RZ, 0x1f, R86 ;  /* 0x0000001fff657819 */ /* 0x000fe40000011456 */
[----:B------:R-:W-:-:S02]  /*1b90*/  SHF.R.S32.HI R134, RZ, 0x3, R16 ;  /* 0x00000003ff867819 */ /* 0x000fc40000011410 */
[----:B------:R-:W-:Y:S02]  /*1ba0*/  SHF.L.U64.HI R132, R2, 0x1, R4 ;  /* 0x0000000102847819 */ /* 0x000fe40000010204 */
[----:B------:R-:W-:Y:S02]  /*1bb0*/  SHF.L.U64.HI R130, R0, 0x1, R3 ;  /* 0x0000000100827819 */ /* 0x000fe40000010203 */
[----:B------:R-:W-:Y:S02]  /*1bc0*/  ISETP.GE.AND P0, PT, R163, 0x1, PT ;  /* 0x00000001a300780c */ /* 0x000fe40003f06270 */
.L_x_352:
[----:B------:R-:W-:Y:S01]  /*1bd0*/  IMAD.SHL.U32 R91, R79, 0x40, RZ ;  /* 0x000000404f5b7824 */ /* 0x000fe200078e00ff */
[----:B------:R-:W-:Y:S04]  /*1be0*/  DEPBAR.LE SB0, 0x0 ;  /* 0x000080000000791a */ /* 0x000fe80000000000 */
[----:B------:R-:W-:Y:S01]  /*1bf0*/  IMAD.IADD R0, R111, 0x1, R91 ;  /* 0x000000016f007824 */ /* 0x000fe200078e025b */
[----:B------:R-:W-:Y:S01]  /*1c00*/  ISETP.NE.AND P1, PT, R170, 0x1, PT ;  /* 0x00000001aa00780c */ /* 0x000fe20003f25270 */
[----:B------:R-:W-:Y:S01]  /*1c10*/  IMAD.MOV.U32 R83, RZ, RZ, RZ ;  /* 0x000000ffff537224 */ /* 0x000fe200078e00ff */
[----:B------:R-:W-:Y:S01]  /*1c20*/  ISETP.GE.AND P2, PT, R163, 0x1, PT ;  /* 0x00000001a300780c */ /* 0x000fe20003f46270 */
[----:B-1----:R-:W-:Y:S01]  /*1c30*/  IMAD.IADD R2, R151, 0x1, R0 ;  /* 0x0000000197027824 */ /* 0x002fe200078e0200 */
        /* <DEDUP_REMOVED lines=9> */
[C---:B------:R-:W-:Y:S03]  /*1cd0*/  @!P0 LEA R4, P1, R3.reuse, c[0x0][0x2a0], 0x2 ;  /* 0x0000a80003048a11 */ /* 0x040fe600078210ff */
[----:B------:R-:W-:Y:S01]  /*1ce0*/  IMAD R84, R0, c[0x0][0x2b8], R2 ;  /* 0x0000ae0000547a24 */ /* 0x000fe200078e0202 */
[----:B------:R-:W-:Y:S03]  /*1cf0*/  @!P0 LEA.HI.X R5, R3, c[0x0][0x2a4], R5, 0x2, P1 ;  /* 0x0000a90003058a11 */ /* 0x000fe600008f1405 */
[----:B------:R-:W-:Y:S01]  /*1d00*/  IMAD.WIDE.U32 R2, R84, c[0x0][0x1e0], RZ ;  /* 0x0000780054027a25 */ /* 0x000fe200078e00ff */
[----:B------:R-:W-:Y:S01]  /*1d10*/  SHF.R.S32.HI R96, RZ, 0x1f, R84 ;  /* 0x0000001fff607819 */ /* 0x000fe20000011454 */
[----:B------:R-:W2:Y:S04]  /*1d20*/  @!P0 LDG.E R83, [R4.64] ;  /* 0x0000000604538981 */ /* 0x000ea8000c1e1900 */
        /* <DEDUP_REMOVED lines=12> */
[----:B----4-:R-:W-:-:S05]  /*1df0*/  @!P2 BRA `(.L_x_329) ;  /* 0x000039700000a947 */ /* 0x010fca0003800000 */
[-C--:B------:R-:W-:Y:S01]  /*1e00*/  IMAD R3, R155, R79.reuse, RZ ;  /* 0x0000004f9b037224 */ /* 0x080fe200078e02ff */
[----:B------:R-:W-:Y:S01]  /*1e10*/  ISETP.NE.AND P0, PT, RZ, UR4, PT ;  /* 0x00000004ff007c0c */ /* 0x000fe2000bf05270 */
[-C--:B------:R-:W-:Y:S01]  /*1e20*/  IMAD R2, R156, R79.reuse, RZ ;  /* 0x0000004f9c027224 */ /* 0x080fe200078e02ff */
[----:B------:R-:W-:Y:S01]  /*1e30*/  SHF.R.S32.HI R0, RZ, 0x1f, R79 ;  /* 0x0000001fff007819 */ /* 0x000fe2000001144f */
[----:B------:R-:W-:Y:S01]  /*1e40*/  IMAD.WIDE.U32 R8, R159, R79, RZ ;  /* 0x0000004f9f087225 */ /* 0x000fe200078e00ff */
[----:B------:R-:W-:Y:S03]  /*1e50*/  IADD3 R4, -R91, R222, RZ ;  /* 0x000000de5b047210 */ /* 0x000fe60007ffe1ff */
[----:B------:R-:W-:Y:S01]  /*1e60*/  IMAD R3, R0, R159, R3 ;  /* 0x0000009f00037224 */ /* 0x000fe200078e0203 */
        /* <DEDUP_REMOVED lines=37> */
[----:B------:R-:W-:Y:S02]  /*20c0*/  LEA.HI.X R9, R0, c[0x0][0x274], R3, 0x1, P0 ;  /* 0x00009d0000097a11 */ /* 0x000fe400000f0c03 */
[C---:B------:R-:W-:Y:S04]  /*20d0*/  LEA R4, P0, R2.reuse, c[0x0][0x288], 0x1 ;  /* 0x0000a20002047a11 */ /* 0x040fe800078008ff */
[----:B------:R-:W-:Y:S02]  /*20e0*/  LEA.HI.X R5, R2, c[0x0][0x28c], R5, 0x1, P0 ;  /* 0x0000a30002057a11 */ /* 0x000fe400000f0c05 */
[----:B------:R-:W-:Y:S01]  /*20f0*/  ISETP.GE.AND P0, PT, R32, c[0x0][0x27c], PT ;  /* 0x00009f0020007a0c */ /* 0x000fe20003f06270 */
[----:B------:R-:W-:Y:S11]  /*2100*/  CS2R R2, SRZ ;  /* 0x0000000000027805 */ /* 0x000ff6000001ff00 */
[----:B------:R-:W-:Y:S01]  /*2110*/  @!UPT UIADD3 URZ, URZ, URZ, URZ ;  /* 0x0000003f3f3ff290 */ /* 0x000fe2000fffe03f */
        /* <DEDUP_REMOVED lines=22> */
.L_x_332:
[----:B------:R-:W-:Y:S05]  /*2280*/  BSYNC B0 ;  /* 0x0000000000007941 */ /* 0x000fea0003800000 */
.L_x_331:
[----:B------:R2:W3:Y:S04]  /*2290*/  SHFL.IDX PT, R65, R14, RZ, 0x1c1f ;  /* 0x001c1fff0e417589 */ /* 0x0004e800000e0000 */
[----:B------:R2:W4:Y:S01]  /*22a0*/  SHFL.IDX PT, R64, R15, RZ, 0x1c1f ;  /* 0x001c1fff0f407589 */ /* 0x00052200000e0000 */
[----:B------:R-:W-:-:S05]  /*22b0*/  @P1 BRA `(.L_x_333) ;  /* 0x0000371000001947 */ /* 0x000fca0003800000 */
[----:B-----5:R-:W-:Y:S01]  /*22c0*/  MOV R0, R19 ;  /* 0x0000001300007202 */ /* 0x020fe20000000f00 */
[----:B-1----:R-:W-:Y:S01]  /*22d0*/  IMAD.MOV.U32 R8, RZ, RZ, R20 ;  /* 0x000000ffff087224 */ /* 0x002fe200078e0014 */
[----:B------:R-:W-:Y:S01]  /*22e0*/  ISETP.GE.AND P0, PT, R24, c[0x0][0x1d4], PT ;  /* 0x0000750018007a0c */ /* 0x000fe20003f06270 */
[----:B------:R-:W-:Y:S01]  /*22f0*/  IMAD.MOV.U32 R5, RZ, RZ, R21 ;  /* 0x000000ffff057224 */ /* 0x000fe200078e0015 */
[----:B------:R-:W-:Y:S01]  /*2300*/  BSSY B0, `(.L_x_334) ;  /* 0x0000057000007945 */ /* 0x000fe20003800000 */
[----:B------:R-:W-:Y:S03]  /*2310*/  IMAD.MOV.U32 R4, RZ, RZ, R18 ;  /* 0x000000ffff047224 */ /* 0x000fe600078e0012 */
[----:B------:R-:W-:Y:S01]  /*2320*/  PRMT R29, R5, 0x5410, R8 ;  /* 0x00005410051d7816 */ /* 0x000fe20000000008 */
[----:B------:R-:W-:Y:S01]  /*2330*/  IMAD.MOV.U32 R8, RZ, RZ, R16 ;  /* 0x000000ffff087224 */ /* 0x000fe200078e0010 */
[----:B------:R-:W-:Y:S01]  /*2340*/  PRMT R28, R0, 0x5410, R4 ;  /* 0x00005410001c7816 */ /* 0x000fe20000000004 */
[----:B------:R-:W-:Y:S01]  /*2350*/  IMAD.MOV.U32 R5, RZ, RZ, R17 ;  /* 0x000000ffff057224 */ /* 0x000fe200078e0011 */
[----:B------:R-:W-:Y:S01]  /*2360*/  MOV R4, R12 ;  /* 0x0000000c00047202 */ /* 0x000fe20000000f00 */
[----:B------:R-:W-:Y:S03]  /*2370*/  IMAD.MOV.U32 R0, RZ, RZ, R13 ;  /* 0x000000ffff007224 */ /* 0x000fe600078e000d */
[----:B------:R-:W-:Y:S01]  /*2380*/  PRMT R23, R5, 0x5410, R8 ;  /* 0x0000541005177816 */ /* 0x000fe20000000008 */
[----:B------:R-:W-:Y:S01]  /*2390*/  IMAD.MOV.U32 R8, RZ, RZ, R52 ;  /* 0x000000ffff087224 */ /* 0x000fe200078e0034 */
[----:B------:R-:W-:Y:S01]  /*23a0*/  PRMT R22, R0, 0x5410, R4 ;  /* 0x0000541000167816 */ /* 0x000fe20000000004 */
[----:B------:R-:W-:Y:S01]  /*23b0*/  IMAD.MOV.U32 R4, RZ, RZ, R6 ;  /* 0x000000ffff047224 */ /* 0x000fe200078e0006 */
[----:B------:R-:W-:Y:S01]  /*23c0*/  MOV R0, R7 ;  /* 0x0000000700007202 */ /* 0x000fe20000000f00 */
[----:B------:R-:W-:Y:S03]  /*23d0*/  IMAD.MOV.U32 R5, RZ, RZ, R53 ;  /* 0x000000ffff057224 */ /* 0x000fe600078e0035 */
[----:B--2---:R-:W-:Y:S01]  /*23e0*/  PRMT R15, R0, 0x5410, R4 ;  /* 0x00005410000f7816 */ /* 0x004fe20000000004 */
[----:B------:R-:W-:Y:S01]  /*23f0*/  IMAD.MOV.U32 R4, RZ, RZ, R48 ;  /* 0x000000ffff047224 */ /* 0x000fe200078e0030 */
[----:B------:R-:W-:Y:S01]  /*2400*/  PRMT R57, R8, 0x5410, R5 ;  /* 0x0000541008397816 */ /* 0x000fe20000000005 */
[----:B------:R-:W-:Y:S01]  /*2410*/  IMAD.MOV.U32 R5, RZ, RZ, R51 ;  /* 0x000000ffff057224 */ /* 0x000fe200078e0033 */
[----:B------:R-:W-:Y:S02]  /*2420*/  MOV R8, R50 ;  /* 0x0000003200087202 */ /* 0x000fe40000000f00 */
[----:B------:R-:W-:Y:S02]  /*2430*/  MOV R0, R49 ;  /* 0x0000003100007202 */ /* 0x000fe40000000f00 */
[----:B------:R-:W-:Y:S01]  /*2440*/  PRMT R56, R8, 0x5410, R5 ;  /* 0x0000541008387816 */ /* 0x000fe20000000005 */
[----:B------:R-:W-:Y:S01]  /*2450*/  IMAD.MOV.U32 R8, RZ, RZ, R46 ;  /* 0x000000ffff087224 */ /* 0x000fe200078e002e */
[----:B------:R-:W-:Y:S01]  /*2460*/  PRMT R55, R4, 0x5410, R0 ;  /* 0x0000541004377816 */ /* 0x000fe20000000000 */
[----:B------:R-:W-:Y:S01]  /*2470*/  IMAD.MOV.U32 R5, RZ, RZ, R47 ;  /* 0x000000ffff057224 */ /* 0x000fe200078e002f */
[----:B------:R-:W-:Y:S01]  /*2480*/  MOV R4, R44 ;  /* 0x0000002c00047202 */ /* 0x000fe20000000f00 */
[----:B------:R-:W-:Y:S03]  /*2490*/  IMAD.MOV.U32 R0, RZ, RZ, R45 ;  /* 0x000000ffff007224 */ /* 0x000fe600078e002d */
[----:B------:R-:W-:Y:S02]  /*24a0*/  PRMT R54, R8, 0x5410, R5 ;  /* 0x0000541008367816 */ /* 0x000fe40000000005 */
[----:B------:R-:W-:Y:S01]  /*24b0*/  PRMT R43, R4, 0x5410, R0 ;  /* 0x00005410042b7816 */ /* 0x000fe20000000000 */
[----:B------:R-:W-:-:S05]  /*24c0*/  @P0 BRA `(.L_x_335) ;  /* 0x000003a000000947 */ /* 0x000fca0003800000 */
[C---:B----4-:R-:W-:Y:S01]  /*24d0*/  LEA R58, P0, R24.reuse, R64, 0x1 ;  /* 0x00000040183a7211 */ /* 0x050fe200078008ff */
[----:B------:R-:W1:Y:S01]  /*24e0*/  LDS.128 R8, [R81+0x6000] ;  /* 0x0060000051087984 */ /* 0x000e620000000c00 */
[----:B------:R-:W-:Y:S01]  /*24f0*/  MOV R4, R2 ;  /* 0x0000000200047202 */ /* 0x000fe20000000f00 */
[----:B------:R-:W-:Y:S01]  /*2500*/  IMAD.MOV.U32 R30, RZ, RZ, R38 ;  /* 0x000000ffff1e7224 */ /* 0x000fe200078e0026 */
[----:B---3--:R-:W-:Y:S01]  /*2510*/  LEA.HI.X R59, R24, R65, R25, 0x1, P0 ;  /* 0x00000041183b7211 */ /* 0x008fe200000f0c19 */
[--C-:B------:R-:W-:Y:S01]  /*2520*/  IMAD.MOV.U32 R40, RZ, RZ, R39.reuse ;  /* 0x000000ffff287224 */ /* 0x100fe200078e0027 */
[----:B------:R-:W-:Y:S11]  /*2530*/  ISETP.GE.AND P0, PT, R32, c[0x0][0x27c], PT ;  /* 0x00009f0020007a0c */ /* 0x000ff60003f06270 */
[----:B------:R-:W-:Y:S02]  /*2540*/  @!UPT UIADD3 URZ, URZ, URZ, URZ ;  /* 0x0000003f3f3ff290 */ /* 0x000fe4000fffe03f */
[----:B------:R-:W-:Y:S02]  /*2550*/  @!P0 SHF.R.U64 R38, R38, 0x10, R39 ;  /* 0x0000001026268819 */ /* 0x000fe40000001227 */
[--C-:B------:R-:W-:Y:S01]  /*2560*/  @!P0 SHF.R.U64 R5, R2, 0x10, R3.reuse ;  /* 0x0000001002058819 */ /* 0x100fe20000001203 */
[----:B------:R-:W-:Y:S01]  /*2570*/  IMAD.MOV.U32 R2, RZ, RZ, R3 ;  /* 0x000000ffff027224 */ /* 0x000fe200078e0003 */
[----:B------:R-:W-:Y:S02]  /*2580*/  @!P0 SHF.R.U32.HI R14, RZ, 0x10, R39 ;  /* 0x00000010ff0e8819 */ /* 0x000fe40000011627 */
[----:B------:R-:W-:Y:S02]  /*2590*/  @!P0 SHF.R.U32.HI R0, RZ, 0x10, R3 ;  /* 0x00000010ff008819 */ /* 0x000fe40000011603 */
[----:B------:R-:W-:Y:S02]  /*25a0*/  @!P0 PRMT R38, R30, 0x5410, R38 ;  /* 0x000054101e268816 */ /* 0x000fe40000000026 */
[----:B------:R-:W-:Y:S02]  /*25b0*/  @!P0 PRMT R4, R4, 0x5410, R5 ;  /* 0x0000541004048816 */ /* 0x000fe40000000005 */
[----:B------:R-:W-:Y:S01]  /*25c0*/  @!P0 PRMT R41, R40, 0x5410, R14 ;  /* 0x0000541028298816 */ /* 0x000fe2000000000e */
[----:B------:R-:W-:Y:S01]  /*25d0*/  @!P0 IMAD.U32 R5, R38, 0x10000, RZ ;  /* 0x0001000026058824 */ /* 0x000fe200078e00ff */
[----:B------:R-:W-:Y:S02]  /*25e0*/  @!P0 PRMT R14, R2, 0x5410, R0 ;  /* 0x00005410020e8816 */ /* 0x000fe40000000000 */
[----:B------:R-:W-:Y:S02]  /*25f0*/  @!P0 SHF.L.U32 R3, R4, 0x10, RZ ;  /* 0x0000001004038819 */ /* 0x000fe400000006ff */
[----:B------:R-:W-:Y:S02]  /*2600*/  @!P0 LOP3.LUT R38, R38, 0xffff0000, RZ, 0xc0, !PT ;  /* 0xffff000026268812 */ /* 0x000fe400078ec0ff */
[----:B------:R-:W-:Y:S01]  /*2610*/  @!P0 LOP3.LUT R4, R4, 0xffff0000, RZ, 0xc0, !PT ;  /* 0xffff000004048812 */ /* 0x000fe200078ec0ff */
[C---:B-1----:R-:W-:Y:S01]  /*2620*/  @!P0 IMAD.U32 R30, R8.reuse, 0x10000, RZ ;  /* 0x00010000081e8824 */ /* 0x042fe200078e00ff */
[----:B------:R-:W-:Y:S01]  /*2630*/  @!P0 LOP3.LUT R0, R8, 0xffff0000, RZ, 0xc0, !PT ;  /* 0xffff000008008812 */ /* 0x000fe200078ec0ff */
[C---:B------:R-:W-:Y:S01]  /*2640*/  @!P0 IMAD.U32 R39, R9.reuse, 0x10000, RZ ;  /* 0x0001000009278824 */ /* 0x040fe200078e00ff */
[----:B------:R-:W-:Y:S03]  /*2650*/  @!P0 LOP3.LUT R2, R9, 0xffff0000, RZ, 0xc0, !PT ;  /* 0xffff000009028812 */ /* 0x000fe600078ec0ff */
[C---:B------:R-:W-:Y:S02]  /*2660*/  @!P0 FMUL.FTZ R40, R0.reuse, R5 ;  /* 0x0000000500288220 */ /* 0x040fe40000410000 */
[-C--:B------:R-:W-:Y:S02]  /*2670*/  @!P0 FMUL.FTZ R0, R0, R3.reuse ;  /* 0x0000000300008220 */ /* 0x080fe40000410000 */
[----:B------:R-:W-:Y:S02]  /*2680*/  @!P0 FMUL.FTZ R42, R2, R38 ;  /* 0x00000026022a8220 */ /* 0x000fe40000410000 */
[----:B------:R-:W-:Y:S01]  /*2690*/  @!P0 FFMA.FTZ R63, R30, R3, -R40 ;  /* 0x000000031e3f8223 */ /* 0x000fe20000010828 */
[----:B------:R-:W-:Y:S01]  /*26a0*/  @!P0 LOP3.LUT R3, R10, 0xffff0000, RZ, 0xc0, !PT ;  /* 0xffff00000a038812 */ /* 0x000fe200078ec0ff */
[----:B------:R-:W-:Y:S01]  /*26b0*/  @!P0 FFMA.FTZ R0, R5, R30, R0 ;  /* 0x0000001e05008223 */ /* 0x000fe20000010000 */
[C---:B------:R-:W-:Y:S01]  /*26c0*/  @!P0 SHF.L.U32 R30, R41.reuse, 0x10, RZ ;  /* 0x00000010291e8819 */ /* 0x040fe200000006ff */
[----:B------:R-:W-:Y:S01]  /*26d0*/  @!P0 IMAD.U32 R5, R14, 0x10000, RZ ;  /* 0x000100000e058824 */ /* 0x000fe200078e00ff */
[----:B------:R-:W-:Y:S01]  /*26e0*/  @!P0 LOP3.LUT R41, R41, 0xffff0000, RZ, 0xc0, !PT ;  /* 0xffff000029298812 */ /* 0x000fe200078ec0ff */
[-C--:B------:R-:W-:Y:S01]  /*26f0*/  @!P0 FMUL.FTZ R2, R2, R4.reuse ;  /* 0x0000000402028220 */ /* 0x080fe20000410000 */
[----:B------:R-:W-:Y:S01]  /*2700*/  @!P0 F2FP.BF16.PACK_AB R0, R0, R63 ;  /* 0x0000003f0000823e */ /* 0x000fe200000010ff */
[----:B------:R-:W-:Y:S01]  /*2710*/  @!P0 FFMA.FTZ R62, R39, R4, -R42 ;  /* 0x00000004273e8223 */ /* 0x000fe2000001082a */
[----:B------:R-:W-:Y:S01]  /*2720*/  @!P0 LOP3.LUT R4, R11, 0xffff0000, RZ, 0xc0, !PT ;  /* 0xffff00000b048812 */ /* 0x000fe200078ec0ff */
[----:B------:R-:W-:Y:S01]  /*2730*/  @!P0 IMAD.U32 R40, R10, 0x10000, RZ ;  /* 0x000100000a288824 */ /* 0x000fe200078e00ff */
[----:B------:R-:W-:Y:S01]  /*2740*/  @!P0 LOP3.LUT R14, R14, 0xffff0000, RZ, 0xc0, !PT ;  /* 0xffff00000e0e8812 */ /* 0x000fe200078ec0ff */
[----:B------:R-:W-:Y:S01]  /*2750*/  @!P0 FMUL.FTZ R60, R3, R30 ;  /* 0x0000001e033c8220 */ /* 0x000fe20000410000 */
[----:B------:R-:W-:Y:S01]  /*2760*/  @!P0 SHF.L.U32 R42, R11, 0x10, RZ ;  /* 0x000000100b2a8819 */ /* 0x000fe200000006ff */
        /* <DEDUP_REMOVED lines=16> */
.L_x_335:
[----:B------:R-:W-:Y:S05]  /*2870*/  BSYNC B0 ;  /* 0x0000000000007941 */ /* 0x000fea0003800000 */
.L_x_334:
[----:B------:R-:W-:Y:S01]  /*2880*/  ISETP.GE.AND P0, PT, R27, c[0x0][0x1d4], PT ;  /* 0x000075001b007a0c */ /* 0x000fe20003f06270 */
[----:B------:R-:W-:Y:S01]  /*2890*/  @!UPT UIADD3 URZ, URZ, URZ, URZ ;  /* 0x0000003f3f3ff290 */ /* 0x000fe2000fffe03f */
[----:B------:R-:W-:Y:S11]  /*28a0*/  BSSY B0, `(.L_x_336) ;  /* 0x0000038000007945 */ /* 0x000ff60003800000 */
[----:B------:R-:W-:-:S05]  /*28b0*/  @P0 BRA `(.L_x_337) ;  /* 0x0000036000000947 */ /* 0x000fca0003800000 */
[C---:B----4-:R-:W-:Y:S01]  /*28c0*/  LEA R40, P0, R87.reuse, R64, 0x1 ;  /* 0x0000004057287211 */ /* 0x050fe200078008ff */
[----:B-1----:R-:W1:Y:S03]  /*28d0*/  LDS.128 R8, [R82+0x6000] ;  /* 0x0060000052087984 */ /* 0x002e660000000c00 */
[----:B---3--:R-:W-:Y:S02]  /*28e0*/  LEA.HI.X R41, R87, R65, R102, 0x1, P0 ;  /* 0x0000004157297211 */ /* 0x008fe400000f0c66 */
[----:B------:R-:W-:Y:S11]  /*28f0*/  ISETP.GE.AND P0, PT, R37, c[0x0][0x27c], PT ;  /* 0x00009f0025007a0c */ /* 0x000ff60003f06270 */
[----:B------:R-:W-:Y:S02]  /*2900*/  @!UPT UIADD3 URZ, URZ, URZ, URZ ;  /* 0x0000003f3f3ff290 */ /* 0x000fe4000fffe03f */
[----:B------:R-:W-:Y:S02]  /*2910*/  @!P0 SHF.R.U64 R4, R44, 0x10, R45 ;  /* 0x000000102c048819 */ /* 0x000fe4000000122d */
[--C-:B------:R-:W-:Y:S02]  /*2920*/  @!P0 SHF.R.U64 R0, R6, 0x10, R7.reuse ;  /* 0x0000001006008819 */ /* 0x100fe40000001207 */
[----:B------:R-:W-:Y:S02]  /*2930*/  @!P0 PRMT R4, R43, 0x5410, R4 ;  /* 0x000054102b048816 */ /* 0x000fe40000000004 */
[C---:B------:R-:W-:Y:S02]  /*2940*/  @!P0 PRMT R0, R15.reuse, 0x5432, R0 ;  /* 0x000054320f008816 */ /* 0x040fe40000000000 */
[----:B------:R-:W-:Y:S01]  /*2950*/  @!P0 SHF.R.U32.HI R6, RZ, 0x10, R7 ;  /* 0x00000010ff068819 */ /* 0x000fe20000011607 */
[----:B------:R-:W-:Y:S01]  /*2960*/  @!P0 IMAD.U32 R7, R4, 0x10000, RZ ;  /* 0x0001000004078824 */ /* 0x000fe200078e00ff */
[----:B------:R-:W-:Y:S01]  /*2970*/  @!P0 SHF.R.U32.HI R38, RZ, 0x10, R45 ;  /* 0x00000010ff268819 */ /* 0x000fe2000001162d */
[----:B------:R-:W-:Y:S01]  /*2980*/  @!P0 IMAD.U32 R5, R0, 0x10000, RZ ;  /* 0x0001000000058824 */ /* 0x000fe200078e00ff */
[----:B------:R-:W-:Y:S02]  /*2990*/  @!P0 PRMT R6, R15, 0x5410, R6 ;  /* 0x000054100f068816 */ /* 0x000fe40000000006 */
[----:B------:R-:W-:Y:S02]  /*29a0*/  @!P0 LOP3.LUT R15, R4, 0xffff0000, RZ, 0xc0, !PT ;  /* 0xffff0000040f8812 */ /* 0x000fe400078ec0ff */
[----:B------:R-:W-:Y:S02]  /*29b0*/  @!P0 LOP3.LUT R4, R0, 0xffff0000, RZ, 0xc0, !PT ;  /* 0xffff000000048812 */ /* 0x000fe400078ec0ff */
[----:B------:R-:W-:Y:S01]  /*29c0*/  @!P0 PRMT R38, R43, 0x5432, R38 ;  /* 0x000054322b268816 */ /* 0x000fe20000000026 */
[C---:B-1----:R-:W-:Y:S01]  /*29d0*/  @!P0 IMAD.U32 R14, R8.reuse, 0x10000, RZ ;  /* 0x00010000080e8824 */ /* 0x042fe200078e00ff */
[----:B------:R-:W-:Y:S02]  /*29e0*/  @!P0 LOP3.LUT R2, R8, 0xffff0000, RZ, 0xc0, !PT ;  /* 0xffff000008028812 */ /* 0x000fe400078ec0ff */
[C---:B------:R-:W-:Y:S02]  /*29f0*/  @!P0 LOP3.LUT R3, R9.reuse, 0xffff0000, RZ, 0xc0, !PT ;  /* 0xffff000009038812 */ /* 0x040fe400078ec0ff */
[----:B------:R-:W-:Y:S01]  /*2a00*/  @!P0 SHF.L.U32 R30, R9, 0x10, RZ ;  /* 0x00000010091e8819 */ /* 0x000fe200000006ff */
[C---:B------:R-:W-:Y:S02]  /*2a10*/  @!P0 FMUL.FTZ R39, R2.reuse, R7 ;  /* 0x0000000702278220 */ /* 0x040fe40000410000 */
[----:B------:R-:W-:Y:S02]  /*2a20*/  @!P0 FMUL.FTZ R0, R2, R5 ;  /* 0x0000000502008220 */ /* 0x000fe40000410000 */
[C---:B------:R-:W-:Y:S02]  /*2a30*/  @!P0 FMUL.FTZ R42, R3.reuse, R15 ;  /* 0x0000000f032a8220 */ /* 0x040fe40000410000 */
[----:B------:R-:W-:Y:S01]  /*2a40*/  @!P0 FFMA.FTZ R45, R14, R5, -R39 ;  /* 0x000000050e2d8223 */ /* 0x000fe20000010827 */
[----:B------:R-:W-:Y:S01]  /*2a50*/  @!P0 SHF.L.U32 R5, R6, 0x10, RZ ;  /* 0x0000001006058819 */ /* 0x000fe200000006ff */
[----:B------:R-:W-:Y:S01]  /*2a60*/  @!P0 FMUL.FTZ R2, R3, R4 ;  /* 0x0000000403028220 */ /* 0x000fe20000410000 */
[----:B------:R-:W-:Y:S01]  /*2a70*/  @!P0 LOP3.LUT R3, R10, 0xffff0000, RZ, 0xc0, !PT ;  /* 0xffff00000a038812 */ /* 0x000fe200078ec0ff */
[----:B------:R-:W-:Y:S01]  /*2a80*/  @!P0 FFMA.FTZ R0, R7, R14, R0 ;  /* 0x0000000e07008223 */ /* 0x000fe20000010000 */
[----:B------:R-:W-:Y:S01]  /*2a90*/  @!P0 LOP3.LUT R6, R6, 0xffff0000, RZ, 0xc0, !PT ;  /* 0xffff000006068812 */ /* 0x000fe200078ec0ff */
[C---:B------:R-:W-:Y:S01]  /*2aa0*/  @!P0 IMAD.U32 R7, R38.reuse, 0x10000, RZ ;  /* 0x0001000026078824 */ /* 0x040fe200078e00ff */
[----:B------:R-:W-:Y:S01]  /*2ab0*/  @!P0 LOP3.LUT R38, R38, 0xffff0000, RZ, 0xc0, !PT ;  /* 0xffff000026268812 */ /* 0x000fe200078ec0ff */
[----:B------:R-:W-:Y:S01]  /*2ac0*/  @!P0 FFMA.FTZ R44, R30, R4, -R42 ;  /* 0x000000041e2c8223 */ /* 0x000fe2000001082a */
[----:B------:R-:W-:Y:S01]  /*2ad0*/  @!P0 LOP3.LUT R4, R11, 0xffff0000, RZ, 0xc0, !PT ;  /* 0xffff00000b048812 */ /* 0x000fe200078ec0ff */
[----:B------:R-:W-:Y:S01]  /*2ae0*/  @!P0 IMAD.U32 R14, R10, 0x10000, RZ ;  /* 0x000100000a0e8824 */ /* 0x000fe200078e00ff */
[----:B------:R-:W-:Y:S01]  /*2af0*/  @!P0 F2FP.BF16.PACK_AB R0, R0, R45 ;  /* 0x0000002d0000823e */ /* 0x000fe200000010ff */
[C---:B------:R-:W-:Y:S02]  /*2b00*/  @!P0 FMUL.FTZ R42, R3.reuse, R7 ;  /* 0x00000007032a8220 */ /* 0x040fe40000410000 */
[-C--:B------:R-:W-:Y:S02]  /*2b10*/  @!P0 FMUL.FTZ R3, R3, R5.reuse ;  /* 0x0000000503038220 */ /* 0x080fe40000410000 */
[----:B------:R-:W-:Y:S02]  /*2b20*/  @!P0 IMAD.U32 R39, R11, 0x10000, RZ ;  /* 0x000100000b278824 */ /* 0x000fe400078e00ff */
        /* <DEDUP_REMOVED lines=15> */
.L_x_337:
[----:B------:R-:W-:Y:S05]  /*2c20*/  BSYNC B0 ;  /* 0x0000000000007941 */ /* 0x000fea0003800000 */
.L_x_336:
        /* <DEDUP_REMOVED lines=11> */
[----:B------:R-:W-:Y:S02]  /*2ce0*/  @!P0 SHF.R.U32.HI R2, RZ, 0x10, R13 ;  /* 0x00000010ff028819 */ /* 0x000fe4000001160d */
[----:B------:R-:W-:Y:S02]  /*2cf0*/  @!P0 PRMT R13, R54, 0x5410, R3 ;  /* 0x00005410360d8816 */ /* 0x000fe40000000003 */
[C---:B------:R-:W-:Y:S02]  /*2d00*/  @!P0 PRMT R0, R22.reuse, 0x5432, R0 ;  /* 0x0000543216008816 */ /* 0x040fe40000000000 */
[----:B------:R-:W-:Y:S01]  /*2d10*/  @!P0 PRMT R5, R22, 0x5410, R2 ;  /* 0x0000541016058816 */ /* 0x000fe20000000002 */
[C---:B------:R-:W-:Y:S01]  /*2d20*/  @!P0 IMAD.U32 R7, R13.reuse, 0x10000, RZ ;  /* 0x000100000d078824 */ /* 0x040fe200078e00ff */
[----:B------:R-:W-:Y:S01]  /*2d30*/  @!P0 SHF.R.U32.HI R15, RZ, 0x10, R47 ;  /* 0x00000010ff0f8819 */ /* 0x000fe2000001162f */
[C---:B------:R-:W-:Y:S01]  /*2d40*/  @!P0 IMAD.U32 R6, R0.reuse, 0x10000, RZ ;  /* 0x0001000000068824 */ /* 0x040fe200078e00ff */
        /* <DEDUP_REMOVED lines=8> */
[-C--:B------:R-:W-:Y:S02]  /*2dd0*/  @!P0 FMUL.FTZ R0, R2, R6.reuse ;  /* 0x0000000602008220 */ /* 0x080fe40000410000 */
[----:B------:R-:W-:Y:S02]  /*2de0*/  @!P0 FMUL.FTZ R30, R3, R13 ;  /* 0x0000000d031e8220 */ /* 0x000fe40000410000 */
        /* <DEDUP_REMOVED lines=13> */
[----:B------:R-:W-:Y:S02]  /*2ec0*/  @!P0 FMUL.FTZ R3, R3, R6 ;  /* 0x0000000603038220 */ /* 0x000fe40000410000 */
        /* <DEDUP_REMOVED lines=16> */
.L_x_339:
[----:B------:R-:W-:Y:S05]  /*2fd0*/  BSYNC B0 ;  /* 0x0000000000007941 */ /* 0x000fea0003800000 */
.L_x_338:
[----:B------:R-:W-:Y:S01]  /*2fe0*/  ISETP.GE.AND P0, PT, R95, c[0x0][0x1d4], PT ;  /* 0x000075005f007a0c */ /* 0x000fe20003f06270 */
[----:B------:R-:W-:Y:S01]  /*2ff0*/  @!UPT UIADD3 URZ, URZ, URZ, URZ ;  /* 0x0000003f3f3ff290 */ /* 0x000fe2000fffe03f */
[----:B------:R-:W-:Y:S11]  /*3000*/  BSSY B0, `(.L_x_340) ;  /* 0x0000038000007945 */ /* 0x000ff60003800000 */
[----:B------:R-:W-:-:S05]  /*3010*/  @P0 BRA `(.L_x_341) ;  /* 0x0000036000000947 */ /* 0x000fca0003800000 */
[C---:B-1--4-:R-:W-:Y:S01]  /*3020*/  LEA R38, P0, R90.reuse, R64, 0x1 ;  /* 0x000000405a267211 */ /* 0x052fe200078008ff */
[----:B------:R-:W1:Y:S03]  /*3030*/  LDS.128 R8, [R82+0x8000] ;  /* 0x0080000052087984 */ /* 0x000e660000000c00 */
        /* <DEDUP_REMOVED lines=52> */
.L_x_341:
[----:B------:R-:W-:Y:S05]  /*3380*/  BSYNC B0 ;  /* 0x0000000000007941 */ /* 0x000fea0003800000 */
.L_x_340:
        /* <DEDUP_REMOVED lines=58> */
.L_x_343:
[----:B------:R-:W-:Y:S05]  /*3730*/  BSYNC B0 ;  /* 0x0000000000007941 */ /* 0x000fea0003800000 */
.L_x_342:
[----:B------:R-:W-:Y:S11]  /*3740*/  ISETP.GE.AND P0, PT, R93, c[0x0][0x1d4], PT ;  /* 0x000075005d007a0c */ /* 0x000ff60003f06270 */
[----:B------:R-:W-:Y:S02]  /*3750*/  @!UPT UIADD3 URZ, URZ, URZ, URZ ;  /* 0x0000003f3f3ff290 */ /* 0x000fe4000fffe03f */
        /* <DEDUP_REMOVED lines=56> */
.L_x_330:
        /* <DEDUP_REMOVED lines=47> */
.L_x_345:
[----:B------:R-:W-:Y:S05]  /*3dd0*/  BSYNC B0 ;  /* 0x0000000000007941 */ /* 0x000fea0003800000 */
.L_x_344:
[----:B------:R2:W3:Y:S04]  /*3de0*/  SHFL.IDX PT, R69, R14, RZ, 0x1c1f ;  /* 0x001c1fff0e457589 */ /* 0x0004e800000e0000 */
[----:B------:R2:W4:Y:S01]  /*3df0*/  SHFL.IDX PT, R68, R15, RZ, 0x1c1f ;  /* 0x001c1fff0f447589 */ /* 0x00052200000e0000 */
[----:B------:R-:W-:-:S05]  /*3e00*/  @P1 BRA `(.L_x_333) ;  /* 0x00001bc000001947 */ /* 0x000fca0003800000 */
[----:B------:R-:W-:Y:S01]  /*3e10*/  ISETP.GE.AND P0, PT, R24, c[0x0][0x1d4], PT ;  /* 0x0000750018007a0c */ /* 0x000fe20003f06270 */
[----:B-1---5:R-:W-:Y:S01]  /*3e20*/  IMAD.MOV.U32 R8, RZ, RZ, R22 ;  /* 0x000000ffff087224 */ /* 0x022fe200078e0016 */
[----:B------:R-:W-:Y:S01]  /*3e30*/  IADD3 R152, -R154, c[0x0][0x1d4], RZ ;  /* 0x000075009a987a10 */ /* 0x000fe20007ffe1ff */
[----:B------:R-:W-:Y:S01]  /*3e40*/  IMAD.MOV.U32 R3, RZ, RZ, R23 ;  /* 0x000000ffff037224 */ /* 0x000fe200078e0017 */
[----:B------:R-:W-:Y:S01]  /*3e50*/  BSSY B0, `(.L_x_346) ;  /* 0x0000097000007945 */ /* 0x000fe20003800000 */
[----:B------:R-:W-:Y:S02]  /*3e60*/  IMAD.MOV.U32 R2, RZ, RZ, R20 ;  /* 0x000000ffff027224 */ /* 0x000fe400078e0014 */
[----:B------:R-:W-:Y:S01]  /*3e70*/  IMAD.MOV.U32 R0, RZ, RZ, R21 ;  /* 0x000000ffff007224 */ /* 0x000fe200078e0015 */
[----:B------:R-:W-:Y:S01]  /*3e80*/  PRMT R30, R3, 0x5410, R8 ;  /* 0x00005410031e7816 */ /* 0x000fe20000000008 */
[----:B------:R-:W-:Y:S01]  /*3e90*/  IMAD.MOV.U32 R3, RZ, RZ, R19 ;  /* 0x000000ffff037224 */ /* 0x000fe200078e0013 */
[----:B------:R-:W-:Y:S02]  /*3ea0*/  MOV R8, R18 ;  /* 0x0000001200087202 */ /* 0x000fe40000000f00 */
        /* <DEDUP_REMOVED lines=18> */
[----:B------:R-:W-:Y:S01]  /*3fd0*/  ISETP.NE.AND P2, PT, R150, RZ, PT ;  /* 0x000000ff9600720c */ /* 0x000fe20003f45270 */
[----:B------:R-:W1:Y:S01]  /*3fe0*/  LDS.128 R52, [R133+0x6100] ;  /* 0x0061000085347984 */ /* 0x000e620000000c00 */
[----:B------:R-:W-:Y:S01]  /*3ff0*/  ISETP.GE.AND P0, PT, R24, c[0x0][0x27c], PT ;  /* 0x00009f0018007a0c */ /* 0x000fe20003f06270 */
[----:B------:R-:W-:Y:S01]  /*4000*/  IMAD.MOV.U32 R45, RZ, RZ, R40 ;  /* 0x000000ffff2d7224 */ /* 0x000fe200078e0028 */
[----:B------:R-:W-:Y:S01]  /*4010*/  SEL R0, R154, R152, !P2 ;  /* 0x000000989a007207 */ /* 0x000fe20005000000 */
[----:B------:R-:W-:Y:S01]  /*4020*/  IMAD.MOV.U32 R9, RZ, RZ, R4 ;  /* 0x000000ffff097224 */ /* 0x000fe200078e0004 */
[----:B------:R-:W-:Y:S01]  /*4030*/  MOV R47, R41 ;  /* 0x00000029002f7202 */ /* 0x000fe20000000f00 */
[----:B------:R-:W-:Y:S01]  /*4040*/  IMAD.MOV.U32 R8, RZ, RZ, R5 ;  /* 0x000000ffff087224 */ /* 0x000fe200078e0005 */
[----:B------:R-:W-:Y:S01]  /*4050*/  SHF.R.S32.HI R2, RZ, 0x1f, R0 ;  /* 0x0000001fff027819 */ /* 0x000fe20000011400 */
[----:B------:R-:W-:Y:S02]  /*4060*/  IMAD.MOV.U32 R3, RZ, RZ, R6 ;  /* 0x000000ffff037224 */ /* 0x000fe400078e0006 */
[----:B------:R-:W-:Y:S01]  /*4070*/  IMAD.MOV.U32 R39, RZ, RZ, R42 ;  /* 0x000000ffff277224 */ /* 0x000fe200078e002a */
[----:B------:R-:W-:Y:S03]  /*4080*/  LEA.HI R0, R2, R0, RZ, 0x4 ;  /* 0x0000000002007211 */ /* 0x000fe600078f20ff */
[--C-:B------:R-:W-:Y:S02]  /*4090*/  @!P0 SHF.R.U64 R46, R40, 0x10, R41.reuse ;  /* 0x00000010282e8819 */ /* 0x100fe40000001229 */
[----:B------:R-:W-:Y:S02]  /*40a0*/  LEA.HI.SX32 R0, R0, R143, 0x1c ;  /* 0x0000008f00007211 */ /* 0x000fe400078fe2ff */
[----:B------:R-:W-:Y:S02]  /*40b0*/  @!P0 SHF.R.U32.HI R44, RZ, 0x10, R41 ;  /* 0x00000010ff2c8819 */ /* 0x000fe40000011629 */
[----:B------:R-:W-:Y:S01]  /*40c0*/  SHF.R.S32.HI R2, RZ, 0x1f, R0 ;  /* 0x0000001fff027819 */ /* 0x000fe20000011400 */
[----:B------:R-:W-:Y:S01]  /*40d0*/  IMAD.SHL.U32 R71, R0, 0x8, RZ ;  /* 0x0000000800477824 */ /* 0x000fe200078e00ff */
[----:B------:R-:W-:Y:S02]  /*40e0*/  @!P0 SHF.R.U64 R10, R4, 0x10, R5 ;  /* 0x00000010040a8819 */ /* 0x000fe40000001205 */
[----:B------:R-:W-:Y:S02]  /*40f0*/  LEA.HI R0, R2, R0, RZ, 0x3 ;  /* 0x0000000002007211 */ /* 0x000fe400078f18ff */
[----:B------:R-:W-:Y:S02]  /*4100*/  @!P0 SHF.R.U32.HI R38, RZ, 0x10, R43 ;  /* 0x00000010ff268819 */ /* 0x000fe4000001162b */
[----:B------:R-:W-:Y:S01]  /*4110*/  @!P0 PRMT R45, R45, 0x5410, R46 ;  /* 0x000054102d2d8816 */ /* 0x000fe2000000002e */
[----:B------:R-:W-:Y:S01]  /*4120*/  IMAD.SHL.U32 R0, R0, 0x200, RZ ;  /* 0x0000020000007824 */ /* 0x000fe200078e00ff */
[----:B------:R-:W-:Y:S02]  /*4130*/  LOP3.LUT R2, R98, 0x38, R71, 0xf8, !PT ;  /* 0x0000003862027812 */ /* 0x000fe400078ef847 */
[----:B------:R-:W-:Y:S02]  /*4140*/  @!P0 SHF.R.U32.HI R4, RZ, 0x10, R5 ;  /* 0x00000010ff048819 */ /* 0x000fe40000011605 */
[----:B------:R-:W-:Y:S02]  /*4150*/  LOP3.LUT R2, R2, R99, RZ, 0x3c, !PT ;  /* 0x0000006302027212 */ /* 0x000fe400078e3cff */
[----:B------:R-:W-:Y:S02]  /*4160*/  LOP3.LUT R0, R0, 0x7ffff000, RZ, 0xc0, !PT ;  /* 0x7ffff00000007812 */ /* 0x000fe400078ec0ff */
[--C-:B------:R-:W-:Y:S01]  /*4170*/  @!P0 SHF.R.U64 R5, R6, 0x10, R7.reuse ;  /* 0x0000001006058819 */ /* 0x100fe20000001207 */
[----:B-1----:R-:W-:Y:S01]  /*4180*/  @!P0 IMAD.U32 R49, R55, 0x10000, RZ ;  /* 0x0001000037318824 */ /* 0x002fe200078e00ff */
[----:B------:R-:W-:Y:S01]  /*4190*/  IADD3 R0, R2, R0, R100 ;  /* 0x0000000002007210 */ /* 0x000fe20007ffe064 */
[----:B------:R-:W-:Y:S01]  /*41a0*/  IMAD.MOV.U32 R2, RZ, RZ, R7 ;  /* 0x000000ffff027224 */ /* 0x000fe200078e0007 */
[----:B------:R-:W-:Y:S02]  /*41b0*/  @!P0 SHF.R.U64 R40, R42, 0x10, R43 ;  /* 0x000000102a288819 */ /* 0x000fe4000000122b */
[----:B------:R-:W-:Y:S01]  /*41c0*/  @!P0 PRMT R6, R9, 0x5410, R10 ;  /* 0x0000541009068816 */ /* 0x000fe2000000000a */
[----:B------:R-:W-:Y:S01]  /*41d0*/  IMAD.SHL.U32 R0, R0, 0x2, RZ ;  /* 0x0000000200007824 */ /* 0x000fe200078e00ff */
[----:B------:R-:W-:Y:S01]  /*41e0*/  @!P0 PRMT R46, R39, 0x5410, R40 ;  /* 0x00005410272e8816 */ /* 0x000fe20000000028 */
[C---:B------:R-:W-:Y:S01]  /*41f0*/  @!P0 IMAD.U32 R9, R52.reuse, 0x10000, RZ ;  /* 0x0001000034098824 */ /* 0x040fe200078e00ff */
[----:B------:R-:W-:Y:S02]  /*4200*/  @!P0 LOP3.LUT R39, R52, 0xffff0000, RZ, 0xc0, !PT ;  /* 0xffff000034278812 */ /* 0x000fe400078ec0ff */
[----:B--2---:R1:W2:Y:S01]  /*4210*/  LDS.128 R12, [R0+0x6100] ;  /* 0x00610000000c7984 */ /* 0x0042a20000000c00 */
[----:B------:R-:W-:Y:S02]  /*4220*/  @!P0 PRMT R44, R47, 0x5410, R44 ;  /* 0x000054102f2c8816 */ /* 0x000fe4000000002c */
[----:B------:R-:W-:Y:S02]  /*4230*/  @!P0 LOP3.LUT R47, R54, 0xffff0000, RZ, 0xc0, !PT ;  /* 0xffff0000362f8812 */ /* 0x000fe400078ec0ff */
[----:B------:R-:W-:Y:S02]  /*4240*/  @!P0 LOP3.LUT R42, R44, 0xffff0000, RZ, 0xc0, !PT ;  /* 0xffff00002c2a8812 */ /* 0x000fe400078ec0ff */
[----:B------:R-:W-:Y:S02]  /*4250*/  @!P0 LOP3.LUT R51, R55, 0xffff0000, RZ, 0xc0, !PT ;  /* 0xffff000037338812 */ /* 0x000fe400078ec0ff */
[----:B------:R-:W-:Y:S02]  /*4260*/  MOV R41, R43 ;  /* 0x0000002b00297202 */ /* 0x000fe40000000f00 */
[----:B------:R-:W-:Y:S02]  /*4270*/  @!P0 LOP3.LUT R43, R53, 0xffff0000, RZ, 0xc0, !PT ;  /* 0xffff0000352b8812 */ /* 0x000fe400078ec0ff */
[----:B------:R-:W-:Y:S01]  /*4280*/  @!P0 PRMT R50, R41, 0x5410, R38 ;  /* 0x0000541029328816 */ /* 0x000fe20000000026 */
[----:B------:R-:W-:Y:S01]  /*4290*/  @!P0 IMAD.U32 R41, R53, 0x10000, RZ ;  /* 0x0001000035298824 */ /* 0x000fe200078e00ff */
[----:B------:R-:W-:Y:S02]  /*42a0*/  @!P0 LOP3.LUT R38, R45, 0xffff0000, RZ, 0xc0, !PT ;  /* 0xffff00002d268812 */ /* 0x000fe400078ec0ff */
[----:B-1----:R-:W-:Y:S02]  /*42b0*/  @!P0 SHF.R.U32.HI R0, RZ, 0x10, R7 ;  /* 0x00000010ff008819 */ /* 0x002fe40000011607 */
[----:B------:R-:W-:Y:S02]  /*42c0*/  @!P0 PRMT R7, R8, 0x5410, R4 ;  /* 0x0000541008078816 */ /* 0x000fe40000000004 */
[----:B------:R-:W-:Y:S02]  /*42d0*/  @!P0 PRMT R10, R2, 0x5410, R0 ;  /* 0x00005410020a8816 */ /* 0x000fe40000000000 */
[----:B------:R-:W-:Y:S01]  /*42e0*/  @!P0 PRMT R8, R3, 0x5410, R5 ;  /* 0x0000541003088816 */ /* 0x000fe20000000005 */
[----:B------:R-:W-:Y:S01]  /*42f0*/  @!P0 IMAD.U32 R3, R6, 0x10000, RZ ;  /* 0x0001000006038824 */ /* 0x000fe200078e00ff */
[----:B------:R-:W-:Y:S01]  /*4300*/  @!P0 SHF.L.U32 R5, R45, 0x10, RZ ;  /* 0x000000102d058819 */ /* 0x000fe200000006ff */
[----:B------:R-:W-:Y:S01]  /*4310*/  @!P0 IMAD.U32 R45, R54, 0x10000, RZ ;  /* 0x00010000362d8824 */ /* 0x000fe200078e00ff */
[----:B------:R-:W-:Y:S01]  /*4320*/  @!P0 LOP3.LUT R4, R6, 0xffff0000, RZ, 0xc0, !PT ;  /* 0xffff000006048812 */ /* 0x000fe200078ec0ff */
[C---:B--2---:R-:W-:Y:S01]  /*4330*/  @!P0 IMAD.U32 R0, R12.reuse, 0x10000, RZ ;  /* 0x000100000c008824 */ /* 0x044fe200078e00ff */
[----:B------:R-:W-:Y:S03]  /*4340*/  @!P0 LOP3.LUT R2, R12, 0xffff0000, RZ, 0xc0, !PT ;  /* 0xffff00000c028812 */ /* 0x000fe600078ec0ff */
[----:B------:R-:W-:Y:S02]  /*4350*/  @!P0 FMUL.FTZ R6, R0, R5 ;  /* 0x0000000500068220 */ /* 0x000fe40000410000 */
[C---:B------:R-:W-:Y:S02]  /*4360*/  @!P0 FMUL.FTZ R40, R2.reuse, R38 ;  /* 0x0000002602288220 */ /* 0x040fe40000410000 */
[-C--:B------:R-:W-:Y:S02]  /*4370*/  @!P0 FMUL.FTZ R2, R2, R4.reuse ;  /* 0x0000000402028220 */ /* 0x080fe40000410000 */
[----:B------:R-:W-:Y:S01]  /*4380*/  @!P0 FFMA.FTZ R77, R39, R4, -R40 ;  /* 0x00000004274d8223 */ /* 0x000fe20000010828 */
[----:B------:R-:W-:Y:S01]  /*4390*/  @!P0 LOP3.LUT R4, R13, 0xffff0000, RZ, 0xc0, !PT ;  /* 0xffff00000d048812 */ /* 0x000fe200078ec0ff */
[-C--:B------:R-:W-:Y:S01]  /*43a0*/  @!P0 FMUL.FTZ R0, R0, R3.reuse ;  /* 0x0000000300008220 */ /* 0x080fe20000410000 */
[----:B------:R-:W-:Y:S01]  /*43b0*/  @!P0 SHF.L.U32 R40, R44, 0x10, RZ ;  /* 0x000000102c288819 */ /* 0x000fe200000006ff */
[----:B------:R-:W-:Y:S01]  /*43c0*/  @!P0 FFMA.FTZ R78, R9, R3, -R6 ;  /* 0x00000003094e8223 */ /* 0x000fe20000010806 */
[----:B------:R-:W-:Y:S01]  /*43d0*/  @!P0 LOP3.LUT R6, R7, 0xffff0000, RZ, 0xc0, !PT ;  /* 0xffff000007068812 */ /* 0x000fe200078ec0ff */
[----:B------:R-:W-:Y:S01]  /*43e0*/  @!P0 IMAD.U32 R3, R13, 0x10000, RZ ;  /* 0x000100000d038824 */ /* 0x000fe200078e00ff */
[C---:B------:R-:W-:Y:S01]  /*43f0*/  @!P0 SHF.L.U32 R44, R46.reuse, 0x10, RZ ;  /* 0x000000102e2c8819 */ /* 0x040fe200000006ff */
[----:B------:R-:W-:Y:S01]  /*4400*/  @!P0 FFMA.FTZ R0, R5, R9, R0 ;  /* 0x0000000905008223 */ /* 0x000fe20000010000 */
[----:B------:R-:W-:Y:S01]  /*4410*/  @!P0 LOP3.LUT R46, R46, 0xffff0000, RZ, 0xc0, !PT ;  /* 0xffff00002e2e8812 */ /* 0x000fe200078ec0ff */
[C---:B------:R-:W-:Y:S02]  /*4420*/  @!P0 FMUL.FTZ R9, R4.reuse, R42 ;  /* 0x0000002a04098220 */ /* 0x040fe40000410000 */
[----:B------:R-:W-:Y:S02]  /*4430*/  @!P0 IMAD.U32 R5, R7, 0x10000, RZ ;  /* 0x0001000007058824 */ /* 0x000fe400078e00ff */
[----:B------:R-:W-:Y:S02]  /*4440*/  @!P0 FMUL.FTZ R7, R3, R40 ;  /* 0x0000002803078220 */ /* 0x000fe40000410000 */
[-C--:B------:R-:W-:Y:S02]  /*4450*/  @!P0 FMUL.FTZ R4, R4, R6.reuse ;  /* 0x0000000604048220 */ /* 0x080fe40000410000 */
[----:B------:R-:W-:Y:S01]  /*4460*/  @!P0 FFMA.FTZ R75, R43, R6, -R9 ;  /* 0x000000062b4b8223 */ /* 0x000fe20000010809 */
[C---:B------:R-:W-:Y:S01]  /*4470*/  @!P0 LOP3.LUT R6, R14.reuse, 0xffff0000, RZ, 0xc0, !PT ;  /* 0xffff00000e068812 */ /* 0x040fe200078ec0ff */
[-C--:B------:R-:W-:Y:S02]  /*4480*/  @!P0 FMUL.FTZ R3, R3, R5.reuse ;  /* 0x0000000503038220 */ /* 0x080fe40000410000 */
[----:B------:R-:W-:Y:S02]  /*4490*/  @!P0 FFMA.FTZ R76, R41, R5, -R7 ;  /* 0x00000005294c8223 */ /* 0x000fe40000010807 */
[----:B------:R-:W-:Y:S02]  /*44a0*/  @!P0 IMAD.U32 R5, R14, 0x10000, RZ ;  /* 0x000100000e058824 */ /* 0x000fe400078e00ff */
[C---:B------:R-:W-:Y:S01]  /*44b0*/  @!P0 IMAD.U32 R7, R8.reuse, 0x10000, RZ ;  /* 0x0001000008078824 */ /* 0x040fe200078e00ff */
[----:B------:R-:W-:Y:S01]  /*44c0*/  @!P0 LOP3.LUT R8, R8, 0xffff0000, RZ, 0xc0, !PT ;  /* 0xffff000008088812 */ /* 0x000fe200078ec0ff */
[----:B------:R-:W-:Y:S02]  /*44d0*/  @!P0 FMUL.FTZ R48, R6, R46 ;  /* 0x0000002e06308220 */ /* 0x000fe40000410000 */
[----:B------:R-:W-:Y:S02]  /*44e0*/  @!P0 FMUL.FTZ R9, R5, R44 ;  /* 0x0000002c05098220 */ /* 0x000fe40000410000 */
[----:B------:R-:W-:Y:S01]  /*44f0*/  @!P0 FFMA.FTZ R2, R38, R39, R2 ;  /* 0x0000002726028223 */ /* 0x000fe20000010002 */
[----:B------:R-:W-:Y:S01]  /*4500*/  @!P0 F2FP.BF16.PACK_AB R38, R77, R78 ;  /* 0x0000004e4d26823e */ /* 0x000fe200000010ff */
[----:B------:R-:W-:Y:S01]  /*4510*/  @!P0 FFMA.FTZ R73, R47, R8, -R48 ;  /* 0x000000082f498223 */ /* 0x000fe20000010830 */
[C---:B------:R-:W-:Y:S01]  /*4520*/  @!P0 SHF.L.U32 R48, R50.reuse, 0x10, RZ ;  /* 0x0000001032308819 */ /* 0x040fe200000006ff */
[-C--:B------:R-:W-:Y:S01]  /*4530*/  @!P0 FMUL.FTZ R5, R5, R7.reuse ;  /* 0x0000000705058220 */ /* 0x080fe20000410000 */
[----:B------:R-:W-:Y:S01]  /*4540*/  @!P0 LOP3.LUT R50, R50, 0xffff0000, RZ, 0xc0, !PT ;  /* 0xffff000032328812 */ /* 0x000fe200078ec0ff */
[----:B------:R-:W-:Y:S01]  /*4550*/  @!P0 FFMA.FTZ R74, R45, R7, -R9 ;  /* 0x000000072d4a8223 */ /* 0x000fe20000010809 */
[----:B------:R-:W-:Y:S01]  /*4560*/  @!P0 F2FP.BF16.PACK_AB R39, R75, R76 ;  /* 0x0000004c4b27823e */ /* 0x000fe200000010ff */
[----:B------:R-:W-:Y:S01]  /*4570*/  @!P0 FMUL.FTZ R6, R6, R8 ;  /* 0x0000000806068220 */ /* 0x000fe20000410000 */
[C---:B------:R-:W-:Y:S01]  /*4580*/  @!P0 LOP3.LUT R8, R15.reuse, 0xffff0000, RZ, 0xc0, !PT ;  /* 0xffff00000f088812 */ /* 0x040fe200078ec0ff */
[----:B------:R-:W-:Y:S01]  /*4590*/  @!P0 IMAD.U32 R7, R15, 0x10000, RZ ;  /* 0x000100000f078824 */ /* 0x000fe200078e00ff */
[----:B------:R-:W-:Y:S01]  /*45a0*/  @!P0 MOV R53, R39 ;  /* 0x0000002700358202 */ /* 0x000fe20000000f00 */
[C---:B------:R-:W-:Y:S01]  /*45b0*/  @!P0 IMAD.U32 R9, R10.reuse, 0x10000, RZ ;  /* 0x000100000a098824 */ /* 0x040fe200078e00ff */
[----:B------:R-:W-:Y:S01]  /*45c0*/  @!P0 LOP3.LUT R10, R10, 0xffff0000, RZ, 0xc0, !PT ;  /* 0xffff00000a0a8812 */ /* 0x000fe200078ec0ff */
[----:B------:R-:W-:Y:S01]  /*45d0*/  @!P0 FFMA.FTZ R3, R40, R41, R3 ;  /* 0x0000002928038223 */ /* 0x000fe20000010003 */
[----:B------:R-:W-:Y:S01]  /*45e0*/  @!P0 F2FP.BF16.PACK_AB R0, R2, R0 ;  /* 0x000000000200823e */ /* 0x000fe200000010ff */
[----:B------:R-:W-:Y:S02]  /*45f0*/  @!P0 FFMA.FTZ R4, R42, R43, R4 ;  /* 0x0000002b2a048223 */ /* 0x000fe40000010004 */
[C---:B------:R-:W-:Y:S01]  /*4600*/  @!P0 FMUL.FTZ R70, R7.reuse, R48 ;  /* 0x0000003007468220 */ /* 0x040fe20000410000 */
[----:B------:R-:W-:Y:S01]  /*4610*/  @!P0 MOV R12, R0 ;  /* 0x00000000000c8202 */ /* 0x000fe20000000f00 */
[----:B------:R-:W-:Y:S01]  /*4620*/  @!P0 FMUL.FTZ R7, R7, R9 ;  /* 0x0000000907078220 */ /* 0x000fe20000410000 */
[----:B------:R-:W-:Y:S01]  /*4630*/  @!P0 F2FP.BF16.PACK_AB R3, R4, R3 ;  /* 0x000000030403823e */ /* 0x000fe200000010ff */
[----:B------:R-:W-:Y:S02]  /*4640*/  @!P0 FFMA.FTZ R5, R44, R45, R5 ;  /* 0x0000002d2c058223 */ /* 0x000fe40000010005 */
[C---:B------:R-:W-:Y:S02]  /*4650*/  @!P0 FMUL.FTZ R72, R8.reuse, R50 ;  /* 0x0000003208488220 */ /* 0x040fe40000410000 */
[-C--:B------:R-:W-:Y:S02]  /*4660*/  @!P0 FMUL.FTZ R8, R8, R10.reuse ;  /* 0x0000000a08088220 */ /* 0x080fe40000410000 */
[----:B------:R-:W-:Y:S02]  /*4670*/  @!P0 FFMA.FTZ R6, R46, R47, R6 ;  /* 0x0000002f2e068223 */ /* 0x000fe40000010006 */
[----:B------:R-:W-:Y:S02]  /*4680*/  @!P0 FFMA.FTZ R7, R48, R49, R7 ;  /* 0x0000003130078223 */ /* 0x000fe40000010007 */
[----:B------:R-:W-:Y:S01]  /*4690*/  @!P0 FFMA.FTZ R70, R49, R9, -R70 ;  /* 0x0000000931468223 */ /* 0x000fe20000010846 */
[----:B------:R-:W-:Y:S01]  /*46a0*/  @!P0 F2FP.BF16.PACK_AB R5, R6, R5 ;  /* 0x000000050605823e */ /* 0x000fe200000010ff */
[----:B------:R-:W-:Y:S01]  /*46b0*/  @!P0 FFMA.FTZ R72, R51, R10, -R72 ;  /* 0x0000000a33488223 */ /* 0x000fe20000010848 */
[----:B------:R-:W-:Y:S01]  /*46c0*/  @!P0 F2FP.BF16.PACK_AB R10, R73, R74 ;  /* 0x0000004a490a823e */ /* 0x000fe200000010ff */
        /* <DEDUP_REMOVED lines=15> */
.L_x_347:
[----:B------:R-:W-:Y:S05]  /*47c0*/  BSYNC B0 ;  /* 0x0000000000007941 */ /* 0x000fea0003800000 */
.L_x_346:
        /* <DEDUP_REMOVED lines=8> */
[----:B-1----:R-:W-:Y:S04]  /*4850*/  SHF.R.S32.HI R2, RZ, 0x1f, R0 ;  /* 0x0000001fff027819 */ /* 0x002fe80000011400 */
        /* <DEDUP_REMOVED lines=8> */
[----:B------:R-:W-:Y:S02]  /*48e0*/  @!P0 PRMT R6, R11, 0x5432, R3 ;  /* 0x000054320b068816 */ /* 0x000fe40000000003 */
[----:B------:R-:W-:Y:S01]  /*48f0*/  @!P0 PRMT R16, R64, 0x5432, R7 ;  /* 0x0000543240108816 */ /* 0x000fe20000000007 */
[----:B------:R-:W-:Y:S01]  /*4900*/  IMAD.SHL.U32 R0, R0, 0x200, RZ ;  /* 0x0000020000007824 */ /* 0x000fe200078e00ff */
[----:B------:R-:W-:Y:S02]  /*4910*/  LOP3.LUT R2, R98, 0x38, R53, 0xf8, !PT ;  /* 0x0000003862027812 */ /* 0x000fe400078ef835 */
[--C-:B------:R-:W-:Y:S02]  /*4920*/  @!P0 SHF.R.U32.HI R8, RZ, 0x10, R59.reuse ;  /* 0x00000010ff088819 */ /* 0x100fe4000001163b */
[----:B------:R-:W-:Y:S02]  /*4930*/  LOP3.LUT R2, R2, R99, RZ, 0x3c, !PT ;  /* 0x0000006302027212 */ /* 0x000fe400078e3cff */
[----:B------:R-:W-:Y:S02]  /*4940*/  LOP3.LUT R0, R0, 0x7ffff000, RZ, 0xc0, !PT ;  /* 0x7ffff00000007812 */ /* 0x000fe400078ec0ff */
[----:B------:R-:W-:Y:S01]  /*4950*/  @!P0 SHF.R.U64 R9, R58, 0x10, R59 ;  /* 0x000000103a098819 */ /* 0x000fe2000000123b */
[----:B-----5:R-:W-:Y:S01]  /*4960*/  @!P0 IMAD.U32 R43, R51, 0x10000, RZ ;  /* 0x00010000332b8824 */ /* 0x020fe200078e00ff */
[----:B------:R-:W-:Y:S02]  /*4970*/  IADD3 R0, R2, R0, R100 ;  /* 0x0000000002007210 */ /* 0x000fe40007ffe064 */
[----:B------:R-:W-:Y:S02]  /*4980*/  @!P0 SHF.R.U32.HI R2, RZ, 0x10, R17 ;  /* 0x00000010ff028819 */ /* 0x000fe40000011611 */
[----:B------:R-:W-:Y:S01]  /*4990*/  @!P0 PRMT R17, R64, 0x5410, R4 ;  /* 0x0000541040118816 */ /* 0x000fe20000000004 */
[----:B------:R-:W-:Y:S01]  /*49a0*/  IMAD.SHL.U32 R0, R0, 0x2, RZ ;  /* 0x0000000200007824 */ /* 0x000fe200078e00ff */
[----:B------:R-:W-:Y:S02]  /*49b0*/  @!P0 SHF.R.U32.HI R5, RZ, 0x10, R19 ;  /* 0x00000010ff058819 */ /* 0x000fe40000011613 */
[----:B------:R-:W-:Y:S01]  /*49c0*/  @!P0 PRMT R4, R11, 0x5410, R2 ;  /* 0x000054100b048816 */ /* 0x000fe20000000002 */
[----:B------:R-:W-:Y:S01]  /*49d0*/  @!P0 IMAD.U32 R7, R17, 0x10000, RZ ;  /* 0x0001000011078824 */ /* 0x000fe200078e00ff */
[----:B--2---:R1:W2:Y:S01]  /*49e0*/  LDS.128 R12, [R0+0x6100] ;  /* 0x00610000000c7984 */ /* 0x0042a20000000c00 */
[----:B------:R-:W-:Y:S01]  /*49f0*/  @!P0 IMAD.U32 R2, R6, 0x10000, RZ ;  /* 0x0001000006028824 */ /* 0x000fe200078e00ff */
[C---:B------:R-:W-:Y:S02]  /*4a00*/  @!P0 PRMT R11, R65.reuse, 0x5410, R8 ;  /* 0x00005410410b8816 */ /* 0x040fe40000000008 */
[----:B------:R-:W-:Y:S01]  /*4a10*/  @!P0 PRMT R8, R28, 0x5410, R5 ;  /* 0x000054101c088816 */ /* 0x000fe20000000005 */
[----:B------:R-:W-:Y:S01]  /*4a20*/  @!P0 IMAD.U32 R5, R4, 0x10000, RZ ;  /* 0x0001000004058824 */ /* 0x000fe200078e00ff */
[----:B------:R-:W-:Y:S01]  /*4a30*/  @!P0 PRMT R41, R65, 0x5432, R9 ;  /* 0x0000543241298816 */ /* 0x000fe20000000009 */
[----:B------:R-:W-:Y:S01]  /*4a40*/  @!P0 IMAD.U32 R9, R48, 0x10000, RZ ;  /* 0x0001000030098824 */ /* 0x000fe200078e00ff */
[----:B------:R-:W-:Y:S01]  /*4a50*/  @!P0 LOP3.LUT R6, R6, 0xffff0000, RZ, 0xc0, !PT ;  /* 0xffff000006068812 */ /* 0x000fe200078ec0ff */
[C---:B------:R-:W-:Y:S01]  /*4a60*/  @!P0 IMAD.U32 R42, R11.reuse, 0x10000, RZ ;  /* 0x000100000b2a8824 */ /* 0x040fe200078e00ff */
[----:B------:R-:W-:Y:S02]  /*4a70*/  @!P0 LOP3.LUT R44, R11, 0xffff0000, RZ, 0xc0, !PT ;  /* 0xffff00000b2c8812 */ /* 0x000fe400078ec0ff */
[----:B------:R-:W-:Y:S02]  /*4a80*/  @!P0 LOP3.LUT R45, R51, 0xffff0000, RZ, 0xc0, !PT ;  /* 0xffff0000332d8812 */ /* 0x000fe400078ec0ff */
[----:B------:R-:W-:Y:S02]  /*4a90*/  @!P0 SHF.L.U32 R40, R50, 0x10, RZ ;  /* 0x0000001032288819 */ /* 0x000fe400000006ff */
[----:B-1----:R-:W-:Y:S01]  /*4aa0*/  @!P0 SHF.R.U64 R0, R18, 0x10, R19 ;  /* 0x0000001012008819 */ /* 0x002fe20000001213 */
[----:B------:R-:W-:Y:S01]  /*4ab0*/  @!P0 IMAD.U32 R18, R16, 0x10000, RZ ;  /* 0x0001000010128824 */ /* 0x000fe200078e00ff */
[----:B------:R-:W-:Y:S02]  /*4ac0*/  @!P0 SHF.L.U32 R19, R49, 0x10, RZ ;  /* 0x0000001031138819 */ /* 0x000fe400000006ff */
[----:B------:R-:W-:Y:S01]  /*4ad0*/  @!P0 PRMT R10, R28, 0x5432, R0 ;  /* 0x000054321c0a8816 */ /* 0x000fe20000000000 */
[----:B--2---:R-:W-:Y:S01]  /*4ae0*/  @!P0 IMAD.U32 R3, R13, 0x10000, RZ ;  /* 0x000100000d038824 */ /* 0x004fe200078e00ff */
[----:B------:R-:W-:Y:S03]  /*4af0*/  @!P0 SHF.L.U32 R0, R12, 0x10, RZ ;  /* 0x000000100c008819 */ /* 0x000fe600000006ff */
[----:B------:R-:W-:Y:S02]  /*4b00*/  @!P0 FMUL.FTZ R38, R3, R18 ;  /* 0x0000001203268220 */ /* 0x000fe40000410000 */
[C---:B------:R-:W-:Y:S02]  /*4b10*/  @!P0 FMUL.FTZ R28, R0.reuse, R7 ;  /* 0x00000007001c8220 */ /* 0x040fe40000410000 */
[-C--:B------:R-:W-:Y:S02]  /*4b20*/  @!P0 FMUL.FTZ R0, R0, R2.reuse ;  /* 0x0000000200008220 */ /* 0x080fe40000410000 */
[----:B------:R-:W-:Y:S01]  /*4b30*/  @!P0 FFMA.FTZ R58, R9, R2, -R28 ;  /* 0x00000002093a8223 */ /* 0x000fe2000001081c */
[----:B------:R-:W-:Y:S01]  /*4b40*/  @!P0 LOP3.LUT R28, R16, 0xffff0000, RZ, 0xc0, !PT ;  /* 0xffff0000101c8812 */ /* 0x000fe200078ec0ff */
[----:B------:R-:W-:Y:S01]  /*4b50*/  @!P0 FFMA.FTZ R0, R7, R9, R0 ;  /* 0x0000000907008223 */ /* 0x000fe20000010000 */
[----:B------:R-:W-:Y:S01]  /*4b60*/  @!P0 LOP3.LUT R2, R13, 0xffff0000, RZ, 0xc0, !PT ;  /* 0xffff00000d028812 */ /* 0x000fe200078ec0ff */
[-C--:B------:R-:W-:Y:S01]  /*4b70*/  @!P0 FMUL.FTZ R3, R3, R5.reuse ;  /* 0x0000000503038220 */ /* 0x080fe20000410000 */
[----:B------:R-:W-:Y:S01]  /*4b80*/  @!P0 LOP3.LUT R16, R17, 0xffff0000, RZ, 0xc0, !PT ;  /* 0xffff000011108812 */ /* 0x000fe200078ec0ff */
[----:B------:R-:W-:Y:S01]  /*4b90*/  @!P0 FFMA.FTZ R57, R19, R5, -R38 ;  /* 0x0000000513398223 */ /* 0x000fe20000010826 */
[----:B------:R-:W-:Y:S01]  /*4ba0*/  @!P0 LOP3.LUT R5, R12, 0xffff0000, RZ, 0xc0, !PT ;  /* 0xffff00000c058812 */ /* 0x000fe200078ec0ff */
[----:B------:R-:W-:Y:S01]  /*4bb0*/  @!P0 FMUL.FTZ R9, R2, R28 ;  /* 0x0000001c02098220 */ /* 0x000fe20000410000 */
[----:B------:R-:W-:Y:S02]  /*4bc0*/  @!P0 LOP3.LUT R7, R4, 0xffff0000, RZ, 0xc0, !PT ;  /* 0xffff000004078812 */ /* 0x000fe400078ec0ff */
[----:B------:R-:W-:Y:S01]  /*4bd0*/  @!P0 LOP3.LUT R38, R49, 0xffff0000, RZ, 0xc0, !PT ;  /* 0xffff000031268812 */ /* 0x000fe200078ec0ff */
[C---:B------:R-:W-:Y:S01]  /*4be0*/  @!P0 FMUL.FTZ R39, R5.reuse, R16 ;  /* 0x0000001005278220 */ /* 0x040fe20000410000 */
[----:B------:R-:W-:Y:S01]  /*4bf0*/  @!P0 LOP3.LUT R17, R48, 0xffff0000, RZ, 0xc0, !PT ;  /* 0xffff000030118812 */ /* 0x000fe200078ec0ff */
[-C--:B------:R-:W-:Y:S02]  /*4c00*/  @!P0 FMUL.FTZ R4, R2, R7.reuse ;  /* 0x0000000702048220 */ /* 0x080fe40000410000 */
[-C--:B------:R-:W-:Y:S01]  /*4c10*/  @!P0 FMUL.FTZ R2, R5, R6.reuse ;  /* 0x0000000605028220 */ /* 0x080fe20000410000 */
[C---:B------:R-:W-:Y:S01]  /*4c20*/  @!P0 LOP3.LUT R5, R15.reuse, 0xffff0000, RZ, 0xc0, !PT ;  /* 0xffff00000f058812 */ /* 0x040fe200078ec0ff */
[----:B------:R-:W-:Y:S02]  /*4c30*/  @!P0 FFMA.FTZ R56, R38, R7, -R9 ;  /* 0x0000000726388223 */ /* 0x000fe40000010809 */
[----:B------:R-:W-:Y:S02]  /*4c40*/  @!P0 IMAD.U32 R7, R15, 0x10000, RZ ;  /* 0x000100000f078824 */ /* 0x000fe400078e00ff */
[----:B------:R-:W-:Y:S01]  /*4c50*/  @!P0 FFMA.FTZ R55, R17, R6, -R39 ;  /* 0x0000000611378223 */ /* 0x000fe20000010827 */
[C---:B------:R-:W-:Y:S01]  /*4c60*/  @!P0 LOP3.LUT R6, R8.reuse, 0xffff0000, RZ, 0xc0, !PT ;  /* 0xffff000008068812 */ /* 0x040fe200078ec0ff */
[----:B------:R-:W-:Y:S02]  /*4c70*/  @!P0 IMAD.U32 R9, R8, 0x10000, RZ ;  /* 0x0001000008098824 */ /* 0x000fe400078e00ff */
[----:B------:R-:W-:Y:S02]  /*4c80*/  @!P0 FMUL.FTZ R8, R7, R42 ;  /* 0x0000002a07088220 */ /* 0x000fe40000410000 */
[----:B------:R-:W-:Y:S02]  /*4c90*/  @!P0 FMUL.FTZ R11, R5, R44 ;  /* 0x0000002c050b8220 */ /* 0x000fe40000410000 */
[-C--:B------:R-:W-:Y:S02]  /*4ca0*/  @!P0 FFMA.FTZ R54, R43, R9.reuse, -R8 ;  /* 0x000000092b368223 */ /* 0x080fe40000010808 */
[-C--:B------:R-:W-:Y:S02]  /*4cb0*/  @!P0 FMUL.FTZ R8, R5, R6.reuse ;  /* 0x0000000605088220 */ /* 0x080fe40000410000 */
[----:B------:R-:W-:Y:S01]  /*4cc0*/  @!P0 FFMA.FTZ R52, R45, R6, -R11 ;  /* 0x000000062d348223 */ /* 0x000fe2000001080b */
[C---:B------:R-:W-:Y:S01]  /*4cd0*/  @!P0 LOP3.LUT R6, R14.reuse, 0xffff0000, RZ, 0xc0, !PT ;  /* 0xffff00000e068812 */ /* 0x040fe200078ec0ff */
[C---:B------:R-:W-:Y:S01]  /*4ce0*/  @!P0 IMAD.U32 R39, R41.reuse, 0x10000, RZ ;  /* 0x0001000029278824 */ /* 0x040fe200078e00ff */
[----:B------:R-:W-:Y:S01]  /*4cf0*/  @!P0 LOP3.LUT R41, R41, 0xffff0000, RZ, 0xc0, !PT ;  /* 0xffff000029298812 */ /* 0x000fe200078ec0ff */
[----:B------:R-:W-:Y:S02]  /*4d00*/  @!P0 IMAD.U32 R5, R14, 0x10000, RZ ;  /* 0x000100000e058824 */ /* 0x000fe400078e00ff */
[C---:B------:R-:W-:Y:S02]  /*4d10*/  @!P0 IMAD.U32 R11, R10.reuse, 0x10000, RZ ;  /* 0x000100000a0b8824 */ /* 0x040fe400078e00ff */
[----:B------:R-:W-:Y:S01]  /*4d20*/  @!P0 FMUL.FTZ R7, R7, R9 ;  /* 0x0000000907078220 */ /* 0x000fe20000410000 */
[----:B------:R-:W-:Y:S01]  /*4d30*/  @!P0 LOP3.LUT R9, R10, 0xffff0000, RZ, 0xc0, !PT ;  /* 0xffff00000a098812 */ /* 0x000fe200078ec0ff */
[----:B------:R-:W-:Y:S01]  /*4d40*/  @!P0 FFMA.FTZ R2, R16, R17, R2 ;  /* 0x0000001110028223 */ /* 0x000fe20000010002 */
[----:B------:R-:W-:Y:S01]  /*4d50*/  @!P0 LOP3.LUT R10, R50, 0xffff0000, RZ, 0xc0, !PT ;  /* 0xffff0000320a8812 */ /* 0x000fe200078ec0ff */
[----:B------:R-:W-:Y:S01]  /*4d60*/  @!P0 FMUL.FTZ R46, R5, R39 ;  /* 0x00000027052e8220 */ /* 0x000fe20000410000 */
[----:B------:R-:W-:Y:S01]  /*4d70*/  @!P0 F2FP.BF16.PACK_AB R16, R55, R58 ;  /* 0x0000003a3710823e */ /* 0x000fe200000010ff */
[----:B------:R-:W-:Y:S01]  /*4d80*/  @!P0 FMUL.FTZ R5, R5, R11 ;  /* 0x0000000b05058220 */ /* 0x000fe20000410000 */
[----:B------:R-:W-:Y:S01]  /*4d90*/  @!P0 F2FP.BF16.PACK_AB R0, R2, R0 ;  /* 0x000000000200823e */ /* 0x000fe200000010ff */
[----:B------:R-:W-:Y:S01]  /*4da0*/  @!P0 FFMA.FTZ R3, R18, R19, R3 ;  /* 0x0000001312038223 */ /* 0x000fe20000010003 */
[----:B------:R-:W-:Y:S01]  /*4db0*/  @!P0 F2FP.BF16.PACK_AB R17, R56, R57 ;  /* 0x000000393811823e */ /* 0x000fe200000010ff */
[C---:B------:R-:W-:Y:S02]  /*4dc0*/  @!P0 FMUL.FTZ R47, R6.reuse, R41 ;  /* 0x00000029062f8220 */ /* 0x040fe40000410000 */
[----:B------:R-:W-:Y:S01]  /*4dd0*/  @!P0 FMUL.FTZ R6, R6, R9 ;  /* 0x0000000906068220 */ /* 0x000fe20000410000 */
[----:B------:R-:W-:Y:S01]  /*4de0*/  @!P0 MOV R49, R17 ;  /* 0x0000001100318202 */ /* 0x000fe20000000f00 */
[----:B------:R-:W-:Y:S02]  /*4df0*/  @!P0 FFMA.FTZ R4, R28, R38, R4 ;  /* 0x000000261c048223 */ /* 0x000fe40000010004 */
[----:B------:R-:W-:Y:S02]  /*4e00*/  @!P0 FFMA.FTZ R5, R39, R40, R5 ;  /* 0x0000002827058223 */ /* 0x000fe40000010005 */
[----:B------:R-:W-:Y:S01]  /*4e10*/  @!P0 FFMA.FTZ R6, R41, R10, R6 ;  /* 0x0000000a29068223 */ /* 0x000fe20000010006 */
[----:B------:R-:W-:Y:S01]  /*4e20*/  @!P0 F2FP.BF16.PACK_AB R3, R4, R3 ;  /* 0x000000030403823e */ /* 0x000fe200000010ff */
        /* <DEDUP_REMOVED lines=10> */
[----:B------:R-:W-:Y:S01]  /*4ed0*/  @!P0 IMAD.MOV.U32 R12, RZ, RZ, R0 ;  /* 0x000000ffff0c8224 */ /* 0x000fe200078e0000 */
[----:B------:R-:W-:Y:S01]  /*4ee0*/  @!P0 MOV R14, R5 ;  /* 0x00000005000e8202 */ /* 0x000fe20000000f00 */
[----:B------:R-:W-:Y:S02]  /*4ef0*/  @!P0 IMAD.MOV.U32 R50, RZ, RZ, R9 ;  /* 0x000000ffff328224 */ /* 0x000fe400078e0009 */
[----:B------:R-:W-:Y:S02]  /*4f00*/  @!P0 IMAD.MOV.U32 R13, RZ, RZ, R3 ;  /* 0x000000ffff0d8224 */ /* 0x000fe400078e0003 */
[----:B------:R-:W-:Y:S01]  /*4f10*/  @!P0 IMAD.MOV.U32 R15, RZ, RZ, R7 ;  /* 0x000000ffff0f8224 */ /* 0x000fe200078e0007 */
[----:B----4-:R-:W-:Y:S05]  /*4f20*/  IADD3 R2, P0, R68, R131, RZ ;  /* 0x0000008344027210 */ /* 0x010fea0007f1e0ff */
[----:B---3--:R-:W-:Y:S01]  /*4f30*/  IMAD.X R3, R69, 0x1, R132, P0 ;  /* 0x0000000145037824 */ /* 0x008fe200000e0684 */
[C---:B------:R-:W-:Y:S04]  /*4f40*/  ISETP.GE.AND P0, PT, R53.reuse, c[0x0][0x1d4], PT ;  /* 0x0000750035007a0c */ /* 0x040fe80003f06270 */
[----:B------:R1:W-:Y:S09]  /*4f50*/  ST.E.128 [R2.64], R48 ;  /* 0x0000003002007985 */ /* 0x0003f2000c101d06 */
[----:B------:R-:W-:Y:S05]  /*4f60*/  @!P0 IMAD.WIDE R4, R53, 0x2, R68 ;  /* 0x0000000235048825 */ /* 0x000fea00078e0244 */
[----:B------:R1:W-:Y:S02]  /*4f70*/  @!P0 ST.E.128 [R4.64], R12 ;  /* 0x0000000c04008985 */ /* 0x0003e4000c101d06 */
.L_x_349:
[----:B------:R-:W-:Y:S05]  /*4f80*/  BSYNC B0 ;  /* 0x0000000000007941 */ /* 0x000fea0003800000 */
.L_x_348:
[----:B------:R-:W-:Y:S11]  /*4f90*/  ISETP.GE.AND P0, PT, R26, c[0x0][0x1d4], PT ;  /* 0x000075001a007a0c */ /* 0x000ff60003f06270 */
[----:B------:R-:W-:Y:S02]  /*4fa0*/  @!UPT UIADD3 URZ, URZ, URZ, URZ ;  /* 0x0000003f3f3ff290 */ /* 0x000fe4000fffe03f */
[----:B------:R-:W-:-:S05]  /*4fb0*/  @P0 BRA `(.L_x_333) ;  /* 0x00000a1000000947 */ /* 0x000fca0003800000 */
[----:B------:R-:W-:Y:S01]  /*4fc0*/  ISETP.NE.AND P1, PT, R148, RZ, PT ;  /* 0x000000ff9400720c */ /* 0x000fe20003f25270 */
[----:B------:R-:W5:Y:S01]  /*4fd0*/  LDS.128 R40, [R113+0x6100] ;  /* 0x0061000071287984 */ /* 0x000f620000000c00 */
[----:B-1--4-:R-:W-:Y:S02]  /*4fe0*/  IADD3 R52, P0, R68, R129, RZ ;  /* 0x0000008144347210 */ /* 0x012fe40007f1e0ff */
[----:B------:R-:W-:Y:S03]  /*4ff0*/  SEL R0, R154, R152, !P1 ;  /* 0x000000989a007207 */ /* 0x000fe60004800000 */
[----:B---3--:R-:W-:Y:S01]  /*5000*/  IMAD.X R53, R69, 0x1, R130, P0 ;  /* 0x0000000145357824 */ /* 0x008fe200000e0682 */
[----:B------:R-:W-:Y:S02]  /*5010*/  SHF.R.S32.HI R2, RZ, 0x1f, R0 ;  /* 0x0000001fff027819 */ /* 0x000fe40000011400 */
[----:B------:R-:W-:Y:S02]  /*5020*/  ISETP.GE.AND P0, PT, R26, c[0x0][0x27c], PT ;  /* 0x00009f001a007a0c */ /* 0x000fe40003f06270 */
[----:B------:R-:W-:Y:S04]  /*5030*/  LEA.HI R0, R2, R0, RZ, 0x4 ;  /* 0x0000000002007211 */ /* 0x000fe800078f20ff */
[----:B------:R-:W-:Y:S04]  /*5040*/  LEA.HI.SX32 R0, R0, R134, 0x1c ;  /* 0x0000008600007211 */ /* 0x000fe800078fe2ff */
[----:B------:R-:W-:Y:S01]  /*5050*/  SHF.R.S32.HI R2, RZ, 0x1f, R0 ;  /* 0x0000001fff027819 */ /* 0x000fe20000011400 */
[----:B------:R-:W-:Y:S02]  /*5060*/  IMAD.SHL.U32 R46, R0, 0x8, RZ ;  /* 0x00000008002e7824 */ /* 0x000fe400078e00ff */
[----:B------:R-:W-:Y:S02]  /*5070*/  @!P0 SHF.R.U64 R3, R22, 0x10, R23 ;  /* 0x0000001016038819 */ /* 0x000fe40000001217 */
[----:B------:R-:W-:Y:S02]  /*5080*/  LEA.HI R0, R2, R0, RZ, 0x3 ;  /* 0x0000000002007211 */ /* 0x000fe400078f18ff */
[----:B------:R-:W-:Y:S02]  /*5090*/  @!P0 SHF.R.U64 R9, R62, 0x10, R63 ;  /* 0x000000103e098819 */ /* 0x000fe4000000123f */
[----:B------:R-:W-:Y:S01]  /*50a0*/  @!P0 SHF.R.U32.HI R5, RZ, 0x10, R23 ;  /* 0x00000010ff058819 */ /* 0x000fe20000011617 */
        /* <DEDUP_REMOVED lines=9> */
[----:B------:R-:W-:Y:S01]  /*5140*/  @!P0 LOP3.LUT R39, R43, 0xffff0000, RZ, 0xc0, !PT ;  /* 0xffff00002b278812 */ /* 0x000fe200078ec0ff */
[----:B------:R-:W-:Y:S01]  /*5150*/  @!P0 IMAD.U32 R22, R28, 0x10000, RZ ;  /* 0x000100001c168824 */ /* 0x000fe200078e00ff */
[----:B------:R-:W-:Y:S01]  /*5160*/  @!P0 SHF.R.U32.HI R2, RZ, 0x10, R21 ;  /* 0x00000010ff028819 */ /* 0x000fe20000011615 */
[----:B------:R-:W-:Y:S01]  /*5170*/  IMAD.SHL.U32 R0, R0, 0x2, RZ ;  /* 0x0000000200007824 */ /* 0x000fe200078e00ff */
[----:B------:R-:W-:Y:S01]  /*5180*/  @!P0 SHF.R.U32.HI R8, RZ, 0x10, R63 ;  /* 0x00000010ff088819 */ /* 0x000fe2000001163f */
[----:B------:R-:W-:Y:S01]  /*5190*/  @!P0 IMAD.U32 R23, R42, 0x10000, RZ ;  /* 0x000100002a178824 */ /* 0x000fe200078e00ff */
[----:B------:R-:W-:Y:S02]  /*51a0*/  @!P0 SHF.R.U64 R4, R60, 0x10, R61 ;  /* 0x000000103c048819 */ /* 0x000fe4000000123d */
[----:B--2---:R1:W2:Y:S01]  /*51b0*/  LDS.128 R12, [R0+0x6100] ;  /* 0x00610000000c7984 */ /* 0x0042a20000000c00 */
[----:B------:R-:W-:Y:S02]  /*51c0*/  @!P0 PRMT R38, R67, 0x5410, R8 ;  /* 0x0000541043268816 */ /* 0x000fe40000000008 */
[----:B------:R-:W-:Y:S01]  /*51d0*/  @!P0 PRMT R8, R30, 0x5410, R5 ;  /* 0x000054101e088816 */ /* 0x000fe20000000005 */
[----:B------:R-:W-:Y:S01]  /*51e0*/  @!P0 IMAD.U32 R30, R43, 0x10000, RZ ;  /* 0x000100002b1e8824 */ /* 0x000fe200078e00ff */
[----:B------:R-:W-:Y:S02]  /*51f0*/  @!P0 PRMT R16, R66, 0x5410, R4 ;  /* 0x0000541042108816 */ /* 0x000fe40000000004 */
[----:B------:R-:W-:Y:S02]  /*5200*/  @!P0 SHF.R.U32.HI R7, RZ, 0x10, R61 ;  /* 0x00000010ff078819 */ /* 0x000fe4000001163d */
[----:B------:R-:W-:Y:S02]  /*5210*/  @!P0 PRMT R4, R29, 0x5410, R2 ;  /* 0x000054101d048816 */ /* 0x000fe40000000002 */
[----:B------:R-:W-:Y:S03]  /*5220*/  @!P0 LOP3.LUT R28, R28, 0xffff0000, RZ, 0xc0, !PT ;  /* 0xffff00001c1c8812 */ /* 0x000fe600078ec0ff */
[----:B------:R-:W-:Y:S01]  /*5230*/  @!P0 IMAD.U32 R5, R4, 0x10000, RZ ;  /* 0x0001000004058824 */ /* 0x000fe200078e00ff */
[----:B-1----:R-:W-:Y:S02]  /*5240*/  @!P0 SHF.R.U64 R0, R20, 0x10, R21 ;  /* 0x0000001014008819 */ /* 0x002fe40000001215 */
[----:B------:R-:W-:Y:S02]  /*5250*/  @!P0 LOP3.LUT R21, R41, 0xffff0000, RZ, 0xc0, !PT ;  /* 0xffff000029158812 */ /* 0x000fe400078ec0ff */
[----:B------:R-:W-:Y:S02]  /*5260*/  @!P0 PRMT R6, R29, 0x5432, R0 ;  /* 0x000054321d068816 */ /* 0x000fe40000000000 */
[----:B------:R-:W-:Y:S01]  /*5270*/  @!P0 PRMT R20, R66, 0x5432, R7 ;  /* 0x0000543242148816 */ /* 0x000fe20000000007 */
[C---:B------:R-:W-:Y:S01]  /*5280*/  @!P0 IMAD.U32 R7, R16.reuse, 0x10000, RZ ;  /* 0x0001000010078824 */ /* 0x040fe200078e00ff */
[----:B------:R-:W-:Y:S02]  /*5290*/  @!P0 LOP3.LUT R16, R16, 0xffff0000, RZ, 0xc0, !PT ;  /* 0xffff000010108812 */ /* 0x000fe400078ec0ff */
[----:B------:R-:W-:Y:S01]  /*52a0*/  @!P0 SHF.L.U32 R2, R6, 0x10, RZ ;  /* 0x0000001006028819 */ /* 0x000fe200000006ff */
[----:B------:R-:W-:Y:S01]  /*52b0*/  @!P0 IMAD.U32 R18, R20, 0x10000, RZ ;  /* 0x0001000014128824 */ /* 0x000fe200078e00ff */
[----:B------:R-:W-:Y:S02]  /*52c0*/  @!P0 LOP3.LUT R6, R6, 0xffff0000, RZ, 0xc0, !PT ;  /* 0xffff000006068812 */ /* 0x000fe400078ec0ff */
[----:B------:R-:W-:Y:S02]  /*52d0*/  @!P0 LOP3.LUT R20, R20, 0xffff0000, RZ, 0xc0, !PT ;  /* 0xffff000014148812 */ /* 0x000fe400078ec0ff */
[----:B------:R-:W-:Y:S01]  /*52e0*/  @!P0 SHF.L.U32 R29, R38, 0x10, RZ ;  /* 0x00000010261d8819 */ /* 0x000fe200000006ff */
[----:B--2---:R-:W-:Y:S01]  /*52f0*/  @!P0 IMAD.U32 R0, R12, 0x10000, RZ ;  /* 0x000100000c008824 */ /* 0x004fe200078e00ff */
        /* <DEDUP_REMOVED lines=8> */
[----:B------:R-:W-:Y:S01]  /*5380*/  @!P0 LOP3.LUT R7, R4, 0xffff0000, RZ, 0xc0, !PT ;  /* 0xffff000004078812 */ /* 0x000fe200078ec0ff */
[-C--:B------:R-:W-:Y:S02]  /*5390*/  @!P0 FMUL.FTZ R3, R3, R5.reuse ;  /* 0x0000000503038220 */ /* 0x080fe40000410000 */
[----:B------:R-:W-:Y:S01]  /*53a0*/  @!P0 FFMA.FTZ R51, R19, R5, -R17 ;  /* 0x0000000513338223 */ /* 0x000fe20000010811 */
[----:B------:R-:W-:Y:S01]  /*53b0*/  @!P0 LOP3.LUT R17, R40, 0xffff0000, RZ, 0xc0, !PT ;  /* 0xffff000028118812 */ /* 0x000fe200078ec0ff */
[----:B------:R-:W-:Y:S01]  /*53c0*/  @!P0 FMUL.FTZ R9, R2, R20 ;  /* 0x0000001402098220 */ /* 0x000fe20000410000 */
[----:B------:R-:W-:Y:S01]  /*53d0*/  @!P0 LOP3.LUT R5, R12, 0xffff0000, RZ, 0xc0, !PT ;  /* 0xffff00000c058812 */ /* 0x000fe200078ec0ff */
[-C--:B------:R-:W-:Y:S02]  /*53e0*/  @!P0 FMUL.FTZ R4, R2, R7.reuse ;  /* 0x0000000702048220 */ /* 0x080fe40000410000 */
[----:B------:R-:W-:Y:S02]  /*53f0*/  @!P0 FFMA.FTZ R50, R21, R7, -R9 ;  /* 0x0000000715328223 */ /* 0x000fe40000010809 */
[C---:B------:R-:W-:Y:S02]  /*5400*/  @!P0 FMUL.FTZ R11, R5.reuse, R16 ;  /* 0x00000010050b8220 */ /* 0x040fe40000410000 */
[-C--:B------:R-:W-:Y:S01]  /*5410*/  @!P0 FMUL.FTZ R2, R5, R6.reuse ;  /* 0x0000000605028220 */ /* 0x080fe20000410000 */
[C---:B------:R-:W-:Y:S01]  /*5420*/  @!P0 LOP3.LUT R5, R15.reuse, 0xffff0000, RZ, 0xc0, !PT ;  /* 0xffff00000f058812 */ /* 0x040fe200078ec0ff */
[----:B------:R-:W-:Y:S02]  /*5430*/  @!P0 IMAD.U32 R7, R15, 0x10000, RZ ;  /* 0x000100000f078824 */ /* 0x000fe400078e00ff */
[----:B------:R-:W-:Y:S01]  /*5440*/  @!P0 FFMA.FTZ R49, R17, R6, -R11 ;  /* 0x0000000611318223 */ /* 0x000fe2000001080b */
[C---:B------:R-:W-:Y:S01]  /*5450*/  @!P0 LOP3.LUT R6, R8.reuse, 0xffff0000, RZ, 0xc0, !PT ;  /* 0xffff000008068812 */ /* 0x040fe200078ec0ff */
[----:B------:R-:W-:Y:S02]  /*5460*/  @!P0 IMAD.U32 R9, R8, 0x10000, RZ ;  /* 0x0001000008098824 */ /* 0x000fe400078e00ff */
[----:B------:R-:W-:Y:S02]  /*5470*/  @!P0 FMUL.FTZ R8, R7, R29 ;  /* 0x0000001d07088220 */ /* 0x000fe40000410000 */
[C---:B------:R-:W-:Y:S02]  /*5480*/  @!P0 FMUL.FTZ R11, R5.reuse, R38 ;  /* 0x00000026050b8220 */ /* 0x040fe40000410000 */
[-C--:B------:R-:W-:Y:S02]  /*5490*/  @!P0 FFMA.FTZ R48, R30, R9.reuse, -R8 ;  /* 0x000000091e308223 */ /* 0x080fe40000010808 */
[-C--:B------:R-:W-:Y:S02]  /*54a0*/  @!P0 FMUL.FTZ R8, R5, R6.reuse ;  /* 0x0000000605088220 */ /* 0x080fe40000410000 */
[----:B------:R-:W-:Y:S01]  /*54b0*/  @!P0 FFMA.FTZ R47, R39, R6, -R11 ;  /* 0x00000006272f8223 */ /* 0x000fe2000001080b */
[C---:B------:R-:W-:Y:S01]  /*54c0*/  @!P0 LOP3.LUT R6, R14.reuse, 0xffff0000, RZ, 0xc0, !PT ;  /* 0xffff00000e068812 */ /* 0x040fe200078ec0ff */
[----:B------:R-:W-:Y:S01]  /*54d0*/  @!P0 IMAD.U32 R5, R14, 0x10000, RZ ;  /* 0x000100000e058824 */ /* 0x000fe200078e00ff */
[C---:B------:R-:W-:Y:S01]  /*54e0*/  @!P0 SHF.L.U32 R11, R10.reuse, 0x10, RZ ;  /* 0x000000100a0b8819 */ /* 0x040fe200000006ff */
[----:B------:R-:W-:Y:S01]  /*54f0*/  @!P0 FMUL.FTZ R7, R7, R9 ;  /* 0x0000000907078220 */ /* 0x000fe20000410000 */
[----:B------:R-:W-:Y:S01]  /*5500*/  @!P0 LOP3.LUT R9, R10, 0xffff0000, RZ, 0xc0, !PT ;  /* 0xffff00000a098812 */ /* 0x000fe200078ec0ff */
[C---:B------:R-:W-:Y:S01]  /*5510*/  @!P0 FMUL.FTZ R44, R5.reuse, R22 ;  /* 0x00000016052c8220 */ /* 0x040fe20000410000 */
[----:B------:R-:W-:Y:S01]  /*5520*/  @!P0 LOP3.LUT R10, R42, 0xffff0000, RZ, 0xc0, !PT ;  /* 0xffff00002a0a8812 */ /* 0x000fe200078ec0ff */
[----:B------:R-:W-:Y:S02]  /*5530*/  @!P0 FMUL.FTZ R45, R6, R28 ;  /* 0x0000001c062d8220 */ /* 0x000fe40000410000 */
[----:B------:R-:W-:Y:S01]  /*5540*/  @!P0 FFMA.FTZ R2, R16, R17, R2 ;  /* 0x0000001110028223 */ /* 0x000fe20000010002 */
[----:B------:R-:W-:Y:S01]  /*5550*/  @!P0 F2FP.BF16.PACK_AB R17, R50, R51 ;  /* 0x000000333211823e */ /* 0x000fe200000010ff */
[-C--:B------:R-:W-:Y:S01]  /*5560*/  @!P0 FMUL.FTZ R5, R5, R11.reuse ;  /* 0x0000000b05058220 */ /* 0x080fe20000410000 */
[----:B------:R-:W-:Y:S01]  /*5570*/  @!P0 F2FP.BF16.PACK_AB R16, R49, R54 ;  /* 0x000000363110823e */ /* 0x000fe200000010ff */
[----:B------:R-:W-:Y:S01]  /*5580*/  @!P0 FFMA.FTZ R44, R23, R11, -R44 ;  /* 0x0000000b172c8223 */ /* 0x000fe2000001082c */
[----:B------:R-:W-:Y:S01]  /*5590*/  @!P0 F2FP.BF16.PACK_AB R11, R47, R48 ;  /* 0x000000302f0b823e */ /* 0x000fe200000010ff */
[----:B------:R-:W-:Y:S01]  /*55a0*/  @!P0 FFMA.FTZ R45, R10, R9, -R45 ;  /* 0x000000090a2d8223 */ /* 0x000fe2000001082d */
[----:B------:R-:W-:Y:S01]  /*55b0*/  @!P0 F2FP.BF16.PACK_AB R0, R2, R0 ;  /* 0x000000000200823e */ /* 0x000fe200000010ff */
[----:B------:R-:W-:Y:S02]  /*55c0*/  @!P0 FFMA.FTZ R3, R18, R19, R3 ;  /* 0x0000001312038223 */ /* 0x000fe40000010003 */
[----:B------:R-:W-:Y:S01]  /*55d0*/  @!P0 FMUL.FTZ R6, R6, R9 ;  /* 0x0000000906068220 */ /* 0x000fe20000410000 */
[----:B------:R-:W-:Y:S01]  /*55e0*/  @!P0 F2FP.BF16.PACK_AB R9, R45, R44 ;  /* 0x0000002c2d09823e */ /* 0x000fe200000010ff */
[----:B------:R-:W-:Y:S01]  /*55f0*/  @!P0 FFMA.FTZ R4, R20, R21, R4 ;  /* 0x0000001514048223 */ /* 0x000fe20000010004 */
[----:B------:R-:W-:Y:S01]  /*5600*/  @!P0 MOV R12, R0 ;  /* 0x00000000000c8202 */ /* 0x000fe20000000f00 */
        /* <DEDUP_REMOVED lines=22> */
.L_x_329:
[----:B------:R1:W2:Y:S01]  /*5770*/  SHFL.IDX PT, R2, R14, RZ, 0x1c1f ;  /* 0x001c1fff0e027589 */ /* 0x0002a200000e0000 */
[----:B------:R-:W-:Y:S03]  /*5780*/  IMAD.IADD R3, R222, 0x1, -R91 ;  /* 0x00000001de037824 */ /* 0x000fe600078e0a5b */
[----:B------:R1:W3:Y:S02]  /*5790*/  SHFL.IDX PT, R0, R15, RZ, 0x1c1f ;  /* 0x001c1fff0f007589 */ /* 0x0002e400000e0000 */
        /* <DEDUP_REMOVED lines=8> */
[----:B-1----:R-:W1:Y:S01]  /*5820*/  @!P2 LDS.128 R12, [R81+0x6000] ;  /* 0x00600000510ca984 */ /* 0x002e620000000c00 */
[C---:B---3--:R-:W-:Y:S04]  /*5830*/  @!P2 LEA R4, P0, R24.reuse, R0, 0x1 ;  /* 0x000000001804a211 */ /* 0x048fe800078008ff */
[----:B--2---:R-:W-:Y:S02]  /*5840*/  @!P2 LEA.HI.X R5, R24, R2, R25, 0x1, P0 ;  /* 0x000000021805a211 */ /* 0x004fe400000f0c19 */
[C---:B------:R-:W-:Y:S04]  /*5850*/  @!P1 LEA R8, P0, R87.reuse, R0, 0x1 ;  /* 0x0000000057089211 */ /* 0x040fe800078008ff */
[----:B------:R-:W-:Y:S02]  /*5860*/  @!P1 LEA.HI.X R9, R87, R2, R102, 0x1, P0 ;  /* 0x0000000257099211 */ /* 0x000fe400000f0c66 */
[C---:B------:R-:W-:Y:S04]  /*5870*/  @!P4 LEA R10, P0, R86.reuse, R0, 0x1 ;  /* 0x00000000560ac211 */ /* 0x040fe800078008ff */
[----:B------:R-:W-:Y:S02]  /*5880*/  @!P4 LEA.HI.X R11, R86, R2, R101, 0x1, P0 ;  /* 0x00000002560bc211 */ /* 0x000fe400000f0c65 */
[C---:B------:R-:W-:Y:S04]  /*5890*/  @!P3 LEA R6, P0, R90.reuse, R0, 0x1 ;  /* 0x000000005a06b211 */ /* 0x040fe800078008ff */
[----:B------:R-:W-:Y:S01]  /*58a0*/  @!P3 LEA.HI.X R7, R90, R2, R105, 0x1, P0 ;  /* 0x000000025a07b211 */ /* 0x000fe200000f0c69 */
[----:B-1----:R-:W-:Y:S04]  /*58b0*/  @!P2 ST.E.128 [R4.64], R12 ;  /* 0x0000000c0400a985 */ /* 0x002fe8000c101d06 */
[----:B------:R-:W1:Y:S04]  /*58c0*/  @!P1 LDS.128 R12, [R82+0x6000] ;  /* 0x00600000520c9984 */ /* 0x000e680000000c00 */
[----:B-1----:R1:W-:Y:S01]  /*58d0*/  @!P1 ST.E.128 [R8.64], R12 ;  /* 0x0000000c08009985 */ /* 0x0023e2000c101d06 */
[----:B------:R-:W-:Y:S03]  /*58e0*/  ISETP.GE.AND P1, PT, R94, c[0x0][0x1d4], PT ;  /* 0x000075005e007a0c */ /* 0x000fe60003f26270 */
[----:B------:R-:W2:Y:S10]  /*58f0*/  @!P4 LDS.128 R16, [R81+0x8000] ;  /* 0x008000005110c984 */ /* 0x000eb40000000c00 */
[C---:B------:R-:W-:Y:S04]  /*5900*/  @!P1 LEA R4, P0, R89.reuse, R0, 0x1 ;  /* 0x0000000059049211 */ /* 0x040fe800078008ff */
[----:B------:R-:W-:Y:S02]  /*5910*/  @!P1 LEA.HI.X R5, R89, R2, R104, 0x1, P0 ;  /* 0x0000000259059211 */ /* 0x000fe400000f0c68 */
[----:B------:R-:W-:Y:S11]  /*5920*/  ISETP.GE.AND P0, PT, R93, c[0x0][0x1d4], PT ;  /* 0x000075005d007a0c */ /* 0x000ff60003f06270 */
[----:B------:R-:W-:Y:S02]  /*5930*/  @!UPT UIADD3 URZ, URZ, URZ, URZ ;  /* 0x0000003f3f3ff290 */ /* 0x000fe4000fffe03f */
[C---:B-1----:R-:W-:Y:S04]  /*5940*/  @!P0 LEA R8, P2, R88.reuse, R0, 0x1 ;  /* 0x0000000058088211 */ /* 0x042fe800078408ff */
[----:B------:R-:W-:Y:S01]  /*5950*/  @!P0 LEA.HI.X R9, R88, R2, R103, 0x1, P2 ;  /* 0x0000000258098211 */ /* 0x000fe200010f0c67 */
[----:B--2---:R-:W-:Y:S04]  /*5960*/  @!P4 ST.E.128 [R10.64], R16 ;  /* 0x000000100a00c985 */ /* 0x004fe8000c101d06 */
[----:B------:R-:W1:Y:S04]  /*5970*/  @!P3 LDS.128 R12, [R82+0x8000] ;  /* 0x00800000520cb984 */ /* 0x000e680000000c00 */
[----:B-1----:R-:W-:Y:S04]  /*5980*/  @!P3 ST.E.128 [R6.64], R12 ;  /* 0x0000000c0600b985 */ /* 0x002fe8000c101d06 */
[----:B------:R-:W1:Y:S04]  /*5990*/  @!P1 LDS.128 R12, [R81+0xa000] ;  /* 0x00a00000510c9984 */ /* 0x000e680000000c00 */
[----:B-1----:R-:W-:Y:S04]  /*59a0*/  @!P1 ST.E.128 [R4.64], R12 ;  /* 0x0000000c04009985 */ /* 0x002fe8000c101d06 */
[----:B------:R-:W1:Y:S04]  /*59b0*/  @!P0 LDS.128 R4, [R82+0xa000] ;  /* 0x00a0000052048984 */ /* 0x000e680000000c00 */
[----:B-1----:R1:W-:Y:S02]  /*59c0*/  @!P0 ST.E.128 [R8.64], R4 ;  /* 0x0000000408008985 */ /* 0x0023e4000c101d06 */
.L_x_333:
[----:B------:R-:W-:Y:S05]  /*59d0*/  BSYNC B1 ;  /* 0x0000000000017941 */ /* 0x000fea0003800000 */
.L_x_328:
[----:B---3--:R-:W-:Y:S01]  /*59e0*/  IMAD.IADD R0, R145, 0x1, -R91 ;  /* 0x0000000191007824 */ /* 0x008fe200078e0a5b */
[C---:B-12--5:R-:W-:Y:S01]  /*59f0*/  LEA R2, P0, R79.reuse, R108, 0x6 ;  /* 0x0000006c4f027211 */ /* 0x066fe200078030ff */
[----:B------:R-:W-:Y:S01]  /*5a00*/  IMAD R6, R96, c[0x0][0x208], RZ ;  /* 0x0000820060067a24 */ /* 0x000fe200078e02ff */
[----:B------:R-:W-:Y:S01]  /*5a10*/  ISETP.NE.AND P3, PT, R112, RZ, PT ;  /* 0x000000ff7000720c */ /* 0x000fe20003f65270 */
[----:B------:R-:W-:Y:S01]  /*5a20*/  IMAD.WIDE.U32 R4, R84, c[0x0][0x208], RZ ;  /* 0x0000820054047a25 */ /* 0x000fe200078e00ff */
[----:B------:R-:W-:Y:S01]  /*5a30*/  LEA.HI.X.SX32 R3, R79, R109, 0x6, P0 ;  /* 0x0000006d4f037211 */ /* 0x000fe200000f36ff */
[----:B------:R-:W-:Y:S01]  /*5a40*/  BSSY B0, `(.L_x_350) ;  /* 0x000004e000007945 */ /* 0x000fe20003800000 */
[----:B------:R-:W-:Y:S01]  /*5a50*/  ISETP.GE.AND P0, PT, R0, 0x21, PT ;  /* 0x000000210000780c */ /* 0x000fe20003f06270 */
[----:B------:R-:W-:Y:S05]  /*5a60*/  IMAD R6, R84, c[0x0][0x20c], R6 ;  /* 0x0000830054067a24 */ /* 0x000fea00078e0206 */
[----:B------:R-:W-:Y:S01]  /*5a70*/  IADD3 R5, R5, R6, RZ ;  /* 0x0000000605057210 */ /* 0x000fe20007ffe0ff */
[----:B------:R-:W-:Y:S04]  /*5a80*/  IMAD R6, R97, c[0x0][0x218], RZ ;  /* 0x0000860061067a24 */ /* 0x000fe800078e02ff */
[C---:B------:R-:W-:Y:S02]  /*5a90*/  IMAD.WIDE.U32 R4, R83.reuse, c[0x0][0x218], R4 ;  /* 0x0000860053047a25 */ /* 0x040fe400078e0004 */
[----:B------:R-:W-:Y:S02]  /*5aa0*/  @P0 IADD3 R11, P1, R2, 0x20, RZ ;  /* 0x00000020020b0810 */ /* 0x000fe40007f3e0ff */
[----:B------:R-:W-:Y:S03]  /*5ab0*/  IMAD R6, R83, c[0x0][0x21c], R6 ;  /* 0x0000870053067a24 */ /* 0x000fe600078e0206 */
[----:B------:R-:W-:Y:S01]  /*5ac0*/  @P0 IMAD.X R12, RZ, RZ, R3, P1 ;  /* 0x000000ffff0c0224 */ /* 0x000fe200008e0603 */
[----:B------:R-:W-:Y:S04]  /*5ad0*/  IADD3 R8, P1, R164, R4, RZ ;  /* 0x00000004a4087210 */ /* 0x000fe80007f3e0ff */
[----:B------:R-:W-:Y:S02]  /*5ae0*/  IADD3.X R10, R146, R5, R6, P1, !PT ;  /* 0x00000005920a7210 */ /* 0x000fe40000ffe406 */
[----:B------:R-:W-:Y:S11]  /*5af0*/  ISETP.GE.AND P1, PT, R0, 0x1, PT ;  /* 0x000000010000780c */ /* 0x000ff60003f26270 */
[----:B------:R-:W-:Y:S02]  /*5b00*/  @!UPT UIADD3 URZ, URZ, URZ, URZ ;  /* 0x0000003f3f3ff290 */ /* 0x000fe4000fffe03f */
[----:B------:R-:W-:Y:S01]  /*5b10*/  @P1 MOV R5, R110 ;  /* 0x0000006e00051202 */ /* 0x000fe20000000f00 */
[----:B------:R-:W-:Y:S02]  /*5b20*/  @P1 IMAD R0, R3, c[0x0][0x258], RZ ;  /* 0x0000960003001a24 */ /* 0x000fe400078e02ff */
[----:B------:R-:W-:Y:S04]  /*5b30*/  @P1 IMAD.MOV.U32 R4, RZ, RZ, R106 ;  /* 0x000000ffff041224 */ /* 0x000fe800078e006a */
[C---:B------:R-:W-:Y:S04]  /*5b40*/  @P1 IMAD.WIDE.U32 R4, R2.reuse, c[0x0][0x258], R4 ;  /* 0x0000960002041a25 */ /* 0x040fe800078e0004 */
[----:B------:R-:W-:Y:S01]  /*5b50*/  @P1 IMAD R2, R2, c[0x0][0x25c], R0 ;  /* 0x0000970002021a24 */ /* 0x000fe200078e0200 */
[----:B------:R-:W-:Y:S01]  /*5b60*/  @P1 LEA R6, P2, R4, c[0x0][0x250], 0x1 ;  /* 0x0000940004061a11 */ /* 0x000fe200078408ff */
[----:B------:R-:W-:Y:S02]  /*5b70*/  @P0 IMAD R0, R12, c[0x0][0x258], RZ ;  /* 0x000096000c000a24 */ /* 0x000fe400078e02ff */
[----:B------:R-:W-:Y:S02]  /*5b80*/  @P1 IMAD.IADD R2, R5, 0x1, R2 ;  /* 0x0000000105021824 */ /* 0x000fe400078e0202 */
[----:B------:R-:W-:Y:S02]  /*5b90*/  @P0 IMAD.MOV.U32 R5, RZ, RZ, R110 ;  /* 0x000000ffff050224 */ /* 0x000fe400078e006e */
[C---:B------:R-:W-:Y:S01]  /*5ba0*/  @P0 IMAD R0, R11.reuse, c[0x0][0x25c], R0 ;  /* 0x000097000b000a24 */ /* 0x040fe200078e0200 */
[----:B------:R-:W-:Y:S02]  /*5bb0*/  @P1 LEA.HI.X R7, R4, c[0x0][0x254], R2, 0x1, P2 ;  /* 0x0000950004071a11 */ /* 0x000fe400010f0c02 */
[----:B------:R-:W-:Y:S02]  /*5bc0*/  @P0 MOV R4, R106 ;  /* 0x0000006a00040202 */ /* 0x000fe40000000f00 */
[C---:B------:R-:W-:Y:S01]  /*5bd0*/  LEA R9, P2, R8.reuse, c[0x0][0x1f8], 0x1 ;  /* 0x00007e0008097a11 */ /* 0x040fe200078408ff */
[----:B------:R-:W-:Y:S01]  /*5be0*/  @!PT LDS RZ, [RZ] ;  /* 0x00000000fffff984 */ /* 0x000fe20000000800 */
[----:B------:R-:W-:Y:S01]  /*5bf0*/  @!PT LDS RZ, [RZ] ;  /* 0x00000000fffff984 */ /* 0x000fe20000000800 */
[----:B------:R-:W-:Y:S01]  /*5c00*/  @!PT LDS RZ, [RZ] ;  /* 0x00000000fffff984 */ /* 0x000fe20000000800 */
[----:B------:R1:W-:Y:S02]  /*5c10*/  @P1 LDGSTS.E.BYPASS.LTC128B.128 [R80+0x100], [R6.64], !P3 ;  /* 0x0010000006501fae */ /* 0x0003e4000d901d46 */
[----:B------:R-:W-:Y:S01]  /*5c20*/  @P0 IMAD.WIDE.U32 R4, R11, c[0x0][0x258], R4 ;  /* 0x000096000b040a25 */ /* 0x000fe200078e0004 */
[----:B------:R-:W-:Y:S01]  /*5c30*/  LEA.HI.X R8, R8, c[0x0][0x1fc], R10, 0x1, P2 ;  /* 0x00007f0008087a11 */ /* 0x000fe200010f0c0a */
[----:B------:R1:W-:Y:S03]  /*5c40*/  @P1 LDGSTS.E.BYPASS.LTC128B.128 [R80+0x2100], [R6.64+0x80], !P6 ;  /* 0x0210008006501fae */ /* 0x0003e6000f101d46 */
[C---:B------:R-:W-:Y:S01]  /*5c50*/  @P0 LEA R2, P2, R4.reuse, c[0x0][0x250], 0x1 ;  /* 0x0000940004020a11 */ /* 0x040fe200078408ff */
[----:B------:R1:W-:Y:S01]  /*5c60*/  @P1 LDGSTS.E.BYPASS.LTC128B.128 [R80+0x4100], [R6.64+0x100], !P5 ;  /* 0x0410010006501fae */ /* 0x0003e2000e901d46 */
[----:B------:R-:W-:Y:S04]  /*5c70*/  @P0 IADD3 R0, R5, R0, RZ ;  /* 0x0000000005000210 */ /* 0x000fe80007ffe0ff */
[----:B------:R-:W-:Y:S02]  /*5c80*/  @P0 LEA.HI.X R3, R4, c[0x0][0x254], R0, 0x1, P2 ;  /* 0x0000950004030a11 */ /* 0x000fe400010f0c00 */
[----:B------:R1:W2:Y:S04]  /*5c90*/  SHFL.IDX PT, R0, R9, RZ, 0x1c1f ;  /* 0x001c1fff09007589 */ /* 0x0002a800000e0000 */
[----:B------:R3:W-:Y:S04]  /*5ca0*/  @P0 LDGSTS.E.BYPASS.LTC128B.128 [R80+0x1100], [R2.64], !P3 ;  /* 0x0110000002500fae */ /* 0x0007e8000d901d46 */
[----:B------:R3:W-:Y:S04]  /*5cb0*/  @P0 LDGSTS.E.BYPASS.LTC128B.128 [R80+0x3100], [R2.64+0x80], !P6 ;  /* 0x0310008002500fae */ /* 0x0007e8000f101d46 */
[----:B------:R3:W-:Y:S01]  /*5cc0*/  @P0 LDGSTS.E.BYPASS.LTC128B.128 [R80+0x5100], [R2.64+0x100], !P5 ;  /* 0x0510010002500fae */ /* 0x0007e2000e901d46 */
[----:B------:R-:W-:Y:S03]  /*5cd0*/  ISETP.GT.AND P0, PT, R85, R92, PT ;  /* 0x0000005c5500720c */ /* 0x000fe60003f04270 */
[----:B------:R-:W0:Y:S04]  /*5ce0*/  LDGDEPBAR ;  /* 0x00000000000079af */ /* 0x000e280000000000 */
[----:B---3--:R1:W3:Y:S01]  /*5cf0*/  SHFL.IDX PT, R2, R8, RZ, 0x1c1f ;  /* 0x001c1fff08027589 */ /* 0x0082e200000e0000 */
[----:B------:R-:W-:Y:S04]  /*5d00*/  DEPBAR.LE SB0, 0x0 ;  /* 0x000080000000791a */ /* 0x000fe80000000000 */
[----:B------:R-:W-:Y:S06]  /*5d10*/  BAR.SYNC.DEFER_BLOCKING 0x0 ;  /* 0x0000000000007b1d */ /* 0x000fec0000010000 */
[----:B------:R-:W-:-:S05]  /*5d20*/  @!P0 BRA `(.L_x_351) ;  /* 0x000001f000008947 */ /* 0x000fca0003800000 */
[----:B--2---:R-:W-:Y:S02]  /*5d30*/  ISETP.GE.AND P2, PT, R24, c[0x0][0x1d4], PT ;  /* 0x0000750018007a0c */ /* 0x004fe40003f46270 */
[----:B------:R-:W-:Y:S02]  /*5d40*/  ISETP.GE.AND P1, PT, R27, c[0x0][0x1d4], PT ;  /* 0x000075001b007a0c */ /* 0x000fe40003f26270 */
[----:B------:R-:W-:Y:S02]  /*5d50*/  ISETP.GE.AND P4, PT, R26, c[0x0][0x1d4], PT ;  /* 0x000075001a007a0c */ /* 0x000fe40003f86270 */
[----:B------:R-:W-:Y:S07]  /*5d60*/  ISETP.GE.AND P3, PT, R95, c[0x0][0x1d4], PT ;  /* 0x000075005f007a0c */ /* 0x000fee0003f66270 */
[----:B------:R-:W2:Y:S01]  /*5d70*/  @!P2 LDS.128 R12, [R81] ;  /* 0x00000000510ca984 */ /* 0x000ea20000000c00 */
[C---:B------:R-:W-:Y:S04]  /*5d80*/  @!P2 LEA R4, P0, R24.reuse, R0, 0x1 ;  /* 0x000000001804a211 */ /* 0x040fe800078008ff */
[----:B---3--:R-:W-:Y:S02]  /*5d90*/  @!P2 LEA.HI.X R5, R24, R2, R25, 0x1, P0 ;  /* 0x000000021805a211 */ /* 0x008fe400000f0c19 */
[C---:B-1----:R-:W-:Y:S04]  /*5da0*/  @!P1 LEA R8, P0, R87.reuse, R0, 0x1 ;  /* 0x0000000057089211 */ /* 0x042fe800078008ff */
[----:B------:R-:W-:Y:S02]  /*5db0*/  @!P1 LEA.HI.X R9, R87, R2, R102, 0x1, P0 ;  /* 0x0000000257099211 */ /* 0x000fe400000f0c66 */
[C---:B------:R-:W-:Y:S04]  /*5dc0*/  @!P4 LEA R10, P0, R86.reuse, R0, 0x1 ;  /* 0x00000000560ac211 */ /* 0x040fe800078008ff */
[----:B------:R-:W-:Y:S02]  /*5dd0*/  @!P4 LEA.HI.X R11, R86, R2, R101, 0x1, P0 ;  /* 0x00000002560bc211 */ /* 0x000fe400000f0c65 */
[C---:B------:R-:W-:Y:S04]  /*5de0*/  @!P3 LEA R6, P0, R90.reuse, R0, 0x1 ;  /* 0x000000005a06b211 */ /* 0x040fe800078008ff */
[----:B------:R-:W-:Y:S01]  /*5df0*/  @!P3 LEA.HI.X R7, R90, R2, R105, 0x1, P0 ;  /* 0x000000025a07b211 */ /* 0x000fe200000f0c69 */
[----:B--2---:R-:W-:Y:S04]  /*5e00*/  @!P2 ST.E.128 [R4.64], R12 ;  /* 0x0000000c0400a985 */ /* 0x004fe8000c101d06 */
[----:B------:R-:W1:Y:S04]  /*5e10*/  @!P1 LDS.128 R12, [R82] ;  /* 0x00000000520c9984 */ /* 0x000e680000000c00 */
        /* <DEDUP_REMOVED lines=16> */
.L_x_351:
[----:B--2---:R-:W-:Y:S05]  /*5f20*/  BSYNC B0 ;  /* 0x0000000000007941 */ /* 0x004fea0003800000 */
.L_x_350:
[C---:B------:R-:W-:Y:S02]  /*5f30*/  ISETP.GT.AND P0, PT, R79.reuse, R144, PT ;  /* 0x000000904f00720c */ /* 0x040fe40003f04270 */
[----:B------:R-:W-:Y:S02]  /*5f40*/  IADD3 R79, R79, -0x1, RZ ;  /* 0xffffffff4f4f7810 */ /* 0x000fe40007ffe0ff */
[----:B------:R-:W-:Y:S09]  /*5f50*/  ISETP.NE.AND P2, PT, R112, RZ, PT ;  /* 0x000000ff7000720c */ /* 0x000ff20003f45270 */
[----:B---3--:R-:W-:Y:S01]  /*5f60*/  @P0 SHF.R.S32.HI R2, RZ, 0x1f, R79 ;  /* 0x0000001fff020819 */ /* 0x008fe2000001144f */
[----:B------:R-:W-:Y:S02]  /*5f70*/  @P0 IMAD R0, R158, R79, RZ ;  /* 0x0000004f9e000224 */ /* 0x000fe400078e02ff */
[----:B-1----:R-:W-:Y:S02]  /*5f80*/  @P0 IMAD.MOV.U32 R4, RZ, RZ, R116 ;  /* 0x000000ffff040224 */ /* 0x002fe400078e0074 */
[----:B------:R-:W-:Y:S02]  /*5f90*/  @P0 IMAD.MOV.U32 R5, RZ, RZ, R115 ;  /* 0x000000ffff050224 */ /* 0x000fe400078e0073 */
[-C--:B------:R-:W-:Y:S02]  /*5fa0*/  @P0 IMAD R0, R2, R162.reuse, R0 ;  /* 0x000000a202000224 */ /* 0x080fe400078e0200 */
[----:B------:R-:W-:Y:S04]  /*5fb0*/  @P0 IMAD.WIDE.U32 R4, R79, R162, R4 ;  /* 0x000000a24f040225 */ /* 0x000fe800078e0004 */
[----:B------:R-:W-:Y:S01]  /*5fc0*/  @P0 IMAD.IADD R0, R5, 0x1, R0 ;  /* 0x0000000105000824 */ /* 0x000fe200078e0200 */
[C---:B------:R-:W-:Y:S04]  /*5fd0*/  @P0 LEA R2, P1, R4.reuse, c[0x0][0x220], 0x1 ;  /* 0x0000880004020a11 */ /* 0x040fe800078208ff */
        /* <DEDUP_REMOVED lines=14> */
[----:B------:R-:W2:Y:S04]  /*60c0*/  LDL R223, [R1+0x64] ;  /* 0x0000640001df7983 */ /* 0x000ea80000100800 */
[----:B------:R3:W5:Y:S04]  /*60d0*/  LDL R13, [R1+0x58] ;  /* 0x00005800010d7983 */ /* 0x0007680000100800 */
[----:B------:R-:W-:Y:S01]  /*60e0*/  BAR.SYNC.DEFER_BLOCKING 0x0 ;  /* 0x0000000000007b1d */ /* 0x000fe20000010000 */
[----:B--2---:R-:W-:-:S04]  /*60f0*/  IADD3 R0, R223, 0x3f, RZ ;  /* 0x0000003fdf007810 */ /* 0x004fc80007ffe0ff */
[----:B-1----:R-:W-:-:S04]  /*6100*/  SHF.R.S32.HI R2, RZ, 0x1f, R0 ;  /* 0x0000001fff027819 */ /* 0x002fc80000011400 */
[----:B------:R-:W-:-:S04]  /*6110*/  LEA.HI R0, R2, R0, RZ, 0x6 ;  /* 0x0000000002007211 */ /* 0x000fc800078f30ff */
[----:B------:R-:W-:Y:S02]  /*6120*/  SHF.R.S32.HI R5, RZ, 0x6, R0 ;  /* 0x00000006ff057819 */ /* 0x000fe40000011400 */
.L_x_327:
[----:B---3--:R-:W-:Y:S01]  /*6130*/  IMAD.MOV.U32 R0, RZ, RZ, c[0x0][0x2c4] ;  /* 0x0000b100ff007624 */ /* 0x008fe200078e00ff */
[----:B------:R2:W-:Y:S01]  /*6140*/  STL.64 [R1], R168 ;  /* 0x000000a801007387 */ /* 0x0005e20000100a00 */
[----:B------:R-:W-:-:S03]  /*6150*/  IMAD.MOV.U32 R6, RZ, RZ, c[0x0][0x32c] ;  /* 0x0000cb00ff067624 */ /* 0x000fc600078e00ff */
[----:B------:R-:W-:Y:S02]  /*6160*/  ISETP.NE.AND P2, PT, R0, 0x1, PT ;  /* 0x000000010000780c */ /* 0x000fe40003f45270 */
[----:B------:R-:W-:Y:S02]  /*6170*/  IADD3 R0, R153, 0x7f, RZ ;  /* 0x0000007f99007810 */ /* 0x000fe40007ffe0ff */
[----:B------:R-:W-:-:S09]  /*6180*/  ISETP.GE.AND P1, PT, R6, 0x1, PT ;  /* 0x000000010600780c */ /* 0x000fd20003f26270 */
[----:B------:R-:W-:-:S05]  /*6190*/  @P2 IMAD.HI.U32 R2, R0, c[0x0][0x2c8], RZ ;  /* 0x0000b20000022a27 */ /* 0x000fca00078e00ff */
[----:B------:R-:W-:-:S04]  /*61a0*/  @P2 SHF.R.U32.HI R0, RZ, c[0x0][0x2cc], R2 ;  /* 0x0000b300ff002a19 */ /* 0x000fc80000011602 */
[----:B------:R-:W-:-:S05]  /*61b0*/  IADD3 R0, R0, 0x1, R223 ;  /* 0x0000000100007810 */ /* 0x000fca0007ffe0df */
[----:B-----5:R-:W-:-:S05]  /*61c0*/  IMAD.IADD R2, R0, 0x1, -R13 ;  /* 0x0000000100027824 */ /* 0x020fca00078e0a0d */
[----:B------:R-:W-:Y:S01]  /*61d0*/  IADD3 R3, R2, c[0x0][0x328], RZ ;  /* 0x0000ca0002037a10 */ /* 0x000fe20007ffe0ff */
[----:B------:R-:W-:Y:S05]  /*61e0*/  @!P1 BRA `(.L_x_353) ;  /* 0x0000010000009947 */ /* 0x000fea0003800000 */
[C---:B--2---:R-:W-:Y:S01]  /*61f0*/  ISETP.GT.AND P0, PT, R2.reuse, RZ, PT ;  /* 0x000000ff0200720c */ /* 0x044fe20003f04270 */
[----:B------:R-:W-:Y:S01]  /*6200*/  BSSY B0, `(.L_x_354) ;  /* 0x000000c000007945 */ /* 0x000fe20003800000 */
        /* <DEDUP_REMOVED lines=8> */
.L_x_355:
[----:B------:R-:W-:-:S13]  /*6290*/  ISETP.NE.AND P0, PT, R6, 0x1, PT ;  /* 0x000000010600780c */ /* 0x000fda0003f05270 */
[----:B------:R-:W-:-:S05]  /*62a0*/  @P0 IMAD.HI.U32 R2, R0, c[0x0][0x330], RZ ;  /* 0x0000cc0000020a27 */ /* 0x000fca00078e00ff */
[----:B------:R-:W-:Y:S02]  /*62b0*/  @P0 SHF.R.U32.HI R0, RZ, c[0x0][0x334], R2 ;  /* 0x0000cd00ff000a19 */ /* 0x000fe40000011602 */
.L_x_356:
[----:B------:R-:W-:Y:S05]  /*62c0*/  BSYNC B0 ;  /* 0x0000000000007941 */ /* 0x000fea0003800000 */
.L_x_354:
[----:B------:R-:W-:-:S05]  /*62d0*/  IMAD R0, R0, R6, c[0x0][0x32c] ;  /* 0x0000cb0000007624 */ /* 0x000fca00078e0206 */
[----:B------:R-:W-:-:S04]  /*62e0*/  IMNMX R3, R3, R0, PT ;  /* 0x0000000003037217 */ /* 0x000fc80003800200 */
.L_x_353:
[----:B--2---:R-:W-:Y:S01]  /*62f0*/  IADD3 R2, R3, 0x3f, RZ ;  /* 0x0000003f03027810 */ /* 0x004fe20007ffe0ff */
[----:B------:R-:W-:-:S03]  /*6300*/  @P2 IMAD.HI.U32 R3, R153, c[0x0][0x2c8], RZ ;  /* 0x0000b20099032a27 */ /* 0x000fc600078e00ff */
[----:B------:R-:W-:Y:S01]  /*6310*/  SHF.R.S32.HI R4, RZ, 0x1f, R2 ;  /* 0x0000001fff047819 */ /* 0x000fe20000011402 */
[----:B------:R-:W-:Y:S01]  /*6320*/  IMAD.MOV.U32 R0, RZ, RZ, R153 ;  /* 0x000000ffff007224 */ /* 0x000fe200078e0099 */
[----:B------:R-:W-:Y:S02]  /*6330*/  @P2 SHF.R.U32.HI R0, RZ, c[0x0][0x2cc], R3 ;  /* 0x0000b300ff002a19 */ /* 0x000fe40000011603 */
[----:B------:R-:W-:Y:S02]  /*6340*/  LEA.HI R2, R4, R2, RZ, 0x6 ;  /* 0x0000000204027211 */ /* 0x000fe400078f30ff */
[----:B------:R-:W-:Y:S02]  /*6350*/  IADD3 R0, R0, R223, -R13 ;  /* 0x000000df00007210 */ /* 0x000fe40007ffe80d */
[----:B------:R-:W-:Y:S02]  /*6360*/  SHF.R.S32.HI R2, RZ, 0x6, R2 ;  /* 0x00000006ff027819 */ /* 0x000fe40000011402 */
[----:B------:R-:W-:-:S02]  /*6370*/  IADD3 R3, R0, -c[0x0][0x324], RZ ;  /* 0x8000c90000037a10 */ /* 0x000fc40007ffe0ff */
[----:B------:R-:W-:Y:S01]  /*6380*/  IMNMX R201, R2, R5, PT ;  /* 0x0000000502c97217 */ /* 0x000fe20003800200 */
[----:B------:R-:W-:Y:S05]  /*6390*/  @!P1 BRA `(.L_x_357) ;  /* 0x000000f000009947 */ /* 0x000fea0003800000 */
[----:B------:R-:W-:Y:S01]  /*63a0*/  ISETP.GT.AND P0, PT, R0, -0x1, PT ;  /* 0xffffffff0000780c */ /* 0x000fe20003f04270 */
[----:B------:R-:W-:-:S12]  /*63b0*/  BSSY B0, `(.L_x_358) ;  /* 0x000000b000007945 */ /* 0x000fd80003800000 */
[----:B------:R-:W-:Y:S05]  /*63c0*/  @P0 BRA `(.L_x_359) ;  /* 0x0000006000000947 */ /* 0x000fea0003800000 */
[----:B------:R-:W-:Y:S02]  /*63d0*/  ISETP.NE.AND P0, PT, R6, 0x1, PT ;  /* 0x000000010600780c */ /* 0x000fe40003f05270 */
[----:B------:R-:W-:-:S11]  /*63e0*/  LOP3.LUT R0, RZ, R0, RZ, 0x33, !PT ;  /* 0x00000000ff007212 */ /* 0x000fd600078e33ff */
[----:B------:R-:W-:-:S05]  /*63f0*/  @P0 IMAD.HI.U32 R2, R0, c[0x0][0x330], RZ ;  /* 0x0000cc0000020a27 */ /* 0x000fca00078e00ff */
[----:B------:R-:W-:-:S04]  /*6400*/  @P0 SHF.R.U32.HI R0, RZ, c[0x0][0x334], R2 ;  /* 0x0000cd00ff000a19 */ /* 0x000fc80000011602 */
[----:B------:R-:W-:Y:S01]  /*6410*/  LOP3.LUT R0, RZ, R0, RZ, 0x33, !PT ;  /* 0x00000000ff007212 */ /* 0x000fe200078e33ff */
[----:B------:R-:W-:Y:S05]  /*6420*/  BRA `(.L_x_360) ;  /* 0x0000003000007947 */ /* 0x000fea0003800000 */
.L_x_359:
[----:B------:R-:W-:-:S13]  /*6430*/  ISETP.NE.AND P0, PT, R6, 0x1, PT ;  /* 0x000000010600780c */ /* 0x000fda0003f05270 */
[----:B------:R-:W-:-:S05]  /*6440*/  @P0 IMAD.HI.U32 R2, R0, c[0x0][0x330], RZ ;  /* 0x0000cc0000020a27 */ /* 0x000fca00078e00ff */
[----:B------:R-:W-:Y:S02]  /*6450*/  @P0 SHF.R.U32.HI R0, RZ, c[0x0][0x334], R2 ;  /* 0x0000cd00ff000a19 */ /* 0x000fe40000011602 */
.L_x_360:
[----:B------:R-:W-:Y:S05]  /*6460*/  BSYNC B0 ;  /* 0x0000000000007941 */ /* 0x000fea0003800000 */
.L_x_358:
[----:B------:R-:W-:-:S05]  /*6470*/  IMAD R0, R0, c[0x0][0x32c], RZ ;  /* 0x0000cb0000007a24 */ /* 0x000fca00078e02ff */
[----:B------:R-:W-:-:S04]  /*6480*/  IMNMX R3, R3, R0, !PT ;  /* 0x0000000003037217 */ /* 0x000fc80007800200 */
.L_x_357:
[----:B------:R-:W-:Y:S01]  /*6490*/  SHF.R.S32.HI R0, RZ, 0x1f, R3 ;  /* 0x0000001fff007819 */ /* 0x000fe20000011403 */
[----:B------:R-:W-:Y:S01]  /*64a0*/  CS2R R98, SRZ ;  /* 0x0000000000627805 */ /* 0x000fe2000001ff00 */
[----:B------:R-:W-:Y:S01]  /*64b0*/  PLOP3.LUT P1, PT, PT, PT, PT, 0x80, 0x0 ;  /* 0x000000000000781c */ /* 0x000fe20003f2f070 */
[----:B------:R-:W-:Y:S01]  /*64c0*/  CS2R R14, SRZ ;  /* 0x00000000000e7805 */ /* 0x000fe2000001ff00 */
[----:B------:R-:W-:Y:S01]  /*64d0*/  LEA.HI R0, R0, R3, RZ, 0x6 ;  /* 0x0000000300007211 */ /* 0x000fe200078f30ff */
[----:B------:R-:W-:Y:S01]  /*64e0*/  IMAD.MOV.U32 R96, RZ, RZ, RZ ;  /* 0x000000ffff607224 */ /* 0x000fe200078e00ff */
[----:B------:R-:W-:Y:S01]  /*64f0*/  CS2R R8, SRZ ;  /* 0x0000000000087805 */ /* 0x000fe2000001ff00 */
[----:B------:R-:W-:Y:S01]  /*6500*/  IMAD.MOV.U32 R94, RZ, RZ, RZ ;  /* 0x000000ffff5e7224 */ /* 0x000fe200078e00ff */
[----:B------:R-:W-:Y:S01]  /*6510*/  SHF.R.S32.HI R0, RZ, 0x6, R0 ;  /* 0x00000006ff007819 */ /* 0x000fe20000011400 */
[----:B-1----:R-:W-:Y:S01]  /*6520*/  CS2R R10, SRZ ;  /* 0x00000000000a7805 */ /* 0x002fe2000001ff00 */
[----:B------:R-:W-:Y:S01]  /*6530*/  MOV R92, RZ ;  /* 0x000000ff005c7202 */ /* 0x000fe20000000f00 */
[----:B------:R-:W-:Y:S01]  /*6540*/  IMAD.MOV.U32 R90, RZ, RZ, RZ ;  /* 0x000000ffff5a7224 */ /* 0x000fe200078e00ff */
[----:B------:R-:W-:Y:S01]  /*6550*/  IMNMX R225, RZ, R0, !PT ;  /* 0x00000000ffe17217 */ /* 0x000fe20007800200 */
[----:B------:R-:W-:Y:S01]  /*6560*/  IMAD.MOV.U32 R88, RZ, RZ, RZ ;  /* 0x000000ffff587224 */ /* 0x000fe200078e00ff */
[----:B------:R-:W-:Y:S01]  /*6570*/  MOV R12, RZ ;  /* 0x000000ff000c7202 */ /* 0x000fe20000000f00 */
[----:B------:R-:W-:Y:S01]  /*6580*/  IMAD.MOV.U32 R86, RZ, RZ, RZ ;  /* 0x000000ffff567224 */ /* 0x000fe200078e00ff */
[----:B------:R-:W-:Y:S01]  /*6590*/  ISETP.GT.AND P0, PT, R201, R225, PT ;  /* 0x000000e1c900720c */ /* 0x000fe20003f04270 */
[----:B------:R-:W-:Y:S01]  /*65a0*/  CS2R R16, SRZ ;  /* 0x0000000000107805 */ /* 0x000fe2000001ff00 */
[----:B------:R-:W-:Y:S01]  /*65b0*/  IMAD.MOV.U32 R84, RZ, RZ, RZ ;  /* 0x000000ffff547224 */ /* 0x000fe200078e00ff */
[----:B------:R-:W-:Y:S01]  /*65c0*/  MOV R82, RZ ;  /* 0x000000ff00527202 */ /* 0x000fe20000000f00 */
[----:B------:R-:W-:Y:S01]  /*65d0*/  CS2R R18, SRZ ;  /* 0x0000000000127805 */ /* 0x000fe2000001ff00 */
[----:B------:R-:W-:Y:S01]  /*65e0*/  IMAD.MOV.U32 R80, RZ, RZ, RZ ;  /* 0x000000ffff507224 */ /* 0x000fe200078e00ff */
[----:B------:R-:W-:Y:S01]  /*65f0*/  CS2R R20, SRZ ;  /* 0x0000000000147805 */ /* 0x000fe2000001ff00 */
[----:B------:R-:W-:Y:S01]  /*6600*/  IMAD.MOV.U32 R78, RZ, RZ, RZ ;  /* 0x000000ffff4e7224 */ /* 0x000fe200078e00ff */
[----:B------:R-:W-:Y:S01]  /*6610*/  MOV R76, RZ ;  /* 0x000000ff004c7202 */ /* 0x000fe20000000f00 */
[----:B------:R-:W-:Y:S01]  /*6620*/  CS2R R74, SRZ ;  /* 0x00000000004a7805 */ /* 0x000fe2000001ff00 */
[----:B------:R-:W-:Y:S01]  /*6630*/  IMAD.MOV.U32 R72, RZ, RZ, RZ ;  /* 0x000000ffff487224 */ /* 0x000fe200078e00ff */
[----:B------:R-:W-:Y:S01]  /*6640*/  CS2R R70, SRZ ;  /* 0x0000000000467805 */ /* 0x000fe2000001ff00 */
[----:B------:R-:W-:Y:S01]  /*6650*/  MOV R23, RZ ;  /* 0x000000ff00177202 */ /* 0x000fe20000000f00 */
[----:B----4-:R-:W-:Y:S01]  /*6660*/  IMAD.MOV.U32 R68, RZ, RZ, RZ ;  /* 0x000000ffff447224 */ /* 0x010fe200078e00ff */
[----:B------:R-:W-:Y:S01]  /*6670*/  CS2R R66, SRZ ;  /* 0x0000000000427805 */ /* 0x000fe2000001ff00 */
[----:B------:R-:W-:Y:S01]  /*6680*/  CS2R R24, SRZ ;  /* 0x0000000000187805 */ /* 0x000fe2000001ff00 */
[----:B------:R-:W-:Y:S01]  /*6690*/  MOV R64, RZ ;  /* 0x000000ff00407202 */ /* 0x000fe20000000f00 */
[----:B------:R-:W-:Y:S01]  /*66a0*/  CS2R R62, SRZ ;  /* 0x00000000003e7805 */ /* 0x000fe2000001ff00 */
[----:B------:R-:W-:Y:S01]  /*66b0*/  IMAD.MOV.U32 R60, RZ, RZ, RZ ;  /* 0x000000ffff3c7224 */ /* 0x000fe200078e00ff */
        /* <DEDUP_REMOVED lines=12> */
[----:B------:R-:W-:Y:S01]  /*6780*/  CS2R R40, SRZ ;  /* 0x0000000000287805 */ /* 0x000fe2000001ff00 */
[----:B------:R-:W-:Y:S01]  /*6790*/  CS2R R38, SRZ ;  /* 0x0000000000267805 */ /* 0x000fe2000001ff00 */
[----:B------:R-:W-:Y:S01]  /*67a0*/  MOV R36, RZ ;  /* 0x000000ff00247202 */ /* 0x000fe20000000f00 */
[----:B------:R-:W-:Y:S01]  /*67b0*/  CS2R R134, SRZ ;  /* 0x0000000000867805 */ /* 0x000fe2000001ff00 */
[----:B------:R-:W-:Y:S01]  /*67c0*/  CS2R R32, SRZ ;  /* 0x0000000000207805 */ /* 0x000fe2000001ff00 */
[----:B------:R-:W-:Y:S01]  /*67d0*/  IMAD.MOV.U32 R132, RZ, RZ, RZ ;  /* 0x000000ffff847224 */ /* 0x000fe200078e00ff */
[----:B------:R-:W-:Y:S01]  /*67e0*/  CS2R R130, SRZ ;  /* 0x0000000000827805 */ /* 0x000fe2000001ff00 */
[----:B------:R-:W-:Y:S01]  /*67f0*/  MOV R128, RZ ;  /* 0x000000ff00807202 */ /* 0x000fe20000000f00 */
[----:B------:R-:W-:Y:S01]  /*6800*/  CS2R R126, SRZ ;  /* 0x00000000007e7805 */ /* 0x000fe2000001ff00 */
[----:B------:R-:W-:Y:S01]  /*6810*/  CS2R R34, SRZ ;  /* 0x0000000000227805 */ /* 0x000fe2000001ff00 */
[----:B------:R-:W-:Y:S01]  /*6820*/  IMAD.MOV.U32 R124, RZ, RZ, RZ ;  /* 0x000000ffff7c7224 */ /* 0x000fe200078e00ff */
[----:B------:R-:W-:Y:S01]  /*6830*/  CS2R R122, SRZ ;  /* 0x00000000007a7805 */ /* 0x000fe2000001ff00 */
[----:B------:R-:W-:Y:S01]  /*6840*/  MOV R5, RZ ;  /* 0x000000ff00057202 */ /* 0x000fe20000000f00 */
        /* <DEDUP_REMOVED lines=9> */
[----:B------:R-:W-:Y:S01]  /*68e0*/  IMAD.MOV.U32 R104, RZ, RZ, RZ ;  /* 0x000000ffff687224 */ /* 0x000fe200078e00ff */
[----:B------:R-:W-:Y:S01]  /*68f0*/  MOV R101, RZ ;  /* 0x000000ff00657202 */ /* 0x000fe20000000f00 */
[----:B------:R-:W-:Y:S05]  /*6900*/  @!P0 BRA `(.L_x_361) ;  /* 0x0000fd7000008947 */ /* 0x000fea0003800000 */
[----:B------:R-:W2:Y:S01]  /*6910*/  LDL R0, [R1+0x4c] ;  /* 0x00004c0001007983 */ /* 0x000ea20000100800 */
[----:B------:R-:W-:Y:S01]  /*6920*/  ISETP.NE.U32.AND P6, PT, RZ, c[0x0][0x340], PT ;  /* 0x0000d000ff007a0c */ /* 0x000fe20003fc5070 */
[----:B------:R-:W-:-:S03]  /*6930*/  ULDC.64 UR4, c[0x0][0x18] ;  /* 0x0000060000047ab9 */ /* 0x000fc60000000a00 */
[----:B------:R-:W-:-:S13]  /*6940*/  ISETP.NE.AND.EX P6, PT, RZ, c[0x0][0x344], PT, P6 ;  /* 0x0000d100ff007a0c */ /* 0x000fda0003fc5360 */
[----:B------:R-:W-:-:S04]  /*6950*/  @P6 IMAD.MOV.U32 R2, RZ, RZ, 0x4 ;  /* 0x00000004ff026424 */ /* 0x000fc800078e00ff */
[----:B------:R-:W-:-:S05]  /*6960*/  @P6 IMAD.WIDE R2, R246, R2, c[0x0][0x340] ;  /* 0x0000d000f6026625 */ /* 0x000fca00078e0202 */
[----:B------:R2:W5:Y:S01]  /*6970*/  @P6 LDG.E R25, [R2.64] ;  /* 0x0000000602196981 */ /* 0x000562000c1e1900 */
[----:B------:R-:W-:Y:S01]  /*6980*/  SHF.R.S32.HI R29, RZ, 0x1f, R168 ;  /* 0x0000001fff1d7819 */ /* 0x000fe200000114a8 */
[----:B------:R-:W-:Y:S01]  /*6990*/  UIADD3 UR4, UP0, UR4, 0xc100, URZ ;  /* 0x0000c10004047890 */ /* 0x000fe2000ff1e03f */
[----:B------:R-:W-:Y:S01]  /*69a0*/  ISETP.NE.U32.AND P0, PT, RZ, c[0x0][0x348], PT ;  /* 0x0000d200ff007a0c */ /* 0x000fe20003f05070 */
[----:B------:R-:W1:Y:S01]  /*69b0*/  S2R R22, SR_CTAID.Y ;  /* 0x0000000000167919 */ /* 0x000e620000002600 */
[CC--:B------:R-:W-:Y:S01]  /*69c0*/  LEA.HI R6, R29.reuse, R168.reuse, RZ, 0x3 ;  /* 0x000000a81d067211 */ /* 0x0c0fe200078f18ff */
[----:B------:R-:W-:Y:S01]  /*69d0*/  UIADD3.X UR5, URZ, UR5, URZ, UP0, !UPT ;  /* 0x000000053f057290 */ /* 0x000fe200087fe43f */
[----:B------:R-:W-:Y:S01]  /*69e0*/  ISETP.NE.AND.EX P0, PT, RZ, c[0x0][0x34c], PT, P0 ;  /* 0x0000d300ff007a0c */ /* 0x000fe20003f05300 */
[----:B------:R-:W3:Y:S01]  /*69f0*/  S2R R37, SR_CTAID.Y ;  /* 0x0000000000257919 */ /* 0x000ee20000002600 */
[----:B------:R-:W-:Y:S02]  /*6a00*/  SHF.R.S32.HI R27, RZ, 0x3, R6 ;  /* 0x00000003ff1b7819 */ /* 0x000fe40000011406 */
[----:B------:R-:W-:Y:S01]  /*6a10*/  LEA.HI R26, R29, R168, RZ, 0x4 ;  /* 0x000000a81d1a7211 */ /* 0x000fe200078f20ff */
[----:B------:R-:W-:Y:S01]  /*6a20*/  STL [R1+0x10], R13 ;  /* 0x0000100d01007387 */ /* 0x000fe20000100800 */
[----:B------:R-:W-:-:S02]  /*6a30*/  IADD3 R117, R201, -0x1, RZ ;  /* 0xffffffffc9757810 */ /* 0x000fc40007ffe0ff */
[----:B-1----:R-:W-:-:S05]  /*6a40*/  SHF.R.S32.HI R22, RZ, 0x1f, R22 ;  /* 0x0000001fff167819 */ /* 0x002fca0000011416 */
[----:B------:R-:W-:-:S04]  /*6a50*/  IMAD R5, R22, c[0x0][0x1b8], RZ ;  /* 0x00006e0016057a24 */ /* 0x000fc800078e02ff */
[----:B---3--:R-:W-:Y:S01]  /*6a60*/  IMAD R5, R37, c[0x0][0x1bc], R5 ;  /* 0x00006f0025057a24 */ /* 0x008fe200078e0205 */
[----:B--2---:R-:W-:-:S05]  /*6a70*/  SHF.R.S32.HI R2, RZ, 0x1f, R0 ;  /* 0x0000001fff027819 */ /* 0x004fca0000011400 */
[----:B------:R-:W-:Y:S02]  /*6a80*/  IMAD R4, R2, c[0x0][0x178], RZ ;  /* 0x00005e0002047a24 */ /* 0x000fe400078e02ff */
[----:B------:R-:W-:-:S04]  /*6a90*/  IMAD.WIDE.U32 R2, R0, c[0x0][0x178], RZ ;  /* 0x00005e0000027a25 */ /* 0x000fc800078e00ff */
[----:B------:R-:W-:Y:S01]  /*6aa0*/  IMAD R0, R0, c[0x0][0x17c], R4 ;  /* 0x00005f0000007a24 */ /* 0x000fe200078e0204 */
[----:B------:R-:W-:-:S03]  /*6ab0*/  SHF.R.S32.HI R4, RZ, 0x1f, R246 ;  /* 0x0000001fff047819 */ /* 0x000fc600000114f6 */
[----:B------:R-:W-:Y:S01]  /*6ac0*/  IMAD.IADD R3, R3, 0x1, R0 ;  /* 0x0000000103037824 */ /* 0x000fe200078e0200 */
[----:B------:R-:W-:-:S03]  /*6ad0*/  LOP3.LUT R0, R6, 0xfffffff8, RZ, 0xc0, !PT ;  /* 0xfffffff806007812 */ /* 0x000fc600078ec0ff */
[----:B------:R-:W-:-:S04]  /*6ae0*/  IMAD.WIDE.U32 R2, R37, c[0x0][0x1b8], R2 ;  /* 0x00006e0025027a25 */ /* 0x000fc800078e0002 */
[----:B------:R-:W-:Y:S01]  /*6af0*/  IMAD.IADD R22, R168, 0x1, -R0 ;  /* 0x00000001a8167824 */ /* 0x000fe200078e0a00 */
[----:B------:R-:W-:Y:S01]  /*6b00*/  SEL R0, R4, RZ, !P0 ;  /* 0x000000ff04007207 */ /* 0x000fe20004000000 */
[----:B------:R-:W-:Y:S01]  /*6b10*/  IMAD.IADD R3, R3, 0x1, R5 ;  /* 0x0000000103037824 */ /* 0x000fe200078e0205 */
[----:B------:R-:W-:Y:S01]  /*6b20*/  SEL R4, R246, RZ, !P0 ;  /* 0x000000fff6047207 */ /* 0x000fe20004000000 */
[----:B------:R-:W-:Y:S02]  /*6b30*/  IMAD R8, R22, 0x20, R27 ;  /* 0x0000002016087824 */ /* 0x000fe400078e021b */
[----:B------:R-:W-:Y:S02]  /*6b40*/  IMAD R0, R0, c[0x0][0x1c0], RZ ;  /* 0x0000700000007a24 */ /* 0x000fe400078e02ff */
[----:B------:R-:W-:Y:S02]  /*6b50*/  IMAD.IADD R8, R153, 0x1, R8 ;  /* 0x0000000199087824 */ /* 0x000fe400078e0208 */
[----:B------:R-:W-:-:S02]  /*6b60*/  IMAD R5, R4, c[0x0][0x1c4], R0 ;  /* 0x0000710004057a24 */ /* 0x000fc400078e0200 */
[----:B------:R-:W-:-:S04]  /*6b70*/  @P2 IMAD.HI.U32 R6, R8, c[0x0][0x2c8], RZ ;  /* 0x0000b20008062a27 */ /* 0x000fc800078e00ff */
[----:B------:R-:W-:Y:S01]  /*6b80*/  IMAD.MOV.U32 R0, RZ, RZ, R8 ;  /* 0x000000ffff007224 */ /* 0x000fe200078e0008 */
[----:B------:R-:W-:Y:S01]  /*6b90*/  @P2 SHF.R.U32.HI R0, RZ, c[0x0][0x2cc], R6 ;  /* 0x0000b300ff002a19 */ /* 0x000fe20000011606 */
[----:B------:R-:W-:-:S03]  /*6ba0*/  IMAD.WIDE.U32 R2, R4, c[0x0][0x1c0], R2 ;  /* 0x0000700004027a25 */ /* 0x000fc600078e0002 */
[--C-:B------:R-:W-:Y:S01]  /*6bb0*/  SHF.R.S32.HI R6, RZ, 0x1f, R0.reuse ;  /* 0x0000001fff067819 */ /* 0x100fe20000011400 */
[----:B------:R-:W-:Y:S01]  /*6bc0*/  IMAD.IADD R3, R3, 0x1, R5 ;  /* 0x0000000103037824 */ /* 0x000fe200078e0205 */
[----:B------:R-:W-:Y:S01]  /*6bd0*/  MOV R5, UR5 ;  /* 0x0000000500057c02 */ /* 0x000fe20008000f00 */
[----:B------:R-:W-:Y:S02]  /*6be0*/  IMAD.MOV R7, RZ, RZ, -R0 ;  /* 0x000000ffff077224 */ /* 0x000fe400078e0a00 */
[----:B------:R-:W-:Y:S02]  /*6bf0*/  IMAD R6, R6, c[0x0][0x1b0], RZ ;  /* 0x00006c0006067a24 */ /* 0x000fe400078e02ff */
[----:B------:R-:W-:Y:S02]  /*6c00*/  IMAD.U32 R4, RZ, RZ, UR4 ;  /* 0x00000004ff047e24 */ /* 0x000fe4000f8e00ff */
[C---:B------:R-:W-:Y:S02]  /*6c10*/  IMAD R9, R0.reuse, c[0x0][0x1b4], R6 ;  /* 0x00006d0000097a24 */ /* 0x040fe400078e0206 */
[----:B------:R-:W-:Y:S01]  /*6c20*/  IMAD.WIDE.U32 R2, R0, c[0x0][0x1b0], R2 ;  /* 0x00006c0000027a25 */ /* 0x000fe200078e0002 */
[----:B------:R-:W-:Y:S01]  /*6c30*/  LOP3.LUT R0, R26, 0xfffffff0, RZ, 0xc0, !PT ;  /* 0xfffffff01a007812 */ /* 0x000fe200078ec0ff */
[----:B------:R1:W-:Y:S02]  /*6c40*/  STL.64 [R1+0x8], R4 ;  /* 0x0000080401007387 */ /* 0x0003e40000100a00 */
[----:B------:R-:W-:-:S02]  /*6c50*/  IMAD R6, R7, c[0x0][0x2c4], R8 ;  /* 0x0000b10007067a24 */ /* 0x000fc400078e0208 */
[----:B------:R-:W-:Y:S02]  /*6c60*/  IMAD.SHL.U32 R12, R22, 0x8, RZ ;  /* 0x00000008160c7824 */ /* 0x000fe400078e00ff */
[----:B------:R-:W-:Y:S02]  /*6c70*/  IMAD.IADD R3, R3, 0x1, R9 ;  /* 0x0000000103037824 */ /* 0x000fe400078e0209 */
[----:B------:R-:W-:Y:S01]  /*6c80*/  @!P6 IMAD.MOV.U32 R25, RZ, RZ, R246 ;  /* 0x000000ffff19e224 */ /* 0x000fe200078e00f6 */
[----:B------:R-:W-:Y:S01]  /*6c90*/  IADD3 R20, R12, 0x40, RZ ;  /* 0x000000400c147810 */ /* 0x000fe20007ffe0ff */
[----:B------:R-:W-:Y:S01]  /*6ca0*/  IMAD.WIDE.U32 R2, R6, c[0x0][0x1a8], R2 ;  /* 0x00006a0006027a25 */ /* 0x000fe200078e0002 */
[C---:B------:R-:W-:Y:S02]  /*6cb0*/  IADD3 R21, R12.reuse, 0x80, RZ ;  /* 0x000000800c157810 */ /* 0x040fe40007ffe0ff */
[----:B------:R-:W-:Y:S02]  /*6cc0*/  ISETP.GE.AND P3, PT, R12, c[0x0][0x198], PT ;  /* 0x000066000c007a0c */ /* 0x000fe40003f66270 */
[----:B------:R-:W-:-:S02]  /*6cd0*/  LEA R15, P0, R2, c[0x0][0x160], 0x1 ;  /* 0x00005800020f7a11 */ /* 0x000fc400078008ff */
[----:B------:R-:W-:Y:S02]  /*6ce0*/  ISETP.GE.AND P5, PT, R20, c[0x0][0x198], PT ;  /* 0x0000660014007a0c */ /* 0x000fe40003fa6270 */
[----:B------:R-:W-:Y:S01]  /*6cf0*/  ISETP.GE.AND P4, PT, R21, c[0x0][0x198], PT ;  /* 0x0000660015007a0c */ /* 0x000fe20003f86270 */
[----:B-1----:R-:W-:Y:S01]  /*6d00*/  IMAD.IADD R4, R168, 0x1, -R0 ;  /* 0x00000001a8047824 */ /* 0x002fe200078e0a00 */
[----:B------:R-:W-:Y:S01]  /*6d10*/  SHF.R.S32.HI R5, RZ, 0x1f, R6 ;  /* 0x0000001fff057819 */ /* 0x000fe20000011406 */
[----:B------:R-:W-:-:S03]  /*6d20*/  IMAD.SHL.U32 R0, R27, 0x40, RZ ;  /* 0x000000401b007824 */ /* 0x000fc600078e00ff */
[----:B------:R-:W-:Y:S01]  /*6d30*/  SHF.R.S32.HI R7, RZ, 0x1f, R4 ;  /* 0x0000001fff077819 */ /* 0x000fe20000011404 */
[----:B------:R-:W-:Y:S01]  /*6d40*/  IMAD R5, R5, c[0x0][0x1a8], RZ ;  /* 0x00006a0005057a24 */ /* 0x000fe200078e02ff */
[----:B------:R-:W-:Y:S02]  /*6d50*/  LOP3.LUT R0, R0, 0x1c0, RZ, 0xc0, !PT ;  /* 0x000001c000007812 */ /* 0x000fe400078ec0ff */
[----:B------:R-:W-:Y:S01]  /*6d60*/  LEA.HI R28, R7, R4, RZ, 0x3 ;  /* 0x00000004071c7211 */ /* 0x000fe200078f18ff */
[----:B------:R-:W-:Y:S01]  /*6d70*/  IMAD R9, R6, c[0x0][0x1ac], R5 ;  /* 0x00006b0006097a24 */ /* 0x000fe200078e0205 */
[----:B------:R-:W-:Y:S02]  /*6d80*/  LEA.HI R5, R29, R168, RZ, 0x6 ;  /* 0x000000a81d057211 */ /* 0x000fe400078f30ff */
[----:B------:R-:W-:Y:S02]  /*6d90*/  SHF.R.U32.HI R8, RZ, 0x3, R0 ;  /* 0x00000003ff087819 */ /* 0x000fe40000011600 */
[----:B------:R-:W-:Y:S01]  /*6da0*/  LOP3.LUT R7, R0, 0x38, R12, 0xf8, !PT ;  /* 0x0000003800077812 */ /* 0x000fe200078ef80c */
[----:B------:R-:W-:Y:S01]  /*6db0*/  IMAD.SHL.U32 R5, R5, 0x8, RZ ;  /* 0x0000000805057824 */ /* 0x000fe200078e00ff */
[----:B------:R-:W-:-:S02]  /*6dc0*/  LOP3.LUT R0, R28, 0xfffffff8, RZ, 0xc0, !PT ;  /* 0xfffffff81c007812 */ /* 0x000fc400078ec0ff */
[----:B------:R-:W-:Y:S01]  /*6dd0*/  LOP3.LUT R6, R7, R8, RZ, 0x3c, !PT ;  /* 0x0000000807067212 */ /* 0x000fe200078e3cff */
[----:B------:R-:W-:Y:S01]  /*6de0*/  IMAD.MOV.U32 R8, RZ, RZ, 0x10 ;  /* 0x00000010ff087424 */ /* 0x000fe200078e00ff */
[----:B------:R-:W-:Y:S01]  /*6df0*/  IADD3 R23, R4, -R0, RZ ;  /* 0x8000000004177210 */ /* 0x000fe20007ffe0ff */
[----:B------:R-:W-:Y:S01]  /*6e00*/  IMAD.IADD R0, R3, 0x1, R9 ;  /* 0x0000000103007824 */ /* 0x000fe200078e0209 */
[----:B------:R-:W-:Y:S01]  /*6e10*/  LOP3.LUT R18, R6, 0xfffffe00, R5, 0xf8, !PT ;  /* 0xfffffe0006127812 */ /* 0x000fe200078ef805 */
[----:B------:R-:W-:Y:S01]  /*6e20*/  IMAD.MOV.U32 R6, RZ, RZ, 0x20 ;  /* 0x00000020ff067424 */ /* 0x000fe200078e00ff */
[----:B------:R-:W-:Y:S02]  /*6e30*/  R2P PR, R23, 0x6 ;  /* 0x0000000617007804 */ /* 0x000fe40000000000 */
[----:B------:R-:W-:-:S03]  /*6e40*/  LEA.HI.X R14, R2, c[0x0][0x164], R0, 0x1, P0 ;  /* 0x00005900020e7a11 */ /* 0x000fc600000f0c00 */
[----:B------:R-:W-:Y:S02]  /*6e50*/  SEL R8, R8, 0xfffffff0, !P1 ;  /* 0xfffffff008087807 */ /* 0x000fe40004800000 */
[----:B------:R-:W-:Y:S01]  /*6e60*/  SEL R6, R6, 0xffffffe0, !P2 ;  /* 0xffffffe006067807 */ /* 0x000fe20005000000 */
[----:B------:R-:W-:Y:S05]  /*6e70*/  BRA.DIV ~URZ, `(.L_x_362) ;  /* 0x00011b727f007947 */ /* 0x000fea000b800000 */
[----:B------:R1:W2:Y:S02]  /*6e80*/  SHFL.IDX PT, R0, R14, RZ, 0x181f ;  /* 0x00181fff0e007589 */ /* 0x0002a400000e0000 */
.L_x_478:
[----:B------:R-:W-:Y:S05]  /*6e90*/  BRA.DIV ~URZ, `(.L_x_363) ;  /* 0x00011bd27f007947 */ /* 0x000fea000b800000 */
[----:B------:R3:W4:Y:S02]  /*6ea0*/  SHFL.IDX PT, R2, R15, RZ, 0x181f ;  /* 0x00181fff0f027589 */ /* 0x00072400000e0000 */
.L_x_479:
[----:B------:R-:W-:Y:S01]  /*6eb0*/  IMAD R13, R13, c[0x0][0x2c4], RZ ;  /* 0x0000b1000d0d7a24 */ /* 0x000fe200078e02ff */
[----:B------:R-:W-:Y:S01]  /*6ec0*/  IADD3 R9, R153, R27, RZ ;  /* 0x0000001b99097210 */ /* 0x000fe20007ffe0ff */
[----:B------:R-:W-:Y:S01]  /*6ed0*/  BSSY B0, `(.L_x_364) ;  /* 0x0000014000007945 */ /* 0x000fe20003800000 */
[----:B--2---:R-:W-:Y:S02]  /*6ee0*/  MOV R3, R0 ;  /* 0x0000000000037202 */ /* 0x004fe40000000f00 */
[----:B------:R-:W-:-:S13]  /*6ef0*/  ISETP.GE.AND P0, PT, R9, R13, PT ;  /* 0x0000000d0900720c */ /* 0x000fda0003f06270 */
[----:B------:R-:W-:Y:S05]  /*6f00*/  @P0 BRA `(.L_x_365) ;  /* 0x0000010000000947 */ /* 0x000fea0003800000 */
[----:B------:R-:W-:Y:S01]  /*6f10*/  SHF.R.S32.HI R4, RZ, 0x1f, R20 ;  /* 0x0000001fff047819 */ /* 0x000fe20000011414 */
[----:B----4-:R-:W-:Y:S01]  /*6f20*/  IMAD.WIDE R10, R12, 0x2, R2 ;  /* 0x000000020c0a7825 */ /* 0x010fe200078e0202 */
[----:B------:R-:W-:Y:S02]  /*6f30*/  SHF.R.S32.HI R0, RZ, 0x1f, R21 ;  /* 0x0000001fff007819 */ /* 0x000fe40000011415 */
[----:B------:R-:W-:Y:S02]  /*6f40*/  LEA.HI R4, R4, R20, RZ, 0x3 ;  /* 0x0000001404047211 */ /* 0x000fe400078f18ff */
[----:B------:R-:W-:Y:S02]  /*6f50*/  LEA.HI R0, R0, R21, RZ, 0x3 ;  /* 0x0000001500007211 */ /* 0x000fe400078f18ff */
[----:B------:R-:W-:Y:S02]  /*6f60*/  LOP3.LUT R4, R4, 0xfffffff8, RZ, 0xc0, !PT ;  /* 0xfffffff804047812 */ /* 0x000fe400078ec0ff */
[----:B------:R-:W-:Y:S01]  /*6f70*/  LOP3.LUT R7, R0, 0xfffffff8, RZ, 0xc0, !PT ;  /* 0xfffffff800077812 */ /* 0x000fe200078ec0ff */
[----:B------:R-:W-:-:S02]  /*6f80*/  IMAD.SHL.U32 R0, R18, 0x2, RZ ;  /* 0x0000000212007824 */ /* 0x000fc400078e00ff */
[----:B------:R-:W-:-:S03]  /*6f90*/  IMAD.WIDE R4, R4, 0x2, R2 ;  /* 0x0000000204047825 */ /* 0x000fc600078e0202 */
[----:B------:R-:W-:Y:S01]  /*6fa0*/  @!PT LDS RZ, [RZ] ;  /* 0x00000000fffff984 */ /* 0x000fe20000000800 */
[----:B------:R-:W-:Y:S01]  /*6fb0*/  @!PT LDS RZ, [RZ] ;  /* 0x00000000fffff984 */ /* 0x000fe20000000800 */
[----:B------:R-:W-:Y:S01]  /*6fc0*/  @!PT LDS RZ, [RZ] ;  /* 0x00000000fffff984 */ /* 0x000fe20000000800 */
[----:B------:R2:W-:Y:S01]  /*6fd0*/  LDGSTS.E.BYPASS.LTC128B.128 [R0+0xc100], [R10.64], !P3 ;  /* 0x0c1000000a007fae */ /* 0x0005e2000d901d46 */
[----:B------:R-:W-:-:S03]  /*6fe0*/  IMAD.WIDE R2, R7, 0x2, R2 ;  /* 0x0000000207027825 */ /* 0x000fc600078e0202 */
[----:B------:R2:W-:Y:S04]  /*6ff0*/  LDGSTS.E.BYPASS.LTC128B.128 [R0+0x10100], [R4.64], !P5 ;  /* 0x1010000004007fae */ /* 0x0005e8000e901d46 */
[----:B------:R2:W-:Y:S02]  /*7000*/  LDGSTS.E.BYPASS.LTC128B.128 [R0+0x14100], [R2.64], !P4 ;  /* 0x1410000002007fae */ /* 0x0005e4000e101d46 */
.L_x_365:
[----:B------:R-:W-:Y:S05]  /*7010*/  BSYNC B0 ;  /* 0x0000000000007941 */ /* 0x000fea0003800000 */
.L_x_364:
[----:B------:R-:W-:Y:S05]  /*7020*/  BRA.DIV ~URZ, `(.L_x_366) ;  /* 0x00011ac27f007947 */ /* 0x000fea000b800000 */
[----:B--2---:R2:W1:Y:S04]  /*7030*/  SHFL.IDX PT, R4, R14, 0x1, 0x181f ;  /* 0x00381f000e047f89 */ /* 0x00446800000e0000 */
[----:B----4-:R2:W4:Y:S02]  /*7040*/  SHFL.IDX PT, R2, R15, 0x1, 0x181f ;  /* 0x00381f000f027f89 */ /* 0x01052400000e0000 */
.L_x_480:
[----:B------:R-:W-:Y:S01]  /*7050*/  IADD3 R0, R9, 0x20, RZ ;  /* 0x0000002009007810 */ /* 0x000fe20007ffe0ff */
[----:B------:R-:W-:Y:S01]  /*7060*/  BSSY B0, `(.L_x_367) ;  /* 0x0000014000007945 */ /* 0x000fe20003800000 */
[----:B-1----:R-:W-:-:S02]  /*7070*/  IMAD.MOV.U32 R3, RZ, RZ, R4 ;  /* 0x000000ffff037224 */ /* 0x002fc400078e0004 */
        /* <DEDUP_REMOVED lines=18> */
.L_x_368:
[----:B------:R-:W-:Y:S05]  /*71a0*/  BSYNC B0 ;  /* 0x0000000000007941 */ /* 0x000fea0003800000 */
.L_x_367:
[----:B------:R-:W-:Y:S05]  /*71b0*/  BRA.DIV ~URZ, `(.L_x_369) ;  /* 0x00011a227f007947 */ /* 0x000fea000b800000 */
[----:B-1----:R1:W2:Y:S02]  /*71c0*/  SHFL.IDX PT, R4, R14, 0x2, 0x181f ;  /* 0x00581f000e047f89 */ /* 0x0022a400000e0000 */
.L_x_481:
[----:B------:R-:W-:Y:S05]  /*71d0*/  BRA.DIV ~URZ, `(.L_x_370) ;  /* 0x00011a827f007947 */ /* 0x000fea000b800000 */
[----:B----4-:R4:W1:Y:S02]  /*71e0*/  SHFL.IDX PT, R2, R15, 0x2, 0x181f ;  /* 0x00581f000f027f89 */ /* 0x01086400000e0000 */
.L_x_482:
[----:B------:R-:W-:Y:S01]  /*71f0*/  IADD3 R0, R9, 0x40, RZ ;  /* 0x0000004009007810 */ /* 0x000fe20007ffe0ff */
[----:B------:R-:W-:Y:S01]  /*7200*/  BSSY B0, `(.L_x_371) ;  /* 0x0000014000007945 */ /* 0x000fe20003800000 */
[----:B--2---:R-:W-:Y:S02]  /*7210*/  IMAD.MOV.U32 R3, RZ, RZ, R4 ;  /* 0x000000ffff037224 */ /* 0x004fe400078e0004 */
[----:B------:R-:W-:-:S13]  /*7220*/  ISETP.GE.AND P0, PT, R0, R13, PT ;  /* 0x0000000d0000720c */ /* 0x000fda0003f06270 */
[----:B------:R-:W-:Y:S05]  /*7230*/  @P0 BRA `(.L_x_372) ;  /* 0x0000010000000947 */ /* 0x000fea0003800000 */
[----:B------:R-:W-:Y:S01]  /*7240*/  SHF.R.S32.HI R4, RZ, 0x1f, R20 ;  /* 0x0000001fff047819 */ /* 0x000fe20000011414 */
[----:B-1----:R-:W-:Y:S01]  /*7250*/  IMAD.WIDE R10, R12, 0x2, R2 ;  /* 0x000000020c0a7825 */ /* 0x002fe200078e0202 */
        /* <DEDUP_REMOVED lines=14> */
.L_x_372:
[----:B------:R-:W-:Y:S05]  /*7340*/  BSYNC B0 ;  /* 0x0000000000007941 */ /* 0x000fea0003800000 */
.L_x_371:
[----:B------:R-:W-:Y:S05]  /*7350*/  BRA.DIV ~URZ, `(.L_x_373) ;  /* 0x000119827f007947 */ /* 0x000fea000b800000 */
[----:B-1----:R-:W1:Y:S04]  /*7360*/  SHFL.IDX PT, R14, R14, 0x3, 0x181f ;  /* 0x00781f000e0e7f89 */ /* 0x002e6800000e0000 */
[----:B------:R2:W3:Y:S02]  /*7370*/  SHFL.IDX PT, R0, R15, 0x3, 0x181f ;  /* 0x00781f000f007f89 */ /* 0x0004e400000e0000 */
.L_x_483:
[----:B--2---:R-:W2:Y:S04]  /*7380*/  LDL R19, [R1] ;  /* 0x0000000001137983 */ /* 0x004ea80000100800 */
[----:B------:R4:W5:Y:S04]  /*7390*/  LDL R24, [R1+0x64] ;  /* 0x0000640001187983 */ /* 0x0009680000100800 */
[----:B------:R4:W5:Y:S01]  /*73a0*/  LDL R227, [R1+0x48] ;  /* 0x0000480001e37983 */ /* 0x0009620000100800 */
[----:B------:R-:W-:Y:S01]  /*73b0*/  IADD3 R2, R9, 0x60, RZ ;  /* 0x0000006009027810 */ /* 0x000fe20007ffe0ff */
[----:B-1-34-:R-:W-:Y:S01]  /*73c0*/  IMAD.MOV.U32 R15, RZ, RZ, R14 ;  /* 0x000000ffff0f7224 */ /* 0x01afe200078e000e */
[----:B------:R-:W-:Y:S01]  /*73d0*/  SHF.R.S32.HI R5, RZ, 0x4, R26 ;  /* 0x00000004ff057819 */ /* 0x000fe2000001141a */
[----:B------:R-:W-:Y:S01]  /*73e0*/  IMAD.MOV.U32 R14, RZ, RZ, R0 ;  /* 0x000000ffff0e7224 */ /* 0x000fe200078e0000 */
[----:B------:R-:W-:Y:S01]  /*73f0*/  ISETP.GE.AND P0, PT, R2, R13, PT ;  /* 0x0000000d0200720c */ /* 0x000fe20003f06270 */
[----:B------:R-:W1:Y:S01]  /*7400*/  S2R R30, SR_CTAID.Y ;  /* 0x00000000001e7919 */ /* 0x000e620000002600 */
[----:B------:R-:W-:Y:S01]  /*7410*/  IADD3 R16, P1, R1, c[0x0][0x20], RZ ;  /* 0x0000080001107a10 */ /* 0x000fe20007f3e0ff */
[----:B------:R-:W-:Y:S01]  /*7420*/  ULDC.64 UR4, c[0x0][0x40] ;  /* 0x0000100000047ab9 */ /* 0x000fe20000000a00 */
[----:B-----5:R-:W-:Y:S01]  /*7430*/  IMAD.WIDE.U32 R236, R25, c[0x0][0x2b0], RZ ;  /* 0x0000ac0019ec7a25 */ /* 0x020fe200078e00ff */
[----:B------:R-:W-:Y:S01]  /*7440*/  UIADD3 UR4, UP0, UR4, 0x160, URZ ;  /* 0x0000016004047890 */ /* 0x000fe2000ff1e03f */
[----:B------:R-:W-:-:S02]  /*7450*/  IADD3 R10, P2, R16, 0x48, RZ ;  /* 0x00000048100a7810 */ /* 0x000fc40007f5e0ff */
[----:B------:R-:W-:Y:S01]  /*7460*/  IMAD.X R17, RZ, RZ, c[0x0][0x24], P1 ;  /* 0x00000900ff117624 */ /* 0x000fe200008e06ff */
[----:B------:R-:W-:Y:S01]  /*7470*/  IADD3 R4, P1, R16, 0x4, RZ ;  /* 0x0000000410047810 */ /* 0x000fe20007f3e0ff */
[----:B------:R-:W-:Y:S02]  /*7480*/  UIADD3.X UR5, URZ, UR5, URZ, UP0, !UPT ;  /* 0x000000053f057290 */ /* 0x000fe400087fe43f */
[----:B------:R-:W-:Y:S01]  /*7490*/  IMAD.X R11, RZ, RZ, R17, P2 ;  /* 0x000000ffff0b7224 */ /* 0x000fe200010e0611 */
[----:B------:R-:W-:Y:S01]  /*74a0*/  @!P0 SHF.R.S32.HI R0, RZ, 0x1f, R20 ;  /* 0x0000001fff008819 */ /* 0x000fe20000011414 */
[----:B------:R-:W-:Y:S01]  /*74b0*/  @!P0 IMAD.SHL.U32 R18, R18, 0x2, RZ ;  /* 0x0000000212128824 */ /* 0x000fe200078e00ff */
[----:B------:R-:W-:Y:S01]  /*74c0*/  STL.64 [R1+0x20], R16 ;  /* 0x0000201001007387 */ /* 0x000fe20000100a00 */
[----:B------:R-:W-:Y:S01]  /*74d0*/  @!P0 IMAD.WIDE R2, R12, 0x2, R14 ;  /* 0x000000020c028825 */ /* 0x000fe200078e020e */
[----:B------:R-:W-:Y:S02]  /*74e0*/  @!P0 LEA.HI R7, R0, R20, RZ, 0x3 ;  /* 0x0000001400078211 */ /* 0x000fe400078f18ff */
[----:B------:R3:W-:Y:S01]  /*74f0*/  STL.64 [R1+0x30], R10 ;  /* 0x0000300a01007387 */ /* 0x0007e20000100a00 */
[----:B------:R-:W-:-:S03]  /*7500*/  IMAD.SHL.U32 R0, R23, 0x40, RZ ;  /* 0x0000004017007824 */ /* 0x000fc600078e00ff */
[----:B------:R-:W-:Y:S01]  /*7510*/  @!PT LDS RZ, [RZ] ;  /* 0x00000000fffff984 */ /* 0x000fe20000000800 */
[----:B------:R-:W-:Y:S01]  /*7520*/  @!PT LDS RZ, [RZ] ;  /* 0x00000000fffff984 */ /* 0x000fe20000000800 */
[----:B------:R-:W-:Y:S01]  /*7530*/  @!PT LDS RZ, [RZ] ;  /* 0x00000000fffff984 */ /* 0x000fe20000000800 */
[----:B------:R4:W-:Y:S01]  /*7540*/  @!P0 LDGSTS.E.BYPASS.LTC128B.128 [R18+0xf100], [R2.64], !P3 ;  /* 0x0f10000002128fae */ /* 0x0009e2000d901d46 */
[----:B------:R-:W-:Y:S02]  /*7550*/  IADD3 R12, P3, R16, 0x10, RZ ;  /* 0x00000010100c7810 */ /* 0x000fe40007f7e0ff */
[----:B------:R-:W-:Y:S02]  /*7560*/  LOP3.LUT R0, R0, 0x1c0, RZ, 0xc0, !PT ;  /* 0x000001c000007812 */ /* 0x000fe400078ec0ff */
[----:B-1----:R-:W-:Y:S01]  /*7570*/  SHF.R.S32.HI R31, RZ, 0x1f, R30 ;  /* 0x0000001fff1f7819 */ /* 0x002fe2000001141e */
[----:B------:R-:W-:Y:S01]  /*7580*/  IMAD.X R13, RZ, RZ, R17, P3 ;  /* 0x000000ffff0d7224 */ /* 0x000fe200018e0611 */
[----:B------:R-:W1:Y:S04]  /*7590*/  S2R R30, SR_CTAID.Y ;  /* 0x00000000001e7919 */ /* 0x000e680000002600 */
[----:B------:R-:W-:Y:S01]  /*75a0*/  STL.64 [R1+0x28], R12 ;  /* 0x0000280c01007387 */ /* 0x000fe20000100a00 */
[----:B----4-:R-:W-:-:S02]  /*75b0*/  LEA.HI R2, R26, R5, RZ, 0x1 ;  /* 0x000000051a027211 */ /* 0x010fc400078f08ff */
[----:B------:R-:W-:Y:S02]  /*75c0*/  @!P0 SHF.R.S32.HI R3, RZ, 0x1f, R21 ;  /* 0x0000001fff038819 */ /* 0x000fe40000011415 */
[----:B------:R-:W-:Y:S01]  /*75d0*/  LOP3.LUT R2, R2, 0xfffffffe, RZ, 0xc0, !PT ;  /* 0xfffffffe02027812 */ /* 0x000fe200078ec0ff */
[----:B-1----:R-:W-:Y:S01]  /*75e0*/  IMAD.WIDE.U32 R250, R30, c[0x0][0x1e8], RZ ;  /* 0x00007a001efa7a25 */ /* 0x002fe200078e00ff */
[----:B------:R-:W-:-:S03]  /*75f0*/  @!P0 LEA.HI R9, R3, R21, RZ, 0x3 ;  /* 0x0000001503098211 */ /* 0x000fc600078f18ff */
[----:B------:R-:W-:Y:S01]  /*7600*/  IMAD.IADD R26, R5, 0x1, -R2 ;  /* 0x00000001051a7824 */ /* 0x000fe200078e0a02 */
[----:B---3--:R-:W-:Y:S01]  /*7610*/  @!P0 LOP3.LUT R10, R9, 0xfffffff8, RZ, 0xc0, !PT ;  /* 0xfffffff8090a8812 */ /* 0x008fe200078ec0ff */
[----:B------:R-:W-:Y:S01]  /*7620*/  IMAD.X R5, RZ, RZ, R17, P1 ;  /* 0x000000ffff057224 */ /* 0x000fe200008e0611 */
[----:B------:R-:W-:-:S04]  /*7630*/  IADD3 R2, P1, R16, 0x8, RZ ;  /* 0x0000000810027810 */ /* 0x000fc80007f3e0ff */
[----:B------:R1:W-:Y:S01]  /*7640*/  STL.64 [R1+0x38], R4 ;  /* 0x0000380401007387 */ /* 0x0003e20000100a00 */
[----:B------:R-:W-:-:S05]  /*7650*/  IMAD.X R3, RZ, RZ, R17, P1 ;  /* 0x000000ffff037224 */ /* 0x000fca00008e0611 */
[----:B------:R3:W-:Y:S01]  /*7660*/  STL.64 [R1+0x40], R2 ;  /* 0x0000400201007387 */ /* 0x0007e20000100a00 */
[----:B-1----:R-:W-:Y:S01]  /*7670*/  @!P0 LOP3.LUT R4, R7, 0xfffffff8, RZ, 0xc0, !PT ;  /* 0xfffffff807048812 */ /* 0x002fe200078ec0ff */
[----:B------:R-:W-:-:S04]  /*7680*/  IMAD.SHL.U32 R7, R26, 0x8, RZ ;  /* 0x000000081a077824 */ /* 0x000fc800078e00ff */
[----:B------:R-:W-:Y:S01]  /*7690*/  @!P0 IMAD.WIDE R4, R4, 0x2, R14 ;  /* 0x0000000204048825 */ /* 0x000fe200078e020e */
[----:B------:R-:W-:Y:S02]  /*76a0*/  LOP3.LUT R9, R0, 0x8, R7, 0xf8, !PT ;  /* 0x0000000800097812 */ /* 0x000fe400078ef807 */
[----:B------:R-:W-:Y:S01]  /*76b0*/  SHF.R.U32.HI R7, RZ, 0x3, R0 ;  /* 0x00000003ff077819 */ /* 0x000fe20000011600 */
[----:B---3--:R-:W-:Y:S01]  /*76c0*/  IMAD.U32 R2, RZ, RZ, UR4 ;  /* 0x00000004ff027e24 */ /* 0x008fe2000f8e00ff */
[----:B------:R-:W-:Y:S01]  /*76d0*/  SHF.R.S32.HI R0, RZ, 0x1f, R25 ;  /* 0x0000001fff007819 */ /* 0x000fe20000011419 */
[----:B------:R1:W-:Y:S01]  /*76e0*/  @!P0 LDGSTS.E.BYPASS.LTC128B.128 [R18+0x13100], [R4.64], !P5 ;  /* 0x1310000004128fae */ /* 0x0003e2000e901d46 */
[----:B------:R-:W-:Y:S01]  /*76f0*/  LOP3.LUT R23, R9, R7, RZ, 0x3c, !PT ;  /* 0x0000000709177212 */ /* 0x000fe200078e3cff */
[----:B------:R-:W-:Y:S02]  /*7700*/  IMAD.U32 R3, RZ, RZ, UR5 ;  /* 0x00000005ff037e24 */ /* 0x000fe4000f8e00ff */
[----:B------:R-:W-:-:S02]  /*7710*/  IMAD R0, R0, c[0x0][0x2b0], RZ ;  /* 0x0000ac0000007a24 */ /* 0x000fc400078e02ff */
[----:B------:R-:W-:Y:S01]  /*7720*/  IMAD.SHL.U32 R9, R22, 0x40, RZ ;  /* 0x0000004016097824 */ /* 0x000fe200078e00ff */
[----:B------:R3:W-:Y:S01]  /*7730*/  STL.64 [R1+0x18], R2 ;  /* 0x0000180201007387 */ /* 0x0007e20000100a00 */
[----:B------:R-:W-:-:S03]  /*7740*/  IMAD R7, R25, c[0x0][0x2b4], R0 ;  /* 0x0000ad0019077a24 */ /* 0x000fc600078e0200 */
[----:B------:R-:W-:Y:S01]  /*7750*/  LOP3.LUT R20, R9, 0x1c0, RZ, 0xc0, !PT ;  /* 0x000001c009147812 */ /* 0x000fe200078ec0ff */
[----:B------:R-:W-:Y:S02]  /*7760*/  IMAD.IADD R238, R237, 0x1, R7 ;  /* 0x00000001edee7824 */ /* 0x000fe400078e0207 */
[----:B-1----:R-:W-:Y:S02]  /*7770*/  IMAD R5, R31, c[0x0][0x210], RZ ;  /* 0x000084001f057a24 */ /* 0x002fe400078e02ff */
[----:B---3--:R-:W-:-:S04]  /*7780*/  @!P0 IMAD.WIDE R2, R10, 0x2, R14 ;  /* 0x000000020a028825 */ /* 0x008fc800078e020e */
[----:B------:R-:W-:Y:S01]  /*7790*/  IMAD.MOV.U32 R10, RZ, RZ, 0x20 ;  /* 0x00000020ff0a7424 */ /* 0x000fe200078e00ff */
[----:B------:R1:W-:Y:S01]  /*77a0*/  @!P0 LDGSTS.E.BYPASS.LTC128B.128 [R18+0x17100], [R2.64], !P4 ;  /* 0x1710000002128fae */ /* 0x0003e2000e101d46 */
[----:B------:R-:W-:Y:S01]  /*77b0*/  LOP3.LUT P0, RZ, R22, 0x4, RZ, 0xc0, !PT ;  /* 0x0000000416ff7812 */ /* 0x000fe2000780c0ff */
[----:B------:R-:W-:Y:S02]  /*77c0*/  IMAD.WIDE.U32 R14, R30, c[0x0][0x210], RZ ;  /* 0x000084001e0e7a25 */ /* 0x000fe400078e00ff */
[----:B------:R-:W0:Y:S01]  /*77d0*/  LDGDEPBAR ;  /* 0x00000000000079af */ /* 0x000e220000000000 */
[----:B------:R-:W-:Y:S01]  /*77e0*/  WARPSYNC 0xffffffff ;  /* 0xffffffff00007948 */ /* 0x000fe20003800000 */
[----:B-1----:R-:W-:Y:S02]  /*77f0*/  IMAD.SHL.U32 R2, R28, 0x40, RZ ;  /* 0x000000401c027824 */ /* 0x002fe400078e00ff */
[----:B------:R-:W-:-:S03]  /*7800*/  IMAD R3, R31, c[0x0][0x1e8], RZ ;  /* 0x00007a001f037a24 */ /* 0x000fc600078e02ff */
[----:B------:R-:W-:Y:S01]  /*7810*/  LOP3.LUT R21, R2, 0xfffffe00, RZ, 0xc0, !PT ;  /* 0xfffffe0002157812 */ /* 0x000fe200078ec0ff */
[C---:B------:R-:W-:Y:S02]  /*7820*/  IMAD R3, R30.reuse, c[0x0][0x1ec], R3 ;  /* 0x00007b001e037a24 */ /* 0x040fe400078e0203 */
[----:B------:R-:W-:Y:S01]  /*7830*/  IMAD R2, R30, c[0x0][0x214], R5 ;  /* 0x000085001e027a24 */ /* 0x000fe200078e0205 */
[----:B------:R-:W-:Y:S01]  /*7840*/  SEL R5, R10, 0xffffffe0, !P0 ;  /* 0xffffffe00a057807 */ /* 0x000fe20004000000 */
[----:B------:R-:W-:Y:S02]  /*7850*/  IMAD.IADD R239, R251, 0x1, R3 ;  /* 0x00000001fbef7824 */ /* 0x000fe400078e0203 */
[----:B------:R-:W-:Y:S01]  /*7860*/  IMAD.IADD R240, R15, 0x1, R2 ;  /* 0x000000010ff07824 */ /* 0x000fe200078e0202 */
[----:B--2---:R-:W-:-:S04]  /*7870*/  SHF.R.S32.HI R12, RZ, 0x1f, R19 ;  /* 0x0000001fff0c7819 */ /* 0x004fc80000011413 */
[----:B------:R-:W-:-:S04]  /*7880*/  LEA.HI R4, R12, R19, RZ, 0x3 ;  /* 0x000000130c047211 */ /* 0x000fc800078f18ff */
[----:B------:R-:W-:-:S05]  /*7890*/  LOP3.LUT R0, R4, 0xfffffff8, RZ, 0xc0, !PT ;  /* 0xfffffff804007812 */ /* 0x000fca00078ec0ff */
[----:B------:R-:W-:-:S04]  /*78a0*/  IMAD.IADD R0, R19, 0x1, -R0 ;  /* 0x0000000113007824 */ /* 0x000fc800078e0a00 */
[----:B------:R-:W-:-:S05]  /*78b0*/  IMAD.SHL.U32 R214, R0, 0x8, RZ ;  /* 0x0000000800d67824 */ /* 0x000fca00078e00ff */
[C---:B------:R-:W-:Y:S02]  /*78c0*/  IADD3 R114, R214.reuse, 0x80, RZ ;  /* 0x00000080d6727810 */ /* 0x040fe40007ffe0ff */
[----:B------:R-:W-:Y:S02]  /*78d0*/  IADD3 R217, R214, 0x40, RZ ;  /* 0x00000040d6d97810 */ /* 0x000fe40007ffe0ff */
[----:B------:R-:W-:Y:S02]  /*78e0*/  ISETP.GE.AND P5, PT, R114, c[0x0][0x1d4], PT ;  /* 0x0000750072007a0c */ /* 0x000fe40003fa6270 */
[----:B------:R-:W-:Y:S02]  /*78f0*/  ISETP.GE.AND P6, PT, R214, c[0x0][0x1d4], PT ;  /* 0x00007500d6007a0c */ /* 0x000fe40003fc6270 */
[----:B------:R-:W-:Y:S02]  /*7900*/  ISETP.GE.AND P3, PT, R217, c[0x0][0x1d4], PT ;  /* 0x00007500d9007a0c */ /* 0x000fe40003f66270 */
[----:B------:R-:W-:-:S02]  /*7910*/  SEL R249, RZ, 0x10, P5 ;  /* 0x00000010fff97807 */ /* 0x000fc40002800000 */
[----:B------:R-:W-:Y:S01]  /*7920*/  SHF.R.S32.HI R7, RZ, 0x3, R4 ;  /* 0x00000003ff077819 */ /* 0x000fe20000011404 */
[----:B------:R-:W-:Y:S01]  /*7930*/  IMAD.MOV.U32 R2, RZ, RZ, c[0x0][0x2b8] ;  /* 0x0000ae00ff027624 */ /* 0x000fe200078e00ff */
[----:B------:R-:W-:Y:S01]  /*7940*/  BAR.SYNC.DEFER_BLOCKING 0x0 ;  /* 0x0000000000007b1d */ /* 0x000fe20000010000 */
[----:B------:R-:W-:-:S02]  /*7950*/  IMAD.SHL.U32 R113, R117, 0x40, RZ ;  /* 0x0000004075717824 */ /* 0x000fc400078e00ff */
[----:B------:R-:W-:Y:S01]  /*7960*/  IMAD R219, R0, 0x20, R7 ;  /* 0x0000002000db7824 */ /* 0x000fe200078e0207 */
[----:B------:R-:W-:Y:S01]  /*7970*/  ISETP.NE.AND P1, PT, R2, 0x1, PT ;  /* 0x000000010200780c */ /* 0x000fe20003f25270 */
[----:B------:R-:W-:Y:S02]  /*7980*/  IMAD.MOV.U32 R202, RZ, RZ, RZ ;  /* 0x000000ffffca7224 */ /* 0x000fe400078e00ff */
[----:B------:R-:W-:-:S05]  /*7990*/  IMAD.IADD R2, R219, 0x1, R113 ;  /* 0x00000001db027824 */ /* 0x000fca00078e0271 */
[----:B------:R-:W-:Y:S01]  /*79a0*/  ISETP.GE.AND P0, PT, R2, R24, PT ;  /* 0x000000180200720c */ /* 0x000fe20003f06270 */
[----:B------:R-:W-:-:S03]  /*79b0*/  IMAD.IADD R2, R227, 0x1, R2 ;  /* 0x00000001e3027824 */ /* 0x000fc600078e0202 */
[----:B------:R-:W-:Y:S01]  /*79c0*/  ISETP.GT.OR P0, PT, R219, 0x3f, P0 ;  /* 0x0000003fdb00780c */ /* 0x000fe20000704670 */
[----:B------:R-:W-:-:S04]  /*79d0*/  @P1 IMAD.HI.U32 R3, R2, c[0x0][0x2bc], RZ ;  /* 0x0000af0002031a27 */ /* 0x000fc800078e00ff */
[----:B------:R-:W-:Y:S01]  /*79e0*/  IMAD.MOV.U32 R0, RZ, RZ, R2 ;  /* 0x000000ffff007224 */ /* 0x000fe200078e0002 */
[----:B------:R-:W-:-:S07]  /*79f0*/  @P1 SHF.R.U32.HI R0, RZ, c[0x0][0x2c0], R3 ;  /* 0x0000b000ff001a19 */ /* 0x000fce0000011603 */
[----:B------:R-:W-:-:S04]  /*7a00*/  @!P0 IADD3 R3, P1, R0, R236, RZ ;  /* 0x000000ec00038210 */ /* 0x000fc80007f3e0ff */
[----:B------:R-:W-:Y:S02]  /*7a10*/  @!P0 LEA.HI.X.SX32 R4, R0, R238, 0x1, P1 ;  /* 0x000000ee00048211 */ /* 0x000fe400008f0eff */
[----:B------:R-:W-:-:S04]  /*7a20*/  @!P0 LEA R10, P1, R3, c[0x0][0x2a0], 0x2 ;  /* 0x0000a800030a8a11 */ /* 0x000fc800078210ff */
[----:B------:R-:W-:-:S05]  /*7a30*/  @!P0 LEA.HI.X R11, R3, c[0x0][0x2a4], R4, 0x2, P1 ;  /* 0x0000a900030b8a11 */ /* 0x000fca00008f1404 */
[----:B------:R-:W2:Y:S01]  /*7a40*/  @!P0 LDG.E R202, [R10.64] ;  /* 0x000000060aca8981 */ /* 0x000ea2000c1e1900 */
[----:B------:R-:W-:Y:S01]  /*7a50*/  IMAD.MOV R0, RZ, RZ, -R0 ;  /* 0x000000ffff007224 */ /* 0x000fe200078e0a00 */
[----:B------:R-:W-:Y:S01]  /*7a60*/  IADD3 R95, -R7, R24, -R113 ;  /* 0x00000018075f7210 */ /* 0x000fe20007ffe971 */
[----:B------:R-:W-:Y:S01]  /*7a70*/  BSSY B2, `(.L_x_374) ;  /* 0x0000045000027945 */ /* 0x000fe20003800000 */
[----:B------:R-:W-:Y:S01]  /*7a80*/  SHF.R.S32.HI R9, RZ, 0x1f, R114 ;  /* 0x0000001fff097819 */ /* 0x000fe20000011472 */
[----:B------:R-:W-:Y:S01]  /*7a90*/  IMAD R205, R0, c[0x0][0x2b8], R2 ;  /* 0x0000ae0000cd7a24 */ /* 0x000fe200078e0202 */
[----:B------:R-:W-:Y:S02]  /*7aa0*/  ISETP.GE.AND P1, PT, R95, 0x1, PT ;  /* 0x000000015f00780c */ /* 0x000fe40003f26270 */
[----:B------:R-:W-:Y:S01]  /*7ab0*/  ISETP.GT.AND P4, PT, R219, 0x3f, PT ;  /* 0x0000003fdb00780c */ /* 0x000fe20003f84270 */
[----:B------:R-:W-:Y:S01]  /*7ac0*/  IMAD.WIDE.U32 R2, R205, c[0x0][0x1e0], RZ ;  /* 0x00007800cd027a25 */ /* 0x000fe200078e00ff */
[----:B------:R-:W-:-:S02]  /*7ad0*/  SHF.R.S32.HI R115, RZ, 0x1f, R205 ;  /* 0x0000001fff737819 */ /* 0x000fc400000114cd */
[----:B------:R-:W-:-:S03]  /*7ae0*/  MOV R112, 0x7ec0 ;  /* 0x00007ec000707802 */ /* 0x000fc60000000f00 */
[----:B------:R-:W-:-:S04]  /*7af0*/  IMAD R0, R115, c[0x0][0x1e0], RZ ;  /* 0x0000780073007a24 */ /* 0x000fc800078e02ff */
[----:B------:R-:W-:-:S04]  /*7b00*/  IMAD R0, R205, c[0x0][0x1e4], R0 ;  /* 0x00007900cd007a24 */ /* 0x000fc800078e0200 */
[----:B------:R-:W-:Y:S01]  /*7b10*/  IMAD.IADD R3, R3, 0x1, R0 ;  /* 0x0000000103037824 */ /* 0x000fe200078e0200 */
[----:B--2---:R-:W-:-:S03]  /*7b20*/  SHF.R.S32.HI R116, RZ, 0x1f, R202 ;  /* 0x0000001fff747819 */ /* 0x004fc600000114ca */
[----:B------:R-:W-:-:S04]  /*7b30*/  IMAD.WIDE.U32 R2, R202, c[0x0][0x1f0], R2 ;  /* 0x00007c00ca027a25 */ /* 0x000fc800078e0002 */
[----:B------:R-:W-:Y:S01]  /*7b40*/  IMAD R4, R116, c[0x0][0x1f0], RZ ;  /* 0x00007c0074047a24 */ /* 0x000fe200078e02ff */
[----:B------:R-:W-:-:S03]  /*7b50*/  IADD3 R0, P0, R250, R2, RZ ;  /* 0x00000002fa007210 */ /* 0x000fc60007f1e0ff */
[----:B------:R-:W-:-:S05]  /*7b60*/  IMAD R4, R202, c[0x0][0x1f4], R4 ;  /* 0x00007d00ca047a24 */ /* 0x000fca00078e0204 */
[----:B------:R-:W-:Y:S01]  /*7b70*/  IADD3.X R2, R239, R3, R4, P0, !PT ;  /* 0x00000003ef027210 */ /* 0x000fe200007fe404 */
[----:B------:R-:W-:Y:S01]  /*7b80*/  IMAD.SHL.U32 R4, R7, 0x40, RZ ;  /* 0x0000004007047824 */ /* 0x000fe200078e00ff */
[----:B------:R-:W-:-:S04]  /*7b90*/  LEA R10, P0, R0, c[0x0][0x1c8], 0x1 ;  /* 0x00007200000a7a11 */ /* 0x000fc800078008ff */
[----:B------:R-:W-:Y:S02]  /*7ba0*/  LEA.HI.X R0, R0, c[0x0][0x1cc], R2, 0x1, P0 ;  /* 0x0000730000007a11 */ /* 0x000fe400000f0c02 */
[----:B------:R-:W-:Y:S01]  /*7bb0*/  SHFL.IDX PT, R2, R10, RZ, 0x181f ;  /* 0x00181fff0a027589 */ /* 0x000fe200000e0000 */
[----:B------:R-:W-:Y:S02]  /*7bc0*/  LOP3.LUT R4, R4, 0x1c0, RZ, 0xc0, !PT ;  /* 0x000001c004047812 */ /* 0x000fe400078ec0ff */
[----:B------:R-:W-:Y:S01]  /*7bd0*/  ISETP.GT.AND P0, PT, R95, 0x20, PT ;  /* 0x000000205f00780c */ /* 0x000fe20003f04270 */
[----:B------:R-:W1:Y:S01]  /*7be0*/  SHFL.IDX PT, R3, R0, RZ, 0x181f ;  /* 0x00181fff00037589 */ /* 0x000e6200000e0000 */
[----:B------:R-:W-:-:S03]  /*7bf0*/  LOP3.LUT R7, R4, 0x38, R214, 0xf8, !PT ;  /* 0x0000003804077812 */ /* 0x000fc600078ef8d6 */
[----:B------:R-:W-:Y:S04]  /*7c00*/  SHFL.IDX PT, R10, R10, 0x1, 0x181f ;  /* 0x00381f000a0a7f89 */ /* 0x000fe800000e0000 */
[----:B------:R2:W3:Y:S02]  /*7c10*/  SHFL.IDX PT, R11, R0, 0x1, 0x181f ;  /* 0x00381f00000b7f89 */ /* 0x0004e400000e0000 */
[----:B--2---:R-:W-:Y:S02]  /*7c20*/  SHF.R.U32.HI R0, RZ, 0x3, R4 ;  /* 0x00000003ff007819 */ /* 0x004fe40000011604 */
[----:B------:R-:W-:Y:S01]  /*7c30*/  LEA.HI R4, R12, R19, RZ, 0x6 ;  /* 0x000000130c047211 */ /* 0x000fe200078f30ff */
[----:B-1----:R-:W-:Y:S01]  /*7c40*/  @P1 IMAD.WIDE R12, R214, 0x2, R2 ;  /* 0x00000002d60c1825 */ /* 0x002fe200078e0202 */
[----:B------:R-:W-:-:S02]  /*7c50*/  LOP3.LUT R0, R7, R0, RZ, 0x3c, !PT ;  /* 0x0000000007007212 */ /* 0x000fc400078e3cff */
[----:B------:R-:W-:Y:S01]  /*7c60*/  SHF.R.S32.HI R7, RZ, 0x1f, R217 ;  /* 0x0000001fff077819 */ /* 0x000fe200000114d9 */
[----:B------:R-:W-:-:S03]  /*7c70*/  IMAD.SHL.U32 R4, R4, 0x8, RZ ;  /* 0x0000000804047824 */ /* 0x000fc600078e00ff */
[----:B------:R-:W-:Y:S02]  /*7c80*/  LEA.HI R7, R7, R217, RZ, 0x3 ;  /* 0x000000d907077211 */ /* 0x000fe400078f18ff */
[----:B------:R-:W-:Y:S02]  /*7c90*/  LOP3.LUT R203, R0, 0xfffffe00, R4, 0xf8, !PT ;  /* 0xfffffe0000cb7812 */ /* 0x000fe400078ef804 */
[----:B------:R-:W-:Y:S02]  /*7ca0*/  LEA.HI R0, R9, R114, RZ, 0x3 ;  /* 0x0000007209007211 */ /* 0x000fe400078f18ff */
[----:B------:R-:W-:Y:S01]  /*7cb0*/  LOP3.LUT R245, R7, 0xfffffff8, RZ, 0xc0, !PT ;  /* 0xfffffff807f57812 */ /* 0x000fe200078ec0ff */
[C---:B------:R-:W-:Y:S01]  /*7cc0*/  @P1 IMAD.SHL.U32 R4, R203.reuse, 0x2, RZ ;  /* 0x00000002cb041824 */ /* 0x040fe200078e00ff */
[----:B------:R-:W-:Y:S01]  /*7cd0*/  LOP3.LUT R244, R0, 0xfffffff8, RZ, 0xc0, !PT ;  /* 0xfffffff800f47812 */ /* 0x000fe200078ec0ff */
[----:B------:R-:W-:Y:S01]  /*7ce0*/  @P0 IMAD.SHL.U32 R0, R203, 0x2, RZ ;  /* 0x00000002cb000824 */ /* 0x000fe200078e00ff */
[----:B------:R-:W-:Y:S01]  /*7cf0*/  LEA.HI R7, R29, R168, RZ, 0x5 ;  /* 0x000000a81d077211 */ /* 0x000fe200078f28ff */
[----:B------:R-:W-:Y:S01]  /*7d00*/  @P1 IMAD.WIDE R18, R245, 0x2, R2 ;  /* 0x00000002f5121825 */ /* 0x000fe200078e0202 */
[----:B------:R1:W-:Y:S01]  /*7d10*/  @P1 LDGSTS.E.BYPASS.LTC128B.128 [R4+0x6100], [R12.64], !P6 ;  /* 0x061000000c041fae */ /* 0x0003e2000f101d46 */
[----:B------:R-:W-:-:S02]  /*7d20*/  LOP3.LUT R9, R23, R21, RZ, 0xfc, !PT ;  /* 0x0000001517097212 */ /* 0x000fc400078efcff */
[----:B------:R-:W-:Y:S01]  /*7d30*/  @P1 IMAD.WIDE R14, R244, 0x2, R2 ;  /* 0x00000002f40e1825 */ /* 0x000fe200078e0202 */
[----:B------:R2:W-:Y:S01]  /*7d40*/  @P1 LDGSTS.E.BYPASS.LTC128B.128 [R4+0x8100], [R18.64], !P3 ;  /* 0x0810000012041fae */ /* 0x0005e2000d901d46 */
[----:B------:R-:W-:Y:S02]  /*7d50*/  SHF.R.S32.HI R248, RZ, 0x1f, R245 ;  /* 0x0000001ffff87819 */ /* 0x000fe400000114f5 */
[----:B---3--:R-:W-:Y:S01]  /*7d60*/  @P0 IMAD.WIDE R2, R245, 0x2, R10 ;  /* 0x00000002f5020825 */ /* 0x008fe200078e020a */
[----:B------:R2:W-:Y:S01]  /*7d70*/  @P1 LDGSTS.E.BYPASS.LTC128B.128 [R4+0xa100], [R14.64], !P5 ;  /* 0x0a1000000e041fae */ /* 0x0005e2000e901d46 */
[----:B------:R-:W-:Y:S02]  /*7d80*/  SHF.R.S32.HI R247, RZ, 0x1f, R244 ;  /* 0x0000001ffff77819 */ /* 0x000fe400000114f4 */
[----:B-1----:R-:W-:-:S04]  /*7d90*/  @P0 IMAD.WIDE R12, R214, 0x2, R10 ;  /* 0x00000002d60c0825 */ /* 0x002fc800078e020a */
[----:B------:R-:W-:Y:S01]  /*7da0*/  @P0 IMAD.WIDE R10, R244, 0x2, R10 ;  /* 0x00000002f40a0825 */ /* 0x000fe200078e020a */
[----:B------:R1:W-:Y:S03]  /*7db0*/  @P0 LDGSTS.E.BYPASS.LTC128B.128 [R0+0x7100], [R12.64], !P6 ;  /* 0x071000000c000fae */ /* 0x0003e6000f101d46 */
[----:B--2---:R-:W-:Y:S01]  /*7dc0*/  IMAD.MOV.U32 R4, RZ, RZ, 0x10 ;  /* 0x00000010ff047424 */ /* 0x004fe200078e00ff */
[----:B------:R2:W-:Y:S04]  /*7dd0*/  @P0 LDGSTS.E.BYPASS.LTC128B.128 [R0+0x9100], [R2.64], !P3 ;  /* 0x0910000002000fae */ /* 0x0005e8000d901d46 */
[----:B------:R1:W-:Y:S01]  /*7de0*/  @P0 LDGSTS.E.BYPASS.LTC128B.128 [R0+0xb100], [R10.64], !P5 ;  /* 0x0b1000000a000fae */ /* 0x0003e2000e901d46 */
[----:B------:R-:W-:-:S03]  /*7df0*/  LOP3.LUT P0, RZ, R22, 0x2, RZ, 0xc0, !PT ;  /* 0x0000000216ff7812 */ /* 0x000fc6000780c0ff */
[----:B------:R-:W0:Y:S01]  /*7e00*/  LDGDEPBAR ;  /* 0x00000000000079af */ /* 0x000e220000000000 */
[----:B------:R-:W-:Y:S01]  /*7e10*/  SEL R4, R4, 0xfffffff0, !P0 ;  /* 0xfffffff004047807 */ /* 0x000fe20004000000 */
[----:B--2---:R-:W-:Y:S01]  /*7e20*/  IMAD.SHL.U32 R2, R27, 0x8, RZ ;  /* 0x000000081b027824 */ /* 0x004fe200078e00ff */
[----:B------:R-:W-:Y:S01]  /*7e30*/  SHF.R.U32.HI R3, RZ, 0x3, R20 ;  /* 0x00000003ff037819 */ /* 0x000fe20000011614 */
[----:B-1----:R-:W-:-:S03]  /*7e40*/  IMAD.SHL.U32 R0, R7, 0x20, RZ ;  /* 0x0000002007007824 */ /* 0x002fc600078e00ff */
[----:B------:R-:W-:-:S04]  /*7e50*/  LOP3.LUT R2, R20, 0x8, R2, 0xf8, !PT ;  /* 0x0000000814027812 */ /* 0x000fc800078ef802 */
[----:B------:R-:W-:Y:S02]  /*7e60*/  LOP3.LUT R2, R2, R3, RZ, 0x3c, !PT ;  /* 0x0000000302027212 */ /* 0x000fe400078e3cff */
[----:B------:R-:W-:-:S03]  /*7e70*/  LOP3.LUT R0, R0, 0xfffffc00, RZ, 0xc0, !PT ;  /* 0xfffffc0000007812 */ /* 0x000fc600078ec0ff */
[----:B------:R-:W-:Y:S01]  /*7e80*/  IMAD R7, R26, 0x200, R2 ;  /* 0x000002001a077824 */ /* 0x000fe200078e0202 */
[----:B------:R-:W-:Y:S02]  /*7e90*/  IADD3 R0, R23, R21, R0 ;  /* 0x0000001517007210 */ /* 0x000fe40007ffe000 */
[----:B------:R-:W-:Y:S02]  /*7ea0*/  IADD3 R2, R16, 0x18, RZ ;  /* 0x0000001810027810 */ /* 0x000fe40007ffe0ff */
[----:B------:R-:W-:Y:S05]  /*7eb0*/  CALL.REL.NOINC `($_ZN7cutlass13device_kernelIN5flash19enable_sm80_to_sm89INS1_16FlashAttnFwdSm80INS1_25CollectiveMainloopFwdSm80ILi8ELi1ELb0EN4cute5tupleIJNS5_1CILi128EEENS7_ILi64EEENS7_ILi192EEEEEELi192ENS_10bfloat16_tEfNS_4arch4Sm80ELb0ELb1ELb1ELb1ELb1ELb1ELb1ELb0EEENS1_21CollectiveEpilogueFwdINS6_IJS8_SA_S9_EEENS6_IJNS7_ILi1EEESI_SI_EEESC_SE_Li256ELb1ELb1ELb0ELb0EEENS1_19SingleTileSchedulerILb1ELb0ELb1ELi128EEEEEEEEEvNT_6ParamsE$_ZZN5flash25CollectiveMainloopFwdSm80ILi8ELi1ELb0EN4cute5tupleIJNS1_1CILi128EEENS3_ILi64EEENS3_ILi192EEEEEELi192EN7cutlass10bfloat16_tEfNS8_4arch4Sm80ELb0ELb1ELb1ELb1ELb1ELb1ELb1ELb0EE3mmaINS_16FlashAttnFwdSm80ISC_NS_21CollectiveEpilogueFwdINS2_IJS4_S6_S5_EEENS2_IJNS3_ILi1EEESH_SH_EEES9_SB_Li256ELb1ELb1ELb0ELb0EEENS_19SingleTileSchedulerILb1ELb0ELb1ELi128EEEE13SharedStorageENS1_6TensorINS1_11ArrayEngineIfLm96EEENS1_6LayoutINS2_IJNS2_IJNS3_ILi2EEESS_EEESH_NS3_ILi24EEEEEENS2_IJNS2_IJSH_SS_EEENS3_ILi0EEENS3_ILi4EEEEEEEEEENS_7SoftmaxILi2ELi0EEEEEbRKNSC_6ParamsERT0_RT1_iRKNS_16SeqlenInfoQKNewKILb1ELb1EEENS2_IJiiiiEEERT_ENKUlvE_clEv) ;  /* 0x00012d9000007944 */ /* 0x000fea0003c00000 */
[----:B------:R-:W-:Y:S05]  /*7ec0*/  BSYNC B2 ;  /* 0x0000000000027941 */ /* 0x000fea0003800000 */
.L_x_374:
[----:B------:R2:W5:Y:S01]  /*7ed0*/  LDL R112, [R1] ;  /* 0x0000000001707983 */ /* 0x0005620000100800 */
[----:B------:R-:W-:-:S04]  /*7ee0*/  DEPBAR.LE SB0, 0x0 ;  /* 0x000080000000791a */ /* 0x000fc80000000000 */
[----:B------:R2:W5:Y:S01]  /*7ef0*/  LDL R224, [R1+0x10] ;  /* 0x0000100001e07983 */ /* 0x0005620000100800 */
[----:B------:R-:W-:Y:S01]  /*7f00*/  WARPSYNC 0xffffffff ;  /* 0xffffffff00007948 */ /* 0x000fe20003800000 */
[----:B------:R-:W-:Y:S01]  /*7f10*/  SHF.L.U32 R184, R7, 0x1, RZ ;  /* 0x0000000107b87819 */ /* 0x000fe200000006ff */
[----:B------:R-:W-:Y:S01]  /*7f20*/  IMAD.WIDE.U32 R2, R205, c[0x0][0x208], RZ ;  /* 0x00008200cd027a25 */ /* 0x000fe200078e00ff */
[----:B------:R-:W-:Y:S01]  /*7f30*/  BAR.SYNC.DEFER_BLOCKING 0x0 ;  /* 0x0000000000007b1d */ /* 0x000fe20000010000 */
[----:B------:R-:W-:Y:S02]  /*7f40*/  SHF.L.U32 R192, R0, 0x1, RZ ;  /* 0x0000000100c07819 */ /* 0x000fe400000006ff */
[----:B------:R-:W-:-:S03]  /*7f50*/  LEA R0, R4, R184, 0x1 ;  /* 0x000000b804007211 */ /* 0x000fc600078e08ff */
[----:B------:R-:W3:Y:S01]  /*7f60*/  S2R R10, SR_CTAID.Y ;  /* 0x00000000000a7919 */ /* 0x000ee20000002600 */
[----:B------:R-:W-:-:S03]  /*7f70*/  IMAD R193, R8, 0x2, R192 ;  /* 0x0000000208c17824 */ /* 0x000fc600078e02c0 */
[----:B------:R-:W4:Y:S04]  /*7f80*/  LDSM.16.M88.4 R56, [R0+0x6100] ;  /* 0x006100000038783b */ /* 0x000f280000000200 */
[----:B------:R-:W1:Y:S01]  /*7f90*/  LDSM.16.M88.4 R68, [R0+0x6900] ;  /* 0x006900000044783b */ /* 0x000e620000000200 */
[----:B---3--:R-:W-:-:S03]  /*7fa0*/  IMAD.WIDE.U32 R10, R10, c[0x0][0x210], RZ ;  /* 0x000084000a0a7a25 */ /* 0x008fc600078e00ff */
[----:B------:R-:W3:Y:S04]  /*7fb0*/  LDSM.16.M88.4 R80, [R0+0x7100] ;  /* 0x007100000050783b */ /* 0x000ee80000000200 */
[----:B------:R2:W1:Y:S04]  /*7fc0*/  LDSM.16.M88.4 R88, [R0+0x7900] ;  /* 0x007900000058783b */ /* 0x0004680000000200 */
[----:B-1----:R1:W1:Y:S04]  /*7fd0*/  LDSM.16.M88.4 R16, [R192+0xc100] ;  /* 0x00c10000c010783b */ /* 0x0022680000000200 */
[----:B------:R1:W1:Y:S04]  /*7fe0*/  LDSM.16.M88.4 R36, [R184+0x6100] ;  /* 0x00610000b824783b */ /* 0x0002680000000200 */
[----:B------:R1:W1:Y:S04]  /*7ff0*/  LDSM.16.M88.4 R28, [R184+0x6900] ;  /* 0x00690000b81c783b */ /* 0x0002680000000200 */
[----:B------:R1:W1:Y:S04]  /*8000*/  LDSM.16.M88.4 R44, [R184+0x7100] ;  /* 0x00710000b82c783b */ /* 0x0002680000000200 */
[----:B------:R1:W1:Y:S01]  /*8010*/  LDSM.16.M88.4 R60, [R184+0x7900] ;  /* 0x00790000b83c783b */ /* 0x0002620000000200 */
[----:B--2---:R-:W-:-:S03]  /*8020*/  IMAD R0, R115, c[0x0][0x208], RZ ;  /* 0x0000820073007a24 */ /* 0x004fc600078e02ff */
[----:B------:R2:W1:Y:S01]  /*8030*/  LDSM.16.M88.4 R24, [R193+0xc100] ;  /* 0x00c10000c118783b */ /* 0x0004620000000200 */
[----:B------:R-:W-:-:S05]  /*8040*/  IMAD R0, R205, c[0x0][0x20c], R0 ;  /* 0x00008300cd007a24 */ /* 0x000fca00078e0200 */
[----:B------:R-:W-:Y:S01]  /*8050*/  IADD3 R3, R3, R0, RZ ;  /* 0x0000000003037210 */ /* 0x000fe20007ffe0ff */
[----:B------:R-:W-:-:S04]  /*8060*/  IMAD R0, R116, c[0x0][0x218], RZ ;  /* 0x0000860074007a24 */ /* 0x000fc800078e02ff */
[----:B------:R-:W-:-:S04]  /*8070*/  IMAD.WIDE.U32 R2, R202, c[0x0][0x218], R2 ;  /* 0x00008600ca027a25 */ /* 0x000fc800078e0002 */
[----:B------:R-:W-:Y:S01]  /*8080*/  IMAD R7, R202, c[0x0][0x21c], R0 ;  /* 0x00008700ca077a24 */ /* 0x000fe200078e0200 */
[----:B------:R-:W-:Y:S02]  /*8090*/  IADD3 R2, P1, R10, R2, RZ ;  /* 0x000000020a027210 */ /* 0x000fe40007f3e0ff */
[----:B------:R-:W-:Y:S02]  /*80a0*/  IADD3 R0, R184, 0x6100, RZ ;  /* 0x00006100b8007810 */ /* 0x000fe40007ffe0ff */
[----:B------:R-:W-:Y:S02]  /*80b0*/  LEA R12, P0, R2, c[0x0][0x1f8], 0x1 ;  /* 0x00007e00020c7a11 */ /* 0x000fe400078008ff */
[----:B------:R-:W-:Y:S01]  /*80c0*/  IADD3.X R3, R240, R3, R7, P1, !PT ;  /* 0x00000003f0037210 */ /* 0x000fe20000ffe407 */
[----:B------:R-:W-:-:S03]  /*80d0*/  IMAD R191, R4, 0x2, R0 ;  /* 0x0000000204bf7824 */ /* 0x000fc600078e0200 */
[----:B------:R-:W-:Y:S01]  /*80e0*/  LEA.HI.X R7, R2, c[0x0][0x1fc], R3, 0x1, P0 ;  /* 0x00007f0002077a11 */ /* 0x000fe200000f0c03 */
[----:B------:R-:W-:Y:S05]  /*80f0*/  BRA.DIV ~URZ, `(.L_x_375) ;  /* 0x00010cd27f007947 */ /* 0x000fea000b800000 */
[----:B--234-:R2:W3:Y:S02]  /*8100*/  SHFL.IDX PT, R4, R7, RZ, 0x181f ;  /* 0x00181fff07047589 */ /* 0x01c4e400000e0000 */
.L_x_484:
[----:B------:R-:W4:Y:S01]  /*8110*/  SHFL.IDX PT, R0, R12, RZ, 0x181f ;  /* 0x00181fff0c007589 */ /* 0x000f2200000e0000 */
[C---:B------:R-:W-:Y:S01]  /*8120*/  ISETP.GE.AND P3, PT, R214.reuse, c[0x0][0x1d4], PT ;  /* 0x00007500d6007a0c */ /* 0x040fe20003f66270 */
[----:B------:R-:W-:Y:S01]  /*8130*/  IMAD.WIDE R14, R214, 0x2, RZ ;  /* 0x00000002d60e7825 */ /* 0x000fe200078e02ff */
[----:B------:R-:W-:Y:S01]  /*8140*/  ISETP.GE.AND P2, PT, R217, c[0x0][0x1d4], PT ;  /* 0x00007500d9007a0c */ /* 0x000fe20003f46270 */
[----:B------:R-:W2:Y:S01]  /*8150*/  SHFL.IDX PT, R20, R12, 0x1, 0x181f ;  /* 0x00381f000c147f89 */ /* 0x000ea200000e0000 */
[----:B------:R-:W-:Y:S01]  /*8160*/  ISETP.LT.OR P1, PT, R95, 0x1, P3 ;  /* 0x000000015f00780c */ /* 0x000fe20001f21670 */
[----:B------:R-:W-:Y:S01]  /*8170*/  IMAD.SHL.U32 R203, R203, 0x2, RZ ;  /* 0x00000002cbcb7824 */ /* 0x000fe200078e00ff */
[C---:B-1----:R-:W-:Y:S01]  /*8180*/  HMMA.16816.F32.BF16 R32, R16.reuse, R28, RZ ;  /* 0x0000001c1020723c */ /* 0x042fe200000418ff */
[----:B------:R-:W-:Y:S01]  /*8190*/  IMAD.WIDE R10, R245, 0x2, RZ ;  /* 0x00000002f50a7825 */ /* 0x000fe200078e02ff */
[----:B--2---:R-:W1:Y:S01]  /*81a0*/  SHFL.IDX PT, R7, R7, 0x1, 0x181f ;  /* 0x00381f0007077f89 */ /* 0x004e6200000e0000 */
[----:B------:R-:W-:Y:S01]  /*81b0*/  BSSY B0, `(.L_x_376) ;  /* 0x0000107000007945 */ /* 0x000fe20003800000 */
[----:B------:R-:W-:Y:S01]  /*81c0*/  SHF.R.S32.HI R252, RZ, 0x1f, R214 ;  /* 0x0000001ffffc7819 */ /* 0x000fe200000114d6 */
[----:B------:R-:W-:Y:S01]  /*81d0*/  IMAD R190, R5, 0x2, R184 ;  /* 0x0000000205be7824 */ /* 0x000fe200078e02b8 */
[----:B------:R-:W-:Y:S01]  /*81e0*/  IADD3 R204, R203, 0x100, RZ ;  /* 0x00000100cbcc7810 */ /* 0x000fe20007ffe0ff */
[----:B------:R-:W-:Y:S01]  /*81f0*/  IMAD R195, R6, 0x2, R192 ;  /* 0x0000000206c37824 */ /* 0x000fe200078e02c0 */
[----:B------:R-:W-:Y:S01]  /*8200*/  HMMA.16816.F32.BF16 R28, R16, R30, RZ ;  /* 0x0000001e101c723c */ /* 0x000fe200000418ff */
[----:B------:R-:W-:-:S02]  /*8210*/  IMAD R189, R5, 0x2, R191 ;  /* 0x0000000205bd7824 */ /* 0x000fc400078e02bf */
[----:B------:R-:W-:-:S05]  /*8220*/  IMAD R194, R6, 0x2, R193 ;  /* 0x0000000206c27824 */ /* 0x000fca00078e02c1 */
[----:B------:R-:W-:Y:S01]  /*8230*/  HMMA.16816.F32.BF16 R40, R16, R44, RZ ;  /* 0x0000002c1028723c */ /* 0x000fe200000418ff */
[----:B----4-:R-:W-:-:S05]  /*8240*/  IADD3 R2, P0, R0, R14, RZ ;  /* 0x0000000e00027210 */ /* 0x010fca0007f1e0ff */
[----:B---3--:R-:W-:Y:S02]  /*8250*/  IMAD.X R3, R15, 0x1, R4, P0 ;  /* 0x000000010f037824 */ /* 0x008fe400000e0604 */
[----:B------:R-:W-:Y:S03]  /*8260*/  HMMA.16816.F32.BF16 R48, R16, R60, RZ ;  /* 0x0000003c1030723c */ /* 0x000fe600000418ff */
[----:B------:R2:W-:Y:S01]  /*8270*/  LDGSTS.E.BYPASS.LTC128B.128 [R203+0x100], [R2.64], !P1 ;  /* 0x0010000002cb7fae */ /* 0x0005e2000c901d46 */
[----:B------:R-:W-:-:S04]  /*8280*/  ISETP.GE.AND P1, PT, R114, c[0x0][0x1d4], PT ;  /* 0x0000750072007a0c */ /* 0x000fc80003f26270 */
[C---:B------:R-:W-:Y:S08]  /*8290*/  HMMA.16816.F32.BF16 R44, R16.reuse, R46, RZ ;  /* 0x0000002e102c723c */ /* 0x040ff000000418ff */
[----:B------:R-:W-:Y:S08]  /*82a0*/  HMMA.16816.F32.BF16 R60, R16, R62, RZ ;  /* 0x0000003e103c723c */ /* 0x000ff000000418ff */
[----:B------:R-:W-:Y:S01]  /*82b0*/  HMMA.16816.F32.BF16 R52, R24, R68, R32 ;  /* 0x000000441834723c */ /* 0x000fe20000041820 */
[----:B--2---:R-:W-:-:S07]  /*82c0*/  IADD3 R2, P0, R0, R10, RZ ;  /* 0x0000000a00027210 */ /* 0x004fce0007f1e0ff */
[----:B------:R-:W-:Y:S01]  /*82d0*/  HMMA.16816.F32.BF16 R32, R24, R80, R40 ;  /* 0x000000501820723c */ /* 0x000fe20000041828 */
[----:B------:R-:W-:Y:S01]  /*82e0*/  IMAD.X R3, R11, 0x1, R4, P0 ;  /* 0x000000010b037824 */ /* 0x000fe200000e0604 */
[C---:B------:R-:W-:Y:S02]  /*82f0*/  ISETP.LT.OR P0, PT, R95.reuse, 0x1, P2 ;  /* 0x000000015f00780c */ /* 0x040fe40001701670 */
[----:B------:R-:W-:-:S04]  /*8300*/  ISETP.LT.OR P2, PT, R95, 0x21, P2 ;  /* 0x000000215f00780c */ /* 0x000fc80001741670 */
[C---:B------:R-:W-:Y:S08]  /*8310*/  HMMA.16816.F32.BF16 R44, R24.reuse, R82, R44 ;  /* 0x00000052182c723c */ /* 0x040ff0000004182c */
[----:B------:R-:W-:Y:S01]  /*8320*/  HMMA.16816.F32.BF16 R48, R24, R88, R48 ;  /* 0x000000581830723c */ /* 0x000fe20000041830 */
[----:B------:R2:W-:Y:S01]  /*8330*/  LDGSTS.E.BYPASS.LTC128B.128 [R203+0x2100], [R2.64], !P0 ;  /* 0x0210000002cb7fae */ /* 0x0005e2000c101d46 */
[----:B------:R-:W-:-:S05]  /*8340*/  IADD3 R14, P0, R14, R20, RZ ;  /* 0x000000140e0e7210 */ /* 0x000fca0007f1e0ff */
[----:B-1----:R-:W-:Y:S02]  /*8350*/  IMAD.X R15, R15, 0x1, R7, P0 ;  /* 0x000000010f0f7824 */ /* 0x002fe400000e0607 */
[----:B--2---:R-:W-:-:S05]  /*8360*/  IMAD.WIDE R2, R244, 0x2, RZ ;  /* 0x00000002f4027825 */ /* 0x004fca00078e02ff */
[----:B------:R-:W-:-:S05]  /*8370*/  IADD3 R12, P0, R0, R2, RZ ;  /* 0x00000002000c7210 */ /* 0x000fca0007f1e0ff */
[----:B------:R-:W-:Y:S01]  /*8380*/  IMAD.X R13, R3, 0x1, R4, P0 ;  /* 0x00000001030d7824 */ /* 0x000fe200000e0604 */
[C---:B------:R-:W-:Y:S02]  /*8390*/  ISETP.LT.OR P0, PT, R95.reuse, 0x1, P1 ;  /* 0x000000015f00780c */ /* 0x040fe40000f01670 */
[----:B------:R-:W-:-:S11]  /*83a0*/  ISETP.LT.OR P1, PT, R95, 0x21, P1 ;  /* 0x000000215f00780c */ /* 0x000fd60000f21670 */
[----:B------:R1:W-:Y:S01]  /*83b0*/  LDGSTS.E.BYPASS.LTC128B.128 [R203+0x4100], [R12.64], !P0 ;  /* 0x041000000ccb7fae */ /* 0x0003e2000c101d46 */
[----:B------:R-:W-:Y:S11]  /*83c0*/  ISETP.LT.OR P0, PT, R95, 0x21, P3 ;  /* 0x000000215f00780c */ /* 0x000ff60001f01670 */
[----:B------:R-:W-:Y:S02]  /*83d0*/  @!UPT UIADD3 URZ, URZ, URZ, URZ ;  /* 0x0000003f3f3ff290 */ /* 0x000fe4000fffe03f */
[----:B------:R1:W-:Y:S01]  /*83e0*/  LDGSTS.E.BYPASS.LTC128B.128 [R203+0x1100], [R14.64], !P0 ;  /* 0x011000000ecb7fae */ /* 0x0003e2000c101d46 */
[----:B------:R-:W-:-:S05]  /*83f0*/  IADD3 R10, P0, R10, R20, RZ ;  /* 0x000000140a0a7210 */ /* 0x000fca0007f1e0ff */
[--C-:B------:R-:W-:Y:S01]  /*8400*/  IMAD.X R11, R11, 0x1, R7.reuse, P0 ;  /* 0x000000010b0b7824 */ /* 0x100fe200000e0607 */
[----:B------:R-:W-:Y:S02]  /*8410*/  IADD3 R2, P0, R2, R20, RZ ;  /* 0x0000001402027210 */ /* 0x000fe40007f1e0ff */
[----:B------:R-:W-:Y:S02]  /*8420*/  HMMA.16816.F32.BF16 R20, R16, R36, RZ ;  /* 0x000000241014723c */ /* 0x000fe400000418ff */
[----:B------:R2:W-:Y:S01]  /*8430*/  LDGSTS.E.BYPASS.LTC128B.128 [R203+0x3100], [R10.64], !P2 ;  /* 0x031000000acb7fae */ /* 0x0005e2000d101d46 */
[----:B------:R-:W-:Y:S01]  /*8440*/  IMAD.X R3, R3, 0x1, R7, P0 ;  /* 0x0000000103037824 */ /* 0x000fe200000e0607 */
[----:B------:R-:W-:-:S04]  /*8450*/  ISETP.GT.AND P0, PT, R117, R225, PT ;  /* 0x000000e17500720c */ /* 0x000fc80003f04270 */
[----:B------:R2:W-:Y:S01]  /*8460*/  LDGSTS.E.BYPASS.LTC128B.128 [R203+0x5100], [R2.64], !P1 ;  /* 0x0510000002cb7fae */ /* 0x0005e2000c901d46 */
[----:B------:R-:W-:Y:S03]  /*8470*/  HMMA.16816.F32.BF16 R36, R16, R38, RZ ;  /* 0x000000261024723c */ /* 0x000fe600000418ff */
[----:B------:R-:W-:Y:S04]  /*8480*/  LDSM.16.M88.4 R76, [R190+0x6100] ;  /* 0x00610000be4c783b */ /* 0x000fe80000000200 */
[----:B------:R-:W-:Y:S04]  /*8490*/  LDSM.16.M88.4 R64, [R190+0x6900] ;  /* 0x00690000be40783b */ /* 0x000fe80000000200 */
[----:B-1----:R-:W1:Y:S04]  /*84a0*/  LDSM.16.M88.4 R12, [R195+0xc100] ;  /* 0x00c10000c30c783b */ /* 0x002e680000000200 */
[C---:B------:R-:W-:Y:S01]  /*84b0*/  HMMA.16816.F32.BF16 R16, R24.reuse, R56, R20 ;  /* 0x000000381810723c */ /* 0x040fe20000041814 */
[----:B------:R-:W3:Y:S04]  /*84c0*/  LDSM.16.M88.4 R72, [R190+0x7100] ;  /* 0x00710000be48783b */ /* 0x000ee80000000200 */
[----:B------:R-:W-:Y:S04]  /*84d0*/  LDSM.16.M88.4 R20, [R194+0xc100] ;  /* 0x00c10000c214783b */ /* 0x000fe80000000200 */
[----:B------:R-:W4:Y:S01]  /*84e0*/  LDSM.16.M88.4 R92, [R189] ;  /* 0x00000000bd5c783b */ /* 0x000f220000000200 */
[C---:B------:R-:W-:Y:S03]  /*84f0*/  HMMA.16816.F32.BF16 R56, R24.reuse, R58, R36 ;  /* 0x0000003a1838723c */ /* 0x040fe60000041824 */
[----:B------:R-:W2:Y:S04]  /*8500*/  LDSM.16.M88.4 R84, [R190+0x7900] ;  /* 0x00790000be54783b */ /* 0x000ea80000000200 */
[----:B------:R-:W-:Y:S01]  /*8510*/  LDSM.16.M88.4 R80, [R189+0x1000] ;  /* 0x00100000bd50783b */ /* 0x000fe20000000200 */
[----:B------:R-:W-:Y:S03]  /*8520*/  HMMA.16816.F32.BF16 R36, R24, R70, R28 ;  /* 0x000000461824723c */ /* 0x000fe6000004181c */
[----:B------:R-:W2:Y:S04]  /*8530*/  LDSM.16.M88.4 R68, [R189+0x800] ;  /* 0x00080000bd44783b */ /* 0x000ea80000000200 */
[----:B------:R-:W-:Y:S04]  /*8540*/  LDSM.16.M88.4 R96, [R184+0x8100] ;  /* 0x00810000b860783b */ /* 0x000fe80000000200 */
[----:B------:R-:W-:Y:S04]  /*8550*/  LDSM.16.M88.4 R40, [R184+0x8900] ;  /* 0x00890000b828783b */ /* 0x000fe80000000200 */
[----:B------:R-:W-:Y:S01]  /*8560*/  LDSM.16.M88.4 R108, [R191+0x4000] ;  /* 0x00400000bf6c783b */ /* 0x000fe20000000200 */
[----:B-1----:R-:W-:Y:S03]  /*8570*/  HMMA.16816.F32.BF16 R28, R12, R76, R16 ;  /* 0x0000004c0c1c723c */ /* 0x002fe60000041810 */
[----:B------:R-:W-:Y:S04]  /*8580*/  LDSM.16.M88.4 R104, [R190+0xa100] ;  /* 0x00a10000be68783b */ /* 0x000fe80000000200 */
[----:B------:R-:W-:Y:S01]  /*8590*/  LDSM.16.M88.4 R100, [R191+0x5800] ;  /* 0x00580000bf64783b */ /* 0x000fe20000000200 */
[----:B------:R-:W-:Y:S03]  /*85a0*/  HMMA.16816.F32.BF16 R16, R24, R90, R60 ;  /* 0x0000005a1810723c */ /* 0x000fe6000004183c */
[----:B------:R-:W1:Y:S04]  /*85b0*/  LDSM.16.M88.4 R24, [R192+0x10100] ;  /* 0x01010000c018783b */ /* 0x000e680000000200 */
[----:B------:R-:W1:Y:S01]  /*85c0*/  LDSM.16.M88.4 R88, [R189+0x1800] ;  /* 0x00180000bd58783b */ /* 0x000e620000000200 */
[C---:B------:R-:W-:Y:S03]  /*85d0*/  HMMA.16816.F32.BF16 R56, R12.reuse, R78, R56 ;  /* 0x0000004e0c38723c */ /* 0x040fe60000041838 */
[----:B------:R-:W-:Y:S04]  /*85e0*/  LDSM.16.M88.4 R76, [R184+0x9900] ;  /* 0x00990000b84c783b */ /* 0x000fe80000000200 */
[----:B------:R-:W0:Y:S01]  /*85f0*/  LDGDEPBAR ;  /* 0x00000000000079af */ /* 0x000e220000000000 */
[C---:B------:R-:W-:Y:S08]  /*8600*/  HMMA.16816.F32.BF16 R52, R12.reuse, R64, R52 ;  /* 0x000000400c34723c */ /* 0x040ff00000041834 */
[C---:B------:R-:W-:Y:S01]  /*8610*/  HMMA.16816.F32.BF16 R36, R12.reuse, R66, R36 ;  /* 0x000000420c24723c */ /* 0x040fe20000041824 */
[----:B------:R-:W-:Y:S07]  /*8620*/  LDSM.16.M88.4 R64, [R191+0x2800] ;  /* 0x00280000bf40783b */ /* 0x000fee0000000200 */
[C---:B---3--:R-:W-:Y:S08]  /*8630*/  HMMA.16816.F32.BF16 R32, R12.reuse, R72, R32 ;  /* 0x000000480c20723c */ /* 0x048ff00000041820 */
[----:B------:R-:W-:Y:S01]  /*8640*/  HMMA.16816.F32.BF16 R44, R12, R74, R44 ;  /* 0x0000004a0c2c723c */ /* 0x000fe2000004182c */
[----:B------:R-:W3:Y:S07]  /*8650*/  LDSM.16.M88.4 R72, [R184+0x9100] ;  /* 0x00910000b848783b */ /* 0x000eee0000000200 */
[----:B----4-:R-:W-:Y:S08]  /*8660*/  HMMA.16816.F32.BF16 R28, R20, R92, R28 ;  /* 0x0000005c141c723c */ /* 0x010ff0000004181c */
[C---:B--2---:R-:W-:Y:S08]  /*8670*/  HMMA.16816.F32.BF16 R48, R12.reuse, R84, R48 ;  /* 0x000000540c30723c */ /* 0x044ff00000041830 */
[----:B------:R-:W-:Y:S01]  /*8680*/  HMMA.16816.F32.BF16 R12, R12, R86, R16 ;  /* 0x000000560c0c723c */ /* 0x000fe20000041810 */
[----:B------:R-:W-:Y:S04]  /*8690*/  LDSM.16.M88.4 R16, [R193+0x10100] ;  /* 0x01010000c110783b */ /* 0x000fe80000000200 */
[----:B------:R-:W2:Y:S03]  /*86a0*/  LDSM.16.M88.4 R84, [R191+0x2000] ;  /* 0x00200000bf54783b */ /* 0x000ea60000000200 */
[C---:B------:R-:W-:Y:S01]  /*86b0*/  HMMA.16816.F32.BF16 R60, R20.reuse, R94, R56 ;  /* 0x0000005e143c723c */ /* 0x040fe20000041838 */
[----:B------:R-:W-:Y:S07]  /*86c0*/  LDSM.16.M88.4 R92, [R184+0xa100] ;  /* 0x00a10000b85c783b */ /* 0x000fee0000000200 */
[C---:B------:R-:W-:Y:S08]  /*86d0*/  HMMA.16816.F32.BF16 R56, R20.reuse, R68, R52 ;  /* 0x000000441438723c */ /* 0x040ff00000041834 */
[C---:B------:R-:W-:Y:S01]  /*86e0*/  HMMA.16816.F32.BF16 R52, R20.reuse, R70, R36 ;  /* 0x000000461434723c */ /* 0x040fe20000041824 */
[----:B------:R-:W4:Y:S07]  /*86f0*/  LDSM.16.M88.4 R68, [R191+0x3000] ;  /* 0x00300000bf44783b */ /* 0x000f2e0000000200 */
[C---:B------:R-:W-:Y:S08]  /*8700*/  HMMA.16816.F32.BF16 R36, R20.reuse, R80, R32 ;  /* 0x000000501424723c */ /* 0x040ff00000041820 */
[----:B------:R-:W-:Y:S01]  /*8710*/  HMMA.16816.F32.BF16 R44, R20, R82, R44 ;  /* 0x00000052142c723c */ /* 0x000fe2000004182c */
[----:B------:R-:W-:Y:S07]  /*8720*/  LDSM.16.M88.4 R80, [R191+0x3800] ;  /* 0x00380000bf50783b */ /* 0x000fee0000000200 */
[----:B-1----:R-:W-:Y:S01]  /*8730*/  HMMA.16816.F32.BF16 R32, R24, R96, R28 ;  /* 0x000000601820723c */ /* 0x002fe2000004181c */
[----:B------:R-:W-:Y:S07]  /*8740*/  LDSM.16.M88.4 R28, [R194+0x10100] ;  /* 0x01010000c21c783b */ /* 0x000fee0000000200 */
[C---:B------:R-:W-:Y:S08]  /*8750*/  HMMA.16816.F32.BF16 R48, R20.reuse, R88, R48 ;  /* 0x000000581430723c */ /* 0x040ff00000041830 */
[----:B------:R-:W-:Y:S01]  /*8760*/  HMMA.16816.F32.BF16 R20, R20, R90, R12 ;  /* 0x0000005a1414723c */ /* 0x000fe2000004180c */
[----:B------:R-:W-:Y:S04]  /*8770*/  LDSM.16.M88.4 R12, [R195+0x10100] ;  /* 0x01010000c30c783b */ /* 0x000fe80000000200 */
[----:B------:R-:W1:Y:S03]  /*8780*/  LDSM.16.M88.4 R88, [R190+0x8100] ;  /* 0x00810000be58783b */ /* 0x000e660000000200 */
[C---:B------:R-:W-:Y:S01]  /*8790*/  HMMA.16816.F32.BF16 R60, R24.reuse, R98, R60 ;  /* 0x00000062183c723c */ /* 0x040fe2000004183c */
[----:B------:R-:W-:Y:S07]  /*87a0*/  LDSM.16.M88.4 R96, [R189+0x2000] ;  /* 0x00200000bd60783b */ /* 0x000fee0000000200 */
[C---:B---3--:R-:W-:Y:S08]  /*87b0*/  HMMA.16816.F32.BF16 R36, R24.reuse, R72, R36 ;  /* 0x000000481824723c */ /* 0x048ff00000041824 */
[----:B------:R-:W-:Y:S01]  /*87c0*/  HMMA.16816.F32.BF16 R44, R24, R74, R44 ;  /* 0x0000004a182c723c */ /* 0x000fe2000004182c */
[----:B------:R-:W-:Y:S07]  /*87d0*/  LDSM.16.M88.4 R72, [R190+0x9900] ;  /* 0x00990000be48783b */ /* 0x000fee0000000200 */
[----:B--2---:R-:W-:Y:S08]  /*87e0*/  HMMA.16816.F32.BF16 R32, R16, R84, R32 ;  /* 0x000000541020723c */ /* 0x004ff00000041820 */
[C---:B------:R-:W-:Y:S08]  /*87f0*/  HMMA.16816.F32.BF16 R48, R24.reuse, R76, R48 ;  /* 0x0000004c1830723c */ /* 0x040ff00000041830 */
[C---:B------:R-:W-:Y:S08]  /*8800*/  HMMA.16816.F32.BF16 R56, R24.reuse, R40, R56 ;  /* 0x000000281838723c */ /* 0x040ff00000041838 */
[C---:B------:R-:W-:Y:S01]  /*8810*/  HMMA.16816.F32.BF16 R52, R24.reuse, R42, R52 ;  /* 0x0000002a1834723c */ /* 0x040fe20000041834 */
[----:B------:R-:W2:Y:S07]  /*8820*/  LDSM.16.M88.4 R40, [R190+0x9100] ;  /* 0x00910000be28783b */ /* 0x000eae0000000200 */
[----:B------:R-:W-:Y:S01]  /*8830*/  HMMA.16816.F32.BF16 R24, R24, R78, R20 ;  /* 0x0000004e1818723c */ /* 0x000fe20000041814 */
[----:B------:R-:W3:Y:S04]  /*8840*/  LDSM.16.M88.4 R20, [R190+0x8900] ;  /* 0x00890000be14783b */ /* 0x000ee80000000200 */
[----:B------:R-:W2:Y:S03]  /*8850*/  LDSM.16.M88.4 R76, [R189+0x3000] ;  /* 0x00300000bd4c783b */ /* 0x000ea60000000200 */
[C---:B------:R-:W-:Y:S01]  /*8860*/  HMMA.16816.F32.BF16 R60, R16.reuse, R86, R60 ;  /* 0x00000056103c723c */ /* 0x040fe2000004183c */
[----:B------:R-:W-:Y:S07]  /*8870*/  LDSM.16.M88.4 R84, [R189+0x3800] ;  /* 0x00380000bd54783b */ /* 0x000fee0000000200 */
[C---:B----4-:R-:W-:Y:S08]  /*8880*/  HMMA.16816.F32.BF16 R36, R16.reuse, R68, R36 ;  /* 0x000000441024723c */ /* 0x050ff00000041824 */
[----:B------:R-:W-:Y:S01]  /*8890*/  HMMA.16816.F32.BF16 R44, R16, R70, R44 ;  /* 0x00000046102c723c */ /* 0x000fe2000004182c */
[----:B------:R-:W-:Y:S07]  /*88a0*/  LDSM.16.M88.4 R68, [R189+0x2800] ;  /* 0x00280000bd44783b */ /* 0x000fee0000000200 */
[----:B-1----:R-:W-:Y:S08]  /*88b0*/  HMMA.16816.F32.BF16 R32, R12, R88, R32 ;  /* 0x000000580c20723c */ /* 0x002ff00000041820 */
[C---:B------:R-:W-:Y:S08]  /*88c0*/  HMMA.16816.F32.BF16 R48, R16.reuse, R80, R48 ;  /* 0x000000501030723c */ /* 0x040ff00000041830 */
[C---:B------:R-:W-:Y:S08]  /*88d0*/  HMMA.16816.F32.BF16 R56, R16.reuse, R64, R56 ;  /* 0x000000401038723c */ /* 0x040ff00000041838 */
[C---:B------:R-:W-:Y:S01]  /*88e0*/  HMMA.16816.F32.BF16 R52, R16.reuse, R66, R52 ;  /* 0x000000421034723c */ /* 0x040fe20000041834 */
[----:B------:R-:W-:Y:S07]  /*88f0*/  LDSM.16.M88.4 R64, [R184+0xa900] ;  /* 0x00a90000b840783b */ /* 0x000fee0000000200 */
[----:B------:R-:W-:Y:S01]  /*8900*/  HMMA.16816.F32.BF16 R16, R16, R82, R24 ;  /* 0x000000521010723c */ /* 0x000fe20000041818 */
[----:B------:R-:W1:Y:S04]  /*8910*/  LDSM.16.M88.4 R24, [R192+0x14100] ;  /* 0x01410000c018783b */ /* 0x000e680000000200 */
[----:B------:R-:W-:Y:S03]  /*8920*/  LDSM.16.M88.4 R80, [R184+0xb900] ;  /* 0x00b90000b850783b */ /* 0x000fe60000000200 */
[C---:B------:R-:W-:Y:S01]  /*8930*/  HMMA.16816.F32.BF16 R60, R12.reuse, R90, R60 ;  /* 0x0000005a0c3c723c */ /* 0x040fe2000004183c */
[----:B------:R-:W-:Y:S07]  /*8940*/  LDSM.16.M88.4 R88, [R190+0xb100] ;  /* 0x00b10000be58783b */ /* 0x000fee0000000200 */
[C---:B--2---:R-:W-:Y:S08]  /*8950*/  HMMA.16816.F32.BF16 R36, R12.reuse, R40, R36 ;  /* 0x000000280c24723c */ /* 0x044ff00000041824 */
[----:B------:R-:W-:Y:S08]  /*8960*/  HMMA.16816.F32.BF16 R44, R12, R42, R44 ;  /* 0x0000002a0c2c723c */ /* 0x000ff0000004182c */
[----:B------:R-:W-:Y:S08]  /*8970*/  HMMA.16816.F32.BF16 R40, R28, R96, R32 ;  /* 0x000000601c28723c */ /* 0x000ff00000041820 */
[C---:B------:R-:W-:Y:S08]  /*8980*/  HMMA.16816.F32.BF16 R48, R12.reuse, R72, R48 ;  /* 0x000000480c30723c */ /* 0x040ff00000041830 */
[C---:B---3--:R-:W-:Y:S08]  /*8990*/  HMMA.16816.F32.BF16 R56, R12.reuse, R20, R56 ;  /* 0x000000140c38723c */ /* 0x048ff00000041838 */
[C---:B------:R-:W-:Y:S01]  /*89a0*/  HMMA.16816.F32.BF16 R52, R12.reuse, R22, R52 ;  /* 0x000000160c34723c */ /* 0x040fe20000041834 */
[----:B------:R-:W2:Y:S07]  /*89b0*/  LDSM.16.M88.4 R20, [R193+0x14100] ;  /* 0x01410000c114783b */ /* 0x000eae0000000200 */
[----:B------:R-:W-:Y:S01]  /*89c0*/  HMMA.16816.F32.BF16 R12, R12, R74, R16 ;  /* 0x0000004a0c0c723c */ /* 0x000fe20000041810 */
[----:B------:R-:W3:Y:S04]  /*89d0*/  LDSM.16.M88.4 R72, [R184+0xb100] ;  /* 0x00b10000b848783b */ /* 0x000ee80000000200 */
[----:B------:R-:W4:Y:S03]  /*89e0*/  LDSM.16.M88.4 R16, [R195+0x14100] ;  /* 0x01410000c310783b */ /* 0x000f260000000200 */
[C---:B------:R-:W-:Y:S01]  /*89f0*/  HMMA.16816.F32.BF16 R60, R28.reuse, R98, R60 ;  /* 0x000000621c3c723c */ /* 0x040fe2000004183c */
[----:B------:R-:W-:Y:S07]  /*8a00*/  LDSM.16.M88.4 R96, [R189+0x4000] ;  /* 0x00400000bd60783b */ /* 0x000fee0000000200 */
[----:B------:R-:W-:Y:S08]  /*8a10*/  HMMA.16816.F32.BF16 R32, R28, R78, R44 ;  /* 0x0000004e1c20723c */ /* 0x000ff0000004182c */
[----:B-1----:R-:W-:Y:S08]  /*8a20*/  HMMA.16816.F32.BF16 R44, R24, R92, R40 ;  /* 0x0000005c182c723c */ /* 0x002ff00000041828 */
[C---:B------:R-:W-:Y:S01]  /*8a30*/  HMMA.16816.F32.BF16 R36, R28.reuse, R76, R36 ;  /* 0x0000004c1c24723c */ /* 0x040fe20000041824 */
[----:B------:R-:W1:Y:S07]  /*8a40*/  LDSM.16.M88.4 R76, [R191+0x4800] ;  /* 0x00480000bf4c783b */ /* 0x000e6e0000000200 */
[C---:B------:R-:W-:Y:S08]  /*8a50*/  HMMA.16816.F32.BF16 R48, R28.reuse, R84, R48 ;  /* 0x000000541c30723c */ /* 0x040ff00000041830 */
[C---:B------:R-:W-:Y:S08]  /*8a60*/  HMMA.16816.F32.BF16 R56, R28.reuse, R68, R56 ;  /* 0x000000441c38723c */ /* 0x040ff00000041838 */
[C---:B------:R-:W-:Y:S01]  /*8a70*/  HMMA.16816.F32.BF16 R52, R28.reuse, R70, R52 ;  /* 0x000000461c34723c */ /* 0x040fe20000041834 */
[----:B------:R-:W1:Y:S07]  /*8a80*/  LDSM.16.M88.4 R68, [R191+0x5000] ;  /* 0x00500000bf44783b */ /* 0x000e6e0000000200 */
[----:B------:R-:W-:Y:S01]  /*8a90*/  HMMA.16816.F32.BF16 R12, R28, R86, R12 ;  /* 0x000000561c0c723c */ /* 0x000fe2000004180c */
[----:B------:R-:W-:Y:S07]  /*8aa0*/  LDSM.16.M88.4 R84, [R190+0xa900] ;  /* 0x00a90000be54783b */ /* 0x000fee0000000200 */
[----:B------:R-:W-:Y:S01]  /*8ab0*/  HMMA.16816.F32.BF16 R60, R24, R94, R60 ;  /* 0x0000005e183c723c */ /* 0x000fe2000004183c */
[----:B------:R-:W-:Y:S07]  /*8ac0*/  LDSM.16.M88.4 R92, [R190+0xb900] ;  /* 0x00b90000be5c783b */ /* 0x000fee0000000200 */
[----:B--2---:R-:W-:Y:S08]  /*8ad0*/  HMMA.16816.F32.BF16 R28, R20, R108, R44 ;  /* 0x0000006c141c723c */ /* 0x004ff0000004182c */
[C---:B---3--:R-:W-:Y:S08]  /*8ae0*/  HMMA.16816.F32.BF16 R40, R24.reuse, R72, R36 ;  /* 0x000000481828723c */ /* 0x048ff00000041824 */
[C---:B------:R-:W-:Y:S08]  /*8af0*/  HMMA.16816.F32.BF16 R36, R24.reuse, R74, R32 ;  /* 0x0000004a1824723c */ /* 0x040ff00000041820 */
[C---:B------:R-:W-:Y:S01]  /*8b00*/  HMMA.16816.F32.BF16 R32, R24.reuse, R80, R48 ;  /* 0x000000501820723c */ /* 0x040fe20000041830 */
[----:B------:R-:W-:Y:S07]  /*8b10*/  LDSM.16.M88.4 R48, [R189+0x5000] ;  /* 0x00500000bd30783b */ /* 0x000fee0000000200 */
[C---:B------:R-:W-:Y:S08]  /*8b20*/  HMMA.16816.F32.BF16 R56, R24.reuse, R64, R56 ;  /* 0x000000401838723c */ /* 0x040ff00000041838 */
[C---:B------:R-:W-:Y:S08]  /*8b30*/  HMMA.16816.F32.BF16 R52, R24.reuse, R66, R52 ;  /* 0x000000421834723c */ /* 0x040ff00000041834 */
[----:B------:R-:W-:Y:S01]  /*8b40*/  HMMA.16816.F32.BF16 R24, R24, R82, R12 ;  /* 0x000000521818723c */ /* 0x000fe2000004180c */
[----:B------:R-:W2:Y:S07]  /*8b50*/  LDSM.16.M88.4 R12, [R194+0x14100] ;  /* 0x01410000c20c783b */ /* 0x000eae0000000200 */
[----:B------:R-:W-:Y:S08]  /*8b60*/  HMMA.16816.F32.BF16 R44, R20, R110, R60 ;  /* 0x0000006e142c723c */ /* 0x000ff0000004183c */
[----:B----4-:R-:W-:Y:S08]  /*8b70*/  HMMA.16816.F32.BF16 R60, R16, R104, R28 ;  /* 0x00000068103c723c */ /* 0x010ff0000004181c */
[C---:B------:R-:W-:Y:S08]  /*8b80*/  HMMA.16816.F32.BF16 R64, R20.reuse, R100, R32 ;  /* 0x000000641440723c */ /* 0x040ff00000041820 */
[C---:B-1----:R-:W-:Y:S01]  /*8b90*/  HMMA.16816.F32.BF16 R80, R20.reuse, R76, R56 ;  /* 0x0000004c1450723c */ /* 0x042fe20000041838 */
[----:B------:R-:W1:Y:S07]  /*8ba0*/  LDSM.16.M88.4 R56, [R189+0x5800] ;  /* 0x00580000bd38783b */ /* 0x000e6e0000000200 */
[----:B------:R-:W-:Y:S01]  /*8bb0*/  HMMA.16816.F32.BF16 R76, R20, R78, R52 ;  /* 0x0000004e144c723c */ /* 0x000fe20000041834 */
[----:B------:R-:W3:Y:S01]  /*8bc0*/  LDSM.16.M88.4 R52, [R189+0x4800] ;  /* 0x00480000bd34783b */ /* 0x000ee20000000200 */
[----:B------:R-:W-:-:S06]  /*8bd0*/  DEPBAR.LE SB0, 0x0 ;  /* 0x000080000000791a */ /* 0x000fcc0000000000 */
[C---:B------:R-:W-:Y:S08]  /*8be0*/  HMMA.16816.F32.BF16 R72, R20.reuse, R68, R40 ;  /* 0x000000441448723c */ /* 0x040ff00000041828 */
[C---:B------:R-:W-:Y:S08]  /*8bf0*/  HMMA.16816.F32.BF16 R68, R20.reuse, R70, R36 ;  /* 0x000000461444723c */ /* 0x040ff00000041824 */
[----:B------:R-:W-:Y:S08]  /*8c00*/  HMMA.16816.F32.BF16 R20, R20, R102, R24 ;  /* 0x000000661414723c */ /* 0x000ff00000041818 */
[----:B--2---:R-:W-:Y:S08]  /*8c10*/  HMMA.16816.F32.BF16 R60, R12, R96, R60 ;  /* 0x000000600c3c723c */ /* 0x004ff0000004183c */
[C---:B------:R-:W-:Y:S08]  /*8c20*/  HMMA.16816.F32.BF16 R44, R16.reuse, R106, R44 ;  /* 0x0000006a102c723c */ /* 0x040ff0000004182c */
[C---:B------:R-:W-:Y:S08]  /*8c30*/  HMMA.16816.F32.BF16 R24, R16.reuse, R92, R64 ;  /* 0x0000005c1018723c */ /* 0x040ff00000041840 */
[----:B------:R-:W-:Y:S01]  /*8c40*/  HMMA.16816.F32.BF16 R40, R16, R84, R80 ;  /* 0x000000541028723c */ /* 0x000fe20000041850 */
[----:B------:R-:W-:-:S07]  /*8c50*/  FMUL.FTZ R0, R60, c[0x0][0x320] ;  /* 0x0000c8003c007a20 */ /* 0x000fce0000410000 */
[C---:B------:R-:W-:Y:S08]  /*8c60*/  HMMA.16816.F32.BF16 R36, R16.reuse, R86, R76 ;  /* 0x000000561024723c */ /* 0x040ff0000004184c */
[C---:B------:R-:W-:Y:S08]  /*8c70*/  HMMA.16816.F32.BF16 R32, R16.reuse, R88, R72 ;  /* 0x000000581020723c */ /* 0x040ff00000041848 */
[C---:B------:R-:W-:Y:S08]  /*8c80*/  HMMA.16816.F32.BF16 R28, R16.reuse, R90, R68 ;  /* 0x0000005a101c723c */ /* 0x040ff00000041844 */
[----:B------:R-:W-:Y:S08]  /*8c90*/  HMMA.16816.F32.BF16 R16, R16, R94, R20 ;  /* 0x0000005e1010723c */ /* 0x000ff00000041814 */
[C---:B------:R-:W-:Y:S08]  /*8ca0*/  HMMA.16816.F32.BF16 R96, R12.reuse, R98, R44 ;  /* 0x000000620c60723c */ /* 0x040ff0000004182c */
[C---:B-1----:R-:W-:Y:S01]  /*8cb0*/  HMMA.16816.F32.BF16 R44, R12.reuse, R56, R24 ;  /* 0x000000380c2c723c */ /* 0x042fe20000041818 */
[----:B------:R1:W2:Y:S07]  /*8cc0*/  MUFU.TANH R27, R0 ;  /* 0x00000000001b7308 */ /* 0x0002ae0000002400 */
[C---:B---3--:R-:W-:Y:S08]  /*8cd0*/  HMMA.16816.F32.BF16 R68, R12.reuse, R52, R40 ;  /* 0x000000340c44723c */ /* 0x048ff00000041828 */
[----:B------:R-:W-:Y:S01]  /*8ce0*/  HMMA.16816.F32.BF16 R64, R12, R54, R36 ;  /* 0x000000360c40723c */ /* 0x000fe20000041824 */
[----:B-1----:R-:W-:-:S04]  /*8cf0*/  FMUL.FTZ R0, R61, c[0x0][0x320] ;  /* 0x0000c8003d007a20 */ /* 0x002fc80000410000 */
[----:B------:R1:W3:Y:S03]  /*8d00*/  MUFU.TANH R26, R0 ;  /* 0x00000000001a7308 */ /* 0x0002e60000002400 */
[C---:B------:R-:W-:Y:S08]  /*8d10*/  HMMA.16816.F32.BF16 R52, R12.reuse, R48, R32 ;  /* 0x000000300c34723c */ /* 0x040ff00000041820 */
[----:B------:R-:W-:Y:S01]  /*8d20*/  HMMA.16816.F32.BF16 R48, R12, R50, R28 ;  /* 0x000000320c30723c */ /* 0x000fe2000004181c */
[----:B-1----:R-:W-:-:S07]  /*8d30*/  FMUL.FTZ R0, R62, c[0x0][0x320] ;  /* 0x0000c8003e007a20 */ /* 0x002fce0000410000 */
[----:B------:R-:W-:Y:S01]  /*8d40*/  HMMA.16816.F32.BF16 R56, R12, R58, R16 ;  /* 0x0000003a0c38723c */ /* 0x000fe20000041810 */
[----:B------:R1:W4:Y:S01]  /*8d50*/  MUFU.TANH R60, R0 ;  /* 0x00000000003c7308 */ /* 0x0003220000002400 */
[----:B------:R-:W-:Y:S06]  /*8d60*/  BAR.SYNC.DEFER_BLOCKING 0x0 ;  /* 0x0000000000007b1d */ /* 0x000fec0000010000 */
[----:B------:R-:W-:Y:S11]  /*8d70*/  @!P0 BRA `(.L_x_377) ;  /* 0x000004a000008947 */ /* 0x000ff60003800000 */
[----:B-123--:R-:W-:Y:S01]  /*8d80*/  IMAD.MOV.U32 R0, RZ, RZ, c[0x0][0x2b8] ;  /* 0x0000ae00ff007624 */ /* 0x00efe200078e00ff */
[----:B------:R-:W-:Y:S01]  /*8d90*/  IADD3 R2, R219, R113, R227 ;  /* 0x00000071db027210 */ /* 0x000fe20007ffe0e3 */
[----:B------:R-:W-:-:S03]  /*8da0*/  IMAD.MOV.U32 R202, RZ, RZ, RZ ;  /* 0x000000ffffca7224 */ /* 0x000fc600078e00ff */
[----:B------:R-:W-:Y:S02]  /*8db0*/  ISETP.NE.AND P0, PT, R0, 0x1, PT ;  /* 0x000000010000780c */ /* 0x000fe40003f05270 */
[----:B------:R-:W-:-:S05]  /*8dc0*/  IADD3 R2, R2, -0x40, RZ ;  /* 0xffffffc002027810 */ /* 0x000fca0007ffe0ff */
[----:B------:R-:W-:-:S06]  /*8dd0*/  IMAD.MOV.U32 R0, RZ, RZ, R2 ;  /* 0x000000ffff007224 */ /* 0x000fcc00078e0002 */
[----:B------:R-:W-:-:S05]  /*8de0*/  @P0 IMAD.HI.U32 R3, R2, c[0x0][0x2bc], RZ ;  /* 0x0000af0002030a27 */ /* 0x000fca00078e00ff */
[----:B------:R-:W-:-:S04]  /*8df0*/  @P0 SHF.R.U32.HI R0, RZ, c[0x0][0x2c0], R3 ;  /* 0x0000b000ff000a19 */ /* 0x000fc80000011603 */
[----:B------:R-:W-:-:S04]  /*8e00*/  @!P4 IADD3 R3, P0, R0, R236, RZ ;  /* 0x000000ec0003c210 */ /* 0x000fc80007f1e0ff */
[----:B------:R-:W-:Y:S02]  /*8e10*/  @!P4 LEA.HI.X.SX32 R5, R0, R238, 0x1, P0 ;  /* 0x000000ee0005c211 */ /* 0x000fe400000f0eff */
[----:B------:R-:W-:-:S04]  /*8e20*/  @!P4 LEA R4, P0, R3, c[0x0][0x2a0], 0x2 ;  /* 0x0000a8000304ca11 */ /* 0x000fc800078010ff */
[----:B------:R-:W-:-:S05]  /*8e30*/  @!P4 LEA.HI.X R5, R3, c[0x0][0x2a4], R5, 0x2, P0 ;  /* 0x0000a9000305ca11 */ /* 0x000fca00000f1405 */
[----:B------:R-:W2:Y:S01]  /*8e40*/  @!P4 LDG.E R202, [R4.64] ;  /* 0x0000000604cac981 */ /* 0x000ea2000c1e1900 */
[----:B------:R-:W-:-:S04]  /*8e50*/  IMAD.MOV R0, RZ, RZ, -R0 ;  /* 0x000000ffff007224 */ /* 0x000fc800078e0a00 */
[----:B------:R-:W-:-:S04]  /*8e60*/  IMAD R205, R0, c[0x0][0x2b8], R2 ;  /* 0x0000ae0000cd7a24 */ /* 0x000fc800078e0202 */
[----:B------:R-:W-:Y:S01]  /*8e70*/  IMAD.WIDE.U32 R2, R205, c[0x0][0x1e0], RZ ;  /* 0x00007800cd027a25 */ /* 0x000fe200078e00ff */
[----:B------:R-:W-:-:S05]  /*8e80*/  SHF.R.S32.HI R0, RZ, 0x1f, R205 ;  /* 0x0000001fff007819 */ /* 0x000fca00000114cd */
[----:B------:R-:W-:-:S04]  /*8e90*/  IMAD R0, R0, c[0x0][0x1e0], RZ ;  /* 0x0000780000007a24 */ /* 0x000fc800078e02ff */
[----:B------:R-:W-:-:S04]  /*8ea0*/  IMAD R0, R205, c[0x0][0x1e4], R0 ;  /* 0x00007900cd007a24 */ /* 0x000fc800078e0200 */
[----:B------:R-:W-:Y:S01]  /*8eb0*/  IMAD.IADD R3, R3, 0x1, R0 ;  /* 0x0000000103037824 */ /* 0x000fe200078e0200 */
[----:B--2---:R-:W-:-:S03]  /*8ec0*/  SHF.R.S32.HI R0, RZ, 0x1f, R202 ;  /* 0x0000001fff007819 */ /* 0x004fc600000114ca */
[----:B------:R-:W-:-:S04]  /*8ed0*/  IMAD.WIDE.U32 R2, R202, c[0x0][0x1f0], R2 ;  /* 0x00007c00ca027a25 */ /* 0x000fc800078e0002 */
[----:B------:R-:W-:Y:S01]  /*8ee0*/  IMAD R4, R0, c[0x0][0x1f0], RZ ;  /* 0x00007c0000047a24 */ /* 0x000fe200078e02ff */
[----:B------:R-:W-:-:S03]  /*8ef0*/  IADD3 R0, P1, R250, R2, RZ ;  /* 0x00000002fa007210 */ /* 0x000fc60007f3e0ff */
[----:B------:R-:W-:Y:S01]  /*8f00*/  IMAD R2, R202, c[0x0][0x1f4], R4 ;  /* 0x00007d00ca027a24 */ /* 0x000fe200078e0204 */
[----:B------:R-:W-:-:S04]  /*8f10*/  LEA R15, P0, R0, c[0x0][0x1c8], 0x1 ;  /* 0x00007200000f7a11 */ /* 0x000fc800078008ff */
[----:B------:R-:W-:-:S04]  /*8f20*/  IADD3.X R2, R239, R3, R2, P1, !PT ;  /* 0x00000003ef027210 */ /* 0x000fc80000ffe402 */
[----:B------:R-:W-:Y:S01]  /*8f30*/  LEA.HI.X R7, R0, c[0x0][0x1cc], R2, 0x1, P0 ;  /* 0x0000730000077a11 */ /* 0x000fe200000f0c02 */
[----:B------:R-:W-:Y:S05]  /*8f40*/  BRA.DIV ~URZ, `(.L_x_378) ;  /* 0x0000ff027f007947 */ /* 0x000fea000b800000 */
[----:B------:R1:W2:Y:S02]  /*8f50*/  SHFL.IDX PT, R4, R7, RZ, 0x181f ;  /* 0x00181fff07047589 */ /* 0x0002a400000e0000 */
.L_x_485:
[----:B------:R-:W-:Y:S05]  /*8f60*/  BRA.DIV ~URZ, `(.L_x_379) ;  /* 0x0000ff627f007947 */ /* 0x000fea000b800000 */
[----:B------:R-:W3:Y:S01]  /*8f70*/  SHFL.IDX PT, R0, R15, RZ, 0x181f ;  /* 0x00181fff0f007589 */ /* 0x000ee200000e0000 */
[C---:B------:R-:W-:Y:S01]  /*8f80*/  IMAD.SHL.U32 R5, R214.reuse, 0x2, RZ ;  /* 0x00000002d6057824 */ /* 0x040fe200078e00ff */
[----:B------:R-:W-:Y:S01]  /*8f90*/  ISETP.GE.AND P3, PT, R217, c[0x0][0x1d4], PT ;  /* 0x00007500d9007a0c */ /* 0x000fe20003f66270 */
[C---:B------:R-:W-:Y:S01]  /*8fa0*/  IMAD.SHL.U32 R17, R245.reuse, 0x2, RZ ;  /* 0x00000002f5117824 */ /* 0x040fe200078e00ff */
[----:B------:R-:W-:Y:S01]  /*8fb0*/  SHF.L.U64.HI R16, R214, 0x1, R252 ;  /* 0x00000001d6107819 */ /* 0x000fe200000102fc */
[C---:B------:R-:W-:Y:S01]  /*8fc0*/  IMAD.SHL.U32 R19, R244.reuse, 0x2, RZ ;  /* 0x00000002f4137824 */ /* 0x040fe200078e00ff */
[----:B------:R-:W-:Y:S01]  /*8fd0*/  SHF.L.U64.HI R18, R245, 0x1, R248 ;  /* 0x00000001f5127819 */ /* 0x000fe200000102f8 */
[----:B-1----:R-:W1:Y:S01]  /*8fe0*/  SHFL.IDX PT, R7, R7, 0x1, 0x181f ;  /* 0x00381f0007077f89 */ /* 0x002e6200000e0000 */
[----:B------:R-:W-:Y:S02]  /*8ff0*/  SHF.L.U64.HI R20, R244, 0x1, R247 ;  /* 0x00000001f4147819 */ /* 0x000fe400000102f7 */
[----:B------:R-:W-:-:S02]  /*9000*/  SEL R14, RZ, 0x10, P6 ;  /* 0x00000010ff0e7807 */ /* 0x000fc40003000000 */
[C---:B---3--:R-:W-:Y:S02]  /*9010*/  IADD3 R12, P2, R0.reuse, R5, RZ ;  /* 0x00000005000c7210 */ /* 0x048fe40007f5e0ff */
[C---:B------:R-:W-:Y:S02]  /*9020*/  IADD3 R10, P1, R0.reuse, R17, RZ ;  /* 0x00000011000a7210 */ /* 0x040fe40007f3e0ff */
[----:B------:R-:W-:Y:S01]  /*9030*/  IADD3 R2, P0, R0, R19, RZ ;  /* 0x0000001300027210 */ /* 0x000fe20007f1e0ff */
[C---:B--2---:R-:W-:Y:S01]  /*9040*/  IMAD.X R13, R4.reuse, 0x1, R16, P2 ;  /* 0x00000001040d7824 */ /* 0x044fe200010e0610 */
[----:B------:R2:W3:Y:S01]  /*9050*/  SHFL.IDX PT, R0, R15, 0x1, 0x181f ;  /* 0x00381f000f007f89 */ /* 0x0004e200000e0000 */
[C---:B------:R-:W-:Y:S02]  /*9060*/  IMAD.X R11, R4.reuse, 0x1, R18, P1 ;  /* 0x00000001040b7824 */ /* 0x040fe400008e0612 */
[----:B------:R-:W-:Y:S01]  /*9070*/  IMAD.X R3, R4, 0x1, R20, P0 ;  /* 0x0000000104037824 */ /* 0x000fe200000e0614 */
[----:B------:R4:W-:Y:S04]  /*9080*/  LDGSTS.E.BYPASS.LTC128B.128 [R203+0x6100], [R12.64], !P6 ;  /* 0x061000000ccb7fae */ /* 0x0009e8000f101d46 */
[----:B------:R2:W-:Y:S04]  /*9090*/  LDGSTS.E.BYPASS.LTC128B.128 [R203+0x8100], [R10.64], !P3 ;  /* 0x081000000acb7fae */ /* 0x0005e8000d901d46 */
[----:B------:R2:W-:Y:S01]  /*90a0*/  LDGSTS.E.BYPASS.LTC128B.128 [R203+0xa100], [R2.64], !P5 ;  /* 0x0a10000002cb7fae */ /* 0x0005e2000e901d46 */
[----:B----4-:R-:W-:Y:S01]  /*90b0*/  SEL R13, RZ, 0x10, P3 ;  /* 0x00000010ff0d7807 */ /* 0x010fe20001800000 */
[----:B------:R-:W-:-:S02]  /*90c0*/  IMAD.MOV.U32 R12, RZ, RZ, R249 ;  /* 0x000000ffff0c7224 */ /* 0x000fc400078e00f9 */
.L_x_486:
[----:B-123--:R-:W-:Y:S02]  /*90d0*/  IADD3 R2, -R14, 0x10, RZ ;  /* 0x000000100e027810 */ /* 0x00efe40007ffe1ff */
[----:B------:R-:W-:-:S02]  /*90e0*/  IADD3 R3, -R13, 0x10, RZ ;  /* 0x000000100d037810 */ /* 0x000fc40007ffe1ff */
[----:B------:R-:W-:Y:S02]  /*90f0*/  LOP3.LUT R2, R2, 0xf, RZ, 0xc0, !PT ;  /* 0x0000000f02027812 */ /* 0x000fe400078ec0ff */
[----:B------:R-:W-:Y:S02]  /*9100*/  ISETP.NE.U32.AND P2, PT, R14, RZ, PT ;  /* 0x000000ff0e00720c */ /* 0x000fe40003f45070 */
[----:B------:R-:W-:Y:S02]  /*9110*/  IADD3 R10, P1, P0, R2, R0, R5 ;  /* 0x00000000020a7210 */ /* 0x000fe4000783e005 */
[----:B------:R-:W-:Y:S02]  /*9120*/  LOP3.LUT R2, R3, 0xf, RZ, 0xc0, !PT ;  /* 0x0000000f03027812 */ /* 0x000fe400078ec0ff */
[----:B------:R-:W-:Y:S02]  /*9130*/  IADD3 R3, -R12, 0x10, RZ ;  /* 0x000000100c037810 */ /* 0x000fe40007ffe1ff */
[----:B------:R-:W-:-:S02]  /*9140*/  IADD3.X R11, RZ, R7, R16, P1, P0 ;  /* 0x00000007ff0b7210 */ /* 0x000fc40000fe0410 */
[-C--:B------:R-:W-:Y:S02]  /*9150*/  IADD3 R4, P1, P0, R2, R0.reuse, R17 ;  /* 0x0000000002047210 */ /* 0x080fe4000783e011 */
[----:B------:R-:W-:Y:S01]  /*9160*/  LOP3.LUT R2, R3, 0xf, RZ, 0xc0, !PT ;  /* 0x0000000f03027812 */ /* 0x000fe200078ec0ff */
[----:B------:R-:W-:Y:S01]  /*9170*/  @!PT LDS RZ, [RZ] ;  /* 0x00000000fffff984 */ /* 0x000fe20000000800 */
[----:B------:R-:W-:Y:S01]  /*9180*/  @!PT LDS RZ, [RZ] ;  /* 0x00000000fffff984 */ /* 0x000fe20000000800 */
[----:B------:R-:W-:Y:S01]  /*9190*/  @!PT LDS RZ, [RZ] ;  /* 0x00000000fffff984 */ /* 0x000fe20000000800 */
[----:B------:R1:W-:Y:S01]  /*91a0*/  LDGSTS.E.BYPASS.LTC128B.128.ZFILL [R203+0x7100], [R10.64], P2 ;  /* 0x071000000acb7fae */ /* 0x0003e20009141d46 */
[----:B------:R-:W-:Y:S02]  /*91b0*/  IADD3.X R5, RZ, R7, R18, P1, P0 ;  /* 0x00000007ff057210 */ /* 0x000fe40000fe0412 */
[----:B------:R-:W-:-:S04]  /*91c0*/  IADD3 R2, P1, P0, R2, R0, R19 ;  /* 0x0000000002027210 */ /* 0x000fc8000783e013 */
[----:B------:R-:W-:Y:S02]  /*91d0*/  IADD3.X R3, RZ, R7, R20, P1, P0 ;  /* 0x00000007ff037210 */ /* 0x000fe40000fe0414 */
[----:B------:R-:W-:Y:S02]  /*91e0*/  ISETP.NE.U32.AND P1, PT, R13, RZ, PT ;  /* 0x000000ff0d00720c */ /* 0x000fe40003f25070 */
[----:B------:R-:W-:-:S11]  /*91f0*/  ISETP.NE.U32.AND P0, PT, R12, RZ, PT ;  /* 0x000000ff0c00720c */ /* 0x000fd60003f05070 */
[----:B------:R1:W-:Y:S04]  /*9200*/  LDGSTS.E.BYPASS.LTC128B.128.ZFILL [R203+0x9100], [R4.64], P1 ;  /* 0x0910000004cb7fae */ /* 0x0003e80008941d46 */
[----:B------:R1:W-:Y:S02]  /*9210*/  LDGSTS.E.BYPASS.LTC128B.128.ZFILL [R203+0xb100], [R2.64], P0 ;  /* 0x0b10000002cb7fae */ /* 0x0003e40008141d46 */
.L_x_377:
[----:B--23--:R-:W-:Y:S05]  /*9220*/  BSYNC B0 ;  /* 0x0000000000007941 */ /* 0x00cfea0003800000 */
.L_x_376:
[----:B-1----:R-:W2:Y:S01]  /*9230*/  LDL R10, [R1+0x4] ;  /* 0x00000400010a7983 */ /* 0x002ea20000100800 */
[----:B-----5:R-:W-:Y:S01]  /*9240*/  SHF.R.S32.HI R0, RZ, 0x1f, R112 ;  /* 0x0000001fff007819 */ /* 0x020fe20000011470 */
[----:B------:R-:W-:Y:S01]  /*9250*/  IMAD.MOV.U32 R12, RZ, RZ, 0x1 ;  /* 0x00000001ff0c7424 */ /* 0x000fe200078e00ff */
[----:B------:R-:W-:Y:S01]  /*9260*/  LOP3.LUT R13, RZ, c[0x0][0x324], RZ, 0x33, !PT ;  /* 0x0000c900ff0d7a12 */ /* 0x000fe200078e33ff */
[----:B------:R-:W0:Y:S01]  /*9270*/  LDGDEPBAR ;  /* 0x00000000000079af */ /* 0x000e220000000000 */
[CC--:B------:R-:W-:Y:S02]  /*9280*/  LEA.HI R2, R0.reuse, R112.reuse, RZ, 0x2 ;  /* 0x0000007000027211 */ /* 0x0c0fe400078f10ff */
[----:B------:R-:W-:-:S02]  /*9290*/  LEA.HI R0, R0, R112, RZ, 0x5 ;  /* 0x0000007000007211 */ /* 0x000fc400078f28ff */
[----:B------:R-:W-:Y:S02]  /*92a0*/  LOP3.LUT R2, R2, 0xfffffffc, RZ, 0xc0, !PT ;  /* 0xfffffffc02027812 */ /* 0x000fe400078ec0ff */
[----:B------:R-:W-:Y:S02]  /*92b0*/  LOP3.LUT R3, R0, 0xffffffe0, RZ, 0xc0, !PT ;  /* 0xffffffe000037812 */ /* 0x000fe400078ec0ff */
[----:B------:R-:W-:Y:S01]  /*92c0*/  SHF.R.S32.HI R4, RZ, 0x5, R0 ;  /* 0x00000005ff047819 */ /* 0x000fe20000011400 */
[C---:B------:R-:W-:Y:S01]  /*92d0*/  IMAD.IADD R2, R112.reuse, 0x1, -R2 ;  /* 0x0000000170027824 */ /* 0x040fe200078e0a02 */
[----:B------:R-:W-:Y:S01]  /*92e0*/  SHF.R.S32.HI R5, RZ, 0x1f, R0 ;  /* 0x0000001fff057819 */ /* 0x000fe20000011400 */
[----:B------:R-:W-:Y:S01]  /*92f0*/  IMAD.IADD R0, R112, 0x1, -R3 ;  /* 0x0000000170007824 */ /* 0x000fe200078e0a03 */
[----:B------:R-:W-:Y:S02]  /*9300*/  ISETP.NE.AND P0, PT, R12, c[0x0][0x2c4], PT ;  /* 0x0000b1000c007a0c */ /* 0x000fe40003f05270 */
[----:B------:R-:W-:-:S02]  /*9310*/  LEA.HI R5, R5, R4, RZ, 0x3 ;  /* 0x0000000405057211 */ /* 0x000fc400078f18ff */
[----:B------:R-:W-:Y:S02]  /*9320*/  LEA.HI R3, R2, R2, RZ, 0x1 ;  /* 0x0000000202037211 */ /* 0x000fe400078f08ff */
[----:B------:R-:W-:Y:S02]  /*9330*/  SHF.R.S32.HI R11, RZ, 0x1f, R0 ;  /* 0x0000001fff0b7819 */ /* 0x000fe40000011400 */
[----:B------:R-:W-:Y:S02]  /*9340*/  LOP3.LUT R7, R5, 0xffffff8, RZ, 0xc0, !PT ;  /* 0x0ffffff805077812 */ /* 0x000fe400078ec0ff */
[----:B------:R-:W-:Y:S02]  /*9350*/  LOP3.LUT R5, R3, 0x1ffffffe, RZ, 0xc0, !PT ;  /* 0x1ffffffe03057812 */ /* 0x000fe400078ec0ff */
[----:B------:R-:W-:Y:S01]  /*9360*/  LEA.HI R3, R11, R0, RZ, 0x2 ;  /* 0x000000000b037211 */ /* 0x000fe200078f10ff */
[----:B------:R-:W-:Y:S02]  /*9370*/  IMAD.IADD R4, R4, 0x1, -R7 ;  /* 0x0000000104047824 */ /* 0x000fe400078e0a07 */
[----:B------:R-:W-:Y:S01]  /*9380*/  IMAD.IADD R2, R2, 0x1, -R5 ;  /* 0x0000000102027824 */ /* 0x000fe200078e0a05 */
[----:B------:R-:W-:Y:S01]  /*9390*/  SHF.R.S32.HI R243, RZ, 0x2, R3 ;  /* 0x00000002fff37819 */ /* 0x000fe20000011403 */
[----:B------:R-:W-:Y:S01]  /*93a0*/  IMAD.SHL.U32 R242, R4, 0x10, RZ ;  /* 0x0000001004f27824 */ /* 0x000fe200078e00ff */
[----:B------:R-:W-:Y:S01]  /*93b0*/  LOP3.LUT R3, R3, 0x7ffffffc, RZ, 0xc0, !PT ;  /* 0x7ffffffc03037812 */ /* 0x000fe200078ec0ff */
[----:B------:R-:W-:-:S04]  /*93c0*/  IMAD.SHL.U32 R241, R2, 0x8, RZ ;  /* 0x0000000802f17824 */ /* 0x000fc800078e00ff */
[----:B------:R-:W-:Y:S01]  /*93d0*/  IMAD.IADD R3, R0, 0x1, -R3 ;  /* 0x0000000100037824 */ /* 0x000fe200078e0a03 */
[----:B------:R-:W-:-:S03]  /*93e0*/  IADD3 R0, R223, 0x1, -R113 ;  /* 0x00000001df007810 */ /* 0x000fc60007ffe871 */
[----:B------:R-:W-:-:S05]  /*93f0*/  IMAD.SHL.U32 R222, R3, 0x2, RZ ;  /* 0x0000000203de7824 */ /* 0x000fca00078e00ff */
[----:B------:R-:W-:Y:S02]  /*9400*/  IADD3 R0, -R224, R0, -R222 ;  /* 0x00000000e0007210 */ /* 0x000fe40007ffe9de */
[----:B------:R-:W-:Y:S02]  /*9410*/  IADD3 R25, -R222, R223, -R113 ;  /* 0x000000dfde197210 */ /* 0x000fe40007ffe971 */
[C---:B------:R-:W-:Y:S01]  /*9420*/  IADD3 R23, R0.reuse, c[0x0][0x328], RZ ;  /* 0x0000ca0000177a10 */ /* 0x040fe20007ffe0ff */
[----:B------:R-:W-:Y:S02]  /*9430*/  IMAD.IADD R24, R0, 0x1, R13 ;  /* 0x0000000100187824 */ /* 0x000fe400078e020d */
[----:B--2---:R-:W-:-:S05]  /*9440*/  IMAD R2, R10, 0x80, R243 ;  /* 0x000000800a027824 */ /* 0x004fca00078e02f3 */
[----:B------:R-:W-:-:S05]  /*9450*/  IADD3 R5, R241, R2, R242 ;  /* 0x00000002f1057210 */ /* 0x000fca0007ffe0f2 */
[----:B------:R-:W-:-:S05]  /*9460*/  @P0 IMAD.HI.U32 R2, R5, c[0x0][0x2c8], RZ ;  /* 0x0000b20005020a27 */ /* 0x000fca00078e00ff */
[----:B------:R-:W-:Y:S01]  /*9470*/  @P0 SHF.R.U32.HI R5, RZ, c[0x0][0x2cc], R2 ;  /* 0x0000b300ff050a19 */ /* 0x000fe20000011602 */
[----:B------:R-:W-:Y:S05]  /*9480*/  BRA.DIV ~URZ, `(.L_x_380) ;  /* 0x0000fcf27f007947 */ /* 0x000fea000b800000 */
[----:B------:R1:W2:Y:S02]  /*9490*/  SHFL.IDX PT, R3, R5, RZ, 0x1c1f ;  /* 0x001c1fff05037589 */ /* 0x0002a400000e0000 */
.L_x_487:
[----:B------:R-:W-:Y:S01]  /*94a0*/  FMUL.FTZ R0, R53, c[0x0][0x320] ;  /* 0x0000c80035007a20 */ /* 0x000fe20000410000 */
[----:B------:R-:W-:Y:S02]  /*94b0*/  MOV R4, 0x1 ;  /* 0x0000000100047802 */ /* 0x000fe40000000f00 */
[----:B--2---:R-:W-:Y:S01]  /*94c0*/  IADD3 R2, R23, R3, RZ ;  /* 0x0000000317027210 */ /* 0x004fe20007ffe0ff */
[----:B------:R2:W3:Y:S01]  /*94d0*/  MUFU.TANH R22, R0 ;  /* 0x0000000000167308 */ /* 0x0004e20000002400 */
[----:B------:R-:W-:Y:S02]  /*94e0*/  ISETP.LE.AND P1, PT, R4, c[0x0][0x32c], PT ;  /* 0x0000cb0004007a0c */ /* 0x000fe40003f23270 */
[----:B------:R-:W-:Y:S01]  /*94f0*/  IMNMX R2, R25, R2, PT ;  /* 0x0000000219027217 */ /* 0x000fe20003800200 */
[----:B--2---:R-:W-:-:S04]  /*9500*/  FMUL.FTZ R0, R49, c[0x0][0x320] ;  /* 0x0000c80031007a20 */ /* 0x004fc80000410000 */
[----:B------:R2:W1:Y:S02]  /*9510*/  MUFU.TANH R21, R0 ;  /* 0x0000000000157308 */ /* 0x0004640000002400 */
[----:B--2---:R-:W-:-:S06]  /*9520*/  FMUL.FTZ R0, R44, c[0x0][0x320] ;  /* 0x0000c8002c007a20 */ /* 0x004fcc0000410000 */
[----:B------:R2:W4:Y:S02]  /*9530*/  MUFU.TANH R20, R0 ;  /* 0x0000000000147308 */ /* 0x0005240000002400 */
[----:B--2---:R-:W-:-:S06]  /*9540*/  FMUL.FTZ R0, R45, c[0x0][0x320] ;  /* 0x0000c8002d007a20 */ /* 0x004fcc0000410000 */
[----:B------:R2:W1:Y:S02]  /*9550*/  MUFU.TANH R19, R0 ;  /* 0x0000000000137308 */ /* 0x0004640000002400 */
        /* <DEDUP_REMOVED lines=20> */
[----:B--2---:R-:W-:Y:S01]  /*96a0*/  IADD3 R0, R24, R3, RZ ;  /* 0x0000000318007210 */ /* 0x004fe20007ffe0ff */
[----:B------:R-:W-:Y:S05]  /*96b0*/  @!P1 BRA `(.L_x_381) ;  /* 0x0000013000009947 */ /* 0x000fea0003800000 */
[----:B-1-34-:R-:W-:Y:S01]  /*96c0*/  IADD3 R3, -R224, R223, R3 ;  /* 0x000000dfe0037210 */ /* 0x01afe20007ffe103 */
[----:B------:R-:W-:Y:S03]  /*96d0*/  BSSY B0, `(.L_x_382) ;  /* 0x000000c000007945 */ /* 0x000fe60003800000 */
[----:B------:R-:W-:-:S13]  /*96e0*/  ISETP.GT.AND P0, PT, R3, -0x1, PT ;  /* 0xffffffff0300780c */ /* 0x000fda0003f04270 */
[----:B------:R-:W-:Y:S05]  /*96f0*/  @P0 BRA `(.L_x_383) ;  /* 0x0000006000000947 */ /* 0x000fea0003800000 */
[----:B------:R-:W-:Y:S02]  /*9700*/  ISETP.NE.AND P0, PT, R4, c[0x0][0x32c], PT ;  /* 0x0000cb0004007a0c */ /* 0x000fe40003f05270 */
[----:B------:R-:W-:-:S11]  /*9710*/  LOP3.LUT R3, RZ, R3, RZ, 0x33, !PT ;  /* 0x00000003ff037212 */ /* 0x000fd600078e33ff */
[----:B------:R-:W-:-:S05]  /*9720*/  @P0 IMAD.HI.U32 R4, R3, c[0x0][0x330], RZ ;  /* 0x0000cc0003040a27 */ /* 0x000fca00078e00ff */
[----:B------:R-:W-:-:S04]  /*9730*/  @P0 SHF.R.U32.HI R3, RZ, c[0x0][0x334], R4 ;  /* 0x0000cd00ff030a19 */ /* 0x000fc80000011604 */
[----:B------:R-:W-:Y:S01]  /*9740*/  LOP3.LUT R3, RZ, R3, RZ, 0x33, !PT ;  /* 0x00000003ff037212 */ /* 0x000fe200078e33ff */
[----:B------:R-:W-:Y:S05]  /*9750*/  BRA `(.L_x_384) ;  /* 0x0000003000007947 */ /* 0x000fea0003800000 */
.L_x_383:
[----:B------:R-:W-:-:S13]  /*9760*/  ISETP.NE.AND P0, PT, R4, c[0x0][0x32c], PT ;  /* 0x0000cb0004007a0c */ /* 0x000fda0003f05270 */
[----:B------:R-:W-:-:S05]  /*9770*/  @P0 IMAD.HI.U32 R4, R3, c[0x0][0x330], RZ ;  /* 0x0000cc0003040a27 */ /* 0x000fca00078e00ff */
[----:B------:R-:W-:Y:S02]  /*9780*/  @P0 SHF.R.U32.HI R3, RZ, c[0x0][0x334], R4 ;  /* 0x0000cd00ff030a19 */ /* 0x000fe40000011604 */
.L_x_384:
[----:B------:R-:W-:Y:S05]  /*9790*/  BSYNC B0 ;  /* 0x0000000000007941 */ /* 0x000fea0003800000 */
.L_x_382:
[----:B------:R-:W-:-:S04]  /*97a0*/  IMAD R3, R3, c[0x0][0x32c], -R113 ;  /* 0x0000cb0003037a24 */ /* 0x000fc800078e0a71 */
[----:B------:R-:W-:-:S05]  /*97b0*/  IMAD.IADD R3, R3, 0x1, -R222 ;  /* 0x0000000103037824 */ /* 0x000fca00078e0ade */
[----:B------:R-:W-:Y:S02]  /*97c0*/  IADD3 R4, R3, c[0x0][0x32c], RZ ;  /* 0x0000cb0003047a10 */ /* 0x000fe40007ffe0ff */
[----:B------:R-:W-:Y:S02]  /*97d0*/  IMNMX R0, R0, R3, !PT ;  /* 0x0000000300007217 */ /* 0x000fe40007800200 */
[----:B------:R-:W-:Y:S02]  /*97e0*/  IMNMX R2, R2, R4, PT ;  /* 0x0000000402027217 */ /* 0x000fe40003800200 */
.L_x_381:
[----:B-1-34-:R-:W-:-:S04]  /*97f0*/  ISETP.GT.AND P2, PT, R201, RZ, PT ;  /* 0x000000ffc900720c */ /* 0x01afc80003f44270 */
[----:B------:R-:W-:-:S04]  /*9800*/  ISETP.GT.AND P0, PT, R0, RZ, P2 ;  /* 0x000000ff0000720c */ /* 0x000fc80001704270 */
        /* <DEDUP_REMOVED lines=46> */
[----:B------:R-:W-:Y:S01]  /*9af0*/  FSEL R32, R17, -INF , !P0 ;  /* 0xff80000011207808 */ /* 0x000fe20004000000 */
[----:B------:R-:W-:Y:S06]  /*9b00*/  BRA.DIV ~URZ, `(.L_x_385) ;  /* 0x0000f6f27f007947 */ /* 0x000fec000b800000 */
[----:B------:R1:W2:Y:S02]  /*9b10*/  SHFL.IDX PT, R3, R5, 0x1, 0x1c1f ;  /* 0x003c1f0005037f89 */ /* 0x0002a400000e0000 */
.L_x_488:
[----:B------:R-:W-:Y:S01]  /*9b20*/  FMUL.FTZ R0, R99, c[0x0][0x320] ;  /* 0x0000c80063007a20 */ /* 0x000fe20000410000 */
[----:B--2---:R-:W-:-:S03]  /*9b30*/  IADD3 R2, R23, R3, RZ ;  /* 0x0000000317027210 */ /* 0x004fc60007ffe0ff */
[----:B------:R2:W3:Y:S01]  /*9b40*/  MUFU.TANH R17, R0 ;  /* 0x0000000000117308 */ /* 0x0004e20000002400 */
[----:B------:R-:W-:Y:S01]  /*9b50*/  IMNMX R2, R25, R2, PT ;  /* 0x0000000219027217 */ /* 0x000fe20003800200 */
        /* <DEDUP_REMOVED lines=23> */
[----:B-1----:R1:W2:Y:S02]  /*9cd0*/  MUFU.TANH R5, R0 ;  /* 0x0000000000057308 */ /* 0x0022a40000002400 */
[----:B-1----:R-:W-:-:S06]  /*9ce0*/  FMUL.FTZ R0, R50, c[0x0][0x320] ;  /* 0x0000c80032007a20 */ /* 0x002fcc0000410000 */
[----:B------:R1:W1:Y:S02]  /*9cf0*/  MUFU.TANH R13, R0 ;  /* 0x00000000000d7308 */ /* 0x0002640000002400 */
[----:B-1----:R-:W-:-:S06]  /*9d00*/  FMUL.FTZ R0, R51, c[0x0][0x320] ;  /* 0x0000c80033007a20 */ /* 0x002fcc0000410000 */
[----:B------:R1:W1:Y:S02]  /*9d10*/  MUFU.TANH R18, R0 ;  /* 0x0000000000127308 */ /* 0x0002640000002400 */
[----:B-1----:R-:W-:Y:S01]  /*9d20*/  IADD3 R0, R24, R3, RZ ;  /* 0x0000000318007210 */ /* 0x002fe20007ffe0ff */
[----:B------:R-:W-:Y:S05]  /*9d30*/  @!P1 BRA `(.L_x_386) ;  /* 0x0000015000009947 */ /* 0x000fea0003800000 */
[----:B--234-:R-:W-:Y:S01]  /*9d40*/  IADD3 R3, -R224, R223, R3 ;  /* 0x000000dfe0037210 */ /* 0x01cfe20007ffe103 */
[----:B------:R-:W-:Y:S03]  /*9d50*/  BSSY B0, `(.L_x_387) ;  /* 0x000000e000007945 */ /* 0x000fe60003800000 */
        /* <DEDUP_REMOVED lines=9> */
.L_x_388:
[----:B------:R-:W-:-:S04]  /*9df0*/  MOV R4, 0x1 ;  /* 0x0000000100047802 */ /* 0x000fc80000000f00 */
[----:B------:R-:W-:-:S13]  /*9e00*/  ISETP.NE.AND P0, PT, R4, c[0x0][0x32c], PT ;  /* 0x0000cb0004007a0c */ /* 0x000fda0003f05270 */
[----:B------:R-:W-:-:S05]  /*9e10*/  @P0 IMAD.HI.U32 R4, R3, c[0x0][0x330], RZ ;  /* 0x0000cc0003040a27 */ /* 0x000fca00078e00ff */
[----:B------:R-:W-:Y:S02]  /*9e20*/  @P0 SHF.R.U32.HI R3, RZ, c[0x0][0x334], R4 ;  /* 0x0000cd00ff030a19 */ /* 0x000fe40000011604 */
.L_x_389:
[----:B------:R-:W-:Y:S05]  /*9e30*/  BSYNC B0 ;  /* 0x0000000000007941 */ /* 0x000fea0003800000 */
.L_x_387:
[----:B------:R-:W-:-:S04]  /*9e40*/  IMAD R3, R3, c[0x0][0x32c], -R113 ;  /* 0x0000cb0003037a24 */ /* 0x000fc800078e0a71 */
[----:B------:R-:W-:-:S05]  /*9e50*/  IMAD.IADD R3, R3, 0x1, -R222 ;  /* 0x0000000103037824 */ /* 0x000fca00078e0ade */
[----:B------:R-:W-:Y:S02]  /*9e60*/  IADD3 R4, R3, c[0x0][0x32c], RZ ;  /* 0x0000cb0003047a10 */ /* 0x000fe40007ffe0ff */
[----:B------:R-:W-:Y:S02]  /*9e70*/  IMNMX R0, R0, R3, !PT ;  /* 0x0000000300007217 */ /* 0x000fe40007800200 */
[----:B------:R-:W-:Y:S02]  /*9e80*/  IMNMX R2, R2, R4, PT ;  /* 0x0000000402027217 */ /* 0x000fe40003800200 */
.L_x_386:
[C---:B--234-:R-:W-:Y:S02]  /*9e90*/  ISETP.GT.AND P0, PT, R0.reuse, 0x1, P2 ;  /* 0x000000010000780c */ /* 0x05cfe40001704270 */
[----:B------:R-:W-:Y:S02]  /*9ea0*/  ISETP.GT.AND P1, PT, R0, 0x8, P2 ;  /* 0x000000080000780c */ /* 0x000fe40001724270 */
[C---:B------:R-:W-:Y:S02]  /*9eb0*/  ISETP.LT.OR P0, PT, R2.reuse, 0x2, P0 ;  /* 0x000000020200780c */ /* 0x040fe40000701670 */
[----:B------:R-:W-:-:S02]  /*9ec0*/  ISETP.LT.OR P1, PT, R2, 0x9, P1 ;  /* 0x000000090200780c */ /* 0x000fc40000f21670 */
[----:B------:R-:W-:Y:S02]  /*9ed0*/  FSEL R19, R16, -INF , !P0 ;  /* 0xff80000010137808 */ /* 0x000fe40004000000 */
[----:B------:R-:W-:Y:S02]  /*9ee0*/  ISETP.GT.AND P0, PT, R0, 0x9, P2 ;  /* 0x000000090000780c */ /* 0x000fe40001704270 */
[----:B------:R-:W-:Y:S02]  /*9ef0*/  FSEL R24, R10, -INF , !P1 ;  /* 0xff8000000a187808 */ /* 0x000fe40004800000 */
[----:B------:R-:W-:Y:S02]  /*9f00*/  ISETP.LT.OR P0, PT, R2, 0xa, P0 ;  /* 0x0000000a0200780c */ /* 0x000fe40000701670 */
[----:B------:R-:W-:Y:S02]  /*9f10*/  ISETP.GT.AND P3, PT, R0, 0x10, P2 ;  /* 0x000000100000780c */ /* 0x000fe40001764270 */
[----:B------:R-:W-:-:S02]  /*9f20*/  FSEL R23, R17, -INF , !P0 ;  /* 0xff80000011177808 */ /* 0x000fc40004000000 */
[----:B------:R-:W-:Y:S02]  /*9f30*/  ISETP.GT.AND P0, PT, R0, 0x11, P2 ;  /* 0x000000110000780c */ /* 0x000fe40001704270 */
[C---:B------:R-:W-:Y:S02]  /*9f40*/  ISETP.LT.OR P3, PT, R2.reuse, 0x11, P3 ;  /* 0x000000110200780c */ /* 0x040fe40001f61670 */
[----:B------:R-:W-:Y:S02]  /*9f50*/  ISETP.LT.OR P1, PT, R2, 0x12, P0 ;  /* 0x000000120200780c */ /* 0x000fe40000721670 */
[----:B------:R-:W-:Y:S02]  /*9f60*/  FSEL R22, R7, -INF , !P3 ;  /* 0xff80000007167808 */ /* 0x000fe40005800000 */
[----:B------:R-:W-:Y:S02]  /*9f70*/  FSEL R21, R5, -INF , !P1 ;  /* 0xff80000005157808 */ /* 0x000fe40004800000 */
[----:B------:R-:W-:-:S02]  /*9f80*/  ISETP.GT.AND P1, PT, R0, RZ, P2 ;  /* 0x000000ff0000720c */ /* 0x000fc40001724270 */
[----:B------:R-:W-:Y:S02]  /*9f90*/  FMNMX.FTZ R102, R30, R31, !PT ;  /* 0x0000001f1e667209 */ /* 0x000fe40007810000 */
[----:B------:R-:W-:Y:S02]  /*9fa0*/  ISETP.LT.OR P1, PT, R2, 0x1, P1 ;  /* 0x000000010200780c */ /* 0x000fe40000f21670 */
[----:B------:R-:W-:Y:S02]  /*9fb0*/  ISETP.GT.AND P0, PT, R0, 0x18, P2 ;  /* 0x000000180000780c */ /* 0x000fe40001704270 */
[----:B------:R-:W-:Y:S02]  /*9fc0*/  FSEL R7, R60, -INF , !P1 ;  /* 0xff8000003c077808 */ /* 0x000fe40004800000 */
[----:B------:R-:W-:Y:S02]  /*9fd0*/  FMNMX.FTZ R102, R44, R102, !PT ;  /* 0x000000662c667209 */ /* 0x000fe40007810000 */
[----:B------:R-:W-:-:S02]  /*9fe0*/  FMNMX.FTZ R5, R7, R19, !PT ;  /* 0x0000001307057209 */ /* 0x000fc40007810000 */
[----:B------:R-:W-:Y:S02]  /*9ff0*/  ISETP.LT.OR P0, PT, R2, 0x19, P0 ;  /* 0x000000190200780c */ /* 0x000fe40000701670 */
[----:B------:R-:W-:Y:S02]  /*a000*/  FMNMX.FTZ R5, R24, R5, !PT ;  /* 0x0000000518057209 */ /* 0x000fe40007810000 */
[----:B------:R-:W-:Y:S02]  /*a010*/  FMNMX.FTZ R102, R43, R102, !PT ;  /* 0x000000662b667209 */ /* 0x000fe40007810000 */
[----:B------:R-:W-:Y:S02]  /*a020*/  FMNMX.FTZ R5, R23, R5, !PT ;  /* 0x0000000517057209 */ /* 0x000fe40007810000 */
[----:B------:R-:W-:Y:S02]  /*a030*/  ISETP.GT.AND P1, PT, R0, 0x19, P2 ;  /* 0x000000190000780c */ /* 0x000fe40001724270 */
[----:B------:R-:W-:-:S02]  /*a040*/  FSEL R20, R12, -INF , !P0 ;  /* 0xff8000000c147808 */ /* 0x000fc40004000000 */
[----:B------:R-:W-:Y:S02]  /*a050*/  ISETP.GT.AND P0, PT, R0, 0x20, P2 ;  /* 0x000000200000780c */ /* 0x000fe40001704270 */
[----:B------:R-:W-:Y:S02]  /*a060*/  FMNMX.FTZ R102, R42, R102, !PT ;  /* 0x000000662a667209 */ /* 0x000fe40007810000 */
[----:B------:R-:W-:Y:S02]  /*a070*/  FMNMX.FTZ R5, R22, R5, !PT ;  /* 0x0000000516057209 */ /* 0x000fe40007810000 */
[C---:B------:R-:W-:Y:S02]  /*a080*/  ISETP.LT.OR P1, PT, R2.reuse, 0x1a, P1 ;  /* 0x0000001a0200780c */ /* 0x040fe40000f21670 */
[----:B------:R-:W-:Y:S02]  /*a090*/  ISETP.LT.OR P0, PT, R2, 0x21, P0 ;  /* 0x000000210200780c */ /* 0x000fe40000701670 */
[----:B------:R-:W-:-:S02]  /*a0a0*/  FMNMX.FTZ R102, R41, R102, !PT ;  /* 0x0000006629667209 */ /* 0x000fc40007810000 */
[----:B------:R-:W-:Y:S02]  /*a0b0*/  FMNMX.FTZ R5, R21, R5, !PT ;  /* 0x0000000515057209 */ /* 0x000fe40007810000 */
[----:B------:R-:W-:Y:S02]  /*a0c0*/  FSEL R17, R15, -INF , !P1 ;  /* 0xff8000000f117808 */ /* 0x000fe40004800000 */
[----:B------:R-:W-:Y:S02]  /*a0d0*/  ISETP.GT.AND P1, PT, R0, 0x21, P2 ;  /* 0x000000210000780c */ /* 0x000fe40001724270 */
[----:B------:R-:W-:Y:S02]  /*a0e0*/  FSEL R16, R11, -INF , !P0 ;  /* 0xff8000000b107808 */ /* 0x000fe40004000000 */
[----:B------:R-:W-:Y:S02]  /*a0f0*/  FMNMX.FTZ R102, R40, R102, !PT ;  /* 0x0000006628667209 */ /* 0x000fe40007810000 */
[----:B------:R-:W-:-:S02]  /*a100*/  FMNMX.FTZ R5, R20, R5, !PT ;  /* 0x0000000514057209 */ /* 0x000fc40007810000 */
[----:B------:R-:W-:Y:S02]  /*a110*/  ISETP.GT.AND P0, PT, R0, 0x28, P2 ;  /* 0x000000280000780c */ /* 0x000fe40001704270 */
[C---:B------:R-:W-:Y:S02]  /*a120*/  ISETP.LT.OR P1, PT, R2.reuse, 0x22, P1 ;  /* 0x000000220200780c */ /* 0x040fe40000f21670 */
[----:B------:R-:W-:Y:S02]  /*a130*/  FMNMX.FTZ R102, R39, R102, !PT ;  /* 0x0000006627667209 */ /* 0x000fe40007810000 */
[----:B------:R-:W-:Y:S02]  /*a140*/  FMNMX.FTZ R5, R17, R5, !PT ;  /* 0x0000000511057209 */ /* 0x000fe40007810000 */
[----:B------:R-:W-:Y:S02]  /*a150*/  ISETP.LT.OR P0, PT, R2, 0x29, P0 ;  /* 0x000000290200780c */ /* 0x000fe40000701670 */
[----:B------:R-:W-:-:S02]  /*a160*/  FSEL R14, R14, -INF , !P1 ;  /* 0xff8000000e0e7808 */ /* 0x000fc40004800000 */
[----:B------:R-:W-:Y:S02]  /*a170*/  ISETP.GT.AND P1, PT, R0, 0x29, P2 ;  /* 0x000000290000780c */ /* 0x000fe40001724270 */
[----:B------:R-:W-:Y:S02]  /*a180*/  FMNMX.FTZ R102, R38, R102, !PT ;  /* 0x0000006626667209 */ /* 0x000fe40007810000 */
[----:B------:R-:W-:Y:S02]  /*a190*/  FMNMX.FTZ R5, R16, R5, !PT ;  /* 0x0000000510057209 */ /* 0x000fe40007810000 */
[----:B------:R-:W-:Y:S02]  /*a1a0*/  FSEL R13, R13, -INF , !P0 ;  /* 0xff8000000d0d7808 */ /* 0x000fe40004000000 */
[----:B------:R-:W-:Y:S02]  /*a1b0*/  ISETP.GT.AND P0, PT, R0, 0x30, P2 ;  /* 0x000000300000780c */ /* 0x000fe40001704270 */
[----:B------:R-:W-:-:S02]  /*a1c0*/  ISETP.LT.OR P1, PT, R2, 0x2a, P1 ;  /* 0x0000002a0200780c */ /* 0x000fc40000f21670 */
[----:B------:R-:W-:Y:S02]  /*a1d0*/  FMNMX.FTZ R102, R37, R102, !PT ;  /* 0x0000006625667209 */ /* 0x000fe40007810000 */
[----:B------:R-:W-:Y:S02]  /*a1e0*/  FMNMX.FTZ R5, R14, R5, !PT ;  /* 0x000000050e057209 */ /* 0x000fe40007810000 */
[----:B------:R-:W-:Y:S02]  /*a1f0*/  ISETP.LT.OR P0, PT, R2, 0x31, P0 ;  /* 0x000000310200780c */ /* 0x000fe40000701670 */
[----:B------:R-:W-:Y:S02]  /*a200*/  FSEL R18, R18, -INF , !P1 ;  /* 0xff80000012127808 */ /* 0x000fe40004800000 */
[----:B------:R-:W-:Y:S02]  /*a210*/  ISETP.GT.AND P3, PT, R0, 0x31, P2 ;  /* 0x000000310000780c */ /* 0x000fe40001764270 */
[----:B------:R-:W-:-:S02]  /*a220*/  FMNMX.FTZ R102, R36, R102, !PT ;  /* 0x0000006624667209 */ /* 0x000fc40007810000 */
[----:B------:R-:W-:Y:S02]  /*a230*/  FMNMX.FTZ R5, R13, R5, !PT ;  /* 0x000000050d057209 */ /* 0x000fe40007810000 */
[----:B------:R-:W-:Y:S02]  /*a240*/  FSEL R12, R26, -INF , !P0 ;  /* 0xff8000001a0c7808 */ /* 0x000fe40004000000 */
[C---:B------:R-:W-:Y:S02]  /*a250*/  ISETP.GT.AND P1, PT, R0.reuse, 0x38, P2 ;  /* 0x000000380000780c */ /* 0x040fe40001724270 */
[----:B------:R-:W-:Y:S02]  /*a260*/  ISETP.GT.AND P0, PT, R0, 0x39, P2 ;  /* 0x000000390000780c */ /* 0x000fe40001704270 */
[----:B------:R-:W-:Y:S02]  /*a270*/  ISETP.LT.OR P2, PT, R2, 0x32, P3 ;  /* 0x000000320200780c */ /* 0x000fe40001f41670 */
[----:B------:R-:W-:-:S02]  /*a280*/  FMNMX.FTZ R102, R35, R102, !PT ;  /* 0x0000006623667209 */ /* 0x000fc40007810000 */
[----:B------:R-:W-:Y:S02]  /*a290*/  FMNMX.FTZ R5, R18, R5, !PT ;  /* 0x0000000512057209 */ /* 0x000fe40007810000 */
[----:B------:R-:W-:Y:S02]  /*a2a0*/  ISETP.LT.OR P1, PT, R2, 0x39, P1 ;  /* 0x000000390200780c */ /* 0x000fe40000f21670 */
[----:B------:R-:W-:Y:S02]  /*a2b0*/  FSEL R11, R28, -INF , !P2 ;  /* 0xff8000001c0b7808 */ /* 0x000fe40005000000 */
[----:B------:R-:W-:Y:S02]  /*a2c0*/  FMNMX.FTZ R102, R34, R102, !PT ;  /* 0x0000006622667209 */ /* 0x000fe40007810000 */
[----:B------:R-:W-:Y:S02]  /*a2d0*/  FMNMX.FTZ R5, R12, R5, !PT ;  /* 0x000000050c057209 */ /* 0x000fe40007810000 */
[----:B------:R-:W-:-:S02]  /*a2e0*/  ISETP.LT.OR P0, PT, R2, 0x3a, P0 ;  /* 0x0000003a0200780c */ /* 0x000fc40000701670 */
[----:B------:R-:W-:Y:S02]  /*a2f0*/  FSEL R10, R27, -INF , !P1 ;  /* 0xff8000001b0a7808 */ /* 0x000fe40004800000 */
[----:B------:R-:W-:Y:S02]  /*a300*/  FMNMX.FTZ R102, R33, R102, !PT ;  /* 0x0000006621667209 */ /* 0x000fe40007810000 */
[----:B------:R-:W-:Y:S02]  /*a310*/  FMNMX.FTZ R5, R11, R5, !PT ;  /* 0x000000050b057209 */ /* 0x000fe40007810000 */
[----:B------:R-:W-:Y:S02]  /*a320*/  FSEL R15, R29, -INF , !P0 ;  /* 0xff8000001d0f7808 */ /* 0x000fe40004000000 */
[----:B------:R-:W-:Y:S02]  /*a330*/  FMNMX.FTZ R102, R45, R102, !PT ;  /* 0x000000662d667209 */ /* 0x000fe40007810000 */
[----:B------:R-:W-:-:S02]  /*a340*/  FMNMX.FTZ R5, R10, R5, !PT ;  /* 0x000000050a057209 */ /* 0x000fc40007810000 */
[----:B------:R-:W-:Y:S02]  /*a350*/  FMNMX.FTZ R102, R32, R102, !PT ;  /* 0x0000006620667209 */ /* 0x000fe40007810000 */
[----:B------:R-:W-:Y:S01]  /*a360*/  FMNMX.FTZ R5, R15, R5, !PT ;  /* 0x000000050f057209 */ /* 0x000fe20007810000 */
[----:B------:R-:W-:Y:S05]  /*a370*/  BRA.DIV ~URZ, `(.L_x_390) ;  /* 0x0000ef027f007947 */ /* 0x000fea000b800000 */
[----:B------:R1:W2:Y:S02]  /*a380*/  SHFL.BFLY PT, R0, R102, 0x2, 0x1f ;  /* 0x0c401f0066007f89 */ /* 0x0002a400000e0000 */
.L_x_489:
[----:B-12---:R-:W-:Y:S01]  /*a390*/  FMNMX.FTZ R102, R102, R0, !PT ;  /* 0x0000000066667209 */ /* 0x006fe20007810000 */
[----:B------:R-:W-:Y:S05]  /*a3a0*/  BRA.DIV ~URZ, `(.L_x_391) ;  /* 0x0000ef227f007947 */ /* 0x000fea000b800000 */
[----:B------:R-:W1:Y:S04]  /*a3b0*/  SHFL.BFLY PT, R0, R5, 0x2, 0x1f ;  /* 0x0c401f0005007f89 */ /* 0x000e6800000e0000 */
[----:B------:R-:W2:Y:S01]  /*a3c0*/  SHFL.BFLY PT, R2, R102, 0x1, 0x1f ;  /* 0x0c201f0066027f89 */ /* 0x000ea200000e0000 */
[----:B-1----:R-:W-:Y:S02]  /*a3d0*/  FMNMX.FTZ R5, R5, R0, !PT ;  /* 0x0000000005057209 */ /* 0x002fe40007810000 */
[----:B--2---:R-:W-:-:S03]  /*a3e0*/  FMNMX.FTZ R102, R102, R2, !PT ;  /* 0x0000000266667209 */ /* 0x004fc60007810000 */
[----:B------:R1:W2:Y:S04]  /*a3f0*/  SHFL.BFLY PT, R100, R5, 0x1, 0x1f ;  /* 0x0c201f0005647f89 */ /* 0x0002a800000e0000 */
.L_x_490:
[C---:B------:R-:W-:Y:S01]  /*a400*/  FMUL.FTZ R0, R102.reuse, c[0x0][0x2d0] ;  /* 0x0000b40066007a20 */ /* 0x040fe20000410000 */
[----:B------:R-:W-:Y:S01]  /*a410*/  FSETP.NEU.FTZ.AND P0, PT, R102, -INF , PT ;  /* 0xff8000006600780b */ /* 0x000fe20003f1d000 */
[----:B------:R-:W-:Y:S01]  /*a420*/  WARPSYNC 0xffffffff ;  /* 0xffffffff00007948 */ /* 0x000fe20003800000 */
[----:B--2---:R-:W-:Y:S02]  /*a430*/  FMNMX.FTZ R100, R100, R5, !PT ;  /* 0x0000000564647209 */ /* 0x004fe40007810000 */
[----:B------:R-:W-:Y:S02]  /*a440*/  FSEL R0, R0, RZ, P0 ;  /* 0x000000ff00007208 */ /* 0x000fe40000000000 */
[C---:B------:R-:W-:Y:S01]  /*a450*/  FSETP.NEU.FTZ.AND P0, PT, R100.reuse, -INF , PT ;  /* 0xff8000006400780b */ /* 0x040fe20003f1d000 */
[----:B------:R-:W-:Y:S01]  /*a460*/  FMUL.FTZ R3, R100, c[0x0][0x2d0] ;  /* 0x0000b40064037a20 */ /* 0x000fe20000410000 */
[----:B------:R-:W-:Y:S01]  /*a470*/  SHF.L.U32 R185, R9, 0x1, RZ ;  /* 0x0000000109b97819 */ /* 0x000fe200000006ff */
[----:B------:R-:W-:-:S04]  /*a480*/  FFMA.FTZ R2, R30, c[0x0][0x2d0], -R0 ;  /* 0x0000b4001e027a23 */ /* 0x000fc80000010800 */
[----:B------:R2:W-:Y:S02]  /*a490*/  MUFU.EX2 R47, R2 ;  /* 0x00000002002f7308 */ /* 0x0005e40000000800 */
[----:B--2---:R-:W-:-:S06]  /*a4a0*/  FFMA.FTZ R2, R31, c[0x0][0x2d0], -R0 ;  /* 0x0000b4001f027a23 */ /* 0x004fcc0000010800 */
[----:B------:R2:W3:Y:S02]  /*a4b0*/  MUFU.EX2 R46, R2 ;  /* 0x00000002002e7308 */ /* 0x0004e40000000800 */
[----:B--2---:R-:W-:-:S06]  /*a4c0*/  FFMA.FTZ R2, R44, c[0x0][0x2d0], -R0 ;  /* 0x0000b4002c027a23 */ /* 0x004fcc0000010800 */
[----:B------:R2:W4:Y:S02]  /*a4d0*/  MUFU.EX2 R44, R2 ;  /* 0x00000002002c7308 */ /* 0x0005240000000800 */
[----:B--2---:R-:W-:-:S06]  /*a4e0*/  FFMA.FTZ R2, R43, c[0x0][0x2d0], -R0 ;  /* 0x0000b4002b027a23 */ /* 0x004fcc0000010800 */
[----:B------:R2:W5:Y:S02]  /*a4f0*/  MUFU.EX2 R43, R2 ;  /* 0x00000002002b7308 */ /* 0x0005640000000800 */
[----:B--2---:R-:W-:-:S06]  /*a500*/  FFMA.FTZ R2, R42, c[0x0][0x2d0], -R0 ;  /* 0x0000b4002a027a23 */ /* 0x004fcc0000010800 */
[----:B------:R2:W-:Y:S02]  /*a510*/  MUFU.EX2 R42, R2 ;  /* 0x00000002002a7308 */ /* 0x0005e40000000800 */
        /* <DEDUP_REMOVED lines=20> */
[----:B--2---:R-:W-:Y:S01]  /*a660*/  FFMA.FTZ R2, R32, c[0x0][0x2d0], -R0 ;  /* 0x0000b40020027a23 */ /* 0x004fe20000010800 */
[----:B------:R-:W-:Y:S01]  /*a670*/  FSEL R0, R3, RZ, P0 ;  /* 0x000000ff03007208 */ /* 0x000fe20000000000 */
[----:B---3--:R-:W-:-:S04]  /*a680*/  FADD.FTZ R3, R47, R46 ;  /* 0x0000002e2f037221 */ /* 0x008fc80000010000 */
[----:B------:R2:W-:Y:S01]  /*a690*/  MUFU.EX2 R98, R2 ;  /* 0x0000000200627308 */ /* 0x0005e20000000800 */
[----:B----4-:R-:W-:Y:S02]  /*a6a0*/  FADD.FTZ R3, R44, R3 ;  /* 0x000000032c037221 */ /* 0x010fe40000010000 */
[----:B-1----:R-:W-:Y:S02]  /*a6b0*/  FFMA.FTZ R5, R10, c[0x0][0x2d0], -R0 ;  /* 0x0000b4000a057a23 */ /* 0x002fe40000010800 */
[----:B-----5:R-:W-:-:S04]  /*a6c0*/  FADD.FTZ R3, R43, R3 ;  /* 0x000000032b037221 */ /* 0x020fc80000010000 */
[----:B------:R-:W-:Y:S01]  /*a6d0*/  MUFU.EX2 R5, R5 ;  /* 0x0000000500057308 */ /* 0x000fe20000000800 */
[----:B--2---:R-:W-:-:S07]  /*a6e0*/  FFMA.FTZ R2, R7, c[0x0][0x2d0], -R0 ;  /* 0x0000b40007027a23 */ /* 0x004fce0000010800 */
[----:B------:R1:W-:Y:S02]  /*a6f0*/  MUFU.EX2 R32, R2 ;  /* 0x0000000200207308 */ /* 0x0003e40000000800 */
[----:B-1----:R-:W-:-:S06]  /*a700*/  FFMA.FTZ R2, R19, c[0x0][0x2d0], -R0 ;  /* 0x0000b40013027a23 */ /* 0x002fcc0000010800 */
[----:B------:R1:W2:Y:S02]  /*a710*/  MUFU.EX2 R31, R2 ;  /* 0x00000002001f7308 */ /* 0x0002a40000000800 */
[----:B-1----:R-:W-:Y:S02]  /*a720*/  FFMA.FTZ R2, R24, c[0x0][0x2d0], -R0 ;  /* 0x0000b40018027a23 */ /* 0x002fe40000010800 */
[----:B--2---:R-:W-:-:S04]  /*a730*/  FADD.FTZ R4, R32, R31 ;  /* 0x0000001f20047221 */ /* 0x004fc80000010000 */
[----:B------:R1:W2:Y:S02]  /*a740*/  MUFU.EX2 R30, R2 ;  /* 0x00000002001e7308 */ /* 0x0002a40000000800 */
[----:B-1----:R-:W-:Y:S02]  /*a750*/  FFMA.FTZ R2, R23, c[0x0][0x2d0], -R0 ;  /* 0x0000b40017027a23 */ /* 0x002fe40000010800 */
[----:B--2---:R-:W-:-:S04]  /*a760*/  FADD.FTZ R4, R30, R4 ;  /* 0x000000041e047221 */ /* 0x004fc80000010000 */
[----:B------:R1:W2:Y:S02]  /*a770*/  MUFU.EX2 R19, R2 ;  /* 0x0000000200137308 */ /* 0x0002a40000000800 */
[----:B-1----:R-:W-:Y:S01]  /*a780*/  FFMA.FTZ R2, R22, c[0x0][0x2d0], -R0 ;  /* 0x0000b40016027a23 */ /* 0x002fe20000010800 */
[----:B------:R-:W-:Y:S01]  /*a790*/  F2FP.BF16.PACK_AB R22, R35, R36 ;  /* 0x000000242316723e */ /* 0x000fe200000010ff */
[C---:B--2---:R-:W-:Y:S01]  /*a7a0*/  FADD.FTZ R4, R19.reuse, R4 ;  /* 0x0000000413047221 */ /* 0x044fe20000010000 */
[----:B------:R-:W-:-:S03]  /*a7b0*/  F2FP.BF16.PACK_AB R19, R19, R30 ;  /* 0x0000001e1313723e */ /* 0x000fc600000010ff */
[----:B------:R1:W2:Y:S02]  /*a7c0*/  MUFU.EX2 R29, R2 ;  /* 0x00000002001d7308 */ /* 0x0002a40000000800 */
[----:B-1----:R-:W-:Y:S02]  /*a7d0*/  FFMA.FTZ R2, R21, c[0x0][0x2d0], -R0 ;  /* 0x0000b40015027a23 */ /* 0x002fe40000010800 */
[----:B--2---:R-:W-:-:S04]  /*a7e0*/  FADD.FTZ R4, R29, R4 ;  /* 0x000000041d047221 */ /* 0x004fc80000010000 */
[----:B------:R1:W2:Y:S02]  /*a7f0*/  MUFU.EX2 R28, R2 ;  /* 0x00000002001c7308 */ /* 0x0002a40000000800 */
[----:B-1----:R-:W-:Y:S01]  /*a800*/  FFMA.FTZ R2, R20, c[0x0][0x2d0], -R0 ;  /* 0x0000b40014027a23 */ /* 0x002fe20000010800 */
[----:B------:R-:W-:-:S05]  /*a810*/  F2FP.BF16.PACK_AB R20, R37, R38 ;  /* 0x000000262514723e */ /* 0x000fca00000010ff */
[----:B------:R1:W3:Y:S02]  /*a820*/  MUFU.EX2 R27, R2 ;  /* 0x00000002001b7308 */ /* 0x0002e40000000800 */
[----:B-1----:R-:W-:Y:S01]  /*a830*/  FFMA.FTZ R2, R17, c[0x0][0x2d0], -R0 ;  /* 0x0000b40011027a23 */ /* 0x002fe20000010800 */
[----:B------:R-:W-:-:S05]  /*a840*/  F2FP.BF16.PACK_AB R17, R31, R32 ;  /* 0x000000201f11723e */ /* 0x000fca00000010ff */
[----:B------:R1:W4:Y:S02]  /*a850*/  MUFU.EX2 R26, R2 ;  /* 0x00000002001a7308 */ /* 0x0003240000000800 */
[----:B-1----:R-:W-:Y:S01]  /*a860*/  FFMA.FTZ R2, R16, c[0x0][0x2d0], -R0 ;  /* 0x0000b40010027a23 */ /* 0x002fe20000010800 */
[----:B------:R-:W-:-:S05]  /*a870*/  F2FP.BF16.PACK_AB R16, R46, R47 ;  /* 0x0000002f2e10723e */ /* 0x000fca00000010ff */
[----:B------:R1:W5:Y:S02]  /*a880*/  MUFU.EX2 R25, R2 ;  /* 0x0000000200197308 */ /* 0x0003640000000800 */
[----:B-1----:R-:W-:Y:S01]  /*a890*/  FFMA.FTZ R2, R14, c[0x0][0x2d0], -R0 ;  /* 0x0000b4000e027a23 */ /* 0x002fe20000010800 */
[----:B------:R-:W-:-:S05]  /*a8a0*/  F2FP.BF16.PACK_AB R14, R39, R40 ;  /* 0x00000028270e723e */ /* 0x000fca00000010ff */
[----:B------:R1:W1:Y:S02]  /*a8b0*/  MUFU.EX2 R21, R2 ;  /* 0x0000000200157308 */ /* 0x0002640000000800 */
[----:B-1----:R-:W-:Y:S01]  /*a8c0*/  FFMA.FTZ R2, R13, c[0x0][0x2d0], -R0 ;  /* 0x0000b4000d027a23 */ /* 0x002fe20000010800 */
[----:B--2---:R-:W-:-:S05]  /*a8d0*/  F2FP.BF16.PACK_AB R13, R28, R29 ;  /* 0x0000001d1c0d723e */ /* 0x004fca00000010ff */
[----:B------:R1:W2:Y:S02]  /*a8e0*/  MUFU.EX2 R24, R2 ;  /* 0x0000000200187308 */ /* 0x0002a40000000800 */
[----:B-1----:R-:W-:Y:S02]  /*a8f0*/  FADD.FTZ R2, R42, R3 ;  /* 0x000000032a027221 */ /* 0x002fe40000010000 */
[----:B------:R-:W-:Y:S01]  /*a900*/  FFMA.FTZ R3, R18, c[0x0][0x2d0], -R0 ;  /* 0x0000b40012037a23 */ /* 0x000fe20000010800 */
[----:B------:R-:W-:Y:S01]  /*a910*/  F2FP.BF16.PACK_AB R18, R43, R44 ;  /* 0x0000002c2b12723e */ /* 0x000fe200000010ff */
[----:B------:R-:W-:Y:S02]  /*a920*/  FADD.FTZ R2, R41, R2 ;  /* 0x0000000229027221 */ /* 0x000fe40000010000 */
[----:B------:R1:W1:Y:S02]  /*a930*/  MUFU.EX2 R23, R3 ;  /* 0x0000000300177308 */ /* 0x0002640000000800 */
[----:B------:R-:W-:-:S04]  /*a940*/  FADD.FTZ R2, R40, R2 ;  /* 0x0000000228027221 */ /* 0x000fc80000010000 */
[----:B------:R-:W-:-:S04]  /*a950*/  FADD.FTZ R2, R39, R2 ;  /* 0x0000000227027221 */ /* 0x000fc80000010000 */
[----:B------:R-:W-:-:S04]  /*a960*/  FADD.FTZ R2, R38, R2 ;  /* 0x0000000226027221 */ /* 0x000fc80000010000 */
[----:B------:R-:W-:Y:S02]  /*a970*/  FADD.FTZ R2, R37, R2 ;  /* 0x0000000225027221 */ /* 0x000fe40000010000 */
[----:B-1----:R-:W-:Y:S01]  /*a980*/  FFMA.FTZ R3, R12, c[0x0][0x2d0], -R0 ;  /* 0x0000b4000c037a23 */ /* 0x002fe20000010800 */
[----:B------:R-:W-:Y:S01]  /*a990*/  F2FP.BF16.PACK_AB R12, R41, R42 ;  /* 0x0000002a290c723e */ /* 0x000fe200000010ff */
[----:B------:R-:W-:Y:S02]  /*a9a0*/  FADD.FTZ R2, R36, R2 ;  /* 0x0000000224027221 */ /* 0x000fe40000010000 */
[----:B------:R1:W1:Y:S02]  /*a9b0*/  MUFU.EX2 R7, R3 ;  /* 0x0000000300077308 */ /* 0x0002640000000800 */
[----:B-1----:R-:W-:Y:S02]  /*a9c0*/  FADD.FTZ R3, R28, R4 ;  /* 0x000000041c037221 */ /* 0x002fe40000010000 */
[----:B------:R-:W-:-:S02]  /*a9d0*/  FFMA.FTZ R4, R11, c[0x0][0x2d0], -R0 ;  /* 0x0000b4000b047a23 */ /* 0x000fc40000010800 */
[----:B---3--:R-:W-:Y:S02]  /*a9e0*/  FADD.FTZ R3, R27, R3 ;  /* 0x000000031b037221 */ /* 0x008fe40000010000 */
[----:B------:R1:W3:Y:S02]  /*a9f0*/  MUFU.EX2 R97, R4 ;  /* 0x0000000400617308 */ /* 0x0002e40000000800 */
[----:B----4-:R-:W-:-:S04]  /*aa00*/  FADD.FTZ R3, R26, R3 ;  /* 0x000000031a037221 */ /* 0x010fc80000010000 */
[----:B-----5:R-:W-:-:S04]  /*aa10*/  FADD.FTZ R3, R25, R3 ;  /* 0x0000000319037221 */ /* 0x020fc80000010000 */
[C---:B------:R-:W-:Y:S01]  /*aa20*/  FADD.FTZ R3, R21.reuse, R3 ;  /* 0x0000000315037221 */ /* 0x040fe20000010000 */
[----:B------:R-:W-:-:S03]  /*aa30*/  F2FP.BF16.PACK_AB R21, R21, R25 ;  /* 0x000000191515723e */ /* 0x000fc600000010ff */
[----:B--2---:R-:W-:Y:S02]  /*aa40*/  FADD.FTZ R3, R24, R3 ;  /* 0x0000000318037221 */ /* 0x004fe40000010000 */
[----:B-1----:R-:W-:Y:S01]  /*aa50*/  FFMA.FTZ R4, R15, c[0x0][0x2d0], -R0 ;  /* 0x0000b4000f047a23 */ /* 0x002fe20000010800 */
[----:B------:R-:W-:Y:S01]  /*aa60*/  F2FP.BF16.PACK_AB R15, R26, R27 ;  /* 0x0000001b1a0f723e */ /* 0x000fe200000010ff */
[----:B------:R-:W-:Y:S02]  /*aa70*/  FADD.FTZ R0, R35, R2 ;  /* 0x0000000223007221 */ /* 0x000fe40000010000 */
[C---:B------:R-:W-:Y:S01]  /*aa80*/  FADD.FTZ R3, R23.reuse, R3 ;  /* 0x0000000317037221 */ /* 0x040fe20000010000 */
[----:B------:R-:W-:Y:S01]  /*aa90*/  F2FP.BF16.PACK_AB R23, R23, R24 ;  /* 0x000000181717723e */ /* 0x000fe200000010ff */
[----:B------:R-:W1:Y:S01]  /*aaa0*/  MUFU.EX2 R4, R4 ;  /* 0x0000000400047308 */ /* 0x000e620000000800 */
[----:B------:R-:W-:Y:S02]  /*aab0*/  FADD.FTZ R0, R34, R0 ;  /* 0x0000000022007221 */ /* 0x000fe40000010000 */
[----:B------:R-:W-:-:S02]  /*aac0*/  FADD.FTZ R3, R7, R3 ;  /* 0x0000000307037221 */ /* 0x000fc40000010000 */
[C---:B------:R-:W-:Y:S01]  /*aad0*/  FADD.FTZ R0, R96.reuse, R0 ;  /* 0x0000000060007221 */ /* 0x040fe20000010000 */
[----:B------:R-:W-:Y:S01]  /*aae0*/  F2FP.BF16.PACK_AB R96, R96, R34 ;  /* 0x000000226060723e */ /* 0x000fe200000010ff */
[C---:B---3--:R-:W-:Y:S01]  /*aaf0*/  FADD.FTZ R3, R97.reuse, R3 ;  /* 0x0000000361037221 */ /* 0x048fe20000010000 */
[----:B------:R-:W-:Y:S01]  /*ab00*/  F2FP.BF16.PACK_AB R97, R97, R7 ;  /* 0x000000076161723e */ /* 0x000fe200000010ff */
[----:B------:R-:W-:Y:S02]  /*ab10*/  FADD.FTZ R0, R33, R0 ;  /* 0x0000000021007221 */ /* 0x000fe40000010000 */
[----:B------:R-:W-:Y:S02]  /*ab20*/  FADD.FTZ R3, R5, R3 ;  /* 0x0000000305037221 */ /* 0x000fe40000010000 */
[C---:B------:R-:W-:Y:S01]  /*ab30*/  FADD.FTZ R220, R98.reuse, R0 ;  /* 0x0000000062dc7221 */ /* 0x040fe20000010000 */
[----:B------:R-:W-:Y:S01]  /*ab40*/  F2FP.BF16.PACK_AB R98, R98, R33 ;  /* 0x000000216262723e */ /* 0x000fe200000010ff */
[C---:B-1----:R-:W-:Y:S01]  /*ab50*/  FADD.FTZ R221, R4.reuse, R3 ;  /* 0x0000000304dd7221 */ /* 0x042fe20000010000 */
[----:B------:R-:W-:-:S02]  /*ab60*/  F2FP.BF16.PACK_AB R99, R4, R5 ;  /* 0x000000050463723e */ /* 0x000fc400000010ff */
[----:B------:R-:W2:Y:S01]  /*ab70*/  LDL R0, [R1+0x4] ;  /* 0x0000040001007983 */ /* 0x000ea20000100800 */
[----:B------:R-:W-:-:S02]  /*ab80*/  IMAD R186, R8, 0x2, R185 ;  /* 0x0000000208ba7824 */ /* 0x000fc400078e02b9 */
[C---:B------:R-:W-:Y:S01]  /*ab90*/  IMAD R188, R6.reuse, 0x2, R185 ;  /* 0x0000000206bc7824 */ /* 0x040fe200078e02b9 */
[----:B------:R-:W3:Y:S04]  /*aba0*/  LDL R101, [R1+0x64] ;  /* 0x0000640001657983 */ /* 0x000ee80000100800 */
[----:B------:R-:W3:Y:S04]  /*abb0*/  LDL R3, [R1+0x58] ;  /* 0x0000580001037983 */ /* 0x000ee80000100800 */
[----:B------:R-:W1:Y:S04]  /*abc0*/  LDSM.16.MT88.4 R32, [R185+0x100] ;  /* 0x00010000b920783b */ /* 0x000e680000004200 */
[----:B------:R-:W4:Y:S04]  /*abd0*/  LDSM.16.MT88.4 R28, [R185+0x2100] ;  /* 0x00210000b91c783b */ /* 0x000f280000004200 */
[----:B------:R-:W5:Y:S04]  /*abe0*/  LDSM.16.MT88.4 R24, [R185+0x4100] ;  /* 0x00410000b918783b */ /* 0x000f680000004200 */
[----:B------:R-:W4:Y:S04]  /*abf0*/  LDSM.16.MT88.4 R8, [R186+0x100] ;  /* 0x00010000ba08783b */ /* 0x000f280000004200 */
[----:B------:R-:W4:Y:S04]  /*ac00*/  LDSM.16.MT88.4 R76, [R188+0x100] ;  /* 0x00010000bc4c783b */ /* 0x000f280000004200 */
[----:B------:R-:W5:Y:S04]  /*ac10*/  LDSM.16.MT88.4 R44, [R185+0x4900] ;  /* 0x00490000b92c783b */ /* 0x000f680000004200 */
[----:B------:R-:W5:Y:S04]  /*ac20*/  LDSM.16.MT88.4 R56, [R186+0x900] ;  /* 0x00090000ba38783b */ /* 0x000f680000004200 */
[----:B------:R-:W5:Y:S04]  /*ac30*/  LDSM.16.MT88.4 R52, [R188+0x900] ;  /* 0x00090000bc34783b */ /* 0x000f680000004200 */
[----:B------:R-:W-:Y:S04]  /*ac40*/  LDSM.16.MT88.4 R36, [R186+0x2100] ;  /* 0x00210000ba24783b */ /* 0x000fe80000004200 */
[----:B------:R-:W-:Y:S01]  /*ac50*/  LDSM.16.MT88.4 R48, [R185+0x2900] ;  /* 0x00290000b930783b */ /* 0x000fe20000004200 */
[C---:B-1----:R-:W-:Y:S03]  /*ac60*/  HMMA.16816.F32.BF16 R88, R16.reuse, R32, RZ ;  /* 0x000000201058723c */ /* 0x042fe600000418ff */
[----:B------:R-:W-:Y:S04]  /*ac70*/  LDSM.16.MT88.4 R84, [R188+0x2100] ;  /* 0x00210000bc54783b */ /* 0x000fe80000004200 */
[----:B------:R-:W-:Y:S01]  /*ac80*/  LDSM.16.MT88.4 R92, [R186+0x4100] ;  /* 0x00410000ba5c783b */ /* 0x000fe20000004200 */
[C---:B------:R-:W-:Y:S03]  /*ac90*/  HMMA.16816.F32.BF16 R80, R16.reuse, R34, RZ ;  /* 0x000000221050723c */ /* 0x040fe600000418ff */
[----:B------:R-:W-:Y:S05]  /*aca0*/  LDSM.16.MT88.4 R72, [R185+0x900] ;  /* 0x00090000b948783b */ /* 0x000fea0000004200 */
[C---:B----4-:R-:W-:Y:S08]  /*acb0*/  HMMA.16816.F32.BF16 R68, R16.reuse, R28, RZ ;  /* 0x0000001c1044723c */ /* 0x050ff000000418ff */
[C---:B------:R-:W-:Y:S08]  /*acc0*/  HMMA.16816.F32.BF16 R64, R16.reuse, R30, RZ ;  /* 0x0000001e1040723c */ /* 0x040ff000000418ff */
[C---:B-----5:R-:W-:Y:S08]  /*acd0*/  HMMA.16816.F32.BF16 R60, R16.reuse, R24, RZ ;  /* 0x00000018103c723c */ /* 0x060ff000000418ff */
[C---:B------:R-:W-:Y:S08]  /*ace0*/  HMMA.16816.F32.BF16 R40, R16.reuse, R26, RZ ;  /* 0x0000001a1028723c */ /* 0x040ff000000418ff */
[C---:B------:R-:W-:Y:S08]  /*acf0*/  HMMA.16816.F32.BF16 R32, R16.reuse, R8, RZ ;  /* 0x000000081020723c */ /* 0x040ff000000418ff */
[C---:B------:R-:W-:Y:S08]  /*ad00*/  HMMA.16816.F32.BF16 R28, R16.reuse, R10, RZ ;  /* 0x0000000a101c723c */ /* 0x040ff000000418ff */
[C---:B------:R-:W-:Y:S08]  /*ad10*/  HMMA.16816.F32.BF16 R24, R16.reuse, R76, RZ ;  /* 0x0000004c1018723c */ /* 0x040ff000000418ff */
[----:B------:R-:W-:Y:S01]  /*ad20*/  HMMA.16816.F32.BF16 R8, R16, R78, RZ ;  /* 0x0000004e1008723c */ /* 0x000fe200000418ff */
[----:B------:R-:W1:Y:S07]  /*ad30*/  LDSM.16.MT88.4 R76, [R188+0x4100] ;  /* 0x00410000bc4c783b */ /* 0x000e6e0000004200 */
[C---:B------:R-:W-:Y:S01]  /*ad40*/  HMMA.16816.F32.BF16 R140, R12.reuse, R44, R60 ;  /* 0x0000002c0c8c723c */ /* 0x040fe2000004183c */
[----:B------:R-:W-:Y:S07]  /*ad50*/  LDSM.16.MT88.4 R60, [R186+0x2900] ;  /* 0x00290000ba3c783b */ /* 0x000fee0000004200 */
[----:B------:R-:W-:Y:S01]  /*ad60*/  HMMA.16816.F32.BF16 R136, R12, R46, R40 ;  /* 0x0000002e0c88723c */ /* 0x000fe20000041828 */
[----:B------:R-:W4:Y:S01]  /*ad70*/  LDSM.16.MT88.4 R44, [R188+0x4900] ;  /* 0x00490000bc2c783b */ /* 0x000f220000004200 */
[----:B------:R-:W-:-:S06]  /*ad80*/  IMAD R187, R6, 0x2, R186 ;  /* 0x0000000206bb7824 */ /* 0x000fcc00078e02ba */
[C---:B------:R-:W-:Y:S08]  /*ad90*/  HMMA.16816.F32.BF16 R148, R12.reuse, R56, R32 ;  /* 0x000000380c94723c */ /* 0x040ff00000041820 */
[C---:B------:R-:W-:Y:S08]  /*ada0*/  HMMA.16816.F32.BF16 R156, R12.reuse, R58, R28 ;  /* 0x0000003a0c9c723c */ /* 0x040ff0000004181c */
[----:B------:R-:W-:Y:S08]  /*adb0*/  HMMA.16816.F32.BF16 R176, R12, R54, R8 ;  /* 0x000000360cb0723c */ /* 0x000ff00000041808 */
[C---:B-1----:R-:W-:Y:S08]  /*adc0*/  HMMA.16816.F32.BF16 R4, R16.reuse, R78, RZ ;  /* 0x0000004e1004723c */ /* 0x042ff000000418ff */
[C---:B------:R-:W-:Y:S08]  /*add0*/  HMMA.16816.F32.BF16 R56, R16.reuse, R36, RZ ;  /* 0x000000241038723c */ /* 0x040ff000000418ff */
[C---:B------:R-:W-:Y:S08]  /*ade0*/  HMMA.16816.F32.BF16 R40, R16.reuse, R38, RZ ;  /* 0x000000261028723c */ /* 0x040ff000000418ff */
[----:B------:R-:W-:Y:S08]  /*adf0*/  HMMA.16816.F32.BF16 R8, R16, R76, RZ ;  /* 0x0000004c1008723c */ /* 0x000ff000000418ff */
[C---:B------:R-:W-:Y:S01]  /*ae00*/  HMMA.16816.F32.BF16 R132, R12.reuse, R48, R68 ;  /* 0x000000300c84723c */ /* 0x040fe20000041844 */
[----:B------:R-:W-:Y:S07]  /*ae10*/  LDSM.16.MT88.4 R68, [R187+0x2100] ;  /* 0x00210000bb44783b */ /* 0x000fee0000004200 */
[C---:B------:R-:W-:Y:S01]  /*ae20*/  HMMA.16816.F32.BF16 R108, R12.reuse, R50, R64 ;  /* 0x000000320c6c723c */ /* 0x040fe20000041840 */
[----:B------:R-:W1:Y:S04]  /*ae30*/  LDSM.16.MT88.4 R48, [R186+0x4900] ;  /* 0x00490000ba30783b */ /* 0x000e680000004200 */
[----:B------:R-:W-:Y:S03]  /*ae40*/  LDSM.16.MT88.4 R64, [R187+0x100] ;  /* 0x00010000bb40783b */ /* 0x000fe60000004200 */
[----:B------:R-:W-:Y:S01]  /*ae50*/  HMMA.16816.F32.BF16 R164, R12, R52, R24 ;  /* 0x000000340ca4723c */ /* 0x000fe20000041818 */
[----:B------:R-:W5:Y:S07]  /*ae60*/  LDSM.16.MT88.4 R52, [R188+0x2900] ;  /* 0x00290000bc34783b */ /* 0x000f6e0000004200 */
[C---:B------:R-:W-:Y:S08]  /*ae70*/  HMMA.16816.F32.BF16 R36, R16.reuse, R84, RZ ;  /* 0x000000541024723c */ /* 0x040ff000000418ff */
[----:B------:R-:W-:Y:S08]  /*ae80*/  HMMA.16816.F32.BF16 R32, R16, R86, RZ ;  /* 0x000000561020723c */ /* 0x000ff000000418ff */
[----:B----4-:R-:W-:Y:S01]  /*ae90*/  HMMA.16816.F32.BF16 R84, R12, R46, R4 ;  /* 0x0000002e0c54723c */ /* 0x010fe20000041804 */
[----:B------:R-:W4:Y:S07]  /*aea0*/  LDSM.16.MT88.4 R4, [R185+0x5100] ;  /* 0x00510000b904783b */ /* 0x000f2e0000004200 */
[C---:B------:R-:W-:Y:S08]  /*aeb0*/  HMMA.16816.F32.BF16 R28, R16.reuse, R92, RZ ;  /* 0x0000005c101c723c */ /* 0x040ff000000418ff */
[----:B------:R-:W-:Y:S08]  /*aec0*/  HMMA.16816.F32.BF16 R24, R16, R94, RZ ;  /* 0x0000005e1018723c */ /* 0x000ff000000418ff */
[C---:B------:R-:W-:Y:S01]  /*aed0*/  HMMA.16816.F32.BF16 R128, R12.reuse, R60, R56 ;  /* 0x0000003c0c80723c */ /* 0x040fe20000041838 */
[----:B------:R-:W2:Y:S07]  /*aee0*/  LDSM.16.MT88.4 R56, [R187+0x4100] ;  /* 0x00410000bb38783b */ /* 0x000eae0000004200 */
[C---:B------:R-:W-:Y:S01]  /*aef0*/  HMMA.16816.F32.BF16 R124, R12.reuse, R62, R40 ;  /* 0x0000003e0c7c723c */ /* 0x040fe20000041828 */
[----:B------:R-:W2:Y:S07]  /*af00*/  LDSM.16.MT88.4 R60, [R185+0x1100] ;  /* 0x00110000b93c783b */ /* 0x000eae0000004200 */
[C---:B------:R-:W-:Y:S01]  /*af10*/  HMMA.16816.F32.BF16 R92, R12.reuse, R44, R8 ;  /* 0x0000002c0c5c723c */ /* 0x040fe20000041808 */
[----:B------:R-:W2:Y:S04]  /*af20*/  LDSM.16.MT88.4 R8, [R185+0x3100] ;  /* 0x00310000b908783b */ /* 0x000ea80000004200 */
[----:B------:R-:W-:Y:S03]  /*af30*/  LDSM.16.MT88.4 R44, [R188+0x3100] ;  /* 0x00310000bc2c783b */ /* 0x000fe60000004200 */
[C---:B------:R-:W-:Y:S08]  /*af40*/  HMMA.16816.F32.BF16 R88, R12.reuse, R72, R88 ;  /* 0x000000480c58723c */ /* 0x040ff00000041858 */
[C---:B------:R-:W-:Y:S08]  /*af50*/  HMMA.16816.F32.BF16 R80, R12.reuse, R74, R80 ;  /* 0x0000004a0c50723c */ /* 0x040ff00000041850 */
[C---:B-1----:R-:W-:Y:S01]  /*af60*/  HMMA.16816.F32.BF16 R116, R12.reuse, R48, R28 ;  /* 0x000000300c74723c */ /* 0x042fe2000004181c */
[----:B------:R-:W1:Y:S07]  /*af70*/  LDSM.16.MT88.4 R28, [R187+0x900] ;  /* 0x00090000bb1c783b */ /* 0x000e6e0000004200 */
[C---:B-----5:R-:W-:Y:S08]  /*af80*/  HMMA.16816.F32.BF16 R72, R12.reuse, R52, R36 ;  /* 0x000000340c48723c */ /* 0x060ff00000041824 */
[C---:B------:R-:W-:Y:S01]  /*af90*/  HMMA.16816.F32.BF16 R120, R12.reuse, R54, R32 ;  /* 0x000000360c78723c */ /* 0x040fe20000041820 */
[----:B------:R-:W-:Y:S07]  /*afa0*/  LDSM.16.MT88.4 R52, [R188+0x1100] ;  /* 0x00110000bc34783b */ /* 0x000fee0000004200 */
[----:B------:R-:W-:Y:S01]  /*afb0*/  HMMA.16816.F32.BF16 R112, R12, R50, R24 ;  /* 0x000000320c70723c */ /* 0x000fe20000041818 */
[----:B------:R-:W-:Y:S07]  /*afc0*/  LDSM.16.MT88.4 R48, [R186+0x3100] ;  /* 0x00310000ba30783b */ /* 0x000fee0000004200 */
[C---:B------:R-:W-:Y:S08]  /*afd0*/  HMMA.16816.F32.BF16 R24, R16.reuse, R64, RZ ;  /* 0x000000401018723c */ /* 0x040ff000000418ff */
[C---:B------:R-:W-:Y:S08]  /*afe0*/  HMMA.16816.F32.BF16 R40, R16.reuse, R66, RZ ;  /* 0x000000421028723c */ /* 0x040ff000000418ff */
[C---:B------:R-:W-:Y:S08]  /*aff0*/  HMMA.16816.F32.BF16 R36, R16.reuse, R68, RZ ;  /* 0x000000441024723c */ /* 0x040ff000000418ff */
[----:B------:R-:W-:Y:S08]  /*b000*/  HMMA.16816.F32.BF16 R32, R16, R70, RZ ;  /* 0x000000461020723c */ /* 0x000ff000000418ff */
[C---:B----4-:R-:W-:Y:S08]  /*b010*/  HMMA.16816.F32.BF16 R208, R20.reuse, R4, R140 ;  /* 0x0000000414d0723c */ /* 0x050ff0000004188c */
[----:B------:R-:W-:Y:S01]  /*b020*/  HMMA.16816.F32.BF16 R232, R20, R6, R136 ;  /* 0x0000000614e8723c */ /* 0x000fe20000041888 */
[----:B------:R-:W4:Y:S07]  /*b030*/  LDSM.16.MT88.4 R4, [R188+0x5100] ;  /* 0x00510000bc04783b */ /* 0x000f2e0000004200 */
[C---:B--2---:R-:W-:Y:S08]  /*b040*/  HMMA.16816.F32.BF16 R68, R16.reuse, R56, RZ ;  /* 0x000000381044723c */ /* 0x044ff000000418ff */
[----:B------:R-:W-:Y:S01]  /*b050*/  HMMA.16816.F32.BF16 R64, R16, R58, RZ ;  /* 0x0000003a1040723c */ /* 0x000fe200000418ff */
[----:B------:R-:W2:Y:S04]  /*b060*/  LDSM.16.MT88.4 R16, [R187+0x2900] ;  /* 0x00290000bb10783b */ /* 0x000ea80000004200 */
[----:B------:R-:W-:Y:S03]  /*b070*/  LDSM.16.MT88.4 R56, [R186+0x1100] ;  /* 0x00110000ba38783b */ /* 0x000fe60000004200 */
[C---:B------:R-:W-:Y:S08]  /*b080*/  HMMA.16816.F32.BF16 R104, R20.reuse, R60, R88 ;  /* 0x0000003c1468723c */ /* 0x040ff00000041858 */
[C---:B------:R-:W-:Y:S01]  /*b090*/  HMMA.16816.F32.BF16 R76, R20.reuse, R62, R80 ;  /* 0x0000003e144c723c */ /* 0x040fe20000041850 */
[----:B------:R-:W5:Y:S07]  /*b0a0*/  LDSM.16.MT88.4 R60, [R187+0x4900] ;  /* 0x00490000bb3c783b */ /* 0x000f6e0000004200 */
[C---:B------:R-:W-:Y:S01]  /*b0b0*/  HMMA.16816.F32.BF16 R80, R20.reuse, R8, R132 ;  /* 0x000000081450723c */ /* 0x040fe20000041884 */
[----:B------:R-:W-:Y:S07]  /*b0c0*/  LDSM.16.MT88.4 R132, [R187+0x1900] ;  /* 0x00190000bb84783b */ /* 0x000fee0000004200 */
[----:B------:R-:W-:Y:S01]  /*b0d0*/  HMMA.16816.F32.BF16 R88, R20, R10, R108 ;  /* 0x0000000a1458723c */ /* 0x000fe2000004186c */
[----:B------:R-:W3:Y:S04]  /*b0e0*/  LDSM.16.MT88.4 R8, [R186+0x5100] ;  /* 0x00510000ba08783b */ /* 0x000ee80000004200 */
[----:B------:R-:W-:Y:S03]  /*b0f0*/  LDSM.16.MT88.4 R108, [R185+0x1900] ;  /* 0x00190000b96c783b */ /* 0x000fe60000004200 */
[C---:B-1----:R-:W-:Y:S01]  /*b100*/  HMMA.16816.F32.BF16 R196, R12.reuse, R30, R40 ;  /* 0x0000001e0cc4723c */ /* 0x042fe20000041828 */
[----:B------:R-:W1:Y:S07]  /*b110*/  LDSM.16.MT88.4 R40, [R185+0x3900] ;  /* 0x00390000b928783b */ /* 0x000e6e0000004200 */
[----:B------:R-:W-:Y:S08]  /*b120*/  HMMA.16816.F32.BF16 R228, R12, R28, R24 ;  /* 0x0000001c0ce4723c */ /* 0x000ff00000041818 */
[C---:B----4-:R-:W-:Y:S08]  /*b130*/  HMMA.16816.F32.BF16 R28, R20.reuse, R4, R92 ;  /* 0x00000004141c723c */ /* 0x050ff0000004185c */
[----:B------:R-:W-:Y:S01]  /*b140*/  HMMA.16816.F32.BF16 R24, R20, R6, R84 ;  /* 0x000000061418723c */ /* 0x000fe20000041854 */
[----:B------:R-:W4:Y:S07]  /*b150*/  LDSM.16.MT88.4 R4, [R187+0x5100] ;  /* 0x00510000bb04783b */ /* 0x000f2e0000004200 */
[C---:B--2---:R-:W-:Y:S08]  /*b160*/  HMMA.16816.F32.BF16 R180, R12.reuse, R18, R32 ;  /* 0x000000120cb4723c */ /* 0x044ff00000041820 */
[C---:B------:R-:W-:Y:S01]  /*b170*/  HMMA.16816.F32.BF16 R172, R12.reuse, R16, R36 ;  /* 0x000000100cac723c */ /* 0x040fe20000041824 */
[----:B------:R-:W-:Y:S07]  /*b180*/  LDSM.16.MT88.4 R16, [R187+0x5900] ;  /* 0x00590000bb10783b */ /* 0x000fee0000004200 */
[C---:B-----5:R-:W-:Y:S08]  /*b190*/  HMMA.16816.F32.BF16 R168, R12.reuse, R60, R68 ;  /* 0x0000003c0ca8723c */ /* 0x060ff00000041844 */
[----:B------:R-:W-:Y:S01]  /*b1a0*/  HMMA.16816.F32.BF16 R144, R12, R62, R64 ;  /* 0x0000003e0c90723c */ /* 0x000fe20000041840 */
[----:B------:R-:W2:Y:S04]  /*b1b0*/  LDSM.16.MT88.4 R12, [R187+0x1100] ;  /* 0x00110000bb0c783b */ /* 0x000ea80000004200 */
[----:B------:R-:W-:Y:S03]  /*b1c0*/  LDSM.16.MT88.4 R64, [R187+0x3900] ;  /* 0x00390000bb40783b */ /* 0x000fe60000004200 */
[C---:B---3--:R-:W-:Y:S01]  /*b1d0*/  HMMA.16816.F32.BF16 R136, R20.reuse, R8, R116 ;  /* 0x000000081488723c */ /* 0x048fe20000041874 */
[----:B------:R-:W-:Y:S07]  /*b1e0*/  LDSM.16.MT88.4 R116, [R186+0x1900] ;  /* 0x00190000ba74783b */ /* 0x000fee0000004200 */
[C---:B------:R-:W-:Y:S01]  /*b1f0*/  HMMA.16816.F32.BF16 R32, R20.reuse, R10, R112 ;  /* 0x0000000a1420723c */ /* 0x040fe20000041870 */
[----:B------:R-:W3:Y:S07]  /*b200*/  LDSM.16.MT88.4 R8, [R187+0x3100] ;  /* 0x00310000bb08783b */ /* 0x000eee0000004200 */
[C---:B------:R-:W-:Y:S08]  /*b210*/  HMMA.16816.F32.BF16 R164, R20.reuse, R52, R164 ;  /* 0x0000003414a4723c */ /* 0x040ff000000418a4 */
[----:B------:R-:W-:Y:S08]  /*b220*/  HMMA.16816.F32.BF16 R176, R20, R54, R176 ;  /* 0x0000003614b0723c */ /* 0x000ff000000418b0 */
[----:B-1----:R-:W-:Y:S01]  /*b230*/  HMMA.16816.F32.BF16 R36, R96, R40, R80 ;  /* 0x000000286024723c */ /* 0x002fe20000041850 */
[----:B------:R-:W-:Y:S07]  /*b240*/  LDSM.16.MT88.4 R80, [R186+0x5900] ;  /* 0x00590000ba50783b */ /* 0x000fee0000004200 */
[C---:B------:R-:W-:Y:S08]  /*b250*/  HMMA.16816.F32.BF16 R148, R20.reuse, R56, R148 ;  /* 0x000000381494723c */ /* 0x040ff00000041894 */
[C---:B------:R-:W-:Y:S01]  /*b260*/  HMMA.16816.F32.BF16 R156, R20.reuse, R58, R156 ;  /* 0x0000003a149c723c */ /* 0x040fe2000004189c */
[----:B------:R-:W-:Y:S07]  /*b270*/  LDSM.16.MT88.4 R56, [R188+0x3900] ;  /* 0x00390000bc38783b */ /* 0x000fee0000004200 */
[C---:B------:R-:W-:Y:S08]  /*b280*/  HMMA.16816.F32.BF16 R160, R20.reuse, R48, R128 ;  /* 0x0000003014a0723c */ /* 0x040ff00000041880 */
[C---:B------:R-:W-:Y:S01]  /*b290*/  HMMA.16816.F32.BF16 R152, R20.reuse, R50, R124 ;  /* 0x000000321498723c */ /* 0x040fe2000004187c */
[----:B------:R-:W-:Y:S04]  /*b2a0*/  LDSM.16.MT88.4 R124, [R188+0x1900] ;  /* 0x00190000bc7c783b */ /* 0x000fe80000004200 */
[----:B------:R-:W-:Y:S03]  /*b2b0*/  LDSM.16.MT88.4 R48, [R186+0x3900] ;  /* 0x00390000ba30783b */ /* 0x000fe60000004200 */
[----:B------:R-:W-:Y:S01]  /*b2c0*/  HMMA.16816.F32.BF16 R52, R20, R44, R72 ;  /* 0x0000002c1434723c */ /* 0x000fe20000041848 */
[----:B------:R-:W1:Y:S07]  /*b2d0*/  LDSM.16.MT88.4 R72, [R185+0x5900] ;  /* 0x00590000b948783b */ /* 0x000e6e0000004200 */
[----:B------:R-:W-:Y:S01]  /*b2e0*/  HMMA.16816.F32.BF16 R40, R96, R42, R88 ;  /* 0x0000002a6028723c */ /* 0x000fe20000041858 */
[----:B------:R-:W5:Y:S07]  /*b2f0*/  LDSM.16.MT88.4 R88, [R188+0x5900] ;  /* 0x00590000bc58783b */ /* 0x000f6e0000004200 */
[C---:B----4-:R-:W-:Y:S07]  /*b300*/  HMMA.16816.F32.BF16 R92, R20.reuse, R4, R168 ;  /* 0x00000004145c723c */ /* 0x050fee00000418a8 */
[----:B------:R-:W-:Y:S01]  /*b310*/  MOV R5, 0x1 ;  /* 0x0000000100057802 */ /* 0x000fe20000000f00 */
[----:B--2---:R-:W-:Y:S03]  /*b320*/  HMMA.16816.F32.BF16 R128, R20, R12, R228 ;  /* 0x0000000c1480723c */ /* 0x004fe600000418e4 */
[----:B------:R-:W-:-:S05]  /*b330*/  ISETP.NE.AND P3, PT, R5, c[0x0][0x2c4], PT ;  /* 0x0000b10005007a0c */ /* 0x000fca0003f65270 */
[C---:B---3--:R-:W-:Y:S08]  /*b340*/  HMMA.16816.F32.BF16 R60, R20.reuse, R8, R172 ;  /* 0x00000008143c723c */ /* 0x048ff000000418ac */
[C---:B------:R-:W-:Y:S08]  /*b350*/  HMMA.16816.F32.BF16 R140, R20.reuse, R46, R120 ;  /* 0x0000002e148c723c */ /* 0x040ff00000041878 */
[C---:B------:R-:W-:Y:S08]  /*b360*/  HMMA.16816.F32.BF16 R12, R20.reuse, R14, R196 ;  /* 0x0000000e140c723c */ /* 0x040ff000000418c4 */
[C---:B------:R-:W-:Y:S08]  /*b370*/  HMMA.16816.F32.BF16 R8, R20.reuse, R10, R180 ;  /* 0x0000000a1408723c */ /* 0x040ff000000418b4 */
[----:B------:R-:W-:Y:S01]  /*b380*/  HMMA.16816.F32.BF16 R20, R20, R6, R144 ;  /* 0x000000061414723c */ /* 0x000fe20000041890 */
[----:B------:R-:W-:Y:S01]  /*b390*/  IMAD.SHL.U32 R4, R0, 0x80, RZ ;  /* 0x0000008000047824 */ /* 0x000fe200078e00ff */
[----:B------:R-:W-:-:S03]  /*b3a0*/  ISETP.LE.AND P2, PT, R5, c[0x0][0x32c], PT ;  /* 0x0000cb0005007a0c */ /* 0x000fc60003f43270 */
[----:B------:R-:W-:Y:S01]  /*b3b0*/  @P3 IMAD.HI.U32 R2, R4, c[0x0][0x2c8], RZ ;  /* 0x0000b20004023a27 */ /* 0x000fe200078e00ff */
[----:B------:R-:W-:Y:S02]  /*b3c0*/  MOV R0, R4 ;  /* 0x0000000400007202 */ /* 0x000fe40000000f00 */
[----:B------:R-:W-:Y:S02]  /*b3d0*/  HMMA.16816.F32.BF16 R104, R96, R108, R104 ;  /* 0x0000006c6068723c */ /* 0x000fe40000041868 */
[----:B------:R-:W-:-:S04]  /*b3e0*/  @P3 SHF.R.U32.HI R0, RZ, c[0x0][0x2cc], R2 ;  /* 0x0000b300ff003a19 */ /* 0x000fc80000011602 */
[----:B------:R-:W-:Y:S02]  /*b3f0*/  IADD3 R2, -R3, R101, R0 ;  /* 0x0000006503027210 */ /* 0x000fe40007ffe100 */
[----:B------:R-:W-:Y:S01]  /*b400*/  HMMA.16816.F32.BF16 R108, R96, R110, R76 ;  /* 0x0000006e606c723c */ /* 0x000fe2000004184c */
[----:B------:R-:W-:Y:S02]  /*b410*/  IADD3 R201, R201, -0x2, RZ ;  /* 0xfffffffec9c97810 */ /* 0x000fe40007ffe0ff */
[----:B------:R-:W-:-:S05]  /*b420*/  IADD3 R0, R2, c[0x0][0x328], RZ ;  /* 0x0000ca0002007a10 */ /* 0x000fca0007ffe0ff */
[C---:B-1----:R-:W-:Y:S08]  /*b430*/  HMMA.16816.F32.BF16 R68, R96.reuse, R72, R208 ;  /* 0x000000486044723c */ /* 0x042ff000000418d0 */
[C---:B------:R-:W-:Y:S08]  /*b440*/  HMMA.16816.F32.BF16 R112, R96.reuse, R116, R148 ;  /* 0x000000746070723c */ /* 0x040ff00000041894 */
[C---:B------:R-:W-:Y:S08]  /*b450*/  HMMA.16816.F32.BF16 R120, R96.reuse, R124, R164 ;  /* 0x0000007c6078723c */ /* 0x040ff000000418a4 */
[C---:B------:R-:W-:Y:S08]  /*b460*/  HMMA.16816.F32.BF16 R44, R96.reuse, R48, R160 ;  /* 0x00000030602c723c */ /* 0x040ff000000418a0 */
[C---:B------:R-:W-:Y:S08]  /*b470*/  HMMA.16816.F32.BF16 R52, R96.reuse, R56, R52 ;  /* 0x000000386034723c */ /* 0x040ff00000041834 */
[C---:B------:R-:W-:Y:S08]  /*b480*/  HMMA.16816.F32.BF16 R76, R96.reuse, R80, R136 ;  /* 0x00000050604c723c */ /* 0x040ff00000041888 */
[C---:B-----5:R-:W-:Y:S08]  /*b490*/  HMMA.16816.F32.BF16 R84, R96.reuse, R88, R28 ;  /* 0x000000586054723c */ /* 0x060ff0000004181c */
        /* <DEDUP_REMOVED lines=12> */
[----:B------:R-:W-:Y:S01]  /*b560*/  HMMA.16816.F32.BF16 R96, R96, R18, R20 ;  /* 0x000000126060723c */ /* 0x000fe20000041814 */
[----:B------:R-:W-:Y:S07]  /*b570*/  @!P2 BRA `(.L_x_392) ;  /* 0x000001100000a947 */ /* 0x000fee0003800000 */
[C---:B------:R-:W-:Y:S01]  /*b580*/  ISETP.GT.AND P0, PT, R2.reuse, RZ, PT ;  /* 0x000000ff0200720c */ /* 0x040fe20003f04270 */
[----:B------:R-:W-:Y:S01]  /*b590*/  BSSY B0, `(.L_x_393) ;  /* 0x000000c000007945 */ /* 0x000fe20003800000 */
[----:B------:R-:W-:-:S11]  /*b5a0*/  IADD3 R3, R2, -0x1, RZ ;  /* 0xffffffff02037810 */ /* 0x000fd60007ffe0ff */
[----:B------:R-:W-:Y:S05]  /*b5b0*/  @P0 BRA `(.L_x_394) ;  /* 0x0000006000000947 */ /* 0x000fea0003800000 */
[----:B------:R-:W-:Y:S01]  /*b5c0*/  ISETP.NE.AND P0, PT, R5, c[0x0][0x32c], PT ;  /* 0x0000cb0005007a0c */ /* 0x000fe20003f05270 */
[----:B------:R-:W-:-:S12]  /*b5d0*/  IMAD.MOV R2, RZ, RZ, -R2 ;  /* 0x000000ffff027224 */ /* 0x000fd800078e0a02 */
[----:B------:R-:W-:-:S05]  /*b5e0*/  @P0 IMAD.HI.U32 R3, R2, c[0x0][0x330], RZ ;  /* 0x0000cc0002030a27 */ /* 0x000fca00078e00ff */
[----:B------:R-:W-:-:S04]  /*b5f0*/  @P0 SHF.R.U32.HI R2, RZ, c[0x0][0x334], R3 ;  /* 0x0000cd00ff020a19 */ /* 0x000fc80000011603 */
[----:B------:R-:W-:Y:S01]  /*b600*/  LOP3.LUT R3, RZ, R2, RZ, 0x33, !PT ;  /* 0x00000002ff037212 */ /* 0x000fe200078e33ff */
[----:B------:R-:W-:Y:S05]  /*b610*/  BRA `(.L_x_395) ;  /* 0x0000003000007947 */ /* 0x000fea0003800000 */
.L_x_394:
[----:B------:R-:W-:-:S13]  /*b620*/  ISETP.NE.AND P0, PT, R5, c[0x0][0x32c], PT ;  /* 0x0000cb0005007a0c */ /* 0x000fda0003f05270 */
[----:B------:R-:W-:-:S05]  /*b630*/  @P0 IMAD.HI.U32 R2, R3, c[0x0][0x330], RZ ;  /* 0x0000cc0003020a27 */ /* 0x000fca00078e00ff */
[----:B------:R-:W-:Y:S02]  /*b640*/  @P0 SHF.R.U32.HI R3, RZ, c[0x0][0x334], R2 ;  /* 0x0000cd00ff030a19 */ /* 0x000fe40000011602 */
.L_x_395:
[----:B------:R-:W-:Y:S05]  /*b650*/  BSYNC B0 ;  /* 0x0000000000007941 */ /* 0x000fea0003800000 */
.L_x_393:
[----:B------:R-:W-:-:S05]  /*b660*/  MOV R2, c[0x0][0x32c] ;  /* 0x0000cb0000027a02 */ /* 0x000fca0000000f00 */
[----:B------:R-:W-:-:S05]  /*b670*/  IMAD R3, R3, R2, c[0x0][0x32c] ;  /* 0x0000cb0003037624 */ /* 0x000fca00078e0202 */
[----:B------:R-:W-:-:S04]  /*b680*/  IMNMX R0, R0, R3, PT ;  /* 0x0000000300007217 */ /* 0x000fc80003800200 */
.L_x_392:
[----:B------:R-:W-:-:S04]  /*b690*/  SHF.R.S32.HI R2, RZ, 0x1f, R0 ;  /* 0x0000001fff027819 */ /* 0x000fc80000011400 */
[----:B------:R-:W-:-:S04]  /*b6a0*/  LEA.HI R0, R2, R0, RZ, 0x6 ;  /* 0x0000000002007211 */ /* 0x000fc800078f30ff */
[----:B------:R-:W-:-:S04]  /*b6b0*/  SHF.R.S32.HI R0, RZ, 0x6, R0 ;  /* 0x00000006ff007819 */ /* 0x000fc80000011400 */
[----:B------:R-:W-:-:S04]  /*b6c0*/  IMNMX R215, R225, R0, !PT ;  /* 0x00000000e1d77217 */ /* 0x000fc80007800200 */
[----:B------:R-:W-:-:S13]  /*b6d0*/  ISETP.GE.AND P0, PT, R201, R215, PT ;  /* 0x000000d7c900720c */ /* 0x000fda0003f06270 */
[----:B------:R-:W-:Y:S05]  /*b6e0*/  @!P0 BRA `(.L_x_396) ;  /* 0x00003b8000008947 */ /* 0x000fea0003800000 */
[----:B------:R-:W-:Y:S01]  /*b6f0*/  ISETP.GE.AND P1, PT, R217, c[0x0][0x1d4], PT ;  /* 0x00007500d9007a0c */ /* 0x000fe20003f26270 */
[C---:B------:R-:W-:Y:S01]  /*b700*/  IMAD.SHL.U32 R216, R214.reuse, 0x2, RZ ;  /* 0x00000002d6d87824 */ /* 0x040fe200078e00ff */
[----:B------:R-:W-:Y:S01]  /*b710*/  SHF.L.U64.HI R200, R214, 0x1, R252 ;  /* 0x00000001d6c87819 */ /* 0x000fe200000102fc */
[C---:B------:R-:W-:Y:S01]  /*b720*/  IMAD.SHL.U32 R198, R245.reuse, 0x2, RZ ;  /* 0x00000002f5c67824 */ /* 0x040fe200078e00ff */
[----:B------:R-:W-:Y:S01]  /*b730*/  SHF.L.U64.HI R199, R245, 0x1, R248 ;  /* 0x00000001f5c77819 */ /* 0x000fe200000102f8 */
[C---:B------:R-:W-:Y:S01]  /*b740*/  IMAD.SHL.U32 R196, R244.reuse, 0x2, RZ ;  /* 0x00000002f4c47824 */ /* 0x040fe200078e00ff */
[----:B------:R-:W-:Y:S02]  /*b750*/  SEL R213, RZ, 0x10, P1 ;  /* 0x00000010ffd57807 */ /* 0x000fe40000800000 */
[----:B------:R-:W-:Y:S02]  /*b760*/  SHF.L.U64.HI R197, R244, 0x1, R247 ;  /* 0x00000001f4c57819 */ /* 0x000fe400000102f7 */
.L_x_417:
[----:B------:R-:W-:Y:S04]  /*b770*/  DEPBAR.LE SB0, 0x0 ;  /* 0x000080000000791a */ /* 0x000fe80000000000 */
[----:B------:R-:W-:Y:S01]  /*b780*/  WARPSYNC 0xffffffff ;  /* 0xffffffff00007948 */ /* 0x000fe20003800000 */
[----:B------:R-:W-:Y:S01]  /*b790*/  BAR.SYNC.DEFER_BLOCKING 0x0 ;  /* 0x0000000000007b1d */ /* 0x000fe20000010000 */
[----:B------:R-:W-:Y:S05]  /*b7a0*/  ISETP.GT.AND P0, PT, R225, R201, PT ;  /* 0x000000c9e100720c */ /* 0x000fea0003f04270 */
[----:B------:R1:W2:Y:S01]  /*b7b0*/  LDSM.16.M88.4 R32, [R192+0xc100] ;  /* 0x00c10000c020783b */ /* 0x0002a20000000200 */
[----:B------:R-:W-:Y:S03]  /*b7c0*/  BSSY B0, `(.L_x_397) ;  /* 0x0000041000007945 */ /* 0x000fe60003800000 */
[----:B------:R1:W3:Y:S04]  /*b7d0*/  LDSM.16.M88.4 R8, [R184+0x6100] ;  /* 0x00610000b808783b */ /* 0x0002e80000000200 */
[----:B------:R1:W4:Y:S04]  /*b7e0*/  LDSM.16.M88.4 R16, [R184+0x6900] ;  /* 0x00690000b810783b */ /* 0x0003280000000200 */
[----:B------:R1:W1:Y:S04]  /*b7f0*/  LDSM.16.M88.4 R24, [R184+0x7100] ;  /* 0x00710000b818783b */ /* 0x0002680000000200 */
[----:B------:R1:W1:Y:S04]  /*b800*/  LDSM.16.M88.4 R136, [R184+0x7900] ;  /* 0x00790000b888783b */ /* 0x0002680000000200 */
[----:B------:R1:W1:Y:S04]  /*b810*/  LDSM.16.M88.4 R140, [R193+0xc100] ;  /* 0x00c10000c18c783b */ /* 0x0002680000000200 */
[----:B------:R1:W1:Y:S04]  /*b820*/  LDSM.16.M88.4 R144, [R191] ;  /* 0x00000000bf90783b */ /* 0x0002680000000200 */
[----:B------:R1:W1:Y:S04]  /*b830*/  LDSM.16.M88.4 R148, [R191+0x800] ;  /* 0x00080000bf94783b */ /* 0x0002680000000200 */
[----:B------:R1:W1:Y:S04]  /*b840*/  LDSM.16.M88.4 R152, [R191+0x1000] ;  /* 0x00100000bf98783b */ /* 0x0002680000000200 */
[----:B------:R1:W1:Y:S01]  /*b850*/  LDSM.16.M88.4 R156, [R191+0x1800] ;  /* 0x00180000bf9c783b */ /* 0x0002620000000200 */
[----:B------:R-:W-:-:S05]  /*b860*/  @P0 BRA `(.L_x_398) ;  /* 0x0000036000000947 */ /* 0x000fca0003800000 */
[----:B------:R-:W-:Y:S01]  /*b870*/  IMAD.WIDE.U32 R2, R205, c[0x0][0x208], RZ ;  /* 0x00008200cd027a25 */ /* 0x000fe200078e00ff */
[----:B------:R-:W5:Y:S01]  /*b880*/  S2R R4, SR_CTAID.Y ;  /* 0x0000000000047919 */ /* 0x000f620000002600 */
[----:B------:R-:W-:Y:S02]  /*b890*/  SHF.R.S32.HI R0, RZ, 0x1f, R205 ;  /* 0x0000001fff007819 */ /* 0x000fe400000114cd */
[----:B------:R-:W-:Y:S03]  /*b8a0*/  SHF.R.S32.HI R5, RZ, 0x1f, R202 ;  /* 0x0000001fff057819 */ /* 0x000fe600000114ca */
[----:B------:R-:W-:Y:S02]  /*b8b0*/  IMAD R0, R0, c[0x0][0x208], RZ ;  /* 0x0000820000007a24 */ /* 0x000fe400078e02ff */
[----:B------:R-:W-:Y:S02]  /*b8c0*/  IMAD R5, R5, c[0x0][0x218], RZ ;  /* 0x0000860005057a24 */ /* 0x000fe400078e02ff */
[----:B------:R-:W-:Y:S02]  /*b8d0*/  IMAD R0, R205, c[0x0][0x20c], R0 ;  /* 0x00008300cd007a24 */ /* 0x000fe400078e0200 */
[C---:B------:R-:W-:Y:S03]  /*b8e0*/  IMAD R5, R202.reuse, c[0x0][0x21c], R5 ;  /* 0x00008700ca057a24 */ /* 0x040fe600078e0205 */
[----:B------:R-:W-:Y:S05]  /*b8f0*/  IADD3 R3, R3, R0, RZ ;  /* 0x0000000003037210 */ /* 0x000fea0007ffe0ff */
[----:B------:R-:W-:Y:S04]  /*b900*/  IMAD.WIDE.U32 R2, R202, c[0x0][0x218], R2 ;  /* 0x00008600ca027a25 */ /* 0x000fe800078e0002 */
[----:B-----5:R-:W-:Y:S05]  /*b910*/  IMAD.WIDE.U32 R6, R4, c[0x0][0x210], RZ ;  /* 0x0000840004067a25 */ /* 0x020fea00078e00ff */
[----:B------:R-:W-:Y:S04]  /*b920*/  IADD3 R0, P0, R6, R2, RZ ;  /* 0x0000000206007210 */ /* 0x000fe80007f1e0ff */
[----:B------:R-:W-:Y:S02]  /*b930*/  IADD3.X R5, R240, R3, R5, P0, !PT ;  /* 0x00000003f0057210 */ /* 0x000fe400007fe405 */
[C---:B------:R-:W-:Y:S04]  /*b940*/  LEA R15, P0, R0.reuse, c[0x0][0x1f8], 0x1 ;  /* 0x00007e00000f7a11 */ /* 0x040fe800078008ff */
[----:B------:R-:W-:Y:S01]  /*b950*/  LEA.HI.X R5, R0, c[0x0][0x1fc], R5, 0x1, P0 ;  /* 0x00007f0000057a11 */ /* 0x000fe200000f0c05 */
[----:B------:R-:W-:-:S06]  /*b960*/  BRA.DIV ~URZ, `(.L_x_399) ;  /* 0x0000da627f007947 */ /* 0x000fcc000b800000 */
[----:B------:R4:W3:Y:S02]  /*b970*/  SHFL.IDX PT, R4, R5, RZ, 0x181f ;  /* 0x00181fff05047589 */ /* 0x0008e400000e0000 */
.L_x_491:
[----:B------:R-:W-:-:S05]  /*b980*/  BRA.DIV ~URZ, `(.L_x_400) ;  /* 0x0000dac27f007947 */ /* 0x000fca000b800000 */
[----:B------:R-:W5:Y:S01]  /*b990*/  SHFL.IDX PT, R0, R15, RZ, 0x181f ;  /* 0x00181fff0f007589 */ /* 0x000f6200000e0000 */
[----:B------:R-:W-:Y:S01]  /*b9a0*/  ISETP.GE.AND P1, PT, R217, c[0x0][0x1d4], PT ;  /* 0x00007500d9007a0c */ /* 0x000fe20003f26270 */
[----:B------:R-:W-:Y:S01]  /*b9b0*/  IMAD.MOV.U32 R14, RZ, RZ, R213 ;  /* 0x000000ffff0e7224 */ /* 0x000fe200078e00d5 */
[----:B-----5:R-:W-:Y:S05]  /*b9c0*/  IADD3 R2, P0, R0, R216, RZ ;  /* 0x000000d800027210 */ /* 0x020fea0007f1e0ff */
[----:B---3--:R-:W-:Y:S01]  /*b9d0*/  IMAD.X R3, R4, 0x1, R200, P0 ;  /* 0x0000000104037824 */ /* 0x008fe200000e06c8 */
[----:B------:R-:W-:Y:S04]  /*b9e0*/  IADD3 R12, P0, R0, R198, RZ ;  /* 0x000000c6000c7210 */ /* 0x000fe80007f1e0ff */
[----:B------:R-:W-:Y:S01]  /*b9f0*/  @!PT LDS RZ, [RZ] ;  /* 0x00000000fffff984 */ /* 0x000fe20000000800 */
[----:B------:R-:W-:Y:S01]  /*ba00*/  @!PT LDS RZ, [RZ] ;  /* 0x00000000fffff984 */ /* 0x000fe20000000800 */
[----:B------:R3:W-:Y:S01]  /*ba10*/  LDGSTS.E.BYPASS.LTC128B.128 [R204], [R2.64], !P6 ;  /* 0x0000000002cc7fae */ /* 0x0007e2000f101d46 */
[----:B------:R-:W-:Y:S01]  /*ba20*/  IMAD.X R13, R4, 0x1, R199, P0 ;  /* 0x00000001040d7824 */ /* 0x000fe200000e06c7 */
[----:B------:R-:W-:Y:S02]  /*ba30*/  IADD3 R6, P0, R0, R196, RZ ;  /* 0x000000c400067210 */ /* 0x000fe40007f1e0ff */
[----:B------:R-:W4:Y:S02]  /*ba40*/  SHFL.IDX PT, R0, R15, 0x1, 0x181f ;  /* 0x00381f000f007f89 */ /* 0x000f2400000e0000 */
[----:B------:R-:W-:Y:S02]  /*ba50*/  IADD3.X R7, R4, R197, RZ, P0, !PT ;  /* 0x000000c504077210 */ /* 0x000fe400007fe4ff */
[----:B------:R3:W-:Y:S04]  /*ba60*/  LDGSTS.E.BYPASS.LTC128B.128 [R204+0x2000], [R12.64], !P1 ;  /* 0x020000000ccc7fae */ /* 0x0007e8000c901d46 */
[----:B------:R5:W2:Y:S04]  /*ba70*/  SHFL.IDX PT, R4, R5, 0x1, 0x181f ;  /* 0x00381f0005047f89 */ /* 0x000aa800000e0000 */
[----:B------:R3:W-:Y:S01]  /*ba80*/  LDGSTS.E.BYPASS.LTC128B.128 [R204+0x4000], [R6.64], !P5 ;  /* 0x0400000006cc7fae */ /* 0x0007e2000e901d46 */
[----:B----45:R-:W-:Y:S03]  /*ba90*/  MOV R5, R249 ;  /* 0x000000f900057202 */ /* 0x030fe60000000f00 */
.L_x_492:
[----:B---3--:R-:W-:Y:S02]  /*baa0*/  IADD3 R12, -R14, 0x10, RZ ;  /* 0x000000100e0c7810 */ /* 0x008fe40007ffe1ff */
[C---:B------:R-:W-:Y:S02]  /*bab0*/  IADD3 R6, -R5.reuse, 0x10, RZ ;  /* 0x0000001005067810 */ /* 0x040fe40007ffe1ff */
[----:B------:R-:W-:Y:S02]  /*bac0*/  LOP3.LUT R12, R12, 0xf, RZ, 0xc0, !PT ;  /* 0x0000000f0c0c7812 */ /* 0x000fe400078ec0ff */
[----:B------:R-:W-:Y:S02]  /*bad0*/  LOP3.LUT R6, R6, 0xf, RZ, 0xc0, !PT ;  /* 0x0000000f06067812 */ /* 0x000fe400078ec0ff */
[----:B------:R-:W-:Y:S04]  /*bae0*/  IADD3 R12, P1, P0, R12, R0, R198 ;  /* 0x000000000c0c7210 */ /* 0x000fe8000783e0c6 */
[----:B--2---:R-:W-:Y:S02]  /*baf0*/  IADD3.X R13, RZ, R4, R199, P1, P0 ;  /* 0x00000004ff0d7210 */ /* 0x004fe40000fe04c7 */
[----:B------:R-:W-:Y:S04]  /*bb00*/  IADD3 R6, P1, P0, R6, R0, R196 ;  /* 0x0000000006067210 */ /* 0x000fe8000783e0c4 */
[----:B------:R-:W-:Y:S02]  /*bb10*/  IADD3.X R7, RZ, R4, R197, P1, P0 ;  /* 0x00000004ff077210 */ /* 0x000fe40000fe04c5 */
[----:B------:R-:W-:Y:S05]  /*bb20*/  IADD3 R2, P0, R0, R216, RZ ;  /* 0x000000d800027210 */ /* 0x000fea0007f1e0ff */
[----:B------:R-:W-:Y:S01]  /*bb30*/  IMAD.X R3, R4, 0x1, R200, P0 ;  /* 0x0000000104037824 */ /* 0x000fe200000e06c8 */
[----:B------:R-:W-:Y:S04]  /*bb40*/  ISETP.NE.U32.AND P0, PT, R14, RZ, PT ;  /* 0x000000ff0e00720c */ /* 0x000fe80003f05070 */
[----:B------:R-:W-:Y:S01]  /*bb50*/  @!PT LDS RZ, [RZ] ;  /* 0x00000000fffff984 */ /* 0x000fe20000000800 */
[----:B------:R-:W-:Y:S01]  /*bb60*/  @!PT LDS RZ, [RZ] ;  /* 0x00000000fffff984 */ /* 0x000fe20000000800 */
[----:B------:R-:W-:Y:S01]  /*bb70*/  @!PT LDS RZ, [RZ] ;  /* 0x00000000fffff984 */ /* 0x000fe20000000800 */
[----:B------:R2:W-:Y:S09]  /*bb80*/  LDGSTS.E.BYPASS.LTC128B.128 [R204+0x1000], [R2.64], !P6 ;  /* 0x0100000002cc7fae */ /* 0x0005f2000f101d46 */
[----:B------:R2:W-:Y:S01]  /*bb90*/  LDGSTS.E.BYPASS.LTC128B.128.ZFILL [R204+0x3000], [R12.64], P0 ;  /* 0x030000000ccc7fae */ /* 0x0005e20008141d46 */
[----:B------:R-:W-:Y:S11]  /*bba0*/  ISETP.NE.U32.AND P0, PT, R5, RZ, PT ;  /* 0x000000ff0500720c */ /* 0x000ff60003f05070 */
[----:B------:R-:W-:Y:S02]  /*bbb0*/  @!UPT UIADD3 URZ, URZ, URZ, URZ ;  /* 0x0000003f3f3ff290 */ /* 0x000fe4000fffe03f */
[----:B------:R2:W-:Y:S02]  /*bbc0*/  LDGSTS.E.BYPASS.LTC128B.128.ZFILL [R204+0x5000], [R6.64], P0 ;  /* 0x0500000006cc7fae */ /* 0x0005e40008141d46 */
.L_x_398:
[----:B------:R-:W-:Y:S05]  /*bbd0*/  BSYNC B0 ;  /* 0x0000000000007941 */ /* 0x000fea0003800000 */
.L_x_397:
[----:B------:R-:W0:Y:S01]  /*bbe0*/  LDGDEPBAR ;  /* 0x00000000000079af */ /* 0x000e220000000000 */
[----:B------:R-:W-:Y:S01]  /*bbf0*/  WARPSYNC 0xffffffff ;  /* 0xffffffff00007948 */ /* 0x000fe20003800000 */
[C---:B--23--:R-:W-:Y:S01]  /*bc00*/  HMMA.16816.F32.BF16 R4, R32.reuse, R8, RZ ;  /* 0x000000082004723c */ /* 0x04cfe200000418ff */
[----:B------:R-:W-:Y:S02]  /*bc10*/  BSSY B0, `(.L_x_401) ;  /* 0x0000119000007945 */ /* 0x000fe40003800000 */
[----:B------:R-:W-:Y:S03]  /*bc20*/  ISETP.GT.AND P0, PT, R201, R225, PT ;  /* 0x000000e1c900720c */ /* 0x000fe60003f04270 */
[----:B------:R-:W-:Y:S02]  /*bc30*/  LDSM.16.M88.4 R160, [R195+0xc100] ;  /* 0x00c10000c3a0783b */ /* 0x000fe40000000200 */
[C---:B------:R-:W-:Y:S06]  /*bc40*/  HMMA.16816.F32.BF16 R8, R32.reuse, R10, RZ ;  /* 0x0000000a2008723c */ /* 0x040fec00000418ff */
[----:B------:R-:W2:Y:S02]  /*bc50*/  LDSM.16.M88.4 R164, [R190+0x6100] ;  /* 0x00610000bea4783b */ /* 0x000ea40000000200 */
[C---:B----4-:R-:W-:Y:S06]  /*bc60*/  HMMA.16816.F32.BF16 R12, R32.reuse, R16, RZ ;  /* 0x00000010200c723c */ /* 0x050fec00000418ff */
[----:B------:R-:W-:Y:S02]  /*bc70*/  LDSM.16.M88.4 R168, [R190+0x7100] ;  /* 0x00710000bea8783b */ /* 0x000fe40000000200 */
[C---:B------:R-:W-:Y:S06]  /*bc80*/  HMMA.16816.F32.BF16 R16, R32.reuse, R18, RZ ;  /* 0x000000122010723c */ /* 0x040fec00000418ff */
[----:B------:R-:W-:Y:S02]  /*bc90*/  LDSM.16.M88.4 R172, [R190+0x7900] ;  /* 0x00790000beac783b */ /* 0x000fe40000000200 */
[C---:B-1----:R-:W-:Y:S06]  /*bca0*/  HMMA.16816.F32.BF16 R20, R32.reuse, R24, RZ ;  /* 0x000000182014723c */ /* 0x042fec00000418ff */
[----:B------:R-:W-:Y:S02]  /*bcb0*/  LDSM.16.M88.4 R176, [R194+0xc100] ;  /* 0x00c10000c2b0783b */ /* 0x000fe40000000200 */
[C---:B------:R-:W-:Y:S06]  /*bcc0*/  HMMA.16816.F32.BF16 R24, R32.reuse, R26, RZ ;  /* 0x0000001a2018723c */ /* 0x040fec00000418ff */
[----:B------:R-:W-:Y:S02]  /*bcd0*/  LDSM.16.M88.4 R180, [R189] ;  /* 0x00000000bdb4783b */ /* 0x000fe40000000200 */
[C---:B------:R-:W-:Y:S08]  /*bce0*/  HMMA.16816.F32.BF16 R28, R32.reuse, R136, RZ ;  /* 0x00000088201c723c */ /* 0x040ff000000418ff */
        /* <DEDUP_REMOVED lines=23> */
[----:B------:R-:W-:Y:S07]  /*be60*/  LDSM.16.M88.4 R168, [R193+0x10100] ;  /* 0x01010000c1a8783b */ /* 0x000fee0000000200 */
[C---:B------:R-:W-:Y:S08]  /*be70*/  HMMA.16816.F32.BF16 R28, R160.reuse, R172, R28 ;  /* 0x000000aca01c723c */ /* 0x040ff0000004181c */
[----:B------:R-:W-:Y:S01]  /*be80*/  HMMA.16816.F32.BF16 R32, R160, R174, R32 ;  /* 0x000000aea020723c */ /* 0x000fe20000041820 */
[----:B------:R-:W4:Y:S07]  /*be90*/  LDSM.16.M88.4 R160, [R184+0x9100] ;  /* 0x00910000b8a0783b */ /* 0x000f2e0000000200 */
[C---:B------:R-:W-:Y:S01]  /*bea0*/  HMMA.16816.F32.BF16 R4, R176.reuse, R180, R4 ;  /* 0x000000b4b004723c */ /* 0x040fe20000041804 */
[----:B------:R-:W5:Y:S07]  /*beb0*/  LDSM.16.M88.4 R172, [R191+0x2000] ;  /* 0x00200000bfac783b */ /* 0x000f6e0000000200 */
        /* <DEDUP_REMOVED lines=20> */
[----:B------:R-:W-:Y:S07]  /*c000*/  LDSM.16.M88.4 R160, [R194+0x10100] ;  /* 0x01010000c2a0783b */ /* 0x000fee0000000200 */
[C---:B------:R-:W-:Y:S08]  /*c010*/  HMMA.16816.F32.BF16 R28, R152.reuse, R164, R28 ;  /* 0x000000a4981c723c */ /* 0x040ff0000004181c */
[----:B------:R-:W-:Y:S01]  /*c020*/  HMMA.16816.F32.BF16 R32, R152, R166, R32 ;  /* 0x000000a69820723c */ /* 0x000fe20000041820 */
[----:B------:R-:W4:Y:S07]  /*c030*/  LDSM.16.M88.4 R152, [R190+0x9100] ;  /* 0x00910000be98783b */ /* 0x000f2e0000000200 */
[C---:B-----5:R-:W-:Y:S01]  /*c040*/  HMMA.16816.F32.BF16 R4, R168.reuse, R172, R4 ;  /* 0x000000aca804723c */ /* 0x060fe20000041804 */
        /* <DEDUP_REMOVED lines=22> */
[C---:B------:R-:W-:Y:S08]  /*c1b0*/  HMMA.16816.F32.BF16 R28, R176.reuse, R156, R28 ;  /* 0x0000009cb01c723c */ /* 0x040ff0000004181c */
[----:B------:R-:W-:Y:S01]  /*c1c0*/  HMMA.16816.F32.BF16 R32, R176, R158, R32 ;  /* 0x0000009eb020723c */ /* 0x000fe20000041820 */
[----:B------:R-:W1:Y:S07]  /*c1d0*/  LDSM.16.M88.4 R156, [R184+0xb900] ;  /* 0x00b90000b89c783b */ /* 0x000e6e0000000200 */
        /* <DEDUP_REMOVED lines=41> */
[C---:B------:R-:W-:Y:S08]  /*c470*/  HMMA.16816.F32.BF16 R24, R160.reuse, R154, R24 ;  /* 0x0000009aa018723c */ /* 0x040ff00000041818 */
[C---:B------:R-:W-:Y:S08]  /*c480*/  HMMA.16816.F32.BF16 R28, R160.reuse, R156, R28 ;  /* 0x0000009ca01c723c */ /* 0x040ff0000004181c */
[----:B------:R-:W-:Y:S08]  /*c490*/  HMMA.16816.F32.BF16 R32, R160, R158, R32 ;  /* 0x0000009ea020723c */ /* 0x000ff00000041820 */
[C---:B-----5:R-:W-:Y:S08]  /*c4a0*/  HMMA.16816.F32.BF16 R4, R168.reuse, R172, R4 ;  /* 0x000000aca804723c */ /* 0x060ff00000041804 */
[C---:B------:R-:W-:Y:S08]  /*c4b0*/  HMMA.16816.F32.BF16 R8, R168.reuse, R174, R8 ;  /* 0x000000aea808723c */ /* 0x040ff00000041808 */
[C---:B-1----:R-:W-:Y:S08]  /*c4c0*/  HMMA.16816.F32.BF16 R12, R168.reuse, R136, R12 ;  /* 0x00000088a80c723c */ /* 0x042ff0000004180c */
[----:B------:R-:W-:Y:S01]  /*c4d0*/  FMUL.FTZ R4, R4, c[0x0][0x320] ;  /* 0x0000c80004047a20 */ /* 0x000fe20000410000 */
[C---:B------:R-:W-:Y:S03]  /*c4e0*/  HMMA.16816.F32.BF16 R16, R168.reuse, R138, R16 ;  /* 0x0000008aa810723c */ /* 0x040fe60000041810 */
[----:B------:R-:W1:Y:S01]  /*c4f0*/  MUFU.TANH R147, R4 ;  /* 0x0000000400937308 */ /* 0x000e620000002400 */
[----:B------:R-:W-:Y:S02]  /*c500*/  FMUL.FTZ R5, R5, c[0x0][0x320] ;  /* 0x0000c80005057a20 */ /* 0x000fe40000410000 */
[----:B------:R-:W-:Y:S02]  /*c510*/  FMUL.FTZ R6, R6, c[0x0][0x320] ;  /* 0x0000c80006067a20 */ /* 0x000fe40000410000 */
[----:B------:R-:W-:Y:S04]  /*c520*/  FMUL.FTZ R7, R7, c[0x0][0x320] ;  /* 0x0000c80007077a20 */ /* 0x000fe80000410000 */
[----:B------:R-:W-:Y:S01]  /*c530*/  FMUL.FTZ R8, R8, c[0x0][0x320] ;  /* 0x0000c80008087a20 */ /* 0x000fe20000410000 */
[----:B------:R-:W2:Y:S01]  /*c540*/  MUFU.TANH R146, R5 ;  /* 0x0000000500927308 */ /* 0x000ea20000002400 */
[----:B------:R-:W-:Y:S02]  /*c550*/  FMUL.FTZ R9, R9, c[0x0][0x320] ;  /* 0x0000c80009097a20 */ /* 0x000fe40000410000 */
[----:B------:R-:W-:Y:S02]  /*c560*/  FMUL.FTZ R10, R10, c[0x0][0x320] ;  /* 0x0000c8000a0a7a20 */ /* 0x000fe40000410000 */
[----:B------:R-:W-:Y:S02]  /*c570*/  FMUL.FTZ R11, R11, c[0x0][0x320] ;  /* 0x0000c8000b0b7a20 */ /* 0x000fe40000410000 */
[----:B------:R-:W-:Y:S02]  /*c580*/  FMUL.FTZ R14, R14, c[0x0][0x320] ;  /* 0x0000c8000e0e7a20 */ /* 0x000fe40000410000 */
        /* <DEDUP_REMOVED lines=8> */
[----:B------:R-:W-:Y:S09]  /*c610*/  FMUL.FTZ R13, R13, c[0x0][0x320] ;  /* 0x0000c8000d0d7a20 */ /* 0x000ff20000410000 */
[----:B------:R-:W1:Y:S10]  /*c620*/  MUFU.TANH R145, R8 ;  /* 0x0000000800917308 */ /* 0x000e740000002400 */
[----:B------:R-:W1:Y:S01]  /*c630*/  MUFU.TANH R142, R9 ;  /* 0x00000009008e7308 */ /* 0x000e620000002400 */
[----:B----4-:R-:W4:Y:S09]  /*c640*/  LDSM.16.M88.4 R4, [R189+0x5000] ;  /* 0x00500000bd04783b */ /* 0x010f320000000200 */
[----:B------:R-:W1:Y:S10]  /*c650*/  MUFU.TANH R149, R10 ;  /* 0x0000000a00957308 */ /* 0x000e740000002400 */
[----:B------:R5:W1:Y:S10]  /*c660*/  MUFU.TANH R148, R11 ;  /* 0x0000000b00947308 */ /* 0x000a740000002400 */
[----:B------:R-:W1:Y:S10]  /*c670*/  MUFU.TANH R138, R14 ;  /* 0x0000000e008a7308 */ /* 0x000e740000002400 */
[----:B------:R-:W1:Y:S01]  /*c680*/  MUFU.TANH R144, R15 ;  /* 0x0000000f00907308 */ /* 0x000e620000002400 */
[----:B-----5:R-:W5:Y:S01]  /*c690*/  LDSM.16.M88.4 R8, [R189+0x5800] ;  /* 0x00580000bd08783b */ /* 0x020f620000000200 */
[----:B------:R-:W-:Y:S04]  /*c6a0*/  DEPBAR.LE SB0, 0x0 ;  /* 0x000080000000791a */ /* 0x000fe80000000000 */
[C---:B----4-:R-:W-:Y:S04]  /*c6b0*/  HMMA.16816.F32.BF16 R20, R168.reuse, R4, R20 ;  /* 0x00000004a814723c */ /* 0x050fe80000041814 */
[----:B------:R-:W4:Y:S01]  /*c6c0*/  MUFU.TANH R143, R16 ;  /* 0x00000010008f7308 */ /* 0x000f220000002400 */
[----:B------:R-:W-:Y:S03]  /*c6d0*/  BAR.SYNC.DEFER_BLOCKING 0x0 ;  /* 0x0000000000007b1d */ /* 0x000fe60000010000 */
[C---:B------:R-:W-:Y:S06]  /*c6e0*/  HMMA.16816.F32.BF16 R24, R168.reuse, R6, R24 ;  /* 0x00000006a818723c */ /* 0x040fec0000041818 */
[----:B------:R-:W1:Y:S10]  /*c6f0*/  MUFU.TANH R103, R17 ;  /* 0x0000001100677308 */ /* 0x000e740000002400 */
[----:B------:R-:W1:Y:S01]  /*c700*/  MUFU.TANH R137, R18 ;  /* 0x0000001200897308 */ /* 0x000e620000002400 */
[----:B------:R-:W-:Y:S02]  /*c710*/  FMUL.FTZ R20, R20, c[0x0][0x320] ;  /* 0x0000c80014147a20 */ /* 0x000fe40000410000 */
[----:B------:R-:W-:Y:S02]  /*c720*/  FMUL.FTZ R21, R21, c[0x0][0x320] ;  /* 0x0000c80015157a20 */ /* 0x000fe40000410000 */
[----:B------:R-:W-:Y:S02]  /*c730*/  FMUL.FTZ R22, R22, c[0x0][0x320] ;  /* 0x0000c80016167a20 */ /* 0x000fe40000410000 */
[----:B------:R-:W-:Y:S03]  /*c740*/  FMUL.FTZ R23, R23, c[0x0][0x320] ;  /* 0x0000c80017177a20 */ /* 0x000fe60000410000 */
[----:B------:R1:W1:Y:S01]  /*c750*/  MUFU.TANH R136, R19 ;  /* 0x0000001300887308 */ /* 0x0002620000002400 */
[----:B------:R-:W-:Y:S02]  /*c760*/  FMUL.FTZ R26, R26, c[0x0][0x320] ;  /* 0x0000c8001a1a7a20 */ /* 0x000fe40000410000 */
[----:B------:R-:W-:Y:S01]  /*c770*/  FMUL.FTZ R27, R27, c[0x0][0x320] ;  /* 0x0000c8001b1b7a20 */ /* 0x000fe20000410000 */
[C---:B-----5:R-:W-:Y:S06]  /*c780*/  HMMA.16816.F32.BF16 R28, R168.reuse, R8, R28 ;  /* 0x00000008a81c723c */ /* 0x060fec000004181c */
[----:B------:R5:W2:Y:S02]  /*c790*/  MUFU.TANH R101, R20 ;  /* 0x0000001400657308 */ /* 0x000aa40000002400 */
[----:B------:R-:W-:Y:S08]  /*c7a0*/  HMMA.16816.F32.BF16 R32, R168, R10, R32 ;  /* 0x0000000aa820723c */ /* 0x000ff00000041820 */
[----:B------:R2:W2:Y:S01]  /*c7b0*/  MUFU.TANH R140, R12 ;  /* 0x0000000c008c7308 */ /* 0x0004a20000002400 */
[----:B-1----:R-:W-:Y:S07]  /*c7c0*/  FMUL.FTZ R19, R25, c[0x0][0x320] ;  /* 0x0000c80019137a20 */ /* 0x002fee0000410000 */
[----:B------:R-:W-:Y:S02]  /*c7d0*/  FMUL.FTZ R17, R28, c[0x0][0x320] ;  /* 0x0000c8001c117a20 */ /* 0x000fe40000410000 */
[----:B------:R1:W1:Y:S01]  /*c7e0*/  MUFU.TANH R141, R13 ;  /* 0x0000000d008d7308 */ /* 0x0002620000002400 */
        /* <DEDUP_REMOVED lines=8> */
[----:B------:R-:W-:Y:S05]  /*c870*/  FMUL.FTZ R35, R35, c[0x0][0x320] ;  /* 0x0000c80023237a20 */ /* 0x000fea0000410000 */
        /* <DEDUP_REMOVED lines=14> */
[----:B------:R-:W-:-:S05]  /*c960*/  @!P0 BRA `(.L_x_402) ;  /* 0x0000043000008947 */ /* 0x000fca0003800000 */
[----:B--234-:R-:W-:Y:S01]  /*c970*/  MOV R202, RZ ;  /* 0x000000ff00ca7202 */ /* 0x01cfe20000000f00 */
[----:B------:R-:W-:Y:S02]  /*c980*/  IMAD.MOV.U32 R0, RZ, RZ, 0x1 ;  /* 0x00000001ff007424 */ /* 0x000fe400078e00ff */
[----:B------:R-:W-:Y:S03]  /*c990*/  IMAD R2, R201, 0x40, R227 ;  /* 0x00000040c9027824 */ /* 0x000fe600078e02e3 */
[----:B------:R-:W-:Y:S02]  /*c9a0*/  ISETP.NE.AND P0, PT, R0, c[0x0][0x2b8], PT ;  /* 0x0000ae0000007a0c */ /* 0x000fe40003f05270 */
[----:B------:R-:W-:Y:S05]  /*c9b0*/  IADD3 R2, R2, -0x40, R219 ;  /* 0xffffffc002027810 */ /* 0x000fea0007ffe0db */
[----:B------:R-:W-:Y:S06]  /*c9c0*/  IMAD.MOV.U32 R0, RZ, RZ, R2 ;  /* 0x000000ffff007224 */ /* 0x000fec00078e0002 */
        /* <DEDUP_REMOVED lines=8> */
[C---:B------:R-:W-:Y:S01]  /*ca50*/  IMAD.WIDE.U32 R2, R205.reuse, c[0x0][0x1e0], RZ ;  /* 0x00007800cd027a25 */ /* 0x040fe200078e00ff */
[----:B------:R-:W-:Y:S01]  /*ca60*/  SHF.R.S32.HI R0, RZ, 0x1f, R205 ;  /* 0x0000001fff007819 */ /* 0x000fe200000114cd */
[----:B------:R-:W2:Y:S04]  /*ca70*/  @!P4 LDG.E R202, [R4.64] ;  /* 0x0000000604cac981 */ /* 0x000ea8000c1e1900 */
[----:B------:R-:W-:Y:S04]  /*ca80*/  IMAD R0, R0, c[0x0][0x1e0], RZ ;  /* 0x0000780000007a24 */ /* 0x000fe800078e02ff */
[----:B------:R-:W-:Y:S05]  /*ca90*/  IMAD R0, R205, c[0x0][0x1e4], R0 ;  /* 0x00007900cd007a24 */ /* 0x000fea00078e0200 */
[----:B------:R-:W-:Y:S02]  /*caa0*/  IADD3 R3, R3, R0, RZ ;  /* 0x0000000003037210 */ /* 0x000fe40007ffe0ff */
        /* <DEDUP_REMOVED lines=8> */
[----:B------:R-:W-:-:S06]  /*cb30*/  BRA.DIV ~URZ, `(.L_x_403) ;  /* 0x0000cb527f007947 */ /* 0x000fcc000b800000 */
[----:B------:R2:W3:Y:S02]  /*cb40*/  SHFL.IDX PT, R4, R5, RZ, 0x181f ;  /* 0x00181fff05047589 */ /* 0x0004e400000e0000 */
.L_x_493:
[----:B------:R-:W-:-:S05]  /*cb50*/  BRA.DIV ~URZ, `(.L_x_404) ;  /* 0x0000cbb27f007947 */ /* 0x000fca000b800000 */
[----:B------:R-:W4:Y:S01]  /*cb60*/  SHFL.IDX PT, R0, R11, RZ, 0x181f ;  /* 0x00181fff0b007589 */ /* 0x000f2200000e0000 */
[----:B------:R-:W-:Y:S01]  /*cb70*/  ISETP.GE.AND P1, PT, R217, c[0x0][0x1d4], PT ;  /* 0x00007500d9007a0c */ /* 0x000fe20003f26270 */
[----:B------:R-:W-:Y:S01]  /*cb80*/  IMAD.MOV.U32 R10, RZ, RZ, R213 ;  /* 0x000000ffff0a7224 */ /* 0x000fe200078e00d5 */
[----:B----4-:R-:W-:Y:S05]  /*cb90*/  IADD3 R2, P0, R0, R216, RZ ;  /* 0x000000d800027210 */ /* 0x010fea0007f1e0ff */
[----:B---3--:R-:W-:Y:S01]  /*cba0*/  IMAD.X R3, R4, 0x1, R200, P0 ;  /* 0x0000000104037824 */ /* 0x008fe200000e06c8 */
[----:B------:R-:W-:Y:S04]  /*cbb0*/  IADD3 R8, P0, R0, R198, RZ ;  /* 0x000000c600087210 */ /* 0x000fe80007f1e0ff */
[----:B------:R-:W-:Y:S01]  /*cbc0*/  @!PT LDS RZ, [RZ] ;  /* 0x00000000fffff984 */ /* 0x000fe20000000800 */
[----:B------:R-:W-:Y:S01]  /*cbd0*/  @!PT LDS RZ, [RZ] ;  /* 0x00000000fffff984 */ /* 0x000fe20000000800 */
[----:B------:R3:W-:Y:S01]  /*cbe0*/  LDGSTS.E.BYPASS.LTC128B.128 [R203+0x6100], [R2.64], !P6 ;  /* 0x0610000002cb7fae */ /* 0x0007e2000f101d46 */
[----:B------:R-:W-:Y:S01]  /*cbf0*/  IMAD.X R9, R4, 0x1, R199, P0 ;  /* 0x0000000104097824 */ /* 0x000fe200000e06c7 */
[----:B------:R-:W-:Y:S02]  /*cc00*/  IADD3 R6, P0, R0, R196, RZ ;  /* 0x000000c400067210 */ /* 0x000fe40007f1e0ff */
[----:B------:R-:W4:Y:S02]  /*cc10*/  SHFL.IDX PT, R0, R11, 0x1, 0x181f ;  /* 0x00381f000b007f89 */ /* 0x000f2400000e0000 */
[----:B------:R-:W-:Y:S02]  /*cc20*/  IADD3.X R7, R4, R197, RZ, P0, !PT ;  /* 0x000000c504077210 */ /* 0x000fe400007fe4ff */
[----:B------:R3:W-:Y:S04]  /*cc30*/  LDGSTS.E.BYPASS.LTC128B.128 [R203+0x8100], [R8.64], !P1 ;  /* 0x0810000008cb7fae */ /* 0x0007e8000c901d46 */
[----:B------:R5:W2:Y:S04]  /*cc40*/  SHFL.IDX PT, R4, R5, 0x1, 0x181f ;  /* 0x00381f0005047f89 */ /* 0x000aa800000e0000 */
[----:B------:R3:W-:Y:S01]  /*cc50*/  LDGSTS.E.BYPASS.LTC128B.128 [R203+0xa100], [R6.64], !P5 ;  /* 0x0a10000006cb7fae */ /* 0x0007e2000e901d46 */
[----:B--2--5:R-:W-:Y:S03]  /*cc60*/  MOV R5, R249 ;  /* 0x000000f900057202 */ /* 0x024fe60000000f00 */
.L_x_494:
[----:B---34-:R-:W-:Y:S02]  /*cc70*/  IADD3 R8, -R10, 0x10, RZ ;  /* 0x000000100a087810 */ /* 0x018fe40007ffe1ff */
[C---:B------:R-:W-:Y:S02]  /*cc80*/  IADD3 R6, -R5.reuse, 0x10, RZ ;  /* 0x0000001005067810 */ /* 0x040fe40007ffe1ff */
[----:B------:R-:W-:Y:S02]  /*cc90*/  LOP3.LUT R8, R8, 0xf, RZ, 0xc0, !PT ;  /* 0x0000000f08087812 */ /* 0x000fe400078ec0ff */
[----:B------:R-:W-:Y:S02]  /*cca0*/  LOP3.LUT R6, R6, 0xf, RZ, 0xc0, !PT ;  /* 0x0000000f06067812 */ /* 0x000fe400078ec0ff */
[----:B------:R-:W-:Y:S04]  /*ccb0*/  IADD3 R8, P1, P0, R8, R0, R198 ;  /* 0x0000000008087210 */ /* 0x000fe8000783e0c6 */
[----:B------:R-:W-:Y:S02]  /*ccc0*/  IADD3.X R9, RZ, R4, R199, P1, P0 ;  /* 0x00000004ff097210 */ /* 0x000fe40000fe04c7 */
        /* <DEDUP_REMOVED lines=13> */
.L_x_402:
[----:B--234-:R-:W-:Y:S05]  /*cda0*/  BSYNC B0 ;  /* 0x0000000000007941 */ /* 0x01cfea0003800000 */
.L_x_401:
[----:B------:R-:W-:Y:S01]  /*cdb0*/  LOP3.LUT R3, RZ, c[0x0][0x324], RZ, 0x33, !PT ;  /* 0x0000c900ff037a12 */ /* 0x000fe200078e33ff */
[----:B------:R-:W2:Y:S01]  /*cdc0*/  LDL R4, [R1+0x4] ;  /* 0x0000040001047983 */ /* 0x000ea20000100800 */
[----:B------:R-:W-:Y:S04]  /*cdd0*/  IMAD.SHL.U32 R5, R201, 0x40, RZ ;  /* 0x00000040c9057824 */ /* 0x000fe800078e00ff */
[----:B------:R-:W0:Y:S01]  /*cde0*/  LDGDEPBAR ;  /* 0x00000000000079af */ /* 0x000e220000000000 */
[----:B------:R-:W-:Y:S04]  /*cdf0*/  IADD3 R0, -R222, 0x1, -R5 ;  /* 0x00000001de007810 */ /* 0x000fe80007ffe905 */
[----:B------:R-:W-:Y:S04]  /*ce00*/  IADD3 R0, -R224, R0, R223 ;  /* 0x00000000e0007210 */ /* 0x000fe80007ffe1df */
[----:B------:R-:W-:Y:S01]  /*ce10*/  IADD3 R7, R0, c[0x0][0x328], RZ ;  /* 0x0000ca0000077a10 */ /* 0x000fe20007ffe0ff */
[----:B------:R-:W-:Y:S02]  /*ce20*/  IMAD.IADD R6, R3, 0x1, R0 ;  /* 0x0000000103067824 */ /* 0x000fe400078e0200 */
[----:B--2---:R-:W-:Y:S05]  /*ce30*/  IMAD R4, R4, 0x80, R243 ;  /* 0x0000008004047824 */ /* 0x004fea00078e02f3 */
[----:B------:R-:W-:Y:S05]  /*ce40*/  IADD3 R4, R241, R4, R242 ;  /* 0x00000004f1047210 */ /* 0x000fea0007ffe0f2 */
[----:B------:R-:W-:Y:S05]  /*ce50*/  @P3 IMAD.HI.U32 R2, R4, c[0x0][0x2c8], RZ ;  /* 0x0000b20004023a27 */ /* 0x000fea00078e00ff */
[----:B------:R-:W-:Y:S01]  /*ce60*/  @P3 SHF.R.U32.HI R4, RZ, c[0x0][0x2cc], R2 ;  /* 0x0000b300ff043a19 */ /* 0x000fe20000011602 */
[----:B------:R-:W-:-:S05]  /*ce70*/  BRA.DIV ~URZ, `(.L_x_405) ;  /* 0x0000cad27f007947 */ /* 0x000fca000b800000 */
[----:B------:R2:W3:Y:S02]  /*ce80*/  SHFL.IDX PT, R3, R4, RZ, 0x1c1f ;  /* 0x001c1fff04037589 */ /* 0x0004e400000e0000 */
.L_x_495:
[-C--:B---3--:R-:W-:Y:S02]  /*ce90*/  IADD3 R2, R7, R3.reuse, RZ ;  /* 0x0000000307027210 */ /* 0x088fe40007ffe0ff */
[----:B------:R-:W-:Y:S01]  /*cea0*/  IADD3 R0, R6, R3, RZ ;  /* 0x0000000306007210 */ /* 0x000fe20007ffe0ff */
[----:B------:R-:W-:-:S05]  /*ceb0*/  @!P2 BRA `(.L_x_406) ;  /* 0x000001800000a947 */ /* 0x000fca0003800000 */
[----:B------:R-:W-:Y:S01]  /*cec0*/  IADD3 R3, -R224, R223, R3 ;  /* 0x000000dfe0037210 */ /* 0x000fe20007ffe103 */
[----:B------:R-:W-:Y:S03]  /*ced0*/  BSSY B0, `(.L_x_407) ;  /* 0x0000011000007945 */ /* 0x000fe60003800000 */
        /* <DEDUP_REMOVED lines=11> */
.L_x_408:
[----:B------:R-:W-:Y:S04]  /*cf90*/  MOV R8, 0x1 ;  /* 0x0000000100087802 */ /* 0x000fe80000000f00 */
[----:B------:R-:W-:Y:S11]  /*cfa0*/  ISETP.NE.AND P0, PT, R8, c[0x0][0x32c], PT ;  /* 0x0000cb0008007a0c */ /* 0x000ff60003f05270 */
[----:B------:R-:W-:Y:S02]  /*cfb0*/  @!UPT UIADD3 URZ, URZ, URZ, URZ ;  /* 0x0000003f3f3ff290 */ /* 0x000fe4000fffe03f */
[----:B------:R-:W-:Y:S05]  /*cfc0*/  @P0 IMAD.HI.U32 R8, R3, c[0x0][0x330], RZ ;  /* 0x0000cc0003080a27 */ /* 0x000fea00078e00ff */
[----:B------:R-:W-:Y:S02]  /*cfd0*/  @P0 SHF.R.U32.HI R3, RZ, c[0x0][0x334], R8 ;  /* 0x0000cd00ff030a19 */ /* 0x000fe40000011608 */
.L_x_409:
[----:B------:R-:W-:Y:S05]  /*cfe0*/  BSYNC B0 ;  /* 0x0000000000007941 */ /* 0x000fea0003800000 */
.L_x_407:
[----:B------:R-:W-:Y:S04]  /*cff0*/  IMAD R3, R3, c[0x0][0x32c], -R5 ;  /* 0x0000cb0003037a24 */ /* 0x000fe800078e0a05 */
[----:B------:R-:W-:Y:S05]  /*d000*/  IMAD.IADD R3, R3, 0x1, -R222 ;  /* 0x0000000103037824 */ /* 0x000fea00078e0ade */
[----:B------:R-:W-:Y:S02]  /*d010*/  IADD3 R8, R3, c[0x0][0x32c], RZ ;  /* 0x0000cb0003087a10 */ /* 0x000fe40007ffe0ff */
[----:B------:R-:W-:Y:S02]  /*d020*/  IMNMX R0, R0, R3, !PT ;  /* 0x0000000300007217 */ /* 0x000fe40007800200 */
[----:B------:R-:W-:Y:S02]  /*d030*/  IMNMX R2, R2, R8, PT ;  /* 0x0000000802027217 */ /* 0x000fe40003800200 */
.L_x_406:
[----:B------:R-:W-:Y:S04]  /*d040*/  ISETP.GT.AND P1, PT, R201, -0x1, PT ;  /* 0xffffffffc900780c */ /* 0x000fe80003f24270 */
[----:B------:R-:W-:Y:S04]  /*d050*/  ISETP.GT.AND P0, PT, R0, RZ, P1 ;  /* 0x000000ff0000720c */ /* 0x000fe80000f04270 */
[----:B------:R-:W-:Y:S04]  /*d060*/  ISETP.LT.OR P0, PT, R2, 0x1, P0 ;  /* 0x000000010200780c */ /* 0x000fe80000701670 */
[----:B------:R-:W-:Y:S02]  /*d070*/  FSEL R10, R147, -INF , !P0 ;  /* 0xff800000930a7808 */ /* 0x000fe40004000000 */
[----:B------:R-:W-:Y:S04]  /*d080*/  ISETP.GT.AND P0, PT, R0, 0x1, P1 ;  /* 0x000000010000780c */ /* 0x000fe80000f04270 */
[----:B------:R-:W-:Y:S04]  /*d090*/  ISETP.LT.OR P0, PT, R2, 0x2, P0 ;  /* 0x000000020200780c */ /* 0x000fe80000701670 */
[----:B------:R-:W-:Y:S02]  /*d0a0*/  FSEL R12, R146, -INF , !P0 ;  /* 0xff800000920c7808 */ /* 0x000fe40004000000 */
[----:B------:R-:W-:Y:S04]  /*d0b0*/  ISETP.GT.AND P0, PT, R0, 0x8, P1 ;  /* 0x000000080000780c */ /* 0x000fe80000f04270 */
[----:B------:R-:W-:Y:S04]  /*d0c0*/  ISETP.LT.OR P0, PT, R2, 0x9, P0 ;  /* 0x000000090200780c */ /* 0x000fe80000701670 */
[----:B------:R-:W-:Y:S02]  /*d0d0*/  FSEL R11, R145, -INF , !P0 ;  /* 0xff800000910b7808 */ /* 0x000fe40004000000 */
[----:B------:R-:W-:Y:S04]  /*d0e0*/  ISETP.GT.AND P0, PT, R0, 0x9, P1 ;  /* 0x000000090000780c */ /* 0x000fe80000f04270 */
[----:B------:R-:W-:Y:S04]  /*d0f0*/  ISETP.LT.OR P0, PT, R2, 0xa, P0 ;  /* 0x0000000a0200780c */ /* 0x000fe80000701670 */
[----:B-1----:R-:W-:Y:S02]  /*d100*/  FSEL R13, R142, -INF , !P0 ;  /* 0xff8000008e0d7808 */ /* 0x002fe40004000000 */
        /* <DEDUP_REMOVED lines=35> */
[----:B------:R-:W-:Y:S01]  /*d340*/  FSEL R163, R14, -INF , !P0 ;  /* 0xff8000000ea37808 */ /* 0x000fe20004000000 */
[----:B------:R-:W-:-:S06]  /*d350*/  BRA.DIV ~URZ, `(.L_x_410) ;  /* 0x0000c6727f007947 */ /* 0x000fcc000b800000 */
[----:B------:R1:W3:Y:S02]  /*d360*/  SHFL.IDX PT, R3, R4, 0x1, 0x1c1f ;  /* 0x003c1f0004037f89 */ /* 0x0002e400000e0000 */
.L_x_496:
        /* <DEDUP_REMOVED lines=9> */
[----:B-12---:R-:W-:Y:S05]  /*d400*/  IMAD.MOV.U32 R4, RZ, RZ, 0x1 ;  /* 0x00000001ff047424 */ /* 0x006fea00078e00ff */
[----:B------:R-:W-:Y:S11]  /*d410*/  ISETP.NE.AND P0, PT, R4, c[0x0][0x32c], PT ;  /* 0x0000cb0004007a0c */ /* 0x000ff60003f05270 */
[----:B------:R-:W-:Y:S02]  /*d420*/  @!UPT UIADD3 URZ, URZ, URZ, URZ ;  /* 0x0000003f3f3ff290 */ /* 0x000fe4000fffe03f */
[----:B------:R-:W-:Y:S05]  /*d430*/  @P0 IMAD.HI.U32 R4, R3, c[0x0][0x330], RZ ;  /* 0x0000cc0003040a27 */ /* 0x000fea00078e00ff */
[----:B------:R-:W-:Y:S04]  /*d440*/  @P0 SHF.R.U32.HI R3, RZ, c[0x0][0x334], R4 ;  /* 0x0000cd00ff030a19 */ /* 0x000fe80000011604 */
[----:B------:R-:W-:Y:S01]  /*d450*/  LOP3.LUT R3, RZ, R3, RZ, 0x33, !PT ;  /* 0x00000003ff037212 */ /* 0x000fe200078e33ff */
[----:B------:R-:W-:-:S05]  /*d460*/  BRA `(.L_x_414) ;  /* 0x0000005000007947 */ /* 0x000fca0003800000 */
.L_x_413:
[----:B-12---:R-:W-:Y:S04]  /*d470*/  MOV R4, 0x1 ;  /* 0x0000000100047802 */ /* 0x006fe80000000f00 */
[----:B------:R-:W-:Y:S11]  /*d480*/  ISETP.NE.AND P0, PT, R4, c[0x0][0x32c], PT ;  /* 0x0000cb0004007a0c */ /* 0x000ff60003f05270 */
[----:B------:R-:W-:Y:S02]  /*d490*/  @!UPT UIADD3 URZ, URZ, URZ, URZ ;  /* 0x0000003f3f3ff290 */ /* 0x000fe4000fffe03f */
[----:B------:R-:W-:Y:S05]  /*d4a0*/  @P0 IMAD.HI.U32 R4, R3, c[0x0][0x330], RZ ;  /* 0x0000cc0003040a27 */ /* 0x000fea00078e00ff */
[----:B------:R-:W-:Y:S02]  /*d4b0*/  @P0 SHF.R.U32.HI R3, RZ, c[0x0][0x334], R4 ;  /* 0x0000cd00ff030a19 */ /* 0x000fe40000011604 */
.L_x_414:
[----:B------:R-:W-:Y:S05]  /*d4c0*/  BSYNC B0 ;  /* 0x0000000000007941 */ /* 0x000fea0003800000 */
.L_x_412:
[----:B------:R-:W-:Y:S04]  /*d4d0*/  IMAD R5, R3, c[0x0][0x32c], -R5 ;  /* 0x0000cb0003057a24 */ /* 0x000fe800078e0a05 */
[----:B------:R-:W-:Y:S05]  /*d4e0*/  IMAD.IADD R5, R5, 0x1, -R222 ;  /* 0x0000000105057824 */ /* 0x000fea00078e0ade */
[----:B------:R-:W-:Y:S02]  /*d4f0*/  IADD3 R3, R5, c[0x0][0x32c], RZ ;  /* 0x0000cb0005037a10 */ /* 0x000fe40007ffe0ff */
[----:B------:R-:W-:Y:S02]  /*d500*/  IMNMX R0, R0, R5, !PT ;  /* 0x0000000500007217 */ /* 0x000fe40007800200 */
[----:B------:R-:W-:Y:S02]  /*d510*/  IMNMX R2, R2, R3, PT ;  /* 0x0000000302027217 */ /* 0x000fe40003800200 */
.L_x_411:
[----:B------:R-:W-:Y:S02]  /*d520*/  ISETP.GT.AND P0, PT, R0, RZ, P1 ;  /* 0x000000ff0000720c */ /* 0x000fe40000f04270 */
[----:B-12---:R-:W-:Y:S02]  /*d530*/  FMNMX.FTZ R4, R10, R102, !PT ;  /* 0x000000660a047209 */ /* 0x006fe40007810000 */
[----:B------:R-:W-:Y:S02]  /*d540*/  ISETP.LT.OR P0, PT, R2, 0x1, P0 ;  /* 0x000000010200780c */ /* 0x000fe40000701670 */
[----:B------:R-:W-:Y:S02]  /*d550*/  FMNMX.FTZ R4, R12, R4, !PT ;  /* 0x000000040c047209 */ /* 0x000fe40007810000 */
[----:B------:R-:W-:Y:S02]  /*d560*/  FSEL R6, R151, -INF , !P0 ;  /* 0xff80000097067808 */ /* 0x000fe40004000000 */
[----:B------:R-:W-:Y:S02]  /*d570*/  ISETP.GT.AND P0, PT, R0, 0x1, P1 ;  /* 0x000000010000780c */ /* 0x000fe40000f04270 */
[----:B------:R-:W-:Y:S02]  /*d580*/  FMNMX.FTZ R5, R6, R100, !PT ;  /* 0x0000006406057209 */ /* 0x000fe40007810000 */
        /* <DEDUP_REMOVED lines=70> */
[----:B------:R-:W-:Y:S04]  /*d9f0*/  ISETP.LT.OR P0, PT, R2, 0x3a, P0 ;  /* 0x0000003a0200780c */ /* 0x000fe80000701670 */
[----:B------:R-:W-:Y:S04]  /*da00*/  FSEL R156, R35, -INF , !P0 ;  /* 0xff800000239c7808 */ /* 0x000fe80004000000 */
[----:B------:R-:W-:Y:S01]  /*da10*/  FMNMX.FTZ R5, R156, R5, !PT ;  /* 0x000000059c057209 */ /* 0x000fe20007810000 */
[----:B------:R-:W-:-:S05]  /*da20*/  BRA.DIV ~URZ, `(.L_x_415) ;  /* 0x0000c0227f007947 */ /* 0x000fca000b800000 */
[----:B------:R1:W2:Y:S02]  /*da30*/  SHFL.BFLY PT, R0, R4, 0x2, 0x1f ;  /* 0x0c401f0004007f89 */ /* 0x0002a400000e0000 */
.L_x_497:
[----:B--2---:R-:W-:Y:S01]  /*da40*/  FMNMX.FTZ R101, R4, R0, !PT ;  /* 0x0000000004657209 */ /* 0x004fe20007810000 */
[----:B------:R-:W-:-:S05]  /*da50*/  BRA.DIV ~URZ, `(.L_x_416) ;  /* 0x0000c0327f007947 */ /* 0x000fca000b800000 */
[----:B-1----:R-:W-:Y:S04]  /*da60*/  SHFL.BFLY PT, R4, R5, 0x2, 0x1f ;  /* 0x0c401f0005047f89 */ /* 0x002fe800000e0000 */
[----:B------:R-:W1:Y:S02]  /*da70*/  SHFL.BFLY PT, R2, R101, 0x1, 0x1f ;  /* 0x0c201f0065027f89 */ /* 0x000e6400000e0000 */
[----:B-1----:R-:W-:Y:S02]  /*da80*/  FMNMX.FTZ R101, R101, R2, !PT ;  /* 0x0000000265657209 */ /* 0x002fe40007810000 */
[----:B------:R-:W-:Y:S05]  /*da90*/  FMNMX.FTZ R4, R5, R4, !PT ;  /* 0x0000000405047209 */ /* 0x000fea0007810000 */
[----:B------:R1:W2:Y:S02]  /*daa0*/  SHFL.BFLY PT, R0, R4, 0x1, 0x1f ;  /* 0x0c201f0004007f89 */ /* 0x0002a400000e0000 */
.L_x_498:
[C---:B------:R-:W-:Y:S01]  /*dab0*/  FSETP.NEU.FTZ.AND P0, PT, R101.reuse, -INF , PT ;  /* 0xff8000006500780b */ /* 0x040fe20003f1d000 */
[C---:B------:R-:W-:Y:S01]  /*dac0*/  FMUL.FTZ R103, R101.reuse, c[0x0][0x2d0] ;  /* 0x0000b40065677a20 */ /* 0x040fe20000410000 */
[----:B--2---:R-:W-:Y:S01]  /*dad0*/  FMNMX.FTZ R3, R0, R4, !PT ;  /* 0x0000000400037209 */ /* 0x004fe20007810000 */
[----:B------:R-:W-:Y:S01]  /*dae0*/  WARPSYNC 0xffffffff ;  /* 0xffffffff00007948 */ /* 0x000fe20003800000 */
[----:B------:R-:W-:Y:S01]  /*daf0*/  FSEL R2, R101, RZ, P0 ;  /* 0x000000ff65027208 */ /* 0x000fe20000000000 */
[----:B------:R-:W-:Y:S01]  /*db00*/  LDSM.16.MT88.4 R20, [R186+0x100] ;  /* 0x00010000ba14783b */ /* 0x000fe20000004200 */
[----:B------:R-:W-:Y:S01]  /*db10*/  FSEL R103, R103, RZ, P0 ;  /* 0x000000ff67677208 */ /* 0x000fe20000000000 */
[C---:B-1----:R-:W-:Y:S01]  /*db20*/  FMUL.FTZ R4, R3.reuse, c[0x0][0x2d0] ;  /* 0x0000b40003047a20 */ /* 0x042fe20000410000 */
[----:B------:R-:W-:Y:S01]  /*db30*/  FSETP.NEU.FTZ.AND P0, PT, R3, -INF , PT ;  /* 0xff8000000300780b */ /* 0x000fe20003f1d000 */
[----:B------:R-:W-:Y:S02]  /*db40*/  FADD.FTZ R0, -R2, R102 ;  /* 0x0000006602007221 */ /* 0x000fe40000010100 */
[--C-:B------:R-:W-:Y:S01]  /*db50*/  FFMA.FTZ R12, R12, c[0x0][0x2d0], -R103.reuse ;  /* 0x0000b4000c0c7a23 */ /* 0x100fe20000010867 */
[----:B------:R-:W-:Y:S01]  /*db60*/  FSEL R102, R4, RZ, P0 ;  /* 0x000000ff04667208 */ /* 0x000fe20000000000 */
[----:B------:R-:W-:Y:S01]  /*db70*/  FMUL.FTZ R0, R0, c[0x0][0x2d0] ;  /* 0x0000b40000007a20 */ /* 0x000fe20000410000 */
[----:B------:R-:W-:Y:S01]  /*db80*/  LDSM.16.MT88.4 R28, [R188+0x100] ;  /* 0x00010000bc1c783b */ /* 0x000fe20000004200 */
[--C-:B------:R-:W-:Y:S01]  /*db90*/  FFMA.FTZ R13, R13, c[0x0][0x2d0], -R103.reuse ;  /* 0x0000b4000d0d7a23 */ /* 0x100fe20000010867 */
[----:B------:R-:W-:Y:S01]  /*dba0*/  MUFU.EX2 R212, R12 ;  /* 0x0000000c00d47308 */ /* 0x000fe20000000800 */
[--C-:B------:R-:W-:Y:S02]  /*dbb0*/  FFMA.FTZ R10, R10, c[0x0][0x2d0], -R103.reuse ;  /* 0x0000b4000a0a7a23 */ /* 0x100fe40000010867 */
[--C-:B------:R-:W-:Y:S02]  /*dbc0*/  FFMA.FTZ R11, R11, c[0x0][0x2d0], -R103.reuse ;  /* 0x0000b4000b0b7a23 */ /* 0x100fe40000010867 */
[--C-:B------:R-:W-:Y:S02]  /*dbd0*/  FFMA.FTZ R6, R6, c[0x0][0x2d0], -R102.reuse ;  /* 0x0000b40006067a23 */ /* 0x100fe40000010866 */
[--C-:B------:R-:W-:Y:S02]  /*dbe0*/  FFMA.FTZ R8, R8, c[0x0][0x2d0], -R102.reuse ;  /* 0x0000b40008087a23 */ /* 0x100fe40000010866 */
[--C-:B------:R-:W-:Y:S01]  /*dbf0*/  FFMA.FTZ R7, R7, c[0x0][0x2d0], -R102.reuse ;  /* 0x0000b40007077a23 */ /* 0x100fe20000010866 */
[----:B------:R1:W-:Y:S01]  /*dc00*/  MUFU.EX2 R2, R0 ;  /* 0x0000000000027308 */ /* 0x0003e20000000800 */
[----:B------:R-:W-:Y:S09]  /*dc10*/  FFMA.FTZ R9, R9, c[0x0][0x2d0], -R102 ;  /* 0x0000b40009097a23 */ /* 0x000ff20000010866 */
[----:B------:R2:W-:Y:S10]  /*dc20*/  MUFU.EX2 R210, R13 ;  /* 0x0000000d00d27308 */ /* 0x0005f40000000800 */
[----:B------:R-:W3:Y:S01]  /*dc30*/  MUFU.EX2 R209, R10 ;  /* 0x0000000a00d17308 */ /* 0x000ee20000000800 */
[----:B-1----:R-:W-:Y:S02]  /*dc40*/  FSEL R0, R3, RZ, P0 ;  /* 0x000000ff03007208 */ /* 0x002fe40000000000 */
[----:B------:R-:W-:Y:S03]  /*dc50*/  ISETP.GT.AND P0, PT, R201, R215, PT ;  /* 0x000000d7c900720c */ /* 0x000fe60003f04270 */
[----:B------:R-:W-:Y:S04]  /*dc60*/  FADD.FTZ R0, -R0, R100 ;  /* 0x0000006400007221 */ /* 0x000fe80000010100 */
[----:B------:R-:W1:Y:S01]  /*dc70*/  MUFU.EX2 R211, R11 ;  /* 0x0000000b00d37308 */ /* 0x000e620000000800 */
[--C-:B------:R-:W-:Y:S02]  /*dc80*/  FFMA.FTZ R100, R140, c[0x0][0x2d0], -R103.reuse ;  /* 0x0000b4008c647a23 */ /* 0x100fe40000010867 */
[----:B------:R-:W-:Y:S01]  /*dc90*/  FMUL.FTZ R0, R0, c[0x0][0x2d0] ;  /* 0x0000b40000007a20 */ /* 0x000fe20000410000 */
[----:B--2---:R-:W2:Y:S06]  /*dca0*/  LDSM.16.MT88.4 R12, [R185+0x100] ;  /* 0x00010000b90c783b */ /* 0x004eac0000004200 */
[----:B------:R4:W-:Y:S10]  /*dcb0*/  MUFU.EX2 R182, R100 ;  /* 0x0000006400b67308 */ /* 0x0009f40000000800 */
[----:B------:R-:W-:Y:S10]  /*dcc0*/  MUFU.EX2 R208, R6 ;  /* 0x0000000600d07308 */ /* 0x000ff40000000800 */
[----:B------:R-:W5:Y:S01]  /*dcd0*/  MUFU.EX2 R207, R8 ;  /* 0x0000000800cf7308 */ /* 0x000f620000000800 */
[--C-:B----4-:R-:W-:Y:S09]  /*dce0*/  FFMA.FTZ R100, R141, c[0x0][0x2d0], -R103.reuse ;  /* 0x0000b4008d647a23 */ /* 0x110ff20000010867 */
[----:B------:R-:W-:Y:S10]  /*dcf0*/  MUFU.EX2 R206, R7 ;  /* 0x0000000700ce7308 */ /* 0x000ff40000000800 */
[----:B------:R-:W-:Y:S10]  /*dd00*/  MUFU.EX2 R183, R9 ;  /* 0x0000000900b77308 */ /* 0x000ff40000000800 */
[----:B------:R-:W4:Y:S10]  /*dd10*/  MUFU.EX2 R0, R0 ;  /* 0x0000000000007308 */ /* 0x000f340000000800 */
[----:B------:R1:W1:Y:S02]  /*dd20*/  MUFU.EX2 R181, R100 ;  /* 0x0000006400b57308 */ /* 0x0002640000000800 */
[--C-:B-1----:R-:W-:Y:S01]  /*dd30*/  FFMA.FTZ R100, R143, c[0x0][0x2d0], -R103.reuse ;  /* 0x0000b4008f647a23 */ /* 0x102fe20000010867 */
[----:B---3--:R-:W-:Y:S01]  /*dd40*/  F2FP.BF16.PACK_AB R136, R212, R209 ;  /* 0x000000d1d488723e */ /* 0x008fe200000010ff */
[----:B------:R-:W-:Y:S01]  /*dd50*/  FMUL.FTZ R4, R2, R104 ;  /* 0x0000006802047220 */ /* 0x000fe20000410000 */
[----:B------:R-:W-:Y:S01]  /*dd60*/  F2FP.BF16.PACK_AB R138, R210, R211 ;  /* 0x000000d3d28a723e */ /* 0x000fe200000010ff */
[----:B------:R-:W-:Y:S01]  /*dd70*/  FMUL.FTZ R5, R2, R105 ;  /* 0x0000006902057220 */ /* 0x000fe20000410000 */
[----:B-----5:R-:W-:Y:S01]  /*dd80*/  F2FP.BF16.PACK_AB R137, R207, R208 ;  /* 0x000000d0cf89723e */ /* 0x020fe200000010ff */
[C---:B----4-:R-:W-:Y:S01]  /*dd90*/  FMUL.FTZ R6, R0.reuse, R106 ;  /* 0x0000006a00067220 */ /* 0x050fe20000410000 */
[----:B------:R-:W-:Y:S01]  /*dda0*/  F2FP.BF16.PACK_AB R139, R183, R206 ;  /* 0x000000ceb78b723e */ /* 0x000fe200000010ff */
[----:B------:R-:W-:Y:S01]  /*ddb0*/  FMUL.FTZ R7, R0, R107 ;  /* 0x0000006b00077220 */ /* 0x000fe20000410000 */
[----:B------:R1:W-:Y:S01]  /*ddc0*/  MUFU.EX2 R180, R100 ;  /* 0x0000006400b47308 */ /* 0x0003e20000000800 */
[----:B------:R-:W3:Y:S01]  /*ddd0*/  LDSM.16.MT88.4 R104, [R187+0x100] ;  /* 0x00010000bb68783b */ /* 0x000ee20000004200 */
[C---:B------:R-:W-:Y:S02]  /*dde0*/  FMUL.FTZ R8, R2.reuse, R108 ;  /* 0x0000006c02087220 */ /* 0x040fe40000410000 */
[----:B------:R-:W-:Y:S02]  /*ddf0*/  FMUL.FTZ R9, R2, R109 ;  /* 0x0000006d02097220 */ /* 0x000fe40000410000 */
[C---:B--2---:R-:W-:Y:S05]  /*de00*/  HMMA.16816.F32.BF16 R4, R136.reuse, R12, R4 ;  /* 0x0000000c8804723c */ /* 0x044fea0000041804 */
[C---:B------:R-:W-:Y:S02]  /*de10*/  FMUL.FTZ R10, R0.reuse, R110 ;  /* 0x0000006e000a7220 */ /* 0x040fe40000410000 */
[----:B------:R-:W-:Y:S02]  /*de20*/  FMUL.FTZ R11, R0, R111 ;  /* 0x0000006f000b7220 */ /* 0x000fe40000410000 */
[----:B------:R-:W2:Y:S03]  /*de30*/  LDSM.16.MT88.4 R108, [R185+0x2100] ;  /* 0x00210000b96c783b */ /* 0x000ea60000004200 */
[C---:B------:R-:W-:Y:S02]  /*de40*/  FMUL.FTZ R12, R2.reuse, R112 ;  /* 0x00000070020c7220 */ /* 0x040fe40000410000 */
[C---:B------:R-:W-:Y:S03]  /*de50*/  HMMA.16816.F32.BF16 R8, R136.reuse, R14, R8 ;  /* 0x0000000e8808723c */ /* 0x040fe60000041808 */
[C---:B------:R-:W-:Y:S02]  /*de60*/  FMUL.FTZ R13, R2.reuse, R113 ;  /* 0x00000071020d7220 */ /* 0x040fe40000410000 */
[----:B------:R-:W-:Y:S02]  /*de70*/  FMUL.FTZ R16, R2, R116 ;  /* 0x0000007402107220 */ /* 0x000fe40000410000 */
[C---:B------:R-:W-:Y:S02]  /*de80*/  FMUL.FTZ R14, R0.reuse, R114 ;  /* 0x00000072000e7220 */ /* 0x040fe40000410000 */
[----:B------:R-:W-:Y:S02]  /*de90*/  FMUL.FTZ R15, R0, R115 ;  /* 0x00000073000f7220 */ /* 0x000fe40000410000 */
[----:B------:R-:W4:Y:S01]  /*dea0*/  LDSM.16.MT88.4 R112, [R186+0x2100] ;  /* 0x00210000ba70783b */ /* 0x000f220000004200 */
[----:B------:R-:W-:Y:S02]  /*deb0*/  FMUL.FTZ R17, R2, R117 ;  /* 0x0000007502117220 */ /* 0x000fe40000410000 */
[C---:B------:R-:W-:Y:S02]  /*dec0*/  FMUL.FTZ R18, R0.reuse, R118 ;  /* 0x0000007600127220 */ /* 0x040fe40000410000 */
[C---:B------:R-:W-:Y:S03]  /*ded0*/  HMMA.16816.F32.BF16 R12, R136.reuse, R20, R12 ;  /* 0x00000014880c723c */ /* 0x040fe6000004180c */
[----:B------:R-:W-:Y:S02]  /*dee0*/  FMUL.FTZ R19, R0, R119 ;  /* 0x0000007700137220 */ /* 0x000fe40000410000 */
[----:B------:R-:W-:Y:S01]  /*def0*/  LDSM.16.MT88.4 R116, [R185+0x900] ;  /* 0x00090000b974783b */ /* 0x000fe20000004200 */
[--C-:B-1----:R-:W-:Y:S02]  /*df00*/  FFMA.FTZ R100, R145, c[0x0][0x2d0], -R103.reuse ;  /* 0x0000b40091647a23 */ /* 0x102fe40000010867 */
[C---:B------:R-:W-:Y:S02]  /*df10*/  FMUL.FTZ R20, R2.reuse, R120 ;  /* 0x0000007802147220 */ /* 0x040fe40000410000 */
[C---:B------:R-:W-:Y:S01]  /*df20*/  HMMA.16816.F32.BF16 R16, R136.reuse, R22, R16 ;  /* 0x000000168810723c */ /* 0x040fe20000041810 */
[----:B------:R1:W-:Y:S02]  /*df30*/  MUFU.EX2 R179, R100 ;  /* 0x0000006400b37308 */ /* 0x0003e40000000800 */
[C---:B------:R-:W-:Y:S02]  /*df40*/  FMUL.FTZ R21, R2.reuse, R121 ;  /* 0x0000007902157220 */ /* 0x040fe40000410000 */
[----:B------:R-:W-:Y:S02]  /*df50*/  FMUL.FTZ R24, R2, R124 ;  /* 0x0000007c02187220 */ /* 0x000fe40000410000 */
[C---:B------:R-:W-:Y:S02]  /*df60*/  FMUL.FTZ R22, R0.reuse, R122 ;  /* 0x0000007a00167220 */ /* 0x040fe40000410000 */
[----:B------:R-:W-:Y:S02]  /*df70*/  FMUL.FTZ R23, R0, R123 ;  /* 0x0000007b00177220 */ /* 0x000fe40000410000 */
[----:B------:R-:W-:Y:S01]  /*df80*/  LDSM.16.MT88.4 R120, [R186+0x900] ;  /* 0x00090000ba78783b */ /* 0x000fe20000004200 */
[----:B------:R-:W-:Y:S02]  /*df90*/  FMUL.FTZ R25, R2, R125 ;  /* 0x0000007d02197220 */ /* 0x000fe40000410000 */
[C---:B------:R-:W-:Y:S02]  /*dfa0*/  FMUL.FTZ R26, R0.reuse, R126 ;  /* 0x0000007e001a7220 */ /* 0x040fe40000410000 */
[C---:B------:R-:W-:Y:S03]  /*dfb0*/  HMMA.16816.F32.BF16 R20, R136.reuse, R28, R20 ;  /* 0x0000001c8814723c */ /* 0x040fe60000041814 */
[----:B------:R-:W-:Y:S02]  /*dfc0*/  FMUL.FTZ R27, R0, R127 ;  /* 0x0000007f001b7220 */ /* 0x000fe40000410000 */
[----:B------:R-:W-:Y:S01]  /*dfd0*/  LDSM.16.MT88.4 R124, [R187+0x900] ;  /* 0x00090000bb7c783b */ /* 0x000fe20000004200 */
[C---:B------:R-:W-:Y:S02]  /*dfe0*/  FMUL.FTZ R32, R2.reuse, R132 ;  /* 0x0000008402207220 */ /* 0x040fe40000410000 */
[C---:B------:R-:W-:Y:S02]  /*dff0*/  FMUL.FTZ R28, R2.reuse, R128 ;  /* 0x00000080021c7220 */ /* 0x040fe40000410000 */
[C---:B------:R-:W-:Y:S03]  /*e000*/  HMMA.16816.F32.BF16 R24, R136.reuse, R30, R24 ;  /* 0x0000001e8818723c */ /* 0x040fe60000041818 */
[----:B------:R-:W-:Y:S02]  /*e010*/  FMUL.FTZ R29, R2, R129 ;  /* 0x00000081021d7220 */ /* 0x000fe40000410000 */
[--C-:B-1----:R-:W-:Y:S02]  /*e020*/  FFMA.FTZ R100, R142, c[0x0][0x2d0], -R102.reuse ;  /* 0x0000b4008e647a23 */ /* 0x102fe40000010866 */
[C---:B------:R-:W-:Y:S01]  /*e030*/  FMUL.FTZ R30, R0.reuse, R130 ;  /* 0x00000082001e7220 */ /* 0x040fe20000410000 */
[----:B------:R-:W-:Y:S01]  /*e040*/  LDSM.16.MT88.4 R140, [R188+0x2900] ;  /* 0x00290000bc8c783b */ /* 0x000fe20000004200 */
[----:B------:R-:W-:Y:S01]  /*e050*/  FMUL.FTZ R31, R0, R131 ;  /* 0x00000083001f7220 */ /* 0x000fe20000410000 */
[----:B------:R1:W-:Y:S02]  /*e060*/  MUFU.EX2 R178, R100 ;  /* 0x0000006400b27308 */ /* 0x0003e40000000800 */
[----:B------:R-:W-:Y:S02]  /*e070*/  FMUL.FTZ R33, R2, R133 ;  /* 0x0000008502217220 */ /* 0x000fe40000410000 */
[C---:B------:R-:W-:Y:S02]  /*e080*/  FMUL.FTZ R34, R0.reuse, R134 ;  /* 0x0000008600227220 */ /* 0x040fe40000410000 */
[C---:B---3--:R-:W-:Y:S01]  /*e090*/  HMMA.16816.F32.BF16 R28, R136.reuse, R104, R28 ;  /* 0x00000068881c723c */ /* 0x048fe2000004181c */
[----:B------:R-:W-:Y:S02]  /*e0a0*/  LDSM.16.MT88.4 R128, [R185+0x2900] ;  /* 0x00290000b980783b */ /* 0x000fe40000004200 */
[----:B------:R-:W-:Y:S02]  /*e0b0*/  FMUL.FTZ R35, R0, R135 ;  /* 0x0000008700237220 */ /* 0x000fe40000410000 */
[C---:B------:R-:W-:Y:S02]  /*e0c0*/  FMUL.FTZ R36, R2.reuse, R36 ;  /* 0x0000002402247220 */ /* 0x040fe40000410000 */
[----:B------:R-:W-:Y:S02]  /*e0d0*/  FMUL.FTZ R37, R2, R37 ;  /* 0x0000002502257220 */ /* 0x000fe40000410000 */
[----:B------:R-:W-:Y:S01]  /*e0e0*/  LDSM.16.MT88.4 R132, [R186+0x2900] ;  /* 0x00290000ba84783b */ /* 0x000fe20000004200 */
[C---:B------:R-:W-:Y:S03]  /*e0f0*/  HMMA.16816.F32.BF16 R32, R136.reuse, R106, R32 ;  /* 0x0000006a8820723c */ /* 0x040fe60000041820 */
[C---:B------:R-:W-:Y:S02]  /*e100*/  FMUL.FTZ R38, R0.reuse, R38 ;  /* 0x0000002600267220 */ /* 0x040fe40000410000 */
[----:B------:R-:W-:Y:S02]  /*e110*/  FMUL.FTZ R39, R0, R39 ;  /* 0x0000002700277220 */ /* 0x000fe40000410000 */
[----:B------:R-:W3:Y:S01]  /*e120*/  LDSM.16.MT88.4 R104, [R188+0x2100] ;  /* 0x00210000bc68783b */ /* 0x000ee20000004200 */
[--C-:B-1----:R-:W-:Y:S04]  /*e130*/  FFMA.FTZ R100, R144, c[0x0][0x2d0], -R102.reuse ;  /* 0x0000b40090647a23 */ /* 0x102fe80000010866 */
[C---:B--2---:R-:W-:Y:S01]  /*e140*/  HMMA.16816.F32.BF16 R36, R136.reuse, R108, R36 ;  /* 0x0000006c8824723c */ /* 0x044fe20000041824 */
[----:B------:R1:W2:Y:S02]  /*e150*/  MUFU.EX2 R177, R100 ;  /* 0x0000006400b17308 */ /* 0x0002a40000000800 */
[C---:B------:R-:W-:Y:S02]  /*e160*/  FMUL.FTZ R40, R2.reuse, R40 ;  /* 0x0000002802287220 */ /* 0x040fe40000410000 */
[----:B------:R-:W-:Y:S02]  /*e170*/  FMUL.FTZ R41, R2, R41 ;  /* 0x0000002902297220 */ /* 0x000fe40000410000 */
[C---:B------:R-:W-:Y:S02]  /*e180*/  FMUL.FTZ R42, R0.reuse, R42 ;  /* 0x0000002a002a7220 */ /* 0x040fe40000410000 */
[----:B------:R-:W-:Y:S03]  /*e190*/  FMUL.FTZ R43, R0, R43 ;  /* 0x0000002b002b7220 */ /* 0x000fe60000410000 */
[C---:B------:R-:W-:Y:S02]  /*e1a0*/  FMUL.FTZ R44, R2.reuse, R44 ;  /* 0x0000002c022c7220 */ /* 0x040fe40000410000 */
[----:B------:R-:W-:Y:S02]  /*e1b0*/  FMUL.FTZ R45, R2, R45 ;  /* 0x0000002d022d7220 */ /* 0x000fe40000410000 */
[C---:B------:R-:W-:Y:S01]  /*e1c0*/  HMMA.16816.F32.BF16 R40, R136.reuse, R110, R40 ;  /* 0x0000006e8828723c */ /* 0x040fe20000041828 */
[----:B------:R-:W5:Y:S02]  /*e1d0*/  LDSM.16.MT88.4 R108, [R187+0x2100] ;  /* 0x00210000bb6c783b */ /* 0x000f640000004200 */
[C---:B------:R-:W-:Y:S02]  /*e1e0*/  FMUL.FTZ R46, R0.reuse, R46 ;  /* 0x0000002e002e7220 */ /* 0x040fe40000410000 */
[----:B------:R-:W-:Y:S02]  /*e1f0*/  FMUL.FTZ R47, R0, R47 ;  /* 0x0000002f002f7220 */ /* 0x000fe40000410000 */
[----:B------:R-:W-:Y:S02]  /*e200*/  FMUL.FTZ R48, R2, R48 ;  /* 0x0000003002307220 */ /* 0x000fe40000410000 */
[--C-:B-1----:R-:W-:Y:S03]  /*e210*/  FFMA.FTZ R100, R146, c[0x0][0x2d0], -R102.reuse ;  /* 0x0000b40092647a23 */ /* 0x102fe60000010866 */
[C---:B----4-:R-:W-:Y:S01]  /*e220*/  HMMA.16816.F32.BF16 R44, R136.reuse, R112, R44 ;  /* 0x00000070882c723c */ /* 0x050fe2000004182c */
[----:B------:R1:W-:Y:S02]  /*e230*/  MUFU.EX2 R176, R100 ;  /* 0x0000006400b07308 */ /* 0x0003e40000000800 */
[----:B------:R-:W-:Y:S02]  /*e240*/  FMUL.FTZ R49, R2, R49 ;  /* 0x0000003102317220 */ /* 0x000fe40000410000 */
[C---:B------:R-:W-:Y:S02]  /*e250*/  FMUL.FTZ R50, R0.reuse, R50 ;  /* 0x0000003200327220 */ /* 0x040fe40000410000 */
[----:B------:R-:W-:Y:S02]  /*e260*/  FMUL.FTZ R51, R0, R51 ;  /* 0x0000003300337220 */ /* 0x000fe40000410000 */
[C---:B------:R-:W-:Y:S03]  /*e270*/  FMUL.FTZ R52, R2.reuse, R52 ;  /* 0x0000003402347220 */ /* 0x040fe60000410000 */
[----:B------:R-:W-:Y:S02]  /*e280*/  FMUL.FTZ R53, R2, R53 ;  /* 0x0000003502357220 */ /* 0x000fe40000410000 */
[C---:B------:R-:W-:Y:S01]  /*e290*/  HMMA.16816.F32.BF16 R48, R136.reuse, R114, R48 ;  /* 0x000000728830723c */ /* 0x040fe20000041830 */
[----:B------:R-:W4:Y:S02]  /*e2a0*/  LDSM.16.MT88.4 R112, [R185+0x4100] ;  /* 0x00410000b970783b */ /* 0x000f240000004200 */
[C---:B------:R-:W-:Y:S02]  /*e2b0*/  FMUL.FTZ R54, R0.reuse, R54 ;  /* 0x0000003600367220 */ /* 0x040fe40000410000 */
[----:B------:R-:W-:Y:S02]  /*e2c0*/  FMUL.FTZ R55, R0, R55 ;  /* 0x0000003700377220 */ /* 0x000fe40000410000 */
[C---:B------:R-:W-:Y:S02]  /*e2d0*/  FMUL.FTZ R56, R2.reuse, R56 ;  /* 0x0000003802387220 */ /* 0x040fe40000410000 */
[----:B------:R-:W-:Y:S03]  /*e2e0*/  FMUL.FTZ R57, R2, R57 ;  /* 0x0000003902397220 */ /* 0x000fe60000410000 */
[C---:B---3--:R-:W-:Y:S03]  /*e2f0*/  HMMA.16816.F32.BF16 R52, R136.reuse, R104, R52 ;  /* 0x000000688834723c */ /* 0x048fe60000041834 */
[C---:B------:R-:W-:Y:S02]  /*e300*/  FMUL.FTZ R58, R0.reuse, R58 ;  /* 0x0000003a003a7220 */ /* 0x040fe40000410000 */
[----:B------:R-:W-:Y:S02]  /*e310*/  FMUL.FTZ R59, R0, R59 ;  /* 0x0000003b003b7220 */ /* 0x000fe40000410000 */
[--C-:B-1----:R-:W-:Y:S02]  /*e320*/  FFMA.FTZ R100, R147, c[0x0][0x2d0], -R102.reuse ;  /* 0x0000b40093647a23 */ /* 0x102fe40000010866 */
[----:B------:R-:W-:Y:S02]  /*e330*/  LDSM.16.MT88.4 R144, [R186+0x3900] ;  /* 0x00390000ba90783b */ /* 0x000fe40000004200 */
[----:B------:R1:W3:Y:S01]  /*e340*/  MUFU.EX2 R175, R100 ;  /* 0x0000006400af7308 */ /* 0x0002e20000000800 */
[C---:B------:R-:W-:Y:S03]  /*e350*/  HMMA.16816.F32.BF16 R56, R136.reuse, R106, R56 ;  /* 0x0000006a8838723c */ /* 0x040fe60000041838 */
[C---:B------:R-:W-:Y:S02]  /*e360*/  FMUL.FTZ R60, R2.reuse, R60 ;  /* 0x0000003c023c7220 */ /* 0x040fe40000410000 */
[----:B------:R-:W2:Y:S01]  /*e370*/  LDSM.16.MT88.4 R104, [R186+0x4100] ;  /* 0x00410000ba68783b */ /* 0x000ea20000004200 */
[----:B------:R-:W-:Y:S02]  /*e380*/  FMUL.FTZ R61, R2, R61 ;  /* 0x0000003d023d7220 */ /* 0x000fe40000410000 */
[C---:B------:R-:W-:Y:S04]  /*e390*/  FMUL.FTZ R62, R0.reuse, R62 ;  /* 0x0000003e003e7220 */ /* 0x040fe80000410000 */
[----:B------:R-:W-:Y:S02]  /*e3a0*/  FMUL.FTZ R63, R0, R63 ;  /* 0x0000003f003f7220 */ /* 0x000fe40000410000 */
[C---:B------:R-:W-:Y:S02]  /*e3b0*/  FMUL.FTZ R64, R2.reuse, R64 ;  /* 0x0000004002407220 */ /* 0x040fe40000410000 */
[----:B------:R-:W-:Y:S02]  /*e3c0*/  FMUL.FTZ R65, R2, R65 ;  /* 0x0000004102417220 */ /* 0x000fe40000410000 */
[C---:B------:R-:W-:Y:S01]  /*e3d0*/  FMUL.FTZ R66, R0.reuse, R66 ;  /* 0x0000004200427220 */ /* 0x040fe20000410000 */
[C---:B-----5:R-:W-:Y:S03]  /*e3e0*/  HMMA.16816.F32.BF16 R60, R136.reuse, R108, R60 ;  /* 0x0000006c883c723c */ /* 0x060fe6000004183c */
[----:B------:R-:W-:Y:S02]  /*e3f0*/  FMUL.FTZ R67, R0, R67 ;  /* 0x0000004300437220 */ /* 0x000fe40000410000 */
[--C-:B-1----:R-:W-:Y:S02]  /*e400*/  FFMA.FTZ R100, R152, c[0x0][0x2d0], -R103.reuse ;  /* 0x0000b40098647a23 */ /* 0x102fe40000010867 */
[C---:B------:R-:W-:Y:S02]  /*e410*/  FMUL.FTZ R68, R2.reuse, R68 ;  /* 0x0000004402447220 */ /* 0x040fe40000410000 */
[----:B------:R-:W-:Y:S01]  /*e420*/  FMUL.FTZ R69, R2, R69 ;  /* 0x0000004502457220 */ /* 0x000fe20000410000 */
[C---:B------:R-:W-:Y:S01]  /*e430*/  HMMA.16816.F32.BF16 R64, R136.reuse, R110, R64 ;  /* 0x0000006e8840723c */ /* 0x040fe20000041840 */
[----:B------:R-:W1:Y:S01]  /*e440*/  LDSM.16.MT88.4 R108, [R188+0x4100] ;  /* 0x00410000bc6c783b */ /* 0x000e620000004200 */
[----:B------:R5:W-:Y:S01]  /*e450*/  MUFU.EX2 R174, R100 ;  /* 0x0000006400ae7308 */ /* 0x000be20000000800 */
[C---:B------:R-:W-:Y:S02]  /*e460*/  FMUL.FTZ R70, R0.reuse, R70 ;  /* 0x0000004600467220 */ /* 0x040fe40000410000 */
[----:B------:R-:W-:Y:S02]  /*e470*/  FMUL.FTZ R71, R0, R71 ;  /* 0x0000004700477220 */ /* 0x000fe40000410000 */
[C---:B------:R-:W-:Y:S02]  /*e480*/  FMUL.FTZ R72, R2.reuse, R72 ;  /* 0x0000004802487220 */ /* 0x040fe40000410000 */
[----:B------:R-:W-:Y:S03]  /*e490*/  FMUL.FTZ R73, R2, R73 ;  /* 0x0000004902497220 */ /* 0x000fe60000410000 */
[C---:B----4-:R-:W-:Y:S03]  /*e4a0*/  HMMA.16816.F32.BF16 R68, R136.reuse, R112, R68 ;  /* 0x000000708844723c */ /* 0x050fe60000041844 */
[C---:B------:R-:W-:Y:S02]  /*e4b0*/  FMUL.FTZ R74, R0.reuse, R74 ;  /* 0x0000004a004a7220 */ /* 0x040fe40000410000 */
[----:B------:R-:W-:Y:S02]  /*e4c0*/  FMUL.FTZ R75, R0, R75 ;  /* 0x0000004b004b7220 */ /* 0x000fe40000410000 */
[C---:B------:R-:W-:Y:S02]  /*e4d0*/  FMUL.FTZ R76, R2.reuse, R76 ;  /* 0x0000004c024c7220 */ /* 0x040fe40000410000 */
[----:B------:R-:W-:Y:S03]  /*e4e0*/  FMUL.FTZ R77, R2, R77 ;  /* 0x0000004d024d7220 */ /* 0x000fe60000410000 */
[C---:B------:R-:W-:Y:S01]  /*e4f0*/  HMMA.16816.F32.BF16 R72, R136.reuse, R114, R72 ;  /* 0x000000728848723c */ /* 0x040fe20000041848 */
[----:B------:R-:W4:Y:S02]  /*e500*/  LDSM.16.MT88.4 R112, [R187+0x4100] ;  /* 0x00410000bb70783b */ /* 0x000f240000004200 */
[C---:B------:R-:W-:Y:S02]  /*e510*/  FMUL.FTZ R78, R0.reuse, R78 ;  /* 0x0000004e004e7220 */ /* 0x040fe40000410000 */
[----:B------:R-:W-:Y:S02]  /*e520*/  FMUL.FTZ R79, R0, R79 ;  /* 0x0000004f004f7220 */ /* 0x000fe40000410000 */
[--C-:B-----5:R-:W-:Y:S02]  /*e530*/  FFMA.FTZ R100, R153, c[0x0][0x2d0], -R103.reuse ;  /* 0x0000b40099647a23 */ /* 0x120fe40000010867 */
[C---:B------:R-:W-:Y:S02]  /*e540*/  FMUL.FTZ R80, R2.reuse, R80 ;  /* 0x0000005002507220 */ /* 0x040fe40000410000 */
[----:B------:R5:W1:Y:S01]  /*e550*/  MUFU.EX2 R173, R100 ;  /* 0x0000006400ad7308 */ /* 0x000a620000000800 */
[C---:B--2---:R-:W-:Y:S03]  /*e560*/  HMMA.16816.F32.BF16 R76, R136.reuse, R104, R76 ;  /* 0x00000068884c723c */ /* 0x044fe6000004184c */
[----:B------:R-:W-:Y:S02]  /*e570*/  FMUL.FTZ R81, R2, R81 ;  /* 0x0000005102517220 */ /* 0x000fe40000410000 */
[C---:B------:R-:W-:Y:S02]  /*e580*/  FMUL.FTZ R82, R0.reuse, R82 ;  /* 0x0000005200527220 */ /* 0x040fe40000410000 */
[----:B------:R-:W-:Y:S01]  /*e590*/  FMUL.FTZ R83, R0, R83 ;  /* 0x0000005300537220 */ /* 0x000fe20000410000 */
[----:B------:R-:W-:Y:S01]  /*e5a0*/  F2FP.BF16.PACK_AB R104, R181, R182 ;  /* 0x000000b6b568723e */ /* 0x000fe200000010ff */
[C---:B------:R-:W-:Y:S03]  /*e5b0*/  FMUL.FTZ R84, R2.reuse, R84 ;  /* 0x0000005402547220 */ /* 0x040fe60000410000 */
[----:B------:R-:W-:Y:S01]  /*e5c0*/  FMUL.FTZ R85, R2, R85 ;  /* 0x0000005502557220 */ /* 0x000fe20000410000 */
[----:B------:R-:W-:Y:S01]  /*e5d0*/  F2FP.BF16.PACK_AB R105, R177, R178 ;  /* 0x000000b2b169723e */ /* 0x000fe200000010ff */
[C---:B------:R-:W-:Y:S03]  /*e5e0*/  HMMA.16816.F32.BF16 R80, R136.reuse, R106, R80 ;  /* 0x0000006a8850723c */ /* 0x040fe60000041850 */
[C---:B------:R-:W-:Y:S02]  /*e5f0*/  FMUL.FTZ R86, R0.reuse, R86 ;  /* 0x0000005600567220 */ /* 0x040fe40000410000 */
[----:B------:R-:W-:Y:S02]  /*e600*/  FMUL.FTZ R87, R0, R87 ;  /* 0x0000005700577220 */ /* 0x000fe40000410000 */
[----:B------:R-:W-:Y:S01]  /*e610*/  FMUL.FTZ R88, R2, R88 ;  /* 0x0000005802587220 */ /* 0x000fe20000410000 */
[----:B------:R-:W-:Y:S01]  /*e620*/  F2FP.BF16.PACK_AB R106, R179, R180 ;  /* 0x000000b4b36a723e */ /* 0x000fe200000010ff */
[--C-:B-----5:R-:W-:Y:S03]  /*e630*/  FFMA.FTZ R100, R154, c[0x0][0x2d0], -R103.reuse ;  /* 0x0000b4009a647a23 */ /* 0x120fe60000010867 */
[C---:B-1----:R-:W-:Y:S01]  /*e640*/  HMMA.16816.F32.BF16 R84, R136.reuse, R108, R84 ;  /* 0x0000006c8854723c */ /* 0x042fe20000041854 */
[----:B------:R1:W-:Y:S02]  /*e650*/  MUFU.EX2 R172, R100 ;  /* 0x0000006400ac7308 */ /* 0x0003e40000000800 */
[----:B------:R-:W-:Y:S01]  /*e660*/  FMUL.FTZ R89, R2, R89 ;  /* 0x0000005902597220 */ /* 0x000fe20000410000 */
[----:B---3--:R-:W-:Y:S01]  /*e670*/  F2FP.BF16.PACK_AB R107, R175, R176 ;  /* 0x000000b0af6b723e */ /* 0x008fe200000010ff */
[C---:B------:R-:W-:Y:S02]  /*e680*/  FMUL.FTZ R90, R0.reuse, R90 ;  /* 0x0000005a005a7220 */ /* 0x040fe40000410000 */
[----:B------:R-:W-:Y:S02]  /*e690*/  FMUL.FTZ R91, R0, R91 ;  /* 0x0000005b005b7220 */ /* 0x000fe40000410000 */
[C---:B------:R-:W-:Y:S03]  /*e6a0*/  FMUL.FTZ R92, R2.reuse, R92 ;  /* 0x0000005c025c7220 */ /* 0x040fe60000410000 */
[----:B------:R-:W-:Y:S02]  /*e6b0*/  FMUL.FTZ R93, R2, R93 ;  /* 0x0000005d025d7220 */ /* 0x000fe40000410000 */
[C---:B------:R-:W-:Y:S01]  /*e6c0*/  HMMA.16816.F32.BF16 R88, R136.reuse, R110, R88 ;  /* 0x0000006e8858723c */ /* 0x040fe20000041858 */
[----:B------:R-:W2:Y:S02]  /*e6d0*/  LDSM.16.MT88.4 R108, [R188+0x900] ;  /* 0x00090000bc6c783b */ /* 0x000ea40000004200 */
[C---:B------:R-:W-:Y:S02]  /*e6e0*/  FMUL.FTZ R94, R0.reuse, R94 ;  /* 0x0000005e005e7220 */ /* 0x040fe40000410000 */
[----:B------:R-:W-:Y:S02]  /*e6f0*/  FMUL.FTZ R95, R0, R95 ;  /* 0x0000005f005f7220 */ /* 0x000fe40000410000 */
[C---:B------:R-:W-:Y:S02]  /*e700*/  FMUL.FTZ R96, R2.reuse, R96 ;  /* 0x0000006002607220 */ /* 0x040fe40000410000 */
[----:B------:R-:W-:Y:S03]  /*e710*/  FMUL.FTZ R97, R2, R97 ;  /* 0x0000006102617220 */ /* 0x000fe60000410000 */
[C---:B----4-:R-:W-:Y:S03]  /*e720*/  HMMA.16816.F32.BF16 R92, R136.reuse, R112, R92 ;  /* 0x00000070885c723c */ /* 0x050fe6000004185c */
[C---:B------:R-:W-:Y:S02]  /*e730*/  FMUL.FTZ R98, R0.reuse, R98 ;  /* 0x0000006200627220 */ /* 0x040fe40000410000 */
[----:B------:R-:W-:Y:S02]  /*e740*/  FMUL.FTZ R99, R0, R99 ;  /* 0x0000006300637220 */ /* 0x000fe40000410000 */
[--C-:B-1----:R-:W-:Y:S02]  /*e750*/  FFMA.FTZ R100, R155, c[0x0][0x2d0], -R103.reuse ;  /* 0x0000b4009b647a23 */ /* 0x102fe40000010867 */
[----:B------:R-:W-:Y:S02]  /*e760*/  LDSM.16.MT88.4 R152, [R187+0x3900] ;  /* 0x00390000bb98783b */ /* 0x000fe40000004200 */
[----:B------:R1:W3:Y:S01]  /*e770*/  MUFU.EX2 R171, R100 ;  /* 0x0000006400ab7308 */ /* 0x0002e20000000800 */
[----:B------:R-:W-:Y:S05]  /*e780*/  HMMA.16816.F32.BF16 R96, R136, R114, R96 ;  /* 0x000000728860723c */ /* 0x000fea0000041860 */
[----:B------:R-:W4:Y:S03]  /*e790*/  LDSM.16.MT88.4 R112, [R187+0x2900] ;  /* 0x00290000bb70783b */ /* 0x000f260000004200 */
[C---:B------:R-:W-:Y:S05]  /*e7a0*/  HMMA.16816.F32.BF16 R4, R104.reuse, R116, R4 ;  /* 0x000000746804723c */ /* 0x040fea0000041804 */
[----:B------:R-:W-:Y:S03]  /*e7b0*/  LDSM.16.MT88.4 R136, [R188+0x3100] ;  /* 0x00310000bc88783b */ /* 0x000fe60000004200 */
[C---:B------:R-:W-:Y:S05]  /*e7c0*/  HMMA.16816.F32.BF16 R8, R104.reuse, R118, R8 ;  /* 0x000000766808723c */ /* 0x040fea0000041808 */
[----:B------:R-:W-:Y:S01]  /*e7d0*/  LDSM.16.MT88.4 R116, [R186+0x4900] ;  /* 0x00490000ba74783b */ /* 0x000fe20000004200 */
[--C-:B-1----:R-:W-:Y:S02]  /*e7e0*/  FFMA.FTZ R100, R148, c[0x0][0x2d0], -R102.reuse ;  /* 0x0000b40094647a23 */ /* 0x102fe40000010866 */
[C---:B------:R-:W-:Y:S02]  /*e7f0*/  HMMA.16816.F32.BF16 R12, R104.reuse, R120, R12 ;  /* 0x00000078680c723c */ /* 0x040fe4000004180c */
[----:B------:R1:W-:Y:S06]  /*e800*/  MUFU.EX2 R170, R100 ;  /* 0x0000006400aa7308 */ /* 0x0003ec0000000800 */
[C---:B------:R-:W-:Y:S01]  /*e810*/  HMMA.16816.F32.BF16 R16, R104.reuse, R122, R16 ;  /* 0x0000007a6810723c */ /* 0x040fe20000041810 */
[----:B------:R-:W-:Y:S07]  /*e820*/  LDSM.16.MT88.4 R120, [R188+0x4900] ;  /* 0x00490000bc78783b */ /* 0x000fee0000004200 */
[C---:B--2---:R-:W-:Y:S08]  /*e830*/  HMMA.16816.F32.BF16 R20, R104.reuse, R108, R20 ;  /* 0x0000006c6814723c */ /* 0x044ff00000041814 */
[C---:B------:R-:W-:Y:S01]  /*e840*/  HMMA.16816.F32.BF16 R24, R104.reuse, R110, R24 ;  /* 0x0000006e6818723c */ /* 0x040fe20000041818 */
[----:B------:R-:W2:Y:S03]  /*e850*/  LDSM.16.MT88.4 R108, [R185+0x4900] ;  /* 0x00490000b96c783b */ /* 0x000ea60000004200 */
[--C-:B-1----:R-:W-:Y:S04]  /*e860*/  FFMA.FTZ R100, R149, c[0x0][0x2d0], -R102.reuse ;  /* 0x0000b40095647a23 */ /* 0x102fe80000010866 */
[C---:B------:R-:W-:Y:S01]  /*e870*/  HMMA.16816.F32.BF16 R28, R104.reuse, R124, R28 ;  /* 0x0000007c681c723c */ /* 0x040fe2000004181c */
[----:B------:R1:W5:Y:S07]  /*e880*/  MUFU.EX2 R169, R100 ;  /* 0x0000006400a97308 */ /* 0x00036e0000000800 */
[C---:B------:R-:W-:Y:S01]  /*e890*/  HMMA.16816.F32.BF16 R32, R104.reuse, R126, R32 ;  /* 0x0000007e6820723c */ /* 0x040fe20000041820 */
[----:B------:R-:W-:Y:S07]  /*e8a0*/  LDSM.16.MT88.4 R124, [R186+0x1100] ;  /* 0x00110000ba7c783b */ /* 0x000fee0000004200 */
[C---:B------:R-:W-:Y:S08]  /*e8b0*/  HMMA.16816.F32.BF16 R36, R104.reuse, R128, R36 ;  /* 0x000000806824723c */ /* 0x040ff00000041824 */
[C---:B------:R-:W-:Y:S01]  /*e8c0*/  HMMA.16816.F32.BF16 R40, R104.reuse, R130, R40 ;  /* 0x000000826828723c */ /* 0x040fe20000041828 */
[----:B------:R-:W-:Y:S03]  /*e8d0*/  LDSM.16.MT88.4 R128, [R187+0x1100] ;  /* 0x00110000bb80783b */ /* 0x000fe60000004200 */
[--C-:B-1----:R-:W-:Y:S04]  /*e8e0*/  FFMA.FTZ R100, R150, c[0x0][0x2d0], -R102.reuse ;  /* 0x0000b40096647a23 */ /* 0x102fe80000010866 */
[C---:B------:R-:W-:Y:S01]  /*e8f0*/  HMMA.16816.F32.BF16 R44, R104.reuse, R132, R44 ;  /* 0x00000084682c723c */ /* 0x040fe2000004182c */
[----:B------:R1:W-:Y:S07]  /*e900*/  MUFU.EX2 R168, R100 ;  /* 0x0000006400a87308 */ /* 0x0003ee0000000800 */
[C---:B------:R-:W-:Y:S01]  /*e910*/  HMMA.16816.F32.BF16 R48, R104.reuse, R134, R48 ;  /* 0x000000866830723c */ /* 0x040fe20000041830 */
[----:B------:R-:W-:Y:S07]  /*e920*/  LDSM.16.MT88.4 R132, [R186+0x3100] ;  /* 0x00310000ba84783b */ /* 0x000fee0000004200 */
[C---:B------:R-:W-:Y:S08]  /*e930*/  HMMA.16816.F32.BF16 R52, R104.reuse, R140, R52 ;  /* 0x0000008c6834723c */ /* 0x040ff00000041834 */
[C---:B------:R-:W-:Y:S01]  /*e940*/  HMMA.16816.F32.BF16 R56, R104.reuse, R142, R56 ;  /* 0x0000008e6838723c */ /* 0x040fe20000041838 */
[----:B------:R-:W-:Y:S03]  /*e950*/  LDSM.16.MT88.4 R140, [R185+0x3900] ;  /* 0x00390000b98c783b */ /* 0x000fe60000004200 */
[--C-:B-1----:R-:W-:Y:S04]  /*e960*/  FFMA.FTZ R100, R151, c[0x0][0x2d0], -R102.reuse ;  /* 0x0000b40097647a23 */ /* 0x102fe80000010866 */
[C---:B----4-:R-:W-:Y:S01]  /*e970*/  HMMA.16816.F32.BF16 R60, R104.reuse, R112, R60 ;  /* 0x00000070683c723c */ /* 0x050fe2000004183c */
[----:B------:R-:W-:Y:S01]  /*e980*/  LDSM.16.MT88.4 R148, [R188+0x3900] ;  /* 0x00390000bc94783b */ /* 0x000fe20000004200 */
[----:B------:R1:W4:Y:S06]  /*e990*/  MUFU.EX2 R167, R100 ;  /* 0x0000006400a77308 */ /* 0x00032c0000000800 */
[C---:B------:R-:W-:Y:S01]  /*e9a0*/  HMMA.16816.F32.BF16 R64, R104.reuse, R114, R64 ;  /* 0x000000726840723c */ /* 0x040fe20000041840 */
[----:B------:R-:W3:Y:S07]  /*e9b0*/  LDSM.16.MT88.4 R112, [R187+0x4900] ;  /* 0x00490000bb70783b */ /* 0x000eee0000004200 */
[C---:B--2---:R-:W-:Y:S08]  /*e9c0*/  HMMA.16816.F32.BF16 R68, R104.reuse, R108, R68 ;  /* 0x0000006c6844723c */ /* 0x044ff00000041844 */
[C---:B------:R-:W-:Y:S01]  /*e9d0*/  HMMA.16816.F32.BF16 R72, R104.reuse, R110, R72 ;  /* 0x0000006e6848723c */ /* 0x040fe20000041848 */
[----:B------:R-:W2:Y:S03]  /*e9e0*/  LDSM.16.MT88.4 R108, [R185+0x1100] ;  /* 0x00110000b96c783b */ /* 0x000ea60000004200 */
[--C-:B-1----:R-:W-:Y:S04]  /*e9f0*/  FFMA.FTZ R100, R160, c[0x0][0x2d0], -R103.reuse ;  /* 0x0000b400a0647a23 */ /* 0x102fe80000010867 */
[C---:B------:R-:W-:Y:S01]  /*ea00*/  HMMA.16816.F32.BF16 R76, R104.reuse, R116, R76 ;  /* 0x00000074684c723c */ /* 0x040fe2000004184c */
[----:B------:R1:W-:Y:S07]  /*ea10*/  MUFU.EX2 R166, R100 ;  /* 0x0000006400a67308 */ /* 0x0003ee0000000800 */
[C---:B------:R-:W-:Y:S01]  /*ea20*/  HMMA.16816.F32.BF16 R80, R104.reuse, R118, R80 ;  /* 0x000000766850723c */ /* 0x040fe20000041850 */
[----:B------:R-:W2:Y:S07]  /*ea30*/  LDSM.16.MT88.4 R116, [R188+0x1100] ;  /* 0x00110000bc74783b */ /* 0x000eae0000004200 */
[C---:B------:R-:W-:Y:S08]  /*ea40*/  HMMA.16816.F32.BF16 R84, R104.reuse, R120, R84 ;  /* 0x000000786854723c */ /* 0x040ff00000041854 */
[C---:B------:R-:W-:Y:S01]  /*ea50*/  HMMA.16816.F32.BF16 R88, R104.reuse, R122, R88 ;  /* 0x0000007a6858723c */ /* 0x040fe20000041858 */
[----:B------:R-:W2:Y:S03]  /*ea60*/  LDSM.16.MT88.4 R120, [R185+0x3100] ;  /* 0x00310000b978783b */ /* 0x000ea60000004200 */
[--C-:B-1----:R-:W-:Y:S04]  /*ea70*/  FFMA.FTZ R100, R161, c[0x0][0x2d0], -R103.reuse ;  /* 0x0000b400a1647a23 */ /* 0x102fe80000010867 */
[C---:B---3--:R-:W-:Y:S01]  /*ea80*/  HMMA.16816.F32.BF16 R92, R104.reuse, R112, R92 ;  /* 0x00000070685c723c */ /* 0x048fe2000004185c */
[----:B------:R1:W3:Y:S07]  /*ea90*/  MUFU.EX2 R165, R100 ;  /* 0x0000006400a57308 */ /* 0x0002ee0000000800 */
[----:B------:R-:W-:Y:S01]  /*eaa0*/  HMMA.16816.F32.BF16 R96, R104, R114, R96 ;  /* 0x000000726860723c */ /* 0x000fe20000041860 */
[----:B------:R-:W-:Y:S06]  /*eab0*/  LDSM.16.MT88.4 R112, [R185+0x5100] ;  /* 0x00510000b970783b */ /* 0x000fec0000004200 */
[----:B------:R-:W-:Y:S02]  /*eac0*/  F2FP.BF16.PACK_AB R104, R173, R174 ;  /* 0x000000aead68723e */ /* 0x000fe400000010ff */
[----:B------:R-:W-:Y:S03]  /*ead0*/  F2FP.BF16.PACK_AB R106, R171, R172 ;  /* 0x000000acab6a723e */ /* 0x000fe600000010ff */
[----:B-----5:R-:W-:Y:S02]  /*eae0*/  F2FP.BF16.PACK_AB R105, R169, R170 ;  /* 0x000000aaa969723e */ /* 0x020fe400000010ff */
[----:B----4-:R-:W-:Y:S01]  /*eaf0*/  F2FP.BF16.PACK_AB R107, R167, R168 ;  /* 0x000000a8a76b723e */ /* 0x010fe200000010ff */
[--C-:B-1----:R-:W-:Y:S02]  /*eb00*/  FFMA.FTZ R100, R162, c[0x0][0x2d0], -R103.reuse ;  /* 0x0000b400a2647a23 */ /* 0x102fe40000010867 */
[----:B------:R-:W-:Y:S04]  /*eb10*/  FFMA.FTZ R103, R163, c[0x0][0x2d0], -R103 ;  /* 0x0000b400a3677a23 */ /* 0x000fe80000010867 */
[C---:B--2---:R-:W-:Y:S01]  /*eb20*/  HMMA.16816.F32.BF16 R4, R104.reuse, R108, R4 ;  /* 0x0000006c6804723c */ /* 0x044fe20000041804 */
[----:B------:R1:W-:Y:S07]  /*eb30*/  MUFU.EX2 R164, R100 ;  /* 0x0000006400a47308 */ /* 0x0003ee0000000800 */
[C---:B------:R-:W-:Y:S01]  /*eb40*/  HMMA.16816.F32.BF16 R8, R104.reuse, R110, R8 ;  /* 0x0000006e6808723c */ /* 0x040fe20000041808 */
[----:B------:R-:W2:Y:S02]  /*eb50*/  LDSM.16.MT88.4 R108, [R187+0x3100] ;  /* 0x00310000bb6c783b */ /* 0x000ea40000004200 */
[----:B------:R-:W-:Y:S05]  /*eb60*/  MUFU.EX2 R162, R103 ;  /* 0x0000006700a27308 */ /* 0x000fea0000000800 */
[C---:B------:R-:W-:Y:S08]  /*eb70*/  HMMA.16816.F32.BF16 R12, R104.reuse, R124, R12 ;  /* 0x0000007c680c723c */ /* 0x040ff0000004180c */
[C---:B------:R-:W-:Y:S01]  /*eb80*/  HMMA.16816.F32.BF16 R16, R104.reuse, R126, R16 ;  /* 0x0000007e6810723c */ /* 0x040fe20000041810 */
[----:B------:R-:W-:Y:S03]  /*eb90*/  LDSM.16.MT88.4 R124, [R188+0x1900] ;  /* 0x00190000bc7c783b */ /* 0x000fe60000004200 */
[--C-:B-1----:R-:W-:Y:S04]  /*eba0*/  FFMA.FTZ R100, R157, c[0x0][0x2d0], -R102.reuse ;  /* 0x0000b4009d647a23 */ /* 0x102fe80000010866 */
[C---:B------:R-:W-:Y:S01]  /*ebb0*/  HMMA.16816.F32.BF16 R20, R104.reuse, R116, R20 ;  /* 0x000000746814723c */ /* 0x040fe20000041814 */
[----:B------:R1:W-:Y:S07]  /*ebc0*/  MUFU.EX2 R161, R100 ;  /* 0x0000006400a17308 */ /* 0x0003ee0000000800 */
[C---:B------:R-:W-:Y:S01]  /*ebd0*/  HMMA.16816.F32.BF16 R24, R104.reuse, R118, R24 ;  /* 0x000000766818723c */ /* 0x040fe20000041818 */
[----:B------:R-:W4:Y:S07]  /*ebe0*/  LDSM.16.MT88.4 R116, [R186+0x5100] ;  /* 0x00510000ba74783b */ /* 0x000f2e0000004200 */
[C---:B------:R-:W-:Y:S08]  /*ebf0*/  HMMA.16816.F32.BF16 R28, R104.reuse, R128, R28 ;  /* 0x00000080681c723c */ /* 0x040ff0000004181c */
[C---:B------:R-:W-:Y:S04]  /*ec00*/  HMMA.16816.F32.BF16 R32, R104.reuse, R130, R32 ;  /* 0x000000826820723c */ /* 0x040fe80000041820 */
[--C-:B-1----:R-:W-:Y:S04]  /*ec10*/  FFMA.FTZ R100, R158, c[0x0][0x2d0], -R102.reuse ;  /* 0x0000b4009e647a23 */ /* 0x102fe80000010866 */
[C---:B------:R-:W-:Y:S01]  /*ec20*/  HMMA.16816.F32.BF16 R36, R104.reuse, R120, R36 ;  /* 0x000000786824723c */ /* 0x040fe20000041824 */
[----:B------:R1:W5:Y:S07]  /*ec30*/  MUFU.EX2 R160, R100 ;  /* 0x0000006400a07308 */ /* 0x00036e0000000800 */
[C---:B------:R-:W-:Y:S01]  /*ec40*/  HMMA.16816.F32.BF16 R40, R104.reuse, R122, R40 ;  /* 0x0000007a6828723c */ /* 0x040fe20000041828 */
[----:B------:R-:W4:Y:S07]  /*ec50*/  LDSM.16.MT88.4 R120, [R188+0x5100] ;  /* 0x00510000bc78783b */ /* 0x000f2e0000004200 */
[C---:B------:R-:W-:Y:S08]  /*ec60*/  HMMA.16816.F32.BF16 R44, R104.reuse, R132, R44 ;  /* 0x00000084682c723c */ /* 0x040ff0000004182c */
[C---:B------:R-:W-:Y:S01]  /*ec70*/  HMMA.16816.F32.BF16 R48, R104.reuse, R134, R48 ;  /* 0x000000866830723c */ /* 0x040fe20000041830 */
[----:B------:R-:W-:Y:S03]  /*ec80*/  LDSM.16.MT88.4 R132, [R187+0x1900] ;  /* 0x00190000bb84783b */ /* 0x000fe60000004200 */
[--C-:B-1----:R-:W-:Y:S04]  /*ec90*/  FFMA.FTZ R100, R159, c[0x0][0x2d0], -R102.reuse ;  /* 0x0000b4009f647a23 */ /* 0x102fe80000010866 */
[C---:B------:R-:W-:Y:S01]  /*eca0*/  HMMA.16816.F32.BF16 R52, R104.reuse, R136, R52 ;  /* 0x000000886834723c */ /* 0x040fe20000041834 */
[----:B------:R1:W-:Y:S06]  /*ecb0*/  MUFU.EX2 R103, R100 ;  /* 0x0000006400677308 */ /* 0x0003ec0000000800 */
[----:B---3--:R-:W-:Y:S01]  /*ecc0*/  F2FP.BF16.PACK_AB R136, R165, R166 ;  /* 0x000000a6a588723e */ /* 0x008fe200000010ff */
[C---:B------:R-:W-:Y:S04]  /*ecd0*/  HMMA.16816.F32.BF16 R56, R104.reuse, R138, R56 ;  /* 0x0000008a6838723c */ /* 0x040fe80000041838 */
[----:B-----5:R-:W-:Y:S03]  /*ece0*/  F2FP.BF16.PACK_AB R137, R160, R161 ;  /* 0x000000a1a089723e */ /* 0x020fe600000010ff */
[----:B------:R-:W-:Y:S01]  /*ecf0*/  F2FP.BF16.PACK_AB R138, R162, R164 ;  /* 0x000000a4a28a723e */ /* 0x000fe200000010ff */
[C---:B--2---:R-:W-:Y:S08]  /*ed00*/  HMMA.16816.F32.BF16 R60, R104.reuse, R108, R60 ;  /* 0x0000006c683c723c */ /* 0x044ff0000004183c */
[C---:B------:R-:W-:Y:S01]  /*ed10*/  HMMA.16816.F32.BF16 R64, R104.reuse, R110, R64 ;  /* 0x0000006e6840723c */ /* 0x040fe20000041840 */
[----:B------:R-:W2:Y:S03]  /*ed20*/  LDSM.16.MT88.4 R108, [R187+0x5100] ;  /* 0x00510000bb6c783b */ /* 0x000ea60000004200 */
[----:B-1----:R-:W-:Y:S01]  /*ed30*/  FFMA.FTZ R100, R156, c[0x0][0x2d0], -R102 ;  /* 0x0000b4009c647a23 */ /* 0x002fe20000010866 */
[----:B------:R-:W-:Y:S03]  /*ed40*/  MOV R102, R101 ;  /* 0x0000006500667202 */ /* 0x000fe60000000f00 */
[C---:B------:R-:W-:Y:S01]  /*ed50*/  HMMA.16816.F32.BF16 R68, R104.reuse, R112, R68 ;  /* 0x000000706844723c */ /* 0x040fe20000041844 */
[----:B------:R-:W-:Y:S01]  /*ed60*/  LDSM.16.MT88.4 R156, [R185+0x5900] ;  /* 0x00590000b99c783b */ /* 0x000fe20000004200 */
[----:B------:R-:W1:Y:S06]  /*ed70*/  MUFU.EX2 R100, R100 ;  /* 0x0000006400647308 */ /* 0x000e6c0000000800 */
[C---:B------:R-:W-:Y:S01]  /*ed80*/  HMMA.16816.F32.BF16 R72, R104.reuse, R114, R72 ;  /* 0x000000726848723c */ /* 0x040fe20000041848 */
[----:B------:R-:W3:Y:S07]  /*ed90*/  LDSM.16.MT88.4 R112, [R185+0x1900] ;  /* 0x00190000b970783b */ /* 0x000eee0000004200 */
[C---:B----4-:R-:W-:Y:S08]  /*eda0*/  HMMA.16816.F32.BF16 R76, R104.reuse, R116, R76 ;  /* 0x00000074684c723c */ /* 0x050ff0000004184c */
[C---:B------:R-:W-:Y:S01]  /*edb0*/  HMMA.16816.F32.BF16 R80, R104.reuse, R118, R80 ;  /* 0x000000766850723c */ /* 0x040fe20000041850 */
[----:B------:R-:W4:Y:S03]  /*edc0*/  LDSM.16.MT88.4 R116, [R186+0x1900] ;  /* 0x00190000ba74783b */ /* 0x000f260000004200 */
[----:B-1----:R-:W-:Y:S04]  /*edd0*/  F2FP.BF16.PACK_AB R139, R100, R103 ;  /* 0x00000067648b723e */ /* 0x002fe800000010ff */
[C---:B------:R-:W-:Y:S08]  /*ede0*/  HMMA.16816.F32.BF16 R84, R104.reuse, R120, R84 ;  /* 0x000000786854723c */ /* 0x040ff00000041854 */
[C---:B------:R-:W-:Y:S08]  /*edf0*/  HMMA.16816.F32.BF16 R88, R104.reuse, R122, R88 ;  /* 0x0000007a6858723c */ /* 0x040ff00000041858 */
[C---:B--2---:R-:W-:Y:S08]  /*ee00*/  HMMA.16816.F32.BF16 R92, R104.reuse, R108, R92 ;  /* 0x0000006c685c723c */ /* 0x044ff0000004185c */
[----:B------:R-:W-:Y:S08]  /*ee10*/  HMMA.16816.F32.BF16 R96, R104, R110, R96 ;  /* 0x0000006e6860723c */ /* 0x000ff00000041860 */
[C---:B---3--:R-:W-:Y:S01]  /*ee20*/  HMMA.16816.F32.BF16 R104, R136.reuse, R112, R4 ;  /* 0x000000708868723c */ /* 0x048fe20000041804 */
[----:B------:R-:W1:Y:S07]  /*ee30*/  LDSM.16.MT88.4 R4, [R186+0x5900] ;  /* 0x00590000ba04783b */ /* 0x000e6e0000004200 */
[C---:B------:R-:W-:Y:S01]  /*ee40*/  HMMA.16816.F32.BF16 R108, R136.reuse, R114, R8 ;  /* 0x00000072886c723c */ /* 0x040fe20000041808 */
[----:B------:R-:W2:Y:S07]  /*ee50*/  LDSM.16.MT88.4 R8, [R188+0x5900] ;  /* 0x00590000bc08783b */ /* 0x000eae0000004200 */
[C---:B----4-:R-:W-:Y:S01]  /*ee60*/  HMMA.16816.F32.BF16 R112, R136.reuse, R116, R12 ;  /* 0x000000748870723c */ /* 0x050fe2000004180c */
[----:B------:R-:W3:Y:S07]  /*ee70*/  LDSM.16.MT88.4 R12, [R187+0x5900] ;  /* 0x00590000bb0c783b */ /* 0x000eee0000004200 */
[C---:B------:R-:W-:Y:S07]  /*ee80*/  HMMA.16816.F32.BF16 R116, R136.reuse, R118, R16 ;  /* 0x000000768874723c */ /* 0x040fee0000041810 */
[----:B------:R-:W-:Y:S01]  /*ee90*/  FFMA.FTZ R16, R2, R220, R209 ;  /* 0x000000dc02107223 */ /* 0x000fe200000100d1 */
[C---:B------:R-:W-:Y:S04]  /*eea0*/  HMMA.16816.F32.BF16 R120, R136.reuse, R124, R20 ;  /* 0x0000007c8878723c */ /* 0x040fe80000041814 */
[----:B------:R-:W-:Y:S02]  /*eeb0*/  FFMA.FTZ R2, R0, R221, R208 ;  /* 0x000000dd00027223 */ /* 0x000fe400000100d0 */
        /* <DEDUP_REMOVED lines=31> */
[C---:B------:R-:W-:Y:S08]  /*f0b0*/  HMMA.16816.F32.BF16 R64, R136.reuse, R154, R64 ;  /* 0x0000009a8840723c */ /* 0x040ff00000041840 */
[C---:B------:R-:W-:Y:S08]  /*f0c0*/  HMMA.16816.F32.BF16 R68, R136.reuse, R156, R68 ;  /* 0x0000009c8844723c */ /* 0x040ff00000041844 */
[C---:B------:R-:W-:Y:S08]  /*f0d0*/  HMMA.16816.F32.BF16 R72, R136.reuse, R158, R72 ;  /* 0x0000009e8848723c */ /* 0x040ff00000041848 */
[C---:B-1----:R-:W-:Y:S07]  /*f0e0*/  HMMA.16816.F32.BF16 R76, R136.reuse, R4, R76 ;  /* 0x00000004884c723c */ /* 0x042fee000004184c */
[----:B------:R-:W-:Y:S01]  /*f0f0*/  FADD.FTZ R4, R167, R2 ;  /* 0x00000002a7047221 */ /* 0x000fe20000010000 */
[C---:B------:R-:W-:Y:S04]  /*f100*/  HMMA.16816.F32.BF16 R80, R136.reuse, R6, R80 ;  /* 0x000000068850723c */ /* 0x040fe80000041850 */
[----:B------:R-:W-:Y:S02]  /*f110*/  FADD.FTZ R2, R166, R0 ;  /* 0x00000000a6027221 */ /* 0x000fe40000010000 */
[----:B------:R-:W-:Y:S02]  /*f120*/  FADD.FTZ R0, R161, R4 ;  /* 0x00000004a1007221 */ /* 0x000fe40000010000 */
[C---:B--2---:R-:W-:Y:S04]  /*f130*/  HMMA.16816.F32.BF16 R84, R136.reuse, R8, R84 ;  /* 0x000000088854723c */ /* 0x044fe80000041854 */
[----:B------:R-:W-:Y:S02]  /*f140*/  FADD.FTZ R2, R165, R2 ;  /* 0x00000002a5027221 */ /* 0x000fe40000010000 */
[----:B------:R-:W-:Y:S02]  /*f150*/  FADD.FTZ R0, R160, R0 ;  /* 0x00000000a0007221 */ /* 0x000fe40000010000 */
[C---:B------:R-:W-:Y:S04]  /*f160*/  HMMA.16816.F32.BF16 R88, R136.reuse, R10, R88 ;  /* 0x0000000a8858723c */ /* 0x040fe80000041858 */
[----:B------:R-:W-:Y:S02]  /*f170*/  FADD.FTZ R4, R164, R2 ;  /* 0x00000002a4047221 */ /* 0x000fe40000010000 */
[----:B------:R-:W-:Y:S01]  /*f180*/  FADD.FTZ R2, R103, R0 ;  /* 0x0000000067027221 */ /* 0x000fe20000010000 */
[----:B------:R-:W-:Y:S01]  /*f190*/  IADD3 R0, R201, -0x1, RZ ;  /* 0xffffffffc9007810 */ /* 0x000fe20007ffe0ff */
[C---:B---3--:R-:W-:Y:S04]  /*f1a0*/  HMMA.16816.F32.BF16 R92, R136.reuse, R12, R92 ;  /* 0x0000000c885c723c */ /* 0x048fe8000004185c */
[----:B------:R-:W-:Y:S01]  /*f1b0*/  FADD.FTZ R220, R162, R4 ;  /* 0x00000004a2dc7221 */ /* 0x000fe20000010000 */
[----:B------:R-:W-:Y:S01]  /*f1c0*/  MOV R201, R0 ;  /* 0x0000000000c97202 */ /* 0x000fe20000000f00 */
[----:B------:R-:W-:Y:S01]  /*f1d0*/  FADD.FTZ R221, R100, R2 ;  /* 0x0000000264dd7221 */ /* 0x000fe20000010000 */
[----:B------:R-:W-:Y:S01]  /*f1e0*/  MOV R100, R3 ;  /* 0x0000000300647202 */ /* 0x000fe20000000f00 */
[----:B------:R-:W-:Y:S01]  /*f1f0*/  HMMA.16816.F32.BF16 R96, R136, R14, R96 ;  /* 0x0000000e8860723c */ /* 0x000fe20000041860 */
[----:B------:R-:W-:Y:S01]  /*f200*/  @!UPT UIADD3 URZ, URZ, URZ, URZ ;  /* 0x0000003f3f3ff290 */ /* 0x000fe2000fffe03f */
[----:B------:R-:W-:-:S11]  /*f210*/  @P0 BRA `(.L_x_417) ;  /* 0xffffc55000000947 */ /* 0x000fd6000383ffff */
[----:B------:R-:W2:Y:S01]  /*f220*/  LDL R4, [R1+0x4] ;  /* 0x0000040001047983 */ /* 0x000ea20000100800 */
[----:B------:R-:W-:Y:S01]  /*f230*/  IMAD.MOV.U32 R100, RZ, RZ, R3 ;  /* 0x000000ffff647224 */ /* 0x000fe200078e0003 */
[----:B------:R-:W-:Y:S01]  /*f240*/  MOV R201, R0 ;  /* 0x0000000000c97202 */ /* 0x000fe20000000f00 */
[----:B------:R-:W-:Y:S01]  /*f250*/  IMAD.MOV.U32 R102, RZ, RZ, R101 ;  /* 0x000000ffff667224 */ /* 0x000fe200078e0065 */
[----:B--2---:R-:W-:-:S07]  /*f260*/  SHF.L.U32 R4, R4, 0x7, RZ ;  /* 0x0000000704047819 */ /* 0x004fce00000006ff */
.L_x_396:
[----:B------:R-:W2:Y:S04]  /*f270*/  LDL R2, [R1+0x64] ;  /* 0x0000640001027983 */ /* 0x000ea80000100800 */
[----:B------:R-:W3:Y:S01]  /*f280*/  LDL R3, [R1+0x58] ;  /* 0x0000580001037983 */ /* 0x000ee20000100800 */
[----:B------:R-:W-:Y:S01]  /*f290*/  IMAD.MOV.U32 R230, RZ, RZ, 0x1 ;  /* 0x00000001ffe67424 */ /* 0x000fe200078e00ff */
[----:B------:R-:W-:-:S04]  /*f2a0*/  IADD3 R4, R4, 0x7f, RZ ;  /* 0x0000007f04047810 */ /* 0x000fc80007ffe0ff */
[C---:B------:R-:W-:Y:S02]  /*f2b0*/  ISETP.NE.AND P0, PT, R230.reuse, c[0x0][0x2c4], PT ;  /* 0x0000b100e6007a0c */ /* 0x040fe40003f05270 */
[----:B------:R-:W-:-:S11]  /*f2c0*/  ISETP.LE.AND P6, PT, R230, c[0x0][0x32c], PT ;  /* 0x0000cb00e6007a0c */ /* 0x000fd60003fc3270 */
[----:B------:R-:W-:-:S05]  /*f2d0*/  @P0 IMAD.HI.U32 R0, R4, c[0x0][0x2c8], RZ ;  /* 0x0000b20004000a27 */ /* 0x000fca00078e00ff */
[----:B------:R-:W-:-:S04]  /*f2e0*/  @P0 SHF.R.U32.HI R4, RZ, c[0x0][0x2cc], R0 ;  /* 0x0000b300ff040a19 */ /* 0x000fc80000011600 */
[----:B--2---:R-:W-:-:S05]  /*f2f0*/  IADD3 R4, R4, 0x1, R2 ;  /* 0x0000000104047810 */ /* 0x004fca0007ffe002 */
[----:B---3--:R-:W-:-:S05]  /*f300*/  IMAD.IADD R3, R4, 0x1, -R3 ;  /* 0x0000000104037824 */ /* 0x008fca00078e0a03 */
[----:B------:R-:W-:Y:S01]  /*f310*/  IADD3 R2, R3, -c[0x0][0x324], RZ ;  /* 0x8000c90003027a10 */ /* 0x000fe20007ffe0ff */
[----:B------:R-:W-:Y:S05]  /*f320*/  @!P6 BRA `(.L_x_418) ;  /* 0x000001000000e947 */ /* 0x000fea0003800000 */
[----:B------:R-:W-:Y:S01]  /*f330*/  MOV R0, R3 ;  /* 0x0000000300007202 */ /* 0x000fe20000000f00 */
        /* <DEDUP_REMOVED lines=9> */
.L_x_420:
[----:B------:R-:W-:-:S13]  /*f3d0*/  ISETP.NE.AND P0, PT, R230, c[0x0][0x32c], PT ;  /* 0x0000cb00e6007a0c */ /* 0x000fda0003f05270 */
[----:B------:R-:W-:-:S05]  /*f3e0*/  @P0 IMAD.HI.U32 R3, R0, c[0x0][0x330], RZ ;  /* 0x0000cc0000030a27 */ /* 0x000fca00078e00ff */
[----:B------:R-:W-:Y:S02]  /*f3f0*/  @P0 SHF.R.U32.HI R0, RZ, c[0x0][0x334], R3 ;  /* 0x0000cd00ff000a19 */ /* 0x000fe40000011603 */
.L_x_421:
[----:B------:R-:W-:Y:S05]  /*f400*/  BSYNC B0 ;  /* 0x0000000000007941 */ /* 0x000fea0003800000 */
.L_x_419:
[----:B------:R-:W-:-:S05]  /*f410*/  IMAD R0, R0, c[0x0][0x32c], RZ ;  /* 0x0000cb0000007a24 */ /* 0x000fca00078e02ff */
[----:B------:R-:W-:-:S04]  /*f420*/  IMNMX R2, R2, R0, !PT ;  /* 0x0000000002027217 */ /* 0x000fc80007800200 */
.L_x_418:
[----:B------:R-:W-:-:S04]  /*f430*/  IADD3 R2, R2, 0x3f, RZ ;  /* 0x0000003f02027810 */ /* 0x000fc80007ffe0ff */
[----:B------:R-:W-:-:S04]  /*f440*/  SHF.R.S32.HI R0, RZ, 0x1f, R2 ;  /* 0x0000001fff007819 */ /* 0x000fc80000011402 */
[----:B------:R-:W-:-:S04]  /*f450*/  LEA.HI R0, R0, R2, RZ, 0x6 ;  /* 0x0000000200007211 */ /* 0x000fc800078f30ff */
[----:B------:R-:W-:-:S04]  /*f460*/  SHF.R.S32.HI R0, RZ, 0x6, R0 ;  /* 0x00000006ff007819 */ /* 0x000fc80000011400 */
[----:B------:R-:W-:-:S04]  /*f470*/  IMNMX R226, R225, R0, !PT ;  /* 0x00000000e1e27217 */ /* 0x000fc80007800200 */
[----:B------:R-:W-:-:S13]  /*f480*/  ISETP.GE.AND P0, PT, R201, R226, PT ;  /* 0x000000e2c900720c */ /* 0x000fda0003f06270 */
[----:B------:R-:W-:Y:S05]  /*f490*/  @!P0 BRA `(.L_x_422) ;  /* 0x0000307000008947 */ /* 0x000fea0003800000 */
[C---:B------:R-:W-:Y:S01]  /*f4a0*/  IADD3 R0, R214.reuse, 0x40, RZ ;  /* 0x00000040d6007810 */ /* 0x040fe20007ffe0ff */
[----:B------:R-:W-:Y:S01]  /*f4b0*/  IMAD.MOV.U32 R103, RZ, RZ, R100 ;  /* 0x000000ffff677224 */ /* 0x000fe200078e0064 */
[----:B------:R-:W-:Y:S01]  /*f4c0*/  ISETP.GE.AND P2, PT, R214, c[0x0][0x1d4], PT ;  /* 0x00007500d6007a0c */ /* 0x000fe20003f46270 */
[----:B------:R-:W-:Y:S01]  /*f4d0*/  IMAD.MOV.U32 R101, RZ, RZ, R102 ;  /* 0x000000ffff657224 */ /* 0x000fe200078e0066 */
[----:B------:R-:W-:Y:S01]  /*f4e0*/  ISETP.GE.AND P3, PT, R0, c[0x0][0x1d4], PT ;  /* 0x0000750000007a0c */ /* 0x000fe20003f66270 */
[C---:B------:R-:W-:Y:S01]  /*f4f0*/  IMAD.SHL.U32 R228, R214.reuse, 0x2, RZ ;  /* 0x00000002d6e47824 */ /* 0x040fe200078e00ff */
[----:B------:R-:W-:Y:S01]  /*f500*/  SHF.L.U64.HI R200, R214, 0x1, R252 ;  /* 0x00000001d6c87819 */ /* 0x000fe200000102fc */
[C---:B------:R-:W-:Y:S01]  /*f510*/  IMAD.SHL.U32 R198, R245.reuse, 0x2, RZ ;  /* 0x00000002f5c67824 */ /* 0x040fe200078e00ff */
[----:B------:R-:W-:Y:S01]  /*f520*/  SHF.L.U64.HI R199, R245, 0x1, R248 ;  /* 0x00000001f5c77819 */ /* 0x000fe200000102f8 */
[C---:B------:R-:W-:Y:S01]  /*f530*/  IMAD.SHL.U32 R196, R244.reuse, 0x2, RZ ;  /* 0x00000002f4c47824 */ /* 0x040fe200078e00ff */
[----:B------:R-:W-:-:S02]  /*f540*/  SHF.L.U64.HI R197, R244, 0x1, R247 ;  /* 0x00000001f4c57819 */ /* 0x000fc400000102f7 */
[----:B------:R-:W-:Y:S02]  /*f550*/  SEL R229, RZ, 0x10, P3 ;  /* 0x00000010ffe57807 */ /* 0x000fe40001800000 */
.L_x_433:
        /* <DEDUP_REMOVED lines=33> */
.L_x_499:
[----:B------:R-:W-:-:S05]  /*f770*/  BRA.DIV ~URZ, `(.L_x_426) ;  /* 0x0000a4727f007947 */ /* 0x000fca000b800000 */
[----:B------:R-:W5:Y:S01]  /*f780*/  SHFL.IDX PT, R0, R15, RZ, 0x181f ;  /* 0x00181fff0f007589 */ /* 0x000f6200000e0000 */
        /* <DEDUP_REMOVED lines=15> */
.L_x_500:
        /* <DEDUP_REMOVED lines=19> */
.L_x_424:
[----:B------:R-:W-:Y:S05]  /*f9b0*/  BSYNC B0 ;  /* 0x0000000000007941 */ /* 0x000fea0003800000 */
.L_x_423:
        /* <DEDUP_REMOVED lines=169> */
[----:B------:R1:W1:Y:S10]  /*10450*/  MUFU.TANH R145, R12 ;  /* 0x0000000c00917308 */ /* 0x0002740000002400 */
[----:B------:R1:W1:Y:S01]  /*10460*/  MUFU.TANH R146, R13 ;  /* 0x0000000d00927308 */ /* 0x0002620000002400 */
[----:B-----5:R-:W5:Y:S01]  /*10470*/  LDSM.16.M88.4 R8, [R189+0x5800] ;  /* 0x00580000bd08783b */ /* 0x020f620000000200 */
[----:B------:R-:W-:Y:S04]  /*10480*/  DEPBAR.LE SB0, 0x0 ;  /* 0x000080000000791a */ /* 0x000fe80000000000 */
[C---:B----4-:R-:W-:Y:S04]  /*10490*/  HMMA.16816.F32.BF16 R20, R168.reuse, R4, R20 ;  /* 0x00000004a814723c */ /* 0x050fe80000041814 */
[----:B------:R4:W1:Y:S01]  /*104a0*/  MUFU.TANH R149, R14 ;  /* 0x0000000e00957308 */ /* 0x0008620000002400 */
[----:B------:R-:W-:Y:S03]  /*104b0*/  BAR.SYNC.DEFER_BLOCKING 0x0 ;  /* 0x0000000000007b1d */ /* 0x000fe60000010000 */
[C---:B------:R-:W-:Y:S06]  /*104c0*/  HMMA.16816.F32.BF16 R24, R168.reuse, R6, R24 ;  /* 0x00000006a818723c */ /* 0x040fec0000041818 */
[----:B------:R4:W1:Y:S10]  /*104d0*/  MUFU.TANH R151, R15 ;  /* 0x0000000f00977308 */ /* 0x0008740000002400 */
[----:B------:R4:W1:Y:S01]  /*104e0*/  MUFU.TANH R147, R16 ;  /* 0x0000001000937308 */ /* 0x0008620000002400 */
[----:B------:R-:W-:Y:S02]  /*104f0*/  FMUL.FTZ R20, R20, c[0x0][0x320] ;  /* 0x0000c80014147a20 */ /* 0x000fe40000410000 */
[----:B------:R-:W-:Y:S02]  /*10500*/  FMUL.FTZ R21, R21, c[0x0][0x320] ;  /* 0x0000c80015157a20 */ /* 0x000fe40000410000 */
[----:B------:R-:W-:Y:S02]  /*10510*/  FMUL.FTZ R22, R22, c[0x0][0x320] ;  /* 0x0000c80016167a20 */ /* 0x000fe40000410000 */
[----:B------:R-:W-:Y:S03]  /*10520*/  FMUL.FTZ R23, R23, c[0x0][0x320] ;  /* 0x0000c80017177a20 */ /* 0x000fe60000410000 */
[----:B------:R4:W1:Y:S01]  /*10530*/  MUFU.TANH R148, R17 ;  /* 0x0000001100947308 */ /* 0x0008620000002400 */
[----:B------:R-:W-:Y:S02]  /*10540*/  FMUL.FTZ R24, R24, c[0x0][0x320] ;  /* 0x0000c80018187a20 */ /* 0x000fe40000410000 */
[----:B------:R-:W-:Y:S01]  /*10550*/  FMUL.FTZ R25, R25, c[0x0][0x320] ;  /* 0x0000c80019197a20 */ /* 0x000fe20000410000 */
[C---:B-----5:R-:W-:Y:S03]  /*10560*/  HMMA.16816.F32.BF16 R28, R168.reuse, R8, R28 ;  /* 0x00000008a81c723c */ /* 0x060fe6000004181c */
[----:B------:R-:W-:Y:S02]  /*10570*/  FMUL.FTZ R26, R26, c[0x0][0x320] ;  /* 0x0000c8001a1a7a20 */ /* 0x000fe40000410000 */
[----:B------:R-:W-:Y:S01]  /*10580*/  FMUL.FTZ R27, R27, c[0x0][0x320] ;  /* 0x0000c8001b1b7a20 */ /* 0x000fe20000410000 */
[----:B------:R4:W1:Y:S02]  /*10590*/  MUFU.TANH R150, R18 ;  /* 0x0000001200967308 */ /* 0x0008640000002400 */
[----:B------:R-:W-:Y:S08]  /*105a0*/  HMMA.16816.F32.BF16 R32, R168, R10, R32 ;  /* 0x0000000aa820723c */ /* 0x000ff00000041820 */
[----:B------:R4:W1:Y:S08]  /*105b0*/  MUFU.TANH R152, R19 ;  /* 0x0000001300987308 */ /* 0x0008700000002400 */
[----:B------:R-:W-:Y:S02]  /*105c0*/  FMUL.FTZ R28, R28, c[0x0][0x320] ;  /* 0x0000c8001c1c7a20 */ /* 0x000fe40000410000 */
[----:B------:R4:W1:Y:S01]  /*105d0*/  MUFU.TANH R153, R20 ;  /* 0x0000001400997308 */ /* 0x0008620000002400 */
        /* <DEDUP_REMOVED lines=21> */
[----:B------:R4:W1:Y:S01]  /*10730*/  MUFU.TANH R168, R35 ;  /* 0x0000002300a87308 */ /* 0x0008620000002400 */
[----:B------:R-:W-:-:S05]  /*10740*/  @!P0 BRA `(.L_x_428) ;  /* 0x0000042000008947 */ /* 0x000fca0003800000 */
[----:B--23--:R-:W-:Y:S01]  /*10750*/  MOV R202, RZ ;  /* 0x000000ff00ca7202 */ /* 0x00cfe20000000f00 */
        /* <DEDUP_REMOVED lines=29> */
.L_x_501:
        /* <DEDUP_REMOVED lines=8> */
[----:B------:R3:W-:Y:S01]  /*109b0*/  LDGSTS.E.BYPASS.LTC128B.128 [R203+0x6100], [R2.64], !P2 ;  /* 0x0610000002cb7fae */ /* 0x0007e2000d101d46 */
[----:B------:R-:W-:Y:S01]  /*109c0*/  IMAD.X R9, R4, 0x1, R199, P0 ;  /* 0x0000000104097824 */ /* 0x000fe200000e06c7 */
[----:B------:R-:W-:Y:S02]  /*109d0*/  IADD3 R6, P0, R0, R196, RZ ;  /* 0x000000c400067210 */ /* 0x000fe40007f1e0ff */
[----:B------:R-:W2:Y:S02]  /*109e0*/  SHFL.IDX PT, R0, R11, 0x1, 0x181f ;  /* 0x00381f000b007f89 */ /* 0x000ea400000e0000 */
[----:B------:R-:W-:Y:S02]  /*109f0*/  IADD3.X R7, R4, R197, RZ, P0, !PT ;  /* 0x000000c504077210 */ /* 0x000fe400007fe4ff */
[----:B------:R3:W-:Y:S04]  /*10a00*/  LDGSTS.E.BYPASS.LTC128B.128 [R203+0x8100], [R8.64], !P3 ;  /* 0x0810000008cb7fae */ /* 0x0007e8000d901d46 */
[----:B------:R5:W4:Y:S04]  /*10a10*/  SHFL.IDX PT, R4, R5, 0x1, 0x181f ;  /* 0x00381f0005047f89 */ /* 0x000b2800000e0000 */
[----:B------:R3:W-:Y:S01]  /*10a20*/  LDGSTS.E.BYPASS.LTC128B.128 [R203+0xa100], [R6.64], !P5 ;  /* 0x0a10000006cb7fae */ /* 0x0007e2000e901d46 */
[----:B--2--5:R-:W-:Y:S03]  /*10a30*/  MOV R5, R249 ;  /* 0x000000f900057202 */ /* 0x024fe60000000f00 */
.L_x_502:
[----:B---3--:R-:W-:Y:S02]  /*10a40*/  IADD3 R8, -R10, 0x10, RZ ;  /* 0x000000100a087810 */ /* 0x008fe40007ffe1ff */
[C---:B------:R-:W-:Y:S02]  /*10a50*/  IADD3 R6, -R5.reuse, 0x10, RZ ;  /* 0x0000001005067810 */ /* 0x040fe40007ffe1ff */
[----:B------:R-:W-:Y:S02]  /*10a60*/  LOP3.LUT R8, R8, 0xf, RZ, 0xc0, !PT ;  /* 0x0000000f08087812 */ /* 0x000fe400078ec0ff */
[----:B------:R-:W-:Y:S02]  /*10a70*/  LOP3.LUT R6, R6, 0xf, RZ, 0xc0, !PT ;  /* 0x0000000f06067812 */ /* 0x000fe400078ec0ff */
[----:B------:R-:W-:Y:S04]  /*10a80*/  IADD3 R8, P1, P0, R8, R0, R198 ;  /* 0x0000000008087210 */ /* 0x000fe8000783e0c6 */
[----:B----4-:R-:W-:Y:S02]  /*10a90*/  IADD3.X R9, RZ, R4, R199, P1, P0 ;  /* 0x00000004ff097210 */ /* 0x010fe40000fe04c7 */
        /* <DEDUP_REMOVED lines=13> */
.L_x_428:
[----:B--23--:R-:W-:Y:S05]  /*10b70*/  BSYNC B0 ;  /* 0x0000000000007941 */ /* 0x00cfea0003800000 */
.L_x_427:
[----:B-1----:R-:W-:Y:S01]  /*10b80*/  FMNMX.FTZ R2, R100, R101, !PT ;  /* 0x0000006564027209 */ /* 0x002fe20007810000 */
        /* <DEDUP_REMOVED lines=31> */
[----:B------:R-:W-:Y:S01]  /*10d80*/  FMNMX.FTZ R5, R168, R0, !PT ;  /* 0x00000000a8057209 */ /* 0x000fe20007810000 */
[----:B------:R-:W-:-:S05]  /*10d90*/  BRA.DIV ~URZ, `(.L_x_431) ;  /* 0x000093327f007947 */ /* 0x000fca000b800000 */
[----:B------:R1:W2:Y:S02]  /*10da0*/  SHFL.BFLY PT, R0, R4, 0x2, 0x1f ;  /* 0x0c401f0004007f89 */ /* 0x0002a400000e0000 */
.L_x_503:
[----:B--2---:R-:W-:Y:S01]  /*10db0*/  FMNMX.FTZ R102, R4, R0, !PT ;  /* 0x0000000004667209 */ /* 0x004fe20007810000 */
[----:B------:R-:W-:-:S05]  /*10dc0*/  BRA.DIV ~URZ, `(.L_x_432) ;  /* 0x000093427f007947 */ /* 0x000fca000b800000 */
[----:B-1----:R-:W-:Y:S04]  /*10dd0*/  SHFL.BFLY PT, R4, R5, 0x2, 0x1f ;  /* 0x0c401f0005047f89 */ /* 0x002fe800000e0000 */
[----:B------:R-:W1:Y:S02]  /*10de0*/  SHFL.BFLY PT, R2, R102, 0x1, 0x1f ;  /* 0x0c201f0066027f89 */ /* 0x000e6400000e0000 */
[----:B-1----:R-:W-:Y:S02]  /*10df0*/  FMNMX.FTZ R102, R102, R2, !PT ;  /* 0x0000000266667209 */ /* 0x002fe40007810000 */
[----:B------:R-:W-:Y:S05]  /*10e00*/  FMNMX.FTZ R4, R5, R4, !PT ;  /* 0x0000000405047209 */ /* 0x000fea0007810000 */
[----:B------:R1:W2:Y:S02]  /*10e10*/  SHFL.BFLY PT, R0, R4, 0x1, 0x1f ;  /* 0x0c201f0004007f89 */ /* 0x0002a400000e0000 */
.L_x_504:
[C---:B------:R-:W-:Y:S01]  /*10e20*/  FADD.FTZ R2, -R102.reuse, R101 ;  /* 0x0000006566027221 */ /* 0x040fe20000010100 */
[----:B------:R-:W-:Y:S01]  /*10e30*/  WARPSYNC 0xffffffff ;  /* 0xffffffff00007948 */ /* 0x000fe20003800000 */
[----:B------:R-:W-:Y:S01]  /*10e40*/  FMUL.FTZ R101, R102, c[0x0][0x2d0] ;  /* 0x0000b40066657a20 */ /* 0x000fe20000410000 */
[----:B----4-:R-:W3:Y:S01]  /*10e50*/  LDSM.16.MT88.4 R12, [R185+0x100] ;  /* 0x00010000b90c783b */ /* 0x010ee20000004200 */
[----:B------:R-:W-:Y:S01]  /*10e60*/  FMUL.FTZ R2, R2, c[0x0][0x2d0] ;  /* 0x0000b40002027a20 */ /* 0x000fe20000410000 */
[C---:B------:R-:W-:Y:S01]  /*10e70*/  ISETP.GT.AND P0, PT, R201.reuse, R226, PT ;  /* 0x000000e2c900720c */ /* 0x040fe20003f04270 */
[--C-:B------:R-:W-:Y:S01]  /*10e80*/  FFMA.FTZ R3, R100, c[0x0][0x2d0], -R101.reuse ;  /* 0x0000b40064037a23 */ /* 0x100fe20000010865 */
[----:B--2---:R-:W-:Y:S01]  /*10e90*/  FMNMX.FTZ R100, R0, R4, !PT ;  /* 0x0000000400647209 */ /* 0x004fe20007810000 */
[--C-:B------:R-:W-:Y:S01]  /*10ea0*/  FFMA.FTZ R0, R136, c[0x0][0x2d0], -R101.reuse ;  /* 0x0000b40088007a23 */ /* 0x100fe20000010865 */
[----:B------:R-:W-:Y:S01]  /*10eb0*/  IADD3 R201, R201, -0x1, RZ ;  /* 0xffffffffc9c97810 */ /* 0x000fe20007ffe0ff */
[----:B------:R2:W-:Y:S01]  /*10ec0*/  MUFU.EX2 R215, R3 ;  /* 0x0000000300d77308 */ /* 0x0005e20000000800 */
[----:B------:R-:W4:Y:S08]  /*10ed0*/  LDSM.16.MT88.4 R20, [R186+0x100] ;  /* 0x00010000ba14783b */ /* 0x000f300000004200 */
[----:B------:R-:W5:Y:S01]  /*10ee0*/  LDSM.16.MT88.4 R28, [R188+0x100] ;  /* 0x00010000bc1c783b */ /* 0x000f620000004200 */
[----:B------:R1:W-:Y:S10]  /*10ef0*/  MUFU.EX2 R216, R0 ;  /* 0x0000000000d87308 */ /* 0x0003f40000000800 */
[----:B------:R-:W-:Y:S01]  /*10f00*/  MUFU.EX2 R2, R2 ;  /* 0x0000000200027308 */ /* 0x000fe20000000800 */
[----:B--2---:R-:W-:Y:S09]  /*10f10*/  FFMA.FTZ R3, R142, c[0x0][0x2d0], -R101 ;  /* 0x0000b4008e037a23 */ /* 0x004ff20000010865 */
[----:B------:R2:W2:Y:S01]  /*10f20*/  MUFU.EX2 R218, R3 ;  /* 0x0000000300da7308 */ /* 0x0004a20000000800 */
[C---:B-1----:R-:W-:Y:S02]  /*10f30*/  FADD.FTZ R0, -R100.reuse, R103 ;  /* 0x0000006764007221 */ /* 0x042fe40000010100 */
[----:B------:R-:W-:Y:S02]  /*10f40*/  FMUL.FTZ R103, R100, c[0x0][0x2d0] ;  /* 0x0000b40064677a20 */ /* 0x000fe40000410000 */
[----:B------:R-:W-:Y:S06]  /*10f50*/  FMUL.FTZ R0, R0, c[0x0][0x2d0] ;  /* 0x0000b40000007a20 */ /* 0x000fec0000410000 */
[----:B------:R-:W-:Y:S01]  /*10f60*/  MUFU.EX2 R0, R0 ;  /* 0x0000000000007308 */ /* 0x000fe20000000800 */
[----:B--2---:R-:W-:Y:S09]  /*10f70*/  FFMA.FTZ R3, R140, c[0x0][0x2d0], -R101 ;  /* 0x0000b4008c037a23 */ /* 0x004ff20000010865 */
[----:B------:R1:W2:Y:S02]  /*10f80*/  MUFU.EX2 R217, R3 ;  /* 0x0000000300d97308 */ /* 0x0002a40000000800 */
[--C-:B-1----:R-:W-:Y:S01]  /*10f90*/  FFMA.FTZ R3, R141, c[0x0][0x2d0], -R103.reuse ;  /* 0x0000b4008d037a23 */ /* 0x102fe20000010867 */
[----:B------:R-:W-:Y:S01]  /*10fa0*/  F2FP.BF16.PACK_AB R136, R218, R215 ;  /* 0x000000d7da88723e */ /* 0x000fe200000010ff */
[----:B------:R-:W-:Y:S01]  /*10fb0*/  FMUL.FTZ R4, R2, R104 ;  /* 0x0000006802047220 */ /* 0x000fe20000410000 */
[----:B--2---:R-:W-:Y:S05]  /*10fc0*/  F2FP.BF16.PACK_AB R138, R216, R217 ;  /* 0x000000d9d88a723e */ /* 0x004fea00000010ff */
[----:B------:R1:W-:Y:S01]  /*10fd0*/  MUFU.EX2 R213, R3 ;  /* 0x0000000300d57308 */ /* 0x0003e20000000800 */
[----:B------:R-:W-:Y:S02]  /*10fe0*/  FMUL.FTZ R5, R2, R105 ;  /* 0x0000006902057220 */ /* 0x000fe40000410000 */
[C---:B------:R-:W-:Y:S02]  /*10ff0*/  FMUL.FTZ R6, R0.reuse, R106 ;  /* 0x0000006a00067220 */ /* 0x040fe40000410000 */
[----:B------:R-:W-:Y:S02]  /*11000*/  FMUL.FTZ R7, R0, R107 ;  /* 0x0000006b00077220 */ /* 0x000fe40000410000 */
[C---:B------:R-:W-:Y:S01]  /*11010*/  FMUL.FTZ R8, R2.reuse, R108 ;  /* 0x0000006c02087220 */ /* 0x040fe20000410000 */
[----:B------:R-:W2:Y:S01]  /*11020*/  LDSM.16.MT88.4 R104, [R187+0x100] ;  /* 0x00010000bb68783b */ /* 0x000ea20000004200 */
        /* <DEDUP_REMOVED lines=8> */
[----:B------:R-:W-:Y:S01]  /*110b0*/  FMUL.FTZ R24, R2, R124 ;  /* 0x0000007c02187220 */ /* 0x000fe20000410000 */
[----:B------:R-:W-:Y:S01]  /*110c0*/  LDSM.16.MT88.4 R116, [R185+0x900] ;  /* 0x00090000b974783b */ /* 0x000fe20000004200 */
[--C-:B-1----:R-:W-:Y:S02]  /*110d0*/  FFMA.FTZ R3, R144, c[0x0][0x2d0], -R103.reuse ;  /* 0x0000b40090037a23 */ /* 0x102fe40000010867 */
[----:B------:R-:W-:Y:S02]  /*110e0*/  FMUL.FTZ R25, R2, R125 ;  /* 0x0000007d02197220 */ /* 0x000fe40000410000 */
[----:B------:R1:W1:Y:S01]  /*110f0*/  MUFU.EX2 R212, R3 ;  /* 0x0000000300d47308 */ /* 0x0002620000000800 */
[C---:B------:R-:W-:Y:S02]  /*11100*/  FMUL.FTZ R26, R0.reuse, R126 ;  /* 0x0000007e001a7220 */ /* 0x040fe40000410000 */
[----:B------:R-:W-:Y:S02]  /*11110*/  FMUL.FTZ R27, R0, R127 ;  /* 0x0000007f001b7220 */ /* 0x000fe40000410000 */
[----:B------:R-:W-:Y:S01]  /*11120*/  LDSM.16.MT88.4 R124, [R187+0x900] ;  /* 0x00090000bb7c783b */ /* 0x000fe20000004200 */
[C---:B------:R-:W-:Y:S02]  /*11130*/  FMUL.FTZ R32, R2.reuse, R132 ;  /* 0x0000008402207220 */ /* 0x040fe40000410000 */
[----:B------:R-:W-:Y:S02]  /*11140*/  FMUL.FTZ R33, R2, R133 ;  /* 0x0000008502217220 */ /* 0x000fe40000410000 */
[C---:B------:R-:W-:Y:S02]  /*11150*/  FMUL.FTZ R34, R0.reuse, R134 ;  /* 0x0000008600227220 */ /* 0x040fe40000410000 */
[----:B------:R-:W-:Y:S02]  /*11160*/  FMUL.FTZ R35, R0, R135 ;  /* 0x0000008700237220 */ /* 0x000fe40000410000 */
[----:B------:R-:W-:Y:S01]  /*11170*/  LDSM.16.MT88.4 R132, [R186+0x2900] ;  /* 0x00290000ba84783b */ /* 0x000fe20000004200 */
[C---:B------:R-:W-:Y:S02]  /*11180*/  FMUL.FTZ R36, R2.reuse, R36 ;  /* 0x0000002402247220 */ /* 0x040fe40000410000 */
[----:B------:R-:W-:Y:S02]  /*11190*/  FMUL.FTZ R37, R2, R37 ;  /* 0x0000002502257220 */ /* 0x000fe40000410000 */
[C---:B------:R-:W-:Y:S02]  /*111a0*/  FMUL.FTZ R38, R0.reuse, R38 ;  /* 0x0000002600267220 */ /* 0x040fe40000410000 */
[----:B------:R-:W-:Y:S02]  /*111b0*/  FMUL.FTZ R39, R0, R39 ;  /* 0x0000002700277220 */ /* 0x000fe40000410000 */
[----:B------:R-:W-:Y:S02]  /*111c0*/  FMUL.FTZ R40, R2, R40 ;  /* 0x0000002802287220 */ /* 0x000fe40000410000 */
[--C-:B-1----:R-:W-:Y:S01]  /*111d0*/  FFMA.FTZ R3, R137, c[0x0][0x2d0], -R103.reuse ;  /* 0x0000b40089037a23 */ /* 0x102fe20000010867 */
[----:B------:R-:W-:Y:S01]  /*111e0*/  F2FP.BF16.PACK_AB R137, R212, R213 ;  /* 0x000000d5d489723e */ /* 0x000fe200000010ff */
[----:B------:R-:W-:Y:S02]  /*111f0*/  FMUL.FTZ R41, R2, R41 ;  /* 0x0000002902297220 */ /* 0x000fe40000410000 */
[----:B------:R1:W-:Y:S01]  /*11200*/  MUFU.EX2 R211, R3 ;  /* 0x0000000300d37308 */ /* 0x0003e20000000800 */
[C---:B------:R-:W-:Y:S02]  /*11210*/  FMUL.FTZ R42, R0.reuse, R42 ;  /* 0x0000002a002a7220 */ /* 0x040fe40000410000 */
[----:B------:R-:W-:Y:S02]  /*11220*/  FMUL.FTZ R43, R0, R43 ;  /* 0x0000002b002b7220 */ /* 0x000fe40000410000 */
        /* <DEDUP_REMOVED lines=10> */
[----:B-1----:R-:W-:Y:S02]  /*112d0*/  FFMA.FTZ R3, R143, c[0x0][0x2d0], -R103 ;  /* 0x0000b4008f037a23 */ /* 0x002fe40000010867 */
[----:B------:R-:W-:Y:S01]  /*112e0*/  LDSM.16.MT88.4 R140, [R188+0x2900] ;  /* 0x00290000bc8c783b */ /* 0x000fe20000004200 */
[C---:B------:R-:W-:Y:S01]  /*112f0*/  FMUL.FTZ R54, R0.reuse, R54 ;  /* 0x0000003600367220 */ /* 0x040fe20000410000 */
[----:B------:R-:W1:Y:S01]  /*11300*/  MUFU.EX2 R210, R3 ;  /* 0x0000000300d27308 */ /* 0x000e620000000800 */
        /* <DEDUP_REMOVED lines=11> */
[----:B------:R-:W-:Y:S01]  /*113c0*/  FMUL.FTZ R66, R0, R66 ;  /* 0x0000004200427220 */ /* 0x000fe20000410000 */
[----:B-1----:R-:W-:Y:S01]  /*113d0*/  F2FP.BF16.PACK_AB R139, R210, R211 ;  /* 0x000000d3d28b723e */ /* 0x002fe200000010ff */
[--C-:B------:R-:W-:Y:S02]  /*113e0*/  FFMA.FTZ R3, R145, c[0x0][0x2d0], -R101.reuse ;  /* 0x0000b40091037a23 */ /* 0x100fe40000010865 */
[----:B------:R-:W-:Y:S02]  /*113f0*/  FMUL.FTZ R67, R0, R67 ;  /* 0x0000004300437220 */ /* 0x000fe40000410000 */
[----:B------:R1:W-:Y:S01]  /*11400*/  MUFU.EX2 R209, R3 ;  /* 0x0000000300d17308 */ /* 0x0003e20000000800 */
[C---:B------:R-:W-:Y:S01]  /*11410*/  FMUL.FTZ R68, R2.reuse, R68 ;  /* 0x0000004402447220 */ /* 0x040fe20000410000 */
[C---:B---3--:R-:W-:Y:S05]  /*11420*/  HMMA.16816.F32.BF16 R4, R136.reuse, R12, R4 ;  /* 0x0000000c8804723c */ /* 0x048fea0000041804 */
[C---:B------:R-:W-:Y:S02]  /*11430*/  FMUL.FTZ R69, R2.reuse, R69 ;  /* 0x0000004502457220 */ /* 0x040fe40000410000 */
[C---:B------:R-:W-:Y:S01]  /*11440*/  FMUL.FTZ R12, R2.reuse, R112 ;  /* 0x00000070020c7220 */ /* 0x040fe20000410000 */
[C---:B------:R-:W-:Y:S04]  /*11450*/  HMMA.16816.F32.BF16 R8, R136.reuse, R14, R8 ;  /* 0x0000000e8808723c */ /* 0x040fe80000041808 */
[----:B------:R-:W-:Y:S02]  /*11460*/  FMUL.FTZ R13, R2, R113 ;  /* 0x00000071020d7220 */ /* 0x000fe40000410000 */
[C---:B------:R-:W-:Y:S02]  /*11470*/  FMUL.FTZ R70, R0.reuse, R70 ;  /* 0x0000004600467220 */ /* 0x040fe40000410000 */
[C---:B------:R-:W-:Y:S04]  /*11480*/  FMUL.FTZ R14, R0.reuse, R114 ;  /* 0x00000072000e7220 */ /* 0x040fe80000410000 */
[----:B------:R-:W-:Y:S02]  /*11490*/  FMUL.FTZ R15, R0, R115 ;  /* 0x00000073000f7220 */ /* 0x000fe40000410000 */
[--C-:B-1----:R-:W-:Y:S01]  /*114a0*/  FFMA.FTZ R3, R146, c[0x0][0x2d0], -R101.reuse ;  /* 0x0000b40092037a23 */ /* 0x102fe20000010865 */
[----:B------:R-:W1:Y:S01]  /*114b0*/  LDSM.16.MT88.4 R112, [R186+0x2100] ;  /* 0x00210000ba70783b */ /* 0x000e620000004200 */
[----:B------:R-:W-:Y:S02]  /*114c0*/  FMUL.FTZ R71, R0, R71 ;  /* 0x0000004700477220 */ /* 0x000fe40000410000 */
[----:B------:R3:W1:Y:S01]  /*114d0*/  MUFU.EX2 R208, R3 ;  /* 0x0000000300d07308 */ /* 0x0006620000000800 */
[C---:B----4-:R-:W-:Y:S03]  /*114e0*/  HMMA.16816.F32.BF16 R12, R136.reuse, R20, R12 ;  /* 0x00000014880c723c */ /* 0x050fe6000004180c */
[C---:B------:R-:W-:Y:S02]  /*114f0*/  FMUL.FTZ R72, R2.reuse, R72 ;  /* 0x0000004802487220 */ /* 0x040fe40000410000 */
[C---:B------:R-:W-:Y:S02]  /*11500*/  FMUL.FTZ R73, R2.reuse, R73 ;  /* 0x0000004902497220 */ /* 0x040fe40000410000 */
[C---:B------:R-:W-:Y:S01]  /*11510*/  FMUL.FTZ R20, R2.reuse, R120 ;  /* 0x0000007802147220 */ /* 0x040fe20000410000 */
[C---:B------:R-:W-:Y:S04]  /*11520*/  HMMA.16816.F32.BF16 R16, R136.reuse, R22, R16 ;  /* 0x000000168810723c */ /* 0x040fe80000041810 */
[----:B------:R-:W-:Y:S02]  /*11530*/  FMUL.FTZ R21, R2, R121 ;  /* 0x0000007902157220 */ /* 0x000fe40000410000 */
[C---:B------:R-:W-:Y:S02]  /*11540*/  FMUL.FTZ R74, R0.reuse, R74 ;  /* 0x0000004a004a7220 */ /* 0x040fe40000410000 */
[C---:B------:R-:W-:Y:S04]  /*11550*/  FMUL.FTZ R22, R0.reuse, R122 ;  /* 0x0000007a00167220 */ /* 0x040fe80000410000 */
[C---:B------:R-:W-:Y:S02]  /*11560*/  FMUL.FTZ R23, R0.reuse, R123 ;  /* 0x0000007b00177220 */ /* 0x040fe40000410000 */
[----:B------:R-:W-:Y:S01]  /*11570*/  LDSM.16.MT88.4 R120, [R186+0x900] ;  /* 0x00090000ba78783b */ /* 0x000fe20000004200 */
[--C-:B---3--:R-:W-:Y:S02]  /*11580*/  FFMA.FTZ R3, R147, c[0x0][0x2d0], -R101.reuse ;  /* 0x0000b40093037a23 */ /* 0x108fe40000010865 */
[----:B------:R-:W-:Y:S02]  /*11590*/  FMUL.FTZ R75, R0, R75 ;  /* 0x0000004b004b7220 */ /* 0x000fe40000410000 */
[C---:B-----5:R-:W-:Y:S01]  /*115a0*/  HMMA.16816.F32.BF16 R20, R136.reuse, R28, R20 ;  /* 0x0000001c8814723c */ /* 0x060fe20000041814 */
[----:B------:R3:W-:Y:S02]  /*115b0*/  MUFU.EX2 R207, R3 ;  /* 0x0000000300cf7308 */ /* 0x0007e40000000800 */
[----:B------:R-:W-:Y:S01]  /*115c0*/  LDSM.16.MT88.4 R144, [R186+0x3900] ;  /* 0x00390000ba90783b */ /* 0x000fe20000004200 */
[C---:B------:R-:W-:Y:S02]  /*115d0*/  FMUL.FTZ R76, R2.reuse, R76 ;  /* 0x0000004c024c7220 */ /* 0x040fe40000410000 */
[C---:B------:R-:W-:Y:S02]  /*115e0*/  FMUL.FTZ R77, R2.reuse, R77 ;  /* 0x0000004d024d7220 */ /* 0x040fe40000410000 */
[C---:B------:R-:W-:Y:S04]  /*115f0*/  HMMA.16816.F32.BF16 R24, R136.reuse, R30, R24 ;  /* 0x0000001e8818723c */ /* 0x040fe80000041818 */
[C---:B------:R-:W-:Y:S02]  /*11600*/  FMUL.FTZ R28, R2.reuse, R128 ;  /* 0x00000080021c7220 */ /* 0x040fe40000410000 */
[----:B------:R-:W-:Y:S02]  /*11610*/  FMUL.FTZ R29, R2, R129 ;  /* 0x00000081021d7220 */ /* 0x000fe40000410000 */
[C---:B------:R-:W-:Y:S04]  /*11620*/  FMUL.FTZ R30, R0.reuse, R130 ;  /* 0x00000082001e7220 */ /* 0x040fe80000410000 */
[C---:B------:R-:W-:Y:S02]  /*11630*/  FMUL.FTZ R31, R0.reuse, R131 ;  /* 0x00000083001f7220 */ /* 0x040fe40000410000 */
[----:B------:R-:W-:Y:S01]  /*11640*/  LDSM.16.MT88.4 R128, [R185+0x2900] ;  /* 0x00290000b980783b */ /* 0x000fe20000004200 */
[----:B------:R-:W-:Y:S02]  /*11650*/  FMUL.FTZ R78, R0, R78 ;  /* 0x0000004e004e7220 */ /* 0x000fe40000410000 */
[----:B---3--:R-:W-:Y:S02]  /*11660*/  FFMA.FTZ R3, R148, c[0x0][0x2d0], -R101 ;  /* 0x0000b40094037a23 */ /* 0x008fe40000010865 */
[C---:B--2---:R-:W-:Y:S02]  /*11670*/  HMMA.16816.F32.BF16 R28, R136.reuse, R104, R28 ;  /* 0x00000068881c723c */ /* 0x044fe4000004181c */
[----:B------:R2:W-:Y:S01]  /*11680*/  MUFU.EX2 R206, R3 ;  /* 0x0000000300ce7308 */ /* 0x0005e20000000800 */
[----:B------:R-:W-:Y:S02]  /*11690*/  FMUL.FTZ R79, R0, R79 ;  /* 0x0000004f004f7220 */ /* 0x000fe40000410000 */
[C---:B------:R-:W-:Y:S02]  /*116a0*/  FMUL.FTZ R80, R2.reuse, R80 ;  /* 0x0000005002507220 */ /* 0x040fe40000410000 */
[----:B------:R-:W-:Y:S01]  /*116b0*/  FMUL.FTZ R81, R2, R81 ;  /* 0x0000005102517220 */ /* 0x000fe20000410000 */
        /* <DEDUP_REMOVED lines=8> */
[----:B------:R-:W4:Y:S03]  /*11740*/  LDSM.16.MT88.4 R108, [R187+0x2100] ;  /* 0x00210000bb6c783b */ /* 0x000f260000004200 */
[--C-:B--2---:R-:W-:Y:S02]  /*11750*/  FFMA.FTZ R3, R149, c[0x0][0x2d0], -R103.reuse ;  /* 0x0000b40095037a23 */ /* 0x104fe40000010867 */
[C---:B------:R-:W-:Y:S02]  /*11760*/  FMUL.FTZ R86, R0.reuse, R86 ;  /* 0x0000005600567220 */ /* 0x040fe40000410000 */
[C---:B-1----:R-:W-:Y:S01]  /*11770*/  HMMA.16816.F32.BF16 R44, R136.reuse, R112, R44 ;  /* 0x00000070882c723c */ /* 0x042fe2000004182c */
[----:B------:R1:W-:Y:S03]  /*11780*/  MUFU.EX2 R183, R3 ;  /* 0x0000000300b77308 */ /* 0x0003e60000000800 */
[----:B------:R-:W-:Y:S02]  /*11790*/  FMUL.FTZ R87, R0, R87 ;  /* 0x0000005700577220 */ /* 0x000fe40000410000 */
[C---:B------:R-:W-:Y:S02]  /*117a0*/  FMUL.FTZ R88, R2.reuse, R88 ;  /* 0x0000005802587220 */ /* 0x040fe40000410000 */
[C---:B------:R-:W-:Y:S01]  /*117b0*/  HMMA.16816.F32.BF16 R48, R136.reuse, R114, R48 ;  /* 0x000000728830723c */ /* 0x040fe20000041830 */
[----:B------:R-:W2:Y:S03]  /*117c0*/  LDSM.16.MT88.4 R112, [R185+0x4100] ;  /* 0x00410000b970783b */ /* 0x000ea60000004200 */
[----:B------:R-:W-:Y:S02]  /*117d0*/  FMUL.FTZ R89, R2, R89 ;  /* 0x0000005902597220 */ /* 0x000fe40000410000 */
[C---:B------:R-:W-:Y:S02]  /*117e0*/  FMUL.FTZ R90, R0.reuse, R90 ;  /* 0x0000005a005a7220 */ /* 0x040fe40000410000 */
[----:B------:R-:W-:Y:S01]  /*117f0*/  FMUL.FTZ R91, R0, R91 ;  /* 0x0000005b005b7220 */ /* 0x000fe20000410000 */
[C---:B---3--:R-:W-:Y:S03]  /*11800*/  HMMA.16816.F32.BF16 R52, R136.reuse, R104, R52 ;  /* 0x000000688834723c */ /* 0x048fe60000041834 */
[C---:B------:R-:W-:Y:S02]  /*11810*/  FMUL.FTZ R92, R2.reuse, R92 ;  /* 0x0000005c025c7220 */ /* 0x040fe40000410000 */
[----:B------:R-:W-:Y:S02]  /*11820*/  FMUL.FTZ R93, R2, R93 ;  /* 0x0000005d025d7220 */ /* 0x000fe40000410000 */
[C---:B------:R-:W-:Y:S01]  /*11830*/  FMUL.FTZ R94, R0.reuse, R94 ;  /* 0x0000005e005e7220 */ /* 0x040fe20000410000 */
[C---:B------:R-:W-:Y:S01]  /*11840*/  HMMA.16816.F32.BF16 R56, R136.reuse, R106, R56 ;  /* 0x0000006a8838723c */ /* 0x040fe20000041838 */
[----:B------:R-:W3:Y:S03]  /*11850*/  LDSM.16.MT88.4 R104, [R186+0x4100] ;  /* 0x00410000ba68783b */ /* 0x000ee60000004200 */
[----:B-1----:R-:W-:Y:S02]  /*11860*/  FFMA.FTZ R3, R151, c[0x0][0x2d0], -R103 ;  /* 0x0000b40097037a23 */ /* 0x002fe40000010867 */
[----:B------:R-:W-:Y:S02]  /*11870*/  FMUL.FTZ R95, R0, R95 ;  /* 0x0000005f005f7220 */ /* 0x000fe40000410000 */
[C---:B----4-:R-:W-:Y:S01]  /*11880*/  HMMA.16816.F32.BF16 R60, R136.reuse, R108, R60 ;  /* 0x0000006c883c723c */ /* 0x050fe2000004183c */
[----:B------:R1:W4:Y:S03]  /*11890*/  MUFU.EX2 R182, R3 ;  /* 0x0000000300b67308 */ /* 0x0003260000000800 */
[C---:B------:R-:W-:Y:S02]  /*118a0*/  FMUL.FTZ R96, R2.reuse, R96 ;  /* 0x0000006002607220 */ /* 0x040fe40000410000 */
[----:B------:R-:W-:Y:S02]  /*118b0*/  FMUL.FTZ R97, R2, R97 ;  /* 0x0000006102617220 */ /* 0x000fe40000410000 */
[C---:B------:R-:W-:Y:S01]  /*118c0*/  HMMA.16816.F32.BF16 R64, R136.reuse, R110, R64 ;  /* 0x0000006e8840723c */ /* 0x040fe20000041840 */
[----:B------:R-:W5:Y:S03]  /*118d0*/  LDSM.16.MT88.4 R108, [R188+0x4100] ;  /* 0x00410000bc6c783b */ /* 0x000f660000004200 */
[C---:B------:R-:W-:Y:S02]  /*118e0*/  FMUL.FTZ R98, R0.reuse, R98 ;  /* 0x0000006200627220 */ /* 0x040fe40000410000 */
[----:B------:R-:W-:Y:S02]  /*118f0*/  FMUL.FTZ R99, R0, R99 ;  /* 0x0000006300637220 */ /* 0x000fe40000410000 */
[C---:B--2---:R-:W-:Y:S04]  /*11900*/  HMMA.16816.F32.BF16 R68, R136.reuse, R112, R68 ;  /* 0x000000708844723c */ /* 0x044fe80000041844 */
[----:B------:R-:W-:Y:S02]  /*11910*/  FFMA.FTZ R2, R2, R220, R215 ;  /* 0x000000dc02027223 */ /* 0x000fe400000100d7 */
[----:B------:R-:W-:Y:S02]  /*11920*/  FFMA.FTZ R0, R0, R221, R213 ;  /* 0x000000dd00007223 */ /* 0x000fe400000100d5 */
[C---:B------:R-:W-:Y:S01]  /*11930*/  HMMA.16816.F32.BF16 R72, R136.reuse, R114, R72 ;  /* 0x000000728848723c */ /* 0x040fe20000041848 */
[----:B------:R-:W2:Y:S03]  /*11940*/  LDSM.16.MT88.4 R112, [R187+0x4100] ;  /* 0x00410000bb70783b */ /* 0x000ea60000004200 */
[--C-:B-1----:R-:W-:Y:S04]  /*11950*/  FFMA.FTZ R3, R150, c[0x0][0x2d0], -R103.reuse ;  /* 0x0000b40096037a23 */ /* 0x102fe80000010867 */
[----:B------:R1:W-:Y:S01]  /*11960*/  MUFU.EX2 R181, R3 ;  /* 0x0000000300b57308 */ /* 0x0003e20000000800 */
[C---:B---3--:R-:W-:Y:S01]  /*11970*/  HMMA.16816.F32.BF16 R76, R136.reuse, R104, R76 ;  /* 0x00000068884c723c */ /* 0x048fe2000004184c */
[----:B------:R-:W-:Y:S06]  /*11980*/  LDSM.16.MT88.4 R148, [R188+0x3900] ;  /* 0x00390000bc94783b */ /* 0x000fec0000004200 */
[----:B------:R-:W-:Y:S01]  /*11990*/  F2FP.BF16.PACK_AB R104, R208, R209 ;  /* 0x000000d1d068723e */ /* 0x000fe200000010ff */
[C---:B------:R-:W-:Y:S04]  /*119a0*/  HMMA.16816.F32.BF16 R80, R136.reuse, R106, R80 ;  /* 0x0000006a8850723c */ /* 0x040fe80000041850 */
[----:B----4-:R-:W-:Y:S03]  /*119b0*/  F2FP.BF16.PACK_AB R105, R182, R183 ;  /* 0x000000b7b669723e */ /* 0x010fe600000010ff */
[----:B------:R-:W-:Y:S01]  /*119c0*/  F2FP.BF16.PACK_AB R106, R206, R207 ;  /* 0x000000cfce6a723e */ /* 0x000fe200000010ff */
[C---:B-----5:R-:W-:Y:S04]  /*119d0*/  HMMA.16816.F32.BF16 R84, R136.reuse, R108, R84 ;  /* 0x0000006c8854723c */ /* 0x060fe80000041854 */
[----:B-1----:R-:W-:Y:S04]  /*119e0*/  FFMA.FTZ R3, R152, c[0x0][0x2d0], -R103 ;  /* 0x0000b40098037a23 */ /* 0x002fe80000010867 */
[C---:B------:R-:W-:Y:S01]  /*119f0*/  HMMA.16816.F32.BF16 R88, R136.reuse, R110, R88 ;  /* 0x0000006e8858723c */ /* 0x040fe20000041858 */
[----:B------:R-:W1:Y:S01]  /*11a00*/  LDSM.16.MT88.4 R108, [R188+0x900] ;  /* 0x00090000bc6c783b */ /* 0x000e620000004200 */
[----:B------:R3:W4:Y:S06]  /*11a10*/  MUFU.EX2 R180, R3 ;  /* 0x0000000300b47308 */ /* 0x00072c0000000800 */
[C---:B--2---:R-:W-:Y:S08]  /*11a20*/  HMMA.16816.F32.BF16 R92, R136.reuse, R112, R92 ;  /* 0x00000070885c723c */ /* 0x044ff0000004185c */
[----:B------:R-:W-:Y:S01]  /*11a30*/  HMMA.16816.F32.BF16 R96, R136, R114, R96 ;  /* 0x000000728860723c */ /* 0x000fe20000041860 */
[----:B------:R-:W2:Y:S08]  /*11a40*/  LDSM.16.MT88.4 R112, [R187+0x2900] ;  /* 0x00290000bb70783b */ /* 0x000eb00000004200 */
[----:B------:R-:W-:Y:S03]  /*11a50*/  LDSM.16.MT88.4 R136, [R188+0x3100] ;  /* 0x00310000bc88783b */ /* 0x000fe60000004200 */
[--C-:B---3--:R-:W-:Y:S01]  /*11a60*/  FFMA.FTZ R3, R153, c[0x0][0x2d0], -R101.reuse ;  /* 0x0000b40099037a23 */ /* 0x108fe20000010865 */
[----:B----4-:R-:W-:Y:S03]  /*11a70*/  F2FP.BF16.PACK_AB R107, R180, R181 ;  /* 0x000000b5b46b723e */ /* 0x010fe600000010ff */
[----:B------:R3:W-:Y:S04]  /*11a80*/  MUFU.EX2 R179, R3 ;  /* 0x0000000300b37308 */ /* 0x0007e80000000800 */
[C---:B------:R-:W-:Y:S08]  /*11a90*/  HMMA.16816.F32.BF16 R4, R104.reuse, R116, R4 ;  /* 0x000000746804723c */ /* 0x040ff00000041804 */
[C---:B------:R-:W-:Y:S01]  /*11aa0*/  HMMA.16816.F32.BF16 R8, R104.reuse, R118, R8 ;  /* 0x000000766808723c */ /* 0x040fe20000041808 */
[----:B------:R-:W-:Y:S07]  /*11ab0*/  LDSM.16.MT88.4 R116, [R186+0x4900] ;  /* 0x00490000ba74783b */ /* 0x000fee0000004200 */
[C---:B------:R-:W-:Y:S04]  /*11ac0*/  HMMA.16816.F32.BF16 R12, R104.reuse, R120, R12 ;  /* 0x00000078680c723c */ /* 0x040fe8000004180c */
[--C-:B---3--:R-:W-:Y:S04]  /*11ad0*/  FFMA.FTZ R3, R156, c[0x0][0x2d0], -R101.reuse ;  /* 0x0000b4009c037a23 */ /* 0x108fe80000010865 */
[C---:B------:R-:W-:Y:S01]  /*11ae0*/  HMMA.16816.F32.BF16 R16, R104.reuse, R122, R16 ;  /* 0x0000007a6810723c */ /* 0x040fe20000041810 */
[----:B------:R3:W4:Y:S01]  /*11af0*/  MUFU.EX2 R178, R3 ;  /* 0x0000000300b27308 */ /* 0x0007220000000800 */
[----:B------:R-:W-:Y:S06]  /*11b00*/  LDSM.16.MT88.4 R120, [R188+0x4900] ;  /* 0x00490000bc78783b */ /* 0x000fec0000004200 */
[C---:B-1----:R-:W-:Y:S08]  /*11b10*/  HMMA.16816.F32.BF16 R20, R104.reuse, R108, R20 ;  /* 0x0000006c6814723c */ /* 0x042ff00000041814 */
[C---:B------:R-:W-:Y:S01]  /*11b20*/  HMMA.16816.F32.BF16 R24, R104.reuse, R110, R24 ;  /* 0x0000006e6818723c */ /* 0x040fe20000041818 */
[----:B------:R-:W1:Y:S07]  /*11b30*/  LDSM.16.MT88.4 R108, [R185+0x4900] ;  /* 0x00490000b96c783b */ /* 0x000e6e0000004200 */
[C---:B------:R-:W-:Y:S04]  /*11b40*/  HMMA.16816.F32.BF16 R28, R104.reuse, R124, R28 ;  /* 0x0000007c681c723c */ /* 0x040fe8000004181c */
[--C-:B---3--:R-:W-:Y:S04]  /*11b50*/  FFMA.FTZ R3, R154, c[0x0][0x2d0], -R101.reuse ;  /* 0x0000b4009a037a23 */ /* 0x108fe80000010865 */
[C---:B------:R-:W-:Y:S01]  /*11b60*/  HMMA.16816.F32.BF16 R32, R104.reuse, R126, R32 ;  /* 0x0000007e6820723c */ /* 0x040fe20000041820 */
[----:B------:R3:W-:Y:S01]  /*11b70*/  MUFU.EX2 R177, R3 ;  /* 0x0000000300b17308 */ /* 0x0007e20000000800 */
[----:B------:R-:W-:Y:S06]  /*11b80*/  LDSM.16.MT88.4 R124, [R186+0x1100] ;  /* 0x00110000ba7c783b */ /* 0x000fec0000004200 */
[C---:B------:R-:W-:Y:S08]  /*11b90*/  HMMA.16816.F32.BF16 R36, R104.reuse, R128, R36 ;  /* 0x000000806824723c */ /* 0x040ff00000041824 */
[C---:B------:R-:W-:Y:S01]  /*11ba0*/  HMMA.16816.F32.BF16 R40, R104.reuse, R130, R40 ;  /* 0x000000826828723c */ /* 0x040fe20000041828 */
[----:B------:R-:W-:Y:S07]  /*11bb0*/  LDSM.16.MT88.4 R128, [R187+0x1100] ;  /* 0x00110000bb80783b */ /* 0x000fee0000004200 */
[C---:B------:R-:W-:Y:S04]  /*11bc0*/  HMMA.16816.F32.BF16 R44, R104.reuse, R132, R44 ;  /* 0x00000084682c723c */ /* 0x040fe8000004182c */
[----:B---3--:R-:W-:Y:S02]  /*11bd0*/  FFMA.FTZ R3, R155, c[0x0][0x2d0], -R101 ;  /* 0x0000b4009b037a23 */ /* 0x008fe40000010865 */
[----:B------:R-:W-:Y:S02]  /*11be0*/  LDSM.16.MT88.4 R152, [R187+0x3900] ;  /* 0x00390000bb98783b */ /* 0x000fe40000004200 */
[C---:B------:R-:W-:Y:S01]  /*11bf0*/  HMMA.16816.F32.BF16 R48, R104.reuse, R134, R48 ;  /* 0x000000866830723c */ /* 0x040fe20000041830 */
[----:B------:R3:W5:Y:S05]  /*11c00*/  MUFU.EX2 R176, R3 ;  /* 0x0000000300b07308 */ /* 0x00076a0000000800 */
[----:B------:R-:W-:Y:S02]  /*11c10*/  LDSM.16.MT88.4 R132, [R186+0x3100] ;  /* 0x00310000ba84783b */ /* 0x000fe40000004200 */
[C---:B------:R-:W-:Y:S08]  /*11c20*/  HMMA.16816.F32.BF16 R52, R104.reuse, R140, R52 ;  /* 0x0000008c6834723c */ /* 0x040ff00000041834 */
[C---:B------:R-:W-:Y:S01]  /*11c30*/  HMMA.16816.F32.BF16 R56, R104.reuse, R142, R56 ;  /* 0x0000008e6838723c */ /* 0x040fe20000041838 */
[----:B------:R-:W-:Y:S07]  /*11c40*/  LDSM.16.MT88.4 R140, [R185+0x3900] ;  /* 0x00390000b98c783b */ /* 0x000fee0000004200 */
[C---:B--2---:R-:W-:Y:S04]  /*11c50*/  HMMA.16816.F32.BF16 R60, R104.reuse, R112, R60 ;  /* 0x00000070683c723c */ /* 0x044fe8000004183c */
[--C-:B---3--:R-:W-:Y:S04]  /*11c60*/  FFMA.FTZ R3, R158, c[0x0][0x2d0], -R103.reuse ;  /* 0x0000b4009e037a23 */ /* 0x108fe80000010867 */
[C---:B------:R-:W-:Y:S01]  /*11c70*/  HMMA.16816.F32.BF16 R64, R104.reuse, R114, R64 ;  /* 0x000000726840723c */ /* 0x040fe20000041840 */
[----:B------:R2:W-:Y:S01]  /*11c80*/  MUFU.EX2 R175, R3 ;  /* 0x0000000300af7308 */ /* 0x0005e20000000800 */
[----:B------:R-:W3:Y:S06]  /*11c90*/  LDSM.16.MT88.4 R112, [R187+0x4900] ;  /* 0x00490000bb70783b */ /* 0x000eec0000004200 */
[C---:B-1----:R-:W-:Y:S08]  /*11ca0*/  HMMA.16816.F32.BF16 R68, R104.reuse, R108, R68 ;  /* 0x0000006c6844723c */ /* 0x042ff00000041844 */
[C---:B------:R-:W-:Y:S01]  /*11cb0*/  HMMA.16816.F32.BF16 R72, R104.reuse, R110, R72 ;  /* 0x0000006e6848723c */ /* 0x040fe20000041848 */
[----:B------:R-:W1:Y:S07]  /*11cc0*/  LDSM.16.MT88.4 R108, [R185+0x1100] ;  /* 0x00110000b96c783b */ /* 0x000e6e0000004200 */
[C---:B------:R-:W-:Y:S04]  /*11cd0*/  HMMA.16816.F32.BF16 R76, R104.reuse, R116, R76 ;  /* 0x00000074684c723c */ /* 0x040fe8000004184c */
[--C-:B--2---:R-:W-:Y:S04]  /*11ce0*/  FFMA.FTZ R3, R159, c[0x0][0x2d0], -R103.reuse ;  /* 0x0000b4009f037a23 */ /* 0x104fe80000010867 */
[C---:B------:R-:W-:Y:S01]  /*11cf0*/  HMMA.16816.F32.BF16 R80, R104.reuse, R118, R80 ;  /* 0x000000766850723c */ /* 0x040fe20000041850 */
[----:B------:R2:W1:Y:S01]  /*11d00*/  MUFU.EX2 R174, R3 ;  /* 0x0000000300ae7308 */ /* 0x0004620000000800 */
[----:B------:R-:W1:Y:S06]  /*11d10*/  LDSM.16.MT88.4 R116, [R188+0x1100] ;  /* 0x00110000bc74783b */ /* 0x000e6c0000004200 */
[C---:B------:R-:W-:Y:S08]  /*11d20*/  HMMA.16816.F32.BF16 R84, R104.reuse, R120, R84 ;  /* 0x000000786854723c */ /* 0x040ff00000041854 */
[C---:B------:R-:W-:Y:S01]  /*11d30*/  HMMA.16816.F32.BF16 R88, R104.reuse, R122, R88 ;  /* 0x0000007a6858723c */ /* 0x040fe20000041858 */
[----:B------:R-:W1:Y:S07]  /*11d40*/  LDSM.16.MT88.4 R120, [R185+0x3100] ;  /* 0x00310000b978783b */ /* 0x000e6e0000004200 */
[C---:B---3--:R-:W-:Y:S04]  /*11d50*/  HMMA.16816.F32.BF16 R92, R104.reuse, R112, R92 ;  /* 0x00000070685c723c */ /* 0x048fe8000004185c */
[--C-:B--2---:R-:W-:Y:S02]  /*11d60*/  FFMA.FTZ R3, R157, c[0x0][0x2d0], -R103.reuse ;  /* 0x0000b4009d037a23 */ /* 0x104fe40000010867 */
[----:B------:R-:W-:Y:S02]  /*11d70*/  LDSM.16.MT88.4 R156, [R185+0x5900] ;  /* 0x00590000b99c783b */ /* 0x000fe40000004200 */
[----:B------:R-:W-:Y:S01]  /*11d80*/  HMMA.16816.F32.BF16 R96, R104, R114, R96 ;  /* 0x000000726860723c */ /* 0x000fe20000041860 */
[----:B------:R2:W-:Y:S05]  /*11d90*/  MUFU.EX2 R173, R3 ;  /* 0x0000000300ad7308 */ /* 0x0005ea0000000800 */
[----:B------:R-:W-:Y:S01]  /*11da0*/  LDSM.16.MT88.4 R112, [R185+0x5100] ;  /* 0x00510000b970783b */ /* 0x000fe20000004200 */
[----:B----4-:R-:W-:Y:S02]  /*11db0*/  F2FP.BF16.PACK_AB R104, R178, R179 ;  /* 0x000000b3b268723e */ /* 0x010fe400000010ff */
[----:B-----5:R-:W-:Y:S03]  /*11dc0*/  F2FP.BF16.PACK_AB R106, R176, R177 ;  /* 0x000000b1b06a723e */ /* 0x020fe600000010ff */
[----:B-1----:R-:W-:Y:S01]  /*11dd0*/  F2FP.BF16.PACK_AB R105, R174, R175 ;  /* 0x000000afae69723e */ /* 0x002fe200000010ff */
[----:B--2---:R-:W-:Y:S04]  /*11de0*/  FFMA.FTZ R3, R160, c[0x0][0x2d0], -R103 ;  /* 0x0000b400a0037a23 */ /* 0x004fe80000010867 */
[----:B------:R1:W2:Y:S02]  /*11df0*/  MUFU.EX2 R172, R3 ;  /* 0x0000000300ac7308 */ /* 0x0002a40000000800 */
[--C-:B-1----:R-:W-:Y:S01]  /*11e00*/  FFMA.FTZ R3, R161, c[0x0][0x2d0], -R101.reuse ;  /* 0x0000b400a1037a23 */ /* 0x102fe20000010865 */
[----:B--2---:R-:W-:Y:S07]  /*11e10*/  F2FP.BF16.PACK_AB R107, R172, R173 ;  /* 0x000000adac6b723e */ /* 0x004fee00000010ff */
[----:B------:R1:W-:Y:S01]  /*11e20*/  MUFU.EX2 R171, R3 ;  /* 0x0000000300ab7308 */ /* 0x0003e20000000800 */
[C---:B------:R-:W-:Y:S08]  /*11e30*/  HMMA.16816.F32.BF16 R4, R104.reuse, R108, R4 ;  /* 0x0000006c6804723c */ /* 0x040ff00000041804 */
[C---:B------:R-:W-:Y:S01]  /*11e40*/  HMMA.16816.F32.BF16 R8, R104.reuse, R110, R8 ;  /* 0x0000006e6808723c */ /* 0x040fe20000041808 */
[----:B------:R-:W2:Y:S07]  /*11e50*/  LDSM.16.MT88.4 R108, [R187+0x3100] ;  /* 0x00310000bb6c783b */ /* 0x000eae0000004200 */
[C---:B------:R-:W-:Y:S04]  /*11e60*/  HMMA.16816.F32.BF16 R12, R104.reuse, R124, R12 ;  /* 0x0000007c680c723c */ /* 0x040fe8000004180c */
[--C-:B-1----:R-:W-:Y:S04]  /*11e70*/  FFMA.FTZ R3, R163, c[0x0][0x2d0], -R101.reuse ;  /* 0x0000b400a3037a23 */ /* 0x102fe80000010865 */
[C---:B------:R-:W-:Y:S01]  /*11e80*/  HMMA.16816.F32.BF16 R16, R104.reuse, R126, R16 ;  /* 0x0000007e6810723c */ /* 0x040fe20000041810 */
[----:B------:R1:W3:Y:S01]  /*11e90*/  MUFU.EX2 R170, R3 ;  /* 0x0000000300aa7308 */ /* 0x0002e20000000800 */
[----:B------:R-:W-:Y:S06]  /*11ea0*/  LDSM.16.MT88.4 R124, [R188+0x1900] ;  /* 0x00190000bc7c783b */ /* 0x000fec0000004200 */
[C---:B------:R-:W-:Y:S08]  /*11eb0*/  HMMA.16816.F32.BF16 R20, R104.reuse, R116, R20 ;  /* 0x000000746814723c */ /* 0x040ff00000041814 */
[C---:B------:R-:W-:Y:S01]  /*11ec0*/  HMMA.16816.F32.BF16 R24, R104.reuse, R118, R24 ;  /* 0x000000766818723c */ /* 0x040fe20000041818 */
[----:B------:R-:W4:Y:S07]  /*11ed0*/  LDSM.16.MT88.4 R116, [R186+0x5100] ;  /* 0x00510000ba74783b */ /* 0x000f2e0000004200 */
[C---:B------:R-:W-:Y:S04]  /*11ee0*/  HMMA.16816.F32.BF16 R28, R104.reuse, R128, R28 ;  /* 0x00000080681c723c */ /* 0x040fe8000004181c */
[--C-:B-1----:R-:W-:Y:S04]  /*11ef0*/  FFMA.FTZ R3, R162, c[0x0][0x2d0], -R101.reuse ;  /* 0x0000b400a2037a23 */ /* 0x102fe80000010865 */
[C---:B------:R-:W-:Y:S01]  /*11f00*/  HMMA.16816.F32.BF16 R32, R104.reuse, R130, R32 ;  /* 0x000000826820723c */ /* 0x040fe20000041820 */
[----:B------:R1:W-:Y:S07]  /*11f10*/  MUFU.EX2 R169, R3 ;  /* 0x0000000300a97308 */ /* 0x0003ee0000000800 */
[C---:B------:R-:W-:Y:S08]  /*11f20*/  HMMA.16816.F32.BF16 R36, R104.reuse, R120, R36 ;  /* 0x000000786824723c */ /* 0x040ff00000041824 */
[C---:B------:R-:W-:Y:S01]  /*11f30*/  HMMA.16816.F32.BF16 R40, R104.reuse, R122, R40 ;  /* 0x0000007a6828723c */ /* 0x040fe20000041828 */
[----:B------:R-:W5:Y:S07]  /*11f40*/  LDSM.16.MT88.4 R120, [R188+0x5100] ;  /* 0x00510000bc78783b */ /* 0x000f6e0000004200 */
[C---:B------:R-:W-:Y:S04]  /*11f50*/  HMMA.16816.F32.BF16 R44, R104.reuse, R132, R44 ;  /* 0x00000084682c723c */ /* 0x040fe8000004182c */
[----:B-1----:R-:W-:Y:S04]  /*11f60*/  FFMA.FTZ R3, R164, c[0x0][0x2d0], -R101 ;  /* 0x0000b400a4037a23 */ /* 0x002fe80000010865 */
[C---:B------:R-:W-:Y:S01]  /*11f70*/  HMMA.16816.F32.BF16 R48, R104.reuse, R134, R48 ;  /* 0x000000866830723c */ /* 0x040fe20000041830 */
[----:B------:R1:W1:Y:S01]  /*11f80*/  MUFU.EX2 R163, R3 ;  /* 0x0000000300a37308 */ /* 0x0002620000000800 */
[----:B------:R-:W-:Y:S06]  /*11f90*/  LDSM.16.MT88.4 R132, [R187+0x1900] ;  /* 0x00190000bb84783b */ /* 0x000fec0000004200 */
[C---:B------:R-:W-:Y:S07]  /*11fa0*/  HMMA.16816.F32.BF16 R52, R104.reuse, R136, R52 ;  /* 0x000000886834723c */ /* 0x040fee0000041834 */
[----:B---3--:R-:W-:Y:S01]  /*11fb0*/  F2FP.BF16.PACK_AB R136, R170, R171 ;  /* 0x000000abaa88723e */ /* 0x008fe200000010ff */
[C---:B------:R-:W-:Y:S08]  /*11fc0*/  HMMA.16816.F32.BF16 R56, R104.reuse, R138, R56 ;  /* 0x0000008a6838723c */ /* 0x040ff00000041838 */
[C---:B--2---:R-:W-:Y:S04]  /*11fd0*/  HMMA.16816.F32.BF16 R60, R104.reuse, R108, R60 ;  /* 0x0000006c683c723c */ /* 0x044fe8000004183c */
[--C-:B-1----:R-:W-:Y:S01]  /*11fe0*/  FFMA.FTZ R3, R165, c[0x0][0x2d0], -R103.reuse ;  /* 0x0000b400a5037a23 */ /* 0x102fe20000010867 */
[----:B------:R-:W-:Y:S03]  /*11ff0*/  F2FP.BF16.PACK_AB R138, R163, R169 ;  /* 0x000000a9a38a723e */ /* 0x000fe600000010ff */
[C---:B------:R-:W-:Y:S01]  /*12000*/  HMMA.16816.F32.BF16 R64, R104.reuse, R110, R64 ;  /* 0x0000006e6840723c */ /* 0x040fe20000041840 */
[----:B------:R1:W-:Y:S01]  /*12010*/  MUFU.EX2 R162, R3 ;  /* 0x0000000300a27308 */ /* 0x0003e20000000800 */
[----:B------:R-:W2:Y:S06]  /*12020*/  LDSM.16.MT88.4 R108, [R187+0x5100] ;  /* 0x00510000bb6c783b */ /* 0x000eac0000004200 */
[C---:B------:R-:W-:Y:S08]  /*12030*/  HMMA.16816.F32.BF16 R68, R104.reuse, R112, R68 ;  /* 0x000000706844723c */ /* 0x040ff00000041844 */
[C---:B------:R-:W-:Y:S01]  /*12040*/  HMMA.16816.F32.BF16 R72, R104.reuse, R114, R72 ;  /* 0x000000726848723c */ /* 0x040fe20000041848 */
[----:B------:R-:W3:Y:S07]  /*12050*/  LDSM.16.MT88.4 R112, [R185+0x1900] ;  /* 0x00190000b970783b */ /* 0x000eee0000004200 */
[C---:B----4-:R-:W-:Y:S04]  /*12060*/  HMMA.16816.F32.BF16 R76, R104.reuse, R116, R76 ;  /* 0x00000074684c723c */ /* 0x050fe8000004184c */
[--C-:B-1----:R-:W-:Y:S04]  /*12070*/  FFMA.FTZ R3, R167, c[0x0][0x2d0], -R103.reuse ;  /* 0x0000b400a7037a23 */ /* 0x102fe80000010867 */
[C---:B------:R-:W-:Y:S01]  /*12080*/  HMMA.16816.F32.BF16 R80, R104.reuse, R118, R80 ;  /* 0x000000766850723c */ /* 0x040fe20000041850 */
[----:B------:R1:W4:Y:S01]  /*12090*/  MUFU.EX2 R161, R3 ;  /* 0x0000000300a17308 */ /* 0x0003220000000800 */
[----:B------:R-:W3:Y:S06]  /*120a0*/  LDSM.16.MT88.4 R116, [R186+0x1900] ;  /* 0x00190000ba74783b */ /* 0x000eec0000004200 */
[C---:B-----5:R-:W-:Y:S08]  /*120b0*/  HMMA.16816.F32.BF16 R84, R104.reuse, R120, R84 ;  /* 0x000000786854723c */ /* 0x060ff00000041854 */
[C---:B------:R-:W-:Y:S08]  /*120c0*/  HMMA.16816.F32.BF16 R88, R104.reuse, R122, R88 ;  /* 0x0000007a6858723c */ /* 0x040ff00000041858 */
[C---:B--2---:R-:W-:Y:S04]  /*120d0*/  HMMA.16816.F32.BF16 R92, R104.reuse, R108, R92 ;  /* 0x0000006c685c723c */ /* 0x044fe8000004185c */
[--C-:B-1----:R-:W-:Y:S01]  /*120e0*/  FFMA.FTZ R3, R166, c[0x0][0x2d0], -R103.reuse ;  /* 0x0000b400a6037a23 */ /* 0x102fe20000010867 */
[----:B----4-:R-:W-:Y:S03]  /*120f0*/  F2FP.BF16.PACK_AB R137, R161, R162 ;  /* 0x000000a2a189723e */ /* 0x010fe600000010ff */
[----:B------:R-:W-:Y:S01]  /*12100*/  HMMA.16816.F32.BF16 R96, R104, R110, R96 ;  /* 0x0000006e6860723c */ /* 0x000fe20000041860 */
[----:B------:R1:W-:Y:S03]  /*12110*/  MUFU.EX2 R160, R3 ;  /* 0x0000000300a07308 */ /* 0x0003e60000000800 */
[----:B-1----:R-:W-:Y:S01]  /*12120*/  FFMA.FTZ R3, R168, c[0x0][0x2d0], -R103 ;  /* 0x0000b400a8037a23 */ /* 0x002fe20000010867 */
[----:B------:R-:W-:Y:S06]  /*12130*/  MOV R103, R100 ;  /* 0x0000006400677202 */ /* 0x000fec0000000f00 */
[----:B------:R-:W1:Y:S02]  /*12140*/  MUFU.EX2 R101, R3 ;  /* 0x0000000300657308 */ /* 0x000e640000000800 */
[----:B-1----:R-:W-:Y:S01]  /*12150*/  F2FP.BF16.PACK_AB R139, R101, R160 ;  /* 0x000000a0658b723e */ /* 0x002fe200000010ff */
[----:B------:R-:W-:Y:S02]  /*12160*/  FADD.FTZ R3, R218, R2 ;  /* 0x00000002da037221 */ /* 0x000fe40000010000 */
[----:B------:R-:W-:Y:S02]  /*12170*/  FADD.FTZ R2, R212, R0 ;  /* 0x00000000d4027221 */ /* 0x000fe40000010000 */
[----:B------:R-:W-:Y:S02]  /*12180*/  FADD.FTZ R0, R217, R3 ;  /* 0x00000003d9007221 */ /* 0x000fe40000010000 */
[C---:B---3--:R-:W-:Y:S01]  /*12190*/  HMMA.16816.F32.BF16 R104, R136.reuse, R112, R4 ;  /* 0x000000708868723c */ /* 0x048fe20000041804 */
[----:B------:R-:W1:Y:S04]  /*121a0*/  LDSM.16.MT88.4 R4, [R186+0x5900] ;  /* 0x00590000ba04783b */ /* 0x000e680000004200 */
[----:B------:R-:W-:Y:S02]  /*121b0*/  FADD.FTZ R2, R211, R2 ;  /* 0x00000002d3027221 */ /* 0x000fe40000010000 */
[----:B------:R-:W-:Y:S01]  /*121c0*/  FADD.FTZ R0, R216, R0 ;  /* 0x00000000d8007221 */ /* 0x000fe20000010000 */
[C---:B------:R-:W-:Y:S01]  /*121d0*/  HMMA.16816.F32.BF16 R108, R136.reuse, R114, R8 ;  /* 0x00000072886c723c */ /* 0x040fe20000041808 */
[----:B------:R-:W2:Y:S03]  /*121e0*/  LDSM.16.MT88.4 R8, [R188+0x5900] ;  /* 0x00590000bc08783b */ /* 0x000ea60000004200 */
[----:B------:R-:W-:Y:S02]  /*121f0*/  FADD.FTZ R2, R210, R2 ;  /* 0x00000002d2027221 */ /* 0x000fe40000010000 */
[----:B------:R-:W-:Y:S02]  /*12200*/  FADD.FTZ R0, R209, R0 ;  /* 0x00000000d1007221 */ /* 0x000fe40000010000 */
[C---:B------:R-:W-:Y:S01]  /*12210*/  HMMA.16816.F32.BF16 R112, R136.reuse, R116, R12 ;  /* 0x000000748870723c */ /* 0x040fe2000004180c */
[----:B------:R-:W3:Y:S03]  /*12220*/  LDSM.16.MT88.4 R12, [R187+0x5900] ;  /* 0x00590000bb0c783b */ /* 0x000ee60000004200 */
        /* <DEDUP_REMOVED lines=33> */
[----:B------:R-:W-:Y:S01]  /*12440*/  FADD.FTZ R221, R101, R0 ;  /* 0x0000000065dd7221 */ /* 0x000fe20000010000 */
[----:B------:R-:W-:Y:S03]  /*12450*/  MOV R101, R102 ;  /* 0x0000006600657202 */ /* 0x000fe60000000f00 */
[C---:B------:R-:W-:Y:S08]  /*12460*/  HMMA.16816.F32.BF16 R60, R136.reuse, R152, R60 ;  /* 0x00000098883c723c */ /* 0x040ff0000004183c */
[C---:B------:R-:W-:Y:S08]  /*12470*/  HMMA.16816.F32.BF16 R64, R136.reuse, R154, R64 ;  /* 0x0000009a8840723c */ /* 0x040ff00000041840 */
[C---:B------:R-:W-:Y:S08]  /*12480*/  HMMA.16816.F32.BF16 R68, R136.reuse, R156, R68 ;  /* 0x0000009c8844723c */ /* 0x040ff00000041844 */
[C---:B------:R-:W-:Y:S08]  /*12490*/  HMMA.16816.F32.BF16 R72, R136.reuse, R158, R72 ;  /* 0x0000009e8848723c */ /* 0x040ff00000041848 */
[C---:B-1----:R-:W-:Y:S08]  /*124a0*/  HMMA.16816.F32.BF16 R76, R136.reuse, R4, R76 ;  /* 0x00000004884c723c */ /* 0x042ff0000004184c */
[C---:B------:R-:W-:Y:S08]  /*124b0*/  HMMA.16816.F32.BF16 R80, R136.reuse, R6, R80 ;  /* 0x000000068850723c */ /* 0x040ff00000041850 */
[C---:B--2---:R-:W-:Y:S08]  /*124c0*/  HMMA.16816.F32.BF16 R84, R136.reuse, R8, R84 ;  /* 0x000000088854723c */ /* 0x044ff00000041854 */
[C---:B------:R-:W-:Y:S08]  /*124d0*/  HMMA.16816.F32.BF16 R88, R136.reuse, R10, R88 ;  /* 0x0000000a8858723c */ /* 0x040ff00000041858 */
[C---:B---3--:R-:W-:Y:S08]  /*124e0*/  HMMA.16816.F32.BF16 R92, R136.reuse, R12, R92 ;  /* 0x0000000c885c723c */ /* 0x048ff0000004185c */
[----:B------:R-:W-:Y:S01]  /*124f0*/  HMMA.16816.F32.BF16 R96, R136, R14, R96 ;  /* 0x0000000e8860723c */ /* 0x000fe20000041860 */
[----:B------:R-:W-:-:S07]  /*12500*/  @P0 BRA `(.L_x_433) ;  /* 0xffffd05000000947 */ /* 0x000fce000383ffff */
.L_x_422:
[----:B------:R-:W-:-:S13]  /*12510*/  ISETP.GE.AND P0, PT, R201, R225, PT ;  /* 0x000000e1c900720c */ /* 0x000fda0003f06270 */
[----:B------:R-:W-:Y:S05]  /*12520*/  @!P0 BRA `(.L_x_434) ;  /* 0x0000398000008947 */ /* 0x000fea0003800000 */
[C---:B------:R-:W-:Y:S01]  /*12530*/  IADD3 R0, R214.reuse, 0x40, RZ ;  /* 0x00000040d6007810 */ /* 0x040fe20007ffe0ff */
[----:B------:R-:W-:Y:S01]  /*12540*/  IMAD.MOV.U32 R103, RZ, RZ, R100 ;  /* 0x000000ffff677224 */ /* 0x000fe200078e0064 */
[----:B------:R-:W-:Y:S01]  /*12550*/  ISETP.GE.AND P2, PT, R214, c[0x0][0x1d4], PT ;  /* 0x00007500d6007a0c */ /* 0x000fe20003f46270 */
[----:B------:R-:W-:Y:S01]  /*12560*/  IMAD.MOV.U32 R101, RZ, RZ, R102 ;  /* 0x000000ffff657224 */ /* 0x000fe200078e0066 */
[----:B------:R-:W-:Y:S02]  /*12570*/  ISETP.GE.AND P3, PT, R0, c[0x0][0x1d4], PT ;  /* 0x0000750000007a0c */ /* 0x000fe40003f66270 */
.L_x_452:
[----:B------:R-:W1:Y:S01]  /*12580*/  S2R R4, SR_CTAID.Y ;  /* 0x0000000000047919 */ /* 0x000e620000002600 */
[----:B------:R-:W-:Y:S04]  /*12590*/  DEPBAR.LE SB0, 0x0 ;  /* 0x000080000000791a */ /* 0x000fe80000000000 */
[----:B------:R-:W-:Y:S01]  /*125a0*/  WARPSYNC 0xffffffff ;  /* 0xffffffff00007948 */ /* 0x000fe20003800000 */
[----:B------:R-:W-:Y:S01]  /*125b0*/  BAR.SYNC.DEFER_BLOCKING 0x0 ;  /* 0x0000000000007b1d */ /* 0x000fe20000010000 */
[----:B------:R-:W-:Y:S01]  /*125c0*/  SHF.R.S32.HI R0, RZ, 0x1f, R205 ;  /* 0x0000001fff007819 */ /* 0x000fe200000114cd */
[----:B------:R-:W-:Y:S01]  /*125d0*/  IMAD.WIDE.U32 R2, R205, c[0x0][0x208], RZ ;  /* 0x00008200cd027a25 */ /* 0x000fe200078e00ff */
[----:B------:R-:W-:Y:S03]  /*125e0*/  SHF.R.S32.HI R5, RZ, 0x1f, R202 ;  /* 0x0000001fff057819 */ /* 0x000fe600000114ca */
[----:B------:R-:W-:Y:S02]  /*125f0*/  IMAD R0, R0, c[0x0][0x208], RZ ;  /* 0x0000820000007a24 */ /* 0x000fe400078e02ff */
[----:B------:R-:W-:Y:S02]  /*12600*/  IMAD R5, R5, c[0x0][0x218], RZ ;  /* 0x0000860005057a24 */ /* 0x000fe400078e02ff */
[----:B------:R-:W-:Y:S02]  /*12610*/  IMAD R0, R205, c[0x0][0x20c], R0 ;  /* 0x00008300cd007a24 */ /* 0x000fe400078e0200 */
[----:B------:R-:W-:Y:S03]  /*12620*/  IMAD R5, R202, c[0x0][0x21c], R5 ;  /* 0x00008700ca057a24 */ /* 0x000fe600078e0205 */
[----:B------:R-:W-:Y:S01]  /*12630*/  IADD3 R3, R3, R0, RZ ;  /* 0x0000000003037210 */ /* 0x000fe20007ffe0ff */
[----:B-1----:R-:W-:Y:S04]  /*12640*/  IMAD.WIDE.U32 R6, R4, c[0x0][0x210], RZ ;  /* 0x0000840004067a25 */ /* 0x002fe800078e00ff */
[----:B------:R-:W-:Y:S01]  /*12650*/  IMAD.WIDE.U32 R2, R202, c[0x0][0x218], R2 ;  /* 0x00008600ca027a25 */ /* 0x000fe200078e0002 */
[----:B------:R1:W2:Y:S04]  /*12660*/  LDSM.16.M88.4 R32, [R192+0xc100] ;  /* 0x00c10000c020783b */ /* 0x0002a80000000200 */
[----:B------:R-:W-:Y:S01]  /*12670*/  IADD3 R0, P0, R6, R2, RZ ;  /* 0x0000000206007210 */ /* 0x000fe20007f1e0ff */
[----:B------:R1:W3:Y:S03]  /*12680*/  LDSM.16.M88.4 R8, [R184+0x6100] ;  /* 0x00610000b808783b */ /* 0x0002e60000000200 */
[----:B------:R-:W-:Y:S01]  /*12690*/  IADD3.X R5, R240, R3, R5, P0, !PT ;  /* 0x00000003f0057210 */ /* 0x000fe200007fe405 */
[----:B------:R1:W4:Y:S01]  /*126a0*/  LDSM.16.M88.4 R16, [R184+0x6900] ;  /* 0x00690000b810783b */ /* 0x0003220000000200 */
[C---:B------:R-:W-:Y:S03]  /*126b0*/  LEA R6, P0, R0.reuse, c[0x0][0x1f8], 0x1 ;  /* 0x00007e0000067a11 */ /* 0x040fe600078008ff */
[----:B------:R1:W1:Y:S01]  /*126c0*/  LDSM.16.M88.4 R24, [R184+0x7100] ;  /* 0x00710000b818783b */ /* 0x0002620000000200 */
[----:B------:R-:W-:Y:S03]  /*126d0*/  LEA.HI.X R5, R0, c[0x0][0x1fc], R5, 0x1, P0 ;  /* 0x00007f0000057a11 */ /* 0x000fe600000f0c05 */
[----:B------:R1:W1:Y:S04]  /*126e0*/  LDSM.16.M88.4 R136, [R184+0x7900] ;  /* 0x00790000b888783b */ /* 0x0002680000000200 */
[----:B------:R1:W1:Y:S04]  /*126f0*/  LDSM.16.M88.4 R140, [R193+0xc100] ;  /* 0x00c10000c18c783b */ /* 0x0002680000000200 */
[----:B------:R1:W1:Y:S04]  /*12700*/  LDSM.16.M88.4 R144, [R191] ;  /* 0x00000000bf90783b */ /* 0x0002680000000200 */
[----:B------:R1:W1:Y:S04]  /*12710*/  LDSM.16.M88.4 R148, [R191+0x800] ;  /* 0x00080000bf94783b */ /* 0x0002680000000200 */
[----:B------:R1:W1:Y:S04]  /*12720*/  LDSM.16.M88.4 R152, [R191+0x1000] ;  /* 0x00100000bf98783b */ /* 0x0002680000000200 */
[----:B------:R1:W1:Y:S01]  /*12730*/  LDSM.16.M88.4 R156, [R191+0x1800] ;  /* 0x00180000bf9c783b */ /* 0x0002620000000200 */
[----:B------:R-:W-:-:S05]  /*12740*/  BRA.DIV ~URZ, `(.L_x_435) ;  /* 0x00007aa27f007947 */ /* 0x000fca000b800000 */
[----:B------:R4:W3:Y:S02]  /*12750*/  SHFL.IDX PT, R0, R5, RZ, 0x181f ;  /* 0x00181fff05007589 */ /* 0x0008e400000e0000 */
.L_x_505:
[----:B------:R-:W5:Y:S01]  /*12760*/  SHFL.IDX PT, R4, R6, RZ, 0x181f ;  /* 0x00181fff06047589 */ /* 0x000f6200000e0000 */
[C---:B------:R-:W-:Y:S01]  /*12770*/  SHF.L.U32 R206, R214.reuse, 0x1, RZ ;  /* 0x00000001d6ce7819 */ /* 0x040fe200000006ff */
[----:B------:R-:W-:Y:S01]  /*12780*/  BSSY B0, `(.L_x_436) ;  /* 0x000012a000007945 */ /* 0x000fe20003800000 */
[----:B------:R-:W-:Y:S02]  /*12790*/  SHF.L.U64.HI R197, R214, 0x1, R252 ;  /* 0x00000001d6c57819 */ /* 0x000fe400000102fc */
[C---:B------:R-:W-:Y:S02]  /*127a0*/  SHF.L.U32 R196, R245.reuse, 0x1, RZ ;  /* 0x00000001f5c47819 */ /* 0x040fe400000006ff */
[----:B------:R-:W-:Y:S01]  /*127b0*/  SHF.L.U64.HI R199, R245, 0x1, R248 ;  /* 0x00000001f5c77819 */ /* 0x000fe200000102f8 */
[----:B------:R5:W4:Y:S01]  /*127c0*/  SHFL.IDX PT, R2, R6, 0x1, 0x181f ;  /* 0x00381f0006027f89 */ /* 0x000b2200000e0000 */
[C---:B------:R-:W-:Y:S02]  /*127d0*/  SHF.L.U32 R198, R244.reuse, 0x1, RZ ;  /* 0x00000001f4c67819 */ /* 0x040fe400000006ff */
[----:B------:R-:W-:Y:S05]  /*127e0*/  SHF.L.U64.HI R200, R244, 0x1, R247 ;  /* 0x00000001f4c87819 */ /* 0x000fea00000102f7 */
[----:B------:R3:W2:Y:S01]  /*127f0*/  SHFL.IDX PT, R3, R5, 0x1, 0x181f ;  /* 0x00381f0005037f89 */ /* 0x0006a200000e0000 */
[----:B-----5:R-:W-:Y:S04]  /*12800*/  IADD3 R6, P0, R4, R206, RZ ;  /* 0x000000ce04067210 */ /* 0x020fe80007f1e0ff */
[----:B---3--:R-:W-:Y:S02]  /*12810*/  IADD3.X R7, R0, R197, RZ, P0, !PT ;  /* 0x000000c500077210 */ /* 0x008fe400007fe4ff */
[----:B------:R-:W-:Y:S03]  /*12820*/  IADD3 R12, P0, R4, R196, RZ ;  /* 0x000000c4040c7210 */ /* 0x000fe60007f1e0ff */
[----:B------:R3:W-:Y:S01]  /*12830*/  LDGSTS.E.BYPASS.LTC128B.128 [R204], [R6.64], !P2 ;  /* 0x0000000006cc7fae */ /* 0x0007e2000d101d46 */
[----:B------:R-:W-:Y:S02]  /*12840*/  IADD3.X R13, R0, R199, RZ, P0, !PT ;  /* 0x000000c7000d7210 */ /* 0x000fe400007fe4ff */
[----:B------:R-:W-:Y:S04]  /*12850*/  IADD3 R4, P0, R4, R198, RZ ;  /* 0x000000c604047210 */ /* 0x000fe80007f1e0ff */
[----:B----4-:R-:W-:Y:S01]  /*12860*/  IADD3.X R5, R0, R200, RZ, P0, !PT ;  /* 0x000000c800057210 */ /* 0x010fe200007fe4ff */
[----:B------:R4:W-:Y:S01]  /*12870*/  LDGSTS.E.BYPASS.LTC128B.128 [R204+0x2000], [R12.64], !P3 ;  /* 0x020000000ccc7fae */ /* 0x0009e2000d901d46 */
[C---:B------:R-:W-:Y:S04]  /*12880*/  IADD3 R20, P0, R2.reuse, R206, RZ ;  /* 0x000000ce02147210 */ /* 0x040fe80007f1e0ff */
[C---:B--2---:R-:W-:Y:S02]  /*12890*/  IADD3.X R21, R3.reuse, R197, RZ, P0, !PT ;  /* 0x000000c503157210 */ /* 0x044fe400007fe4ff */
[C---:B------:R-:W-:Y:S01]  /*128a0*/  IADD3 R14, P0, R2.reuse, R196, RZ ;  /* 0x000000c4020e7210 */ /* 0x040fe20007f1e0ff */
[----:B------:R3:W-:Y:S03]  /*128b0*/  LDGSTS.E.BYPASS.LTC128B.128 [R204+0x4000], [R4.64], !P5 ;  /* 0x0400000004cc7fae */ /* 0x0007e6000e901d46 */
[C---:B------:R-:W-:Y:S02]  /*128c0*/  IADD3.X R15, R3.reuse, R199, RZ, P0, !PT ;  /* 0x000000c7030f7210 */ /* 0x040fe400007fe4ff */
[----:B------:R-:W-:Y:S03]  /*128d0*/  IADD3 R2, P0, R2, R198, RZ ;  /* 0x000000c602027210 */ /* 0x000fe60007f1e0ff */
[----:B------:R2:W-:Y:S01]  /*128e0*/  LDGSTS.E.BYPASS.LTC128B.128 [R204+0x1000], [R20.64], !P2 ;  /* 0x0100000014cc7fae */ /* 0x0005e2000d101d46 */
[----:B------:R-:W-:Y:S02]  /*128f0*/  IADD3.X R3, R3, R200, RZ, P0, !PT ;  /* 0x000000c803037210 */ /* 0x000fe400007fe4ff */
[----:B------:R-:W-:Y:S05]  /*12900*/  ISETP.GT.AND P0, PT, R201, R225, PT ;  /* 0x000000e1c900720c */ /* 0x000fea0003f04270 */
[----:B------:R4:W-:Y:S08]  /*12910*/  LDGSTS.E.BYPASS.LTC128B.128 [R204+0x3000], [R14.64], !P3 ;  /* 0x030000000ecc7fae */ /* 0x0009f0000d901d46 */
[----:B------:R1:W-:Y:S01]  /*12920*/  LDGSTS.E.BYPASS.LTC128B.128 [R204+0x5000], [R2.64], !P5 ;  /* 0x0500000002cc7fae */ /* 0x0003e2000e901d46 */
[C---:B---3--:R-:W-:Y:S07]  /*12930*/  HMMA.16816.F32.BF16 R4, R32.reuse, R8, RZ ;  /* 0x000000082004723c */ /* 0x048fee00000418ff */
[----:B------:R-:W-:Y:S01]  /*12940*/  LDSM.16.M88.4 R160, [R195+0xc100] ;  /* 0x00c10000c3a0783b */ /* 0x000fe20000000200 */
[C---:B------:R-:W-:Y:S07]  /*12950*/  HMMA.16816.F32.BF16 R8, R32.reuse, R10, RZ ;  /* 0x0000000a2008723c */ /* 0x040fee00000418ff */
[----:B------:R-:W0:Y:S01]  /*12960*/  LDGDEPBAR ;  /* 0x00000000000079af */ /* 0x000e220000000000 */
[C---:B----4-:R-:W-:Y:S07]  /*12970*/  HMMA.16816.F32.BF16 R12, R32.reuse, R16, RZ ;  /* 0x00000010200c723c */ /* 0x050fee00000418ff */
[----:B------:R-:W3:Y:S01]  /*12980*/  LDSM.16.M88.4 R164, [R190+0x6100] ;  /* 0x00610000bea4783b */ /* 0x000ee20000000200 */
[C---:B------:R-:W-:Y:S07]  /*12990*/  HMMA.16816.F32.BF16 R16, R32.reuse, R18, RZ ;  /* 0x000000122010723c */ /* 0x040fee00000418ff */
[----:B------:R-:W-:Y:S01]  /*129a0*/  LDSM.16.M88.4 R168, [R190+0x7100] ;  /* 0x00710000bea8783b */ /* 0x000fe20000000200 */
[C---:B-12---:R-:W-:Y:S07]  /*129b0*/  HMMA.16816.F32.BF16 R20, R32.reuse, R24, RZ ;  /* 0x000000182014723c */ /* 0x046fee00000418ff */
[----:B------:R-:W-:Y:S01]  /*129c0*/  LDSM.16.M88.4 R172, [R190+0x7900] ;  /* 0x00790000beac783b */ /* 0x000fe20000000200 */
[C---:B------:R-:W-:Y:S07]  /*129d0*/  HMMA.16816.F32.BF16 R24, R32.reuse, R26, RZ ;  /* 0x0000001a2018723c */ /* 0x040fee00000418ff */
[----:B------:R-:W-:Y:S01]  /*129e0*/  LDSM.16.M88.4 R176, [R194+0xc100] ;  /* 0x00c10000c2b0783b */ /* 0x000fe20000000200 */
[C---:B------:R-:W-:Y:S07]  /*129f0*/  HMMA.16816.F32.BF16 R28, R32.reuse, R136, RZ ;  /* 0x00000088201c723c */ /* 0x040fee00000418ff */
[----:B------:R-:W-:Y:S01]  /*12a00*/  LDSM.16.M88.4 R180, [R189] ;  /* 0x00000000bdb4783b */ /* 0x000fe20000000200 */
[----:B------:R-:W-:Y:S07]  /*12a10*/  HMMA.16816.F32.BF16 R32, R32, R138, RZ ;  /* 0x0000008a2020723c */ /* 0x000fee00000418ff */
[----:B------:R-:W1:Y:S01]  /*12a20*/  LDSM.16.M88.4 R136, [R190+0x6900] ;  /* 0x00690000be88783b */ /* 0x000e620000000200 */
        /* <DEDUP_REMOVED lines=11> */
[----:B------:R-:W2:Y:S07]  /*12ae0*/  LDSM.16.M88.4 R140, [R189+0x800] ;  /* 0x00080000bd8c783b */ /* 0x000eae0000000200 */
        /* <DEDUP_REMOVED lines=94> */
[C---:B--2---:R-:W-:Y:S08]  /*130d0*/  HMMA.16816.F32.BF16 R12, R176.reuse, R140, R12 ;  /* 0x0000008cb00c723c */ /* 0x044ff0000004180c */
[C---:B------:R-:W-:Y:S08]  /*130e0*/  HMMA.16816.F32.BF16 R16, R176.reuse, R142, R16 ;  /* 0x0000008eb010723c */ /* 0x040ff00000041810 */
[C---:B------:R-:W-:Y:S08]  /*130f0*/  HMMA.16816.F32.BF16 R20, R176.reuse, R144, R20 ;  /* 0x00000090b014723c */ /* 0x040ff00000041814 */
[C---:B------:R-:W-:Y:S08]  /*13100*/  HMMA.16816.F32.BF16 R24, R176.reuse, R146, R24 ;  /* 0x00000092b018723c */ /* 0x040ff00000041818 */
[C---:B------:R-:W-:Y:S08]  /*13110*/  HMMA.16816.F32.BF16 R28, R176.reuse, R148, R28 ;  /* 0x00000094b01c723c */ /* 0x040ff0000004181c */
[----:B------:R-:W-:Y:S08]  /*13120*/  HMMA.16816.F32.BF16 R32, R176, R150, R32 ;  /* 0x00000096b020723c */ /* 0x000ff00000041820 */
[C---:B---3--:R-:W-:Y:S08]  /*13130*/  HMMA.16816.F32.BF16 R4, R160.reuse, R164, R4 ;  /* 0x000000a4a004723c */ /* 0x048ff00000041804 */
        /* <DEDUP_REMOVED lines=57> */
[----:B------:R2:W2:Y:S08]  /*134d0*/  MUFU.TANH R100, R21 ;  /* 0x0000001500647308 */ /* 0x0004b00000002400 */
[----:B-1----:R-:W-:Y:S02]  /*134e0*/  FMUL.FTZ R18, R28, c[0x0][0x320] ;  /* 0x0000c8001c127a20 */ /* 0x002fe40000410000 */
[----:B------:R1:W1:Y:S01]  /*134f0*/  MUFU.TANH R136, R22 ;  /* 0x0000001600887308 */ /* 0x0002620000002400 */
[----:B------:R-:W-:Y:S02]  /*13500*/  FMUL.FTZ R16, R29, c[0x0][0x320] ;  /* 0x0000c8001d107a20 */ /* 0x000fe40000410000 */
[----:B------:R-:W-:Y:S02]  /*13510*/  FMUL.FTZ R19, R31, c[0x0][0x320] ;  /* 0x0000c8001f137a20 */ /* 0x000fe40000410000 */
[----:B-----5:R-:W-:Y:S02]  /*13520*/  FMUL.FTZ R20, R30, c[0x0][0x320] ;  /* 0x0000c8001e147a20 */ /* 0x020fe40000410000 */
[----:B------:R-:W-:Y:S02]  /*13530*/  FMUL.FTZ R15, R32, c[0x0][0x320] ;  /* 0x0000c800200f7a20 */ /* 0x000fe40000410000 */
[----:B------:R-:W-:Y:S01]  /*13540*/  FMUL.FTZ R14, R33, c[0x0][0x320] ;  /* 0x0000c800210e7a20 */ /* 0x000fe20000410000 */
[----:B------:R3:W3:Y:S01]  /*13550*/  MUFU.TANH R140, R12 ;  /* 0x0000000c008c7308 */ /* 0x0006e20000002400 */
[----:B------:R-:W-:Y:S02]  /*13560*/  FMUL.FTZ R17, R34, c[0x0][0x320] ;  /* 0x0000c80022117a20 */ /* 0x000fe40000410000 */
[----:B------:R-:W-:Y:S02]  /*13570*/  FMUL.FTZ R35, R35, c[0x0][0x320] ;  /* 0x0000c80023237a20 */ /* 0x000fe40000410000 */
[----:B--2---:R-:W-:Y:S05]  /*13580*/  FMUL.FTZ R21, R25, c[0x0][0x320] ;  /* 0x0000c80019157a20 */ /* 0x004fea0000410000 */
[----:B------:R2:W2:Y:S01]  /*13590*/  MUFU.TANH R141, R13 ;  /* 0x0000000d008d7308 */ /* 0x0004a20000002400 */
[----:B-1----:R-:W-:Y:S09]  /*135a0*/  FMUL.FTZ R22, R24, c[0x0][0x320] ;  /* 0x0000c80018167a20 */ /* 0x002ff20000410000 */
        /* <DEDUP_REMOVED lines=44> */
.L_x_506:
[----:B------:R-:W-:-:S05]  /*13870*/  BRA.DIV ~URZ, `(.L_x_439) ;  /* 0x00006a727f007947 */ /* 0x000fca000b800000 */
[----:B------:R-:W4:Y:S02]  /*13880*/  SHFL.IDX PT, R0, R10, RZ, 0x181f ;  /* 0x00181fff0a007589 */ /* 0x000f2400000e0000 */
        /* <DEDUP_REMOVED lines=8> */
[----:B------:R3:W4:Y:S03]  /*13910*/  SHFL.IDX PT, R0, R10, 0x1, 0x181f ;  /* 0x00381f000a007f89 */ /* 0x00072600000e0000 */
[----:B------:R-:W-:Y:S01]  /*13920*/  IMAD.X R7, R4, 0x1, R200, P0 ;  /* 0x0000000104077824 */ /* 0x000fe200000e06c8 */
[----:B------:R3:W-:Y:S04]  /*13930*/  LDGSTS.E.BYPASS.LTC128B.128 [R203+0x8100], [R8.64], !P3 ;  /* 0x0810000008cb7fae */ /* 0x0007e8000d901d46 */
[----:B------:R3:W2:Y:S04]  /*13940*/  SHFL.IDX PT, R4, R5, 0x1, 0x181f ;  /* 0x00381f0005047f89 */ /* 0x0006a800000e0000 */
[----:B------:R3:W-:Y:S02]  /*13950*/  LDGSTS.E.BYPASS.LTC128B.128 [R203+0xa100], [R6.64], !P5 ;  /* 0x0a10000006cb7fae */ /* 0x0007e4000e901d46 */
.L_x_507:
[----:B---34-:R-:W-:Y:S05]  /*13960*/  IADD3 R8, P0, R0, R206, RZ ;  /* 0x000000ce00087210 */ /* 0x018fea0007f1e0ff */
[----:B--2---:R-:W-:Y:S01]  /*13970*/  IMAD.X R9, R4, 0x1, R197, P0 ;  /* 0x0000000104097824 */ /* 0x004fe200000e06c5 */
[----:B------:R-:W-:Y:S04]  /*13980*/  IADD3 R6, P0, R0, R196, RZ ;  /* 0x000000c400067210 */ /* 0x000fe80007f1e0ff */
[----:B------:R-:W-:Y:S01]  /*13990*/  @!PT LDS RZ, [RZ] ;  /* 0x00000000fffff984 */ /* 0x000fe20000000800 */
[----:B------:R-:W-:Y:S01]  /*139a0*/  @!PT LDS RZ, [RZ] ;  /* 0x00000000fffff984 */ /* 0x000fe20000000800 */
[----:B------:R-:W-:Y:S01]  /*139b0*/  @!PT LDS RZ, [RZ] ;  /* 0x00000000fffff984 */ /* 0x000fe20000000800 */
[----:B------:R2:W-:Y:S01]  /*139c0*/  LDGSTS.E.BYPASS.LTC128B.128 [R203+0x7100], [R8.64], !P2 ;  /* 0x0710000008cb7fae */ /* 0x0005e2000d101d46 */
[----:B------:R-:W-:Y:S01]  /*139d0*/  IMAD.X R7, R4, 0x1, R199, P0 ;  /* 0x0000000104077824 */ /* 0x000fe200000e06c7 */
[----:B------:R-:W-:Y:S04]  /*139e0*/  IADD3 R2, P0, R0, R198, RZ ;  /* 0x000000c600027210 */ /* 0x000fe80007f1e0ff */
[----:B------:R2:W-:Y:S01]  /*139f0*/  LDGSTS.E.BYPASS.LTC128B.128 [R203+0x9100], [R6.64], !P3 ;  /* 0x0910000006cb7fae */ /* 0x0005e2000d901d46 */
[----:B------:R-:W-:Y:S05]  /*13a00*/  IMAD.X R3, R4, 0x1, R200, P0 ;  /* 0x0000000104037824 */ /* 0x000fea00000e06c8 */
[----:B------:R2:W-:Y:S03]  /*13a10*/  LDGSTS.E.BYPASS.LTC128B.128 [R203+0xb100], [R2.64], !P5 ;  /* 0x0b10000002cb7fae */ /* 0x0005e6000e901d46 */
.L_x_437:
[----:B--234-:R-:W-:Y:S05]  /*13a20*/  BSYNC B0 ;  /* 0x0000000000007941 */ /* 0x01cfea0003800000 */
.L_x_436:
[----:B------:R-:W-:Y:S01]  /*13a30*/  ISETP.NE.AND P0, PT, R230, c[0x0][0x2c4], PT ;  /* 0x0000b100e6007a0c */ /* 0x000fe20003f05270 */
[----:B------:R-:W2:Y:S01]  /*13a40*/  LDL R4, [R1+0x4] ;  /* 0x0000040001047983 */ /* 0x000ea20000100800 */
[----:B------:R-:W-:Y:S01]  /*13a50*/  LOP3.LUT R3, RZ, c[0x0][0x324], RZ, 0x33, !PT ;  /* 0x0000c900ff037a12 */ /* 0x000fe200078e33ff */
[----:B------:R-:W-:Y:S03]  /*13a60*/  IMAD.SHL.U32 R5, R201, 0x40, RZ ;  /* 0x00000040c9057824 */ /* 0x000fe600078e00ff */
[----:B------:R-:W0:Y:S02]  /*13a70*/  LDGDEPBAR ;  /* 0x00000000000079af */ /* 0x000e240000000000 */
        /* <DEDUP_REMOVED lines=10> */
.L_x_508:
        /* <DEDUP_REMOVED lines=16> */
.L_x_443:
[----:B------:R-:W-:Y:S04]  /*13c20*/  MOV R8, 0x1 ;  /* 0x0000000100087802 */ /* 0x000fe80000000f00 */
[----:B------:R-:W-:Y:S11]  /*13c30*/  ISETP.NE.AND P0, PT, R8, c[0x0][0x32c], PT ;  /* 0x0000cb0008007a0c */ /* 0x000ff60003f05270 */
[----:B------:R-:W-:Y:S02]  /*13c40*/  @!UPT UIADD3 URZ, URZ, URZ, URZ ;  /* 0x0000003f3f3ff290 */ /* 0x000fe4000fffe03f */
[----:B------:R-:W-:Y:S05]  /*13c50*/  @P0 IMAD.HI.U32 R8, R3, c[0x0][0x330], RZ ;  /* 0x0000cc0003080a27 */ /* 0x000fea00078e00ff */
[----:B------:R-:W-:Y:S02]  /*13c60*/  @P0 SHF.R.U32.HI R3, RZ, c[0x0][0x334], R8 ;  /* 0x0000cd00ff030a19 */ /* 0x000fe40000011608 */
.L_x_444:
[----:B------:R-:W-:Y:S05]  /*13c70*/  BSYNC B0 ;  /* 0x0000000000007941 */ /* 0x000fea0003800000 */
.L_x_442:
[----:B------:R-:W-:Y:S04]  /*13c80*/  IMAD R3, R3, c[0x0][0x32c], -R5 ;  /* 0x0000cb0003037a24 */ /* 0x000fe800078e0a05 */
[----:B------:R-:W-:Y:S05]  /*13c90*/  IMAD.IADD R3, R3, 0x1, -R222 ;  /* 0x0000000103037824 */ /* 0x000fea00078e0ade */
[----:B------:R-:W-:Y:S02]  /*13ca0*/  IADD3 R8, R3, c[0x0][0x32c], RZ ;  /* 0x0000cb0003087a10 */ /* 0x000fe40007ffe0ff */
[----:B------:R-:W-:Y:S02]  /*13cb0*/  IMNMX R0, R0, R3, !PT ;  /* 0x0000000300007217 */ /* 0x000fe40007800200 */
[----:B------:R-:W-:Y:S02]  /*13cc0*/  IMNMX R2, R2, R8, PT ;  /* 0x0000000802027217 */ /* 0x000fe40003800200 */
.L_x_441:
        /* <DEDUP_REMOVED lines=51> */
.L_x_509:
        /* <DEDUP_REMOVED lines=16> */
.L_x_448:
[----:B-12---:R-:W-:Y:S04]  /*14100*/  MOV R4, 0x1 ;  /* 0x0000000100047802 */ /* 0x006fe80000000f00 */
[----:B------:R-:W-:Y:S11]  /*14110*/  ISETP.NE.AND P0, PT, R4, c[0x0][0x32c], PT ;  /* 0x0000cb0004007a0c */ /* 0x000ff60003f05270 */
[----:B------:R-:W-:Y:S02]  /*14120*/  @!UPT UIADD3 URZ, URZ, URZ, URZ ;  /* 0x0000003f3f3ff290 */ /* 0x000fe4000fffe03f */
[----:B------:R-:W-:Y:S05]  /*14130*/  @P0 IMAD.HI.U32 R4, R3, c[0x0][0x330], RZ ;  /* 0x0000cc0003040a27 */ /* 0x000fea00078e00ff */
[----:B------:R-:W-:Y:S02]  /*14140*/  @P0 SHF.R.U32.HI R3, RZ, c[0x0][0x334], R4 ;  /* 0x0000cd00ff030a19 */ /* 0x000fe40000011604 */
.L_x_449:
[----:B------:R-:W-:Y:S05]  /*14150*/  BSYNC B0 ;  /* 0x0000000000007941 */ /* 0x000fea0003800000 */
.L_x_447:
[----:B------:R-:W-:Y:S04]  /*14160*/  IMAD R5, R3, c[0x0][0x32c], -R5 ;  /* 0x0000cb0003057a24 */ /* 0x000fe800078e0a05 */
[----:B------:R-:W-:Y:S05]  /*14170*/  IMAD.IADD R5, R5, 0x1, -R222 ;  /* 0x0000000105057824 */ /* 0x000fea00078e0ade */
[----:B------:R-:W-:Y:S02]  /*14180*/  IADD3 R3, R5, c[0x0][0x32c], RZ ;  /* 0x0000cb0005037a10 */ /* 0x000fe40007ffe0ff */
[----:B------:R-:W-:Y:S02]  /*14190*/  IMNMX R0, R0, R5, !PT ;  /* 0x0000000500007217 */ /* 0x000fe40007800200 */
[----:B------:R-:W-:Y:S02]  /*141a0*/  IMNMX R2, R2, R3, PT ;  /* 0x0000000302027217 */ /* 0x000fe40003800200 */
.L_x_446:
        /* <DEDUP_REMOVED lines=82> */
.L_x_510:
[----:B--2---:R-:W-:Y:S01]  /*146d0*/  FMNMX.FTZ R102, R4, R0, !PT ;  /* 0x0000000004667209 */ /* 0x004fe20007810000 */
[----:B------:R-:W-:-:S05]  /*146e0*/  BRA.DIV ~URZ, `(.L_x_451) ;  /* 0x00005f527f007947 */ /* 0x000fca000b800000 */
[----:B-1----:R-:W-:Y:S04]  /*146f0*/  SHFL.BFLY PT, R4, R5, 0x2, 0x1f ;  /* 0x0c401f0005047f89 */ /* 0x002fe800000e0000 */
[----:B------:R-:W1:Y:S02]  /*14700*/  SHFL.BFLY PT, R2, R102, 0x1, 0x1f ;  /* 0x0c201f0066027f89 */ /* 0x000e6400000e0000 */
[----:B-1----:R-:W-:Y:S02]  /*14710*/  FMNMX.FTZ R102, R102, R2, !PT ;  /* 0x0000000266667209 */ /* 0x002fe40007810000 */
[----:B------:R-:W-:Y:S05]  /*14720*/  FMNMX.FTZ R4, R5, R4, !PT ;  /* 0x0000000405047209 */ /* 0x000fea0007810000 */
[----:B------:R1:W2:Y:S02]  /*14730*/  SHFL.BFLY PT, R0, R4, 0x1, 0x1f ;  /* 0x0c201f0004007f89 */ /* 0x0002a400000e0000 */
.L_x_511:
[C---:B------:R-:W-:Y:S01]  /*14740*/  FSETP.NEU.FTZ.AND P0, PT, R102.reuse, -INF , PT ;  /* 0xff8000006600780b */ /* 0x040fe20003f1d000 */
[----:B------:R-:W-:Y:S01]  /*14750*/  FMUL.FTZ R100, R102, c[0x0][0x2d0] ;  /* 0x0000b40066647a20 */ /* 0x000fe20000410000 */
        /* <DEDUP_REMOVED lines=14> */
[----:B------:R-:W-:Y:S02]  /*14840*/  FFMA.FTZ R101, R140, c[0x0][0x2d0], -R100 ;  /* 0x0000b4008c657a23 */ /* 0x000fe40000010864 */
[--C-:B------:R-:W-:Y:S02]  /*14850*/  FFMA.FTZ R6, R6, c[0x0][0x2d0], -R144.reuse ;  /* 0x0000b40006067a23 */ /* 0x100fe40000010890 */
[--C-:B------:R-:W-:Y:S02]  /*14860*/  FFMA.FTZ R8, R8, c[0x0][0x2d0], -R144.reuse ;  /* 0x0000b40008087a23 */ /* 0x100fe40000010890 */
[--C-:B------:R-:W-:Y:S02]  /*14870*/  FFMA.FTZ R7, R7, c[0x0][0x2d0], -R144.reuse ;  /* 0x0000b40007077a23 */ /* 0x100fe40000010890 */
[----:B------:R-:W-:Y:S01]  /*14880*/  FFMA.FTZ R9, R9, c[0x0][0x2d0], -R144 ;  /* 0x0000b40009097a23 */ /* 0x000fe20000010890 */
[----:B------:R1:W-:Y:S01]  /*14890*/  MUFU.EX2 R2, R0 ;  /* 0x0000000000027308 */ /* 0x0003e20000000800 */
[--C-:B------:R-:W-:Y:S02]  /*148a0*/  FFMA.FTZ R10, R10, c[0x0][0x2d0], -R100.reuse ;  /* 0x0000b4000a0a7a23 */ /* 0x100fe40000010864 */
[--C-:B------:R-:W-:Y:S07]  /*148b0*/  FFMA.FTZ R11, R11, c[0x0][0x2d0], -R100.reuse ;  /* 0x0000b4000b0b7a23 */ /* 0x100fee0000010864 */
[----:B------:R2:W-:Y:S10]  /*148c0*/  MUFU.EX2 R200, R13 ;  /* 0x0000000d00c87308 */ /* 0x0005f40000000800 */
[----:B------:R3:W-:Y:S01]  /*148d0*/  MUFU.EX2 R182, R101 ;  /* 0x0000006500b67308 */ /* 0x0007e20000000800 */
[----:B-1----:R-:W-:Y:S02]  /*148e0*/  FSEL R0, R3, RZ, P0 ;  /* 0x000000ff03007208 */ /* 0x002fe40000000000 */
[----:B------:R-:W-:Y:S03]  /*148f0*/  ISETP.GT.AND P0, PT, R201, R225, PT ;  /* 0x000000e1c900720c */ /* 0x000fe60003f04270 */
[----:B------:R-:W-:Y:S04]  /*14900*/  FADD.FTZ R0, -R0, R103 ;  /* 0x0000006700007221 */ /* 0x000fe80000010100 */
[----:B------:R-:W1:Y:S01]  /*14910*/  MUFU.EX2 R199, R10 ;  /* 0x0000000a00c77308 */ /* 0x000e620000000800 */
[----:B------:R-:W-:Y:S01]  /*14920*/  FMUL.FTZ R0, R0, c[0x0][0x2d0] ;  /* 0x0000b40000007a20 */ /* 0x000fe20000410000 */
[----:B--2---:R-:W2:Y:S08]  /*14930*/  LDSM.16.MT88.4 R12, [R185+0x100] ;  /* 0x00010000b90c783b */ /* 0x004eb00000004200 */
[----:B------:R-:W4:Y:S01]  /*14940*/  MUFU.EX2 R206, R11 ;  /* 0x0000000b00ce7308 */ /* 0x000f220000000800 */
[--C-:B---3--:R-:W-:Y:S09]  /*14950*/  FFMA.FTZ R101, R141, c[0x0][0x2d0], -R100.reuse ;  /* 0x0000b4008d657a23 */ /* 0x108ff20000010864 */
[----:B------:R-:W-:Y:S10]  /*14960*/  MUFU.EX2 R198, R6 ;  /* 0x0000000600c67308 */ /* 0x000ff40000000800 */
[----:B------:R-:W3:Y:S10]  /*14970*/  MUFU.EX2 R197, R8 ;  /* 0x0000000800c57308 */ /* 0x000ef40000000800 */
[----:B------:R-:W-:Y:S10]  /*14980*/  MUFU.EX2 R196, R7 ;  /* 0x0000000700c47308 */ /* 0x000ff40000000800 */
[----:B------:R-:W-:Y:S10]  /*14990*/  MUFU.EX2 R183, R9 ;  /* 0x0000000900b77308 */ /* 0x000ff40000000800 */
[----:B------:R-:W5:Y:S10]  /*149a0*/  MUFU.EX2 R0, R0 ;  /* 0x0000000000007308 */ /* 0x000f740000000800 */
[----:B------:R1:W1:Y:S02]  /*149b0*/  MUFU.EX2 R181, R101 ;  /* 0x0000006500b57308 */ /* 0x0002640000000800 */
[--C-:B-1----:R-:W-:Y:S01]  /*149c0*/  FFMA.FTZ R101, R143, c[0x0][0x2d0], -R100.reuse ;  /* 0x0000b4008f657a23 */ /* 0x102fe20000010864 */
[----:B------:R-:W-:Y:S01]  /*149d0*/  F2FP.BF16.PACK_AB R136, R207, R199 ;  /* 0x000000c7cf88723e */ /* 0x000fe200000010ff */
[----:B------:R-:W-:Y:S01]  /*149e0*/  FMUL.FTZ R4, R2, R104 ;  /* 0x0000006802047220 */ /* 0x000fe20000410000 */
[----:B----4-:R-:W-:Y:S01]  /*149f0*/  F2FP.BF16.PACK_AB R138, R200, R206 ;  /* 0x000000cec88a723e */ /* 0x010fe200000010ff */
[----:B------:R-:W-:Y:S01]  /*14a00*/  FMUL.FTZ R5, R2, R105 ;  /* 0x0000006902057220 */ /* 0x000fe20000410000 */
[----:B---3--:R-:W-:Y:S01]  /*14a10*/  F2FP.BF16.PACK_AB R137, R197, R198 ;  /* 0x000000c6c589723e */ /* 0x008fe200000010ff */
[C---:B-----5:R-:W-:Y:S01]  /*14a20*/  FMUL.FTZ R6, R0.reuse, R106 ;  /* 0x0000006a00067220 */ /* 0x060fe20000410000 */
        /* <DEDUP_REMOVED lines=22> */
[----:B-1----:R-:W-:Y:S02]  /*14b90*/  FFMA.FTZ R101, R146, c[0x0][0x2d0], -R100 ;  /* 0x0000b40092657a23 */ /* 0x002fe40000010864 */
        /* <DEDUP_REMOVED lines=47> */
[C---:B------:R-:W-:Y:S02]  /*14e90*/  FMUL.FTZ R48, R2.reuse, R48 ;  /* 0x0000003002307220 */ /* 0x040fe40000410000 */
        /* <DEDUP_REMOVED lines=17> */
[----:B-1----:R-:W-:Y:S02]  /*14fb0*/  FFMA.FTZ R101, R148, c[0x0][0x2d0], -R144 ;  /* 0x0000b40094657a23 */ /* 0x002fe40000010890 */
[C---:B------:R-:W-:Y:S02]  /*14fc0*/  FMUL.FTZ R60, R2.reuse, R60 ;  /* 0x0000003c023c7220 */ /* 0x040fe40000410000 */
[----:B------:R1:W3:Y:S01]  /*14fd0*/  MUFU.EX2 R175, R101 ;  /* 0x0000006500af7308 */ /* 0x0002e20000000800 */
[C---:B------:R-:W-:Y:S01]  /*14fe0*/  HMMA.16816.F32.BF16 R56, R136.reuse, R106, R56 ;  /* 0x0000006a8838723c */ /* 0x040fe20000041838 */
[----:B------:R-:W2:Y:S02]  /*14ff0*/  LDSM.16.MT88.4 R104, [R186+0x4100] ;  /* 0x00410000ba68783b */ /* 0x000ea40000004200 */
[----:B------:R-:W-:Y:S02]  /*15000*/  FMUL.FTZ R61, R2, R61 ;  /* 0x0000003d023d7220 */ /* 0x000fe40000410000 */
[C---:B------:R-:W-:Y:S02]  /*15010*/  FMUL.FTZ R62, R0.reuse, R62 ;  /* 0x0000003e003e7220 */ /* 0x040fe40000410000 */
[----:B------:R-:W-:Y:S02]  /*15020*/  FMUL.FTZ R63, R0, R63 ;  /* 0x0000003f003f7220 */ /* 0x000fe40000410000 */
[C---:B------:R-:W-:Y:S03]  /*15030*/  FMUL.FTZ R64, R2.reuse, R64 ;  /* 0x0000004002407220 */ /* 0x040fe60000410000 */
[----:B------:R-:W-:Y:S02]  /*15040*/  FMUL.FTZ R65, R2, R65 ;  /* 0x0000004102417220 */ /* 0x000fe40000410000 */
[C---:B-----5:R-:W-:Y:S03]  /*15050*/  HMMA.16816.F32.BF16 R60, R136.reuse, R108, R60 ;  /* 0x0000006c883c723c */ /* 0x060fe6000004183c */
[C---:B------:R-:W-:Y:S02]  /*15060*/  FMUL.FTZ R66, R0.reuse, R66 ;  /* 0x0000004200427220 */ /* 0x040fe40000410000 */
[----:B------:R-:W-:Y:S02]  /*15070*/  FMUL.FTZ R67, R0, R67 ;  /* 0x0000004300437220 */ /* 0x000fe40000410000 */
[C---:B------:R-:W-:Y:S02]  /*15080*/  FMUL.FTZ R68, R2.reuse, R68 ;  /* 0x0000004402447220 */ /* 0x040fe40000410000 */
[--C-:B-1----:R-:W-:Y:S03]  /*15090*/  FFMA.FTZ R101, R153, c[0x0][0x2d0], -R100.reuse ;  /* 0x0000b40099657a23 */ /* 0x102fe60000010864 */
[C---:B------:R-:W-:Y:S01]  /*150a0*/  HMMA.16816.F32.BF16 R64, R136.reuse, R110, R64 ;  /* 0x0000006e8840723c */ /* 0x040fe20000041840 */
[----:B------:R-:W1:Y:S01]  /*150b0*/  LDSM.16.MT88.4 R108, [R188+0x4100] ;  /* 0x00410000bc6c783b */ /* 0x000e620000004200 */
[----:B------:R5:W-:Y:S01]  /*150c0*/  MUFU.EX2 R174, R101 ;  /* 0x0000006500ae7308 */ /* 0x000be20000000800 */
[----:B------:R-:W-:Y:S02]  /*150d0*/  FMUL.FTZ R69, R2, R69 ;  /* 0x0000004502457220 */ /* 0x000fe40000410000 */
[C---:B------:R-:W-:Y:S02]  /*150e0*/  FMUL.FTZ R70, R0.reuse, R70 ;  /* 0x0000004600467220 */ /* 0x040fe40000410000 */
[----:B------:R-:W-:Y:S02]  /*150f0*/  FMUL.FTZ R71, R0, R71 ;  /* 0x0000004700477220 */ /* 0x000fe40000410000 */
[C---:B------:R-:W-:Y:S03]  /*15100*/  FMUL.FTZ R72, R2.reuse, R72 ;  /* 0x0000004802487220 */ /* 0x040fe60000410000 */
[----:B------:R-:W-:Y:S02]  /*15110*/  FMUL.FTZ R73, R2, R73 ;  /* 0x0000004902497220 */ /* 0x000fe40000410000 */
        /* <DEDUP_REMOVED lines=23> */
[C---:B------:R-:W-:Y:S01]  /*15290*/  FMUL.FTZ R88, R2.reuse, R88 ;  /* 0x0000005802587220 */ /* 0x040fe20000410000 */
        /* <DEDUP_REMOVED lines=19> */
[----:B-1----:R-:W-:Y:S04]  /*153d0*/  FFMA.FTZ R101, R156, c[0x0][0x2d0], -R100 ;  /* 0x0000b4009c657a23 */ /* 0x002fe80000010864 */
[----:B------:R1:W3:Y:S01]  /*153e0*/  MUFU.EX2 R171, R101 ;  /* 0x0000006500ab7308 */ /* 0x0002e20000000800 */
[----:B------:R-:W-:Y:S01]  /*153f0*/  HMMA.16816.F32.BF16 R96, R136, R114, R96 ;  /* 0x000000728860723c */ /* 0x000fe20000041860 */
[----:B------:R-:W4:Y:S07]  /*15400*/  LDSM.16.MT88.4 R112, [R187+0x2900] ;  /* 0x00290000bb70783b */ /* 0x000f2e0000004200 */
[C---:B------:R-:W-:Y:S01]  /*15410*/  HMMA.16816.F32.BF16 R4, R104.reuse, R116, R4 ;  /* 0x000000746804723c */ /* 0x040fe20000041804 */
[----:B------:R-:W-:Y:S07]  /*15420*/  LDSM.16.MT88.4 R136, [R188+0x3100] ;  /* 0x00310000bc88783b */ /* 0x000fee0000004200 */
[C---:B------:R-:W-:Y:S01]  /*15430*/  HMMA.16816.F32.BF16 R8, R104.reuse, R118, R8 ;  /* 0x000000766808723c */ /* 0x040fe20000041808 */
[----:B------:R-:W-:Y:S03]  /*15440*/  LDSM.16.MT88.4 R116, [R186+0x4900] ;  /* 0x00490000ba74783b */ /* 0x000fe60000004200 */
[--C-:B-1----:R-:W-:Y:S04]  /*15450*/  FFMA.FTZ R101, R149, c[0x0][0x2d0], -R144.reuse ;  /* 0x0000b40095657a23 */ /* 0x102fe80000010890 */
[C---:B------:R-:W-:Y:S01]  /*15460*/  HMMA.16816.F32.BF16 R12, R104.reuse, R120, R12 ;  /* 0x00000078680c723c */ /* 0x040fe2000004180c */
[----:B------:R1:W-:Y:S07]  /*15470*/  MUFU.EX2 R170, R101 ;  /* 0x0000006500aa7308 */ /* 0x0003ee0000000800 */
        /* <DEDUP_REMOVED lines=15> */
[----:B------:R-:W-:Y:S01]  /*15570*/  LDSM.16.MT88.4 R148, [R188+0x3900] ;  /* 0x00390000bc94783b */ /* 0x000fe20000004200 */
[----:B------:R1:W-:Y:S06]  /*15580*/  MUFU.EX2 R168, R101 ;  /* 0x0000006500a87308 */ /* 0x0003ec0000000800 */
[C---:B------:R-:W-:Y:S01]  /*15590*/  HMMA.16816.F32.BF16 R48, R104.reuse, R134, R48 ;  /* 0x000000866830723c */ /* 0x040fe20000041830 */
[----:B------:R-:W-:Y:S07]  /*155a0*/  LDSM.16.MT88.4 R132, [R186+0x3100] ;  /* 0x00310000ba84783b */ /* 0x000fee0000004200 */
[C---:B------:R-:W-:Y:S08]  /*155b0*/  HMMA.16816.F32.BF16 R52, R104.reuse, R140, R52 ;  /* 0x0000008c6834723c */ /* 0x040ff00000041834 */
[C---:B------:R-:W-:Y:S01]  /*155c0*/  HMMA.16816.F32.BF16 R56, R104.reuse, R142, R56 ;  /* 0x0000008e6838723c */ /* 0x040fe20000041838 */
[----:B------:R-:W-:Y:S03]  /*155d0*/  LDSM.16.MT88.4 R140, [R185+0x3900] ;  /* 0x00390000b98c783b */ /* 0x000fe60000004200 */
[----:B-1----:R-:W-:Y:S04]  /*155e0*/  FFMA.FTZ R101, R152, c[0x0][0x2d0], -R144 ;  /* 0x0000b40098657a23 */ /* 0x002fe80000010890 */
        /* <DEDUP_REMOVED lines=28> */
[----:B------:R-:W-:Y:S07]  /*157b0*/  MUFU.EX2 R163, R101 ;  /* 0x0000006500a37308 */ /* 0x000fee0000000800 */
[C---:B------:R-:W-:Y:S01]  /*157c0*/  HMMA.16816.F32.BF16 R8, R104.reuse, R110, R8 ;  /* 0x0000006e6808723c */ /* 0x040fe20000041808 */
[----:B------:R-:W1:Y:S02]  /*157d0*/  LDSM.16.MT88.4 R108, [R187+0x3100] ;  /* 0x00310000bb6c783b */ /* 0x000e640000004200 */
[----:B------:R2:W-:Y:S05]  /*157e0*/  MUFU.EX2 R162, R100 ;  /* 0x0000006400a27308 */ /* 0x0005ea0000000800 */
[C---:B------:R-:W-:Y:S08]  /*157f0*/  HMMA.16816.F32.BF16 R12, R104.reuse, R124, R12 ;  /* 0x0000007c680c723c */ /* 0x040ff0000004180c */
[C---:B------:R-:W-:Y:S01]  /*15800*/  HMMA.16816.F32.BF16 R16, R104.reuse, R126, R16 ;  /* 0x0000007e6810723c */ /* 0x040fe20000041810 */
[----:B------:R-:W-:Y:S07]  /*15810*/  LDSM.16.MT88.4 R124, [R188+0x1900] ;  /* 0x00190000bc7c783b */ /* 0x000fee0000004200 */
[C---:B------:R-:W-:Y:S04]  /*15820*/  HMMA.16816.F32.BF16 R20, R104.reuse, R116, R20 ;  /* 0x000000746814723c */ /* 0x040fe80000041814 */
[--C-:B--2---:R-:W-:Y:S04]  /*15830*/  FFMA.FTZ R100, R158, c[0x0][0x2d0], -R144.reuse ;  /* 0x0000b4009e647a23 */ /* 0x104fe80000010890 */
[C---:B------:R-:W-:Y:S01]  /*15840*/  HMMA.16816.F32.BF16 R24, R104.reuse, R118, R24 ;  /* 0x000000766818723c */ /* 0x040fe20000041818 */
[----:B------:R-:W2:Y:S01]  /*15850*/  LDSM.16.MT88.4 R116, [R186+0x5100] ;  /* 0x00510000ba74783b */ /* 0x000ea20000004200 */
[----:B------:R4:W-:Y:S06]  /*15860*/  MUFU.EX2 R161, R100 ;  /* 0x0000006400a17308 */ /* 0x0009ec0000000800 */
[C---:B------:R-:W-:Y:S08]  /*15870*/  HMMA.16816.F32.BF16 R28, R104.reuse, R128, R28 ;  /* 0x00000080681c723c */ /* 0x040ff0000004181c */
[C---:B------:R-:W-:Y:S08]  /*15880*/  HMMA.16816.F32.BF16 R32, R104.reuse, R130, R32 ;  /* 0x000000826820723c */ /* 0x040ff00000041820 */
[C---:B------:R-:W-:Y:S04]  /*15890*/  HMMA.16816.F32.BF16 R36, R104.reuse, R120, R36 ;  /* 0x000000786824723c */ /* 0x040fe80000041824 */
[--C-:B----4-:R-:W-:Y:S04]  /*158a0*/  FFMA.FTZ R100, R159, c[0x0][0x2d0], -R144.reuse ;  /* 0x0000b4009f647a23 */ /* 0x110fe80000010890 */
[C---:B------:R-:W-:Y:S01]  /*158b0*/  HMMA.16816.F32.BF16 R40, R104.reuse, R122, R40 ;  /* 0x0000007a6828723c */ /* 0x040fe20000041828 */
[----:B------:R-:W4:Y:S01]  /*158c0*/  LDSM.16.MT88.4 R120, [R188+0x5100] ;  /* 0x00510000bc78783b */ /* 0x000f220000004200 */
[----:B------:R5:W1:Y:S06]  /*158d0*/  MUFU.EX2 R103, R100 ;  /* 0x0000006400677308 */ /* 0x000a6c0000000800 */
[C---:B------:R-:W-:Y:S08]  /*158e0*/  HMMA.16816.F32.BF16 R44, R104.reuse, R132, R44 ;  /* 0x00000084682c723c */ /* 0x040ff0000004182c */
[C---:B------:R-:W-:Y:S01]  /*158f0*/  HMMA.16816.F32.BF16 R48, R104.reuse, R134, R48 ;  /* 0x000000866830723c */ /* 0x040fe20000041830 */
[----:B------:R-:W-:Y:S07]  /*15900*/  LDSM.16.MT88.4 R132, [R187+0x1900] ;  /* 0x00190000bb84783b */ /* 0x000fee0000004200 */
[C---:B------:R-:W-:Y:S04]  /*15910*/  HMMA.16816.F32.BF16 R52, R104.reuse, R136, R52 ;  /* 0x000000886834723c */ /* 0x040fe80000041834 */
[--C-:B-----5:R-:W-:Y:S03]  /*15920*/  FFMA.FTZ R100, R160, c[0x0][0x2d0], -R144.reuse ;  /* 0x0000b400a0647a23 */ /* 0x120fe60000010890 */
[----:B---3--:R-:W-:Y:S01]  /*15930*/  F2FP.BF16.PACK_AB R136, R165, R166 ;  /* 0x000000a6a588723e */ /* 0x008fe200000010ff */
[C---:B------:R-:W-:Y:S01]  /*15940*/  HMMA.16816.F32.BF16 R56, R104.reuse, R138, R56 ;  /* 0x0000008a6838723c */ /* 0x040fe20000041838 */
[----:B------:R3:W-:Y:S03]  /*15950*/  MUFU.EX2 R101, R100 ;  /* 0x0000006400657308 */ /* 0x0007e60000000800 */
[----:B-1----:R-:W-:Y:S03]  /*15960*/  F2FP.BF16.PACK_AB R137, R103, R161 ;  /* 0x000000a16789723e */ /* 0x002fe600000010ff */
[----:B------:R-:W-:Y:S01]  /*15970*/  F2FP.BF16.PACK_AB R138, R162, R163 ;  /* 0x000000a3a28a723e */ /* 0x000fe200000010ff */
[C---:B------:R-:W-:Y:S08]  /*15980*/  HMMA.16816.F32.BF16 R60, R104.reuse, R108, R60 ;  /* 0x0000006c683c723c */ /* 0x040ff0000004183c */
[C---:B------:R-:W-:Y:S01]  /*15990*/  HMMA.16816.F32.BF16 R64, R104.reuse, R110, R64 ;  /* 0x0000006e6840723c */ /* 0x040fe20000041840 */
[----:B------:R-:W1:Y:S07]  /*159a0*/  LDSM.16.MT88.4 R108, [R187+0x5100] ;  /* 0x00510000bb6c783b */ /* 0x000e6e0000004200 */
[C---:B------:R-:W-:Y:S04]  /*159b0*/  HMMA.16816.F32.BF16 R68, R104.reuse, R112, R68 ;  /* 0x000000706844723c */ /* 0x040fe80000041844 */
[----:B---3--:R-:W-:Y:S02]  /*159c0*/  FFMA.FTZ R100, R157, c[0x0][0x2d0], -R144 ;  /* 0x0000b4009d647a23 */ /* 0x008fe40000010890 */
[----:B------:R-:W-:Y:S02]  /*159d0*/  LDSM.16.MT88.4 R144, [R186+0x3900] ;  /* 0x00390000ba90783b */ /* 0x000fe40000004200 */
[C---:B------:R-:W-:Y:S02]  /*159e0*/  HMMA.16816.F32.BF16 R72, R104.reuse, R114, R72 ;  /* 0x000000726848723c */ /* 0x040fe40000041848 */
[----:B------:R-:W3:Y:S04]  /*159f0*/  MUFU.EX2 R100, R100 ;  /* 0x0000006400647308 */ /* 0x000ee80000000800 */
[----:B------:R-:W5:Y:S02]  /*15a00*/  LDSM.16.MT88.4 R112, [R185+0x1900] ;  /* 0x00190000b970783b */ /* 0x000f640000004200 */
[C---:B--2---:R-:W-:Y:S06]  /*15a10*/  HMMA.16816.F32.BF16 R76, R104.reuse, R116, R76 ;  /* 0x00000074684c723c */ /* 0x044fec000004184c */
[----:B------:R-:W-:Y:S02]  /*15a20*/  LDSM.16.MT88.4 R156, [R185+0x5900] ;  /* 0x00590000b99c783b */ /* 0x000fe40000004200 */
[C---:B------:R-:W-:Y:S06]  /*15a30*/  HMMA.16816.F32.BF16 R80, R104.reuse, R118, R80 ;  /* 0x000000766850723c */ /* 0x040fec0000041850 */
[----:B------:R-:W2:Y:S02]  /*15a40*/  LDSM.16.MT88.4 R116, [R186+0x1900] ;  /* 0x00190000ba74783b */ /* 0x000ea40000004200 */
[C---:B----4-:R-:W-:Y:S04]  /*15a50*/  HMMA.16816.F32.BF16 R84, R104.reuse, R120, R84 ;  /* 0x000000786854723c */ /* 0x050fe80000041854 */
[----:B---3--:R-:W-:Y:S04]  /*15a60*/  F2FP.BF16.PACK_AB R139, R100, R101 ;  /* 0x00000065648b723e */ /* 0x008fe800000010ff */
[C---:B------:R-:W-:Y:S08]  /*15a70*/  HMMA.16816.F32.BF16 R88, R104.reuse, R122, R88 ;  /* 0x0000007a6858723c */ /* 0x040ff00000041858 */
[C---:B-1----:R-:W-:Y:S08]  /*15a80*/  HMMA.16816.F32.BF16 R92, R104.reuse, R108, R92 ;  /* 0x0000006c685c723c */ /* 0x042ff0000004185c */
[----:B------:R-:W-:Y:S08]  /*15a90*/  HMMA.16816.F32.BF16 R96, R104, R110, R96 ;  /* 0x0000006e6860723c */ /* 0x000ff00000041860 */
[C---:B-----5:R-:W-:Y:S01]  /*15aa0*/  HMMA.16816.F32.BF16 R104, R136.reuse, R112, R4 ;  /* 0x000000708868723c */ /* 0x060fe20000041804 */
[----:B------:R-:W1:Y:S07]  /*15ab0*/  LDSM.16.MT88.4 R4, [R186+0x5900] ;  /* 0x00590000ba04783b */ /* 0x000e6e0000004200 */
[C---:B------:R-:W-:Y:S01]  /*15ac0*/  HMMA.16816.F32.BF16 R108, R136.reuse, R114, R8 ;  /* 0x00000072886c723c */ /* 0x040fe20000041808 */
[----:B------:R-:W3:Y:S07]  /*15ad0*/  LDSM.16.MT88.4 R8, [R188+0x5900] ;  /* 0x00590000bc08783b */ /* 0x000eee0000004200 */
[C---:B--2---:R-:W-:Y:S01]  /*15ae0*/  HMMA.16816.F32.BF16 R112, R136.reuse, R116, R12 ;  /* 0x000000748870723c */ /* 0x044fe2000004180c */
[----:B------:R-:W2:Y:S07]  /*15af0*/  LDSM.16.MT88.4 R12, [R187+0x5900] ;  /* 0x00590000bb0c783b */ /* 0x000eae0000004200 */
        /* <DEDUP_REMOVED lines=43> */
[C---:B---3--:R-:W-:Y:S04]  /*15db0*/  HMMA.16816.F32.BF16 R84, R136.reuse, R8, R84 ;  /* 0x000000088854723c */ /* 0x048fe80000041854 */
[----:B------:R-:W-:Y:S02]  /*15dc0*/  FADD.FTZ R2, R165, R2 ;  /* 0x00000002a5027221 */ /* 0x000fe40000010000 */
[----:B------:R-:W-:Y:S01]  /*15dd0*/  FADD.FTZ R0, R103, R0 ;  /* 0x0000000067007221 */ /* 0x000fe20000010000 */
[-C--:B------:R-:W-:Y:S01]  /*15de0*/  MOV R103, R3.reuse ;  /* 0x0000000300677202 */ /* 0x080fe20000000f00 */
[C---:B------:R-:W-:Y:S04]  /*15df0*/  HMMA.16816.F32.BF16 R88, R136.reuse, R10, R88 ;  /* 0x0000000a8858723c */ /* 0x040fe80000041858 */
[----:B------:R-:W-:Y:S02]  /*15e00*/  FADD.FTZ R4, R163, R2 ;  /* 0x00000002a3047221 */ /* 0x000fe40000010000 */
[----:B------:R-:W-:Y:S01]  /*15e10*/  FADD.FTZ R2, R101, R0 ;  /* 0x0000000065027221 */ /* 0x000fe20000010000 */
[----:B------:R-:W-:Y:S01]  /*15e20*/  IADD3 R0, R201, -0x1, RZ ;  /* 0xffffffffc9007810 */ /* 0x000fe20007ffe0ff */
[C---:B--2---:R-:W-:Y:S04]  /*15e30*/  HMMA.16816.F32.BF16 R92, R136.reuse, R12, R92 ;  /* 0x0000000c885c723c */ /* 0x044fe8000004185c */
[----:B------:R-:W-:Y:S01]  /*15e40*/  FADD.FTZ R220, R162, R4 ;  /* 0x00000004a2dc7221 */ /* 0x000fe20000010000 */
[----:B------:R-:W-:Y:S01]  /*15e50*/  MOV R201, R0 ;  /* 0x0000000000c97202 */ /* 0x000fe20000000f00 */
[----:B------:R-:W-:Y:S01]  /*15e60*/  FADD.FTZ R221, R100, R2 ;  /* 0x0000000264dd7221 */ /* 0x000fe20000010000 */
[----:B------:R-:W-:Y:S01]  /*15e70*/  MOV R100, R3 ;  /* 0x0000000300647202 */ /* 0x000fe20000000f00 */
[----:B------:R-:W-:Y:S04]  /*15e80*/  HMMA.16816.F32.BF16 R96, R136, R14, R96 ;  /* 0x0000000e8860723c */ /* 0x000fe80000041860 */
[----:B------:R-:W-:Y:S04]  /*15e90*/  MOV R101, R102 ;  /* 0x0000006600657202 */ /* 0x000fe80000000f00 */
[----:B------:R-:W-:-:S11]  /*15ea0*/  @P0 BRA `(.L_x_452) ;  /* 0xffffc6d000000947 */ /* 0x000fd6000383ffff */
.L_x_434:
[----:B------:R-:W-:Y:S05]  /*15eb0*/  BRA.DIV ~URZ, `(.L_x_453) ;  /* 0x000048627f007947 */ /* 0x000fea000b800000 */
[----:B------:R1:W2:Y:S02]  /*15ec0*/  SHFL.BFLY PT, R5, R220, 0x2, 0x1f ;  /* 0x0c401f00dc057f89 */ /* 0x0002a400000e0000 */
.L_x_512:
[----:B--2---:R-:W-:Y:S01]  /*15ed0*/  FADD.FTZ R5, R5, R220 ;  /* 0x000000dc05057221 */ /* 0x004fe20000010000 */
[----:B------:R-:W-:Y:S05]  /*15ee0*/  BRA.DIV ~URZ, `(.L_x_454) ;  /* 0x000048927f007947 */ /* 0x000fea000b800000 */
[----:B------:R-:W2:Y:S04]  /*15ef0*/  SHFL.BFLY PT, R4, R221, 0x2, 0x1f ;  /* 0x0c401f00dd047f89 */ /* 0x000ea800000e0000 */
[----:B------:R-:W3:Y:S01]  /*15f00*/  SHFL.BFLY PT, R0, R5, 0x1, 0x1f ;  /* 0x0c201f0005007f89 */ /* 0x000ee200000e0000 */
[----:B--2---:R-:W-:-:S02]  /*15f10*/  FADD.FTZ R4, R4, R221 ;  /* 0x000000dd04047221 */ /* 0x004fc40000010000 */
[----:B---3--:R-:W-:-:S03]  /*15f20*/  FADD.FTZ R5, R5, R0 ;  /* 0x0000000005057221 */ /* 0x008fc60000010000 */
[----:B------:R2:W3:Y:S04]  /*15f30*/  SHFL.BFLY PT, R3, R4, 0x1, 0x1f ;  /* 0x0c201f0004037f89 */ /* 0x0004e800000e0000 */
.L_x_513:
[----:B------:R-:W-:Y:S01]  /*15f40*/  FSETP.NE.FTZ.AND P1, PT, R5, RZ, PT ;  /* 0x000000ff0500720b */ /* 0x000fe20003f35000 */
[----:B---3--:R-:W-:Y:S01]  /*15f50*/  FADD.FTZ R3, R3, R4 ;  /* 0x0000000403037221 */ /* 0x008fe20000010000 */
[----:B------:R-:W-:Y:S02]  /*15f60*/  MOV R2, RZ ;  /* 0x000000ff00027202 */ /* 0x000fe40000000f00 */
[----:B------:R-:W-:Y:S02]  /*15f70*/  MOV R0, RZ ;  /* 0x000000ff00007202 */ /* 0x000fe40000000f00 */
[----:B------:R-:W-:Y:S02]  /*15f80*/  FSETP.NE.FTZ.AND P0, PT, R3, RZ, PT ;  /* 0x000000ff0300720b */ /* 0x000fe40003f15000 */
[----:B------:R-:W-:-:S05]  /*15f90*/  MOV R101, 0xff800000 ;  /* 0xff80000000657802 */ /* 0x000fca0000000f00 */
[----:B--2---:R-:W2:Y:S01]  /*15fa0*/  @P1 MUFU.LG2 R4, R5 ;  /* 0x0000000500041308 */ /* 0x004ea20000000c00 */
[----:B------:R-:W-:-:S07]  /*15fb0*/  @P1 MOV R9, 0x3f317218 ;  /* 0x3f31721800091802 */ /* 0x000fce0000000f00 */
[----:B------:R-:W3:Y:S01]  /*15fc0*/  @P1 MUFU.RCP R2, R5 ;  /* 0x0000000500021308 */ /* 0x000ee20000001000 */
[----:B--2---:R-:W-:-:S07]  /*15fd0*/  @P1 FMUL.FTZ R10, R4, 0.69314718246459960938 ;  /* 0x3f317218040a1820 */ /* 0x004fce0000410000 */
[----:B------:R-:W2:Y:S01]  /*15fe0*/  @P0 MUFU.RCP R0, R3 ;  /* 0x0000000300000308 */ /* 0x000ea20000001000 */
[----:B------:R-:W-:-:S04]  /*15ff0*/  @P1 FMUL.FTZ R4, R9, c[0x0][0x2d0] ;  /* 0x0000b40009041a20 */ /* 0x000fc80000410000 */
[----:B------:R-:W-:Y:S01]  /*16000*/  @P1 FFMA.FTZ R101, R4, R102, R10 ;  /* 0x0000006604651223 */ /* 0x000fe2000001000a */
[----:B------:R-:W-:Y:S01]  /*16010*/  PLOP3.LUT P1, PT, PT, PT, PT, 0x8, 0x0 ;  /* 0x000000000000781c */ /* 0x000fe20003f2e170 */
[C---:B---3--:R-:W-:Y:S02]  /*16020*/  FMUL.FTZ R104, R2.reuse, R104 ;  /* 0x0000006802687220 */ /* 0x048fe40000410000 */
        /* <DEDUP_REMOVED lines=18> */
[C---:B------:R-:W-:Y:S01]  /*16150*/  FMUL.FTZ R30, R2.reuse, R41 ;  /* 0x00000029021e7220 */ /* 0x040fe20000410000 */
[----:B------:R-:W-:Y:S01]  /*16160*/  MOV R41, 0xff800000 ;  /* 0xff80000000297802 */ /* 0x000fe20000000f00 */
        /* <DEDUP_REMOVED lines=27> */
[----:B------:R-:W-:Y:S02]  /*16320*/  FMUL.FTZ R14, R2, R97 ;  /* 0x00000061020e7220 */ /* 0x000fe40000410000 */
[----:B------:R3:W4:Y:S01]  /*16330*/  @P0 MUFU.LG2 R2, R3 ;  /* 0x0000000300020308 */ /* 0x0007220000000c00 */
[C---:B--2---:R-:W-:Y:S02]  /*16340*/  FMUL.FTZ R106, R0.reuse, R106 ;  /* 0x0000006a006a7220 */ /* 0x044fe40000410000 */
[C---:B------:R-:W-:Y:S02]  /*16350*/  FMUL.FTZ R107, R0.reuse, R107 ;  /* 0x0000006b006b7220 */ /* 0x040fe40000410000 */
[C---:B------:R-:W-:Y:S02]  /*16360*/  FMUL.FTZ R110, R0.reuse, R110 ;  /* 0x0000006e006e7220 */ /* 0x040fe40000410000 */
[C---:B------:R-:W-:Y:S02]  /*16370*/  FMUL.FTZ R111, R0.reuse, R111 ;  /* 0x0000006f006f7220 */ /* 0x040fe40000410000 */
[----:B------:R-:W-:-:S02]  /*16380*/  FMUL.FTZ R114, R0, R114 ;  /* 0x0000007200727220 */ /* 0x000fc40000410000 */
[C---:B------:R-:W-:Y:S02]  /*16390*/  FMUL.FTZ R115, R0.reuse, R115 ;  /* 0x0000007300737220 */ /* 0x040fe40000410000 */
[C---:B------:R-:W-:Y:S02]  /*163a0*/  FMUL.FTZ R118, R0.reuse, R118 ;  /* 0x0000007600767220 */ /* 0x040fe40000410000 */
[----:B------:R-:W-:Y:S01]  /*163b0*/  FMUL.FTZ R119, R0, R119 ;  /* 0x0000007700777220 */ /* 0x000fe20000410000 */
[----:B---3--:R-:W-:Y:S01]  /*163c0*/  @P0 MOV R3, 0x3f317218 ;  /* 0x3f31721800030802 */ /* 0x008fe20000000f00 */
[----:B----4-:R-:W-:Y:S02]  /*163d0*/  @P0 FMUL.FTZ R2, R2, 0.69314718246459960938 ;  /* 0x3f31721802020820 */ /* 0x010fe40000410000 */
[----:B------:R-:W-:Y:S02]  /*163e0*/  FMUL.FTZ R122, R0, R122 ;  /* 0x0000007a007a7220 */ /* 0x000fe40000410000 */
[----:B------:R-:W-:-:S02]  /*163f0*/  @P0 FMUL.FTZ R3, R3, c[0x0][0x2d0] ;  /* 0x0000b40003030a20 */ /* 0x000fc40000410000 */
        /* <DEDUP_REMOVED lines=38> */
[----:B------:R-:W-:Y:S02]  /*16660*/  FMUL.FTZ R99, R0, R99 ;  /* 0x0000006300637220 */ /* 0x000fe40000410000 */
[----:B------:R-:W-:Y:S02]  /*16670*/  @P0 FFMA.FTZ R41, R3, R100, R2 ;  /* 0x0000006403290223 */ /* 0x000fe40000010002 */
.L_x_361:
[----:B------:R-:W-:Y:S05]  /*16680*/  @P1 BRA `(.L_x_455) ;  /* 0x000016a000001947 */ /* 0x000fea0003800000 */
[----:B------:R-:W2:Y:S01]  /*16690*/  S2R R45, SR_TID.X ;  /* 0x00000000002d7919 */ /* 0x000ea20000002100 */
[----:B------:R-:W-:Y:S01]  /*166a0*/  F2FP.BF16.PACK_AB R38, R39, R38 ;  /* 0x000000262726723e */ /* 0x000fe200000010ff */
[----:B------:R-:W-:Y:S01]  /*166b0*/  WARPSYNC 0xffffffff ;  /* 0xffffffff00007948 */ /* 0x000fe20003800000 */
[----:B------:R-:W-:Y:S01]  /*166c0*/  F2FP.BF16.PACK_AB R31, R31, R36 ;  /* 0x000000241f1f723e */ /* 0x000fe200000010ff */
[----:B------:R-:W-:Y:S01]  /*166d0*/  BAR.SYNC.DEFER_BLOCKING 0x1, 0x100 ;  /* 0x0044000000007b1d */ /* 0x000fe20000010000 */
        /* <DEDUP_REMOVED lines=9> */
[----:B------:R-:W-:Y:S02]  /*16770*/  F2FP.BF16.PACK_AB R122, R123, R122 ;  /* 0x0000007a7b7a723e */ /* 0x000fe400000010ff */
[----:B--2---:R-:W-:Y:S02]  /*16780*/  SHF.R.S32.HI R39, RZ, 0x1f, R45 ;  /* 0x0000001fff277819 */ /* 0x004fe4000001142d */
[----:B------:R-:W-:Y:S02]  /*16790*/  F2FP.BF16.PACK_AB R34, R34, R124 ;  /* 0x0000007c2222723e */ /* 0x000fe400000010ff */
[----:B------:R-:W-:-:S02]  /*167a0*/  LEA.HI R2, R39, R45, RZ, 0x2 ;  /* 0x0000002d27027211 */ /* 0x000fc400078f10ff */
[----:B------:R-:W-:Y:S02]  /*167b0*/  LEA.HI R37, R39, R45, RZ, 0x5 ;  /* 0x0000002d27257211 */ /* 0x000fe400078f28ff */
[--C-:B------:R-:W-:Y:S02]  /*167c0*/  SHF.R.S32.HI R4, RZ, 0x2, R2.reuse ;  /* 0x00000002ff047819 */ /* 0x100fe40000011402 */
[----:B------:R-:W-:Y:S02]  /*167d0*/  SHF.R.S32.HI R0, RZ, 0x1f, R2 ;  /* 0x0000001fff007819 */ /* 0x000fe40000011402 */
[----:B------:R-:W-:Y:S02]  /*167e0*/  SHF.R.S32.HI R36, RZ, 0x5, R37 ;  /* 0x00000005ff247819 */ /* 0x000fe40000011425 */
[----:B------:R-:W-:Y:S02]  /*167f0*/  LEA.HI R0, R0, R4, RZ, 0x3 ;  /* 0x0000000400007211 */ /* 0x000fe400078f18ff */
[----:B------:R-:W-:-:S02]  /*16800*/  F2FP.BF16.PACK_AB R126, R127, R126 ;  /* 0x0000007e7f7e723e */ /* 0x000fc400000010ff */
[----:B------:R-:W-:Y:S02]  /*16810*/  LOP3.LUT R0, R0, 0xfffffff8, RZ, 0xc0, !PT ;  /* 0xfffffff800007812 */ /* 0x000fe400078ec0ff */
[----:B------:R-:W-:Y:S02]  /*16820*/  F2FP.BF16.PACK_AB R33, R33, R128 ;  /* 0x000000802121723e */ /* 0x000fe400000010ff */
[----:B------:R-:W-:Y:S01]  /*16830*/  F2FP.BF16.PACK_AB R130, R131, R130 ;  /* 0x000000828382723e */ /* 0x000fe200000010ff */
[----:B------:R-:W-:Y:S01]  /*16840*/  IMAD.IADD R4, R4, 0x1, -R0 ;  /* 0x0000000104047824 */ /* 0x000fe200078e0a00 */
[----:B------:R-:W-:Y:S02]  /*16850*/  LOP3.LUT R0, R2, 0xfffffffc, RZ, 0xc0, !PT ;  /* 0xfffffffc02007812 */ /* 0x000fe400078ec0ff */
[----:B------:R-:W-:Y:S01]  /*16860*/  F2FP.BF16.PACK_AB R32, R32, R132 ;  /* 0x000000842020723e */ /* 0x000fe200000010ff */
[C---:B------:R-:W-:Y:S01]  /*16870*/  IMAD.SHL.U32 R2, R4.reuse, 0x40, RZ ;  /* 0x0000004004027824 */ /* 0x040fe200078e00ff */
[----:B------:R-:W-:Y:S01]  /*16880*/  LOP3.LUT R3, R4, 0x1, RZ, 0xc0, !PT ;  /* 0x0000000104037812 */ /* 0x000fe200078ec0ff */
[----:B------:R-:W-:Y:S01]  /*16890*/  IMAD.IADD R22, R45, 0x1, -R0 ;  /* 0x000000012d167824 */ /* 0x000fe200078e0a00 */
[----:B------:R-:W-:-:S02]  /*168a0*/  F2FP.BF16.PACK_AB R134, R135, R134 ;  /* 0x000000868786723e */ /* 0x000fc400000010ff */
[----:B------:R-:W-:Y:S01]  /*168b0*/  LOP3.LUT R0, R2, 0x1c0, RZ, 0xc0, !PT ;  /* 0x000001c002007812 */ /* 0x000fe200078ec0ff */
[----:B------:R-:W-:Y:S01]  /*168c0*/  IMAD R2, R36, 0x200, R22 ;  /* 0x0000020024027824 */ /* 0x000fe200078e0216 */
[----:B------:R-:W-:Y:S02]  /*168d0*/  ISETP.NE.U32.AND P0, PT, R3, 0x1, PT ;  /* 0x000000010300780c */ /* 0x000fe40003f05070 */
[----:B------:R-:W-:Y:S02]  /*168e0*/  LEA.HI R0, R0, R0, RZ, 0x1d ;  /* 0x0000000000007211 */ /* 0x000fe400078fe8ff */
[----:B------:R-:W-:Y:S01]  /*168f0*/  R2P PR, R4, 0x6 ;  /* 0x0000000604007804 */ /* 0x000fe20000000000 */
[----:B------:R-:W-:Y:S01]  /*16900*/  IMAD.MOV.U32 R4, RZ, RZ, 0x20 ;  /* 0x00000020ff047424 */ /* 0x000fe200078e00ff */
[----:B------:R-:W-:Y:S01]  /*16910*/  F2FP.BF16.PACK_AB R30, R30, R40 ;  /* 0x000000281e1e723e */ /* 0x000fe200000010ff */
[----:B------:R-:W-:Y:S01]  /*16920*/  IMAD.U32 R0, R2, 0x2, R0 ;  /* 0x0000000202007824 */ /* 0x000fe200078e0000 */
[----:B------:R-:W-:-:S02]  /*16930*/  F2FP.BF16.PACK_AB R42, R43, R42 ;  /* 0x0000002a2b2a723e */ /* 0x000fc400000010ff */
[----:B------:R-:W-:Y:S01]  /*16940*/  SEL R4, R4, 0xffffffe0, !P1 ;  /* 0xffffffe004047807 */ /* 0x000fe20004800000 */
[----:B------:R-:W-:Y:S01]  /*16950*/  IMAD.SHL.U32 R0, R0, 0x2, RZ ;  /* 0x0000000200007824 */ /* 0x000fe200078e00ff */
[----:B------:R-:W-:Y:S02]  /*16960*/  F2FP.BF16.PACK_AB R29, R29, R44 ;  /* 0x0000002c1d1d723e */ /* 0x000fe400000010ff */
[----:B------:R-:W-:Y:S02]  /*16970*/  F2FP.BF16.PACK_AB R46, R47, R46 ;  /* 0x0000002e2f2e723e */ /* 0x000fe400000010ff */
[C---:B------:R-:W-:Y:S01]  /*16980*/  IADD3 R3, R0.reuse, 0x80, RZ ;  /* 0x0000008000037810 */ /* 0x040fe20007ffe0ff */
[----:B------:R2:W-:Y:S01]  /*16990*/  STS [R0+0x80], R35 ;  /* 0x0000802300007388 */ /* 0x0005e20000000800 */
[C---:B------:R-:W-:Y:S02]  /*169a0*/  IADD3 R2, R0.reuse, 0x70, RZ ;  /* 0x0000007000027810 */ /* 0x040fe40007ffe0ff */
[----:B------:R-:W-:Y:S01]  /*169b0*/  @P0 IADD3 R2, R3, 0x10, RZ ;  /* 0x0000001003020810 */ /* 0x000fe20007ffe0ff */
[----:B------:R-:W-:Y:S01]  /*169c0*/  STS [R0+0x480], R106 ;  /* 0x0004806a00007388 */ /* 0x000fe20000000800 */
[----:B------:R-:W-:Y:S01]  /*169d0*/  IMAD.IADD R3, R0, 0x1, R4 ;  /* 0x0000000100037824 */ /* 0x000fe200078e0204 */
[----:B------:R-:W-:-:S02]  /*169e0*/  F2FP.BF16.PACK_AB R28, R28, R48 ;  /* 0x000000301c1c723e */ /* 0x000fc400000010ff */
[----:B------:R3:W-:Y:S01]  /*169f0*/  STS [R2], R7 ;  /* 0x0000000702007388 */ /* 0x0007e20000000800 */
[----:B------:R-:W-:Y:S01]  /*16a00*/  IMAD.IADD R4, R4, 0x1, R2 ;  /* 0x0000000104047824 */ /* 0x000fe200078e0202 */
[----:B------:R-:W-:Y:S02]  /*16a10*/  F2FP.BF16.PACK_AB R50, R51, R50 ;  /* 0x000000323332723e */ /* 0x000fe400000010ff */
[----:B------:R-:W-:Y:S01]  /*16a20*/  STS [R2+0x400], R110 ;  /* 0x0004006e02007388 */ /* 0x000fe20000000800 */
[----:B------:R-:W-:Y:S02]  /*16a30*/  F2FP.BF16.PACK_AB R27, R27, R52 ;  /* 0x000000341b1b723e */ /* 0x000fe400000010ff */
[----:B------:R-:W-:Y:S01]  /*16a40*/  F2FP.BF16.PACK_AB R54, R55, R54 ;  /* 0x000000363736723e */ /* 0x000fe200000010ff */
[----:B------:R4:W-:Y:S01]  /*16a50*/  STS [R3+0x80], R6 ;  /* 0x0000800603007388 */ /* 0x0009e20000000800 */
[----:B------:R-:W-:Y:S02]  /*16a60*/  F2FP.BF16.PACK_AB R26, R26, R56 ;  /* 0x000000381a1a723e */ /* 0x000fe400000010ff */
[----:B------:R-:W-:Y:S01]  /*16a70*/  F2FP.BF16.PACK_AB R58, R59, R58 ;  /* 0x0000003a3b3a723e */ /* 0x000fe200000010ff */
[----:B------:R-:W-:Y:S01]  /*16a80*/  STS [R3+0x480], R114 ;  /* 0x0004807203007388 */ /* 0x000fe20000000800 */
[----:B------:R-:W-:-:S02]  /*16a90*/  F2FP.BF16.PACK_AB R25, R25, R60 ;  /* 0x0000003c1919723e */ /* 0x000fc400000010ff */
[----:B------:R-:W-:Y:S01]  /*16aa0*/  F2FP.BF16.PACK_AB R62, R63, R62 ;  /* 0x0000003e3f3e723e */ /* 0x000fe200000010ff */
[----:B------:R1:W-:Y:S01]  /*16ab0*/  STS [R4], R8 ;  /* 0x0000000804007388 */ /* 0x0003e20000000800 */
[----:B--2---:R-:W-:Y:S01]  /*16ac0*/  IMAD.MOV.U32 R35, RZ, RZ, 0x40 ;  /* 0x00000040ff237424 */ /* 0x004fe200078e00ff */
[----:B------:R-:W-:Y:S02]  /*16ad0*/  F2FP.BF16.PACK_AB R24, R24, R64 ;  /* 0x000000401818723e */ /* 0x000fe400000010ff */
[----:B------:R-:W-:Y:S01]  /*16ae0*/  STS [R4+0x400], R118 ;  /* 0x0004007604007388 */ /* 0x000fe20000000800 */
[----:B------:R-:W-:Y:S02]  /*16af0*/  F2FP.BF16.PACK_AB R66, R67, R66 ;  /* 0x000000424342723e */ /* 0x000fe400000010ff */
[----:B------:R-:W-:Y:S02]  /*16b00*/  F2FP.BF16.PACK_AB R23, R23, R68 ;  /* 0x000000441717723e */ /* 0x000fe400000010ff */
[----:B---3--:R-:W-:-:S02]  /*16b10*/  SEL R7, R35, 0xffffffc0, !P2 ;  /* 0xffffffc023077807 */ /* 0x008fc40005000000 */
[----:B------:R-:W-:Y:S02]  /*16b20*/  F2FP.BF16.PACK_AB R70, R71, R70 ;  /* 0x000000464746723e */ /* 0x000fe400000010ff */
[----:B------:R-:W-:Y:S02]  /*16b30*/  F2FP.BF16.PACK_AB R21, R21, R72 ;  /* 0x000000481515723e */ /* 0x000fe400000010ff */
[----:B------:R-:W-:Y:S01]  /*16b40*/  F2FP.BF16.PACK_AB R74, R75, R74 ;  /* 0x0000004a4b4a723e */ /* 0x000fe200000010ff */
[----:B----4-:R-:W-:Y:S01]  /*16b50*/  IMAD.IADD R6, R0, 0x1, R7 ;  /* 0x0000000100067824 */ /* 0x010fe200078e0207 */
[----:B------:R-:W-:Y:S02]  /*16b60*/  F2FP.BF16.PACK_AB R20, R20, R76 ;  /* 0x0000004c1414723e */ /* 0x000fe400000010ff */
[----:B------:R-:W-:Y:S02]  /*16b70*/  F2FP.BF16.PACK_AB R19, R19, R78 ;  /* 0x0000004e1313723e */ /* 0x000fe400000010ff */
[----:B------:R2:W-:Y:S01]  /*16b80*/  STS [R6+0x80], R5 ;  /* 0x0000800506007388 */ /* 0x0005e20000000800 */
[----:B------:R-:W-:Y:S01]  /*16b90*/  F2FP.BF16.PACK_AB R18, R18, R80 ;  /* 0x000000501212723e */ /* 0x000fe200000010ff */
[----:B-1----:R-:W-:-:S02]  /*16ba0*/  IMAD.IADD R8, R7, 0x1, R2 ;  /* 0x0000000107087824 */ /* 0x002fc400078e0202 */
[----:B------:R-:W-:Y:S01]  /*16bb0*/  STS [R6+0x480], R122 ;  /* 0x0004807a06007388 */ /* 0x000fe20000000800 */
[----:B------:R-:W-:Y:S02]  /*16bc0*/  F2FP.BF16.PACK_AB R17, R17, R82 ;  /* 0x000000521111723e */ /* 0x000fe400000010ff */
[----:B------:R-:W-:Y:S01]  /*16bd0*/  F2FP.BF16.PACK_AB R16, R16, R84 ;  /* 0x000000541010723e */ /* 0x000fe200000010ff */
[----:B------:R-:W-:Y:S01]  /*16be0*/  STS [R8], R34 ;  /* 0x0000002208007388 */ /* 0x000fe20000000800 */
[----:B------:R-:W-:Y:S02]  /*16bf0*/  F2FP.BF16.PACK_AB R12, R12, R86 ;  /* 0x000000560c0c723e */ /* 0x000fe400000010ff */
[----:B------:R-:W-:Y:S01]  /*16c00*/  F2FP.BF16.PACK_AB R11, R11, R88 ;  /* 0x000000580b0b723e */ /* 0x000fe200000010ff */
[----:B------:R-:W-:Y:S01]  /*16c10*/  STS [R8+0x400], R126 ;  /* 0x0004007e08007388 */ /* 0x000fe20000000800 */
[----:B------:R-:W-:Y:S02]  /*16c20*/  F2FP.BF16.PACK_AB R10, R10, R90 ;  /* 0x0000005a0a0a723e */ /* 0x000fe400000010ff */
[----:B------:R-:W-:-:S02]  /*16c30*/  F2FP.BF16.PACK_AB R9, R9, R92 ;  /* 0x0000005c0909723e */ /* 0x000fc400000010ff */
[----:B------:R-:W-:Y:S02]  /*16c40*/  F2FP.BF16.PACK_AB R15, R15, R94 ;  /* 0x0000005e0f0f723e */ /* 0x000fe400000010ff */
[----:B------:R-:W-:Y:S02]  /*16c50*/  F2FP.BF16.PACK_AB R14, R14, R96 ;  /* 0x000000600e0e723e */ /* 0x000fe400000010ff */
[----:B------:R-:W-:Y:S02]  /*16c60*/  F2FP.BF16.PACK_AB R13, R99, R98 ;  /* 0x00000062630d723e */ /* 0x000fe400000010ff */
[----:B------:R-:W-:Y:S01]  /*16c70*/  ISETP.NE.U32.AND P0, PT, RZ, c[0x0][0x500], PT ;  /* 0x00014000ff007a0c */ /* 0x000fe20003f05070 */
[----:B--2---:R-:W-:Y:S01]  /*16c80*/  IMAD.IADD R5, R7, 0x1, R3 ;  /* 0x0000000107057824 */ /* 0x004fe200078e0203 */
[----:B------:R-:W-:Y:S01]  /*16c90*/  ISETP.NE.U32.AND P1, PT, RZ, c[0x0][0x508], PT ;  /* 0x00014200ff007a0c */ /* 0x000fe20003f25070 */
[----:B------:R-:W-:Y:S01]  /*16ca0*/  IMAD.IADD R7, R4, 0x1, R7 ;  /* 0x0000000104077824 */ /* 0x000fe200078e0207 */
[----:B------:R-:W-:-:S02]  /*16cb0*/  ISETP.NE.AND.EX P0, PT, RZ, c[0x0][0x504], PT, P0 ;  /* 0x00014100ff007a0c */ /* 0x000fc40003f05300 */
[----:B------:R-:W-:Y:S01]  /*16cc0*/  STS [R5+0x80], R33 ;  /* 0x0000802105007388 */ /* 0x000fe20000000800 */
[----:B------:R-:W-:-:S03]  /*16cd0*/  ISETP.NE.AND.EX P1, PT, RZ, c[0x0][0x50c], PT, P1 ;  /* 0x00014300ff007a0c */ /* 0x000fc60003f25310 */
        /* <DEDUP_REMOVED lines=29> */
[----:B-1----:R-:W-:-:S03]  /*16eb0*/  IMAD.MOV.U32 R2, RZ, RZ, 0x4 ;  /* 0x00000004ff027424 */ /* 0x002fc600078e00ff */
[----:B------:R-:W-:Y:S04]  /*16ec0*/  STS [R8+0x8000], R11 ;  /* 0x0080000b08007388 */ /* 0x000fe80000000800 */
[----:B------:R-:W-:Y:S04]  /*16ed0*/  STS [R8+0x8400], R10 ;  /* 0x0084000a08007388 */ /* 0x000fe80000000800 */
[----:B------:R1:W-:Y:S04]  /*16ee0*/  STS [R5+0x8080], R9 ;  /* 0x0080800905007388 */ /* 0x0003e80000000800 */
[----:B------:R2:W-:Y:S04]  /*16ef0*/  STS [R5+0x8480], R15 ;  /* 0x0084800f05007388 */ /* 0x0005e80000000800 */
[----:B------:R2:W-:Y:S04]  /*16f00*/  STS [R7+0x8000], R14 ;  /* 0x0080000e07007388 */ /* 0x0005e80000000800 */
[----:B------:R2:W-:Y:S01]  /*16f10*/  STS [R7+0x8400], R13 ;  /* 0x0084000d07007388 */ /* 0x0005e20000000800 */
[----:B-1----:R-:W-:-:S03]  /*16f20*/  IMAD.WIDE R8, R246, R2, c[0x0][0x500] ;  /* 0x00014000f6087625 */ /* 0x002fc600078e0202 */
[----:B------:R-:W-:Y:S06]  /*16f30*/  BAR.SYNC.DEFER_BLOCKING 0x1, 0x100 ;  /* 0x0044000000007b1d */ /* 0x000fec0000010000 */
[----:B------:R-:W3:Y:S01]  /*16f40*/  @P0 LDG.E R0, [R8.64] ;  /* 0x0000000608000981 */ /* 0x000ee2000c1e1900 */
[----:B------:R-:W-:Y:S02]  /*16f50*/  IMAD.MOV.U32 R24, RZ, RZ, c[0x0][0x388] ;  /* 0x0000e200ff187624 */ /* 0x000fe400078e00ff */
[----:B------:R-:W-:-:S05]  /*16f60*/  @P1 IMAD.WIDE R2, R246, R2, c[0x0][0x508] ;  /* 0x00014200f6021625 */ /* 0x000fca00078e0202 */
[----:B------:R1:W5:Y:S02]  /*16f70*/  @P1 LDG.E R24, [R2.64] ;  /* 0x0000000602181981 */ /* 0x000364000c1e1900 */
[----:B-1----:R-:W-:Y:S02]  /*16f80*/  CS2R R2, SRZ ;  /* 0x0000000000027805 */ /* 0x002fe4000001ff00 */
[--C-:B---3--:R-:W-:Y:S01]  /*16f90*/  @P0 SHF.R.S32.HI R3, RZ, 0x1f, R0.reuse ;  /* 0x0000001fff030819 */ /* 0x108fe20000011400 */
[----:B------:R-:W-:Y:S01]  /*16fa0*/  @P0 IMAD.MOV.U32 R2, RZ, RZ, R0 ;  /* 0x000000ffff020224 */ /* 0x000fe200078e0000 */
[----:B------:R-:W-:Y:S05]  /*16fb0*/  @P1 BRA `(.L_x_456) ;  /* 0x0000004000001947 */ /* 0x000fea0003800000 */
[----:B--2---:R-:W-:Y:S05]  /*16fc0*/  @!P0 BRA `(.L_x_456) ;  /* 0x0000003000008947 */ /* 0x004fea0003800000 */
[----:B------:R-:W2:Y:S04]  /*16fd0*/  LDG.E R4, [R8.64] ;  /* 0x0000000608047981 */ /* 0x000ea8000c1e1900 */
[----:B------:R-:W2:Y:S02]  /*16fe0*/  LDG.E R0, [R8.64+0x4] ;  /* 0x0000040608007981 */ /* 0x000ea4000c1e1900 */
[----:B--2--5:R-:W-:-:S02]  /*16ff0*/  IADD3 R24, -R4, R0, RZ ;  /* 0x0000000004187210 */ /* 0x024fc40007ffe1ff */
.L_x_456:
[----:B--2---:R-:W1:Y:S01]  /*17000*/  S2R R9, SR_CTAID.Y ;  /* 0x0000000000097919 */ /* 0x004e620000002600 */
[----:B------:R-:W-:Y:S01]  /*17010*/  LOP3.LUT R0, R37, 0xffffffe0, RZ, 0xc0, !PT ;  /* 0xffffffe025007812 */ /* 0x000fe200078ec0ff */
[----:B------:R-:W-:Y:S01]  /*17020*/  IMAD.MOV.U32 R8, RZ, RZ, c[0x0][0x4e8] ;  /* 0x00013a00ff087624 */ /* 0x000fe200078e00ff */
[----:B------:R-:W-:Y:S01]  /*17030*/  SHF.R.S32.HI R4, RZ, 0x1f, R36 ;  /* 0x0000001fff047819 */ /* 0x000fe20000011424 */
[----:B------:R-:W2:Y:S01]  /*17040*/  S2R R20, SR_CTAID.X ;  /* 0x0000000000147919 */ /* 0x000ea20000002500 */
[----:B------:R-:W-:Y:S01]  /*17050*/  LEA.HI R16, R39, R45, RZ, 0x3 ;  /* 0x0000002d27107211 */ /* 0x000fe200078f18ff */
[----:B------:R-:W-:Y:S01]  /*17060*/  IMAD.IADD R0, R45, 0x1, -R0 ;  /* 0x000000012d007824 */ /* 0x000fe200078e0a00 */
[----:B------:R-:W-:Y:S01]  /*17070*/  LEA.HI R4, R4, R36, RZ, 0x3 ;  /* 0x0000002404047211 */ /* 0x000fe200078f18ff */
[----:B------:R-:W3:Y:S01]  /*17080*/  S2R R10, SR_CTAID.Y ;  /* 0x00000000000a7919 */ /* 0x000ee20000002600 */
[----:B------:R-:W-:Y:S01]  /*17090*/  ISETP.NE.AND P1, PT, R8, 0x1, PT ;  /* 0x000000010800780c */ /* 0x000fe20003f25270 */
[----:B-----5:R-:W-:Y:S01]  /*170a0*/  IMAD R24, R24, c[0x0][0x4e8], RZ ;  /* 0x00013a0018187a24 */ /* 0x020fe200078e02ff */
[----:B------:R-:W-:Y:S01]  /*170b0*/  SHF.R.S32.HI R7, RZ, 0x1f, R0 ;  /* 0x0000001fff077819 */ /* 0x000fe20000011400 */
[----:B------:R-:W-:Y:S01]  /*170c0*/  BSSY B0, `(.L_x_457) ;  /* 0x000007e000007945 */ /* 0x000fe20003800000 */
[----:B------:R-:W-:-:S02]  /*170d0*/  LOP3.LUT R5, R4, 0xffffff8, RZ, 0xc0, !PT ;  /* 0x0ffffff804057812 */ /* 0x000fc400078ec0ff */
[----:B------:R-:W-:Y:S02]  /*170e0*/  LEA.HI R4, R22, R22, RZ, 0x1 ;  /* 0x0000001616047211 */ /* 0x000fe400078f08ff */
[----:B------:R-:W-:Y:S01]  /*170f0*/  LEA.HI R7, R7, R0, RZ, 0x2 ;  /* 0x0000000007077211 */ /* 0x000fe200078f10ff */
[----:B------:R-:W-:Y:S01]  /*17100*/  IMAD.IADD R6, R36, 0x1, -R5 ;  /* 0x0000000124067824 */ /* 0x000fe200078e0a05 */
[----:B------:R-:W-:Y:S02]  /*17110*/  LOP3.LUT R4, R4, 0x1ffffffe, RZ, 0xc0, !PT ;  /* 0x1ffffffe04047812 */ /* 0x000fe400078ec0ff */
[----:B------:R-:W-:Y:S02]  /*17120*/  SHF.R.S32.HI R5, RZ, 0x2, R7 ;  /* 0x00000002ff057819 */ /* 0x000fe40000011407 */
[----:B------:R-:W-:Y:S02]  /*17130*/  IADD3 R7, R22, -R4, RZ ;  /* 0x8000000416077210 */ /* 0x000fe40007ffe0ff */
[----:B-1----:R-:W-:Y:S01]  /*17140*/  SHF.R.S32.HI R9, RZ, 0x1f, R9 ;  /* 0x0000001fff097819 */ /* 0x002fe20000011409 */
[----:B------:R-:W-:Y:S01]  /*17150*/  IMAD R17, R6, 0x10, R5 ;  /* 0x0000001006117824 */ /* 0x000fe200078e0205 */
[----:B------:R-:W-:Y:S01]  /*17160*/  LOP3.LUT P2, RZ, R0, 0x3, RZ, 0xc0, !PT ;  /* 0x0000000300ff7812 */ /* 0x000fe2000784c0ff */
[----:B------:R-:W-:Y:S01]  /*17170*/  IMAD R0, R3, c[0x0][0x3a0], RZ ;  /* 0x0000e80003007a24 */ /* 0x000fe200078e02ff */
[----:B------:R-:W-:Y:S01]  /*17180*/  LOP3.LUT R12, R16, 0xfffffff8, RZ, 0xc0, !PT ;  /* 0xfffffff8100c7812 */ /* 0x000fe200078ec0ff */
[----:B------:R-:W-:Y:S01]  /*17190*/  IMAD R6, R7, 0x8, R17 ;  /* 0x0000000807067824 */ /* 0x000fe200078e0211 */
[----:B------:R-:W-:Y:S01]  /*171a0*/  SEL R15, R246, RZ, !P0 ;  /* 0x000000fff60f7207 */ /* 0x000fe20004000000 */
[----:B------:R-:W-:Y:S01]  /*171b0*/  IMAD R8, R9, c[0x0][0x490], RZ ;  /* 0x0001240009087a24 */ /* 0x000fe200078e02ff */
[----:B------:R-:W-:Y:S01]  /*171c0*/  SHF.R.S32.HI R16, RZ, 0x3, R16 ;  /* 0x00000003ff107819 */ /* 0x000fe20000011410 */
[----:B------:R-:W-:Y:S01]  /*171d0*/  IMAD R7, R2, c[0x0][0x3a4], R0 ;  /* 0x0000e90002077a24 */ /* 0x000fe200078e0200 */
[----:B--2---:R-:W-:Y:S01]  /*171e0*/  LEA R0, R20, R6, 0x7 ;  /* 0x0000000614007211 */ /* 0x004fe200078e38ff */
[----:B---3--:R-:W-:Y:S01]  /*171f0*/  IMAD.WIDE.U32 R4, R10, c[0x0][0x490], R2 ;  /* 0x000124000a047a25 */ /* 0x008fe200078e0002 */
[----:B------:R-:W-:-:S03]  /*17200*/  LEA.HI R19, R39, R45, RZ, 0x6 ;  /* 0x0000002d27137211 */ /* 0x000fc600078f30ff */
[----:B------:R-:W-:Y:S02]  /*17210*/  IMAD R8, R10, c[0x0][0x494], R8 ;  /* 0x000125000a087a24 */ /* 0x000fe400078e0208 */
[----:B------:R-:W-:-:S04]  /*17220*/  IMAD.WIDE.U32 R2, R2, c[0x0][0x3a0], RZ ;  /* 0x0000e80002027a25 */ /* 0x000fc800078e00ff */
[----:B------:R-:W-:Y:S01]  /*17230*/  IMAD.IADD R5, R5, 0x1, R8 ;  /* 0x0000000105057824 */ /* 0x000fe200078e0208 */
[----:B------:R-:W-:Y:S01]  /*17240*/  IADD3 R3, R3, R7, RZ ;  /* 0x0000000703037210 */ /* 0x000fe20007ffe0ff */
[----:B------:R-:W-:Y:S01]  /*17250*/  @P1 IMAD.HI.U32 R8, R0, c[0x0][0x4ec], RZ ;  /* 0x00013b0000081a27 */ /* 0x000fe200078e00ff */
[----:B------:R-:W-:-:S03]  /*17260*/  SHF.R.S32.HI R7, RZ, 0x1f, R246 ;  /* 0x0000001fff077819 */ /* 0x000fc600000114f6 */
[----:B------:R-:W-:Y:S01]  /*17270*/  IMAD.MOV.U32 R6, RZ, RZ, R0 ;  /* 0x000000ffff067224 */ /* 0x000fe200078e0000 */
[----:B------:R-:W-:Y:S01]  /*17280*/  @P1 SHF.R.U32.HI R6, RZ, c[0x0][0x4f0], R8 ;  /* 0x00013c00ff061a19 */ /* 0x000fe20000011608 */
[----:B------:R-:W-:Y:S01]  /*17290*/  IMAD.IADD R12, R45, 0x1, -R12 ;  /* 0x000000012d0c7824 */ /* 0x000fe200078e0a0c */
[----:B------:R-:W-:Y:S01]  /*172a0*/  SEL R13, R7, RZ, !P0 ;  /* 0x000000ff070d7207 */ /* 0x000fe20004000000 */
[----:B------:R-:W-:Y:S02]  /*172b0*/  IMAD R9, R9, c[0x0][0x3e8], RZ ;  /* 0x0000fa0009097a24 */ /* 0x000fe400078e02ff */
[----:B------:R-:W-:Y:S01]  /*172c0*/  IMAD.MOV R7, RZ, RZ, -R6 ;  /* 0x000000ffff077224 */ /* 0x000fe200078e0a06 */
[----:B------:R-:W-:Y:S01]  /*172d0*/  LEA R14, R12, R16, 0x5 ;  /* 0x000000100c0e7211 */ /* 0x000fe200078e28ff */
[----:B------:R-:W-:-:S04]  /*172e0*/  IMAD.WIDE.U32 R4, R15, c[0x0][0x498], R4 ;  /* 0x000126000f047a25 */ /* 0x000fc800078e0004 */
[----:B------:R-:W-:Y:S01]  /*172f0*/  IMAD R8, R7, c[0x0][0x4e8], R0 ;  /* 0x00013a0007087a24 */ /* 0x000fe200078e0200 */
[----:B------:R-:W-:Y:S01]  /*17300*/  IADD3 R4, P0, R6, R4, RZ ;  /* 0x0000000406047210 */ /* 0x000fe20007f1e0ff */
[----:B------:R-:W-:Y:S02]  /*17310*/  IMAD R0, R13, c[0x0][0x498], RZ ;  /* 0x000126000d007a24 */ /* 0x000fe400078e02ff */
[C---:B------:R-:W-:Y:S02]  /*17320*/  IMAD R9, R10.reuse, c[0x0][0x3ec], R9 ;  /* 0x0000fb000a097a24 */ /* 0x040fe400078e0209 */
[----:B------:R-:W-:Y:S01]  /*17330*/  IMAD.WIDE.U32 R2, R10, c[0x0][0x3e8], R2 ;  /* 0x0000fa000a027a25 */ /* 0x000fe200078e0002 */
[----:B------:R-:W-:-:S03]  /*17340*/  SHF.R.S32.HI R10, RZ, 0x1f, R8 ;  /* 0x0000001fff0a7819 */ /* 0x000fc60000011408 */
[----:B------:R-:W-:Y:S01]  /*17350*/  IMAD R11, R15, c[0x0][0x49c], R0 ;  /* 0x000127000f0b7a24 */ /* 0x000fe200078e0200 */
[----:B------:R-:W-:Y:S01]  /*17360*/  SHF.R.S32.HI R0, RZ, 0x1f, R6 ;  /* 0x0000001fff007819 */ /* 0x000fe20000011406 */
[----:B------:R-:W-:Y:S01]  /*17370*/  IMAD R14, R20, 0x80, R14 ;  /* 0x00000080140e7824 */ /* 0x000fe200078e020e */
[----:B------:R-:W-:Y:S01]  /*17380*/  IADD3 R3, R3, R9, RZ ;  /* 0x0000000903037210 */ /* 0x000fe20007ffe0ff */
[----:B------:R-:W-:Y:S01]  /*17390*/  IMAD R10, R10, c[0x0][0x488], RZ ;  /* 0x000122000a0a7a24 */ /* 0x000fe200078e02ff */
[----:B------:R-:W-:Y:S01]  /*173a0*/  IADD3.X R5, R0, R5, R11, P0, !PT ;  /* 0x0000000500057210 */ /* 0x000fe200007fe40b */
[----:B------:R-:W-:Y:S02]  /*173b0*/  IMAD.SHL.U32 R18, R16, 0x40, RZ ;  /* 0x0000004010127824 */ /* 0x000fe400078e00ff */
[----:B------:R-:W-:-:S03]  /*173c0*/  @P1 IMAD.HI.U32 R9, R14, c[0x0][0x4ec], RZ ;  /* 0x00013b000e091a27 */ /* 0x000fc600078e00ff */
[----:B------:R-:W-:Y:S01]  /*173d0*/  LOP3.LUT R0, R18, 0x1c0, RZ, 0xc0, !PT ;  /* 0x000001c012007812 */ /* 0x000fe200078ec0ff */
[----:B------:R-:W-:-:S03]  /*173e0*/  IMAD.WIDE.U32 R4, R8, c[0x0][0x488], R4 ;  /* 0x0001220008047a25 */ /* 0x000fc600078e0004 */
[----:B------:R-:W-:Y:S01]  /*173f0*/  SHF.R.U32.HI R11, RZ, 0x3, R0 ;  /* 0x00000003ff0b7819 */ /* 0x000fe20000011600 */
[----:B------:R-:W-:Y:S02]  /*17400*/  IMAD R10, R8, c[0x0][0x48c], R10 ;  /* 0x00012300080a7a24 */ /* 0x000fe400078e020a */
[----:B------:R-:W-:Y:S01]  /*17410*/  IMAD.MOV.U32 R7, RZ, RZ, R14 ;  /* 0x000000ffff077224 */ /* 0x000fe200078e000e */
[----:B------:R-:W-:Y:S01]  /*17420*/  @P1 SHF.R.U32.HI R7, RZ, c[0x0][0x4f0], R9 ;  /* 0x00013c00ff071a19 */ /* 0x000fe20000011609 */
[----:B------:R-:W-:Y:S01]  /*17430*/  IMAD.SHL.U32 R6, R12, 0x8, RZ ;  /* 0x000000080c067824 */ /* 0x000fe200078e00ff */
[----:B------:R-:W-:Y:S01]  /*17440*/  LEA R9, P0, R4, c[0x0][0x450], 0x2 ;  /* 0x0001140004097a11 */ /* 0x000fe200078010ff */
[----:B------:R-:W-:Y:S01]  /*17450*/  IMAD R8, R13, c[0x0][0x3f0], RZ ;  /* 0x0000fc000d087a24 */ /* 0x000fe200078e02ff */
[----:B------:R-:W-:Y:S01]  /*17460*/  IADD3 R10, R5, R10, RZ ;  /* 0x0000000a050a7210 */ /* 0x000fe20007ffe0ff */
[----:B------:R-:W-:Y:S01]  /*17470*/  IMAD.WIDE.U32 R2, R15, c[0x0][0x3f0], R2 ;  /* 0x0000fc000f027a25 */ /* 0x000fe200078e0002 */
[----:B------:R-:W-:-:S02]  /*17480*/  LOP3.LUT R0, R0, 0x38, R6, 0xf8, !PT ;  /* 0x0000003800007812 */ /* 0x000fc400078ef806 */
[----:B------:R-:W-:Y:S01]  /*17490*/  LEA.HI.X R4, R4, c[0x0][0x454], R10, 0x2, P0 ;  /* 0x0001150004047a11 */ /* 0x000fe200000f140a */
[----:B------:R-:W-:Y:S01]  /*174a0*/  IMAD R8, R15, c[0x0][0x3f4], R8 ;  /* 0x0000fd000f087a24 */ /* 0x000fe200078e0208 */
[----:B------:R-:W-:Y:S01]  /*174b0*/  LOP3.LUT R15, R0, R11, RZ, 0x3c, !PT ;  /* 0x0000000b000f7212 */ /* 0x000fe200078e3cff */
[--C-:B------:R-:W-:Y:S01]  /*174c0*/  IMAD.MOV R0, RZ, RZ, -R7.reuse ;  /* 0x000000ffff007224 */ /* 0x100fe200078e0a07 */
[----:B------:R-:W-:Y:S01]  /*174d0*/  SHFL.IDX PT, R10, R9, RZ, 0x1c1f ;  /* 0x001c1fff090a7589 */ /* 0x000fe200000e0000 */
[----:B------:R-:W-:Y:S01]  /*174e0*/  IMAD.IADD R3, R3, 0x1, R8 ;  /* 0x0000000103037824 */ /* 0x000fe200078e0208 */
[----:B------:R-:W-:Y:S02]  /*174f0*/  SHF.R.S32.HI R5, RZ, 0x1f, R7 ;  /* 0x0000001fff057819 */ /* 0x000fe40000011407 */
[----:B------:R-:W1:Y:S01]  /*17500*/  SHFL.IDX PT, R11, R4, RZ, 0x1c1f ;  /* 0x001c1fff040b7589 */ /* 0x000e6200000e0000 */
[----:B------:R-:W-:-:S03]  /*17510*/  IMAD.WIDE.U32 R2, R7, c[0x0][0x3e0], R2 ;  /* 0x0000f80007027a25 */ /* 0x000fc600078e0002 */
[----:B------:R-:W-:Y:S01]  /*17520*/  SHFL.IDX PT, R8, R9, 0x1, 0x1c1f ;  /* 0x003c1f0009087f89 */ /* 0x000fe200000e0000 */
[----:B------:R-:W-:-:S03]  /*17530*/  IMAD R5, R5, c[0x0][0x3e0], RZ ;  /* 0x0000f80005057a24 */ /* 0x000fc600078e02ff */
[----:B------:R2:W3:Y:S01]  /*17540*/  SHFL.IDX PT, R9, R4, 0x1, 0x1c1f ;  /* 0x003c1f0004097f89 */ /* 0x0004e200000e0000 */
[----:B------:R-:W-:Y:S02]  /*17550*/  IMAD R12, R7, c[0x0][0x3e4], R5 ;  /* 0x0000f900070c7a24 */ /* 0x000fe400078e0205 */
[----:B------:R-:W-:Y:S02]  /*17560*/  IMAD.SHL.U32 R5, R19, 0x8, RZ ;  /* 0x0000000813057824 */ /* 0x000fe400078e00ff */
[----:B------:R-:W-:-:S03]  /*17570*/  IMAD.IADD R3, R3, 0x1, R12 ;  /* 0x0000000103037824 */ /* 0x000fc600078e020c */
[----:B------:R-:W-:Y:S01]  /*17580*/  LOP3.LUT R7, R15, 0x7ffffe00, R5, 0xf8, !PT ;  /* 0x7ffffe000f077812 */ /* 0x000fe200078ef805 */
[----:B--2---:R-:W-:Y:S01]  /*17590*/  IMAD R4, R0, c[0x0][0x4e8], R14 ;  /* 0x00013a0000047a24 */ /* 0x004fe200078e020e */
[----:B------:R-:W-:-:S03]  /*175a0*/  LEA R0, R20, R17, 0x7 ;  /* 0x0000001114007211 */ /* 0x000fc600078e38ff */
[----:B------:R-:W-:Y:S01]  /*175b0*/  IMAD.WIDE.U32 R2, R4, c[0x0][0x3d8], R2 ;  /* 0x0000f60004027a25 */ /* 0x000fe200078e0002 */
[C---:B------:R-:W-:Y:S02]  /*175c0*/  IADD3 R13, R0.reuse, 0x8, RZ ;  /* 0x00000008000d7810 */ /* 0x040fe40007ffe0ff */
[-C--:B------:R-:W-:Y:S02]  /*175d0*/  ISETP.GE.OR P1, PT, R0, R24.reuse, P2 ;  /* 0x000000180000720c */ /* 0x080fe40001726670 */
[----:B------:R-:W-:Y:S02]  /*175e0*/  SHF.R.S32.HI R0, RZ, 0x1f, R4 ;  /* 0x0000001fff007819 */ /* 0x000fe40000011404 */
[----:B------:R-:W-:-:S03]  /*175f0*/  ISETP.GE.OR P0, PT, R13, R24, P2 ;  /* 0x000000180d00720c */ /* 0x000fc60001706670 */
[----:B------:R-:W-:-:S04]  /*17600*/  IMAD R0, R0, c[0x0][0x3d8], RZ ;  /* 0x0000f60000007a24 */ /* 0x000fc800078e02ff */
[----:B------:R-:W-:Y:S01]  /*17610*/  IMAD R5, R4, c[0x0][0x3dc], R0 ;  /* 0x0000f70004057a24 */ /* 0x000fe200078e0200 */
[----:B------:R-:W-:Y:S01]  /*17620*/  SHF.L.U32 R0, R7, 0x1, RZ ;  /* 0x0000000107007819 */ /* 0x000fe200000006ff */
[----:B-1----:R1:W-:Y:S02]  /*17630*/  @!P1 ST.E [R10.64], R101 ;  /* 0x000000650a009985 */ /* 0x0023e4000c101906 */
[----:B------:R-:W-:Y:S02]  /*17640*/  IMAD.IADD R3, R3, 0x1, R5 ;  /* 0x0000000103037824 */ /* 0x000fe400078e0205 */
[----:B---3--:R2:W-:Y:S01]  /*17650*/  @!P0 ST.E [R8.64], R41 ;  /* 0x0000002908008985 */ /* 0x0085e2000c101906 */
[----:B------:R-:W-:-:S03]  /*17660*/  LEA R25, P0, R2, c[0x0][0x380], 0x1 ;  /* 0x0000e00002197a11 */ /* 0x000fc600078008ff */
[----:B------:R2:W3:Y:S04]  /*17670*/  LDS.128 R36, [R0+0x1080] ;  /* 0x0010800000247984 */ /* 0x0004e80000000c00 */
[----:B------:R2:W4:Y:S04]  /*17680*/  LDS.128 R48, [R0+0x2080] ;  /* 0x0020800000307984 */ /* 0x0005280000000c00 */
[----:B------:R2:W2:Y:S04]  /*17690*/  LDS.128 R56, [R0+0x3080] ;  /* 0x0030800000387984 */ /* 0x0004a80000000c00 */
[----:B------:R2:W2:Y:S04]  /*176a0*/  LDS.128 R32, [R0+0x5080] ;  /* 0x0050800000207984 */ /* 0x0004a80000000c00 */
[----:B------:R2:W2:Y:S01]  /*176b0*/  LDS.128 R44, [R0+0x6080] ;  /* 0x00608000002c7984 */ /* 0x0004a20000000c00 */
[----:B-1----:R-:W-:-:S03]  /*176c0*/  LEA R10, R20, R16, 0x7 ;  /* 0x00000010140a7211 */ /* 0x002fc600078e38ff */
[----:B------:R1:W1:Y:S01]  /*176d0*/  LDS.128 R52, [R0+0x7080] ;  /* 0x0070800000347984 */ /* 0x0002620000000c00 */
[----:B------:R-:W-:Y:S02]  /*176e0*/  LEA.HI.X R11, R2, c[0x0][0x384], R3, 0x1, P0 ;  /* 0x0000e100020b7a11 */ /* 0x000fe400000f0c03 */
[----:B------:R-:W-:Y:S01]  /*176f0*/  ISETP.GE.AND P0, PT, R10, R24, PT ;  /* 0x000000180a00720c */ /* 0x000fe20003f06270 */
[----:B------:R1:W1:Y:S04]  /*17700*/  LDS.128 R28, [R0+0x9080] ;  /* 0x00908000001c7984 */ /* 0x0002680000000c00 */
[----:B------:R1:W1:Y:S04]  /*17710*/  LDS.128 R40, [R0+0xa080] ;  /* 0x00a0800000287984 */ /* 0x0002680000000c00 */
[----:B------:R1:W1:Y:S04]  /*17720*/  LDS.128 R60, [R0+0xb080] ;  /* 0x00b08000003c7984 */ /* 0x0002680000000c00 */
[----:B------:R1:W1:Y:S04]  /*17730*/  SHFL.IDX PT, R2, R25, RZ, 0x181f ;  /* 0x00181fff19027589 */ /* 0x00026800000e0000 */
[----:B------:R1:W1:Y:S01]  /*17740*/  SHFL.IDX PT, R3, R11, RZ, 0x181f ;  /* 0x00181fff0b037589 */ /* 0x00026200000e0000 */
[----:B------:R-:W-:Y:S05]  /*17750*/  @P0 BRA `(.L_x_458) ;  /* 0x0000014000000947 */ /* 0x000fea0003800000 */
[----:B---3--:R-:W3:Y:S01]  /*17760*/  LDS.128 R20, [R0+0x80] ;  /* 0x0000800000147984 */ /* 0x008ee20000000c00 */
[----:B------:R-:W-:-:S02]  /*17770*/  IADD3 R5, R6, 0x40, RZ ;  /* 0x0000004006057810 */ /* 0x000fc40007ffe0ff */
[C---:B------:R-:W-:Y:S01]  /*17780*/  IADD3 R7, R6.reuse, 0x80, RZ ;  /* 0x0000008006077810 */ /* 0x040fe20007ffe0ff */
[----:B------:R-:W5:Y:S01]  /*17790*/  LDS.128 R16, [R0+0x4080] ;  /* 0x0040800000107984 */ /* 0x000f620000000c00 */
[----:B------:R-:W-:Y:S02]  /*177a0*/  ISETP.GE.AND P1, PT, R5, c[0x0][0x3c8], PT ;  /* 0x0000f20005007a0c */ /* 0x000fe40003f26270 */
[----:B------:R-:W-:Y:S01]  /*177b0*/  ISETP.GE.AND P0, PT, R7, c[0x0][0x3c8], PT ;  /* 0x0000f20007007a0c */ /* 0x000fe20003f06270 */
[----:B------:R4:W2:Y:S01]  /*177c0*/  LDS.128 R12, [R0+0x8080] ;  /* 0x00808000000c7984 */ /* 0x0008a20000000c00 */
[----:B------:R-:W-:-:S09]  /*177d0*/  ISETP.GE.AND P2, PT, R6, c[0x0][0x3c8], PT ;  /* 0x0000f20006007a0c */ /* 0x000fd20003f46270 */
[----:B------:R-:W-:-:S04]  /*177e0*/  @!P1 SHF.R.S32.HI R4, RZ, 0x1f, R5 ;  /* 0x0000001fff049819 */ /* 0x000fc80000011405 */
[----:B------:R-:W-:Y:S01]  /*177f0*/  @!P1 LEA.HI R4, R4, R5, RZ, 0x3 ;  /* 0x0000000504049211 */ /* 0x000fe200078f18ff */
[----:B-12---:R-:W-:-:S03]  /*17800*/  @!P2 IMAD.WIDE R8, R6, 0x2, R2 ;  /* 0x000000020608a825 */ /* 0x006fc600078e0202 */
[----:B------:R-:W-:Y:S02]  /*17810*/  @!P1 LOP3.LUT R4, R4, 0xfffffff8, RZ, 0xc0, !PT ;  /* 0xfffffff804049812 */ /* 0x000fe400078ec0ff */
[----:B----4-:R-:W-:-:S03]  /*17820*/  @!P0 SHF.R.S32.HI R0, RZ, 0x1f, R7 ;  /* 0x0000001fff008819 */ /* 0x010fc60000011407 */
[----:B------:R-:W-:Y:S01]  /*17830*/  @!P1 IMAD.WIDE R4, R4, 0x2, R2 ;  /* 0x0000000204049825 */ /* 0x000fe200078e0202 */
[----:B------:R-:W-:-:S04]  /*17840*/  @!P0 LEA.HI R0, R0, R7, RZ, 0x3 ;  /* 0x0000000700008211 */ /* 0x000fc800078f18ff */
[----:B------:R-:W-:Y:S01]  /*17850*/  @!P0 LOP3.LUT R0, R0, 0xfffffff8, RZ, 0xc0, !PT ;  /* 0xfffffff800008812 */ /* 0x000fe200078ec0ff */
[----:B---3--:R1:W-:Y:S04]  /*17860*/  @!P2 ST.E.128 [R8.64], R20 ;  /* 0x000000140800a985 */ /* 0x0083e8000c101d06 */
[----:B------:R-:W-:Y:S01]  /*17870*/  @!P0 IMAD.WIDE R2, R0, 0x2, R2 ;  /* 0x0000000200028825 */ /* 0x000fe200078e0202 */
[----:B-----5:R1:W-:Y:S04]  /*17880*/  @!P1 ST.E.128 [R4.64], R16 ;  /* 0x0000001004009985 */ /* 0x0203e8000c101d06 */
[----:B------:R1:W-:Y:S02]  /*17890*/  @!P0 ST.E.128 [R2.64], R12 ;  /* 0x0000000c02008985 */ /* 0x0003e4000c101d06 */
.L_x_458:
[----:B---3--:R-:W-:Y:S05]  /*178a0*/  BSYNC B0 ;  /* 0x0000000000007941 */ /* 0x008fea0003800000 */
.L_x_457:
[----:B-12---:R-:W-:Y:S01]  /*178b0*/  IADD3 R0, R10, 0x20, RZ ;  /* 0x000000200a007810 */ /* 0x006fe20007ffe0ff */
[----:B------:R1:W2:Y:S01]  /*178c0*/  SHFL.IDX PT, R3, R11, 0x1, 0x181f ;  /* 0x00381f000b037f89 */ /* 0x0002a200000e0000 */
[----:B------:R-:W-:Y:S02]  /*178d0*/  BSSY B0, `(.L_x_459) ;  /* 0x0000015000007945 */ /* 0x000fe40003800000 */
[----:B------:R-:W-:Y:S01]  /*178e0*/  ISETP.GE.AND P0, PT, R0, R24, PT ;  /* 0x000000180000720c */ /* 0x000fe20003f06270 */
[----:B------:R1:W3:-:S12]  /*178f0*/  SHFL.IDX PT, R2, R25, 0x1, 0x181f ;  /* 0x00381f0019027f89 */ /* 0x0002d800000e0000 */
        /* <DEDUP_REMOVED lines=18> */
.L_x_460:
[----:B------:R-:W-:Y:S05]  /*17a20*/  BSYNC B0 ;  /* 0x0000000000007941 */ /* 0x000fea0003800000 */
.L_x_459:
[----:B------:R-:W-:Y:S01]  /*17a30*/  IADD3 R0, R10, 0x40, RZ ;  /* 0x000000400a007810 */ /* 0x000fe20007ffe0ff */
[----:B--2---:R2:W1:Y:S01]  /*17a40*/  SHFL.IDX PT, R3, R11, 0x2, 0x181f ;  /* 0x00581f000b037f89 */ /* 0x00446200000e0000 */
[----:B------:R-:W-:Y:S02]  /*17a50*/  BSSY B0, `(.L_x_461) ;  /* 0x0000015000007945 */ /* 0x000fe40003800000 */
[----:B------:R-:W-:Y:S01]  /*17a60*/  ISETP.GE.AND P0, PT, R0, R24, PT ;  /* 0x000000180000720c */ /* 0x000fe20003f06270 */
[----:B---3--:R2:W3:-:S12]  /*17a70*/  SHFL.IDX PT, R2, R25, 0x2, 0x181f ;  /* 0x00581f0019027f89 */ /* 0x0084d800000e0000 */
        /* <DEDUP_REMOVED lines=9> */
[--C-:B-1-3--:R-:W-:Y:S01]  /*17b10*/  @!P2 IMAD.WIDE R8, R6, 0x2, R2.reuse ;  /* 0x000000020608a825 */ /* 0x10afe200078e0202 */
[----:B------:R-:W-:Y:S02]  /*17b20*/  @!P0 LEA.HI R0, R0, R7, RZ, 0x3 ;  /* 0x0000000700008211 */ /* 0x000fe400078f18ff */
[----:B------:R-:W-:Y:S02]  /*17b30*/  @!P1 LOP3.LUT R4, R4, 0xfffffff8, RZ, 0xc0, !PT ;  /* 0xfffffff804049812 */ /* 0x000fe400078ec0ff */
[----:B------:R-:W-:Y:S01]  /*17b40*/  @!P0 LOP3.LUT R0, R0, 0xfffffff8, RZ, 0xc0, !PT ;  /* 0xfffffff800008812 */ /* 0x000fe200078ec0ff */
[----:B----4-:R1:W-:Y:S02]  /*17b50*/  @!P2 ST.E.128 [R8.64], R48 ;  /* 0x000000300800a985 */ /* 0x0103e4000c101d06 */
[----:B------:R-:W-:-:S04]  /*17b60*/  @!P1 IMAD.WIDE R4, R4, 0x2, R2 ;  /* 0x0000000204049825 */ /* 0x000fc800078e0202 */
[----:B------:R-:W-:Y:S01]  /*17b70*/  @!P0 IMAD.WIDE R2, R0, 0x2, R2 ;  /* 0x0000000200028825 */ /* 0x000fe200078e0202 */
[----:B------:R1:W-:Y:S04]  /*17b80*/  @!P1 ST.E.128 [R4.64], R44 ;  /* 0x0000002c04009985 */ /* 0x0003e8000c101d06 */
[----:B------:R1:W-:Y:S02]  /*17b90*/  @!P0 ST.E.128 [R2.64], R40 ;  /* 0x0000002802008985 */ /* 0x0003e4000c101d06 */
.L_x_462:
[----:B------:R-:W-:Y:S05]  /*17ba0*/  BSYNC B0 ;  /* 0x0000000000007941 */ /* 0x000fea0003800000 */
.L_x_461:
[----:B------:R-:W-:Y:S01]  /*17bb0*/  IADD3 R0, R10, 0x60, RZ ;  /* 0x000000600a007810 */ /* 0x000fe20007ffe0ff */
[----:B-1----:R1:W2:Y:S03]  /*17bc0*/  SHFL.IDX PT, R3, R11, 0x3, 0x181f ;  /* 0x00781f000b037f89 */ /* 0x0022a600000e0000 */
[----:B------:R-:W-:Y:S01]  /*17bd0*/  ISETP.GE.AND P0, PT, R0, R24, PT ;  /* 0x000000180000720c */ /* 0x000fe20003f06270 */
[----:B---3--:R1:W3:-:S12]  /*17be0*/  SHFL.IDX PT, R2, R25, 0x3, 0x181f ;  /* 0x00781f0019027f89 */ /* 0x0082d800000e0000 */
[----:B------:R-:W-:Y:S05]  /*17bf0*/  @P0 EXIT ;  /* 0x000000000000094d */ /* 0x000fea0003800000 */
[C---:B------:R-:W-:Y:S02]  /*17c00*/  IADD3 R4, R6.reuse, 0x40, RZ ;  /* 0x0000004006047810 */ /* 0x040fe40007ffe0ff */
[----:B------:R-:W-:Y:S02]  /*17c10*/  ISETP.GE.AND P1, PT, R6, c[0x0][0x3c8], PT ;  /* 0x0000f20006007a0c */ /* 0x000fe40003f26270 */
[----:B------:R-:W-:-:S11]  /*17c20*/  ISETP.GE.AND P0, PT, R4, c[0x0][0x3c8], PT ;  /* 0x0000f20004007a0c */ /* 0x000fd60003f06270 */
[----:B--23--:R-:W-:Y:S02]  /*17c30*/  @!P1 IMAD.WIDE R8, R6, 0x2, R2 ;  /* 0x0000000206089825 */ /* 0x00cfe400078e0202 */
[----:B------:R-:W-:-:S03]  /*17c40*/  @!P0 SHF.R.S32.HI R0, RZ, 0x1f, R4 ;  /* 0x0000001fff008819 */ /* 0x000fc60000011404 */
[----:B------:R2:W-:Y:S01]  /*17c50*/  @!P1 ST.E.128 [R8.64], R56 ;  /* 0x0000003808009985 */ /* 0x0005e2000c101d06 */
[----:B------:R-:W-:-:S04]  /*17c60*/  @!P0 LEA.HI R0, R0, R4, RZ, 0x3 ;  /* 0x0000000400008211 */ /* 0x000fc800078f18ff */
[----:B------:R-:W-:-:S05]  /*17c70*/  @!P0 LOP3.LUT R0, R0, 0xfffffff8, RZ, 0xc0, !PT ;  /* 0xfffffff800008812 */ /* 0x000fca00078ec0ff */
[----:B------:R-:W-:Y:S01]  /*17c80*/  @!P0 IMAD.WIDE R4, R0, 0x2, R2 ;  /* 0x0000000200048825 */ /* 0x000fe200078e0202 */
[----:B------:R-:W-:-:S04]  /*17c90*/  IADD3 R0, R6, 0x80, RZ ;  /* 0x0000008006007810 */ /* 0x000fc80007ffe0ff */
[----:B------:R2:W-:Y:S01]  /*17ca0*/  @!P0 ST.E.128 [R4.64], R52 ;  /* 0x0000003404008985 */ /* 0x0005e2000c101d06 */
[----:B------:R-:W-:-:S13]  /*17cb0*/  ISETP.GE.AND P0, PT, R0, c[0x0][0x3c8], PT ;  /* 0x0000f20000007a0c */ /* 0x000fda0003f06270 */
[----:B------:R-:W-:Y:S05]  /*17cc0*/  @P0 EXIT ;  /* 0x000000000000094d */ /* 0x000fea0003800000 */
[----:B--2---:R-:W-:-:S04]  /*17cd0*/  SHF.R.S32.HI R4, RZ, 0x1f, R0 ;  /* 0x0000001fff047819 */ /* 0x004fc80000011400 */
[----:B------:R-:W-:-:S04]  /*17ce0*/  LEA.HI R0, R4, R0, RZ, 0x3 ;  /* 0x0000000004007211 */ /* 0x000fc800078f18ff */
[----:B------:R-:W-:-:S05]  /*17cf0*/  LOP3.LUT R0, R0, 0xfffffff8, RZ, 0xc0, !PT ;  /* 0xfffffff800007812 */ /* 0x000fca00078ec0ff */
[----:B------:R-:W-:-:S05]  /*17d00*/  IMAD.WIDE R2, R0, 0x2, R2 ;  /* 0x0000000200027825 */ /* 0x000fca00078e0202 */
[----:B------:R-:W-:Y:S01]  /*17d10*/  ST.E.128 [R2.64], R60 ;  /* 0x0000003c02007985 */ /* 0x000fe2000c101d06 */
[----:B------:R-:W-:Y:S05]  /*17d20*/  EXIT ;  /* 0x000000000000794d */ /* 0x000fea0003800000 */
.L_x_455:
        /* <DEDUP_REMOVED lines=14> */
[----:B---3--:R-:W-:Y:S05]  /*17e10*/  @!P0 BRA `(.L_x_463) ;  /* 0x0000003000008947 */ /* 0x008fea0003800000 */
[----:B------:R2:W3:Y:S04]  /*17e20*/  LDG.E R0, [R6.64] ;  /* 0x0000000606007981 */ /* 0x0004e8000c1e1900 */
[----:B--2---:R-:W3:Y:S02]  /*17e30*/  LDG.E R6, [R6.64+0x4] ;  /* 0x0000040606067981 */ /* 0x004ee4000c1e1900 */
[----:B---3-5:R-:W-:-:S02]  /*17e40*/  IADD3 R13, -R0, R6, RZ ;  /* 0x00000006000d7210 */ /* 0x028fc40007ffe1ff */
.L_x_463:
[----:B---3--:R-:W2:Y:S01]  /*17e50*/  S2R R11, SR_TID.X ;  /* 0x00000000000b7919 */ /* 0x008ea20000002100 */
[----:B------:R-:W-:Y:S01]  /*17e60*/  SHF.R.S32.HI R0, RZ, 0x1f, R246 ;  /* 0x0000001fff007819 */ /* 0x000fe200000114f6 */
[----:B------:R-:W-:Y:S01]  /*17e70*/  BSSY B0, `(.L_x_464) ;  /* 0x0000029000007945 */ /* 0x000fe20003800000 */
[----:B------:R-:W-:Y:S01]  /*17e80*/  SEL R9, R246, RZ, !P0 ;  /* 0x000000fff6097207 */ /* 0x000fe20004000000 */
[----:B------:R-:W3:Y:S01]  /*17e90*/  S2R R2, SR_CTAID.Y ;  /* 0x0000000000027919 */ /* 0x000ee20000002600 */
[----:B------:R-:W-:-:S03]  /*17ea0*/  SEL R10, R0, RZ, !P0 ;  /* 0x000000ff000a7207 */ /* 0x000fc60004000000 */
[----:B------:R-:W4:Y:S01]  /*17eb0*/  S2R R12, SR_CTAID.Y ;  /* 0x00000000000c7919 */ /* 0x000f220000002600 */
[----:B--2---:R-:W-:Y:S02]  /*17ec0*/  ISETP.GE.AND P1, PT, R11, 0x80, PT ;  /* 0x000000800b00780c */ /* 0x004fe40003f26270 */
[----:B---3--:R-:W-:-:S11]  /*17ed0*/  SHF.R.S32.HI R14, RZ, 0x1f, R2 ;  /* 0x0000001fff0e7819 */ /* 0x008fd60000011402 */
[----:B------:R-:W-:Y:S05]  /*17ee0*/  @P1 BRA `(.L_x_465) ;  /* 0x0000021000001947 */ /* 0x000fea0003800000 */
[----:B----4-:R-:W2:Y:S01]  /*17ef0*/  S2R R8, SR_CTAID.X ;  /* 0x0000000000087919 */ /* 0x010ea20000002500 */
[----:B-----5:R-:W-:Y:S01]  /*17f00*/  IMAD R0, R13, c[0x0][0x4e8], RZ ;  /* 0x00013a000d007a24 */ /* 0x020fe200078e02ff */
[----:B--2---:R-:W-:-:S04]  /*17f10*/  LEA R8, R8, R11, 0x7 ;  /* 0x0000000b08087211 */ /* 0x004fc800078e38ff */
[----:B------:R-:W-:-:S13]  /*17f20*/  ISETP.GE.AND P0, PT, R8, R0, PT ;  /* 0x000000000800720c */ /* 0x000fda0003f06270 */
[----:B------:R-:W-:Y:S05]  /*17f30*/  @P0 BRA `(.L_x_465) ;  /* 0x000001c000000947 */ /* 0x000fea0003800000 */
[----:B------:R-:W-:Y:S01]  /*17f40*/  MOV R0, c[0x0][0x4e8] ;  /* 0x00013a0000007a02 */ /* 0x000fe20000000f00 */
[----:B------:R-:W-:Y:S01]  /*17f50*/  IMAD R6, R14, c[0x0][0x490], RZ ;  /* 0x000124000e067a24 */ /* 0x000fe200078e02ff */
[----:B------:R-:W-:Y:S01]  /*17f60*/  MOV R2, R4 ;  /* 0x0000000400027202 */ /* 0x000fe20000000f00 */
[----:B------:R-:W-:Y:S01]  /*17f70*/  IMAD.MOV.U32 R3, RZ, RZ, R5 ;  /* 0x000000ffff037224 */ /* 0x000fe200078e0005 */
[----:B------:R-:W-:Y:S01]  /*17f80*/  ISETP.NE.AND P0, PT, R0, 0x1, PT ;  /* 0x000000010000780c */ /* 0x000fe20003f05270 */
[C---:B------:R-:W-:Y:S01]  /*17f90*/  IMAD R6, R12.reuse, c[0x0][0x494], R6 ;  /* 0x000125000c067a24 */ /* 0x040fe200078e0206 */
[----:B------:R-:W-:Y:S01]  /*17fa0*/  MOV R0, R8 ;  /* 0x0000000800007202 */ /* 0x000fe20000000f00 */
[----:B------:R-:W-:-:S05]  /*17fb0*/  IMAD.WIDE.U32 R2, R12, c[0x0][0x490], R2 ;  /* 0x000124000c027a25 */ /* 0x000fca00078e0002 */
[----:B------:R-:W-:-:S05]  /*17fc0*/  IADD3 R3, R6, R3, RZ ;  /* 0x0000000306037210 */ /* 0x000fca0007ffe0ff */
[----:B------:R-:W-:-:S04]  /*17fd0*/  @P0 IMAD.HI.U32 R7, R8, c[0x0][0x4ec], RZ ;  /* 0x00013b0008070a27 */ /* 0x000fc800078e00ff */
[----:B------:R-:W-:Y:S01]  /*17fe0*/  IMAD.WIDE.U32 R2, R9, c[0x0][0x498], R2 ;  /* 0x0001260009027a25 */ /* 0x000fe200078e0002 */
[----:B------:R-:W-:-:S03]  /*17ff0*/  @P0 SHF.R.U32.HI R0, RZ, c[0x0][0x4f0], R7 ;  /* 0x00013c00ff000a19 */ /* 0x000fc60000011607 */
[----:B------:R-:W-:Y:S01]  /*18000*/  IMAD R7, R10, c[0x0][0x498], RZ ;  /* 0x000126000a077a24 */ /* 0x000fe200078e02ff */
[----:B------:R-:W-:Y:S01]  /*18010*/  IADD3 R2, P0, R0, R2, RZ ;  /* 0x0000000200027210 */ /* 0x000fe20007f1e0ff */
[----:B------:R-:W-:Y:S02]  /*18020*/  IMAD.MOV R6, RZ, RZ, -R0 ;  /* 0x000000ffff067224 */ /* 0x000fe400078e0a00 */
[----:B------:R-:W-:Y:S02]  /*18030*/  IMAD R7, R9, c[0x0][0x49c], R7 ;  /* 0x0001270009077a24 */ /* 0x000fe400078e0207 */
[----:B------:R-:W-:Y:S01]  /*18040*/  IMAD R6, R6, c[0x0][0x4e8], R8 ;  /* 0x00013a0006067a24 */ /* 0x000fe200078e0208 */
[----:B------:R-:W-:-:S04]  /*18050*/  SHF.R.S32.HI R8, RZ, 0x1f, R0 ;  /* 0x0000001fff087819 */ /* 0x000fc80000011400 */
        /* <DEDUP_REMOVED lines=10> */
.L_x_465:
[----:B----4-:R-:W-:Y:S05]  /*18100*/  BSYNC B0 ;  /* 0x0000000000007941 */ /* 0x010fea0003800000 */
.L_x_464:
[----:B--2---:R-:W2:Y:S01]  /*18110*/  S2R R7, SR_CTAID.X ;  /* 0x0000000000077919 */ /* 0x004ea20000002500 */
[----:B------:R-:W-:Y:S01]  /*18120*/  IMAD R0, R5, c[0x0][0x3a0], RZ ;  /* 0x0000e80005007a24 */ /* 0x000fe200078e02ff */
[----:B------:R-:W-:Y:S01]  /*18130*/  SHF.R.S32.HI R5, RZ, 0x1f, R11 ;  /* 0x0000001fff057819 */ /* 0x000fe2000001140b */
[C---:B------:R-:W-:Y:S01]  /*18140*/  IMAD.WIDE.U32 R2, R4.reuse, c[0x0][0x3a0], RZ ;  /* 0x0000e80004027a25 */ /* 0x040fe200078e00ff */
[----:B------:R-:W-:Y:S02]  /*18150*/  MOV R6, c[0x0][0x4e8] ;  /* 0x00013a0000067a02 */ /* 0x000fe40000000f00 */
[----:B------:R-:W-:Y:S01]  /*18160*/  LEA.HI R5, R5, R11, RZ, 0x3 ;  /* 0x0000000b05057211 */ /* 0x000fe200078f18ff */
[----:B------:R-:W-:Y:S01]  /*18170*/  IMAD R0, R4, c[0x0][0x3a4], R0 ;  /* 0x0000e90004007a24 */ /* 0x000fe200078e0200 */
[----:B------:R-:W-:Y:S02]  /*18180*/  ISETP.NE.AND P0, PT, R6, 0x1, PT ;  /* 0x000000010600780c */ /* 0x000fe40003f05270 */
[----:B------:R-:W-:-:S02]  /*18190*/  LOP3.LUT R4, R5, 0xfffffff8, RZ, 0xc0, !PT ;  /* 0xfffffff805047812 */ /* 0x000fc400078ec0ff */
[----:B------:R-:W-:Y:S01]  /*181a0*/  IADD3 R3, R3, R0, RZ ;  /* 0x0000000003037210 */ /* 0x000fe20007ffe0ff */
[----:B------:R-:W-:Y:S02]  /*181b0*/  IMAD R0, R14, c[0x0][0x3e8], RZ ;  /* 0x0000fa000e007a24 */ /* 0x000fe400078e02ff */
[----:B------:R-:W-:Y:S01]  /*181c0*/  IMAD.IADD R8, R11, 0x1, -R4 ;  /* 0x000000010b087824 */ /* 0x000fe200078e0a04 */
[----:B------:R-:W-:Y:S01]  /*181d0*/  SHF.R.S32.HI R11, RZ, 0x3, R5 ;  /* 0x00000003ff0b7819 */ /* 0x000fe20000011405 */
[C---:B------:R-:W-:Y:S02]  /*181e0*/  IMAD R0, R12.reuse, c[0x0][0x3ec], R0 ;  /* 0x0000fb000c007a24 */ /* 0x040fe400078e0200 */
[----:B------:R-:W-:Y:S01]  /*181f0*/  IMAD.WIDE.U32 R2, R12, c[0x0][0x3e8], R2 ;  /* 0x0000fa000c027a25 */ /* 0x000fe200078e0002 */
[----:B------:R-:W-:-:S03]  /*18200*/  LEA R4, R8, R11, 0x5 ;  /* 0x0000000b08047211 */ /* 0x000fc600078e28ff */
[----:B------:R-:W-:Y:S01]  /*18210*/  IMAD R5, R10, c[0x0][0x3f0], RZ ;  /* 0x0000fc000a057a24 */ /* 0x000fe200078e02ff */
[----:B------:R-:W-:Y:S01]  /*18220*/  IADD3 R3, R0, R3, RZ ;  /* 0x0000000300037210 */ /* 0x000fe20007ffe0ff */
[C---:B--2---:R-:W-:Y:S01]  /*18230*/  IMAD R4, R7.reuse, 0x80, R4 ;  /* 0x0000008007047824 */ /* 0x044fe200078e0204 */
[----:B------:R-:W-:Y:S01]  /*18240*/  LEA R11, R7, R11, 0x7 ;  /* 0x0000000b070b7211 */ /* 0x000fe200078e38ff */
[----:B------:R-:W-:Y:S02]  /*18250*/  IMAD R5, R9, c[0x0][0x3f4], R5 ;  /* 0x0000fd0009057a24 */ /* 0x000fe400078e0205 */
[----:B------:R-:W-:Y:S01]  /*18260*/  @P0 IMAD.HI.U32 R6, R4, c[0x0][0x4ec], RZ ;  /* 0x00013b0004060a27 */ /* 0x000fe200078e00ff */
[----:B------:R-:W-:-:S03]  /*18270*/  MOV R0, R4 ;  /* 0x0000000400007202 */ /* 0x000fc60000000f00 */
[----:B------:R-:W-:Y:S01]  /*18280*/  IMAD.WIDE.U32 R2, R9, c[0x0][0x3f0], R2 ;  /* 0x0000fc0009027a25 */ /* 0x000fe200078e0002 */
[----:B------:R-:W-:-:S03]  /*18290*/  @P0 SHF.R.U32.HI R0, RZ, c[0x0][0x4f0], R6 ;  /* 0x00013c00ff000a19 */ /* 0x000fc60000011606 */
[----:B------:R-:W-:Y:S01]  /*182a0*/  IMAD.IADD R3, R3, 0x1, R5 ;  /* 0x0000000103037824 */ /* 0x000fe200078e0205 */
[----:B------:R-:W-:Y:S01]  /*182b0*/  SHF.R.S32.HI R6, RZ, 0x1f, R0 ;  /* 0x0000001fff067819 */ /* 0x000fe20000011400 */
[----:B------:R-:W-:Y:S01]  /*182c0*/  IMAD.SHL.U32 R8, R8, 0x8, RZ ;  /* 0x0000000808087824 */ /* 0x000fe200078e00ff */
[C---:B------:R-:W-:Y:S01]  /*182d0*/  IADD3 R5, -R0.reuse, RZ, RZ ;  /* 0x000000ff00057210 */ /* 0x040fe20007ffe1ff */
[----:B------:R-:W-:-:S03]  /*182e0*/  IMAD.WIDE.U32 R2, R0, c[0x0][0x3e0], R2 ;  /* 0x0000f80000027a25 */ /* 0x000fc600078e0002 */
[----:B------:R-:W-:Y:S01]  /*182f0*/  IADD3 R10, R8, 0x40, RZ ;  /* 0x00000040080a7810 */ /* 0x000fe20007ffe0ff */
[----:B------:R-:W-:Y:S01]  /*18300*/  IMAD R6, R6, c[0x0][0x3e0], RZ ;  /* 0x0000f80006067a24 */ /* 0x000fe200078e02ff */
[----:B------:R-:W-:Y:S01]  /*18310*/  IADD3 R9, R8, 0x80, RZ ;  /* 0x0000008008097810 */ /* 0x000fe20007ffe0ff */
[----:B------:R-:W-:Y:S02]  /*18320*/  IMAD R4, R5, c[0x0][0x4e8], R4 ;  /* 0x00013a0005047a24 */ /* 0x000fe400078e0204 */
[----:B------:R-:W-:-:S03]  /*18330*/  IMAD R0, R0, c[0x0][0x3e4], R6 ;  /* 0x0000f90000007a24 */ /* 0x000fc600078e0206 */
[----:B------:R-:W-:Y:S02]  /*18340*/  SHF.R.S32.HI R5, RZ, 0x1f, R4 ;  /* 0x0000001fff057819 */ /* 0x000fe40000011404 */
[----:B------:R-:W-:-:S03]  /*18350*/  IADD3 R3, R3, R0, RZ ;  /* 0x0000000003037210 */ /* 0x000fc60007ffe0ff */
[----:B------:R-:W-:Y:S02]  /*18360*/  IMAD R0, R5, c[0x0][0x3d8], RZ ;  /* 0x0000f60005007a24 */ /* 0x000fe400078e02ff */
[----:B------:R-:W-:-:S04]  /*18370*/  IMAD.WIDE.U32 R2, R4, c[0x0][0x3d8], R2 ;  /* 0x0000f60004027a25 */ /* 0x000fc800078e0002 */
[----:B------:R-:W-:Y:S01]  /*18380*/  IMAD R0, R4, c[0x0][0x3dc], R0 ;  /* 0x0000f70004007a24 */ /* 0x000fe200078e0200 */
[----:B------:R-:W-:-:S04]  /*18390*/  LEA R14, P0, R2, c[0x0][0x380], 0x1 ;  /* 0x0000e000020e7a11 */ /* 0x000fc800078008ff */
[----:B------:R-:W-:-:S04]  /*183a0*/  IADD3 R0, R3, R0, RZ ;  /* 0x0000000003007210 */ /* 0x000fc80007ffe0ff */
[----:B------:R-:W-:Y:S01]  /*183b0*/  LEA.HI.X R12, R2, c[0x0][0x384], R0, 0x1, P0 ;  /* 0x0000e100020c7a11 */ /* 0x000fe200000f0c00 */
[----:B------:R-:W-:Y:S05]  /*183c0*/  BRA.DIV ~URZ, `(.L_x_466) ;  /* 0x000024a27f007947 */ /* 0x000fea000b800000 */
[----:B------:R2:W3:Y:S02]  /*183d0*/  SHFL.IDX PT, R0, R12, RZ, 0x181f ;  /* 0x00181fff0c007589 */ /* 0x0004e400000e0000 */
.L_x_514:
[----:B------:R-:W-:Y:S05]  /*183e0*/  BRA.DIV ~URZ, `(.L_x_467) ;  /* 0x000025027f007947 */ /* 0x000fea000b800000 */
[----:B------:R4:W1:Y:S02]  /*183f0*/  SHFL.IDX PT, R2, R14, RZ, 0x181f ;  /* 0x00181fff0e027589 */ /* 0x00086400000e0000 */
.L_x_515:
[----:B-----5:R-:W-:Y:S01]  /*18400*/  IMAD R13, R13, c[0x0][0x4e8], RZ ;  /* 0x00013a000d0d7a24 */ /* 0x020fe200078e02ff */
[----:B------:R-:W-:Y:S01]  /*18410*/  BSSY B0, `(.L_x_468) ;  /* 0x0000013000007945 */ /* 0x000fe20003800000 */
[----:B---3--:R-:W-:-:S03]  /*18420*/  MOV R3, R0 ;  /* 0x0000000000037202 */ /* 0x008fc60000000f00 */
[----:B------:R-:W-:-:S13]  /*18430*/  ISETP.GE.AND P0, PT, R11, R13, PT ;  /* 0x0000000d0b00720c */ /* 0x000fda0003f06270 */
[----:B------:R-:W-:Y:S05]  /*18440*/  @P0 BRA `(.L_x_469) ;  /* 0x000000f000000947 */ /* 0x000fea0003800000 */
[----:B------:R-:W-:Y:S02]  /*18450*/  ISETP.GE.AND P1, PT, R10, c[0x0][0x3c8], PT ;  /* 0x0000f2000a007a0c */ /* 0x000fe40003f26270 */
[----:B------:R-:W-:Y:S02]  /*18460*/  ISETP.GE.AND P0, PT, R9, c[0x0][0x3c8], PT ;  /* 0x0000f20009007a0c */ /* 0x000fe40003f06270 */
[----:B------:R-:W-:-:S09]  /*18470*/  ISETP.GE.AND P2, PT, R8, c[0x0][0x3c8], PT ;  /* 0x0000f20008007a0c */ /* 0x000fd20003f46270 */
[----:B------:R-:W-:Y:S02]  /*18480*/  @!P1 SHF.R.S32.HI R4, RZ, 0x1f, R10 ;  /* 0x0000001fff049819 */ /* 0x000fe4000001140a */
[----:B------:R-:W-:Y:S02]  /*18490*/  @!P0 SHF.R.S32.HI R0, RZ, 0x1f, R9 ;  /* 0x0000001fff008819 */ /* 0x000fe40000011409 */
[----:B------:R-:W-:Y:S01]  /*184a0*/  @!P1 LEA.HI R4, R4, R10, RZ, 0x3 ;  /* 0x0000000a04049211 */ /* 0x000fe200078f18ff */
[--C-:B-1----:R-:W-:Y:S01]  /*184b0*/  @!P2 IMAD.WIDE R6, R8, 0x2, R2.reuse ;  /* 0x000000020806a825 */ /* 0x102fe200078e0202 */
        /* <DEDUP_REMOVED lines=8> */
.L_x_469:
[----:B------:R-:W-:Y:S05]  /*18540*/  BSYNC B0 ;  /* 0x0000000000007941 */ /* 0x000fea0003800000 */
.L_x_468:
[----:B------:R-:W-:Y:S05]  /*18550*/  BRA.DIV ~URZ, `(.L_x_470) ;  /* 0x000024127f007947 */ /* 0x000fea000b800000 */
[----:B------:R3:W2:Y:S04]  /*18560*/  SHFL.IDX PT, R0, R12, 0x1, 0x181f ;  /* 0x00381f000c007f89 */ /* 0x0006a800000e0000 */
[----:B-1----:R3:W1:Y:S02]  /*18570*/  SHFL.IDX PT, R2, R14, 0x1, 0x181f ;  /* 0x00381f000e027f89 */ /* 0x00266400000e0000 */
.L_x_516:
[----:B------:R-:W-:Y:S01]  /*18580*/  IADD3 R3, R11, 0x20, RZ ;  /* 0x000000200b037810 */ /* 0x000fe20007ffe0ff */
[----:B------:R-:W-:Y:S03]  /*18590*/  BSSY B0, `(.L_x_471) ;  /* 0x0000013000007945 */ /* 0x000fe60003800000 */
[----:B------:R-:W-:Y:S01]  /*185a0*/  ISETP.GE.AND P0, PT, R3, R13, PT ;  /* 0x0000000d0300720c */ /* 0x000fe20003f06270 */
[----:B--2---:R-:W-:-:S12]  /*185b0*/  IMAD.MOV.U32 R3, RZ, RZ, R0 ;  /* 0x000000ffff037224 */ /* 0x004fd800078e0000 */
        /* <DEDUP_REMOVED lines=16> */
.L_x_472:
[----:B------:R-:W-:Y:S05]  /*186c0*/  BSYNC B0 ;  /* 0x0000000000007941 */ /* 0x000fea0003800000 */
.L_x_471:
[----:B------:R-:W-:Y:S05]  /*186d0*/  BRA.DIV ~URZ, `(.L_x_473) ;  /* 0x000023827f007947 */ /* 0x000fea000b800000 */
[----:B------:R2:W3:Y:S02]  /*186e0*/  SHFL.IDX PT, R0, R12, 0x2, 0x181f ;  /* 0x00581f000c007f89 */ /* 0x0004e400000e0000 */
.L_x_517:
[----:B------:R-:W-:Y:S05]  /*186f0*/  BRA.DIV ~URZ, `(.L_x_474) ;  /* 0x000023e27f007947 */ /* 0x000fea000b800000 */
[----:B-1----:R1:W2:Y:S02]  /*18700*/  SHFL.IDX PT, R2, R14, 0x2, 0x181f ;  /* 0x00581f000e027f89 */ /* 0x0022a400000e0000 */
.L_x_518:
[----:B------:R-:W-:Y:S01]  /*18710*/  IADD3 R3, R11, 0x40, RZ ;  /* 0x000000400b037810 */ /* 0x000fe20007ffe0ff */
[----:B------:R-:W-:Y:S03]  /*18720*/  BSSY B0, `(.L_x_475) ;  /* 0x0000013000007945 */ /* 0x000fe60003800000 */
[----:B------:R-:W-:Y:S01]  /*18730*/  ISETP.GE.AND P0, PT, R3, R13, PT ;  /* 0x0000000d0300720c */ /* 0x000fe20003f06270 */
[----:B---3--:R-:W-:-:S12]  /*18740*/  IMAD.MOV.U32 R3, RZ, RZ, R0 ;  /* 0x000000ffff037224 */ /* 0x008fd800078e0000 */
[----:B------:R-:W-:Y:S05]  /*18750*/  @P0 BRA `(.L_x_476) ;  /* 0x000000f000000947 */ /* 0x000fea0003800000 */
[----:B------:R-:W-:Y:S02]  /*18760*/  ISETP.GE.AND P1, PT, R10, c[0x0][0x3c8], PT ;  /* 0x0000f2000a007a0c */ /* 0x000fe40003f26270 */
[----:B------:R-:W-:Y:S02]  /*18770*/  ISETP.GE.AND P0, PT, R9, c[0x0][0x3c8], PT ;  /* 0x0000f20009007a0c */ /* 0x000fe40003f06270 */
[----:B------:R-:W-:-:S09]  /*18780*/  ISETP.GE.AND P2, PT, R8, c[0x0][0x3c8], PT ;  /* 0x0000f20008007a0c */ /* 0x000fd20003f46270 */
[----:B------:R-:W-:Y:S02]  /*18790*/  @!P1 SHF.R.S32.HI R4, RZ, 0x1f, R10 ;  /* 0x0000001fff049819 */ /* 0x000fe4000001140a */
[----:B------:R-:W-:Y:S02]  /*187a0*/  @!P0 SHF.R.S32.HI R0, RZ, 0x1f, R9 ;  /* 0x0000001fff008819 */ /* 0x000fe40000011409 */
[----:B------:R-:W-:Y:S01]  /*187b0*/  @!P1 LEA.HI R4, R4, R10, RZ, 0x3 ;  /* 0x0000000a04049211 */ /* 0x000fe200078f18ff */
[--C-:B--2---:R-:W-:Y:S01]  /*187c0*/  @!P2 IMAD.WIDE R6, R8, 0x2, R2.reuse ;  /* 0x000000020806a825 */ /* 0x104fe200078e0202 */
        /* <DEDUP_REMOVED lines=8> */
.L_x_476:
[----:B------:R-:W-:Y:S05]  /*18850*/  BSYNC B0 ;  /* 0x0000000000007941 */ /* 0x000fea0003800000 */
.L_x_475:
[----:B------:R-:W-:Y:S05]  /*18860*/  BRA.DIV ~URZ, `(.L_x_477) ;  /* 0x000022f27f007947 */ /* 0x000fea000b800000 */
[----:B--2---:R2:W3:Y:S04]  /*18870*/  SHFL.IDX PT, R6, R12, 0x3, 0x181f ;  /* 0x00781f000c067f89 */ /* 0x0044e800000e0000 */
[----:B------:R2:W1:Y:S02]  /*18880*/  SHFL.IDX PT, R0, R14, 0x3, 0x181f ;  /* 0x00781f000e007f89 */ /* 0x00046400000e0000 */
.L_x_519:
[----:B------:R-:W-:Y:S01]  /*18890*/  IADD3 R2, R11, 0x60, RZ ;  /* 0x000000600b027810 */ /* 0x000fe20007ffe0ff */
[----:B---3--:R-:W-:-:S02]  /*188a0*/  IMAD.MOV.U32 R7, RZ, RZ, R6 ;  /* 0x000000ffff077224 */ /* 0x008fc400078e0006 */
[----:B-1----:R-:W-:Y:S01]  /*188b0*/  IMAD.MOV.U32 R6, RZ, RZ, R0 ;  /* 0x000000ffff067224 */ /* 0x002fe200078e0000 */
[----:B------:R-:W-:-:S13]  /*188c0*/  ISETP.GE.AND P0, PT, R2, R13, PT ;  /* 0x0000000d0200720c */ /* 0x000fda0003f06270 */
[----:B------:R-:W-:Y:S05]  /*188d0*/  @P0 EXIT ;  /* 0x000000000000094d */ /* 0x000fea0003800000 */
[----:B------:R-:W-:Y:S02]  /*188e0*/  ISETP.GE.AND P0, PT, R10, c[0x0][0x3c8], PT ;  /* 0x0000f2000a007a0c */ /* 0x000fe40003f06270 */
[----:B------:R-:W-:-:S11]  /*188f0*/  ISETP.GE.AND P1, PT, R8, c[0x0][0x3c8], PT ;  /* 0x0000f20008007a0c */ /* 0x000fd60003f26270 */
[----:B------:R-:W-:Y:S02]  /*18900*/  @!P0 SHF.R.S32.HI R0, RZ, 0x1f, R10 ;  /* 0x0000001fff008819 */ /* 0x000fe4000001140a */
[----:B------:R-:W-:Y:S02]  /*18910*/  @!P1 IMAD.WIDE R4, R8, 0x2, R6 ;  /* 0x0000000208049825 */ /* 0x000fe400078e0206 */
[----:B------:R-:W-:-:S03]  /*18920*/  @!P0 LEA.HI R0, R0, R10, RZ, 0x3 ;  /* 0x0000000a00008211 */ /* 0x000fc600078f18ff */
[----:B------:R1:W-:Y:S01]  /*18930*/  @!P1 ST.E.128 [R4.64], RZ ;  /* 0x000000ff04009985 */ /* 0x0003e2000c101d06 */
[----:B------:R-:W-:-:S05]  /*18940*/  @!P0 LOP3.LUT R0, R0, 0xfffffff8, RZ, 0xc0, !PT ;  /* 0xfffffff800008812 */ /* 0x000fca00078ec0ff */
[----:B------:R-:W-:-:S05]  /*18950*/  @!P0 IMAD.WIDE R2, R0, 0x2, R6 ;  /* 0x0000000200028825 */ /* 0x000fca00078e0206 */
[----:B------:R1:W-:Y:S01]  /*18960*/  @!P0 ST.E.128 [R2.64], RZ ;  /* 0x000000ff02008985 */ /* 0x0003e2000c101d06 */
[----:B------:R-:W-:-:S13]  /*18970*/  ISETP.GE.AND P0, PT, R9, c[0x0][0x3c8], PT ;  /* 0x0000f20009007a0c */ /* 0x000fda0003f06270 */
[----:B------:R-:W-:Y:S05]  /*18980*/  @P0 EXIT ;  /* 0x000000000000094d */ /* 0x000fea0003800000 */
[----:B------:R-:W-:-:S04]  /*18990*/  SHF.R.S32.HI R0, RZ, 0x1f, R9 ;  /* 0x0000001fff007819 */ /* 0x000fc80000011409 */
[----:B------:R-:W-:-:S04]  /*189a0*/  LEA.HI R0, R0, R9, RZ, 0x3 ;  /* 0x0000000900007211 */ /* 0x000fc800078f18ff */
[----:B------:R-:W-:-:S05]  /*189b0*/  LOP3.LUT R0, R0, 0xfffffff8, RZ, 0xc0, !PT ;  /* 0xfffffff800007812 */ /* 0x000fca00078ec0ff */
[----:B-1----:R-:W-:-:S05]  /*189c0*/  IMAD.WIDE R2, R0, 0x2, R6 ;  /* 0x0000000200027825 */ /* 0x002fca00078e0206 */
[----:B------:R-:W-:Y:S01]  /*189d0*/  ST.E.128 [R2.64], RZ ;  /* 0x000000ff02007985 */ /* 0x000fe2000c101d06 */
[----:B------:R-:W-:Y:S05]  /*189e0*/  EXIT ;  /* 0x000000000000794d */ /* 0x000fea0003800000 */
.L_x_362:
[----:B------:R-:W-:Y:S01]  /*189f0*/  IMAD.MOV.U32 R169, RZ, RZ, R14 ;  /* 0x000000ffffa97224 */ /* 0x000fe200078e000e */
[----:B------:R-:W-:Y:S01]  /*18a00*/  MOV R3, 0x181f ;  /* 0x0000181f00037802 */ /* 0x000fe20000000f00 */
[----:B------:R-:W-:Y:S01]  /*18a10*/  IMAD.MOV.U32 R170, RZ, RZ, RZ ;  /* 0x000000ffffaa7224 */ /* 0x000fe200078e00ff */
[----:B------:R-:W-:Y:S02]  /*18a20*/  MOV R172, 0xffffffff ;  /* 0xffffffff00ac7802 */ /* 0x000fe40000000f00 */
[----:B------:R-:W-:Y:S02]  /*18a30*/  MOV R2, 0x18a50 ;  /* 0x00018a5000027802 */ /* 0x000fe40000000f00 */
[----:B-----5:R-:W-:Y:S05]  /*18a40*/  CALL.REL.NOINC `($__internal_1_$__cuda_sm70_shflsync_idx_p) ;  /* 0x0000a3e000007944 */ /* 0x020fea0003c00000 */
[----:B------:R-:W-:Y:S01]  /*18a50*/  MOV R0, R171 ;  /* 0x000000ab00007202 */ /* 0x000fe20000000f00 */
[----:B------:R-:W-:Y:S05]  /*18a60*/  BRA `(.L_x_478) ;  /* 0xfffee42000007947 */ /* 0x000fea000383ffff */
.L_x_363:
[----:B------:R-:W-:Y:S01]  /*18a70*/  IMAD.MOV.U32 R169, RZ, RZ, R15 ;  /* 0x000000ffffa97224 */ /* 0x000fe200078e000f */
[----:B------:R-:W-:Y:S01]  /*18a80*/  MOV R3, 0x181f ;  /* 0x0000181f00037802 */ /* 0x000fe20000000f00 */
[----:B------:R-:W-:Y:S01]  /*18a90*/  IMAD.MOV.U32 R170, RZ, RZ, RZ ;  /* 0x000000ffffaa7224 */ /* 0x000fe200078e00ff */
[----:B------:R-:W-:-:S02]  /*18aa0*/  MOV R172, 0xffffffff ;  /* 0xffffffff00ac7802 */ /* 0x000fc40000000f00 */
[----:B------:R-:W-:Y:S02]  /*18ab0*/  MOV R2, 0x18ad0 ;  /* 0x00018ad000027802 */ /* 0x000fe40000000f00 */
[----:B-12--5:R-:W-:Y:S05]  /*18ac0*/  CALL.REL.NOINC `($__internal_1_$__cuda_sm70_shflsync_idx_p) ;  /* 0x0000a36000007944 */ /* 0x026fea0003c00000 */
[----:B------:R-:W-:Y:S01]  /*18ad0*/  MOV R2, R171 ;  /* 0x000000ab00027202 */ /* 0x000fe20000000f00 */
[----:B------:R-:W-:Y:S05]  /*18ae0*/  BRA `(.L_x_479) ;  /* 0xfffee3c000007947 */ /* 0x000fea000383ffff */
.L_x_366:
[----:B------:R-:W-:Y:S01]  /*18af0*/  IMAD.MOV.U32 R169, RZ, RZ, R14 ;  /* 0x000000ffffa97224 */ /* 0x000fe200078e000e */
[----:B--2---:R-:W-:Y:S01]  /*18b00*/  MOV R3, 0x181f ;  /* 0x0000181f00037802 */ /* 0x004fe20000000f00 */
[----:B------:R-:W-:Y:S01]  /*18b10*/  IMAD.MOV.U32 R170, RZ, RZ, 0x1 ;  /* 0x00000001ffaa7424 */ /* 0x000fe200078e00ff */
[----:B------:R-:W-:Y:S02]  /*18b20*/  MOV R172, 0xffffffff ;  /* 0xffffffff00ac7802 */ /* 0x000fe40000000f00 */
[----:B----4-:R-:W-:Y:S02]  /*18b30*/  MOV R2, 0x18b50 ;  /* 0x00018b5000027802 */ /* 0x010fe40000000f00 */
[----:B-1-3-5:R-:W-:Y:S05]  /*18b40*/  CALL.REL.NOINC `($__internal_1_$__cuda_sm70_shflsync_idx_p) ;  /* 0x0000a2e000007944 */ /* 0x02afea0003c00000 */
[----:B------:R-:W-:Y:S01]  /*18b50*/  IMAD.MOV.U32 R4, RZ, RZ, R171 ;  /* 0x000000ffff047224 */ /* 0x000fe200078e00ab */
[----:B------:R-:W-:Y:S01]  /*18b60*/  MOV R169, R15 ;  /* 0x0000000f00a97202 */ /* 0x000fe20000000f00 */
[----:B------:R-:W-:Y:S01]  /*18b70*/  IMAD.MOV.U32 R170, RZ, RZ, 0x1 ;  /* 0x00000001ffaa7424 */ /* 0x000fe200078e00ff */
[----:B------:R-:W-:Y:S01]  /*18b80*/  MOV R3, 0x181f ;  /* 0x0000181f00037802 */ /* 0x000fe20000000f00 */
[----:B------:R-:W-:Y:S01]  /*18b90*/  IMAD.MOV.U32 R172, RZ, RZ, -0x1 ;  /* 0xffffffffffac7424 */ /* 0x000fe200078e00ff */
[----:B------:R-:W-:-:S02]  /*18ba0*/  MOV R2, 0x18bc0 ;  /* 0x00018bc000027802 */ /* 0x000fc40000000f00 */
[----:B------:R-:W-:Y:S05]  /*18bb0*/  CALL.REL.NOINC `($__internal_1_$__cuda_sm70_shflsync_idx_p) ;  /* 0x0000a27000007944 */ /* 0x000fea0003c00000 */
[----:B------:R-:W-:Y:S01]  /*18bc0*/  MOV R2, R171 ;  /* 0x000000ab00027202 */ /* 0x000fe20000000f00 */
[----:B------:R-:W-:Y:S05]  /*18bd0*/  BRA `(.L_x_480) ;  /* 0xfffee47000007947 */ /* 0x000fea000383ffff */
.L_x_369:
[----:B------:R-:W-:Y:S01]  /*18be0*/  IMAD.MOV.U32 R169, RZ, RZ, R14 ;  /* 0x000000ffffa97224 */ /* 0x000fe200078e000e */
[----:B-1----:R-:W-:Y:S01]  /*18bf0*/  MOV R3, 0x181f ;  /* 0x0000181f00037802 */ /* 0x002fe20000000f00 */
[----:B------:R-:W-:Y:S01]  /*18c00*/  IMAD.MOV.U32 R170, RZ, RZ, 0x2 ;  /* 0x00000002ffaa7424 */ /* 0x000fe200078e00ff */
[----:B------:R-:W-:-:S02]  /*18c10*/  MOV R172, 0xffffffff ;  /* 0xffffffff00ac7802 */ /* 0x000fc40000000f00 */
[----:B----4-:R-:W-:Y:S02]  /*18c20*/  MOV R2, 0x18c40 ;  /* 0x00018c4000027802 */ /* 0x010fe40000000f00 */
[----:B--23-5:R-:W-:Y:S05]  /*18c30*/  CALL.REL.NOINC `($__internal_1_$__cuda_sm70_shflsync_idx_p) ;  /* 0x0000a1f000007944 */ /* 0x02cfea0003c00000 */
[----:B------:R-:W-:Y:S01]  /*18c40*/  MOV R4, R171 ;  /* 0x000000ab00047202 */ /* 0x000fe20000000f00 */
[----:B------:R-:W-:Y:S05]  /*18c50*/  BRA `(.L_x_481) ;  /* 0xfffee57000007947 */ /* 0x000fea000383ffff */
.L_x_370:
[----:B------:R-:W-:Y:S01]  /*18c60*/  IMAD.MOV.U32 R169, RZ, RZ, R15 ;  /* 0x000000ffffa97224 */ /* 0x000fe200078e000f */
[----:B------:R-:W-:Y:S01]  /*18c70*/  MOV R3, 0x181f ;  /* 0x0000181f00037802 */ /* 0x000fe20000000f00 */
[----:B------:R-:W-:Y:S01]  /*18c80*/  IMAD.MOV.U32 R170, RZ, RZ, 0x2 ;  /* 0x00000002ffaa7424 */ /* 0x000fe200078e00ff */
[----:B------:R-:W-:Y:S02]  /*18c90*/  MOV R172, 0xffffffff ;  /* 0xffffffff00ac7802 */ /* 0x000fe40000000f00 */
[----:B----4-:R-:W-:Y:S02]  /*18ca0*/  MOV R2, 0x18cc0 ;  /* 0x00018cc000027802 */ /* 0x010fe40000000f00 */
[----:B-123-5:R-:W-:Y:S05]  /*18cb0*/  CALL.REL.NOINC `($__internal_1_$__cuda_sm70_shflsync_idx_p) ;  /* 0x0000a17000007944 */ /* 0x02efea0003c00000 */
[----:B------:R-:W-:Y:S01]  /*18cc0*/  MOV R2, R171 ;  /* 0x000000ab00027202 */ /* 0x000fe20000000f00 */
[----:B------:R-:W-:Y:S05]  /*18cd0*/  BRA `(.L_x_482) ;  /* 0xfffee51000007947 */ /* 0x000fea000383ffff */
.L_x_373:
[----:B------:R-:W-:Y:S01]  /*18ce0*/  IMAD.MOV.U32 R169, RZ, RZ, R14 ;  /* 0x000000ffffa97224 */ /* 0x000fe200078e000e */
[----:B-1----:R-:W-:Y:S01]  /*18cf0*/  MOV R3, 0x181f ;  /* 0x0000181f00037802 */ /* 0x002fe20000000f00 */
[----:B------:R-:W-:Y:S01]  /*18d00*/  IMAD.MOV.U32 R170, RZ, RZ, 0x3 ;  /* 0x00000003ffaa7424 */ /* 0x000fe200078e00ff */
[----:B------:R-:W-:-:S02]  /*18d10*/  MOV R172, 0xffffffff ;  /* 0xffffffff00ac7802 */ /* 0x000fc40000000f00 */
[----:B------:R-:W-:Y:S02]  /*18d20*/  MOV R2, 0x18d40 ;  /* 0x00018d4000027802 */ /* 0x000fe40000000f00 */
[----:B---345:R-:W-:Y:S05]  /*18d30*/  CALL.REL.NOINC `($__internal_1_$__cuda_sm70_shflsync_idx_p) ;  /* 0x0000a0f000007944 */ /* 0x038fea0003c00000 */
[----:B------:R-:W-:Y:S01]  /*18d40*/  IMAD.MOV.U32 R14, RZ, RZ, R171 ;  /* 0x000000ffff0e7224 */ /* 0x000fe200078e00ab */
[----:B------:R-:W-:Y:S01]  /*18d50*/  MOV R169, R15 ;  /* 0x0000000f00a97202 */ /* 0x000fe20000000f00 */
[----:B------:R-:W-:Y:S01]  /*18d60*/  IMAD.MOV.U32 R170, RZ, RZ, 0x3 ;  /* 0x00000003ffaa7424 */ /* 0x000fe200078e00ff */
[----:B------:R-:W-:Y:S01]  /*18d70*/  MOV R3, 0x181f ;  /* 0x0000181f00037802 */ /* 0x000fe20000000f00 */
[----:B------:R-:W-:Y:S01]  /*18d80*/  IMAD.MOV.U32 R172, RZ, RZ, -0x1 ;  /* 0xffffffffffac7424 */ /* 0x000fe200078e00ff */
[----:B------:R-:W-:Y:S02]  /*18d90*/  MOV R2, 0x18db0 ;  /* 0x00018db000027802 */ /* 0x000fe40000000f00 */
[----:B------:R-:W-:Y:S05]  /*18da0*/  CALL.REL.NOINC `($__internal_1_$__cuda_sm70_shflsync_idx_p) ;  /* 0x0000a08000007944 */ /* 0x000fea0003c00000 */
[----:B------:R-:W-:Y:S01]  /*18db0*/  MOV R0, R171 ;  /* 0x000000ab00007202 */ /* 0x000fe20000000f00 */
[----:B------:R-:W-:Y:S05]  /*18dc0*/  BRA `(.L_x_483) ;  /* 0xfffee5b000007947 */ /* 0x000fea000383ffff */
.L_x_375:
[----:B--234-:R-:W-:Y:S01]  /*18dd0*/  IMAD.MOV.U32 R169, RZ, RZ, R7 ;  /* 0x000000ffffa97224 */ /* 0x01cfe200078e0007 */
[----:B------:R-:W-:Y:S01]  /*18de0*/  MOV R3, 0x181f ;  /* 0x0000181f00037802 */ /* 0x000fe20000000f00 */
[----:B------:R-:W-:Y:S01]  /*18df0*/  IMAD.MOV.U32 R170, RZ, RZ, RZ ;  /* 0x000000ffffaa7224 */ /* 0x000fe200078e00ff */
[----:B------:R-:W-:Y:S02]  /*18e00*/  MOV R172, 0xffffffff ;  /* 0xffffffff00ac7802 */ /* 0x000fe40000000f00 */
[----:B------:R-:W-:-:S02]  /*18e10*/  MOV R2, 0x18e30 ;  /* 0x00018e3000027802 */ /* 0x000fc40000000f00 */
[----:B-1---5:R-:W-:Y:S05]  /*18e20*/  CALL.REL.NOINC `($__internal_1_$__cuda_sm70_shflsync_idx_p) ;  /* 0x0000a00000007944 */ /* 0x022fea0003c00000 */
[----:B------:R-:W-:Y:S01]  /*18e30*/  MOV R4, R171 ;  /* 0x000000ab00047202 */ /* 0x000fe20000000f00 */
[----:B------:R-:W-:Y:S05]  /*18e40*/  BRA `(.L_x_484) ;  /* 0xfffef2c000007947 */ /* 0x000fea000383ffff */
.L_x_378:
[----:B------:R-:W-:Y:S01]  /*18e50*/  IMAD.MOV.U32 R169, RZ, RZ, R7 ;  /* 0x000000ffffa97224 */ /* 0x000fe200078e0007 */
[----:B------:R-:W-:Y:S01]  /*18e60*/  MOV R3, 0x181f ;  /* 0x0000181f00037802 */ /* 0x000fe20000000f00 */
[----:B------:R-:W-:Y:S01]  /*18e70*/  IMAD.MOV.U32 R170, RZ, RZ, RZ ;  /* 0x000000ffffaa7224 */ /* 0x000fe200078e00ff */
[----:B------:R-:W-:-:S02]  /*18e80*/  MOV R172, 0xffffffff ;  /* 0xffffffff00ac7802 */ /* 0x000fc40000000f00 */
[----:B------:R-:W-:Y:S02]  /*18e90*/  MOV R2, 0x18eb0 ;  /* 0x00018eb000027802 */ /* 0x000fe40000000f00 */
[----:B----45:R-:W-:Y:S05]  /*18ea0*/  CALL.REL.NOINC `($__internal_1_$__cuda_sm70_shflsync_idx_p) ;  /* 0x00009f8000007944 */ /* 0x030fea0003c00000 */
[----:B------:R-:W-:Y:S01]  /*18eb0*/  MOV R4, R171 ;  /* 0x000000ab00047202 */ /* 0x000fe20000000f00 */
[----:B------:R-:W-:Y:S05]  /*18ec0*/  BRA `(.L_x_485) ;  /* 0xffff009000007947 */ /* 0x000fea000383ffff */
.L_x_379:
[----:B------:R-:W-:Y:S01]  /*18ed0*/  IMAD.MOV.U32 R169, RZ, RZ, R15 ;  /* 0x000000ffffa97224 */ /* 0x000fe200078e000f */
[----:B------:R-:W-:Y:S01]  /*18ee0*/  MOV R3, 0x181f ;  /* 0x0000181f00037802 */ /* 0x000fe20000000f00 */
[----:B------:R-:W-:Y:S01]  /*18ef0*/  IMAD.MOV.U32 R170, RZ, RZ, RZ ;  /* 0x000000ffffaa7224 */ /* 0x000fe200078e00ff */
[----:B------:R-:W-:Y:S02]  /*18f00*/  MOV R172, 0xffffffff ;  /* 0xffffffff00ac7802 */ /* 0x000fe40000000f00 */
[----:B------:R-:W-:Y:S02]  /*18f10*/  MOV R2, 0x18f30 ;  /* 0x00018f3000027802 */ /* 0x000fe40000000f00 */
[----:B-12-45:R-:W-:Y:S05]  /*18f20*/  CALL.REL.NOINC `($__internal_1_$__cuda_sm70_shflsync_idx_p) ;  /* 0x00009f0000007944 */ /* 0x036fea0003c00000 */
[C---:B------:R-:W-:Y:S01]  /*18f30*/  IMAD.SHL.U32 R5, R214.reuse, 0x2, RZ ;  /* 0x00000002d6057824 */ /* 0x040fe200078e00ff */
[----:B------:R-:W-:Y:S01]  /*18f40*/  ISETP.GE.AND P3, PT, R217, c[0x0][0x1d4], PT ;  /* 0x00007500d9007a0c */ /* 0x000fe20003f66270 */
[----:B------:R-:W-:Y:S01]  /*18f50*/  IMAD.SHL.U32 R17, R245, 0x2, RZ ;  /* 0x00000002f5117824 */ /* 0x000fe200078e00ff */
[----:B------:R-:W-:Y:S01]  /*18f60*/  SHF.L.U64.HI R16, R214, 0x1, R252 ;  /* 0x00000001d6107819 */ /* 0x000fe200000102fc */
[----:B------:R-:W-:Y:S01]  /*18f70*/  IMAD.SHL.U32 R19, R244, 0x2, RZ ;  /* 0x00000002f4137824 */ /* 0x000fe200078e00ff */
[----:B------:R-:W-:Y:S01]  /*18f80*/  IADD3 R12, P2, R171, R5, RZ ;  /* 0x00000005ab0c7210 */ /* 0x000fe20007f5e0ff */
[----:B------:R-:W-:Y:S01]  /*18f90*/  IMAD.MOV.U32 R169, RZ, RZ, R7 ;  /* 0x000000ffffa97224 */ /* 0x000fe200078e0007 */
[----:B------:R-:W-:Y:S01]  /*18fa0*/  SHF.L.U64.HI R18, R245, 0x1, R248 ;  /* 0x00000001f5127819 */ /* 0x000fe200000102f8 */
[----:B------:R-:W-:Y:S01]  /*18fb0*/  IMAD.MOV.U32 R170, RZ, RZ, 0x1 ;  /* 0x00000001ffaa7424 */ /* 0x000fe200078e00ff */
[C---:B------:R-:W-:Y:S01]  /*18fc0*/  IADD3 R10, P1, R171.reuse, R17, RZ ;  /* 0x00000011ab0a7210 */ /* 0x040fe20007f3e0ff */
[----:B------:R-:W-:Y:S01]  /*18fd0*/  IMAD.X R13, R4, 0x1, R16, P2 ;  /* 0x00000001040d7824 */ /* 0x000fe200010e0610 */
[----:B------:R-:W-:Y:S01]  /*18fe0*/  SHF.L.U64.HI R20, R244, 0x1, R247 ;  /* 0x00000001f4147819 */ /* 0x000fe200000102f7 */
[----:B------:R-:W-:Y:S01]  /*18ff0*/  IMAD.MOV.U32 R172, RZ, RZ, -0x1 ;  /* 0xffffffffffac7424 */ /* 0x000fe200078e00ff */
[----:B------:R-:W-:Y:S01]  /*19000*/  IADD3 R2, P0, R171, R19, RZ ;  /* 0x00000013ab027210 */ /* 0x000fe20007f1e0ff */
[----:B------:R-:W-:Y:S01]  /*19010*/  IMAD.X R11, R4, 0x1, R18, P1 ;  /* 0x00000001040b7824 */ /* 0x000fe200008e0612 */
[----:B------:R-:W-:Y:S01]  /*19020*/  @!PT LDS RZ, [RZ] ;  /* 0x00000000fffff984 */ /* 0x000fe20000000800 */
[----:B------:R-:W-:Y:S01]  /*19030*/  @!PT LDS RZ, [RZ] ;  /* 0x00000000fffff984 */ /* 0x000fe20000000800 */
[----:B------:R-:W-:Y:S01]  /*19040*/  @!PT LDS RZ, [RZ] ;  /* 0x00000000fffff984 */ /* 0x000fe20000000800 */
[----:B------:R1:W-:Y:S01]  /*19050*/  LDGSTS.E.BYPASS.LTC128B.128 [R203+0x6100], [R12.64], !P6 ;  /* 0x061000000ccb7fae */ /* 0x0003e2000f101d46 */
[----:B------:R-:W-:-:S02]  /*19060*/  SEL R14, RZ, 0x10, P6 ;  /* 0x00000010ff0e7807 */ /* 0x000fc40003000000 */
[----:B------:R-:W-:Y:S01]  /*19070*/  IADD3.X R3, R4, R20, RZ, P0, !PT ;  /* 0x0000001404037210 */ /* 0x000fe200007fe4ff */
[----:B------:R2:W-:Y:S04]  /*19080*/  LDGSTS.E.BYPASS.LTC128B.128 [R203+0x8100], [R10.64], !P3 ;  /* 0x081000000acb7fae */ /* 0x0005e8000d901d46 */
[----:B------:R3:W-:Y:S01]  /*19090*/  LDGSTS.E.BYPASS.LTC128B.128 [R203+0xa100], [R2.64], !P5 ;  /* 0x0a10000002cb7fae */ /* 0x0007e2000e901d46 */
[----:B-1----:R-:W-:Y:S01]  /*190a0*/  SEL R13, RZ, 0x10, P3 ;  /* 0x00000010ff0d7807 */ /* 0x002fe20001800000 */
[----:B------:R-:W-:Y:S01]  /*190b0*/  IMAD.MOV.U32 R12, RZ, RZ, R249 ;  /* 0x000000ffff0c7224 */ /* 0x000fe200078e00f9 */
[----:B---3--:R-:W-:Y:S02]  /*190c0*/  MOV R3, 0x181f ;  /* 0x0000181f00037802 */ /* 0x008fe40000000f00 */
[----:B------:R-:W-:-:S02]  /*190d0*/  MOV R2, 0x190f0 ;  /* 0x000190f000027802 */ /* 0x000fc40000000f00 */
[----:B--2---:R-:W-:Y:S05]  /*190e0*/  CALL.REL.NOINC `($__internal_1_$__cuda_sm70_shflsync_idx_p) ;  /* 0x00009d4000007944 */ /* 0x004fea0003c00000 */
        /* <DEDUP_REMOVED lines=9> */
.L_x_380:
[----:B------:R-:W-:Y:S01]  /*19180*/  IMAD.MOV.U32 R169, RZ, RZ, R5 ;  /* 0x000000ffffa97224 */ /* 0x000fe200078e0005 */
[----:B------:R-:W-:Y:S01]  /*19190*/  MOV R3, 0x1c1f ;  /* 0x00001c1f00037802 */ /* 0x000fe20000000f00 */
[----:B------:R-:W-:Y:S01]  /*191a0*/  IMAD.MOV.U32 R170, RZ, RZ, RZ ;  /* 0x000000ffffaa7224 */ /* 0x000fe200078e00ff */
[----:B------:R-:W-:-:S02]  /*191b0*/  MOV R172, 0xffffffff ;  /* 0xffffffff00ac7802 */ /* 0x000fc40000000f00 */
[----:B------:R-:W-:Y:S02]  /*191c0*/  MOV R2, 0x191e0 ;  /* 0x000191e000027802 */ /* 0x000fe40000000f00 */
[----:B----4-:R-:W-:Y:S05]  /*191d0*/  CALL.REL.NOINC `($__internal_1_$__cuda_sm70_shflsync_idx_p) ;  /* 0x00009c5000007944 */ /* 0x010fea0003c00000 */
[----:B------:R-:W-:Y:S01]  /*191e0*/  MOV R3, R171 ;  /* 0x000000ab00037202 */ /* 0x000fe20000000f00 */
[----:B------:R-:W-:Y:S05]  /*191f0*/  BRA `(.L_x_487) ;  /* 0xffff02a000007947 */ /* 0x000fea000383ffff */
.L_x_385:
[----:B------:R-:W-:Y:S01]  /*19200*/  IMAD.MOV.U32 R169, RZ, RZ, R5 ;  /* 0x000000ffffa97224 */ /* 0x000fe200078e0005 */
[----:B------:R-:W-:Y:S01]  /*19210*/  MOV R3, 0x1c1f ;  /* 0x00001c1f00037802 */ /* 0x000fe20000000f00 */
[----:B------:R-:W-:Y:S01]  /*19220*/  IMAD.MOV.U32 R170, RZ, RZ, 0x1 ;  /* 0x00000001ffaa7424 */ /* 0x000fe200078e00ff */
[----:B------:R-:W-:Y:S02]  /*19230*/  MOV R172, 0xffffffff ;  /* 0xffffffff00ac7802 */ /* 0x000fe40000000f00 */
[----:B------:R-:W-:Y:S02]  /*19240*/  MOV R2, 0x19260 ;  /* 0x0001926000027802 */ /* 0x000fe40000000f00 */
[----:B------:R-:W-:Y:S05]  /*19250*/  CALL.REL.NOINC `($__internal_1_$__cuda_sm70_shflsync_idx_p) ;  /* 0x00009bd000007944 */ /* 0x000fea0003c00000 */
[----:B------:R-:W-:Y:S01]  /*19260*/  MOV R3, R171 ;  /* 0x000000ab00037202 */ /* 0x000fe20000000f00 */
[----:B------:R-:W-:Y:S05]  /*19270*/  BRA `(.L_x_488) ;  /* 0xffff08a000007947 */ /* 0x000fea000383ffff */
.L_x_390:
[----:B------:R-:W-:Y:S01]  /*19280*/  IMAD.MOV.U32 R4, RZ, RZ, R102 ;  /* 0x000000ffff047224 */ /* 0x000fe200078e0066 */
[----:B------:R-:W-:Y:S02]  /*19290*/  MOV R0, 0x2 ;  /* 0x0000000200007802 */ /* 0x000fe40000000f00 */
[----:B------:R-:W-:-:S02]  /*192a0*/  MOV R2, 0x192c0 ;  /* 0x000192c000027802 */ /* 0x000fc40000000f00 */
[----:B------:R-:W-:Y:S05]  /*192b0*/  CALL.REL.NOINC `($__internal_0_$__cuda_sm70_shflsync_bfly_p) ;  /* 0x00009b1000007944 */ /* 0x000fea0003c00000 */
[----:B------:R-:W-:Y:S05]  /*192c0*/  BRA `(.L_x_489) ;  /* 0xffff10c000007947 */ /* 0x000fea000383ffff */
.L_x_391:
[----:B------:R-:W-:Y:S01]  /*192d0*/  IMAD.MOV.U32 R4, RZ, RZ, R102 ;  /* 0x000000ffff047224 */ /* 0x000fe200078e0066 */
[----:B------:R-:W-:-:S02]  /*192e0*/  MOV R0, 0x1 ;  /* 0x0000000100007802 */ /* 0x000fc40000000f00 */
[----:B------:R-:W-:Y:S02]  /*192f0*/  MOV R2, 0x19310 ;  /* 0x0001931000027802 */ /* 0x000fe40000000f00 */
[----:B------:R-:W-:Y:S05]  /*19300*/  CALL.REL.NOINC `($__internal_0_$__cuda_sm70_shflsync_bfly_p) ;  /* 0x00009ac000007944 */ /* 0x000fea0003c00000 */
[----:B------:R-:W-:Y:S01]  /*19310*/  FMNMX.FTZ R102, R102, R0, !PT ;  /* 0x0000000066667209 */ /* 0x000fe20007810000 */
[----:B------:R-:W-:Y:S01]  /*19320*/  IMAD.MOV.U32 R4, RZ, RZ, R5 ;  /* 0x000000ffff047224 */ /* 0x000fe200078e0005 */
[----:B------:R-:W-:Y:S01]  /*19330*/  MOV R2, 0x19360 ;  /* 0x0001936000027802 */ /* 0x000fe20000000f00 */
[----:B------:R-:W-:Y:S02]  /*19340*/  IMAD.MOV.U32 R0, RZ, RZ, 0x2 ;  /* 0x00000002ff007424 */ /* 0x000fe400078e00ff */
[----:B------:R-:W-:Y:S05]  /*19350*/  CALL.REL.NOINC `($__internal_0_$__cuda_sm70_shflsync_bfly_p) ;  /* 0x00009a7000007944 */ /* 0x000fea0003c00000 */
[----:B------:R-:W-:Y:S01]  /*19360*/  FMNMX.FTZ R5, R5, R0, !PT ;  /* 0x0000000005057209 */ /* 0x000fe20007810000 */
[----:B------:R-:W-:Y:S01]  /*19370*/  IMAD.MOV.U32 R0, RZ, RZ, 0x1 ;  /* 0x00000001ff007424 */ /* 0x000fe200078e00ff */
[----:B------:R-:W-:-:S03]  /*19380*/  MOV R2, 0x193b0 ;  /* 0x000193b000027802 */ /* 0x000fc60000000f00 */
[----:B------:R-:W-:Y:S02]  /*19390*/  IMAD.MOV.U32 R4, RZ, RZ, R5 ;  /* 0x000000ffff047224 */ /* 0x000fe400078e0005 */
[----:B------:R-:W-:Y:S05]  /*193a0*/  CALL.REL.NOINC `($__internal_0_$__cuda_sm70_shflsync_bfly_p) ;  /* 0x00009a2000007944 */ /* 0x000fea0003c00000 */
[----:B------:R-:W-:Y:S01]  /*193b0*/  MOV R100, R0 ;  /* 0x0000000000647202 */ /* 0x000fe20000000f00 */
[----:B------:R-:W-:Y:S05]  /*193c0*/  BRA `(.L_x_490) ;  /* 0xffff103000007947 */ /* 0x000fea000383ffff */
.L_x_399:
[----:B------:R-:W-:Y:S01]  /*193d0*/  MOV R3, 0x181f ;  /* 0x0000181f00037802 */ /* 0x000fe20000000f00 */
[----:B------:R-:W-:Y:S01]  /*193e0*/  IMAD.MOV.U32 R169, RZ, RZ, R5 ;  /* 0x000000ffffa97224 */ /* 0x000fe200078e0005 */
[----:B------:R-:W-:Y:S01]  /*193f0*/  MOV R172, 0xffffffff ;  /* 0xffffffff00ac7802 */ /* 0x000fe20000000f00 */
[----:B------:R-:W-:Y:S01]  /*19400*/  IMAD.MOV.U32 R170, RZ, RZ, RZ ;  /* 0x000000ffffaa7224 */ /* 0x000fe200078e00ff */
[----:B------:R-:W-:Y:S02]  /*19410*/  MOV R2, 0x19430 ;  /* 0x0001943000027802 */ /* 0x000fe40000000f00 */
[----:B-1234-:R-:W-:Y:S05]  /*19420*/  CALL.REL.NOINC `($__internal_1_$__cuda_sm70_shflsync_idx_p) ;  /* 0x00009a0000007944 */ /* 0x01efea0003c00000 */
[----:B------:R-:W-:Y:S01]  /*19430*/  MOV R4, R171 ;  /* 0x000000ab00047202 */ /* 0x000fe20000000f00 */
[----:B------:R-:W-:-:S05]  /*19440*/  BRA `(.L_x_491) ;  /* 0xffff253000007947 */ /* 0x000fca000383ffff */
.L_x_400:
[----:B------:R-:W-:Y:S01]  /*19450*/  MOV R3, 0x181f ;  /* 0x0000181f00037802 */ /* 0x000fe20000000f00 */
[----:B------:R-:W-:Y:S01]  /*19460*/  IMAD.MOV.U32 R169, RZ, RZ, R15 ;  /* 0x000000ffffa97224 */ /* 0x000fe200078e000f */
[----:B------:R-:W-:Y:S01]  /*19470*/  MOV R172, 0xffffffff ;  /* 0xffffffff00ac7802 */ /* 0x000fe20000000f00 */
[----:B------:R-:W-:Y:S01]  /*19480*/  IMAD.MOV.U32 R170, RZ, RZ, RZ ;  /* 0x000000ffffaa7224 */ /* 0x000fe200078e00ff */
[----:B------:R-:W-:Y:S02]  /*19490*/  MOV R2, 0x194b0 ;  /* 0x000194b000027802 */ /* 0x000fe40000000f00 */
[----:B-1234-:R-:W-:Y:S05]  /*194a0*/  CALL.REL.NOINC `($__internal_1_$__cuda_sm70_shflsync_idx_p) ;  /* 0x0000998000007944 */ /* 0x01efea0003c00000 */
[----:B------:R-:W-:Y:S01]  /*194b0*/  IADD3 R12, P0, R171, R216, RZ ;  /* 0x000000d8ab0c7210 */ /* 0x000fe20007f1e0ff */
[----:B------:R-:W-:Y:S01]  /*194c0*/  IMAD.MOV.U32 R14, RZ, RZ, R213 ;  /* 0x000000ffff0e7224 */ /* 0x000fe200078e00d5 */
[----:B------:R-:W-:Y:S02]  /*194d0*/  ISETP.GE.AND P1, PT, R217, c[0x0][0x1d4], PT ;  /* 0x00007500d9007a0c */ /* 0x000fe40003f26270 */
[----:B------:R-:W-:Y:S01]  /*194e0*/  MOV R169, R5 ;  /* 0x0000000500a97202 */ /* 0x000fe20000000f00 */
[C---:B------:R-:W-:Y:S01]  /*194f0*/  IMAD.X R13, R4.reuse, 0x1, R200, P0 ;  /* 0x00000001040d7824 */ /* 0x040fe200000e06c8 */
[C---:B------:R-:W-:Y:S01]  /*19500*/  IADD3 R6, P0, R171.reuse, R198, RZ ;  /* 0x000000c6ab067210 */ /* 0x040fe20007f1e0ff */
[----:B------:R-:W-:Y:S01]  /*19510*/  IMAD.MOV.U32 R5, RZ, RZ, R249 ;  /* 0x000000ffff057224 */ /* 0x000fe200078e00f9 */
[----:B------:R-:W-:Y:S02]  /*19520*/  MOV R170, 0x1 ;  /* 0x0000000100aa7802 */ /* 0x000fe40000000f00 */
[----:B------:R-:W-:Y:S01]  /*19530*/  @!PT LDS RZ, [RZ] ;  /* 0x00000000fffff984 */ /* 0x000fe20000000800 */
[----:B------:R-:W-:Y:S01]  /*19540*/  @!PT LDS RZ, [RZ] ;  /* 0x00000000fffff984 */ /* 0x000fe20000000800 */
[----:B------:R-:W-:Y:S01]  /*19550*/  @!PT LDS RZ, [RZ] ;  /* 0x00000000fffff984 */ /* 0x000fe20000000800 */
[----:B------:R1:W-:Y:S01]  /*19560*/  LDGSTS.E.BYPASS.LTC128B.128 [R204], [R12.64], !P6 ;  /* 0x000000000ccc7fae */ /* 0x0003e2000f101d46 */
[C---:B------:R-:W-:Y:S01]  /*19570*/  IMAD.X R7, R4.reuse, 0x1, R199, P0 ;  /* 0x0000000104077824 */ /* 0x040fe200000e06c7 */
[----:B------:R-:W-:Y:S02]  /*19580*/  IADD3 R2, P0, R171, R196, RZ ;  /* 0x000000c4ab027210 */ /* 0x000fe40007f1e0ff */
[----:B------:R-:W-:Y:S02]  /*19590*/  MOV R172, 0xffffffff ;  /* 0xffffffff00ac7802 */ /* 0x000fe40000000f00 */
[----:B------:R1:W-:Y:S01]  /*195a0*/  LDGSTS.E.BYPASS.LTC128B.128 [R204+0x2000], [R6.64], !P1 ;  /* 0x0200000006cc7fae */ /* 0x0003e2000c901d46 */
[----:B------:R-:W-:Y:S05]  /*195b0*/  IMAD.X R3, R4, 0x1, R197, P0 ;  /* 0x0000000104037824 */ /* 0x000fea00000e06c5 */
[----:B------:R2:W-:Y:S02]  /*195c0*/  LDGSTS.E.BYPASS.LTC128B.128 [R204+0x4000], [R2.64], !P5 ;  /* 0x0400000002cc7fae */ /* 0x0005e4000e901d46 */
[----:B--2---:R-:W-:Y:S01]  /*195d0*/  MOV R2, 0x19600 ;  /* 0x0001960000027802 */ /* 0x004fe20000000f00 */
[----:B------:R-:W-:Y:S02]  /*195e0*/  IMAD.MOV.U32 R3, RZ, RZ, 0x181f ;  /* 0x0000181fff037424 */ /* 0x000fe400078e00ff */
[----:B-1----:R-:W-:Y:S05]  /*195f0*/  CALL.REL.NOINC `($__internal_1_$__cuda_sm70_shflsync_idx_p) ;  /* 0x0000983000007944 */ /* 0x002fea0003c00000 */
[----:B------:R-:W-:Y:S01]  /*19600*/  MOV R169, R15 ;  /* 0x0000000f00a97202 */ /* 0x000fe20000000f00 */
[----:B------:R-:W-:Y:S01]  /*19610*/  IMAD.MOV.U32 R4, RZ, RZ, R171 ;  /* 0x000000ffff047224 */ /* 0x000fe200078e00ab */
[----:B------:R-:W-:Y:S01]  /*19620*/  MOV R3, 0x181f ;  /* 0x0000181f00037802 */ /* 0x000fe20000000f00 */
[----:B------:R-:W-:Y:S01]  /*19630*/  IMAD.MOV.U32 R170, RZ, RZ, 0x1 ;  /* 0x00000001ffaa7424 */ /* 0x000fe200078e00ff */
[----:B------:R-:W-:Y:S01]  /*19640*/  MOV R2, 0x19670 ;  /* 0x0001967000027802 */ /* 0x000fe20000000f00 */
[----:B------:R-:W-:Y:S02]  /*19650*/  IMAD.MOV.U32 R172, RZ, RZ, -0x1 ;  /* 0xffffffffffac7424 */ /* 0x000fe400078e00ff */
[----:B------:R-:W-:Y:S05]  /*19660*/  CALL.REL.NOINC `($__internal_1_$__cuda_sm70_shflsync_idx_p) ;  /* 0x000097c000007944 */ /* 0x000fea0003c00000 */
[----:B------:R-:W-:Y:S01]  /*19670*/  MOV R0, R171 ;  /* 0x000000ab00007202 */ /* 0x000fe20000000f00 */
[----:B------:R-:W-:-:S05]  /*19680*/  BRA `(.L_x_492) ;  /* 0xffff241000007947 */ /* 0x000fca000383ffff */
.L_x_403:
[----:B------:R-:W-:Y:S01]  /*19690*/  MOV R3, 0x181f ;  /* 0x0000181f00037802 */ /* 0x000fe20000000f00 */
[----:B------:R-:W-:Y:S01]  /*196a0*/  IMAD.MOV.U32 R169, RZ, RZ, R5 ;  /* 0x000000ffffa97224 */ /* 0x000fe200078e0005 */
[----:B------:R-:W-:Y:S01]  /*196b0*/  MOV R172, 0xffffffff ;  /* 0xffffffff00ac7802 */ /* 0x000fe20000000f00 */
[----:B------:R-:W-:Y:S01]  /*196c0*/  IMAD.MOV.U32 R170, RZ, RZ, RZ ;  /* 0x000000ffffaa7224 */ /* 0x000fe200078e00ff */
[----:B------:R-:W-:Y:S02]  /*196d0*/  MOV R2, 0x196f0 ;  /* 0x000196f000027802 */ /* 0x000fe40000000f00 */
[----:B-1----:R-:W-:Y:S05]  /*196e0*/  CALL.REL.NOINC `($__internal_1_$__cuda_sm70_shflsync_idx_p) ;  /* 0x0000974000007944 */ /* 0x002fea0003c00000 */
[----:B------:R-:W-:Y:S01]  /*196f0*/  MOV R4, R171 ;  /* 0x000000ab00047202 */ /* 0x000fe20000000f00 */
[----:B------:R-:W-:-:S05]  /*19700*/  BRA `(.L_x_493) ;  /* 0xffff344000007947 */ /* 0x000fca000383ffff */
.L_x_404:
[----:B------:R-:W-:Y:S01]  /*19710*/  MOV R3, 0x181f ;  /* 0x0000181f00037802 */ /* 0x000fe20000000f00 */
[----:B------:R-:W-:Y:S01]  /*19720*/  IMAD.MOV.U32 R169, RZ, RZ, R11 ;  /* 0x000000ffffa97224 */ /* 0x000fe200078e000b */
[----:B------:R-:W-:Y:S01]  /*19730*/  MOV R172, 0xffffffff ;  /* 0xffffffff00ac7802 */ /* 0x000fe20000000f00 */
[----:B------:R-:W-:Y:S01]  /*19740*/  IMAD.MOV.U32 R170, RZ, RZ, RZ ;  /* 0x000000ffffaa7224 */ /* 0x000fe200078e00ff */
[----:B------:R-:W-:Y:S02]  /*19750*/  MOV R2, 0x19770 ;  /* 0x0001977000027802 */ /* 0x000fe40000000f00 */
[----:B-123--:R-:W-:Y:S05]  /*19760*/  CALL.REL.NOINC `($__internal_1_$__cuda_sm70_shflsync_idx_p) ;  /* 0x000096c000007944 */ /* 0x00efea0003c00000 */
        /* <DEDUP_REMOVED lines=11> */
[----:B------:R1:W-:Y:S01]  /*19820*/  LDGSTS.E.BYPASS.LTC128B.128 [R203+0x6100], [R8.64], !P6 ;  /* 0x0610000008cb7fae */ /* 0x0003e2000f101d46 */
        /* <DEDUP_REMOVED lines=18> */
.L_x_405:
        /* <DEDUP_REMOVED lines=8> */
.L_x_410:
[----:B------:R-:W-:Y:S01]  /*199d0*/  MOV R3, 0x1c1f ;  /* 0x00001c1f00037802 */ /* 0x000fe20000000f00 */
[----:B------:R-:W-:Y:S01]  /*199e0*/  IMAD.MOV.U32 R169, RZ, RZ, R4 ;  /* 0x000000ffffa97224 */ /* 0x000fe200078e0004 */
[----:B------:R-:W-:Y:S01]  /*199f0*/  MOV R172, 0xffffffff ;  /* 0xffffffff00ac7802 */ /* 0x000fe20000000f00 */
[----:B------:R-:W-:Y:S01]  /*19a00*/  IMAD.MOV.U32 R170, RZ, RZ, 0x1 ;  /* 0x00000001ffaa7424 */ /* 0x000fe200078e00ff */
[----:B------:R-:W-:Y:S02]  /*19a10*/  MOV R2, 0x19a30 ;  /* 0x00019a3000027802 */ /* 0x000fe40000000f00 */
[----:B--2---:R-:W-:Y:S05]  /*19a20*/  CALL.REL.NOINC `($__internal_1_$__cuda_sm70_shflsync_idx_p) ;  /* 0x0000940000007944 */ /* 0x004fea0003c00000 */
[----:B------:R-:W-:Y:S01]  /*19a30*/  MOV R3, R171 ;  /* 0x000000ab00037202 */ /* 0x000fe20000000f00 */
[----:B------:R-:W-:-:S05]  /*19a40*/  BRA `(.L_x_496) ;  /* 0xffff392000007947 */ /* 0x000fca000383ffff */
.L_x_415:
[----:B------:R-:W-:Y:S02]  /*19a50*/  MOV R0, 0x2 ;  /* 0x0000000200007802 */ /* 0x000fe40000000f00 */
[----:B------:R-:W-:Y:S02]  /*19a60*/  MOV R2, 0x19a80 ;  /* 0x00019a8000027802 */ /* 0x000fe40000000f00 */
[----:B------:R-:W-:Y:S05]  /*19a70*/  CALL.REL.NOINC `($__internal_0_$__cuda_sm70_shflsync_bfly_p) ;  /* 0x0000935000007944 */ /* 0x000fea0003c00000 */
[----:B------:R-:W-:-:S05]  /*19a80*/  BRA `(.L_x_497) ;  /* 0xffff3fb000007947 */ /* 0x000fca000383ffff */
.L_x_416:
[----:B------:R-:W-:Y:S01]  /*19a90*/  MOV R0, 0x1 ;  /* 0x0000000100007802 */ /* 0x000fe20000000f00 */
[----:B-1----:R-:W-:Y:S01]  /*19aa0*/  IMAD.MOV.U32 R4, RZ, RZ, R101 ;  /* 0x000000ffff047224 */ /* 0x002fe200078e0065 */
[----:B------:R-:W-:Y:S02]  /*19ab0*/  MOV R2, 0x19ad0 ;  /* 0x00019ad000027802 */ /* 0x000fe40000000f00 */
[----:B------:R-:W-:Y:S05]  /*19ac0*/  CALL.REL.NOINC `($__internal_0_$__cuda_sm70_shflsync_bfly_p) ;  /* 0x0000930000007944 */ /* 0x000fea0003c00000 */
[----:B------:R-:W-:Y:S01]  /*19ad0*/  IMAD.MOV.U32 R4, RZ, RZ, R5 ;  /* 0x000000ffff047224 */ /* 0x000fe200078e0005 */
[----:B------:R-:W-:Y:S01]  /*19ae0*/  FMNMX.FTZ R101, R101, R0, !PT ;  /* 0x0000000065657209 */ /* 0x000fe20007810000 */
[----:B------:R-:W-:Y:S01]  /*19af0*/  IMAD.MOV.U32 R0, RZ, RZ, 0x2 ;  /* 0x00000002ff007424 */ /* 0x000fe200078e00ff */
[----:B------:R-:W-:Y:S02]  /*19b00*/  MOV R2, 0x19b20 ;  /* 0x00019b2000027802 */ /* 0x000fe40000000f00 */
[----:B------:R-:W-:Y:S05]  /*19b10*/  CALL.REL.NOINC `($__internal_0_$__cuda_sm70_shflsync_bfly_p) ;  /* 0x000092b000007944 */ /* 0x000fea0003c00000 */
[----:B------:R-:W-:Y:S01]  /*19b20*/  FMNMX.FTZ R4, R5, R0, !PT ;  /* 0x0000000005047209 */ /* 0x000fe20007810000 */
[----:B------:R-:W-:Y:S01]  /*19b30*/  IMAD.MOV.U32 R0, RZ, RZ, 0x1 ;  /* 0x00000001ff007424 */ /* 0x000fe200078e00ff */
[----:B------:R-:W-:Y:S02]  /*19b40*/  MOV R2, 0x19b60 ;  /* 0x00019b6000027802 */ /* 0x000fe40000000f00 */
[----:B------:R-:W-:Y:S05]  /*19b50*/  CALL.REL.NOINC `($__internal_0_$__cuda_sm70_shflsync_bfly_p) ;  /* 0x0000927000007944 */ /* 0x000fea0003c00000 */
[----:B------:R-:W-:-:S05]  /*19b60*/  BRA `(.L_x_498) ;  /* 0xffff3f4000007947 */ /* 0x000fca000383ffff */
.L_x_425:
        /* <DEDUP_REMOVED lines=8> */
.L_x_426:
[----:B------:R-:W-:Y:S01]  /*19bf0*/  MOV R3, 0x181f ;  /* 0x0000181f00037802 */ /* 0x000fe20000000f00 */
[----:B------:R-:W-:Y:S01]  /*19c00*/  IMAD.MOV.U32 R169, RZ, RZ, R15 ;  /* 0x000000ffffa97224 */ /* 0x000fe200078e000f */
[----:B------:R-:W-:Y:S01]  /*19c10*/  MOV R172, 0xffffffff ;  /* 0xffffffff00ac7802 */ /* 0x000fe20000000f00 */
[----:B------:R-:W-:Y:S01]  /*19c20*/  IMAD.MOV.U32 R170, RZ, RZ, RZ ;  /* 0x000000ffffaa7224 */ /* 0x000fe200078e00ff */
[----:B------:R-:W-:Y:S02]  /*19c30*/  MOV R2, 0x19c50 ;  /* 0x00019c5000027802 */ /* 0x000fe40000000f00 */
[----:B-1234-:R-:W-:Y:S05]  /*19c40*/  CALL.REL.NOINC `($__internal_1_$__cuda_sm70_shflsync_idx_p) ;  /* 0x000091e000007944 */ /* 0x01efea0003c00000 */
[C---:B------:R-:W-:Y:S01]  /*19c50*/  IADD3 R12, P0, R171.reuse, R228, RZ ;  /* 0x000000e4ab0c7210 */ /* 0x040fe20007f1e0ff */
[----:B------:R-:W-:Y:S01]  /*19c60*/  IMAD.MOV.U32 R169, RZ, RZ, R5 ;  /* 0x000000ffffa97224 */ /* 0x000fe200078e0005 */
[----:B------:R-:W-:Y:S01]  /*19c70*/  MOV R14, R229 ;  /* 0x000000e5000e7202 */ /* 0x000fe20000000f00 */
[----:B------:R-:W-:Y:S01]  /*19c80*/  IMAD.MOV.U32 R5, RZ, RZ, R249 ;  /* 0x000000ffff057224 */ /* 0x000fe200078e00f9 */
[----:B------:R-:W-:Y:S01]  /*19c90*/  MOV R170, 0x1 ;  /* 0x0000000100aa7802 */ /* 0x000fe20000000f00 */
[C---:B------:R-:W-:Y:S01]  /*19ca0*/  IMAD.X R13, R4.reuse, 0x1, R200, P0 ;  /* 0x00000001040d7824 */ /* 0x040fe200000e06c8 */
[C---:B------:R-:W-:Y:S02]  /*19cb0*/  IADD3 R6, P0, R171.reuse, R198, RZ ;  /* 0x000000c6ab067210 */ /* 0x040fe40007f1e0ff */
[----:B------:R-:W-:Y:S02]  /*19cc0*/  MOV R172, 0xffffffff ;  /* 0xffffffff00ac7802 */ /* 0x000fe40000000f00 */
[----:B------:R-:W-:Y:S01]  /*19cd0*/  @!PT LDS RZ, [RZ] ;  /* 0x00000000fffff984 */ /* 0x000fe20000000800 */
[----:B------:R-:W-:Y:S01]  /*19ce0*/  @!PT LDS RZ, [RZ] ;  /* 0x00000000fffff984 */ /* 0x000fe20000000800 */
[----:B------:R-:W-:Y:S01]  /*19cf0*/  @!PT LDS RZ, [RZ] ;  /* 0x00000000fffff984 */ /* 0x000fe20000000800 */
[----:B------:R1:W-:Y:S01]  /*19d00*/  LDGSTS.E.BYPASS.LTC128B.128 [R204], [R12.64], !P2 ;  /* 0x000000000ccc7fae */ /* 0x0003e2000d101d46 */
[C---:B------:R-:W-:Y:S01]  /*19d10*/  IMAD.X R7, R4.reuse, 0x1, R199, P0 ;  /* 0x0000000104077824 */ /* 0x040fe200000e06c7 */
[----:B------:R-:W-:Y:S04]  /*19d20*/  IADD3 R2, P0, R171, R196, RZ ;  /* 0x000000c4ab027210 */ /* 0x000fe80007f1e0ff */
[----:B------:R1:W-:Y:S01]  /*19d30*/  LDGSTS.E.BYPASS.LTC128B.128 [R204+0x2000], [R6.64], !P3 ;  /* 0x0200000006cc7fae */ /* 0x0003e2000d901d46 */
[----:B------:R-:W-:Y:S05]  /*19d40*/  IADD3.X R3, R4, R197, RZ, P0, !PT ;  /* 0x000000c504037210 */ /* 0x000fea00007fe4ff */
        /* <DEDUP_REMOVED lines=13> */
.L_x_429:
[----:B------:R-:W-:Y:S01]  /*19e20*/  MOV R3, 0x181f ;  /* 0x0000181f00037802 */ /* 0x000fe20000000f00 */
[----:B------:R-:W-:Y:S01]  /*19e30*/  IMAD.MOV.U32 R169, RZ, RZ, R5 ;  /* 0x000000ffffa97224 */ /* 0x000fe200078e0005 */
[----:B------:R-:W-:Y:S01]  /*19e40*/  MOV R172, 0xffffffff ;  /* 0xffffffff00ac7802 */ /* 0x000fe20000000f00 */
[----:B------:R-:W-:Y:S01]  /*19e50*/  IMAD.MOV.U32 R170, RZ, RZ, RZ ;  /* 0x000000ffffaa7224 */ /* 0x000fe200078e00ff */
[----:B------:R-:W-:Y:S02]  /*19e60*/  MOV R2, 0x19e80 ;  /* 0x00019e8000027802 */ /* 0x000fe40000000f00 */
[----:B-1--4-:R-:W-:Y:S05]  /*19e70*/  CALL.REL.NOINC `($__internal_1_$__cuda_sm70_shflsync_idx_p) ;  /* 0x00008fb000007944 */ /* 0x012fea0003c00000 */
[----:B------:R-:W-:Y:S01]  /*19e80*/  MOV R4, R171 ;  /* 0x000000ab00047202 */ /* 0x000fe20000000f00 */
[----:B------:R-:W-:-:S05]  /*19e90*/  BRA `(.L_x_501) ;  /* 0xffff6a9000007947 */ /* 0x000fca000383ffff */
.L_x_430:
        /* <DEDUP_REMOVED lines=17> */
[----:B------:R1:W-:Y:S01]  /*19fb0*/  LDGSTS.E.BYPASS.LTC128B.128 [R203+0x6100], [R8.64], !P2 ;  /* 0x0610000008cb7fae */ /* 0x0003e2000d101d46 */
        /* <DEDUP_REMOVED lines=17> */
.L_x_431:
[----:B------:R-:W-:Y:S02]  /*1a0d0*/  MOV R0, 0x2 ;  /* 0x0000000200007802 */ /* 0x000fe40000000f00 */
[----:B------:R-:W-:Y:S02]  /*1a0e0*/  MOV R2, 0x1a100 ;  /* 0x0001a10000027802 */ /* 0x000fe40000000f00 */
[----:B----4-:R-:W-:Y:S05]  /*1a0f0*/  CALL.REL.NOINC `($__internal_0_$__cuda_sm70_shflsync_bfly_p) ;  /* 0x00008cd000007944 */ /* 0x010fea0003c00000 */
[----:B------:R-:W-:-:S05]  /*1a100*/  BRA `(.L_x_503) ;  /* 0xffff6ca000007947 */ /* 0x000fca000383ffff */
.L_x_432:
[----:B------:R-:W-:Y:S01]  /*1a110*/  MOV R0, 0x1 ;  /* 0x0000000100007802 */ /* 0x000fe20000000f00 */
[----:B-1----:R-:W-:Y:S01]  /*1a120*/  IMAD.MOV.U32 R4, RZ, RZ, R102 ;  /* 0x000000ffff047224 */ /* 0x002fe200078e0066 */
[----:B------:R-:W-:Y:S02]  /*1a130*/  MOV R2, 0x1a150 ;  /* 0x0001a15000027802 */ /* 0x000fe40000000f00 */
[----:B----4-:R-:W-:Y:S05]  /*1a140*/  CALL.REL.NOINC `($__internal_0_$__cuda_sm70_shflsync_bfly_p) ;  /* 0x00008c8000007944 */ /* 0x010fea0003c00000 */
        /* <DEDUP_REMOVED lines=10> */
.L_x_435:
        /* <DEDUP_REMOVED lines=8> */
.L_x_438:
        /* <DEDUP_REMOVED lines=8> */
.L_x_439:
[----:B------:R-:W-:Y:S01]  /*1a2f0*/  MOV R3, 0x181f ;  /* 0x0000181f00037802 */ /* 0x000fe20000000f00 */
[----:B------:R-:W-:Y:S01]  /*1a300*/  IMAD.MOV.U32 R169, RZ, RZ, R10 ;  /* 0x000000ffffa97224 */ /* 0x000fe200078e000a */
[----:B------:R-:W-:Y:S01]  /*1a310*/  MOV R172, 0xffffffff ;  /* 0xffffffff00ac7802 */ /* 0x000fe20000000f00 */
[----:B------:R-:W-:Y:S01]  /*1a320*/  IMAD.MOV.U32 R170, RZ, RZ, RZ ;  /* 0x000000ffffaa7224 */ /* 0x000fe200078e00ff */
[----:B------:R-:W-:Y:S02]  /*1a330*/  MOV R2, 0x1a350 ;  /* 0x0001a35000027802 */ /* 0x000fe40000000f00 */
[----:B-123--:R-:W-:Y:S05]  /*1a340*/  CALL.REL.NOINC `($__internal_1_$__cuda_sm70_shflsync_idx_p) ;  /* 0x00008ae000007944 */ /* 0x00efea0003c00000 */
[C---:B------:R-:W-:Y:S01]  /*1a350*/  IADD3 R8, P0, R171.reuse, R206, RZ ;  /* 0x000000ceab087210 */ /* 0x040fe20007f1e0ff */
[----:B------:R-:W-:Y:S01]  /*1a360*/  IMAD.MOV.U32 R169, RZ, RZ, R5 ;  /* 0x000000ffffa97224 */ /* 0x000fe200078e0005 */
[----:B------:R-:W-:Y:S02]  /*1a370*/  MOV R170, 0x1 ;  /* 0x0000000100aa7802 */ /* 0x000fe40000000f00 */
[----:B------:R-:W-:Y:S01]  /*1a380*/  MOV R172, 0xffffffff ;  /* 0xffffffff00ac7802 */ /* 0x000fe20000000f00 */
[C---:B------:R-:W-:Y:S01]  /*1a390*/  IMAD.X R9, R4.reuse, 0x1, R197, P0 ;  /* 0x0000000104097824 */ /* 0x040fe200000e06c5 */
[C---:B------:R-:W-:Y:S04]  /*1a3a0*/  IADD3 R6, P0, R171.reuse, R196, RZ ;  /* 0x000000c4ab067210 */ /* 0x040fe80007f1e0ff */
        /* <DEDUP_REMOVED lines=21> */
.L_x_440:
        /* <DEDUP_REMOVED lines=8> */
.L_x_445:
        /* <DEDUP_REMOVED lines=8> */
.L_x_450:
[----:B------:R-:W-:Y:S02]  /*1a600*/  MOV R0, 0x2 ;  /* 0x0000000200007802 */ /* 0x000fe40000000f00 */
[----:B------:R-:W-:Y:S02]  /*1a610*/  MOV R2, 0x1a630 ;  /* 0x0001a63000027802 */ /* 0x000fe40000000f00 */
[----:B------:R-:W-:Y:S05]  /*1a620*/  CALL.REL.NOINC `($__internal_0_$__cuda_sm70_shflsync_bfly_p) ;  /* 0x000087a000007944 */ /* 0x000fea0003c00000 */
[----:B------:R-:W-:-:S05]  /*1a630*/  BRA `(.L_x_510) ;  /* 0xffffa09000007947 */ /* 0x000fca000383ffff */
.L_x_451:
        /* <DEDUP_REMOVED lines=14> */
.L_x_453:
[----:B------:R-:W-:Y:S01]  /*1a720*/  IMAD.MOV.U32 R4, RZ, RZ, R220 ;  /* 0x000000ffff047224 */ /* 0x000fe200078e00dc */
[----:B------:R-:W-:-:S02]  /*1a730*/  MOV R0, 0x2 ;  /* 0x0000000200007802 */ /* 0x000fc40000000f00 */
[----:B------:R-:W-:Y:S02]  /*1a740*/  MOV R2, 0x1a760 ;  /* 0x0001a76000027802 */ /* 0x000fe40000000f00 */
[----:B------:R-:W-:Y:S05]  /*1a750*/  CALL.REL.NOINC `($__internal_0_$__cuda_sm70_shflsync_bfly_p) ;  /* 0x0000867000007944 */ /* 0x000fea0003c00000 */
[----:B------:R-:W-:Y:S01]  /*1a760*/  MOV R5, R0 ;  /* 0x0000000000057202 */ /* 0x000fe20000000f00 */
[----:B------:R-:W-:Y:S05]  /*1a770*/  BRA `(.L_x_512) ;  /* 0xffffb75000007947 */ /* 0x000fea000383ffff */
.L_x_454:
[----:B------:R-:W-:Y:S01]  /*1a780*/  IMAD.MOV.U32 R4, RZ, RZ, R5 ;  /* 0x000000ffff047224 */ /* 0x000fe200078e0005 */
[----:B------:R-:W-:Y:S02]  /*1a790*/  MOV R0, 0x1 ;  /* 0x0000000100007802 */ /* 0x000fe40000000f00 */
[----:B------:R-:W-:Y:S02]  /*1a7a0*/  MOV R2, 0x1a7c0 ;  /* 0x0001a7c000027802 */ /* 0x000fe40000000f00 */
[----:B-1----:R-:W-:Y:S05]  /*1a7b0*/  CALL.REL.NOINC `($__internal_0_$__cuda_sm70_shflsync_bfly_p) ;  /* 0x0000861000007944 */ /* 0x002fea0003c00000 */
[----:B------:R-:W-:Y:S01]  /*1a7c0*/  FADD.FTZ R5, R5, R0 ;  /* 0x0000000005057221 */ /* 0x000fe20000010000 */
[----:B------:R-:W-:Y:S02]  /*1a7d0*/  MOV R4, R221 ;  /* 0x000000dd00047202 */ /* 0x000fe40000000f00 */
[----:B------:R-:W-:Y:S02]  /*1a7e0*/  MOV R0, 0x2 ;  /* 0x0000000200007802 */ /* 0x000fe40000000f00 */
[----:B------:R-:W-:Y:S02]  /*1a7f0*/  MOV R2, 0x1a810 ;  /* 0x0001a81000027802 */ /* 0x000fe40000000f00 */
[----:B------:R-:W-:Y:S05]  /*1a800*/  CALL.REL.NOINC `($__internal_0_$__cuda_sm70_shflsync_bfly_p) ;  /* 0x000085c000007944 */ /* 0x000fea0003c00000 */
[----:B------:R-:W-:Y:S01]  /*1a810*/  FADD.FTZ R4, R221, R0 ;  /* 0x00000000dd047221 */ /* 0x000fe20000010000 */
[----:B------:R-:W-:-:S02]  /*1a820*/  MOV R0, 0x1 ;  /* 0x0000000100007802 */ /* 0x000fc40000000f00 */
[----:B------:R-:W-:Y:S02]  /*1a830*/  MOV R2, 0x1a850 ;  /* 0x0001a85000027802 */ /* 0x000fe40000000f00 */
[----:B------:R-:W-:Y:S05]  /*1a840*/  CALL.REL.NOINC `($__internal_0_$__cuda_sm70_shflsync_bfly_p) ;  /* 0x0000858000007944 */ /* 0x000fea0003c00000 */
[----:B------:R-:W-:Y:S01]  /*1a850*/  MOV R3, R0 ;  /* 0x0000000000037202 */ /* 0x000fe20000000f00 */
[----:B------:R-:W-:Y:S05]  /*1a860*/  BRA `(.L_x_513) ;  /* 0xffffb6d000007947 */ /* 0x000fea000383ffff */
.L_x_466:
[----:B------:R-:W-:Y:S01]  /*1a870*/  IMAD.MOV.U32 R169, RZ, RZ, R12 ;  /* 0x000000ffffa97224 */ /* 0x000fe200078e000c */
[----:B------:R-:W-:Y:S01]  /*1a880*/  MOV R3, 0x181f ;  /* 0x0000181f00037802 */ /* 0x000fe20000000f00 */
[----:B------:R-:W-:Y:S01]  /*1a890*/  IMAD.MOV.U32 R170, RZ, RZ, RZ ;  /* 0x000000ffffaa7224 */ /* 0x000fe200078e00ff */
[----:B------:R-:W-:Y:S02]  /*1a8a0*/  MOV R172, 0xffffffff ;  /* 0xffffffff00ac7802 */ /* 0x000fe40000000f00 */
[----:B------:R-:W-:Y:S02]  /*1a8b0*/  MOV R2, 0x1a8d0 ;  /* 0x0001a8d000027802 */ /* 0x000fe40000000f00 */
[----:B-1---5:R-:W-:Y:S05]  /*1a8c0*/  CALL.REL.NOINC `($__internal_1_$__cuda_sm70_shflsync_idx_p) ;  /* 0x0000856000007944 */ /* 0x022fea0003c00000 */
[----:B------:R-:W-:Y:S01]  /*1a8d0*/  MOV R0, R171 ;  /* 0x000000ab00007202 */ /* 0x000fe20000000f00 */
[----:B------:R-:W-:Y:S05]  /*1a8e0*/  BRA `(.L_x_514) ;  /* 0xffffdaf000007947 */ /* 0x000fea000383ffff */
.L_x_467:
[----:B------:R-:W-:Y:S01]  /*1a8f0*/  IMAD.MOV.U32 R169, RZ, RZ, R14 ;  /* 0x000000ffffa97224 */ /* 0x000fe200078e000e */
[----:B------:R-:W-:Y:S01]  /*1a900*/  MOV R3, 0x181f ;  /* 0x0000181f00037802 */ /* 0x000fe20000000f00 */
[----:B------:R-:W-:Y:S01]  /*1a910*/  IMAD.MOV.U32 R170, RZ, RZ, RZ ;  /* 0x000000ffffaa7224 */ /* 0x000fe200078e00ff */
[----:B------:R-:W-:-:S02]  /*1a920*/  MOV R172, 0xffffffff ;  /* 0xffffffff00ac7802 */ /* 0x000fc40000000f00 */
[----:B------:R-:W-:Y:S02]  /*1a930*/  MOV R2, 0x1a950 ;  /* 0x0001a95000027802 */ /* 0x000fe40000000f00 */
[----:B-123-5:R-:W-:Y:S05]  /*1a940*/  CALL.REL.NOINC `($__internal_1_$__cuda_sm70_shflsync_idx_p) ;  /* 0x000084e000007944 */ /* 0x02efea0003c00000 */
[----:B------:R-:W-:Y:S01]  /*1a950*/  MOV R2, R171 ;  /* 0x000000ab00027202 */ /* 0x000fe20000000f00 */
[----:B------:R-:W-:Y:S05]  /*1a960*/  BRA `(.L_x_515) ;  /* 0xffffda9000007947 */ /* 0x000fea000383ffff */
.L_x_470:
[----:B------:R-:W-:Y:S01]  /*1a970*/  IMAD.MOV.U32 R169, RZ, RZ, R12 ;  /* 0x000000ffffa97224 */ /* 0x000fe200078e000c */
[----:B-1----:R-:W-:Y:S01]  /*1a980*/  MOV R3, 0x181f ;  /* 0x0000181f00037802 */ /* 0x002fe20000000f00 */
[----:B------:R-:W-:Y:S01]  /*1a990*/  IMAD.MOV.U32 R170, RZ, RZ, 0x1 ;  /* 0x00000001ffaa7424 */ /* 0x000fe200078e00ff */
[----:B------:R-:W-:Y:S02]  /*1a9a0*/  MOV R172, 0xffffffff ;  /* 0xffffffff00ac7802 */ /* 0x000fe40000000f00 */
[----:B------:R-:W-:Y:S02]  /*1a9b0*/  MOV R2, 0x1a9d0 ;  /* 0x0001a9d000027802 */ /* 0x000fe40000000f00 */
[----:B--2-4-:R-:W-:Y:S05]  /*1a9c0*/  CALL.REL.NOINC `($__internal_1_$__cuda_sm70_shflsync_idx_p) ;  /* 0x0000846000007944 */ /* 0x014fea0003c00000 */
        /* <DEDUP_REMOVED lines=9> */
.L_x_473:
[----:B------:R-:W-:Y:S01]  /*1aa60*/  IMAD.MOV.U32 R169, RZ, RZ, R12 ;  /* 0x000000ffffa97224 */ /* 0x000fe200078e000c */
[----:B-1----:R-:W-:Y:S01]  /*1aa70*/  MOV R3, 0x181f ;  /* 0x0000181f00037802 */ /* 0x002fe20000000f00 */
[----:B------:R-:W-:Y:S01]  /*1aa80*/  IMAD.MOV.U32 R170, RZ, RZ, 0x2 ;  /* 0x00000002ffaa7424 */ /* 0x000fe200078e00ff */
[----:B------:R-:W-:-:S02]  /*1aa90*/  MOV R172, 0xffffffff ;  /* 0xffffffff00ac7802 */ /* 0x000fc40000000f00 */
[----:B------:R-:W-:Y:S02]  /*1aaa0*/  MOV R2, 0x1aac0 ;  /* 0x0001aac000027802 */ /* 0x000fe40000000f00 */
[----:B---34-:R-:W-:Y:S05]  /*1aab0*/  CALL.REL.NOINC `($__internal_1_$__cuda_sm70_shflsync_idx_p) ;  /* 0x0000837000007944 */ /* 0x018fea0003c00000 */
[----:B------:R-:W-:Y:S01]  /*1aac0*/  MOV R0, R171 ;  /* 0x000000ab00007202 */ /* 0x000fe20000000f00 */
[----:B------:R-:W-:Y:S05]  /*1aad0*/  BRA `(.L_x_517) ;  /* 0xffffdc1000007947 */ /* 0x000fea000383ffff */
.L_x_474:
[----:B------:R-:W-:Y:S01]  /*1aae0*/  IMAD.MOV.U32 R169, RZ, RZ, R14 ;  /* 0x000000ffffa97224 */ /* 0x000fe200078e000e */
[----:B-1----:R-:W-:Y:S01]  /*1aaf0*/  MOV R3, 0x181f ;  /* 0x0000181f00037802 */ /* 0x002fe20000000f00 */
[----:B------:R-:W-:Y:S01]  /*1ab00*/  IMAD.MOV.U32 R170, RZ, RZ, 0x2 ;  /* 0x00000002ffaa7424 */ /* 0x000fe200078e00ff */
[----:B------:R-:W-:Y:S02]  /*1ab10*/  MOV R172, 0xffffffff ;  /* 0xffffffff00ac7802 */ /* 0x000fe40000000f00 */
[----:B------:R-:W-:Y:S02]  /*1ab20*/  MOV R2, 0x1ab40 ;  /* 0x0001ab4000027802 */ /* 0x000fe40000000f00 */
[----:B--234-:R-:W-:Y:S05]  /*1ab30*/  CALL.REL.NOINC `($__internal_1_$__cuda_sm70_shflsync_idx_p) ;  /* 0x000082f000007944 */ /* 0x01cfea0003c00000 */
[----:B------:R-:W-:Y:S01]  /*1ab40*/  MOV R2, R171 ;  /* 0x000000ab00027202 */ /* 0x000fe20000000f00 */
[----:B------:R-:W-:Y:S05]  /*1ab50*/  BRA `(.L_x_518) ;  /* 0xffffdbb000007947 */ /* 0x000fea000383ffff */
.L_x_477:
[----:B------:R-:W-:Y:S01]  /*1ab60*/  IMAD.MOV.U32 R169, RZ, RZ, R12 ;  /* 0x000000ffffa97224 */ /* 0x000fe200078e000c */
[----:B--2---:R-:W-:Y:S01]  /*1ab70*/  MOV R3, 0x181f ;  /* 0x0000181f00037802 */ /* 0x004fe20000000f00 */
[----:B------:R-:W-:Y:S01]  /*1ab80*/  IMAD.MOV.U32 R170, RZ, RZ, 0x3 ;  /* 0x00000003ffaa7424 */ /* 0x000fe200078e00ff */
[----:B------:R-:W-:-:S02]  /*1ab90*/  MOV R172, 0xffffffff ;  /* 0xffffffff00ac7802 */ /* 0x000fc40000000f00 */
[----:B------:R-:W-:Y:S02]  /*1aba0*/  MOV R2, 0x1abc0 ;  /* 0x0001abc000027802 */ /* 0x000fe40000000f00 */
[----:B-1--4-:R-:W-:Y:S05]  /*1abb0*/  CALL.REL.NOINC `($__internal_1_$__cuda_sm70_shflsync_idx_p) ;  /* 0x0000827000007944 */ /* 0x012fea0003c00000 */
        /* <DEDUP_REMOVED lines=9> */
        .type           $_ZN7cutlass13device_kernelIN5flash19enable_sm80_to_sm89INS1_16FlashAttnFwdSm80INS1_25CollectiveMainloopFwdSm80ILi8ELi1ELb0EN4cute5tupleIJNS5_1CILi128EEENS7_ILi64EEENS7_ILi192EEEEEELi192ENS_10bfloat16_tEfNS_4arch4Sm80ELb0ELb1ELb1ELb1ELb1ELb1ELb1ELb0EEENS1_21CollectiveEpilogueFwdINS6_IJS8_SA_S9_EEENS6_IJNS7_ILi1EEESI_SI_EEESC_SE_Li256ELb1ELb1ELb0ELb0EEENS1_19SingleTileSchedulerILb1ELb0ELb1ELi128EEEEEEEEEvNT_6ParamsE$_ZZN5flash25CollectiveMainloopFwdSm80ILi8ELi1ELb0EN4cute5tupleIJNS1_1CILi128EEENS3_ILi64EEENS3_ILi192EEEEEELi192EN7cutlass10bfloat16_tEfNS8_4arch4Sm80ELb0ELb1ELb1ELb1ELb1ELb1ELb1ELb0EE3mmaINS_16FlashAttnFwdSm80ISC_NS_21CollectiveEpilogueFwdINS2_IJS4_S6_S5_EEENS2_IJNS3_ILi1EEESH_SH_EEES9_SB_Li256ELb1ELb1ELb0ELb0EEENS_19SingleTileSchedulerILb1ELb0ELb1ELi128EEEE13SharedStorageENS1_6TensorINS1_11ArrayEngineIfLm96EEENS1_6LayoutINS2_IJNS2_IJNS3_ILi2EEESS_EEESH_NS3_ILi24EEEEEENS2_IJNS2_IJSH_SS_EEENS3_ILi0EEENS3_ILi4EEEEEEEEEENS_7SoftmaxILi2ELi0EEEEEbRKNSC_6ParamsERT0_RT1_iRKNS_16SeqlenInfoQKNewKILb1ELb1EEENS2_IJiiiiEEERT_ENKUlvE_clEv,@function
        .size           $_ZN7cutlass13device_kernelIN5flash19enable_sm80_to_sm89INS1_16FlashAttnFwdSm80INS1_25CollectiveMainloopFwdSm80ILi8ELi1ELb0EN4cute5tupleIJNS5_1CILi128EEENS7_ILi64EEENS7_ILi192EEEEEELi192ENS_10bfloat16_tEfNS_4arch4Sm80ELb0ELb1ELb1ELb1ELb1ELb1ELb1ELb0EEENS1_21CollectiveEpilogueFwdINS6_IJS8_SA_S9_EEENS6_IJNS7_ILi1EEESI_SI_EEESC_SE_Li256ELb1ELb1ELb0ELb0EEENS1_19SingleTileSchedulerILb1ELb0ELb1ELi128EEEEEEEEEvNT_6ParamsE$_ZZN5flash25CollectiveMainloopFwdSm80ILi8ELi1ELb0EN4cute5tupleIJNS1_1CILi128EEENS3_ILi64EEENS3_ILi192EEEEEELi192EN7cutlass10bfloat16_tEfNS8_4arch4Sm80ELb0ELb1ELb1ELb1ELb1ELb1ELb1ELb0EE3mmaINS_16FlashAttnFwdSm80ISC_NS_21CollectiveEpilogueFwdINS2_IJS4_S6_S5_EEENS2_IJNS3_ILi1EEESH_SH_EEES9_SB_Li256ELb1ELb1ELb0ELb0EEENS_19SingleTileSchedulerILb1ELb0ELb1ELi128EEEE13SharedStorageENS1_6TensorINS1_11ArrayEngineIfLm96EEENS1_6LayoutINS2_IJNS2_IJNS3_ILi2EEESS_EEESH_NS3_ILi24EEEEEENS2_IJNS2_IJSH_SS_EEENS3_ILi0EEENS3_ILi4EEEEEEEEEENS_7SoftmaxILi2ELi0EEEEEbRKNSC_6ParamsERT0_RT1_iRKNS_16SeqlenInfoQKNewKILb1ELb1EEENS2_IJiiiiEEERT_ENKUlvE_clEv,($__internal_0_$__cuda_sm70_shflsync_bfly_p - $_ZN7cutlass13device_kernelIN5flash19enable_sm80_to_sm89INS1_16FlashAttnFwdSm80INS1_25CollectiveMainloopFwdSm80ILi8ELi1ELb0EN4cute5tupleIJNS5_1CILi128EEENS7_ILi64EEENS7_ILi192EEEEEELi192ENS_10bfloat16_tEfNS_4arch4Sm80ELb0ELb1ELb1ELb1ELb1ELb1ELb1ELb0EEENS1_21CollectiveEpilogueFwdINS6_IJS8_SA_S9_EEENS6_IJNS7_ILi1EEESI_SI_EEESC_SE_Li256ELb1ELb1ELb0ELb0EEENS1_19SingleTileSchedulerILb1ELb0ELb1ELi128EEEEEEEEEvNT_6ParamsE$_ZZN5flash25CollectiveMainloopFwdSm80ILi8ELi1ELb0EN4cute5tupleIJNS1_1CILi128EEENS3_ILi64EEENS3_ILi192EEEEEELi192EN7cutlass10bfloat16_tEfNS8_4arch4Sm80ELb0ELb1ELb1ELb1ELb1ELb1ELb1ELb0EE3mmaINS_16FlashAttnFwdSm80ISC_NS_21CollectiveEpilogueFwdINS2_IJS4_S6_S5_EEENS2_IJNS3_ILi1EEESH_SH_EEES9_SB_Li256ELb1ELb1ELb0ELb0EEENS_19SingleTileSchedulerILb1ELb0ELb1ELi128EEEE13SharedStorageENS1_6TensorINS1_11ArrayEngineIfLm96EEENS1_6LayoutINS2_IJNS2_IJNS3_ILi2EEESS_EEESH_NS3_ILi24EEEEEENS2_IJNS2_IJSH_SS_EEENS3_ILi0EEENS3_ILi4EEEEEEEEEENS_7SoftmaxILi2ELi0EEEEEbRKNSC_6ParamsERT0_RT1_iRKNS_16SeqlenInfoQKNewKILb1ELb1EEENS2_IJiiiiEEERT_ENKUlvE_clEv)
$_ZN7cutlass13device_kernelIN5flash19enable_sm80_to_sm89INS1_16FlashAttnFwdSm80INS1_25CollectiveMainloopFwdSm80ILi8ELi1ELb0EN4cute5tupleIJNS5_1CILi128EEENS7_ILi64EEENS7_ILi192EEEEEELi192ENS_10bfloat16_tEfNS_4arch4Sm80ELb0ELb1ELb1ELb1ELb1ELb1ELb1ELb0EEENS1_21CollectiveEpilogueFwdINS6_IJS8_SA_S9_EEENS6_IJNS7_ILi1EEESI_SI_EEESC_SE_Li256ELb1ELb1ELb0ELb0EEENS1_19SingleTileSchedulerILb1ELb0ELb1ELi128EEEEEEEEEvNT_6ParamsE$_ZZN5flash25CollectiveMainloopFwdSm80ILi8ELi1ELb0EN4cute5tupleIJNS1_1CILi128EEENS3_ILi64EEENS3_ILi192EEEEEELi192EN7cutlass10bfloat16_tEfNS8_4arch4Sm80ELb0ELb1ELb1ELb1ELb1ELb1ELb1ELb0EE3mmaINS_16FlashAttnFwdSm80ISC_NS_21CollectiveEpilogueFwdINS2_IJS4_S6_S5_EEENS2_IJNS3_ILi1EEESH_SH_EEES9_SB_Li256ELb1ELb1ELb0ELb0EEENS_19SingleTileSchedulerILb1ELb0ELb1ELi128EEEE13SharedStorageENS1_6TensorINS1_11ArrayEngineIfLm96EEENS1_6LayoutINS2_IJNS2_IJNS3_ILi2EEESS_EEESH_NS3_ILi24EEEEEENS2_IJNS2_IJSH_SS_EEENS3_ILi0EEENS3_ILi4EEEEEEEEEENS_7SoftmaxILi2ELi0EEEEEbRKNSC_6ParamsERT0_RT1_iRKNS_16SeqlenInfoQKNewKILb1ELb1EEENS2_IJiiiiEEERT_ENKUlvE_clEv:
[----:B------:R-:W-:-:S05]  /*1ac50*/  IADD3 R37, R2, -c[0x0][0x20], RZ ;  /* 0x8000080002257a10 */ /* 0x000fca0007ffe0ff */
[----:B------:R-:W2:Y:S01]  /*1ac60*/  LDL.64 R10, [R37] ;  /* 0x00000000250a7983 */ /* 0x000ea20000100a00 */
[----:B------:R-:W-:-:S03]  /*1ac70*/  ULDC.64 UR4, c[0x0][0x118] ;  /* 0x0000460000047ab9 */ /* 0x000fc60000000a00 */
[----:B--2---:R-:W2:Y:S02]  /*1ac80*/  LD.E R36, [R10.64+0x11c] ;  /* 0x00011c040a247980 */ /* 0x004ea4000c101900 */
[----:B--2---:R-:W-:-:S13]  /*1ac90*/  ISETP.GT.AND P0, PT, R36, RZ, PT ;  /* 0x000000ff2400720c */ /* 0x004fda0003f04270 */
[----:B------:R-:W-:Y:S05]  /*1aca0*/  @P0 BRA `(.L_x_520) ;  /* 0x0000004000000947 */ /* 0x000fea0003800000 */
[----:B------:R-:W-:Y:S01]  /*1acb0*/  MOV R2, R112 ;  /* 0x0000007000027202 */ /* 0x000fe20000000f00 */
[----:B------:R-:W-:-:S04]  /*1acc0*/  DEPBAR.LE SB0, 0x1 ;  /* 0x000080400000791a */ /* 0x000fc80000000000 */
[----:B------:R-:W-:-:S04]  /*1acd0*/  MOV R3, 0x0 ;  /* 0x0000000000037802 */ /* 0x000fc80000000f00 */
[----:B------:R-:W-:Y:S05]  /*1ace0*/  RET.REL.NODEC R2 `(_ZN7cutlass13device_kernelIN5flash19enable_sm80_to_sm89INS1_16FlashAttnFwdSm80INS1_25CollectiveMainloopFwdSm80ILi8ELi1ELb0EN4cute5tupleIJNS5_1CILi128EEENS7_ILi64EEENS7_ILi192EEEEEELi192ENS_10bfloat16_tEfNS_4arch4Sm80ELb0ELb1ELb1ELb1ELb1ELb1ELb1ELb0EEENS1_21CollectiveEpilogueFwdINS6_IJS8_SA_S9_EEENS6_IJNS7_ILi1EEESI_SI_EEESC_SE_Li256ELb1ELb1ELb0ELb0EEENS1_19SingleTileSchedulerILb1ELb0ELb1ELi128EEEEEEEEEvNT_6ParamsE) ;  /* 0xfffe531002007950 */ /* 0x000fea0003c3ffff */
.L_x_520:
[----:B------:R-:W2:Y:S04]  /*1acf0*/  LDL.64 R12, [R37+0x8] ;  /* 0x00000800250c7983 */ /* 0x000ea80000100a00 */
[----:B------:R-:W3:Y:S04]  /*1ad00*/  LDL.64 R2, [R37+0x18] ;  /* 0x0000180025027983 */ /* 0x000ee80000100a00 */
[----:B------:R-:W4:Y:S04]  /*1ad10*/  LDL.64 R16, [R37+0x20] ;  /* 0x0000200025107983 */ /* 0x000f280000100a00 */
[----:B------:R-:W4:Y:S04]  /*1ad20*/  LDL.64 R18, [R37+0x10] ;  /* 0x0000100025127983 */ /* 0x000f280000100a00 */
[----:B------:R-:W4:Y:S04]  /*1ad30*/  LD.E.64 R14, [R10.64+0x120] ;  /* 0x000120040a0e7980 */ /* 0x000f28000c101b00 */
[----:B------:R-:W4:Y:S04]  /*1ad40*/  LD.E.U8 R30, [R10.64+0x138] ;  /* 0x000138040a1e7980 */ /* 0x000f28000c101100 */
[----:B------:R1:W5:Y:S04]  /*1ad50*/  LD.E R28, [R10.64+0x164] ;  /* 0x000164040a1c7980 */ /* 0x000368000c101900 */
[----:B------:R1:W5:Y:S04]  /*1ad60*/  LD.E.64 R24, [R10.64+0x110] ;  /* 0x000110040a187980 */ /* 0x000368000c101b00 */
[----:B------:R1:W5:Y:S04]  /*1ad70*/  LD.E.64 R22, [R10.64+0x128] ;  /* 0x000128040a167980 */ /* 0x000368000c101b00 */
[----:B--2---:R4:W2:Y:S04]  /*1ad80*/  LD.E R52, [R12.64] ;  /* 0x000000040c347980 */ /* 0x0048a8000c101900 */
[----:B---3--:R-:W3:Y:S04]  /*1ad90*/  LD.E R2, [R2.64+0x20] ;  /* 0x0000200402027980 */ /* 0x008ee8000c101900 */
[----:B----4-:R3:W4:Y:S04]  /*1ada0*/  LD.E R29, [R16.64] ;  /* 0x00000004101d7980 */ /* 0x010728000c101900 */
[----:B------:R1:W5:Y:S04]  /*1adb0*/  LD.E R31, [R18.64] ;  /* 0x00000004121f7980 */ /* 0x000368000c101900 */
[----:B------:R-:W4:Y:S01]  /*1adc0*/  LD.E.64 R12, [R10.64+0x130] ;  /* 0x000130040a0c7980 */ /* 0x000f22000c101b00 */
[----:B------:R-:W-:-:S02]  /*1add0*/  ISETP.NE.AND P0, PT, R30, RZ, PT ;  /* 0x000000ff1e00720c */ /* 0x000fc40003f05270 */
[----:B--2---:R-:W-:Y:S02]  /*1ade0*/  SHF.R.S32.HI R34, RZ, 0x1f, R52 ;  /* 0x0000001fff227819 */ /* 0x004fe40000011434 */
[----:B---3--:R-:W-:Y:S01]  /*1adf0*/  SHF.R.S32.HI R17, RZ, 0x1f, R2 ;  /* 0x0000001fff117819 */ /* 0x008fe20000011402 */
[----:B-1----:R-:W-:Y:S01]  /*1ae00*/  IMAD R18, R15, R2, RZ ;  /* 0x000000020f127224 */ /* 0x002fe200078e02ff */
[----:B------:R-:W-:-:S03]  /*1ae10*/  LEA.HI R3, R34, R52, RZ, 0x2 ;  /* 0x0000003422037211 */ /* 0x000fc600078f10ff */
[C---:B------:R-:W-:Y:S01]  /*1ae20*/  IMAD R18, R14.reuse, R17, R18 ;  /* 0x000000110e127224 */ /* 0x040fe200078e0212 */
[----:B------:R-:W-:Y:S01]  /*1ae30*/  SHF.R.S32.HI R73, RZ, 0x2, R3 ;  /* 0x00000002ff497819 */ /* 0x000fe20000011403 */
[----:B------:R-:W-:-:S04]  /*1ae40*/  IMAD.WIDE.U32 R26, R14, R2, RZ ;  /* 0x000000020e1a7225 */ /* 0x000fc800078e00ff */
[----:B----4-:R-:W-:Y:S02]  /*1ae50*/  IMAD R38, R29, 0x80, R73 ;  /* 0x000000801d267824 */ /* 0x010fe400078e0249 */
[----:B------:R-:W-:-:S04]  /*1ae60*/  IMAD R16, R13, R2, RZ ;  /* 0x000000020d107224 */ /* 0x000fc800078e02ff */
[C---:B------:R-:W-:Y:S01]  /*1ae70*/  IMAD R17, R12.reuse, R17, R16 ;  /* 0x000000110c117224 */ /* 0x040fe200078e0210 */
[----:B------:R-:W-:Y:S01]  /*1ae80*/  LOP3.LUT R16, R3, 0xfffffffc, RZ, 0xc0, !PT ;  /* 0xfffffffc03107812 */ /* 0x000fe200078ec0ff */
[----:B------:R-:W-:-:S04]  /*1ae90*/  IMAD.WIDE.U32 R20, R12, R2, RZ ;  /* 0x000000020c147225 */ /* 0x000fc800078e00ff */
[----:B------:R-:W-:Y:S01]  /*1aea0*/  IMAD.IADD R53, R52, 0x1, -R16 ;  /* 0x0000000134357824 */ /* 0x000fe200078e0a10 */
[----:B------:R-:W-:Y:S01]  /*1aeb0*/  IADD3 R19, R27, R18, RZ ;  /* 0x000000121b137210 */ /* 0x000fe20007ffe0ff */
[----:B------:R-:W-:-:S03]  /*1aec0*/  IMAD.IADD R17, R21, 0x1, R17 ;  /* 0x0000000115117824 */ /* 0x000fc600078e0211 */
[C---:B------:R-:W-:Y:S02]  /*1aed0*/  SHF.L.U32 R72, R53.reuse, 0x3, RZ ;  /* 0x0000000335487819 */ /* 0x040fe400000006ff */
[----:B------:R-:W-:Y:S01]  /*1aee0*/  LEA R2, R53, R38, 0x6 ;  /* 0x0000002635027211 */ /* 0x000fe200078e30ff */
[----:B------:R-:W-:Y:S05]  /*1aef0*/  @!P0 BRA `(.L_x_521) ;  /* 0x00003b7000008947 */ /* 0x000fea0003800000 */
[----:B-----5:R-:W-:Y:S01]  /*1af00*/  ISETP.NE.AND P0, PT, R28, 0x1, PT ;  /* 0x000000011c00780c */ /* 0x020fe20003f05270 */
[----:B------:R-:W-:-:S12]  /*1af10*/  BSSY B0, `(.L_x_522) ;  /* 0x0000006000007945 */ /* 0x000fd80003800000 */
[----:B------:R-:W-:Y:S05]  /*1af20*/  @!P0 BRA `(.L_x_523) ;  /* 0x0000004000008947 */ /* 0x000fea0003800000 */
[----:B------:R1:W2:Y:S04]  /*1af30*/  LD.E R3, [R10.64+0x168] ;  /* 0x000168040a037980 */ /* 0x0002a8000c101900 */
[----:B-1----:R-:W3:Y:S01]  /*1af40*/  LD.E R10, [R10.64+0x16c] ;  /* 0x00016c040a0a7980 */ /* 0x002ee2000c101900 */
[----:B--2---:R-:W-:-:S05]  /*1af50*/  IMAD.HI.U32 R2, R2, R3, RZ ;  /* 0x0000000302027227 */ /* 0x004fca00078e00ff */
[----:B---3--:R-:W-:Y:S02]  /*1af60*/  SHF.R.U32.HI R2, RZ, R10, R2 ;  /* 0x0000000aff027219 */ /* 0x008fe40000011602 */
.L_x_523:
[----:B------:R-:W-:Y:S05]  /*1af70*/  BSYNC B0 ;  /* 0x0000000000007941 */ /* 0x000fea0003800000 */
.L_x_522:
[----:B------:R-:W-:Y:S01]  /*1af80*/  MOV R18, R26 ;  /* 0x0000001a00127202 */ /* 0x000fe20000000f00 */
[----:B------:R-:W-:Y:S01]  /*1af90*/  IMAD R11, R15, R2, RZ ;  /* 0x000000020f0b7224 */ /* 0x000fe200078e02ff */
[----:B------:R-:W-:Y:S01]  /*1afa0*/  MOV R16, R20 ;  /* 0x0000001400107202 */ /* 0x000fe20000000f00 */
[-C--:B------:R-:W-:Y:S01]  /*1afb0*/  IMAD R13, R13, R2.reuse, RZ ;  /* 0x000000020d0d7224 */ /* 0x080fe200078e02ff */
[----:B------:R-:W-:Y:S01]  /*1afc0*/  SHF.R.S32.HI R10, RZ, 0x1f, R2 ;  /* 0x0000001fff0a7819 */ /* 0x000fe20000011402 */
[----:B------:R-:W-:-:S04]  /*1afd0*/  IMAD.WIDE.U32 R18, R14, R2, R18 ;  /* 0x000000020e127225 */ /* 0x000fc800078e0012 */
[----:B------:R-:W-:Y:S01]  /*1afe0*/  IMAD.WIDE.U32 R2, R12, R2, R16 ;  /* 0x000000020c027225 */ /* 0x000fe200078e0010 */
[----:B------:R-:W-:-:S03]  /*1aff0*/  LEA R44, P1, R18, R24, 0x1 ;  /* 0x00000018122c7211 */ /* 0x000fc600078208ff */
[----:B------:R-:W-:Y:S01]  /*1b000*/  IMAD R14, R14, R10, R11 ;  /* 0x0000000a0e0e7224 */ /* 0x000fe200078e020b */
[----:B------:R-:W-:Y:S01]  /*1b010*/  LEA R45, P0, R2, R22, 0x1 ;  /* 0x00000016022d7211 */ /* 0x000fe200078008ff */
[----:B------:R-:W-:-:S03]  /*1b020*/  IMAD R12, R12, R10, R13 ;  /* 0x0000000a0c0c7224 */ /* 0x000fc600078e020d */
[----:B------:R-:W-:Y:S02]  /*1b030*/  IADD3 R10, R19, R14, RZ ;  /* 0x0000000e130a7210 */ /* 0x000fe40007ffe0ff */
[----:B------:R-:W-:Y:S02]  /*1b040*/  IADD3 R12, R3, R12, RZ ;  /* 0x0000000c030c7210 */ /* 0x000fe40007ffe0ff */
[----:B------:R-:W-:Y:S02]  /*1b050*/  LEA.HI.X R39, R18, R25, R10, 0x1, P1 ;  /* 0x0000001912277211 */ /* 0x000fe400008f0c0a */
[----:B------:R-:W-:Y:S01]  /*1b060*/  LEA.HI.X R23, R2, R23, R12, 0x1, P0 ;  /* 0x0000001702177211 */ /* 0x000fe200000f0c0c */
[----:B------:R-:W-:Y:S05]  /*1b070*/  BRA.DIV ~URZ, `(.L_x_524) ;  /* 0x000075e27f007947 */ /* 0x000fea000b800000 */
[----:B------:R1:W2:Y:S02]  /*1b080*/  SHFL.IDX PT, R11, R39, RZ, 0x1c1f ;  /* 0x001c1fff270b7589 */ /* 0x0002a400000e0000 */
.L_x_572:
[----:B------:R-:W-:Y:S05]  /*1b090*/  BRA.DIV ~URZ, `(.L_x_525) ;  /* 0x000076427f007947 */ /* 0x000fea000b800000 */
[----:B------:R3:W4:Y:S04]  /*1b0a0*/  SHFL.IDX PT, R10, R44, RZ, 0x1c1f ;  /* 0x001c1fff2c0a7589 */ /* 0x00072800000e0000 */
[----:B------:R3:W1:Y:S04]  /*1b0b0*/  SHFL.IDX PT, R12, R23, RZ, 0x1c1f ;  /* 0x001c1fff170c7589 */ /* 0x00066800000e0000 */
[----:B------:R3:W2:Y:S02]  /*1b0c0*/  SHFL.IDX PT, R3, R45, RZ, 0x1c1f ;  /* 0x001c1fff2d037589 */ /* 0x0006a400000e0000 */
.L_x_573:
[----:B------:R-:W-:Y:S01]  /*1b0d0*/  IMAD R53, R31, R28, RZ ;  /* 0x0000001c1f357224 */ /* 0x000fe200078e02ff */
[----:B------:R-:W-:Y:S01]  /*1b0e0*/  SHF.R.S32.HI R90, RZ, 0x1f, R52 ;  /* 0x0000001fff5a7819 */ /* 0x000fe20000011434 */
[----:B------:R-:W-:Y:S01]  /*1b0f0*/  BSSY B0, `(.L_x_526) ;  /* 0x0000054000007945 */ /* 0x000fe20003800000 */
[----:B------:R-:W-:Y:S01]  /*1b100*/  CS2R R82, SRZ ;  /* 0x0000000000527805 */ /* 0x000fe2000001ff00 */
[----:B------:R-:W-:Y:S01]  /*1b110*/  CS2R R56, SRZ ;  /* 0x0000000000387805 */ /* 0x000fe2000001ff00 */
[----:B------:R-:W-:Y:S01]  /*1b120*/  LEA.HI R2, R90, R52, RZ, 0x2 ;  /* 0x000000345a027211 */ /* 0x000fe200078f10ff */
[----:B------:R-:W-:Y:S01]  /*1b130*/  CS2R R46, SRZ ;  /* 0x00000000002e7805 */ /* 0x000fe2000001ff00 */
[----:B------:R-:W-:Y:S01]  /*1b140*/  ISETP.GE.AND P0, PT, R38, R53, PT ;  /* 0x000000352600720c */ /* 0x000fe20003f06270 */
[----:B------:R-:W-:Y:S01]  /*1b150*/  CS2R R42, SRZ ;  /* 0x00000000002a7805 */ /* 0x000fe2000001ff00 */
[----:B------:R-:W-:Y:S01]  /*1b160*/  LOP3.LUT R2, R2, 0xfffffffc, RZ, 0xc0, !PT ;  /* 0xfffffffc02027812 */ /* 0x000fe200078ec0ff */
[----:B------:R-:W-:Y:S01]  /*1b170*/  CS2R R34, SRZ ;  /* 0x0000000000227805 */ /* 0x000fe2000001ff00 */
[----:B------:R-:W-:Y:S01]  /*1b180*/  CS2R R30, SRZ ;  /* 0x00000000001e7805 */ /* 0x000fe2000001ff00 */
[----:B------:R-:W-:Y:S01]  /*1b190*/  CS2R R26, SRZ ;  /* 0x00000000001a7805 */ /* 0x000fe2000001ff00 */
[----:B------:R-:W-:Y:S01]  /*1b1a0*/  CS2R R58, SRZ ;  /* 0x00000000003a7805 */ /* 0x000fe2000001ff00 */
[----:B------:R-:W-:Y:S01]  /*1b1b0*/  IMAD.IADD R2, R52, 0x1, -R2 ;  /* 0x0000000134027824 */ /* 0x000fe200078e0a02 */
[----:B------:R-:W-:Y:S01]  /*1b1c0*/  CS2R R48, SRZ ;  /* 0x0000000000307805 */ /* 0x000fe2000001ff00 */
[----:B------:R-:W-:Y:S01]  /*1b1d0*/  CS2R R40, SRZ ;  /* 0x0000000000287805 */ /* 0x000fe2000001ff00 */
[----:B------:R-:W-:Y:S01]  /*1b1e0*/  CS2R R32, SRZ ;  /* 0x0000000000207805 */ /* 0x000fe2000001ff00 */
[----:B------:R-:W-:Y:S01]  /*1b1f0*/  IMAD.SHL.U32 R22, R2, 0x4, RZ ;  /* 0x0000000402167824 */ /* 0x000fe200078e00ff */
[----:B--2---:R-:W-:Y:S01]  /*1b200*/  MOV R2, R3 ;  /* 0x0000000300027202 */ /* 0x004fe20000000f00 */
[----:B------:R-:W-:Y:S01]  /*1b210*/  CS2R R28, SRZ ;  /* 0x00000000001c7805 */ /* 0x000fe2000001ff00 */
[----:B------:R-:W-:Y:S01]  /*1b220*/  CS2R R24, SRZ ;  /* 0x0000000000187805 */ /* 0x000fe2000001ff00 */
[----:B-1----:R-:W-:Y:S01]  /*1b230*/  IMAD.MOV.U32 R3, RZ, RZ, R12 ;  /* 0x000000ffff037224 */ /* 0x002fe200078e000c */
[----:B------:R-:W-:Y:S05]  /*1b240*/  @P0 BRA `(.L_x_527) ;  /* 0x000003e000000947 */ /* 0x000fea0003800000 */
[C---:B------:R-:W-:Y:S01]  /*1b250*/  IADD3 R16, R22.reuse, 0x10, RZ ;  /* 0x0000001016107810 */ /* 0x040fe20007ffe0ff */
[----:B------:R-:W-:Y:S01]  /*1b260*/  CS2R R26, SRZ ;  /* 0x00000000001a7805 */ /* 0x000fe2000001ff00 */
[----:B------:R-:W-:-:S02]  /*1b270*/  IADD3 R17, R22, 0x20, RZ ;  /* 0x0000002016117810 */ /* 0x000fc40007ffe0ff */
[-C--:B------:R-:W-:Y:S02]  /*1b280*/  ISETP.GE.AND P2, PT, R22, R36.reuse, PT ;  /* 0x000000241600720c */ /* 0x080fe40003f46270 */
[-C--:B------:R-:W-:Y:S02]  /*1b290*/  ISETP.GE.AND P1, PT, R16, R36.reuse, PT ;  /* 0x000000241000720c */ /* 0x080fe40003f26270 */
[----:B------:R-:W-:Y:S01]  /*1b2a0*/  ISETP.GE.AND P0, PT, R17, R36, PT ;  /* 0x000000241100720c */ /* 0x000fe20003f06270 */
[----:B------:R-:W-:-:S08]  /*1b2b0*/  CS2R R24, SRZ ;  /* 0x0000000000187805 */ /* 0x000fd0000001ff00 */
[----:B----4-:R-:W-:Y:S02]  /*1b2c0*/  @!P2 IMAD.WIDE R12, R22, 0x2, R10 ;  /* 0x00000002160ca825 */ /* 0x010fe400078e020a */
[----:B------:R-:W-:Y:S02]  /*1b2d0*/  @!P1 SHF.R.S32.HI R15, RZ, 0x1f, R16 ;  /* 0x0000001fff0f9819 */ /* 0x000fe40000011410 */
[----:B------:R-:W-:Y:S01]  /*1b2e0*/  @!P0 SHF.R.S32.HI R14, RZ, 0x1f, R17 ;  /* 0x0000001fff0e8819 */ /* 0x000fe20000011411 */
[----:B------:R1:W5:Y:S01]  /*1b2f0*/  @!P2 LD.E.64 R26, [R12.64] ;  /* 0x000000040c1aa980 */ /* 0x000362000c101b00 */
[----:B------:R-:W-:Y:S01]  /*1b300*/  @!P1 LEA.HI R15, R15, R16, RZ, 0x2 ;  /* 0x000000100f0f9211 */ /* 0x000fe200078f10ff */
[----:B------:R-:W-:Y:S01]  /*1b310*/  CS2R R28, SRZ ;  /* 0x00000000001c7805 */ /* 0x000fe2000001ff00 */
[----:B------:R-:W-:Y:S01]  /*1b320*/  CS2R R34, SRZ ;  /* 0x0000000000227805 */ /* 0x000fe2000001ff00 */
[----:B------:R-:W-:Y:S01]  /*1b330*/  CS2R R30, SRZ ;  /* 0x00000000001e7805 */ /* 0x000fe2000001ff00 */
[----:B------:R-:W-:Y:S01]  /*1b340*/  CS2R R32, SRZ ;  /* 0x0000000000207805 */ /* 0x000fe2000001ff00 */
[----:B-1----:R-:W-:Y:S01]  /*1b350*/  @!P0 LEA.HI R12, R14, R17, RZ, 0x2 ;  /* 0x000000110e0c8211 */ /* 0x002fe200078f10ff */
[----:B------:R-:W-:Y:S01]  /*1b360*/  @!P2 IMAD.WIDE R16, R22, 0x2, R2 ;  /* 0x000000021610a825 */ /* 0x000fe200078e0202 */
[----:B------:R-:W-:-:S02]  /*1b370*/  @!P1 LOP3.LUT R13, R15, 0xfffffffc, RZ, 0xc0, !PT ;  /* 0xfffffffc0f0d9812 */ /* 0x000fc400078ec0ff */
[----:B------:R-:W-:Y:S02]  /*1b380*/  @!P0 LOP3.LUT R12, R12, 0xfffffffc, RZ, 0xc0, !PT ;  /* 0xfffffffc0c0c8812 */ /* 0x000fe400078ec0ff */
[----:B------:R1:W5:Y:S01]  /*1b390*/  @!P2 LD.E.64 R24, [R16.64] ;  /* 0x000000041018a980 */ /* 0x000362000c101b00 */
[----:B------:R-:W-:-:S04]  /*1b3a0*/  @!P1 IMAD.WIDE R14, R13, 0x2, R2 ;  /* 0x000000020d0e9825 */ /* 0x000fc800078e0202 */
[--C-:B------:R-:W-:Y:S01]  /*1b3b0*/  @!P1 IMAD.WIDE R18, R13, 0x2, R10.reuse ;  /* 0x000000020d129825 */ /* 0x100fe200078e020a */
[----:B------:R2:W5:Y:S04]  /*1b3c0*/  @!P1 LD.E.64 R28, [R14.64] ;  /* 0x000000040e1c9980 */ /* 0x000568000c101b00 */
[----:B------:R4:W5:Y:S01]  /*1b3d0*/  @!P1 LD.E.64 R30, [R18.64] ;  /* 0x00000004121e9980 */ /* 0x000962000c101b00 */
[----:B-1----:R-:W-:-:S04]  /*1b3e0*/  @!P0 IMAD.WIDE R16, R12, 0x2, R10 ;  /* 0x000000020c108825 */ /* 0x002fc800078e020a */
[----:B------:R-:W-:Y:S01]  /*1b3f0*/  @!P0 IMAD.WIDE R12, R12, 0x2, R2 ;  /* 0x000000020c0c8825 */ /* 0x000fe200078e0202 */
[----:B------:R1:W5:Y:S01]  /*1b400*/  @!P0 LD.E.64 R34, [R16.64] ;  /* 0x0000000410228980 */ /* 0x000362000c101b00 */
[----:B--2---:R-:W-:-:S03]  /*1b410*/  IADD3 R15, R22, 0x30, RZ ;  /* 0x00000030160f7810 */ /* 0x004fc60007ffe0ff */
[----:B------:R2:W5:Y:S01]  /*1b420*/  @!P0 LD.E.64 R32, [R12.64] ;  /* 0x000000040c208980 */ /* 0x000562000c101b00 */
[-C--:B------:R-:W-:Y:S02]  /*1b430*/  ISETP.GE.AND P2, PT, R15, R36.reuse, PT ;  /* 0x000000240f00720c */ /* 0x080fe40003f46270 */
[C---:B-1----:R-:W-:Y:S02]  /*1b440*/  IADD3 R16, R22.reuse, 0x40, RZ ;  /* 0x0000004016107810 */ /* 0x042fe40007ffe0ff */
[----:B------:R-:W-:Y:S02]  /*1b450*/  IADD3 R17, R22, 0x50, RZ ;  /* 0x0000005016117810 */ /* 0x000fe40007ffe0ff */
[-C--:B------:R-:W-:Y:S02]  /*1b460*/  ISETP.GE.AND P1, PT, R16, R36.reuse, PT ;  /* 0x000000241000720c */ /* 0x080fe40003f26270 */
[----:B------:R-:W-:-:S05]  /*1b470*/  ISETP.GE.AND P0, PT, R17, R36, PT ;  /* 0x000000241100720c */ /* 0x000fca0003f06270 */
[----:B------:R-:W-:-:S04]  /*1b480*/  @!P2 SHF.R.S32.HI R14, RZ, 0x1f, R15 ;  /* 0x0000001fff0ea819 */ /* 0x000fc8000001140f */
[----:B------:R-:W-:Y:S02]  /*1b490*/  @!P2 LEA.HI R14, R14, R15, RZ, 0x2 ;  /* 0x0000000f0e0ea211 */ /* 0x000fe400078f10ff */
[----:B--2---:R-:W-:Y:S02]  /*1b4a0*/  @!P1 SHF.R.S32.HI R13, RZ, 0x1f, R16 ;  /* 0x0000001fff0d9819 */ /* 0x004fe40000011410 */
[----:B------:R-:W-:Y:S02]  /*1b4b0*/  @!P0 SHF.R.S32.HI R12, RZ, 0x1f, R17 ;  /* 0x0000001fff0c8819 */ /* 0x000fe40000011411 */
[----:B------:R-:W-:Y:S02]  /*1b4c0*/  @!P1 LEA.HI R13, R13, R16, RZ, 0x2 ;  /* 0x000000100d0d9211 */ /* 0x000fe400078f10ff */
[----:B------:R-:W-:Y:S02]  /*1b4d0*/  @!P0 LEA.HI R12, R12, R17, RZ, 0x2 ;  /* 0x000000110c0c8211 */ /* 0x000fe400078f10ff */
[----:B------:R-:W-:-:S02]  /*1b4e0*/  @!P2 LOP3.LUT R14, R14, 0xfffffffc, RZ, 0xc0, !PT ;  /* 0xfffffffc0e0ea812 */ /* 0x000fc400078ec0ff */
[----:B------:R-:W-:Y:S02]  /*1b4f0*/  @!P1 LOP3.LUT R13, R13, 0xfffffffc, RZ, 0xc0, !PT ;  /* 0xfffffffc0d0d9812 */ /* 0x000fe400078ec0ff */
[----:B------:R-:W-:Y:S01]  /*1b500*/  @!P0 LOP3.LUT R12, R12, 0xfffffffc, RZ, 0xc0, !PT ;  /* 0xfffffffc0c0c8812 */ /* 0x000fe200078ec0ff */
[--C-:B------:R-:W-:Y:S01]  /*1b510*/  @!P2 IMAD.WIDE R20, R14, 0x2, R10.reuse ;  /* 0x000000020e14a825 */ /* 0x100fe200078e020a */
[----:B------:R-:W-:Y:S01]  /*1b520*/  CS2R R42, SRZ ;  /* 0x00000000002a7805 */ /* 0x000fe2000001ff00 */
[----:B------:R-:W-:Y:S01]  /*1b530*/  CS2R R40, SRZ ;  /* 0x0000000000287805 */ /* 0x000fe2000001ff00 */
[----:B------:R-:W-:Y:S01]  /*1b540*/  CS2R R46, SRZ ;  /* 0x00000000002e7805 */ /* 0x000fe2000001ff00 */
[C-C-:B----4-:R-:W-:Y:S01]  /*1b550*/  @!P1 IMAD.WIDE R18, R13.reuse, 0x2, R10.reuse ;  /* 0x000000020d129825 */ /* 0x150fe200078e020a */
[----:B------:R-:W-:Y:S01]  /*1b560*/  CS2R R56, SRZ ;  /* 0x0000000000387805 */ /* 0x000fe2000001ff00 */
[----:B------:R-:W-:Y:S01]  /*1b570*/  CS2R R48, SRZ ;  /* 0x0000000000307805 */ /* 0x000fe2000001ff00 */
[----:B------:R-:W-:Y:S01]  /*1b580*/  CS2R R58, SRZ ;  /* 0x00000000003a7805 */ /* 0x000fe2000001ff00 */
[----:B------:R-:W-:Y:S01]  /*1b590*/  @!P0 IMAD.WIDE R16, R12, 0x2, R10 ;  /* 0x000000020c108825 */ /* 0x000fe200078e020a */
[----:B------:R1:W5:Y:S03]  /*1b5a0*/  @!P2 LD.E.64 R42, [R20.64] ;  /* 0x00000004142aa980 */ /* 0x000366000c101b00 */
[--C-:B------:R-:W-:Y:S01]  /*1b5b0*/  @!P2 IMAD.WIDE R14, R14, 0x2, R2.reuse ;  /* 0x000000020e0ea825 */ /* 0x100fe200078e0202 */
[----:B------:R1:W5:Y:S03]  /*1b5c0*/  @!P1 LD.E.64 R46, [R18.64] ;  /* 0x00000004122e9980 */ /* 0x000366000c101b00 */
[--C-:B------:R-:W-:Y:S01]  /*1b5d0*/  @!P1 IMAD.WIDE R10, R13, 0x2, R2.reuse ;  /* 0x000000020d0a9825 */ /* 0x100fe200078e0202 */
[----:B------:R1:W5:Y:S03]  /*1b5e0*/  @!P2 LD.E.64 R40, [R14.64] ;  /* 0x000000040e28a980 */ /* 0x000366000c101b00 */
[----:B------:R-:W-:Y:S01]  /*1b5f0*/  @!P0 IMAD.WIDE R2, R12, 0x2, R2 ;  /* 0x000000020c028825 */ /* 0x000fe200078e0202 */
[----:B------:R1:W5:Y:S04]  /*1b600*/  @!P0 LD.E.64 R56, [R16.64] ;  /* 0x0000000410388980 */ /* 0x000368000c101b00 */
[----:B------:R1:W5:Y:S04]  /*1b610*/  @!P1 LD.E.64 R48, [R10.64] ;  /* 0x000000040a309980 */ /* 0x000368000c101b00 */
[----:B------:R1:W5:Y:S02]  /*1b620*/  @!P0 LD.E.64 R58, [R2.64] ;  /* 0x00000004023a8980 */ /* 0x000364000c101b00 */
.L_x_527:
[----:B------:R-:W-:Y:S05]  /*1b630*/  BSYNC B0 ;  /* 0x0000000000007941 */ /* 0x000fea0003800000 */
.L_x_526:
[----:B-1---5:R-:W-:Y:S01]  /*1b640*/  IMAD.MOV.U32 R11, RZ, RZ, R56 ;  /* 0x000000ffff0b7224 */ /* 0x022fe200078e0038 */
[----:B------:R-:W-:Y:S01]  /*1b650*/  MOV R2, R47 ;  /* 0x0000002f00027202 */ /* 0x000fe20000000f00 */
[----:B----4-:R-:W-:-:S02]  /*1b660*/  IMAD.MOV.U32 R10, RZ, RZ, R57 ;  /* 0x000000ffff0a7224 */ /* 0x010fc400078e0039 */
[----:B------:R-:W-:-:S03]  /*1b670*/  IMAD.MOV.U32 R3, RZ, RZ, R46 ;  /* 0x000000ffff037224 */ /* 0x000fc600078e002e */
[----:B------:R-:W-:Y:S01]  /*1b680*/  PRMT R97, R10, 0x5410, R11 ;  /* 0x000054100a617816 */ /* 0x000fe2000000000b */
[----:B------:R-:W-:Y:S01]  /*1b690*/  IMAD.MOV.U32 R11, RZ, RZ, R42 ;  /* 0x000000ffff0b7224 */ /* 0x000fe200078e002a */
[----:B------:R-:W-:Y:S01]  /*1b6a0*/  PRMT R92, R2, 0x5410, R3 ;  /* 0x00005410025c7816 */ /* 0x000fe20000000003 */
[----:B------:R-:W-:Y:S01]  /*1b6b0*/  IMAD.MOV.U32 R10, RZ, RZ, R43 ;  /* 0x000000ffff0a7224 */ /* 0x000fe200078e002b */
[----:B------:R-:W-:Y:S01]  /*1b6c0*/  MOV R2, R35 ;  /* 0x0000002300027202 */ /* 0x000fe20000000f00 */
        /* <DEDUP_REMOVED lines=24> */
[----:B------:R-:W-:-:S03]  /*1b850*/  IMAD.MOV.U32 R2, RZ, RZ, R25 ;  /* 0x000000ffff027224 */ /* 0x000fc600078e0019 */
[----:B------:R-:W-:Y:S02]  /*1b860*/  PRMT R84, R10, 0x5410, R11 ;  /* 0x000054100a547816 */ /* 0x000fe4000000000b */
[----:B------:R-:W-:Y:S01]  /*1b870*/  PRMT R80, R2, 0x5410, R3 ;  /* 0x0000541002507816 */ /* 0x000fe20000000003 */
[----:B------:R-:W-:Y:S05]  /*1b880*/  BRA.DIV ~URZ, `(.L_x_528) ;  /* 0x00006fb27f007947 */ /* 0x000fea000b800000 */
[----:B------:R1:W2:Y:S04]  /*1b890*/  SHFL.IDX PT, R11, R39, 0x1, 0x1c1f ;  /* 0x003c1f00270b7f89 */ /* 0x0002a800000e0000 */
[----:B------:R1:W4:Y:S04]  /*1b8a0*/  SHFL.IDX PT, R10, R44, 0x1, 0x1c1f ;  /* 0x003c1f002c0a7f89 */ /* 0x00032800000e0000 */
[----:B------:R1:W3:Y:S04]  /*1b8b0*/  SHFL.IDX PT, R12, R23, 0x1, 0x1c1f ;  /* 0x003c1f00170c7f89 */ /* 0x0002e800000e0000 */
[----:B------:R1:W1:Y:S02]  /*1b8c0*/  SHFL.IDX PT, R2, R45, 0x1, 0x1c1f ;  /* 0x003c1f002d027f89 */ /* 0x00026400000e0000 */
.L_x_574:
[----:B------:R-:W-:Y:S01]  /*1b8d0*/  IADD3 R3, R38, 0x40, RZ ;  /* 0x0000004026037810 */ /* 0x000fe20007ffe0ff */
[----:B------:R-:W-:Y:S01]  /*1b8e0*/  BSSY B0, `(.L_x_529) ;  /* 0x000004d000007945 */ /* 0x000fe20003800000 */
[----:B------:R-:W-:Y:S01]  /*1b8f0*/  CS2R R74, SRZ ;  /* 0x00000000004a7805 */ /* 0x000fe2000001ff00 */
[----:B------:R-:W-:Y:S01]  /*1b900*/  CS2R R70, SRZ ;  /* 0x0000000000467805 */ /* 0x000fe2000001ff00 */
[----:B------:R-:W-:Y:S01]  /*1b910*/  ISETP.GE.AND P0, PT, R3, R53, PT ;  /* 0x000000350300720c */ /* 0x000fe20003f06270 */
        /* <DEDUP_REMOVED lines=9> */
[----:B---3--:R-:W-:-:S03]  /*1b9b0*/  IMAD.MOV.U32 R3, RZ, RZ, R12 ;  /* 0x000000ffff037224 */ /* 0x008fc600078e000c */
[----:B------:R-:W-:Y:S05]  /*1b9c0*/  @P0 BRA `(.L_x_530) ;  /* 0x000003e000000947 */ /* 0x000fea0003800000 */
[C---:B------:R-:W-:Y:S01]  /*1b9d0*/  IADD3 R16, R22.reuse, 0x10, RZ ;  /* 0x0000001016107810 */ /* 0x040fe20007ffe0ff */
[----:B------:R-:W-:Y:S01]  /*1b9e0*/  CS2R R54, SRZ ;  /* 0x0000000000367805 */ /* 0x000fe2000001ff00 */
[C---:B------:R-:W-:Y:S02]  /*1b9f0*/  IADD3 R17, R22.reuse, 0x20, RZ ;  /* 0x0000002016117810 */ /* 0x040fe40007ffe0ff */
[-C--:B------:R-:W-:Y:S02]  /*1ba00*/  ISETP.GE.AND P2, PT, R22, R36.reuse, PT ;  /* 0x000000241600720c */ /* 0x080fe40003f46270 */
[-C--:B------:R-:W-:Y:S02]  /*1ba10*/  ISETP.GE.AND P1, PT, R16, R36.reuse, PT ;  /* 0x000000241000720c */ /* 0x080fe40003f26270 */
[----:B------:R-:W-:Y:S01]  /*1ba20*/  ISETP.GE.AND P0, PT, R17, R36, PT ;  /* 0x000000241100720c */ /* 0x000fe20003f06270 */
[----:B------:R-:W-:-:S08]  /*1ba30*/  CS2R R50, SRZ ;  /* 0x0000000000327805 */ /* 0x000fd0000001ff00 */
[----:B--2-4-:R-:W-:Y:S02]  /*1ba40*/  @!P2 IMAD.WIDE R12, R22, 0x2, R10 ;  /* 0x00000002160ca825 */ /* 0x014fe400078e020a */
        /* <DEDUP_REMOVED lines=8> */
[----:B--2---:R-:W-:Y:S01]  /*1bad0*/  @!P0 LEA.HI R12, R14, R17, RZ, 0x2 ;  /* 0x000000110e0c8211 */ /* 0x004fe200078f10ff */
[----:B-1----:R-:W-:Y:S01]  /*1bae0*/  @!P2 IMAD.WIDE R16, R22, 0x2, R2 ;  /* 0x000000021610a825 */ /* 0x002fe200078e0202 */
        /* <DEDUP_REMOVED lines=30> */
[C-C-:B---3--:R-:W-:Y:S01]  /*1bcd0*/  @!P1 IMAD.WIDE R18, R13.reuse, 0x2, R10.reuse ;  /* 0x000000020d129825 */ /* 0x148fe200078e020a */
        /* <DEDUP_REMOVED lines=13> */
.L_x_530:
[----:B------:R-:W-:Y:S05]  /*1bdb0*/  BSYNC B0 ;  /* 0x0000000000007941 */ /* 0x000fea0003800000 */
.L_x_529:
[----:B-1----:R-:W3:Y:S01]  /*1bdc0*/  LDL.64 R2, [R37+0x20] ;  /* 0x0000200025027983 */ /* 0x002ee20000100a00 */
[----:B------:R-:W-:-:S04]  /*1bdd0*/  DEPBAR.LE SB0, 0x1 ;  /* 0x000080400000791a */ /* 0x000fc80000000000 */
[----:B--2-4-:R-:W2:Y:S01]  /*1bde0*/  LDL.64 R10, [R37+0x28] ;  /* 0x00002800250a7983 */ /* 0x014ea20000100a00 */
[----:B------:R-:W-:Y:S03]  /*1bdf0*/  WARPSYNC 0xffffffff ;  /* 0xffffffff00007948 */ /* 0x000fe60003800000 */
[----:B------:R-:W-:Y:S01]  /*1be00*/  BAR.SYNC.DEFER_BLOCKING 0x0 ;  /* 0x0000000000007b1d */ /* 0x000fe20000010000 */
[----:B------:R-:W-:-:S05]  /*1be10*/  LEA.HI R52, R90, R52, RZ, 0x5 ;  /* 0x000000345a347211 */ /* 0x000fca00078f28ff */
[----:B---3--:R1:W3:Y:S04]  /*1be20*/  LD.E R14, [R2.64] ;  /* 0x00000004020e7980 */ /* 0x0082e8000c101900 */
[----:B--2---:R2:W4:Y:S01]  /*1be30*/  LD.E.64 R38, [R10.64] ;  /* 0x000000040a267980 */ /* 0x004522000c101b00 */
[----:B------:R-:W-:Y:S01]  /*1be40*/  IMAD.MOV.U32 R37, RZ, RZ, 0x20 ;  /* 0x00000020ff257424 */ /* 0x000fe200078e00ff */
[----:B------:R-:W-:Y:S01]  /*1be50*/  BSSY B1, `(.L_x_531) ;  /* 0x0000179000017945 */ /* 0x000fe20003800000 */
[----:B-1---5:R-:W-:Y:S02]  /*1be60*/  IMAD.MOV.U32 R3, RZ, RZ, R83 ;  /* 0x000000ffff037224 */ /* 0x022fe400078e0053 */
[----:B------:R-:W-:Y:S02]  /*1be70*/  IMAD.MOV.U32 R2, RZ, RZ, R74 ;  /* 0x000000ffff027224 */ /* 0x000fe400078e004a */
[----:B--2---:R-:W-:-:S03]  /*1be80*/  IMAD.MOV.U32 R10, RZ, RZ, R82 ;  /* 0x000000ffff0a7224 */ /* 0x004fc600078e0052 */
[----:B------:R-:W-:Y:S01]  /*1be90*/  PRMT R103, R103, 0x5410, R2 ;  /* 0x0000541067677816 */ /* 0x000fe20000000002 */
[----:B------:R-:W-:Y:S01]  /*1bea0*/  IMAD.MOV.U32 R2, RZ, RZ, R66 ;  /* 0x000000ffff027224 */ /* 0x000fe200078e0042 */
[----:B------:R-:W-:Y:S01]  /*1beb0*/  PRMT R105, R3, 0x5410, R10 ;  /* 0x0000541003697816 */ /* 0x000fe2000000000a */
[----:B------:R-:W-:Y:S02]  /*1bec0*/  IMAD.MOV.U32 R10, RZ, RZ, R70 ;  /* 0x000000ffff0a7224 */ /* 0x000fe400078e0046 */
[----:B------:R-:W-:Y:S01]  /*1bed0*/  IMAD.MOV.U32 R3, RZ, RZ, R71 ;  /* 0x000000ffff037224 */ /* 0x000fe200078e0047 */
[----:B------:R-:W-:Y:S01]  /*1bee0*/  PRMT R99, R99, 0x5410, R2 ;  /* 0x0000541063637816 */ /* 0x000fe20000000002 */
[----:B------:R-:W-:Y:S02]  /*1bef0*/  IMAD.MOV.U32 R11, RZ, RZ, R75 ;  /* 0x000000ffff0b7224 */ /* 0x000fe400078e004b */
[----:B------:R-:W-:Y:S01]  /*1bf00*/  IMAD.MOV.U32 R2, RZ, RZ, R61 ;  /* 0x000000ffff027224 */ /* 0x000fe200078e003d */
[----:B------:R-:W-:Y:S01]  /*1bf10*/  PRMT R101, R3, 0x5410, R10 ;  /* 0x0000541003657816 */ /* 0x000fe2000000000a */
[----:B------:R-:W-:Y:S01]  /*1bf20*/  IMAD.MOV.U32 R3, RZ, RZ, R60 ;  /* 0x000000ffff037224 */ /* 0x000fe200078e003c */
[----:B------:R-:W-:Y:S01]  /*1bf30*/  PRMT R103, R11, 0x7610, R103 ;  /* 0x000076100b677816 */ /* 0x000fe20000000067 */
[----:B------:R-:W-:Y:S01]  /*1bf40*/  IMAD.MOV.U32 R10, RZ, RZ, R67 ;  /* 0x000000ffff0a7224 */ /* 0x000fe200078e0043 */
[----:B------:R-:W-:-:S02]  /*1bf50*/  SHF.R.S32.HI R11, RZ, 0x1f, R73 ;  /* 0x0000001fff0b7819 */ /* 0x000fc40000011449 */
[----:B------:R-:W-:Y:S01]  /*1bf60*/  PRMT R96, R2, 0x5410, R3 ;  /* 0x0000541002607816 */ /* 0x000fe20000000003 */
[----:B------:R-:W-:Y:S01]  /*1bf70*/  IMAD.MOV.U32 R3, RZ, RZ, R78 ;  /* 0x000000ffff037224 */ /* 0x000fe200078e004e */
[----:B------:R-:W-:Y:S01]  /*1bf80*/  LEA.HI R2, R11, R73, RZ, 0x3 ;  /* 0x000000490b027211 */ /* 0x000fe200078f18ff */
[----:B------:R-:W-:Y:S01]  /*1bf90*/  IMAD.MOV.U32 R11, RZ, RZ, R54 ;  /* 0x000000ffff0b7224 */ /* 0x000fe200078e0036 */
[----:B------:R-:W-:Y:S01]  /*1bfa0*/  PRMT R99, R10, 0x7610, R99 ;  /* 0x000076100a637816 */ /* 0x000fe20000000063 */
[----:B------:R-:W-:Y:S01]  /*1bfb0*/  IMAD.MOV.U32 R10, RZ, RZ, R55 ;  /* 0x000000ffff0a7224 */ /* 0x000fe200078e0037 */
[----:B------:R-:W-:Y:S02]  /*1bfc0*/  LOP3.LUT R2, R2, 0xfffffff8, RZ, 0xc0, !PT ;  /* 0xfffffff802027812 */ /* 0x000fe400078ec0ff */
[----:B------:R-:W-:Y:S01]  /*1bfd0*/  PRMT R104, R104, 0x5410, R3 ;  /* 0x0000541068687816 */ /* 0x000fe20000000003 */
[----:B------:R-:W-:Y:S01]  /*1bfe0*/  IMAD.MOV.U32 R3, RZ, RZ, R76 ;  /* 0x000000ffff037224 */ /* 0x000fe200078e004c */
[----:B------:R-:W-:Y:S01]  /*1bff0*/  PRMT R90, R10, 0x5410, R11 ;  /* 0x000054100a5a7816 */ /* 0x000fe2000000000b */
[----:B------:R-:W-:-:S02]  /*1c000*/  IMAD.IADD R13, R73, 0x1, -R2 ;  /* 0x00000001490d7824 */ /* 0x000fc400078e0a02 */
[----:B------:R-:W-:Y:S02]  /*1c010*/  IMAD.MOV.U32 R2, RZ, RZ, R77 ;  /* 0x000000ffff027224 */ /* 0x000fe400078e004d */
[----:B------:R-:W-:Y:S01]  /*1c020*/  IMAD.MOV.U32 R10, RZ, RZ, R79 ;  /* 0x000000ffff0a7224 */ /* 0x000fe200078e004f */
[C---:B------:R-:W-:Y:S01]  /*1c030*/  LOP3.LUT P1, RZ, R13.reuse, 0x4, RZ, 0xc0, !PT ;  /* 0x000000040dff7812 */ /* 0x040fe2000782c0ff */
[----:B------:R-:W-:Y:S01]  /*1c040*/  IMAD.SHL.U32 R11, R13, 0x40, RZ ;  /* 0x000000400d0b7824 */ /* 0x000fe200078e00ff */
[----:B------:R-:W-:Y:S01]  /*1c050*/  PRMT R102, R2, 0x5410, R3 ;  /* 0x0000541002667816 */ /* 0x000fe20000000003 */
[----:B------:R-:W-:Y:S01]  /*1c060*/  IMAD.MOV.U32 R3, RZ, RZ, R64 ;  /* 0x000000ffff037224 */ /* 0x000fe200078e0040 */
[----:B------:R-:W-:Y:S01]  /*1c070*/  PRMT R104, R10, 0x7610, R104 ;  /* 0x000076100a687816 */ /* 0x000fe20000000068 */
[----:B------:R-:W-:Y:S01]  /*1c080*/  IMAD.MOV.U32 R10, RZ, RZ, R69 ;  /* 0x000000ffff0a7224 */ /* 0x000fe200078e0045 */
[----:B------:R-:W-:Y:S01]  /*1c090*/  LOP3.LUT R2, R11, 0x1c0, RZ, 0xc0, !PT ;  /* 0x000001c00b027812 */ /* 0x000fe200078ec0ff */
[----:B------:R-:W-:Y:S01]  /*1c0a0*/  IMAD.MOV.U32 R11, RZ, RZ, R68 ;  /* 0x000000ffff0b7224 */ /* 0x000fe200078e0044 */
[----:B------:R-:W-:Y:S01]  /*1c0b0*/  PRMT R98, R98, 0x5410, R3 ;  /* 0x0000541062627816 */ /* 0x000fe20000000003 */
[----:B------:R-:W-:Y:S01]  /*1c0c0*/  IMAD.MOV.U32 R3, RZ, RZ, R65 ;  /* 0x000000ffff037224 */ /* 0x000fe200078e0041 */
[----:B------:R-:W-:-:S02]  /*1c0d0*/  LOP3.LUT R12, R2, 0x18, R72, 0xf8, !PT ;  /* 0x00000018020c7812 */ /* 0x000fc400078ef848 */
[----:B------:R-:W-:Y:S02]  /*1c0e0*/  PRMT R100, R10, 0x5410, R11 ;  /* 0x000054100a647816 */ /* 0x000fe4000000000b */
[----:B------:R-:W-:Y:S02]  /*1c0f0*/  SHF.R.U32.HI R2, RZ, 0x3, R2 ;  /* 0x00000003ff027819 */ /* 0x000fe40000011602 */
[----:B------:R-:W-:Y:S01]  /*1c100*/  PRMT R98, R3, 0x7610, R98 ;  /* 0x0000761003627816 */ /* 0x000fe20000000062 */
[----:B------:R-:W-:Y:S01]  /*1c110*/  IMAD.MOV.U32 R3, RZ, RZ, R50 ;  /* 0x000000ffff037224 */ /* 0x000fe200078e0032 */
[----:B------:R-:W-:Y:S01]  /*1c120*/  LOP3.LUT R11, R12, R2, RZ, 0x3c, !PT ;  /* 0x000000020c0b7212 */ /* 0x000fe200078e3cff */
[----:B------:R-:W-:Y:S01]  /*1c130*/  IMAD.MOV.U32 R2, RZ, RZ, R62 ;  /* 0x000000ffff027224 */ /* 0x000fe200078e003e */
[----:B------:R-:W-:Y:S01]  /*1c140*/  SEL R37, R37, 0xffffffe0, !P1 ;  /* 0xffffffe025257807 */ /* 0x000fe20004800000 */
[----:B------:R-:W-:-:S03]  /*1c150*/  IMAD.SHL.U32 R12, R52, 0x10, RZ ;  /* 0x00000010340c7824 */ /* 0x000fc600078e00ff */
[----:B------:R-:W-:Y:S01]  /*1c160*/  PRMT R93, R93, 0x5410, R2 ;  /* 0x000054105d5d7816 */ /* 0x000fe20000000002 */
[----:B------:R-:W-:Y:S01]  /*1c170*/  IMAD.MOV.U32 R2, RZ, RZ, R51 ;  /* 0x000000ffff027224 */ /* 0x000fe200078e0033 */
[----:B------:R-:W-:-:S04]  /*1c180*/  LOP3.LUT R52, R11, 0xfffffe00, R12, 0xf8, !PT ;  /* 0xfffffe000b347812 */ /* 0x000fc800078ef80c */
[----:B------:R-:W-:Y:S01]  /*1c190*/  PRMT R72, R2, 0x5410, R3 ;  /* 0x0000541002487816 */ /* 0x000fe20000000003 */
[----:B---3--:R-:W-:-:S05]  /*1c1a0*/  IMAD R10, R14, -0x80, R53 ;  /* 0xffffff800e0a7824 */ /* 0x008fca00078e0235 */
[----:B------:R-:W-:Y:S01]  /*1c1b0*/  IMNMX R53, R10, 0x80, PT ;  /* 0x000000800a357817 */ /* 0x000fe20003800200 */
[----:B------:R-:W-:Y:S02]  /*1c1c0*/  IMAD.MOV.U32 R10, RZ, RZ, R63 ;  /* 0x000000ffff0a7224 */ /* 0x000fe400078e003f */
[----:B----4-:R-:W-:Y:S01]  /*1c1d0*/  IMAD.WIDE.U32 R44, R52, 0x2, R38 ;  /* 0x00000002342c7825 */ /* 0x010fe200078e0026 */
[----:B------:R-:W-:Y:S02]  /*1c1e0*/  ISETP.GE.AND P0, PT, R73, R53, PT ;  /* 0x000000354900720c */ /* 0x000fe40003f06270 */
[----:B------:R-:W-:-:S11]  /*1c1f0*/  PRMT R93, R10, 0x7610, R93 ;  /* 0x000076100a5d7816 */ /* 0x000fd6000000005d */
[----:B------:R-:W-:Y:S05]  /*1c200*/  @P0 BRA `(.L_x_532) ;  /* 0x000013d000000947 */ /* 0x000fea0003800000 */
[----:B------:R-:W-:Y:S01]  /*1c210*/  ISETP.GE.AND P0, PT, R22, R36, PT ;  /* 0x000000241600720c */ /* 0x000fe20003f06270 */
[----:B------:R-:W-:-:S12]  /*1c220*/  BSSY B0, `(.L_x_533) ;  /* 0x0000030000007945 */ /* 0x000fd80003800000 */
[----:B------:R-:W-:Y:S05]  /*1c230*/  @P0 BRA `(.L_x_534) ;  /* 0x000002e000000947 */ /* 0x000fea0003800000 */
[----:B------:R-:W2:Y:S01]  /*1c240*/  LD.E.128 R12, [R44.64] ;  /* 0x000000042c0c7980 */ /* 0x000ea2000c101d00 */
[----:B------:R-:W-:Y:S02]  /*1c250*/  SHF.R.U32.HI R11, RZ, 0x10, R25 ;  /* 0x00000010ff0b7819 */ /* 0x000fe40000011619 */
[----:B------:R-:W-:Y:S02]  /*1c260*/  SHF.R.U32.HI R16, RZ, 0x10, R27 ;  /* 0x00000010ff107819 */ /* 0x000fe4000001161b */
[----:B------:R-:W-:Y:S02]  /*1c270*/  PRMT R11, R80, 0x5410, R11 ;  /* 0x00005410500b7816 */ /* 0x000fe4000000000b */
[----:B------:R-:W-:Y:S02]  /*1c280*/  PRMT R16, R81, 0x5410, R16 ;  /* 0x0000541051107816 */ /* 0x000fe40000000010 */
[----:B------:R-:W-:Y:S01]  /*1c290*/  SHF.R.U64 R18, R24, 0x10, R25 ;  /* 0x0000001018127819 */ /* 0x000fe20000001219 */
[C---:B------:R-:W-:Y:S01]  /*1c2a0*/  IMAD.U32 R24, R11.reuse, 0x10000, RZ ;  /* 0x000100000b187824 */ /* 0x040fe200078e00ff */
[----:B------:R-:W-:Y:S01]  /*1c2b0*/  SHF.R.U64 R2, R26, 0x10, R27 ;  /* 0x000000101a027819 */ /* 0x000fe2000000121b */
[----:B------:R-:W-:Y:S01]  /*1c2c0*/  IMAD.U32 R23, R16, 0x10000, RZ ;  /* 0x0001000010177824 */ /* 0x000fe200078e00ff */
[----:B------:R-:W-:-:S02]  /*1c2d0*/  LOP3.LUT R25, R11, 0xffff0000, RZ, 0xc0, !PT ;  /* 0xffff00000b197812 */ /* 0x000fc400078ec0ff */
[----:B------:R-:W-:Y:S02]  /*1c2e0*/  PRMT R18, R80, 0x5432, R18 ;  /* 0x0000543250127816 */ /* 0x000fe40000000012 */
[----:B------:R-:W-:Y:S02]  /*1c2f0*/  PRMT R21, R81, 0x5432, R2 ;  /* 0x0000543251157816 */ /* 0x000fe40000000002 */
[----:B------:R-:W-:Y:S02]  /*1c300*/  LOP3.LUT R16, R16, 0xffff0000, RZ, 0xc0, !PT ;  /* 0xffff000010107812 */ /* 0x000fe400078ec0ff */
[C---:B--2---:R-:W-:Y:S01]  /*1c310*/  LOP3.LUT R17, R14.reuse, 0xffff0000, RZ, 0xc0, !PT ;  /* 0xffff00000e117812 */ /* 0x044fe200078ec0ff */
[----:B------:R-:W-:Y:S01]  /*1c320*/  IMAD.U32 R20, R14, 0x10000, RZ ;  /* 0x000100000e147824 */ /* 0x000fe200078e00ff */
[C---:B------:R-:W-:Y:S01]  /*1c330*/  LOP3.LUT R14, R15.reuse, 0xffff0000, RZ, 0xc0, !PT ;  /* 0xffff00000f0e7812 */ /* 0x040fe200078ec0ff */
[----:B------:R-:W-:Y:S01]  /*1c340*/  IMAD.U32 R19, R15, 0x10000, RZ ;  /* 0x000100000f137824 */ /* 0x000fe200078e00ff */
[C---:B------:R-:W-:Y:S01]  /*1c350*/  LOP3.LUT R3, R12.reuse, 0xffff0000, RZ, 0xc0, !PT ;  /* 0xffff00000c037812 */ /* 0x040fe200078ec0ff */
[C---:B------:R-:W-:Y:S01]  /*1c360*/  FMUL.FTZ R15, R17.reuse, R24 ;  /* 0x00000018110f7220 */ /* 0x040fe20000410000 */
[----:B------:R-:W-:Y:S01]  /*1c370*/  SHF.L.U32 R10, R12, 0x10, RZ ;  /* 0x000000100c0a7819 */ /* 0x000fe200000006ff */
[----:B------:R-:W-:Y:S01]  /*1c380*/  FMUL.FTZ R17, R17, R23 ;  /* 0x0000001711117220 */ /* 0x000fe20000410000 */
[C---:B------:R-:W-:Y:S01]  /*1c390*/  LOP3.LUT R12, R13.reuse, 0xffff0000, RZ, 0xc0, !PT ;  /* 0xffff00000d0c7812 */ /* 0x040fe200078ec0ff */
[----:B------:R-:W-:Y:S01]  /*1c3a0*/  FMUL.FTZ R11, R14, R25 ;  /* 0x000000190e0b7220 */ /* 0x000fe20000410000 */
[----:B------:R-:W-:Y:S01]  /*1c3b0*/  SHF.L.U32 R2, R13, 0x10, RZ ;  /* 0x000000100d027819 */ /* 0x000fe200000006ff */
[----:B------:R-:W-:-:S02]  /*1c3c0*/  FFMA.FTZ R23, R20, R23, -R15 ;  /* 0x0000001714177223 */ /* 0x000fc4000001080f */
[----:B------:R-:W-:Y:S01]  /*1c3d0*/  FFMA.FTZ R17, R20, R24, R17 ;  /* 0x0000001814117223 */ /* 0x000fe20000010011 */
[C---:B------:R-:W-:Y:S01]  /*1c3e0*/  SHF.L.U32 R20, R21.reuse, 0x10, RZ ;  /* 0x0000001015147819 */ /* 0x040fe200000006ff */
[C---:B------:R-:W-:Y:S01]  /*1c3f0*/  IMAD.U32 R24, R18.reuse, 0x10000, RZ ;  /* 0x0001000012187824 */ /* 0x040fe200078e00ff */
[----:B------:R-:W-:Y:S01]  /*1c400*/  LOP3.LUT R18, R18, 0xffff0000, RZ, 0xc0, !PT ;  /* 0xffff000012127812 */ /* 0x000fe200078ec0ff */
[-C--:B------:R-:W-:Y:S01]  /*1c410*/  FMUL.FTZ R14, R14, R16.reuse ;  /* 0x000000100e0e7220 */ /* 0x080fe20000410000 */
[----:B------:R-:W-:Y:S01]  /*1c420*/  LOP3.LUT R21, R21, 0xffff0000, RZ, 0xc0, !PT ;  /* 0xffff000015157812 */ /* 0x000fe200078ec0ff */
[----:B------:R-:W-:Y:S02]  /*1c430*/  FFMA.FTZ R16, R19, R16, -R11 ;  /* 0x0000001013107223 */ /* 0x000fe4000001080b */
[----:B------:R-:W-:Y:S02]  /*1c440*/  FMUL.FTZ R11, R3, R24 ;  /* 0x00000018030b7220 */ /* 0x000fe40000410000 */
[----:B------:R-:W-:-:S02]  /*1c450*/  FFMA.FTZ R15, R19, R25, R14 ;  /* 0x00000019130f7223 */ /* 0x000fc4000001000e */
[----:B------:R-:W-:Y:S02]  /*1c460*/  FMUL.FTZ R3, R3, R20 ;  /* 0x0000001403037220 */ /* 0x000fe40000410000 */
[C---:B------:R-:W-:Y:S01]  /*1c470*/  FMUL.FTZ R14, R12.reuse, R18 ;  /* 0x000000120c0e7220 */ /* 0x040fe20000410000 */
[----:B------:R-:W-:Y:S01]  /*1c480*/  F2FP.BF16.PACK_AB R15, R15, R16 ;  /* 0x000000100f0f723e */ /* 0x000fe200000010ff */
[-C--:B------:R-:W-:Y:S02]  /*1c490*/  FMUL.FTZ R13, R12, R21.reuse ;  /* 0x000000150c0d7220 */ /* 0x080fe40000410000 */
[C---:B------:R-:W-:Y:S02]  /*1c4a0*/  FFMA.FTZ R12, R10.reuse, R24, R3 ;  /* 0x000000180a0c7223 */ /* 0x040fe40000010003 */
[----:B------:R-:W-:Y:S02]  /*1c4b0*/  FFMA.FTZ R11, R10, R20, -R11 ;  /* 0x000000140a0b7223 */ /* 0x000fe4000001080b */
[C---:B------:R-:W-:Y:S01]  /*1c4c0*/  FFMA.FTZ R3, R2.reuse, R21, -R14 ;  /* 0x0000001502037223 */ /* 0x040fe2000001080e */
[----:B------:R-:W-:Y:S01]  /*1c4d0*/  F2FP.BF16.PACK_AB R14, R17, R23 ;  /* 0x00000017110e723e */ /* 0x000fe200000010ff */
[----:B------:R-:W-:Y:S01]  /*1c4e0*/  FFMA.FTZ R13, R2, R18, R13 ;  /* 0x00000012020d7223 */ /* 0x000fe2000001000d */
[----:B------:R-:W-:-:S04]  /*1c4f0*/  F2FP.BF16.PACK_AB R12, R12, R11 ;  /* 0x0000000b0c0c723e */ /* 0x000fc800000010ff */
[----:B------:R-:W-:-:S05]  /*1c500*/  F2FP.BF16.PACK_AB R13, R13, R3 ;  /* 0x000000030d0d723e */ /* 0x000fca00000010ff */
[----:B------:R1:W-:Y:S02]  /*1c510*/  ST.E.128 [R44.64], R12 ;  /* 0x0000000c2c007985 */ /* 0x0003e4000c101d04 */
.L_x_534:
[----:B------:R-:W-:Y:S05]  /*1c520*/  BSYNC B0 ;  /* 0x0000000000007941 */ /* 0x000fea0003800000 */
.L_x_533:
[----:B------:R-:W-:Y:S01]  /*1c530*/  IADD3 R2, R22, 0x10, RZ ;  /* 0x0000001016027810 */ /* 0x000fe20007ffe0ff */
[----:B------:R-:W-:Y:S03]  /*1c540*/  BSSY B0, `(.L_x_535) ;  /* 0x0000035000007945 */ /* 0x000fe60003800000 */
[----:B------:R-:W-:-:S13]  /*1c550*/  ISETP.GE.AND P0, PT, R2, R36, PT ;  /* 0x000000240200720c */ /* 0x000fda0003f06270 */
[----:B------:R-:W-:Y:S05]  /*1c560*/  @P0 BRA `(.L_x_536) ;  /* 0x0000032000000947 */ /* 0x000fea0003800000 */
[----:B------:R-:W-:-:S04]  /*1c570*/  IADD3 R2, P0, R37, R52, RZ ;  /* 0x0000003425027210 */ /* 0x000fc80007f1e0ff */
[----:B------:R-:W-:Y:S02]  /*1c580*/  LEA.HI.X.SX32 R3, R37, RZ, 0x1, P0 ;  /* 0x000000ff25037211 */ /* 0x000fe400000f0eff */
[----:B------:R-:W-:-:S04]  /*1c590*/  LEA R16, P0, R2, R38, 0x1 ;  /* 0x0000002602107211 */ /* 0x000fc800078008ff */
[----:B------:R-:W-:-:S05]  /*1c5a0*/  LEA.HI.X R17, R2, R39, R3, 0x1, P0 ;  /* 0x0000002702117211 */ /* 0x000fca00000f0c03 */
[----:B-1----:R-:W2:Y:S01]  /*1c5b0*/  LD.E.128 R12, [R16.64] ;  /* 0x00000004100c7980 */ /* 0x002ea2000c101d00 */
[----:B------:R-:W-:Y:S02]  /*1c5c0*/  SHF.R.U64 R2, R30, 0x10, R31 ;  /* 0x000000101e027819 */ /* 0x000fe4000000121f */
[----:B------:R-:W-:Y:S02]  /*1c5d0*/  SHF.R.U32.HI R10, RZ, 0x10, R29 ;  /* 0x00000010ff0a7819 */ /* 0x000fe4000001161d */
[----:B------:R-:W-:Y:S02]  /*1c5e0*/  SHF.R.U32.HI R3, RZ, 0x10, R31 ;  /* 0x00000010ff037819 */ /* 0x000fe4000001161f */
[C---:B------:R-:W-:Y:S02]  /*1c5f0*/  PRMT R21, R85.reuse, 0x5432, R2 ;  /* 0x0000543255157816 */ /* 0x040fe40000000002 */
[----:B------:R-:W-:Y:S02]  /*1c600*/  PRMT R2, R84, 0x5410, R10 ;  /* 0x0000541054027816 */ /* 0x000fe4000000000a */
[----:B------:R-:W-:-:S02]  /*1c610*/  PRMT R3, R85, 0x5410, R3 ;  /* 0x0000541055037816 */ /* 0x000fc40000000003 */
[C---:B------:R-:W-:Y:S01]  /*1c620*/  LOP3.LUT R27, R2.reuse, 0xffff0000, RZ, 0xc0, !PT ;  /* 0xffff0000021b7812 */ /* 0x040fe200078ec0ff */
[----:B------:R-:W-:Y:S01]  /*1c630*/  IMAD.U32 R25, R2, 0x10000, RZ ;  /* 0x0001000002197824 */ /* 0x000fe200078e00ff */
[----:B------:R-:W-:Y:S01]  /*1c640*/  SHF.R.U64 R18, R28, 0x10, R29 ;  /* 0x000000101c127819 */ /* 0x000fe2000000121d */
[C---:B------:R-:W-:Y:S01]  /*1c650*/  IMAD.U32 R24, R3.reuse, 0x10000, RZ ;  /* 0x0001000003187824 */ /* 0x040fe200078e00ff */
[----:B------:R-:W-:Y:S02]  /*1c660*/  LOP3.LUT R26, R3, 0xffff0000, RZ, 0xc0, !PT ;  /* 0xffff0000031a7812 */ /* 0x000fe400078ec0ff */
[----:B------:R-:W-:Y:S02]  /*1c670*/  PRMT R18, R84, 0x5432, R18 ;  /* 0x0000543254127816 */ /* 0x000fe40000000012 */
[C---:B--2---:R-:W-:Y:S01]  /*1c680*/  LOP3.LUT R11, R14.reuse, 0xffff0000, RZ, 0xc0, !PT ;  /* 0xffff00000e0b7812 */ /* 0x044fe200078ec0ff */
[----:B------:R-:W-:Y:S01]  /*1c690*/  IMAD.U32 R20, R14, 0x10000, RZ ;  /* 0x000100000e147824 */ /* 0x000fe200078e00ff */
[C---:B------:R-:W-:Y:S01]  /*1c6a0*/  LOP3.LUT R14, R15.reuse, 0xffff0000, RZ, 0xc0, !PT ;  /* 0xffff00000f0e7812 */ /* 0x040fe200078ec0ff */
[----:B------:R-:W-:Y:S01]  /*1c6b0*/  IMAD.U32 R19, R15, 0x10000, RZ ;  /* 0x000100000f137824 */ /* 0x000fe200078e00ff */
[----:B------:R-:W-:Y:S01]  /*1c6c0*/  LOP3.LUT R3, R12, 0xffff0000, RZ, 0xc0, !PT ;  /* 0xffff00000c037812 */ /* 0x000fe200078ec0ff */
[----:B------:R-:W-:-:S02]  /*1c6d0*/  FMUL.FTZ R23, R11, R25 ;  /* 0x000000190b177220 */ /* 0x000fc40000410000 */
[-C--:B------:R-:W-:Y:S02]  /*1c6e0*/  FMUL.FTZ R15, R11, R24.reuse ;  /* 0x000000180b0f7220 */ /* 0x080fe40000410000 */
[----:B------:R-:W-:Y:S02]  /*1c6f0*/  FMUL.FTZ R11, R14, R27 ;  /* 0x0000001b0e0b7220 */ /* 0x000fe40000410000 */
[C---:B------:R-:W-:Y:S02]  /*1c700*/  FFMA.FTZ R24, R20.reuse, R24, -R23 ;  /* 0x0000001814187223 */ /* 0x040fe40000010817 */
[----:B------:R-:W-:Y:S02]  /*1c710*/  FFMA.FTZ R23, R20, R25, R15 ;  /* 0x0000001914177223 */ /* 0x000fe4000001000f */
[-C--:B------:R-:W-:Y:S02]  /*1c720*/  FMUL.FTZ R15, R14, R26.reuse ;  /* 0x0000001a0e0f7220 */ /* 0x080fe40000410000 */
[----:B------:R-:W-:-:S02]  /*1c730*/  FFMA.FTZ R20, R19, R26, -R11 ;  /* 0x0000001a13147223 */ /* 0x000fc4000001080b */
[----:B------:R-:W-:Y:S01]  /*1c740*/  IMAD.U32 R10, R12, 0x10000, RZ ;  /* 0x000100000c0a7824 */ /* 0x000fe200078e00ff */
[----:B------:R-:W-:Y:S01]  /*1c750*/  LOP3.LUT R12, R13, 0xffff0000, RZ, 0xc0, !PT ;  /* 0xffff00000d0c7812 */ /* 0x000fe200078ec0ff */
[C---:B------:R-:W-:Y:S01]  /*1c760*/  IMAD.U32 R26, R18.reuse, 0x10000, RZ ;  /* 0x00010000121a7824 */ /* 0x040fe200078e00ff */
[----:B------:R-:W-:Y:S01]  /*1c770*/  LOP3.LUT R18, R18, 0xffff0000, RZ, 0xc0, !PT ;  /* 0xffff000012127812 */ /* 0x000fe200078ec0ff */
[C---:B------:R-:W-:Y:S01]  /*1c780*/  IMAD.U32 R25, R21.reuse, 0x10000, RZ ;  /* 0x0001000015197824 */ /* 0x040fe200078e00ff */
[----:B------:R-:W-:Y:S01]  /*1c790*/  LOP3.LUT R21, R21, 0xffff0000, RZ, 0xc0, !PT ;  /* 0xffff000015157812 */ /* 0x000fe200078ec0ff */
[----:B------:R-:W-:Y:S02]  /*1c7a0*/  FMUL.FTZ R11, R3, R26 ;  /* 0x0000001a030b7220 */ /* 0x000fe40000410000 */
[----:B------:R-:W-:Y:S02]  /*1c7b0*/  IMAD.U32 R2, R13, 0x10000, RZ ;  /* 0x000100000d027824 */ /* 0x000fe400078e00ff */
[----:B------:R-:W-:-:S02]  /*1c7c0*/  FMUL.FTZ R3, R3, R25 ;  /* 0x0000001903037220 */ /* 0x000fc40000410000 */
[C---:B------:R-:W-:Y:S02]  /*1c7d0*/  FMUL.FTZ R14, R12.reuse, R18 ;  /* 0x000000120c0e7220 */ /* 0x040fe40000410000 */
[----:B------:R-:W-:Y:S02]  /*1c7e0*/  FMUL.FTZ R13, R12, R21 ;  /* 0x000000150c0d7220 */ /* 0x000fe40000410000 */
[C---:B------:R-:W-:Y:S02]  /*1c7f0*/  FFMA.FTZ R12, R10.reuse, R26, R3 ;  /* 0x0000001a0a0c7223 */ /* 0x040fe40000010003 */
[----:B------:R-:W-:Y:S02]  /*1c800*/  FFMA.FTZ R15, R19, R27, R15 ;  /* 0x0000001b130f7223 */ /* 0x000fe4000001000f */
[----:B------:R-:W-:Y:S02]  /*1c810*/  FFMA.FTZ R11, R10, R25, -R11 ;  /* 0x000000190a0b7223 */ /* 0x000fe4000001080b */
[C---:B------:R-:W-:Y:S01]  /*1c820*/  FFMA.FTZ R3, R2.reuse, R21, -R14 ;  /* 0x0000001502037223 */ /* 0x040fe2000001080e */
[----:B------:R-:W-:Y:S01]  /*1c830*/  F2FP.BF16.PACK_AB R14, R23, R24 ;  /* 0x00000018170e723e */ /* 0x000fe200000010ff */
[----:B------:R-:W-:Y:S01]  /*1c840*/  FFMA.FTZ R13, R2, R18, R13 ;  /* 0x00000012020d7223 */ /* 0x000fe2000001000d */
[----:B------:R-:W-:-:S02]  /*1c850*/  F2FP.BF16.PACK_AB R15, R15, R20 ;  /* 0x000000140f0f723e */ /* 0x000fc400000010ff */
[----:B------:R-:W-:Y:S02]  /*1c860*/  F2FP.BF16.PACK_AB R12, R12, R11 ;  /* 0x0000000b0c0c723e */ /* 0x000fe400000010ff */
[----:B------:R-:W-:-:S05]  /*1c870*/  F2FP.BF16.PACK_AB R13, R13, R3 ;  /* 0x000000030d0d723e */ /* 0x000fca00000010ff */
[----:B------:R1:W-:Y:S02]  /*1c880*/  ST.E.128 [R16.64], R12 ;  /* 0x0000000c10007985 */ /* 0x0003e4000c101d04 */
.L_x_536:
[----:B------:R-:W-:Y:S05]  /*1c890*/  BSYNC B0 ;  /* 0x0000000000007941 */ /* 0x000fea0003800000 */
.L_x_535:
[----:B------:R-:W-:Y:S01]  /*1c8a0*/  IADD3 R2, R22, 0x20, RZ ;  /* 0x0000002016027810 */ /* 0x000fe20007ffe0ff */
[----:B------:R-:W-:Y:S03]  /*1c8b0*/  BSSY B0, `(.L_x_537) ;  /* 0x0000031000007945 */ /* 0x000fe60003800000 */
[----:B------:R-:W-:-:S13]  /*1c8c0*/  ISETP.GE.AND P0, PT, R2, R36, PT ;  /* 0x000000240200720c */ /* 0x000fda0003f06270 */
[----:B------:R-:W-:Y:S05]  /*1c8d0*/  @P0 BRA `(.L_x_538) ;  /* 0x000002e000000947 */ /* 0x000fea0003800000 */
[----:B-1----:R-:W2:Y:S01]  /*1c8e0*/  LD.E.128 R12, [R44.64+0x4000] ;  /* 0x004000042c0c7980 */ /* 0x002ea2000c101d00 */
        /* <DEDUP_REMOVED lines=44> */
[----:B------:R1:W-:Y:S02]  /*1cbb0*/  ST.E.128 [R44.64+0x4000], R12 ;  /* 0x0040000c2c007985 */ /* 0x0003e4000c101d04 */
.L_x_538:
[----:B------:R-:W-:Y:S05]  /*1cbc0*/  BSYNC B0 ;  /* 0x0000000000007941 */ /* 0x000fea0003800000 */
.L_x_537:
[----:B------:R-:W-:Y:S01]  /*1cbd0*/  IADD3 R2, R22, 0x30, RZ ;  /* 0x0000003016027810 */ /* 0x000fe20007ffe0ff */
[----:B------:R-:W-:Y:S03]  /*1cbe0*/  BSSY B0, `(.L_x_539) ;  /* 0x0000036000007945 */ /* 0x000fe60003800000 */
[----:B------:R-:W-:-:S13]  /*1cbf0*/  ISETP.GE.AND P0, PT, R2, R36, PT ;  /* 0x000000240200720c */ /* 0x000fda0003f06270 */
[----:B------:R-:W-:Y:S05]  /*1cc00*/  @P0 BRA `(.L_x_540) ;  /* 0x0000033000000947 */ /* 0x000fea0003800000 */
[----:B------:R-:W-:-:S04]  /*1cc10*/  IADD3 R3, R37, 0x2000, RZ ;  /* 0x0000200025037810 */ /* 0x000fc80007ffe0ff */
[----:B------:R-:W-:-:S04]  /*1cc20*/  IADD3 R2, P0, R52, R3, RZ ;  /* 0x0000000334027210 */ /* 0x000fc80007f1e0ff */
[----:B------:R-:W-:Y:S02]  /*1cc30*/  LEA.HI.X.SX32 R3, R3, RZ, 0x1, P0 ;  /* 0x000000ff03037211 */ /* 0x000fe400000f0eff */
[----:B-1----:R-:W-:-:S04]  /*1cc40*/  LEA R16, P0, R2, R38, 0x1 ;  /* 0x0000002602107211 */ /* 0x002fc800078008ff */
[----:B------:R-:W-:-:S05]  /*1cc50*/  LEA.HI.X R17, R2, R39, R3, 0x1, P0 ;  /* 0x0000002702117211 */ /* 0x000fca00000f0c03 */
[----:B------:R-:W2:Y:S01]  /*1cc60*/  LD.E.128 R12, [R16.64] ;  /* 0x00000004100c7980 */ /* 0x000ea2000c101d00 */
        /* <DEDUP_REMOVED lines=45> */
.L_x_540:
[----:B------:R-:W-:Y:S05]  /*1cf40*/  BSYNC B0 ;  /* 0x0000000000007941 */ /* 0x000fea0003800000 */
.L_x_539:
        /* <DEDUP_REMOVED lines=50> */
.L_x_542:
[----:B------:R-:W-:Y:S05]  /*1d270*/  BSYNC B0 ;  /* 0x0000000000007941 */ /* 0x000fea0003800000 */
.L_x_541:
[----:B------:R-:W-:-:S04]  /*1d280*/  IADD3 R2, R22, 0x50, RZ ;  /* 0x0000005016027810 */ /* 0x000fc80007ffe0ff */
        /* <DEDUP_REMOVED lines=53> */
.L_x_532:
[----:B------:R-:W-:Y:S05]  /*1d5e0*/  BSYNC B1 ;  /* 0x0000000000017941 */ /* 0x000fea0003800000 */
.L_x_531:
[----:B------:R-:W-:Y:S01]  /*1d5f0*/  IADD3 R2, R73, 0x40, RZ ;  /* 0x0000004049027810 */ /* 0x000fe20007ffe0ff */
[----:B------:R-:W-:-:S03]  /*1d600*/  IMAD.MOV.U32 R3, RZ, RZ, 0x0 ;  /* 0x00000000ff037424 */ /* 0x000fc600078e00ff */
[----:B------:R-:W-:Y:S01]  /*1d610*/  ISETP.GE.AND P0, PT, R2, R53, PT ;  /* 0x000000350200720c */ /* 0x000fe20003f06270 */
[----:B------:R-:W-:-:S12]  /*1d620*/  IMAD.MOV.U32 R2, RZ, RZ, R112 ;  /* 0x000000ffff027224 */ /* 0x000fd800078e0070 */
[----:B------:R-:W-:Y:S05]  /*1d630*/  @P0 RET.REL.NODEC R2 `(_ZN7cutlass13device_kernelIN5flash19enable_sm80_to_sm89INS1_16FlashAttnFwdSm80INS1_25CollectiveMainloopFwdSm80ILi8ELi1ELb0EN4cute5tupleIJNS5_1CILi128EEENS7_ILi64EEENS7_ILi192EEEEEELi192ENS_10bfloat16_tEfNS_4arch4Sm80ELb0ELb1ELb1ELb1ELb1ELb1ELb1ELb0EEENS1_21CollectiveEpilogueFwdINS6_IJS8_SA_S9_EEENS6_IJNS7_ILi1EEESI_SI_EEESC_SE_Li256ELb1ELb1ELb0ELb0EEENS1_19SingleTileSchedulerILb1ELb0ELb1ELi128EEEEEEEEEvNT_6ParamsE) ;  /* 0xfffe29c002000950 */ /* 0x000fea0003c3ffff */
[----:B------:R-:W-:Y:S01]  /*1d640*/  ISETP.GE.AND P0, PT, R22, R36, PT ;  /* 0x000000241600720c */ /* 0x000fe20003f06270 */
[----:B------:R-:W-:-:S12]  /*1d650*/  BSSY B0, `(.L_x_543) ;  /* 0x0000030000007945 */ /* 0x000fd80003800000 */
        /* <DEDUP_REMOVED lines=47> */
.L_x_544:
[----:B------:R-:W-:Y:S05]  /*1d950*/  BSYNC B0 ;  /* 0x0000000000007941 */ /* 0x000fea0003800000 */
.L_x_543:
        /* <DEDUP_REMOVED lines=55> */
.L_x_546:
[----:B------:R-:W-:Y:S05]  /*1dcd0*/  BSYNC B0 ;  /* 0x0000000000007941 */ /* 0x000fea0003800000 */
.L_x_545:
        /* <DEDUP_REMOVED lines=50> */
.L_x_548:
[----:B------:R-:W-:Y:S05]  /*1e000*/  BSYNC B0 ;  /* 0x0000000000007941 */ /* 0x000fea0003800000 */
.L_x_547:
        /* <DEDUP_REMOVED lines=55> */
.L_x_550:
[----:B------:R-:W-:Y:S05]  /*1e380*/  BSYNC B0 ;  /* 0x0000000000007941 */ /* 0x000fea0003800000 */
.L_x_549:
        /* <DEDUP_REMOVED lines=50> */
.L_x_552:
[----:B------:R-:W-:Y:S05]  /*1e6b0*/  BSYNC B0 ;  /* 0x0000000000007941 */ /* 0x000fea0003800000 */
.L_x_551:
[----:B------:R-:W-:Y:S01]  /*1e6c0*/  IADD3 R2, R22, 0x50, RZ ;  /* 0x0000005016027810 */ /* 0x000fe20007ffe0ff */
[----:B------:R-:W-:-:S03]  /*1e6d0*/  IMAD.MOV.U32 R3, RZ, RZ, 0x0 ;  /* 0x00000000ff037424 */ /* 0x000fc600078e00ff */
[----:B------:R-:W-:Y:S01]  /*1e6e0*/  ISETP.GE.AND P0, PT, R2, R36, PT ;  /* 0x000000240200720c */ /* 0x000fe20003f06270 */
[----:B------:R-:W-:-:S12]  /*1e6f0*/  IMAD.MOV.U32 R2, RZ, RZ, R112 ;  /* 0x000000ffff027224 */ /* 0x000fd800078e0070 */
[----:B------:R-:W-:Y:S05]  /*1e700*/  @P0 RET.REL.NODEC R2 `(_ZN7cutlass13device_kernelIN5flash19enable_sm80_to_sm89INS1_16FlashAttnFwdSm80INS1_25CollectiveMainloopFwdSm80ILi8ELi1ELb0EN4cute5tupleIJNS5_1CILi128EEENS7_ILi64EEENS7_ILi192EEEEEELi192ENS_10bfloat16_tEfNS_4arch4Sm80ELb0ELb1ELb1ELb1ELb1ELb1ELb1ELb0EEENS1_21CollectiveEpilogueFwdINS6_IJS8_SA_S9_EEENS6_IJNS7_ILi1EEESI_SI_EEESC_SE_Li256ELb1ELb1ELb0ELb0EEENS1_19SingleTileSchedulerILb1ELb0ELb1ELi128EEEEEEEEEvNT_6ParamsE) ;  /* 0xfffe18f002000950 */ /* 0x000fea0003c3ffff */
        /* <DEDUP_REMOVED lines=23> */
[----:B------:R-:W-:Y:S01]  /*1e880*/  FMUL.FTZ R22, R11, R24 ;  /* 0x000000180b167220 */ /* 0x000fe20000410000 */
[----:B------:R-:W-:Y:S01]  /*1e890*/  SHF.L.U32 R2, R13, 0x10, RZ ;  /* 0x000000100d027819 */ /* 0x000fe200000006ff */
[----:B------:R-:W-:-:S02]  /*1e8a0*/  FMUL.FTZ R15, R11, R23 ;  /* 0x000000170b0f7220 */ /* 0x000fc40000410000 */
[----:B------:R-:W-:Y:S02]  /*1e8b0*/  FMUL.FTZ R11, R14, R26 ;  /* 0x0000001a0e0b7220 */ /* 0x000fe40000410000 */
[C---:B------:R-:W-:Y:S02]  /*1e8c0*/  FFMA.FTZ R23, R20.reuse, R23, -R22 ;  /* 0x0000001714177223 */ /* 0x040fe40000010816 */
[----:B------:R-:W-:Y:S02]  /*1e8d0*/  FFMA.FTZ R22, R20, R24, R15 ;  /* 0x0000001814167223 */ /* 0x000fe4000001000f */
[-C--:B------:R-:W-:Y:S02]  /*1e8e0*/  FMUL.FTZ R15, R14, R25.reuse ;  /* 0x000000190e0f7220 */ /* 0x080fe40000410000 */
[----:B------:R-:W-:Y:S02]  /*1e8f0*/  FFMA.FTZ R20, R19, R25, -R11 ;  /* 0x0000001913147223 */ /* 0x000fe4000001080b */
[----:B------:R-:W-:Y:S01]  /*1e900*/  IMAD.U32 R10, R12, 0x10000, RZ ;  /* 0x000100000c0a7824 */ /* 0x000fe200078e00ff */
[----:B------:R-:W-:Y:S01]  /*1e910*/  LOP3.LUT R12, R13, 0xffff0000, RZ, 0xc0, !PT ;  /* 0xffff00000d0c7812 */ /* 0x000fe200078ec0ff */
[C---:B------:R-:W-:Y:S01]  /*1e920*/  IMAD.U32 R25, R18.reuse, 0x10000, RZ ;  /* 0x0001000012197824 */ /* 0x040fe200078e00ff */
[----:B------:R-:W-:Y:S01]  /*1e930*/  LOP3.LUT R18, R18, 0xffff0000, RZ, 0xc0, !PT ;  /* 0xffff000012127812 */ /* 0x000fe200078ec0ff */
[C---:B------:R-:W-:Y:S01]  /*1e940*/  IMAD.U32 R24, R21.reuse, 0x10000, RZ ;  /* 0x0001000015187824 */ /* 0x040fe200078e00ff */
[----:B------:R-:W-:Y:S01]  /*1e950*/  LOP3.LUT R21, R21, 0xffff0000, RZ, 0xc0, !PT ;  /* 0xffff000015157812 */ /* 0x000fe200078ec0ff */
[----:B------:R-:W-:-:S02]  /*1e960*/  FMUL.FTZ R11, R3, R25 ;  /* 0x00000019030b7220 */ /* 0x000fc40000410000 */
[----:B------:R-:W-:Y:S02]  /*1e970*/  FMUL.FTZ R3, R3, R24 ;  /* 0x0000001803037220 */ /* 0x000fe40000410000 */
[C---:B------:R-:W-:Y:S02]  /*1e980*/  FMUL.FTZ R14, R12.reuse, R18 ;  /* 0x000000120c0e7220 */ /* 0x040fe40000410000 */
[----:B------:R-:W-:Y:S02]  /*1e990*/  FMUL.FTZ R13, R12, R21 ;  /* 0x000000150c0d7220 */ /* 0x000fe40000410000 */
[C---:B------:R-:W-:Y:S02]  /*1e9a0*/  FFMA.FTZ R12, R10.reuse, R25, R3 ;  /* 0x000000190a0c7223 */ /* 0x040fe40000010003 */
[----:B------:R-:W-:Y:S02]  /*1e9b0*/  FFMA.FTZ R15, R19, R26, R15 ;  /* 0x0000001a130f7223 */ /* 0x000fe4000001000f */
[----:B------:R-:W-:-:S02]  /*1e9c0*/  FFMA.FTZ R11, R10, R24, -R11 ;  /* 0x000000180a0b7223 */ /* 0x000fc4000001080b */
[----:B------:R-:W-:Y:S01]  /*1e9d0*/  FFMA.FTZ R3, R2, R21, -R14 ;  /* 0x0000001502037223 */ /* 0x000fe2000001080e */
[----:B------:R-:W-:Y:S01]  /*1e9e0*/  F2FP.BF16.PACK_AB R14, R22, R23 ;  /* 0x00000017160e723e */ /* 0x000fe200000010ff */
[----:B------:R-:W-:Y:S01]  /*1e9f0*/  FFMA.FTZ R13, R2, R18, R13 ;  /* 0x00000012020d7223 */ /* 0x000fe2000001000d */
[----:B------:R-:W-:Y:S02]  /*1ea00*/  F2FP.BF16.PACK_AB R15, R15, R20 ;  /* 0x000000140f0f723e */ /* 0x000fe400000010ff */
[----:B------:R-:W-:Y:S02]  /*1ea10*/  F2FP.BF16.PACK_AB R12, R12, R11 ;  /* 0x0000000b0c0c723e */ /* 0x000fe400000010ff */
[----:B------:R-:W-:Y:S01]  /*1ea20*/  F2FP.BF16.PACK_AB R13, R13, R3 ;  /* 0x000000030d0d723e */ /* 0x000fe200000010ff */
[----:B------:R-:W-:Y:S01]  /*1ea30*/  IMAD.MOV.U32 R3, RZ, RZ, 0x0 ;  /* 0x00000000ff037424 */ /* 0x000fe200078e00ff */
[----:B------:R-:W-:-:S03]  /*1ea40*/  MOV R2, R112 ;  /* 0x0000007000027202 */ /* 0x000fc60000000f00 */
[----:B------:R1:W-:Y:S01]  /*1ea50*/  ST.E.128 [R16.64], R12 ;  /* 0x0000000c10007985 */ /* 0x0003e2000c101d04 */
[----:B------:R-:W-:Y:S05]  /*1ea60*/  RET.REL.NODEC R2 `(_ZN7cutlass13device_kernelIN5flash19enable_sm80_to_sm89INS1_16FlashAttnFwdSm80INS1_25CollectiveMainloopFwdSm80ILi8ELi1ELb0EN4cute5tupleIJNS5_1CILi128EEENS7_ILi64EEENS7_ILi192EEEEEELi192ENS_10bfloat16_tEfNS_4arch4Sm80ELb0ELb1ELb1ELb1ELb1ELb1ELb1ELb0EEENS1_21CollectiveEpilogueFwdINS6_IJS8_SA_S9_EEENS6_IJNS7_ILi1EEESI_SI_EEESC_SE_Li256ELb1ELb1ELb0ELb0EEENS1_19SingleTileSchedulerILb1ELb0ELb1ELi128EEEEEEEEEvNT_6ParamsE) ;  /* 0xfffe159002007950 */ /* 0x000fea0003c3ffff */
.L_x_521:
[----:B-----5:R-:W-:Y:S01]  /*1ea70*/  ISETP.NE.AND P0, PT, R28, 0x1, PT ;  /* 0x000000011c00780c */ /* 0x020fe20003f05270 */
[----:B------:R-:W-:-:S12]  /*1ea80*/  BSSY B0, `(.L_x_553) ;  /* 0x0000006000007945 */ /* 0x000fd80003800000 */
[----:B------:R-:W-:Y:S05]  /*1ea90*/  @!P0 BRA `(.L_x_554) ;  /* 0x0000004000008947 */ /* 0x000fea0003800000 */
[----:B------:R1:W2:Y:S04]  /*1eaa0*/  LD.E R3, [R10.64+0x168] ;  /* 0x000168040a037980 */ /* 0x0002a8000c101900 */
[----:B-1----:R-:W3:Y:S01]  /*1eab0*/  LD.E R10, [R10.64+0x16c] ;  /* 0x00016c040a0a7980 */ /* 0x002ee2000c101900 */
[----:B--2---:R-:W-:-:S05]  /*1eac0*/  IMAD.HI.U32 R2, R2, R3, RZ ;  /* 0x0000000302027227 */ /* 0x004fca00078e00ff */
[----:B---3--:R-:W-:Y:S02]  /*1ead0*/  SHF.R.U32.HI R2, RZ, R10, R2 ;  /* 0x0000000aff027219 */ /* 0x008fe40000011602 */
.L_x_554:
[----:B------:R-:W-:Y:S05]  /*1eae0*/  BSYNC B0 ;  /* 0x0000000000007941 */ /* 0x000fea0003800000 */
.L_x_553:
[----:B------:R-:W-:Y:S01]  /*1eaf0*/  MOV R10, R26 ;  /* 0x0000001a000a7202 */ /* 0x000fe20000000f00 */
[----:B------:R-:W-:Y:S01]  /*1eb00*/  IMAD.MOV.U32 R16, RZ, RZ, R20 ;  /* 0x000000ffff107224 */ /* 0x000fe200078e0014 */
[----:B------:R-:W-:Y:S01]  /*1eb10*/  MOV R11, R19 ;  /* 0x00000013000b7202 */ /* 0x000fe20000000f00 */
[-C--:B------:R-:W-:Y:S01]  /*1eb20*/  IMAD R15, R15, R2.reuse, RZ ;  /* 0x000000020f0f7224 */ /* 0x080fe200078e02ff */
[----:B------:R-:W-:Y:S01]  /*1eb30*/  SHF.R.S32.HI R18, RZ, 0x1f, R2 ;  /* 0x0000001fff127819 */ /* 0x000fe20000011402 */
[-C--:B------:R-:W-:Y:S02]  /*1eb40*/  IMAD R13, R13, R2.reuse, RZ ;  /* 0x000000020d0d7224 */ /* 0x080fe400078e02ff */
[----:B------:R-:W-:-:S04]  /*1eb50*/  IMAD.WIDE.U32 R10, R14, R2, R10 ;  /* 0x000000020e0a7225 */ /* 0x000fc800078e000a */
[----:B------:R-:W-:Y:S01]  /*1eb60*/  IMAD.WIDE.U32 R2, R12, R2, R16 ;  /* 0x000000020c027225 */ /* 0x000fe200078e0010 */
[----:B------:R-:W-:-:S03]  /*1eb70*/  LEA R32, P1, R10, R24, 0x1 ;  /* 0x000000180a207211 */ /* 0x000fc600078208ff */
[----:B------:R-:W-:Y:S01]  /*1eb80*/  IMAD R14, R14, R18, R15 ;  /* 0x000000120e0e7224 */ /* 0x000fe200078e020f */
[----:B------:R-:W-:Y:S01]  /*1eb90*/  LEA R33, P0, R2, R22, 0x1 ;  /* 0x0000001602217211 */ /* 0x000fe200078008ff */
[----:B------:R-:W-:-:S03]  /*1eba0*/  IMAD R12, R12, R18, R13 ;  /* 0x000000120c0c7224 */ /* 0x000fc600078e020d */
[----:B------:R-:W-:Y:S01]  /*1ebb0*/  IADD3 R11, R11, R14, RZ ;  /* 0x0000000e0b0b7210 */ /* 0x000fe20007ffe0ff */
[----:B------:R-:W-:-:S03]  /*1ebc0*/  IMAD.IADD R3, R3, 0x1, R12 ;  /* 0x0000000103037824 */ /* 0x000fc600078e020c */
[----:B------:R-:W-:Y:S02]  /*1ebd0*/  LEA.HI.X R30, R10, R25, R11, 0x1, P1 ;  /* 0x000000190a1e7211 */ /* 0x000fe400008f0c0b */
[----:B------:R-:W-:Y:S01]  /*1ebe0*/  LEA.HI.X R29, R2, R23, R3, 0x1, P0 ;  /* 0x00000017021d7211 */ /* 0x000fe200000f0c03 */
[----:B------:R-:W-:Y:S05]  /*1ebf0*/  BRA.DIV ~URZ, `(.L_x_555) ;  /* 0x00003e127f007947 */ /* 0x000fea000b800000 */
[----:B------:R1:W2:Y:S02]  /*1ec00*/  SHFL.IDX PT, R11, R30, RZ, 0x1c1f ;  /* 0x001c1fff1e0b7589 */ /* 0x0002a400000e0000 */
.L_x_575:
[----:B------:R-:W-:Y:S05]  /*1ec10*/  BRA.DIV ~URZ, `(.L_x_556) ;  /* 0x00003e727f007947 */ /* 0x000fea000b800000 */
[----:B------:R3:W4:Y:S04]  /*1ec20*/  SHFL.IDX PT, R10, R32, RZ, 0x1c1f ;  /* 0x001c1fff200a7589 */ /* 0x00072800000e0000 */
[----:B------:R3:W1:Y:S04]  /*1ec30*/  SHFL.IDX PT, R12, R29, RZ, 0x1c1f ;  /* 0x001c1fff1d0c7589 */ /* 0x00066800000e0000 */
[----:B------:R3:W2:Y:S02]  /*1ec40*/  SHFL.IDX PT, R2, R33, RZ, 0x1c1f ;  /* 0x001c1fff21027589 */ /* 0x0006a400000e0000 */
.L_x_576:
[----:B------:R-:W-:Y:S01]  /*1ec50*/  IMAD R28, R31, R28, RZ ;  /* 0x0000001c1f1c7224 */ /* 0x000fe200078e02ff */
[----:B------:R-:W-:Y:S01]  /*1ec60*/  BSSY B0, `(.L_x_557) ;  /* 0x0000034000007945 */ /* 0x000fe20003800000 */
[----:B------:R-:W-:Y:S01]  /*1ec70*/  CS2R R90, SRZ ;  /* 0x00000000005a7805 */ /* 0x000fe2000001ff00 */
        /* <DEDUP_REMOVED lines=13> */
[----:B-1----:R-:W-:-:S02]  /*1ed50*/  MOV R3, R12 ;  /* 0x0000000c00037202 */ /* 0x002fc40000000f00 */
[----:B------:R-:W-:Y:S05]  /*1ed60*/  @P0 BRA `(.L_x_558) ;  /* 0x0000023000000947 */ /* 0x000fea0003800000 */
[C---:B------:R-:W-:Y:S01]  /*1ed70*/  IADD3 R16, R72.reuse, 0x20, RZ ;  /* 0x0000002048107810 */ /* 0x040fe20007ffe0ff */
[----:B------:R-:W-:Y:S01]  /*1ed80*/  CS2R R22, SRZ ;  /* 0x0000000000167805 */ /* 0x000fe2000001ff00 */
[C---:B------:R-:W-:Y:S01]  /*1ed90*/  IADD3 R17, R72.reuse, 0x40, RZ ;  /* 0x0000004048117810 */ /* 0x040fe20007ffe0ff */
[----:B------:R-:W-:Y:S01]  /*1eda0*/  CS2R R20, SRZ ;  /* 0x0000000000147805 */ /* 0x000fe2000001ff00 */
[-C--:B------:R-:W-:Y:S02]  /*1edb0*/  ISETP.GE.AND P2, PT, R72, R36.reuse, PT ;  /* 0x000000244800720c */ /* 0x080fe40003f46270 */
[-C--:B------:R-:W-:Y:S02]  /*1edc0*/  ISETP.GE.AND P1, PT, R16, R36.reuse, PT ;  /* 0x000000241000720c */ /* 0x080fe40003f26270 */
[----:B------:R-:W-:-:S09]  /*1edd0*/  ISETP.GE.AND P0, PT, R17, R36, PT ;  /* 0x000000241100720c */ /* 0x000fd20003f06270 */
[----:B--2-4-:R-:W-:Y:S02]  /*1ede0*/  @!P2 IMAD.WIDE R12, R72, 0x2, R10 ;  /* 0x00000002480ca825 */ /* 0x014fe400078e020a */
[----:B------:R-:W-:Y:S02]  /*1edf0*/  @!P1 SHF.R.S32.HI R14, RZ, 0x1f, R16 ;  /* 0x0000001fff0e9819 */ /* 0x000fe40000011410 */
[----:B------:R-:W-:Y:S01]  /*1ee00*/  @!P0 SHF.R.S32.HI R15, RZ, 0x1f, R17 ;  /* 0x0000001fff0f8819 */ /* 0x000fe20000011411 */
[----:B------:R1:W5:Y:S01]  /*1ee10*/  @!P2 LD.E.128 R20, [R12.64] ;  /* 0x000000040c14a980 */ /* 0x000362000c101d00 */
        /* <DEDUP_REMOVED lines=10> */
[----:B-1----:R-:W-:-:S02]  /*1eec0*/  @!P1 LEA.HI R13, R14, R16, RZ, 0x3 ;  /* 0x000000100e0d9211 */ /* 0x002fc400078f18ff */
[----:B------:R-:W-:Y:S02]  /*1eed0*/  @!P0 LEA.HI R12, R15, R17, RZ, 0x3 ;  /* 0x000000110f0c8211 */ /* 0x000fe400078f18ff */
[----:B------:R-:W-:Y:S02]  /*1eee0*/  @!P1 LOP3.LUT R13, R13, 0xfffffff8, RZ, 0xc0, !PT ;  /* 0xfffffff80d0d9812 */ /* 0x000fe400078ec0ff */
[----:B------:R-:W-:-:S03]  /*1eef0*/  @!P0 LOP3.LUT R12, R12, 0xfffffff8, RZ, 0xc0, !PT ;  /* 0xfffffff80c0c8812 */ /* 0x000fc600078ec0ff */
[----:B------:R-:W-:-:S04]  /*1ef00*/  @!P1 IMAD.WIDE R18, R13, 0x2, R10 ;  /* 0x000000020d129825 */ /* 0x000fc800078e020a */
[C---:B------:R-:W-:Y:S01]  /*1ef10*/  @!P0 IMAD.WIDE R16, R12.reuse, 0x2, R10 ;  /* 0x000000020c108825 */ /* 0x040fe200078e020a */
[----:B------:R1:W5:Y:S03]  /*1ef20*/  @!P1 LD.E.128 R44, [R18.64] ;  /* 0x00000004122c9980 */ /* 0x000366000c101d00 */
[--C-:B------:R-:W-:Y:S01]  /*1ef30*/  @!P1 IMAD.WIDE R14, R13, 0x2, R2.reuse ;  /* 0x000000020d0e9825 */ /* 0x100fe200078e0202 */
[----:B------:R1:W5:Y:S03]  /*1ef40*/  @!P0 LD.E.128 R56, [R16.64] ;  /* 0x0000000410388980 */ /* 0x000366000c101d00 */
[--C-:B------:R-:W-:Y:S01]  /*1ef50*/  @!P0 IMAD.WIDE R10, R12, 0x2, R2.reuse ;  /* 0x000000020c0a8825 */ /* 0x100fe200078e0202 */
[----:B------:R1:W5:Y:S03]  /*1ef60*/  @!P1 LD.E.128 R48, [R14.64] ;  /* 0x000000040e309980 */ /* 0x000366000c101d00 */
[----:B------:R-:W-:Y:S01]  /*1ef70*/  @!P2 IMAD.WIDE R2, R72, 0x2, R2 ;  /* 0x000000024802a825 */ /* 0x000fe200078e0202 */
[----:B------:R1:W5:Y:S04]  /*1ef80*/  @!P0 LD.E.128 R60, [R10.64] ;  /* 0x000000040a3c8980 */ /* 0x000368000c101d00 */
[----:B------:R1:W5:Y:S02]  /*1ef90*/  @!P2 LD.E.128 R24, [R2.64] ;  /* 0x000000040218a980 */ /* 0x000364000c101d00 */
.L_x_558:
[----:B------:R-:W-:Y:S05]  /*1efa0*/  BSYNC B0 ;  /* 0x0000000000007941 */ /* 0x000fea0003800000 */
.L_x_557:
[----:B-12--5:R-:W-:Y:S01]  /*1efb0*/  IMAD.MOV.U32 R11, RZ, RZ, R58 ;  /* 0x000000ffff0b7224 */ /* 0x026fe200078e003a */
        /* <DEDUP_REMOVED lines=40> */
.L_x_577:
        /* <DEDUP_REMOVED lines=37> */
[----:B--2---:R-:W-:-:S02]  /*1f490*/  @!P1 LEA.HI R13, R14, R16, RZ, 0x3 ;  /* 0x000000100e0d9211 */ /* 0x004fc400078f18ff */
[----:B------:R-:W-:Y:S02]  /*1f4a0*/  @!P0 LEA.HI R12, R15, R17, RZ, 0x3 ;  /* 0x000000110f0c8211 */ /* 0x000fe400078f18ff */
[----:B------:R-:W-:Y:S02]  /*1f4b0*/  @!P1 LOP3.LUT R13, R13, 0xfffffff8, RZ, 0xc0, !PT ;  /* 0xfffffff80d0d9812 */ /* 0x000fe400078ec0ff */
[----:B------:R-:W-:-:S03]  /*1f4c0*/  @!P0 LOP3.LUT R12, R12, 0xfffffff8, RZ, 0xc0, !PT ;  /* 0xfffffff80c0c8812 */ /* 0x000fc600078ec0ff */
[----:B------:R-:W-:-:S04]  /*1f4d0*/  @!P1 IMAD.WIDE R18, R13, 0x2, R10 ;  /* 0x000000020d129825 */ /* 0x000fc800078e020a */
[C---:B------:R-:W-:Y:S01]  /*1f4e0*/  @!P0 IMAD.WIDE R16, R12.reuse, 0x2, R10 ;  /* 0x000000020c108825 */ /* 0x040fe200078e020a */
[----:B------:R2:W5:Y:S03]  /*1f4f0*/  @!P1 LD.E.128 R76, [R18.64] ;  /* 0x00000004124c9980 */ /* 0x000566000c101d00 */
[--C-:B-1----:R-:W-:Y:S01]  /*1f500*/  @!P1 IMAD.WIDE R14, R13, 0x2, R2.reuse ;  /* 0x000000020d0e9825 */ /* 0x102fe200078e0202 */
[----:B------:R2:W5:Y:S03]  /*1f510*/  @!P0 LD.E.128 R88, [R16.64] ;  /* 0x0000000410588980 */ /* 0x000566000c101d00 */
[--C-:B------:R-:W-:Y:S01]  /*1f520*/  @!P0 IMAD.WIDE R10, R12, 0x2, R2.reuse ;  /* 0x000000020c0a8825 */ /* 0x100fe200078e0202 */
[----:B------:R2:W5:Y:S03]  /*1f530*/  @!P1 LD.E.128 R80, [R14.64] ;  /* 0x000000040e509980 */ /* 0x000566000c101d00 */
[----:B------:R-:W-:Y:S01]  /*1f540*/  @!P2 IMAD.WIDE R2, R72, 0x2, R2 ;  /* 0x000000024802a825 */ /* 0x000fe200078e0202 */
[----:B------:R2:W5:Y:S04]  /*1f550*/  @!P0 LD.E.128 R84, [R10.64] ;  /* 0x000000040a548980 */ /* 0x000568000c101d00 */
[----:B------:R2:W5:Y:S02]  /*1f560*/  @!P2 LD.E.128 R64, [R2.64] ;  /* 0x000000040240a980 */ /* 0x000564000c101d00 */
.L_x_561:
[----:B------:R-:W-:Y:S05]  /*1f570*/  BSYNC B0 ;  /* 0x0000000000007941 */ /* 0x000fea0003800000 */
.L_x_560:
[----:B-12---:R-:W2:Y:S01]  /*1f580*/  LDL.64 R2, [R37+0x20] ;  /* 0x0000200025027983 */ /* 0x006ea20000100a00 */
[----:B------:R-:W-:-:S04]  /*1f590*/  DEPBAR.LE SB0, 0x1 ;  /* 0x000080400000791a */ /* 0x000fc80000000000 */
[----:B----4-:R-:W3:Y:S01]  /*1f5a0*/  LDL.64 R10, [R37+0x28] ;  /* 0x00002800250a7983 */ /* 0x010ee20000100a00 */
[----:B------:R-:W-:Y:S03]  /*1f5b0*/  WARPSYNC 0xffffffff ;  /* 0xffffffff00007948 */ /* 0x000fe60003800000 */
[----:B------:R-:W-:Y:S06]  /*1f5c0*/  BAR.SYNC.DEFER_BLOCKING 0x0 ;  /* 0x0000000000007b1d */ /* 0x000fec0000010000 */
[----:B--2---:R1:W2:Y:S04]  /*1f5d0*/  LD.E R12, [R2.64] ;  /* 0x00000004020c7980 */ /* 0x0042a8000c101900 */
[----:B---3--:R3:W5:Y:S01]  /*1f5e0*/  LD.E.64 R54, [R10.64] ;  /* 0x000000040a367980 */ /* 0x008762000c101b00 */
[----:B------:R-:W-:Y:S01]  /*1f5f0*/  BSSY B1, `(.L_x_562) ;  /* 0x0000192000017945 */ /* 0x000fe20003800000 */
[----:B-1---5:R-:W-:Y:S01]  /*1f600*/  IMAD.MOV.U32 R3, RZ, RZ, R88 ;  /* 0x000000ffff037224 */ /* 0x022fe200078e0058 */
[----:B------:R-:W-:Y:S01]  /*1f610*/  MOV R2, R89 ;  /* 0x0000005900027202 */ /* 0x000fe20000000f00 */
[----:B---3--:R-:W-:-:S03]  /*1f620*/  IMAD.MOV.U32 R11, RZ, RZ, R90 ;  /* 0x000000ffff0b7224 */ /* 0x008fc600078e005a */
        /* <DEDUP_REMOVED lines=13> */
[----:B------:R-:W-:Y:S02]  /*1f700*/  IMAD.MOV.U32 R10, RZ, RZ, R71 ;  /* 0x000000ffff0a7224 */ /* 0x000fe400078e0047 */
[----:B------:R-:W-:Y:S02]  /*1f710*/  IMAD.MOV.U32 R3, RZ, RZ, R84 ;  /* 0x000000ffff037224 */ /* 0x000fe400078e0054 */
[----:B------:R-:W-:Y:S01]  /*1f720*/  IMAD.MOV.U32 R2, RZ, RZ, R85 ;  /* 0x000000ffff027224 */ /* 0x000fe200078e0055 */
[----:B------:R-:W-:Y:S01]  /*1f730*/  PRMT R103, R10, 0x5410, R11 ;  /* 0x000054100a677816 */ /* 0x000fe2000000000b */
[----:B------:R-:W-:Y:S01]  /*1f740*/  IMAD.MOV.U32 R11, RZ, RZ, R86 ;  /* 0x000000ffff0b7224 */ /* 0x000fe200078e0056 */
[----:B------:R-:W-:-:S02]  /*1f750*/  MOV R10, R87 ;  /* 0x00000057000a7202 */ /* 0x000fc40000000f00 */
[----:B------:R-:W-:Y:S01]  /*1f760*/  PRMT R108, R2, 0x5410, R3 ;  /* 0x00005410026c7816 */ /* 0x000fe20000000003 */
[----:B------:R-:W-:Y:S01]  /*1f770*/  IMAD.MOV.U32 R3, RZ, RZ, R80 ;  /* 0x000000ffff037224 */ /* 0x000fe200078e0050 */
[----:B------:R-:W-:Y:S01]  /*1f780*/  PRMT R109, R10, 0x5410, R11 ;  /* 0x000054100a6d7816 */ /* 0x000fe2000000000b */
[----:B------:R-:W-:Y:S01]  /*1f790*/  IMAD.MOV.U32 R10, RZ, RZ, R83 ;  /* 0x000000ffff0a7224 */ /* 0x000fe200078e0053 */
[----:B------:R-:W-:-:S04]  /*1f7a0*/  MOV R2, R82 ;  /* 0x0000005200027202 */ /* 0x000fc80000000f00 */
[----:B------:R-:W-:Y:S01]  /*1f7b0*/  PRMT R105, R10, 0x5410, R2 ;  /* 0x000054100a697816 */ /* 0x000fe20000000002 */
[----:B------:R-:W-:Y:S01]  /*1f7c0*/  IMAD.MOV.U32 R10, RZ, RZ, R67 ;  /* 0x000000ffff0a7224 */ /* 0x000fe200078e0043 */
[----:B------:R-:W-:-:S04]  /*1f7d0*/  MOV R2, R81 ;  /* 0x0000005100027202 */ /* 0x000fc80000000f00 */
[----:B------:R-:W-:Y:S01]  /*1f7e0*/  PRMT R104, R2, 0x5410, R3 ;  /* 0x0000541002687816 */ /* 0x000fe20000000003 */
[----:B------:R-:W-:Y:S01]  /*1f7f0*/  IMAD.MOV.U32 R2, RZ, RZ, R65 ;  /* 0x000000ffff027224 */ /* 0x000fe200078e0041 */
[----:B------:R-:W-:-:S04]  /*1f800*/  MOV R3, R64 ;  /* 0x0000004000037202 */ /* 0x000fc80000000f00 */
[----:B------:R-:W-:Y:S01]  /*1f810*/  PRMT R100, R2, 0x5410, R3 ;  /* 0x0000541002647816 */ /* 0x000fe20000000003 */
[----:B--2---:R-:W-:-:S05]  /*1f820*/  IMAD R11, R12, -0x80, R28 ;  /* 0xffffff800c0b7824 */ /* 0x004fca00078e021c */
[----:B------:R-:W-:Y:S01]  /*1f830*/  IMNMX R74, R11, 0x80, PT ;  /* 0x000000800b4a7817 */ /* 0x000fe20003800200 */
[----:B------:R-:W-:-:S03]  /*1f840*/  IMAD.MOV.U32 R11, RZ, RZ, R66 ;  /* 0x000000ffff0b7224 */ /* 0x000fc600078e0042 */
[----:B------:R-:W-:Y:S02]  /*1f850*/  ISETP.GE.AND P0, PT, R73, R74, PT ;  /* 0x0000004a4900720c */ /* 0x000fe40003f06270 */
[----:B------:R-:W-:-:S11]  /*1f860*/  PRMT R101, R10, 0x5410, R11 ;  /* 0x000054100a657816 */ /* 0x000fd6000000000b */
[----:B------:R-:W-:Y:S05]  /*1f870*/  @P0 BRA `(.L_x_563) ;  /* 0x0000169000000947 */ /* 0x000fea0003800000 */
[----:B------:R-:W-:Y:S01]  /*1f880*/  ISETP.GE.AND P0, PT, R72, R36, PT ;  /* 0x000000244800720c */ /* 0x000fe20003f06270 */
[----:B------:R-:W-:-:S12]  /*1f890*/  BSSY B0, `(.L_x_564) ;  /* 0x0000071000007945 */ /* 0x000fd80003800000 */
[----:B------:R-:W-:Y:S05]  /*1f8a0*/  @P0 BRA `(.L_x_565) ;  /* 0x000006f000000947 */ /* 0x000fea0003800000 */
[----:B------:R-:W-:Y:S01]  /*1f8b0*/  LEA.HI R11, R36, R53, RZ, 0x1d ;  /* 0x00000035240b7211 */ /* 0x000fe200078fe8ff */
[----:B------:R-:W-:Y:S01]  /*1f8c0*/  IMAD.SHL.U32 R2, R73, 0x40, RZ ;  /* 0x0000004049027824 */ /* 0x000fe200078e00ff */
[----:B------:R-:W-:Y:S02]  /*1f8d0*/  LEA.HI R3, R34, R52, RZ, 0x5 ;  /* 0x0000003422037211 */ /* 0x000fe400078f28ff */
[----:B------:R-:W-:Y:S01]  /*1f8e0*/  SHF.R.S32.HI R14, RZ, 0x1f, R11 ;  /* 0x0000001fff0e7819 */ /* 0x000fe2000001140b */
[----:B------:R-:W-:Y:S01]  /*1f8f0*/  IMAD.SHL.U32 R12, R11, 0x8, RZ ;  /* 0x000000080b0c7824 */ /* 0x000fe200078e00ff */
[----:B------:R-:W-:Y:S01]  /*1f900*/  LOP3.LUT R2, R2, 0x1c0, RZ, 0xc0, !PT ;  /* 0x000001c002027812 */ /* 0x000fe200078ec0ff */
[----:B------:R-:W-:Y:S01]  /*1f910*/  IMAD.SHL.U32 R3, R3, 0x10, RZ ;  /* 0x0000001003037824 */ /* 0x000fe200078e00ff */
[----:B------:R-:W-:Y:S02]  /*1f920*/  LEA.HI R11, R14, R11, RZ, 0x3 ;  /* 0x0000000b0e0b7211 */ /* 0x000fe400078f18ff */
[----:B------:R-:W-:-:S02]  /*1f930*/  LOP3.LUT R13, R2, 0x38, R72, 0xf8, !PT ;  /* 0x00000038020d7812 */ /* 0x000fc400078ef848 */
[----:B------:R-:W-:Y:S01]  /*1f940*/  SHF.R.U32.HI R10, RZ, 0x3, R2 ;  /* 0x00000003ff0a7819 */ /* 0x000fe20000011602 */
[----:B------:R-:W-:Y:S01]  /*1f950*/  IMAD.SHL.U32 R11, R11, 0x400, RZ ;  /* 0x000004000b0b7824 */ /* 0x000fe200078e00ff */
[----:B------:R-:W-:Y:S02]  /*1f960*/  LOP3.LUT R3, R3, 0xfffffe00, RZ, 0xc0, !PT ;  /* 0xfffffe0003037812 */ /* 0x000fe400078ec0ff */
[----:B------:R-:W-:Y:S02]  /*1f970*/  LOP3.LUT R2, R2, 0x38, R12, 0xf8, !PT ;  /* 0x0000003802027812 */ /* 0x000fe400078ef80c */
[----:B------:R-:W-:Y:S02]  /*1f980*/  LOP3.LUT R13, R3, R13, R10, 0xf6, !PT ;  /* 0x0000000d030d7212 */ /* 0x000fe400078ef60a */
[----:B------:R-:W-:Y:S02]  /*1f990*/  LOP3.LUT R2, R2, R10, RZ, 0x3c, !PT ;  /* 0x0000000a02027212 */ /* 0x000fe400078e3cff */
[----:B------:R-:W-:Y:S01]  /*1f9a0*/  LOP3.LUT R10, R11, 0xffffe000, RZ, 0xc0, !PT ;  /* 0xffffe0000b0a7812 */ /* 0x000fe200078ec0ff */
[----:B------:R-:W-:-:S03]  /*1f9b0*/  IMAD.WIDE.U32 R40, R13, 0x2, R54 ;  /* 0x000000020d287825 */ /* 0x000fc600078e0036 */
[----:B------:R-:W-:Y:S02]  /*1f9c0*/  IADD3 R2, R2, R10, R3 ;  /* 0x0000000a02027210 */ /* 0x000fe40007ffe003 */
[----:B------:R-:W2:Y:S03]  /*1f9d0*/  LD.E.128 R16, [R40.64] ;  /* 0x0000000428107980 */ /* 0x000ea6000c101d00 */
[----:B------:R-:W-:-:S05]  /*1f9e0*/  IMAD.WIDE.U32 R38, R2, 0x2, R54 ;  /* 0x0000000202267825 */ /* 0x000fca00078e0036 */
[----:B------:R-:W3:Y:S01]  /*1f9f0*/  LD.E.128 R12, [R38.64] ;  /* 0x00000004260c7980 */ /* 0x000ee2000c101d00 */
[----:B------:R-:W-:Y:S02]  /*1fa00*/  SHF.R.U64 R2, R20, 0x10, R21 ;  /* 0x0000001014027819 */ /* 0x000fe40000001215 */
[----:B------:R-:W-:Y:S02]  /*1fa10*/  SHF.R.U64 R20, R24, 0x10, R25 ;  /* 0x0000001018147819 */ /* 0x000fe40000001219 */
[----:B------:R-:W-:Y:S02]  /*1fa20*/  SHF.R.U32.HI R3, RZ, 0x10, R21 ;  /* 0x00000010ff037819 */ /* 0x000fe40000011615 */
[----:B------:R-:W-:Y:S02]  /*1fa30*/  PRMT R29, R35, 0x5432, R20 ;  /* 0x00005432231d7816 */ /* 0x000fe40000000014 */
[----:B------:R-:W-:Y:S02]  /*1fa40*/  SHF.R.U64 R21, R26, 0x10, R27 ;  /* 0x000000101a157819 */ /* 0x000fe4000000121b */
[----:B------:R-:W-:-:S02]  /*1fa50*/  SHF.R.U64 R10, R22, 0x10, R23 ;  /* 0x00000010160a7819 */ /* 0x000fc40000001217 */
[----:B------:R-:W-:Y:S02]  /*1fa60*/  SHF.R.U32.HI R11, RZ, 0x10, R23 ;  /* 0x00000010ff0b7819 */ /* 0x000fe40000011617 */
[----:B------:R-:W-:Y:S02]  /*1fa70*/  SHF.R.U32.HI R23, RZ, 0x10, R25 ;  /* 0x00000010ff177819 */ /* 0x000fe40000011619 */
[----:B------:R-:W-:Y:S02]  /*1fa80*/  SHF.R.U32.HI R22, RZ, 0x10, R27 ;  /* 0x00000010ff167819 */ /* 0x000fe4000001161b */
[----:B------:R-:W-:Y:S02]  /*1fa90*/  PRMT R34, R31, 0x5432, R2 ;  /* 0x000054321f227816 */ /* 0x000fe40000000002 */
[----:B------:R-:W-:Y:S02]  /*1faa0*/  SHF.L.U32 R37, R29, 0x10, RZ ;  /* 0x000000101d257819 */ /* 0x000fe400000006ff */
[----:B------:R-:W-:-:S02]  /*1fab0*/  PRMT R28, R42, 0x5432, R21 ;  /* 0x000054322a1c7816 */ /* 0x000fc40000000015 */
[----:B------:R-:W-:Y:S01]  /*1fac0*/  PRMT R23, R35, 0x5410, R23 ;  /* 0x0000541023177816 */ /* 0x000fe20000000017 */
[----:B------:R-:W-:Y:S01]  /*1fad0*/  IMAD.U32 R35, R34, 0x10000, RZ ;  /* 0x0001000022237824 */ /* 0x000fe200078e00ff */
[----:B------:R-:W-:Y:S02]  /*1fae0*/  PRMT R27, R42, 0x5410, R22 ;  /* 0x000054102a1b7816 */ /* 0x000fe40000000016 */
[----:B------:R-:W-:Y:S02]  /*1faf0*/  LOP3.LUT R42, R29, 0xffff0000, RZ, 0xc0, !PT ;  /* 0xffff00001d2a7812 */ /* 0x000fe400078ec0ff */
[----:B------:R-:W-:Y:S02]  /*1fb00*/  PRMT R32, R31, 0x5410, R3 ;  /* 0x000054101f207816 */ /* 0x000fe40000000003 */
[C---:B------:R-:W-:Y:S02]  /*1fb10*/  PRMT R33, R43.reuse, 0x5432, R10 ;  /* 0x000054322b217816 */ /* 0x040fe4000000000a */
[----:B------:R-:W-:-:S02]  /*1fb20*/  PRMT R31, R43, 0x5410, R11 ;  /* 0x000054102b1f7816 */ /* 0x000fc4000000000b */
[----:B------:R-:W-:Y:S01]  /*1fb30*/  LOP3.LUT R29, R34, 0xffff0000, RZ, 0xc0, !PT ;  /* 0xffff0000221d7812 */ /* 0x000fe200078ec0ff */
[----:B------:R-:W-:Y:S02]  /*1fb40*/  IMAD.U32 R34, R23, 0x10000, RZ ;  /* 0x0001000017227824 */ /* 0x000fe400078e00ff */
[C---:B--2---:R-:W-:Y:S01]  /*1fb50*/  IMAD.U32 R20, R18.reuse, 0x10000, RZ ;  /* 0x0001000012147824 */ /* 0x044fe200078e00ff */
[----:B------:R-:W-:Y:S01]  /*1fb60*/  LOP3.LUT R30, R18, 0xffff0000, RZ, 0xc0, !PT ;  /* 0xffff0000121e7812 */ /* 0x000fe200078ec0ff */
[C---:B------:R-:W-:Y:S01]  /*1fb70*/  IMAD.U32 R24, R17.reuse, 0x10000, RZ ;  /* 0x0001000011187824 */ /* 0x040fe200078e00ff */
[----:B------:R-:W-:Y:S01]  /*1fb80*/  LOP3.LUT R21, R17, 0xffff0000, RZ, 0xc0, !PT ;  /* 0xffff000011157812 */ /* 0x000fe200078ec0ff */
[C---:B------:R-:W-:Y:S01]  /*1fb90*/  IMAD.U32 R26, R16.reuse, 0x10000, RZ ;  /* 0x00010000101a7824 */ /* 0x040fe200078e00ff */
[----:B------:R-:W-:Y:S01]  /*1fba0*/  LOP3.LUT R25, R16, 0xffff0000, RZ, 0xc0, !PT ;  /* 0xffff000010197812 */ /* 0x000fe200078ec0ff */
[C---:B------:R-:W-:Y:S01]  /*1fbb0*/  IMAD.U32 R22, R19.reuse, 0x10000, RZ ;  /* 0x0001000013167824 */ /* 0x040fe200078e00ff */
[----:B------:R-:W-:Y:S01]  /*1fbc0*/  LOP3.LUT R19, R19, 0xffff0000, RZ, 0xc0, !PT ;  /* 0xffff000013137812 */ /* 0x000fe200078ec0ff */
[C---:B---3--:R-:W-:Y:S01]  /*1fbd0*/  IMAD.U32 R18, R12.reuse, 0x10000, RZ ;  /* 0x000100000c127824 */ /* 0x048fe200078e00ff */
[----:B------:R-:W-:Y:S01]  /*1fbe0*/  LOP3.LUT R17, R12, 0xffff0000, RZ, 0xc0, !PT ;  /* 0xffff00000c117812 */ /* 0x000fe200078ec0ff */
[C---:B------:R-:W-:Y:S01]  /*1fbf0*/  IMAD.U32 R16, R13.reuse, 0x10000, RZ ;  /* 0x000100000d107824 */ /* 0x040fe200078e00ff */
[----:B------:R-:W-:Y:S01]  /*1fc00*/  LOP3.LUT R12, R13, 0xffff0000, RZ, 0xc0, !PT ;  /* 0xffff00000d0c7812 */ /* 0x000fe200078ec0ff */
[----:B------:R-:W-:Y:S01]  /*1fc10*/  FMUL.FTZ R13, R18, R37 ;  /* 0x00000025120d7220 */ /* 0x000fe20000410000 */
[C---:B------:R-:W-:Y:S01]  /*1fc20*/  LOP3.LUT R10, R14.reuse, 0xffff0000, RZ, 0xc0, !PT ;  /* 0xffff00000e0a7812 */ /* 0x040fe200078ec0ff */
[----:B------:R-:W-:Y:S01]  /*1fc30*/  IMAD.U32 R11, R14, 0x10000, RZ ;  /* 0x000100000e0b7824 */ /* 0x000fe200078e00ff */
[----:B------:R-:W-:Y:S01]  /*1fc40*/  LOP3.LUT R2, R15, 0xffff0000, RZ, 0xc0, !PT ;  /* 0xffff00000f027812 */ /* 0x000fe200078ec0ff */
[----:B------:R-:W-:-:S02]  /*1fc50*/  FMUL.FTZ R14, R18, R35 ;  /* 0x00000023120e7220 */ /* 0x000fc40000410000 */
[----:B------:R-:W-:Y:S02]  /*1fc60*/  FFMA.FTZ R43, R26, R35, -R13 ;  /* 0x000000231a2b7223 */ /* 0x000fe4000001080d */
[----:B------:R-:W-:Y:S02]  /*1fc70*/  FMUL.FTZ R13, R17, R42 ;  /* 0x0000002a110d7220 */ /* 0x000fe40000410000 */
[----:B------:R-:W-:Y:S02]  /*1fc80*/  IMAD.U32 R18, R32, 0x10000, RZ ;  /* 0x0001000020127824 */ /* 0x000fe400078e00ff */
[----:B------:R-:W-:Y:S02]  /*1fc90*/  IMAD.U32 R3, R15, 0x10000, RZ ;  /* 0x000100000f037824 */ /* 0x000fe400078e00ff */
[----:B------:R-:W-:Y:S02]  /*1fca0*/  FFMA.FTZ R35, R26, R37, R14 ;  /* 0x000000251a237223 */ /* 0x000fe4000001000e */
[-C--:B------:R-:W-:Y:S01]  /*1fcb0*/  FMUL.FTZ R15, R17, R29.reuse ;  /* 0x0000001d110f7220 */ /* 0x080fe20000410000 */
[----:B------:R-:W-:Y:S01]  /*1fcc0*/  LOP3.LUT R17, R23, 0xffff0000, RZ, 0xc0, !PT ;  /* 0xffff000017117812 */ /* 0x000fe200078ec0ff */
[----:B------:R-:W-:-:S02]  /*1fcd0*/  FFMA.FTZ R29, R25, R29, -R13 ;  /* 0x0000001d191d7223 */ /* 0x000fc4000001080d */
[C---:B------:R-:W-:Y:S02]  /*1fce0*/  FMUL.FTZ R14, R16.reuse, R34 ;  /* 0x00000022100e7220 */ /* 0x040fe40000410000 */
[----:B------:R-:W-:Y:S02]  /*1fcf0*/  FMUL.FTZ R13, R16, R18 ;  /* 0x00000012100d7220 */ /* 0x000fe40000410000 */
[----:B------:R-:W-:Y:S01]  /*1fd00*/  FFMA.FTZ R26, R25, R42, R15 ;  /* 0x0000002a191a7223 */ /* 0x000fe2000001000f */
[----:B------:R-:W-:Y:S01]  /*1fd10*/  LOP3.LUT R15, R32, 0xffff0000, RZ, 0xc0, !PT ;  /* 0xffff0000200f7812 */ /* 0x000fe200078ec0ff */
[C---:B------:R-:W-:Y:S01]  /*1fd20*/  FFMA.FTZ R25, R24.reuse, R18, -R14 ;  /* 0x0000001218197223 */ /* 0x040fe2000001080e */
[----:B------:R-:W-:Y:S01]  /*1fd30*/  SHF.L.U32 R18, R33, 0x10, RZ ;  /* 0x0000001021127819 */ /* 0x000fe200000006ff */
[----:B------:R-:W-:Y:S02]  /*1fd40*/  FFMA.FTZ R24, R24, R34, R13 ;  /* 0x0000002218187223 */ /* 0x000fe4000001000d */
[----:B------:R-:W-:-:S02]  /*1fd50*/  FMUL.FTZ R13, R12, R17 ;  /* 0x000000110c0d7220 */ /* 0x000fc40000410000 */
[----:B------:R-:W-:Y:S02]  /*1fd60*/  IMAD.U32 R16, R28, 0x10000, RZ ;  /* 0x000100001c107824 */ /* 0x000fe400078e00ff */
[-C--:B------:R-:W-:Y:S02]  /*1fd70*/  FMUL.FTZ R14, R12, R15.reuse ;  /* 0x0000000f0c0e7220 */ /* 0x080fe40000410000 */
[----:B------:R-:W-:Y:S02]  /*1fd80*/  FFMA.FTZ R23, R21, R15, -R13 ;  /* 0x0000000f15177223 */ /* 0x000fe4000001080d */
[----:B------:R-:W-:Y:S02]  /*1fd90*/  IMAD.U32 R32, R27, 0x10000, RZ ;  /* 0x000100001b207824 */ /* 0x000fe400078e00ff */
[----:B------:R-:W-:Y:S02]  /*1fda0*/  FMUL.FTZ R12, R11, R18 ;  /* 0x000000120b0c7220 */ /* 0x000fe40000410000 */
[----:B------:R-:W-:-:S02]  /*1fdb0*/  IMAD.U32 R15, R31, 0x10000, RZ ;  /* 0x000100001f0f7824 */ /* 0x000fc400078e00ff */
[----:B------:R-:W-:Y:S02]  /*1fdc0*/  FMUL.FTZ R13, R11, R16 ;  /* 0x000000100b0d7220 */ /* 0x000fe40000410000 */
[----:B------:R-:W-:Y:S01]  /*1fdd0*/  FFMA.FTZ R21, R21, R17, R14 ;  /* 0x0000001115157223 */ /* 0x000fe2000001000e */
[----:B------:R-:W-:Y:S01]  /*1fde0*/  LOP3.LUT R17, R28, 0xffff0000, RZ, 0xc0, !PT ;  /* 0xffff00001c117812 */ /* 0x000fe200078ec0ff */
[----:B------:R-:W-:Y:S02]  /*1fdf0*/  FMUL.FTZ R11, R3, R32 ;  /* 0x00000020030b7220 */ /* 0x000fe40000410000 */
[C---:B------:R-:W-:Y:S01]  /*1fe00*/  FFMA.FTZ R14, R20.reuse, R16, R12 ;  /* 0x00000010140e7223 */ /* 0x040fe2000001000c */
[----:B------:R-:W-:Y:S01]  /*1fe10*/  LOP3.LUT R16, R27, 0xffff0000, RZ, 0xc0, !PT ;  /* 0xffff00001b107812 */ /* 0x000fe200078ec0ff */
[----:B------:R-:W-:Y:S01]  /*1fe20*/  FFMA.FTZ R18, R20, R18, -R13 ;  /* 0x0000001214127223 */ /* 0x000fe2000001080d */
[----:B------:R-:W-:Y:S01]  /*1fe30*/  LOP3.LUT R13, R33, 0xffff0000, RZ, 0xc0, !PT ;  /* 0xffff0000210d7812 */ /* 0x000fe200078ec0ff */
[-C--:B------:R-:W-:Y:S01]  /*1fe40*/  FMUL.FTZ R3, R3, R15.reuse ;  /* 0x0000000f03037220 */ /* 0x080fe20000410000 */
[----:B------:R-:W-:Y:S01]  /*1fe50*/  LOP3.LUT R12, R31, 0xffff0000, RZ, 0xc0, !PT ;  /* 0xffff00001f0c7812 */ /* 0x000fe200078ec0ff */
[----:B------:R-:W-:-:S02]  /*1fe60*/  FFMA.FTZ R20, R22, R15, -R11 ;  /* 0x0000000f16147223 */ /* 0x000fc4000001080b */
[----:B------:R-:W-:Y:S02]  /*1fe70*/  FFMA.FTZ R15, R22, R32, R3 ;  /* 0x00000020160f7223 */ /* 0x000fe40000010003 */
[----:B------:R-:W-:Y:S02]  /*1fe80*/  FMUL.FTZ R11, R10, R17 ;  /* 0x000000110a0b7220 */ /* 0x000fe40000410000 */
[----:B------:R-:W-:Y:S02]  /*1fe90*/  FMUL.FTZ R3, R2, R16 ;  /* 0x0000001002037220 */ /* 0x000fe40000410000 */
[-C--:B------:R-:W-:Y:S02]  /*1fea0*/  FMUL.FTZ R10, R10, R13.reuse ;  /* 0x0000000d0a0a7220 */ /* 0x080fe40000410000 */
[----:B------:R-:W-:Y:S02]  /*1feb0*/  FMUL.FTZ R2, R2, R12 ;  /* 0x0000000c02027220 */ /* 0x000fe40000410000 */
[----:B------:R-:W-:Y:S01]  /*1fec0*/  FFMA.FTZ R11, R30, R13, -R11 ;  /* 0x0000000d1e0b7223 */ /* 0x000fe2000001080b */
[----:B------:R-:W-:Y:S01]  /*1fed0*/  F2FP.BF16.PACK_AB R13, R21, R24 ;  /* 0x00000018150d723e */ /* 0x000fe200000010ff */
        /* <DEDUP_REMOVED lines=8> */
[----:B------:R-:W-:Y:S02]  /*1ff60*/  F2FP.BF16.PACK_AB R14, R10, R14 ;  /* 0x0000000e0a0e723e */ /* 0x000fe400000010ff */
[----:B------:R-:W-:Y:S01]  /*1ff70*/  F2FP.BF16.PACK_AB R15, R2, R15 ;  /* 0x0000000f020f723e */ /* 0x000fe200000010ff */
[----:B------:R1:W-:Y:S04]  /*1ff80*/  ST.E.128 [R40.64], R16 ;  /* 0x0000001028007985 */ /* 0x0003e8000c101d04 */
[----:B------:R1:W-:Y:S02]  /*1ff90*/  ST.E.128 [R38.64], R12 ;  /* 0x0000000c26007985 */ /* 0x0003e4000c101d04 */
.L_x_565:
[----:B------:R-:W-:Y:S05]  /*1ffa0*/  BSYNC B0 ;  /* 0x0000000000007941 */ /* 0x000fea0003800000 */
.L_x_564:
[----:B------:R-:W-:Y:S01]  /*1ffb0*/  IADD3 R2, R72, 0x20, RZ ;  /* 0x0000002048027810 */ /* 0x000fe20007ffe0ff */
[----:B------:R-:W-:Y:S03]  /*1ffc0*/  BSSY B0, `(.L_x_566) ;  /* 0x000007a000007945 */ /* 0x000fe60003800000 */
[----:B------:R-:W-:-:S13]  /*1ffd0*/  ISETP.GE.AND P0, PT, R2, R36, PT ;  /* 0x000000240200720c */ /* 0x000fda0003f06270 */
[----:B------:R-:W-:Y:S05]  /*1ffe0*/  @P0 BRA `(.L_x_567) ;  /* 0x0000077000000947 */ /* 0x000fea0003800000 */
[----:B------:R-:W-:Y:S01]  /*1fff0*/  SHF.R.S32.HI R10, RZ, 0x1f, R2 ;  /* 0x0000001fff0a7819 */ /* 0x000fe20000011402 */
[----:B------:R-:W-:Y:S01]  /*20000*/  IMAD.SHL.U32 R11, R73, 0x40, RZ ;  /* 0x00000040490b7824 */ /* 0x000fe200078e00ff */
[----:B-1----:R-:W-:Y:S02]  /*20010*/  SHF.R.S32.HI R12, RZ, 0x1f, R52 ;  /* 0x0000001fff0c7819 */ /* 0x002fe40000011434 */
[CC--:B------:R-:W-:Y:S02]  /*20020*/  LEA.HI R3, R10.reuse, R2.reuse, RZ, 0x3 ;  /* 0x000000020a037211 */ /* 0x0c0fe400078f18ff */
[----:B------:R-:W-:Y:S02]  /*20030*/  LEA.HI R10, R10, R2, RZ, 0x6 ;  /* 0x000000020a0a7211 */ /* 0x000fe400078f30ff */
[----:B------:R-:W-:Y:S02]  /*20040*/  LOP3.LUT R2, R11, 0x1c0, RZ, 0xc0, !PT ;  /* 0x000001c00b027812 */ /* 0x000fe400078ec0ff */
[--C-:B------:R-:W-:Y:S01]  /*20050*/  SHF.R.S32.HI R11, RZ, 0x3, R3.reuse ;  /* 0x00000003ff0b7819 */ /* 0x100fe20000011403 */
[----:B------:R-:W-:Y:S01]  /*20060*/  IMAD.SHL.U32 R13, R10, 0x80, RZ ;  /* 0x000000800a0d7824 */ /* 0x000fe200078e00ff */
[----:B------:R-:W-:-:S02]  /*20070*/  LOP3.LUT R14, R2, 0x38, R3, 0xf8, !PT ;  /* 0x00000038020e7812 */ /* 0x000fc400078ef803 */
[----:B------:R-:W-:Y:S02]  /*20080*/  LEA.HI R3, R36, R11, RZ, 0x1d ;  /* 0x0000000b24037211 */ /* 0x000fe400078fe8ff */
[----:B------:R-:W-:Y:S02]  /*20090*/  LEA.HI R12, R12, R52, RZ, 0x5 ;  /* 0x000000340c0c7211 */ /* 0x000fe400078f28ff */
[----:B------:R-:W-:Y:S02]  /*200a0*/  SHF.R.S32.HI R11, RZ, 0x1f, R3 ;  /* 0x0000001fff0b7819 */ /* 0x000fe40000011403 */
[----:B------:R-:W-:Y:S01]  /*200b0*/  SHF.R.U32.HI R16, RZ, 0x3, R2 ;  /* 0x00000003ff107819 */ /* 0x000fe20000011602 */
[----:B------:R-:W-:Y:S01]  /*200c0*/  IMAD.SHL.U32 R10, R12, 0x10, RZ ;  /* 0x000000100c0a7824 */ /* 0x000fe200078e00ff */
[----:B------:R-:W-:Y:S01]  /*200d0*/  LOP3.LUT R15, R13, 0xffffe000, RZ, 0xc0, !PT ;  /* 0xffffe0000d0f7812 */ /* 0x000fe200078ec0ff */
[----:B------:R-:W-:Y:S01]  /*200e0*/  IMAD.SHL.U32 R12, R3, 0x8, RZ ;  /* 0x00000008030c7824 */ /* 0x000fe200078e00ff */
[----:B------:R-:W-:-:S02]  /*200f0*/  LEA.HI R3, R11, R3, RZ, 0x3 ;  /* 0x000000030b037211 */ /* 0x000fc400078f18ff */
[-C--:B------:R-:W-:Y:S02]  /*20100*/  LOP3.LUT R13, R14, R16.reuse, RZ, 0x3c, !PT ;  /* 0x000000100e0d7212 */ /* 0x080fe400078e3cff */
[----:B------:R-:W-:Y:S01]  /*20110*/  LOP3.LUT R11, R2, 0x38, R12, 0xf8, !PT ;  /* 0x00000038020b7812 */ /* 0x000fe200078ef80c */
[----:B------:R-:W-:Y:S01]  /*20120*/  IMAD.SHL.U32 R2, R3, 0x400, RZ ;  /* 0x0000040003027824 */ /* 0x000fe200078e00ff */
[----:B------:R-:W-:Y:S02]  /*20130*/  LOP3.LUT R10, R10, 0xfffffe00, RZ, 0xc0, !PT ;  /* 0xfffffe000a0a7812 */ /* 0x000fe400078ec0ff */
[----:B------:R-:W-:Y:S02]  /*20140*/  LOP3.LUT R3, R11, R16, RZ, 0x3c, !PT ;  /* 0x000000100b037212 */ /* 0x000fe400078e3cff */
[----:B------:R-:W-:Y:S02]  /*20150*/  LOP3.LUT R2, R2, 0xffffe000, RZ, 0xc0, !PT ;  /* 0xffffe00002027812 */ /* 0x000fe400078ec0ff */
[----:B------:R-:W-:-:S02]  /*20160*/  IADD3 R13, R13, R15, R10 ;  /* 0x0000000f0d0d7210 */ /* 0x000fc40007ffe00a */
[----:B------:R-:W-:-:S03]  /*20170*/  IADD3 R2, R3, R2, R10 ;  /* 0x0000000203027210 */ /* 0x000fc60007ffe00a */
[----:B------:R-:W-:-:S04]  /*20180*/  IMAD.WIDE.U32 R40, R13, 0x2, R54 ;  /* 0x000000020d287825 */ /* 0x000fc800078e0036 */
[----:B------:R-:W-:Y:S01]  /*20190*/  IMAD.WIDE.U32 R38, R2, 0x2, R54 ;  /* 0x0000000202267825 */ /* 0x000fe200078e0036 */
[----:B------:R-:W2:Y:S04]  /*201a0*/  LD.E.128 R16, [R40.64] ;  /* 0x0000000428107980 */ /* 0x000ea8000c101d00 */
[----:B------:R-:W3:Y:S01]  /*201b0*/  LD.E.128 R12, [R38.64] ;  /* 0x00000004260c7980 */ /* 0x000ee2000c101d00 */
[----:B------:R-:W-:Y:S02]  /*201c0*/  SHF.R.U64 R20, R48, 0x10, R49 ;  /* 0x0000001030147819 */ /* 0x000fe40000001231 */
[----:B------:R-:W-:Y:S02]  /*201d0*/  SHF.R.U64 R2, R44, 0x10, R45 ;  /* 0x000000102c027819 */ /* 0x000fe4000000122d */
[----:B------:R-:W-:-:S02]  /*201e0*/  PRMT R29, R75, 0x5432, R20 ;  /* 0x000054324b1d7816 */ /* 0x000fc40000000014 */
[----:B------:R-:W-:Y:S02]  /*201f0*/  SHF.R.U64 R21, R50, 0x10, R51 ;  /* 0x0000001032157819 */ /* 0x000fe40000001233 */
[----:B------:R-:W-:Y:S01]  /*20200*/  PRMT R34, R93, 0x5432, R2 ;  /* 0x000054325d227816 */ /* 0x000fe20000000002 */
[----:B------:R-:W-:Y:S01]  /*20210*/  IMAD.U32 R37, R29, 0x10000, RZ ;  /* 0x000100001d257824 */ /* 0x000fe200078e00ff */
[----:B------:R-:W-:Y:S02]  /*20220*/  PRMT R28, R92, 0x5432, R21 ;  /* 0x000054325c1c7816 */ /* 0x000fe40000000015 */
[----:B------:R-:W-:Y:S01]  /*20230*/  SHF.R.U32.HI R3, RZ, 0x10, R45 ;  /* 0x00000010ff037819 */ /* 0x000fe2000001162d */
[----:B------:R-:W-:Y:S01]  /*20240*/  IMAD.U32 R35, R34, 0x10000, RZ ;  /* 0x0001000022237824 */ /* 0x000fe200078e00ff */
[--C-:B------:R-:W-:Y:S02]  /*20250*/  SHF.R.U64 R10, R46, 0x10, R47.reuse ;  /* 0x000000102e0a7819 */ /* 0x100fe4000000122f */
[----:B------:R-:W-:-:S02]  /*20260*/  SHF.R.U32.HI R11, RZ, 0x10, R47 ;  /* 0x00000010ff0b7819 */ /* 0x000fc4000001162f */
[----:B------:R-:W-:Y:S02]  /*20270*/  SHF.R.U32.HI R23, RZ, 0x10, R49 ;  /* 0x00000010ff177819 */ /* 0x000fe40000011631 */
[----:B------:R-:W-:Y:S02]  /*20280*/  LOP3.LUT R42, R29, 0xffff0000, RZ, 0xc0, !PT ;  /* 0xffff00001d2a7812 */ /* 0x000fe400078ec0ff */
[----:B------:R-:W-:Y:S02]  /*20290*/  PRMT R32, R93, 0x5410, R3 ;  /* 0x000054105d207816 */ /* 0x000fe40000000003 */
[C---:B------:R-:W-:Y:S02]  /*202a0*/  PRMT R33, R94.reuse, 0x5432, R10 ;  /* 0x000054325e217816 */ /* 0x040fe4000000000a */
[----:B------:R-:W-:Y:S02]  /*202b0*/  PRMT R31, R94, 0x5410, R11 ;  /* 0x000054105e1f7816 */ /* 0x000fe4000000000b */
[----:B------:R-:W-:-:S02]  /*202c0*/  LOP3.LUT R29, R34, 0xffff0000, RZ, 0xc0, !PT ;  /* 0xffff0000221d7812 */ /* 0x000fc400078ec0ff */
[----:B------:R-:W-:Y:S02]  /*202d0*/  PRMT R23, R75, 0x5410, R23 ;  /* 0x000054104b177816 */ /* 0x000fe40000000017 */
[----:B------:R-:W-:-:S03]  /*202e0*/  SHF.R.U32.HI R22, RZ, 0x10, R51 ;  /* 0x00000010ff167819 */ /* 0x000fc60000011633 */
[C---:B------:R-:W-:Y:S01]  /*202f0*/  IMAD.U32 R34, R23.reuse, 0x10000, RZ ;  /* 0x0001000017227824 */ /* 0x040fe200078e00ff */
[----:B------:R-:W-:Y:S02]  /*20300*/  LOP3.LUT R23, R23, 0xffff0000, RZ, 0xc0, !PT ;  /* 0xffff000017177812 */ /* 0x000fe400078ec0ff */
[----:B------:R-:W-:Y:S01]  /*20310*/  PRMT R27, R92, 0x5410, R22 ;  /* 0x000054105c1b7816 */ /* 0x000fe20000000016 */
[C---:B--2---:R-:W-:Y:S01]  /*20320*/  IMAD.U32 R20, R18.reuse, 0x10000, RZ ;  /* 0x0001000012147824 */ /* 0x044fe200078e00ff */
[----:B------:R-:W-:Y:S01]  /*20330*/  LOP3.LUT R30, R18, 0xffff0000, RZ, 0xc0, !PT ;  /* 0xffff0000121e7812 */ /* 0x000fe200078ec0ff */
[C---:B------:R-:W-:Y:S01]  /*20340*/  IMAD.U32 R24, R17.reuse, 0x10000, RZ ;  /* 0x0001000011187824 */ /* 0x040fe200078e00ff */
[----:B------:R-:W-:Y:S01]  /*20350*/  LOP3.LUT R21, R17, 0xffff0000, RZ, 0xc0, !PT ;  /* 0xffff000011157812 */ /* 0x000fe200078ec0ff */
[----:B---3--:R-:W-:Y:S01]  /*20360*/  IMAD.U32 R18, R12, 0x10000, RZ ;  /* 0x000100000c127824 */ /* 0x008fe200078e00ff */
[C---:B------:R-:W-:Y:S01]  /*20370*/  LOP3.LUT R25, R16.reuse, 0xffff0000, RZ, 0xc0, !PT ;  /* 0xffff000010197812 */ /* 0x040fe200078ec0ff */
[----:B------:R-:W-:Y:S01]  /*20380*/  IMAD.U32 R26, R16, 0x10000, RZ ;  /* 0x00010000101a7824 */ /* 0x000fe200078e00ff */
        /* <DEDUP_REMOVED lines=13> */
[----:B------:R-:W-:-:S02]  /*20460*/  FMUL.FTZ R15, R17, R29 ;  /* 0x0000001d110f7220 */ /* 0x000fc40000410000 */
[C---:B------:R-:W-:Y:S02]  /*20470*/  FFMA.FTZ R37, R25.reuse, R29, -R13 ;  /* 0x0000001d19257223 */ /* 0x040fe4000001080d */
[----:B------:R-:W-:Y:S02]  /*20480*/  FMUL.FTZ R13, R16, R18 ;  /* 0x00000012100d7220 */ /* 0x000fe40000410000 */
[----:B------:R-:W-:Y:S01]  /*20490*/  FFMA.FTZ R35, R25, R42, R15 ;  /* 0x0000002a19237223 */ /* 0x000fe2000001000f */
[----:B------:R-:W-:Y:S01]  /*204a0*/  LOP3.LUT R15, R32, 0xffff0000, RZ, 0xc0, !PT ;  /* 0xffff0000200f7812 */ /* 0x000fe200078ec0ff */
[-C--:B------:R-:W-:Y:S02]  /*204b0*/  FMUL.FTZ R14, R16, R34.reuse ;  /* 0x00000022100e7220 */ /* 0x080fe40000410000 */
[----:B------:R-:W-:Y:S02]  /*204c0*/  FFMA.FTZ R26, R24, R34, R13 ;  /* 0x00000022181a7223 */ /* 0x000fe4000001000d */
[----:B------:R-:W-:-:S02]  /*204d0*/  FMUL.FTZ R13, R12, R23 ;  /* 0x000000170c0d7220 */ /* 0x000fc40000410000 */
[----:B------:R-:W-:Y:S02]  /*204e0*/  IMAD.U32 R17, R33, 0x10000, RZ ;  /* 0x0001000021117824 */ /* 0x000fe400078e00ff */
[----:B------:R-:W-:Y:S02]  /*204f0*/  IMAD.U32 R16, R28, 0x10000, RZ ;  /* 0x000100001c107824 */ /* 0x000fe400078e00ff */
[----:B------:R-:W-:Y:S02]  /*20500*/  FFMA.FTZ R29, R24, R18, -R14 ;  /* 0x00000012181d7223 */ /* 0x000fe4000001080e */
[-C--:B------:R-:W-:Y:S02]  /*20510*/  FMUL.FTZ R14, R12, R15.reuse ;  /* 0x0000000f0c0e7220 */ /* 0x080fe40000410000 */
[----:B------:R-:W-:Y:S02]  /*20520*/  FFMA.FTZ R24, R21, R15, -R13 ;  /* 0x0000000f15187223 */ /* 0x000fe4000001080d */
[----:B------:R-:W-:-:S02]  /*20530*/  IMAD.U32 R25, R27, 0x10000, RZ ;  /* 0x000100001b197824 */ /* 0x000fc400078e00ff */
[----:B------:R-:W-:Y:S02]  /*20540*/  FMUL.FTZ R12, R11, R17 ;  /* 0x000000110b0c7220 */ /* 0x000fe40000410000 */
[----:B------:R-:W-:Y:S02]  /*20550*/  IMAD.U32 R15, R31, 0x10000, RZ ;  /* 0x000100001f0f7824 */ /* 0x000fe400078e00ff */
[----:B------:R-:W-:Y:S02]  /*20560*/  FMUL.FTZ R13, R11, R16 ;  /* 0x000000100b0d7220 */ /* 0x000fe40000410000 */
[----:B------:R-:W-:Y:S01]  /*20570*/  FFMA.FTZ R23, R21, R23, R14 ;  /* 0x0000001715177223 */ /* 0x000fe2000001000e */
[----:B------:R-:W-:Y:S01]  /*20580*/  LOP3.LUT R14, R27, 0xffff0000, RZ, 0xc0, !PT ;  /* 0xffff00001b0e7812 */ /* 0x000fe200078ec0ff */
[C---:B------:R-:W-:Y:S01]  /*20590*/  IMAD.U32 R22, R19.reuse, 0x10000, RZ ;  /* 0x0001000013167824 */ /* 0x040fe200078e00ff */
[----:B------:R-:W-:Y:S01]  /*205a0*/  LOP3.LUT R19, R19, 0xffff0000, RZ, 0xc0, !PT ;  /* 0xffff000013137812 */ /* 0x000fe200078ec0ff */
[----:B------:R-:W-:-:S02]  /*205b0*/  FMUL.FTZ R11, R3, R25 ;  /* 0x00000019030b7220 */ /* 0x000fc40000410000 */
[----:B------:R-:W-:Y:S01]  /*205c0*/  FFMA.FTZ R21, R20, R16, R12 ;  /* 0x0000001014157223 */ /* 0x000fe2000001000c */
[----:B------:R-:W-:Y:S01]  /*205d0*/  LOP3.LUT R16, R28, 0xffff0000, RZ, 0xc0, !PT ;  /* 0xffff00001c107812 */ /* 0x000fe200078ec0ff */
[----:B------:R-:W-:Y:S01]  /*205e0*/  FFMA.FTZ R18, R20, R17, -R13 ;  /* 0x0000001114127223 */ /* 0x000fe2000001080d */
[----:B------:R-:W-:Y:S01]  /*205f0*/  LOP3.LUT R13, R33, 0xffff0000, RZ, 0xc0, !PT ;  /* 0xffff0000210d7812 */ /* 0x000fe200078ec0ff */
[-C--:B------:R-:W-:Y:S01]  /*20600*/  FMUL.FTZ R3, R3, R15.reuse ;  /* 0x0000000f03037220 */ /* 0x080fe20000410000 */
[----:B------:R-:W-:Y:S01]  /*20610*/  LOP3.LUT R12, R31, 0xffff0000, RZ, 0xc0, !PT ;  /* 0xffff00001f0c7812 */ /* 0x000fe200078ec0ff */
[----:B------:R-:W-:Y:S01]  /*20620*/  FFMA.FTZ R20, R22, R15, -R11 ;  /* 0x0000000f16147223 */ /* 0x000fe2000001080b */
[----:B------:R-:W-:Y:S01]  /*20630*/  F2FP.BF16.PACK_AB R17, R24, R29 ;  /* 0x0000001d1811723e */ /* 0x000fe200000010ff */
[----:B------:R-:W-:Y:S02]  /*20640*/  FFMA.FTZ R15, R22, R25, R3 ;  /* 0x00000019160f7223 */ /* 0x000fe40000010003 */
[----:B------:R-:W-:-:S02]  /*20650*/  FMUL.FTZ R11, R10, R16 ;  /* 0x000000100a0b7220 */ /* 0x000fc40000410000 */
[----:B------:R-:W-:Y:S02]  /*20660*/  FMUL.FTZ R3, R2, R14 ;  /* 0x0000000e02037220 */ /* 0x000fe40000410000 */
[-C--:B------:R-:W-:Y:S02]  /*20670*/  FMUL.FTZ R10, R10, R13.reuse ;  /* 0x0000000d0a0a7220 */ /* 0x080fe40000410000 */
[----:B------:R-:W-:Y:S02]  /*20680*/  FMUL.FTZ R2, R2, R12 ;  /* 0x0000000c02027220 */ /* 0x000fe40000410000 */
[C---:B------:R-:W-:Y:S01]  /*20690*/  FFMA.FTZ R11, R30.reuse, R13, -R11 ;  /* 0x0000000d1e0b7223 */ /* 0x040fe2000001080b */
        /* <DEDUP_REMOVED lines=10> */
[----:B------:R1:W-:Y:S04]  /*20740*/  ST.E.128 [R40.64], R16 ;  /* 0x0000001028007985 */ /* 0x0003e8000c101d04 */
[----:B------:R1:W-:Y:S02]  /*20750*/  ST.E.128 [R38.64], R12 ;  /* 0x0000000c26007985 */ /* 0x0003e4000c101d04 */
.L_x_567:
[----:B------:R-:W-:Y:S05]  /*20760*/  BSYNC B0 ;  /* 0x0000000000007941 */ /* 0x000fea0003800000 */
.L_x_566:
[----:B------:R-:W-:-:S04]  /*20770*/  IADD3 R2, R72, 0x40, RZ ;  /* 0x0000004048027810 */ /* 0x000fc80007ffe0ff */
[----:B------:R-:W-:-:S13]  /*20780*/  ISETP.GE.AND P0, PT, R2, R36, PT ;  /* 0x000000240200720c */ /* 0x000fda0003f06270 */
[----:B------:R-:W-:Y:S05]  /*20790*/  @P0 BRA `(.L_x_563) ;  /* 0x0000077000000947 */ /* 0x000fea0003800000 */
[----:B------:R-:W-:Y:S01]  /*207a0*/  SHF.R.S32.HI R11, RZ, 0x1f, R2 ;  /* 0x0000001fff0b7819 */ /* 0x000fe20000011402 */
[----:B-1----:R-:W-:Y:S01]  /*207b0*/  IMAD.SHL.U32 R13, R73, 0x40, RZ ;  /* 0x00000040490d7824 */ /* 0x002fe200078e00ff */
[----:B------:R-:W-:Y:S02]  /*207c0*/  SHF.R.S32.HI R3, RZ, 0x1f, R52 ;  /* 0x0000001fff037819 */ /* 0x000fe40000011434 */
[----:B------:R-:W-:Y:S02]  /*207d0*/  LEA.HI R10, R11, R2, RZ, 0x3 ;  /* 0x000000020b0a7211 */ /* 0x000fe400078f18ff */
[----:B------:R-:W-:Y:S02]  /*207e0*/  LEA.HI R12, R3, R52, RZ, 0x5 ;  /* 0x00000034030c7211 */ /* 0x000fe400078f28ff */
[----:B------:R-:W-:Y:S02]  /*207f0*/  LEA.HI R3, R11, R2, RZ, 0x6 ;  /* 0x000000020b037211 */ /* 0x000fe400078f30ff */
[----:B------:R-:W-:-:S02]  /*20800*/  SHF.R.S32.HI R11, RZ, 0x3, R10 ;  /* 0x00000003ff0b7819 */ /* 0x000fc4000001140a */
[----:B------:R-:W-:Y:S01]  /*20810*/  LOP3.LUT R2, R13, 0x1c0, RZ, 0xc0, !PT ;  /* 0x000001c00d027812 */ /* 0x000fe200078ec0ff */
[----:B------:R-:W-:Y:S01]  /*20820*/  IMAD.SHL.U32 R14, R3, 0x80, RZ ;  /* 0x00000080030e7824 */ /* 0x000fe200078e00ff */
[----:B------:R-:W-:Y:S01]  /*20830*/  LEA.HI R3, R36, R11, RZ, 0x1d ;  /* 0x0000000b24037211 */ /* 0x000fe200078fe8ff */
[----:B------:R-:W-:Y:S01]  /*20840*/  IMAD.SHL.U32 R13, R12, 0x10, RZ ;  /* 0x000000100c0d7824 */ /* 0x000fe200078e00ff */
[----:B------:R-:W-:Y:S02]  /*20850*/  LOP3.LUT R12, R2, 0x38, R10, 0xf8, !PT ;  /* 0x00000038020c7812 */ /* 0x000fe400078ef80a */
[----:B------:R-:W-:Y:S02]  /*20860*/  SHF.R.U32.HI R15, RZ, 0x3, R2 ;  /* 0x00000003ff0f7819 */ /* 0x000fe40000011602 */
[----:B------:R-:W-:Y:S02]  /*20870*/  SHF.R.S32.HI R11, RZ, 0x1f, R3 ;  /* 0x0000001fff0b7819 */ /* 0x000fe40000011403 */
[----:B------:R-:W-:-:S02]  /*20880*/  LOP3.LUT R10, R13, 0xfffffe00, RZ, 0xc0, !PT ;  /* 0xfffffe000d0a7812 */ /* 0x000fc400078ec0ff */
[----:B------:R-:W-:Y:S01]  /*20890*/  LOP3.LUT R13, R12, R15, RZ, 0x3c, !PT ;  /* 0x0000000f0c0d7212 */ /* 0x000fe200078e3cff */
[----:B------:R-:W-:Y:S01]  /*208a0*/  IMAD.SHL.U32 R12, R3, 0x8, RZ ;  /* 0x00000008030c7824 */ /* 0x000fe200078e00ff */
[----:B------:R-:W-:Y:S02]  /*208b0*/  LEA.HI R3, R11, R3, RZ, 0x3 ;  /* 0x000000030b037211 */ /* 0x000fe400078f18ff */
[----:B------:R-:W-:Y:S02]  /*208c0*/  LOP3.LUT R14, R14, 0xffffe000, RZ, 0xc0, !PT ;  /* 0xffffe0000e0e7812 */ /* 0x000fe400078ec0ff */
[----:B------:R-:W-:Y:S01]  /*208d0*/  LOP3.LUT R11, R2, 0x38, R12, 0xf8, !PT ;  /* 0x00000038020b7812 */ /* 0x000fe200078ef80c */
[----:B------:R-:W-:Y:S01]  /*208e0*/  IMAD.SHL.U32 R2, R3, 0x400, RZ ;  /* 0x0000040003027824 */ /* 0x000fe200078e00ff */
[----:B------:R-:W-:Y:S02]  /*208f0*/  IADD3 R13, R13, R14, R10 ;  /* 0x0000000e0d0d7210 */ /* 0x000fe40007ffe00a */
[----:B------:R-:W-:-:S02]  /*20900*/  LOP3.LUT R3, R11, R15, RZ, 0x3c, !PT ;  /* 0x0000000f0b037212 */ /* 0x000fc400078e3cff */
        /* <DEDUP_REMOVED lines=8> */
[----:B------:R-:W-:Y:S02]  /*20990*/  PRMT R29, R96, 0x5432, R20 ;  /* 0x00005432601d7816 */ /* 0x000fe40000000014 */
[----:B------:R-:W-:Y:S02]  /*209a0*/  SHF.R.U64 R21, R62, 0x10, R63 ;  /* 0x000000103e157819 */ /* 0x000fe4000000123f */
[----:B------:R-:W-:Y:S01]  /*209b0*/  PRMT R34, R98, 0x5432, R2 ;  /* 0x0000543262227816 */ /* 0x000fe20000000002 */
[----:B------:R-:W-:Y:S01]  /*209c0*/  IMAD.U32 R37, R29, 0x10000, RZ ;  /* 0x000100001d257824 */ /* 0x000fe200078e00ff */
[----:B------:R-:W-:-:S02]  /*209d0*/  PRMT R28, R97, 0x5432, R21 ;  /* 0x00005432611c7816 */ /* 0x000fc40000000015 */
[----:B------:R-:W-:Y:S01]  /*209e0*/  SHF.R.U32.HI R3, RZ, 0x10, R57 ;  /* 0x00000010ff037819 */ /* 0x000fe20000011639 */
[----:B------:R-:W-:Y:S01]  /*209f0*/  IMAD.U32 R35, R34, 0x10000, RZ ;  /* 0x0001000022237824 */ /* 0x000fe200078e00ff */
[--C-:B------:R-:W-:Y:S02]  /*20a00*/  SHF.R.U64 R10, R58, 0x10, R59.reuse ;  /* 0x000000103a0a7819 */ /* 0x100fe4000000123b */
[----:B------:R-:W-:Y:S02]  /*20a10*/  SHF.R.U32.HI R11, RZ, 0x10, R59 ;  /* 0x00000010ff0b7819 */ /* 0x000fe4000001163b */
[----:B------:R-:W-:Y:S02]  /*20a20*/  SHF.R.U32.HI R23, RZ, 0x10, R61 ;  /* 0x00000010ff177819 */ /* 0x000fe4000001163d */
[----:B------:R-:W-:Y:S02]  /*20a30*/  LOP3.LUT R42, R29, 0xffff0000, RZ, 0xc0, !PT ;  /* 0xffff00001d2a7812 */ /* 0x000fe400078ec0ff */
[----:B------:R-:W-:-:S02]  /*20a40*/  PRMT R32, R98, 0x5410, R3 ;  /* 0x0000541062207816 */ /* 0x000fc40000000003 */
[C---:B------:R-:W-:Y:S02]  /*20a50*/  PRMT R33, R99.reuse, 0x5432, R10 ;  /* 0x0000543263217816 */ /* 0x040fe4000000000a */
[----:B------:R-:W-:Y:S02]  /*20a60*/  PRMT R31, R99, 0x5410, R11 ;  /* 0x00005410631f7816 */ /* 0x000fe4000000000b */
[----:B------:R-:W-:Y:S02]  /*20a70*/  LOP3.LUT R29, R34, 0xffff0000, RZ, 0xc0, !PT ;  /* 0xffff0000221d7812 */ /* 0x000fe400078ec0ff */
        /* <DEDUP_REMOVED lines=43> */
[-C--:B------:R-:W-:Y:S02]  /*20d30*/  FMUL.FTZ R13, R11, R16.reuse ;  /* 0x000000100b0d7220 */ /* 0x080fe40000410000 */
[----:B------:R-:W-:Y:S01]  /*20d40*/  FFMA.FTZ R23, R21, R23, R14 ;  /* 0x0000001715177223 */ /* 0x000fe2000001000e */
[----:B------:R-:W-:Y:S01]  /*20d50*/  LOP3.LUT R14, R27, 0xffff0000, RZ, 0xc0, !PT ;  /* 0xffff00001b0e7812 */ /* 0x000fe200078ec0ff */
[----:B------:R-:W-:Y:S02]  /*20d60*/  FMUL.FTZ R11, R3, R25 ;  /* 0x00000019030b7220 */ /* 0x000fe40000410000 */
        /* <DEDUP_REMOVED lines=8> */
[----:B------:R-:W-:-:S02]  /*20df0*/  FFMA.FTZ R15, R22, R25, R3 ;  /* 0x00000019160f7223 */ /* 0x000fc40000010003 */
[----:B------:R-:W-:Y:S02]  /*20e00*/  FMUL.FTZ R11, R10, R16 ;  /* 0x000000100a0b7220 */ /* 0x000fe40000410000 */
        /* <DEDUP_REMOVED lines=16> */
.L_x_563:
[----:B------:R-:W-:Y:S05]  /*20f10*/  BSYNC B1 ;  /* 0x0000000000017941 */ /* 0x000fea0003800000 */
.L_x_562:
[----:B------:R-:W-:Y:S01]  /*20f20*/  IADD3 R33, R73, 0x40, RZ ;  /* 0x0000004049217810 */ /* 0x000fe20007ffe0ff */
[----:B------:R-:W-:-:S02]  /*20f30*/  IMAD.MOV.U32 R2, RZ, RZ, R112 ;  /* 0x000000ffff027224 */ /* 0x000fc400078e0070 */
[----:B------:R-:W-:Y:S01]  /*20f40*/  IMAD.MOV.U32 R3, RZ, RZ, 0x0 ;  /* 0x00000000ff037424 */ /* 0x000fe200078e00ff */
[----:B------:R-:W-:-:S13]  /*20f50*/  ISETP.GE.AND P0, PT, R33, R74, PT ;  /* 0x0000004a2100720c */ /* 0x000fda0003f06270 */
[----:B------:R-:W-:Y:S05]  /*20f60*/  @P0 RET.REL.NODEC R2 `(_ZN7cutlass13device_kernelIN5flash19enable_sm80_to_sm89INS1_16FlashAttnFwdSm80INS1_25CollectiveMainloopFwdSm80ILi8ELi1ELb0EN4cute5tupleIJNS5_1CILi128EEENS7_ILi64EEENS7_ILi192EEEEEELi192ENS_10bfloat16_tEfNS_4arch4Sm80ELb0ELb1ELb1ELb1ELb1ELb1ELb1ELb0EEENS1_21CollectiveEpilogueFwdINS6_IJS8_SA_S9_EEENS6_IJNS7_ILi1EEESI_SI_EEESC_SE_Li256ELb1ELb1ELb0ELb0EEENS1_19SingleTileSchedulerILb1ELb0ELb1ELi128EEEEEEEEEvNT_6ParamsE) ;  /* 0xfffdf09002000950 */ /* 0x000fea0003c3ffff */
[----:B------:R-:W-:Y:S01]  /*20f70*/  ISETP.GE.AND P0, PT, R72, R36, PT ;  /* 0x000000244800720c */ /* 0x000fe20003f06270 */
[----:B------:R-:W-:-:S12]  /*20f80*/  BSSY B0, `(.L_x_568) ;  /* 0x0000072000007945 */ /* 0x000fd80003800000 */
[----:B------:R-:W-:Y:S05]  /*20f90*/  @P0 BRA `(.L_x_569) ;  /* 0x0000070000000947 */ /* 0x000fea0003800000 */
[----:B------:R-:W-:Y:S01]  /*20fa0*/  SHF.R.S32.HI R3, RZ, 0x1f, R33 ;  /* 0x0000001fff037819 */ /* 0x000fe20000011421 */
[----:B------:R-:W-:Y:S01]  /*20fb0*/  IMAD.SHL.U32 R2, R33, 0x40, RZ ;  /* 0x0000004021027824 */ /* 0x000fe200078e00ff */
[----:B------:R-:W-:Y:S02]  /*20fc0*/  LEA.HI R11, R36, R53, RZ, 0x1d ;  /* 0x00000035240b7211 */ /* 0x000fe400078fe8ff */
[----:B------:R-:W-:Y:S02]  /*20fd0*/  LEA.HI R3, R3, R33, RZ, 0x3 ;  /* 0x0000002103037211 */ /* 0x000fe400078f18ff */
[----:B-1----:R-:W-:Y:S02]  /*20fe0*/  SHF.R.S32.HI R12, RZ, 0x1f, R11 ;  /* 0x0000001fff0c7819 */ /* 0x002fe4000001140b */
[----:B------:R-:W-:Y:S01]  /*20ff0*/  LOP3.LUT R2, R2, 0x1c0, RZ, 0xc0, !PT ;  /* 0x000001c002027812 */ /* 0x000fe200078ec0ff */
[----:B------:R-:W-:Y:S01]  /*21000*/  IMAD.SHL.U32 R10, R3, 0x40, RZ ;  /* 0x00000040030a7824 */ /* 0x000fe200078e00ff */
[----:B------:R-:W-:Y:S01]  /*21010*/  LEA.HI R12, R12, R11, RZ, 0x3 ;  /* 0x0000000b0c0c7211 */ /* 0x000fe200078f18ff */
[----:B------:R-:W-:Y:S01]  /*21020*/  IMAD.SHL.U32 R11, R11, 0x8, RZ ;  /* 0x000000080b0b7824 */ /* 0x000fe200078e00ff */
[----:B------:R-:W-:-:S02]  /*21030*/  LOP3.LUT R13, R2, 0x38, R72, 0xf8, !PT ;  /* 0x00000038020d7812 */ /* 0x000fc400078ef848 */
[----:B------:R-:W-:Y:S02]  /*21040*/  SHF.R.U32.HI R3, RZ, 0x3, R2 ;  /* 0x00000003ff037819 */ /* 0x000fe40000011602 */
[----:B------:R-:W-:Y:S02]  /*21050*/  LOP3.LUT R10, R10, 0xfffffe00, RZ, 0xc0, !PT ;  /* 0xfffffe000a0a7812 */ /* 0x000fe400078ec0ff */
[----:B------:R-:W-:Y:S01]  /*21060*/  LOP3.LUT R2, R2, 0x38, R11, 0xf8, !PT ;  /* 0x0000003802027812 */ /* 0x000fe200078ef80b */
[----:B------:R-:W-:Y:S01]  /*21070*/  IMAD.SHL.U32 R11, R12, 0x400, RZ ;  /* 0x000004000c0b7824 */ /* 0x000fe200078e00ff */
        /* <DEDUP_REMOVED lines=24> */
[----:B------:R-:W-:Y:S02]  /*21200*/  PRMT R23, R100, 0x5410, R23 ;  /* 0x0000541064177816 */ /* 0x000fe40000000017 */
[----:B------:R-:W-:Y:S02]  /*21210*/  LOP3.LUT R29, R35, 0xffff0000, RZ, 0xc0, !PT ;  /* 0xffff0000231d7812 */ /* 0x000fe400078ec0ff */
[----:B------:R-:W-:Y:S01]  /*21220*/  SHF.R.U32.HI R22, RZ, 0x10, R67 ;  /* 0x00000010ff167819 */ /* 0x000fe20000011643 */
[C---:B------:R-:W-:Y:S01]  /*21230*/  IMAD.U32 R35, R23.reuse, 0x10000, RZ ;  /* 0x0001000017237824 */ /* 0x040fe200078e00ff */
[----:B------:R-:W-:-:S02]  /*21240*/  LOP3.LUT R23, R23, 0xffff0000, RZ, 0xc0, !PT ;  /* 0xffff000017177812 */ /* 0x000fc400078ec0ff */
        /* <DEDUP_REMOVED lines=34> */
[-C--:B------:R-:W-:Y:S02]  /*21470*/  FFMA.FTZ R24, R21, R15.reuse, -R13 ;  /* 0x0000000f15187223 */ /* 0x080fe4000001080d */
[----:B------:R-:W-:Y:S02]  /*21480*/  FMUL.FTZ R14, R12, R15 ;  /* 0x0000000f0c0e7220 */ /* 0x000fe40000410000 */
[----:B------:R-:W-:-:S02]  /*21490*/  IMAD.U32 R25, R27, 0x10000, RZ ;  /* 0x000100001b197824 */ /* 0x000fc400078e00ff */
[----:B------:R-:W-:Y:S02]  /*214a0*/  FMUL.FTZ R13, R11, R17 ;  /* 0x000000110b0d7220 */ /* 0x000fe40000410000 */
[----:B------:R-:W-:Y:S02]  /*214b0*/  IMAD.U32 R15, R31, 0x10000, RZ ;  /* 0x000100001f0f7824 */ /* 0x000fe400078e00ff */
[-C--:B------:R-:W-:Y:S02]  /*214c0*/  FMUL.FTZ R12, R11, R16.reuse ;  /* 0x000000100b0c7220 */ /* 0x080fe40000410000 */
[----:B------:R-:W-:Y:S01]  /*214d0*/  FFMA.FTZ R23, R21, R23, R14 ;  /* 0x0000001715177223 */ /* 0x000fe2000001000e */
[----:B------:R-:W-:Y:S01]  /*214e0*/  LOP3.LUT R14, R27, 0xffff0000, RZ, 0xc0, !PT ;  /* 0xffff00001b0e7812 */ /* 0x000fe200078ec0ff */
[C---:B------:R-:W-:Y:S02]  /*214f0*/  FMUL.FTZ R11, R3.reuse, R25 ;  /* 0x00000019030b7220 */ /* 0x040fe40000410000 */
[----:B------:R-:W-:Y:S01]  /*21500*/  FFMA.FTZ R18, R20, R16, -R13 ;  /* 0x0000001014127223 */ /* 0x000fe2000001080d */
[----:B------:R-:W-:Y:S01]  /*21510*/  LOP3.LUT R16, R28, 0xffff0000, RZ, 0xc0, !PT ;  /* 0xffff00001c107812 */ /* 0x000fe200078ec0ff */
[----:B------:R-:W-:Y:S01]  /*21520*/  FFMA.FTZ R21, R20, R17, R12 ;  /* 0x0000001114157223 */ /* 0x000fe2000001000c */
        /* <DEDUP_REMOVED lines=23> */
.L_x_569:
[----:B------:R-:W-:Y:S05]  /*216a0*/  BSYNC B0 ;  /* 0x0000000000007941 */ /* 0x000fea0003800000 */
.L_x_568:
        /* <DEDUP_REMOVED lines=14> */
[----:B------:R-:W-:Y:S02]  /*21790*/  LOP3.LUT R15, R12, 0xffffe000, RZ, 0xc0, !PT ;  /* 0xffffe0000c0f7812 */ /* 0x000fe400078ec0ff */
[----:B------:R-:W-:Y:S01]  /*217a0*/  SHF.R.S32.HI R11, RZ, 0x1f, R3 ;  /* 0x0000001fff0b7819 */ /* 0x000fe20000011403 */
[----:B------:R-:W-:Y:S01]  /*217b0*/  IMAD.SHL.U32 R12, R3, 0x8, RZ ;  /* 0x00000008030c7824 */ /* 0x000fe200078e00ff */
[----:B------:R-:W-:Y:S02]  /*217c0*/  LEA.HI R13, R13, R33, RZ, 0x3 ;  /* 0x000000210d0d7211 */ /* 0x000fe400078f18ff */
[----:B------:R-:W-:Y:S02]  /*217d0*/  LEA.HI R3, R11, R3, RZ, 0x3 ;  /* 0x000000030b037211 */ /* 0x000fe400078f18ff */
[----:B------:R-:W-:Y:S01]  /*217e0*/  SHF.R.U32.HI R16, RZ, 0x3, R2 ;  /* 0x00000003ff107819 */ /* 0x000fe20000011602 */
[----:B------:R-:W-:Y:S01]  /*217f0*/  IMAD.SHL.U32 R10, R13, 0x40, RZ ;  /* 0x000000400d0a7824 */ /* 0x000fe200078e00ff */
[----:B------:R-:W-:Y:S01]  /*21800*/  LOP3.LUT R11, R2, 0x38, R12, 0xf8, !PT ;  /* 0x00000038020b7812 */ /* 0x000fe200078ef80c */
[----:B------:R-:W-:Y:S01]  /*21810*/  IMAD.SHL.U32 R2, R3, 0x400, RZ ;  /* 0x0000040003027824 */ /* 0x000fe200078e00ff */
[----:B------:R-:W-:-:S02]  /*21820*/  LOP3.LUT R13, R14, R16, RZ, 0x3c, !PT ;  /* 0x000000100e0d7212 */ /* 0x000fc400078e3cff */
[----:B------:R-:W-:Y:S02]  /*21830*/  LOP3.LUT R10, R10, 0xfffffe00, RZ, 0xc0, !PT ;  /* 0xfffffe000a0a7812 */ /* 0x000fe400078ec0ff */
[----:B------:R-:W-:Y:S02]  /*21840*/  LOP3.LUT R3, R11, R16, RZ, 0x3c, !PT ;  /* 0x000000100b037212 */ /* 0x000fe400078e3cff */
[----:B------:R-:W-:Y:S02]  /*21850*/  LOP3.LUT R2, R2, 0xffffe000, RZ, 0xc0, !PT ;  /* 0xffffe00002027812 */ /* 0x000fe400078ec0ff */
[--C-:B------:R-:W-:Y:S02]  /*21860*/  IADD3 R13, R13, R15, R10.reuse ;  /* 0x0000000f0d0d7210 */ /* 0x100fe40007ffe00a */
        /* <DEDUP_REMOVED lines=21> */
[----:B------:R-:W-:-:S02]  /*219c0*/  PRMT R23, R104, 0x5410, R23 ;  /* 0x0000541068177816 */ /* 0x000fc40000000017 */
[----:B------:R-:W-:Y:S02]  /*219d0*/  LOP3.LUT R29, R35, 0xffff0000, RZ, 0xc0, !PT ;  /* 0xffff0000231d7812 */ /* 0x000fe400078ec0ff */
[----:B------:R-:W-:Y:S01]  /*219e0*/  SHF.R.U32.HI R22, RZ, 0x10, R83 ;  /* 0x00000010ff167819 */ /* 0x000fe20000011653 */
        /* <DEDUP_REMOVED lines=39> */
[----:B------:R-:W-:Y:S02]  /*21c60*/  FMUL.FTZ R12, R11, R16 ;  /* 0x000000100b0c7220 */ /* 0x000fe40000410000 */
[C---:B------:R-:W-:Y:S01]  /*21c70*/  IMAD.U32 R22, R19.reuse, 0x10000, RZ ;  /* 0x0001000013167824 */ /* 0x040fe200078e00ff */
[----:B------:R-:W-:Y:S01]  /*21c80*/  LOP3.LUT R19, R19, 0xffff0000, RZ, 0xc0, !PT ;  /* 0xffff000013137812 */ /* 0x000fe200078ec0ff */
[----:B------:R-:W-:Y:S01]  /*21c90*/  FFMA.FTZ R23, R21, R23, R14 ;  /* 0x0000001715177223 */ /* 0x000fe2000001000e */
[----:B------:R-:W-:Y:S01]  /*21ca0*/  LOP3.LUT R14, R27, 0xffff0000, RZ, 0xc0, !PT ;  /* 0xffff00001b0e7812 */ /* 0x000fe200078ec0ff */
[----:B------:R-:W-:-:S02]  /*21cb0*/  FMUL.FTZ R11, R3, R25 ;  /* 0x00000019030b7220 */ /* 0x000fc40000410000 */
        /* <DEDUP_REMOVED lines=26> */
.L_x_571:
[----:B------:R-:W-:Y:S05]  /*21e60*/  BSYNC B0 ;  /* 0x0000000000007941 */ /* 0x000fea0003800000 */
.L_x_570:
[----:B------:R-:W-:Y:S01]  /*21e70*/  IADD3 R2, R72, 0x40, RZ ;  /* 0x0000004048027810 */ /* 0x000fe20007ffe0ff */
[----:B------:R-:W-:-:S02]  /*21e80*/  IMAD.MOV.U32 R10, RZ, RZ, R112 ;  /* 0x000000ffff0a7224 */ /* 0x000fc400078e0070 */
[----:B------:R-:W-:Y:S01]  /*21e90*/  IMAD.MOV.U32 R11, RZ, RZ, 0x0 ;  /* 0x00000000ff0b7424 */ /* 0x000fe200078e00ff */
[----:B------:R-:W-:-:S13]  /*21ea0*/  ISETP.GE.AND P0, PT, R2, R36, PT ;  /* 0x000000240200720c */ /* 0x000fda0003f06270 */
[----:B------:R-:W-:Y:S05]  /*21eb0*/  @P0 RET.REL.NODEC R10 `(_ZN7cutlass13device_kernelIN5flash19enable_sm80_to_sm89INS1_16FlashAttnFwdSm80INS1_25CollectiveMainloopFwdSm80ILi8ELi1ELb0EN4cute5tupleIJNS5_1CILi128EEENS7_ILi64EEENS7_ILi192EEEEEELi192ENS_10bfloat16_tEfNS_4arch4Sm80ELb0ELb1ELb1ELb1ELb1ELb1ELb1ELb0EEENS1_21CollectiveEpilogueFwdINS6_IJS8_SA_S9_EEENS6_IJNS7_ILi1EEESI_SI_EEESC_SE_Li256ELb1ELb1ELb0ELb0EEENS1_19SingleTileSchedulerILb1ELb0ELb1ELi128EEEEEEEEEvNT_6ParamsE) ;  /* 0xfffde1400a000950 */ /* 0x000fea0003c3ffff */
[----:B------:R-:W-:Y:S01]  /*21ec0*/  SHF.R.S32.HI R11, RZ, 0x1f, R2 ;  /* 0x0000001fff0b7819 */ /* 0x000fe20000011402 */
[----:B-1----:R-:W-:Y:S01]  /*21ed0*/  IMAD.SHL.U32 R12, R33, 0x40, RZ ;  /* 0x00000040210c7824 */ /* 0x002fe200078e00ff */
[----:B------:R-:W-:Y:S02]  /*21ee0*/  SHF.R.S32.HI R13, RZ, 0x1f, R33 ;  /* 0x0000001fff0d7819 */ /* 0x000fe40000011421 */
[CC--:B------:R-:W-:Y:S02]  /*21ef0*/  LEA.HI R10, R11.reuse, R2.reuse, RZ, 0x3 ;  /* 0x000000020b0a7211 */ /* 0x0c0fe400078f18ff */
[----:B------:R-:W-:Y:S02]  /*21f00*/  LEA.HI R11, R11, R2, RZ, 0x6 ;  /* 0x000000020b0b7211 */ /* 0x000fe400078f30ff */
[----:B------:R-:W-:Y:S02]  /*21f10*/  SHF.R.S32.HI R3, RZ, 0x3, R10 ;  /* 0x00000003ff037819 */ /* 0x000fe4000001140a */
[----:B------:R-:W-:Y:S01]  /*21f20*/  LOP3.LUT R2, R12, 0x1c0, RZ, 0xc0, !PT ;  /* 0x000001c00c027812 */ /* 0x000fe200078ec0ff */
[----:B------:R-:W-:Y:S01]  /*21f30*/  IMAD.SHL.U32 R11, R11, 0x80, RZ ;  /* 0x000000800b0b7824 */ /* 0x000fe200078e00ff */
[----:B------:R-:W-:-:S02]  /*21f40*/  LEA.HI R3, R36, R3, RZ, 0x1d ;  /* 0x0000000324037211 */ /* 0x000fc400078fe8ff */
[----:B------:R-:W-:Y:S02]  /*21f50*/  LEA.HI R12, R13, R33, RZ, 0x3 ;  /* 0x000000210d0c7211 */ /* 0x000fe400078f18ff */
[----:B------:R-:W-:Y:S02]  /*21f60*/  LOP3.LUT R14, R11, 0xffffe000, RZ, 0xc0, !PT ;  /* 0xffffe0000b0e7812 */ /* 0x000fe400078ec0ff */
[----:B------:R-:W-:Y:S02]  /*21f70*/  SHF.R.S32.HI R11, RZ, 0x1f, R3 ;  /* 0x0000001fff0b7819 */ /* 0x000fe40000011403 */
[----:B------:R-:W-:Y:S01]  /*21f80*/  LOP3.LUT R13, R2, 0x38, R10, 0xf8, !PT ;  /* 0x00000038020d7812 */ /* 0x000fe200078ef80a */
[----:B------:R-:W-:Y:S01]  /*21f90*/  IMAD.SHL.U32 R10, R12, 0x40, RZ ;  /* 0x000000400c0a7824 */ /* 0x000fe200078e00ff */
[----:B------:R-:W-:Y:S01]  /*21fa0*/  SHF.R.U32.HI R15, RZ, 0x3, R2 ;  /* 0x00000003ff0f7819 */ /* 0x000fe20000011602 */
[----:B------:R-:W-:Y:S01]  /*21fb0*/  IMAD.SHL.U32 R12, R3, 0x8, RZ ;  /* 0x00000008030c7824 */ /* 0x000fe200078e00ff */
[----:B------:R-:W-:-:S02]  /*21fc0*/  LEA.HI R3, R11, R3, RZ, 0x3 ;  /* 0x000000030b037211 */ /* 0x000fc400078f18ff */
[----:B------:R-:W-:Y:S02]  /*21fd0*/  LOP3.LUT R10, R10, 0xfffffe00, RZ, 0xc0, !PT ;  /* 0xfffffe000a0a7812 */ /* 0x000fe400078ec0ff */
[----:B------:R-:W-:Y:S01]  /*21fe0*/  LOP3.LUT R11, R2, 0x38, R12, 0xf8, !PT ;  /* 0x00000038020b7812 */ /* 0x000fe200078ef80c */
[----:B------:R-:W-:Y:S01]  /*21ff0*/  IMAD.SHL.U32 R2, R3, 0x400, RZ ;  /* 0x0000040003027824 */ /* 0x000fe200078e00ff */
[-C--:B------:R-:W-:Y:S02]  /*22000*/  LOP3.LUT R13, R13, R15.reuse, RZ, 0x3c, !PT ;  /* 0x0000000f0d0d7212 */ /* 0x080fe400078e3cff */
        /* <DEDUP_REMOVED lines=11> */
[----:B------:R-:W-:Y:S02]  /*220c0*/  SHF.R.U32.HI R11, RZ, 0x10, R91 ;  /* 0x00000010ff0b7819 */ /* 0x000fe4000001165b */
[----:B------:R-:W-:Y:S01]  /*220d0*/  PRMT R34, R110, 0x5432, R2 ;  /* 0x000054326e227816 */ /* 0x000fe20000000002 */
[----:B------:R-:W-:Y:S01]  /*220e0*/  IMAD.U32 R35, R29, 0x10000, RZ ;  /* 0x000100001d237824 */ /* 0x000fe200078e00ff */
[----:B------:R-:W-:Y:S02]  /*220f0*/  SHF.R.U32.HI R23, RZ, 0x10, R85 ;  /* 0x00000010ff177819 */ /* 0x000fe40000011655 */
[----:B------:R-:W-:Y:S02]  /*22100*/  SHF.R.U32.HI R3, RZ, 0x10, R89 ;  /* 0x00000010ff037819 */ /* 0x000fe40000011659 */
[----:B------:R-:W-:Y:S02]  /*22110*/  PRMT R31, R111, 0x5410, R11 ;  /* 0x000054106f1f7816 */ /* 0x000fe4000000000b */
[----:B------:R-:W-:-:S02]  /*22120*/  SHF.R.U64 R10, R90, 0x10, R91 ;  /* 0x000000105a0a7819 */ /* 0x000fc4000000125b */
[----:B------:R-:W-:Y:S02]  /*22130*/  LOP3.LUT R29, R29, 0xffff0000, RZ, 0xc0, !PT ;  /* 0xffff00001d1d7812 */ /* 0x000fe400078ec0ff */
[----:B------:R-:W-:Y:S02]  /*22140*/  PRMT R23, R108, 0x5410, R23 ;  /* 0x000054106c177816 */ /* 0x000fe40000000017 */
[----:B------:R-:W-:Y:S02]  /*22150*/  PRMT R32, R110, 0x5410, R3 ;  /* 0x000054106e207816 */ /* 0x000fe40000000003 */
[----:B------:R-:W-:Y:S02]  /*22160*/  PRMT R33, R111, 0x5432, R10 ;  /* 0x000054326f217816 */ /* 0x000fe4000000000a */
[--C-:B------:R-:W-:Y:S02]  /*22170*/  SHF.R.U64 R28, R86, 0x10, R87.reuse ;  /* 0x00000010561c7819 */ /* 0x100fe40000001257 */
[----:B------:R-:W-:-:S02]  /*22180*/  SHF.R.U32.HI R27, RZ, 0x10, R87 ;  /* 0x00000010ff1b7819 */ /* 0x000fc40000011657 */
[C---:B------:R-:W-:Y:S02]  /*22190*/  PRMT R28, R109.reuse, 0x5432, R28 ;  /* 0x000054326d1c7816 */ /* 0x040fe4000000001c */
        /* <DEDUP_REMOVED lines=11> */
[C---:B------:R-:W-:Y:S01]  /*22250*/  IMAD.U32 R11, R13.reuse, 0x10000, RZ ;  /* 0x000100000d0b7824 */ /* 0x040fe200078e00ff */
[----:B------:R-:W-:Y:S01]  /*22260*/  LOP3.LUT R12, R13, 0xffff0000, RZ, 0xc0, !PT ;  /* 0xffff00000d0c7812 */ /* 0x000fe200078ec0ff */
[C---:B------:R-:W-:Y:S01]  /*22270*/  IMAD.U32 R19, R34.reuse, 0x10000, RZ ;  /* 0x0001000022137824 */ /* 0x040fe200078e00ff */
[----:B------:R-:W-:Y:S01]  /*22280*/  LOP3.LUT R34, R34, 0xffff0000, RZ, 0xc0, !PT ;  /* 0xffff000022227812 */ /* 0x000fe200078ec0ff */
[----:B------:R-:W-:Y:S01]  /*22290*/  FMUL.FTZ R13, R17, R35 ;  /* 0x00000023110d7220 */ /* 0x000fe20000410000 */
[C---:B------:R-:W-:Y:S01]  /*222a0*/  LOP3.LUT R3, R14.reuse, 0xffff0000, RZ, 0xc0, !PT ;  /* 0xffff00000e037812 */ /* 0x040fe200078ec0ff */
[----:B------:R-:W-:Y:S01]  /*222b0*/  IMAD.U32 R10, R14, 0x10000, RZ ;  /* 0x000100000e0a7824 */ /* 0x000fe200078e00ff */
[----:B------:R-:W-:Y:S01]  /*222c0*/  LOP3.LUT R14, R15, 0xffff0000, RZ, 0xc0, !PT ;  /* 0xffff00000f0e7812 */ /* 0x000fe200078ec0ff */
[----:B------:R-:W-:-:S02]  /*222d0*/  FFMA.FTZ R40, R26, R19, -R13 ;  /* 0x000000131a287223 */ /* 0x000fc4000001080d */
[----:B------:R-:W-:Y:S02]  /*222e0*/  FMUL.FTZ R17, R17, R19 ;  /* 0x0000001311117220 */ /* 0x000fe40000410000 */
[----:B------:R-:W-:Y:S02]  /*222f0*/  FMUL.FTZ R13, R16, R29 ;  /* 0x0000001d100d7220 */ /* 0x000fe40000410000 */
[----:B------:R-:W-:Y:S02]  /*22300*/  IMAD.U32 R2, R15, 0x10000, RZ ;  /* 0x000100000f027824 */ /* 0x000fe400078e00ff */
[----:B------:R-:W-:Y:S02]  /*22310*/  IMAD.U32 R19, R23, 0x10000, RZ ;  /* 0x0001000017137824 */ /* 0x000fe400078e00ff */
[C---:B------:R-:W-:Y:S01]  /*22320*/  IMAD.U32 R15, R32.reuse, 0x10000, RZ ;  /* 0x00010000200f7824 */ /* 0x040fe200078e00ff */
[----:B------:R-:W-:Y:S01]  /*22330*/  LOP3.LUT R32, R32, 0xffff0000, RZ, 0xc0, !PT ;  /* 0xffff000020207812 */ /* 0x000fe200078ec0ff */
[----:B------:R-:W-:-:S02]  /*22340*/  FMUL.FTZ R16, R16, R34 ;  /* 0x0000002210107220 */ /* 0x000fc40000410000 */
[----:B------:R-:W-:Y:S02]  /*22350*/  FFMA.FTZ R34, R25, R34, -R13 ;  /* 0x0000002219227223 */ /* 0x000fe4000001080d */
[----:B------:R-:W-:Y:S01]  /*22360*/  FFMA.FTZ R35, R26, R35, R17 ;  /* 0x000000231a237223 */ /* 0x000fe20000010011 */
[----:B------:R-:W-:Y:S01]  /*22370*/  LOP3.LUT R26, R23, 0xffff0000, RZ, 0xc0, !PT ;  /* 0xffff0000171a7812 */ /* 0x000fe200078ec0ff */
[C---:B------:R-:W-:Y:S02]  /*22380*/  FMUL.FTZ R13, R11.reuse, R19 ;  /* 0x000000130b0d7220 */ /* 0x040fe40000410000 */
[----:B------:R-:W-:Y:S02]  /*22390*/  FMUL.FTZ R11, R11, R15 ;  /* 0x0000000f0b0b7220 */ /* 0x000fe40000410000 */
[----:B------:R-:W-:Y:S02]  /*223a0*/  FFMA.FTZ R29, R25, R29, R16 ;  /* 0x0000001d191d7223 */ /* 0x000fe40000010010 */
[----:B------:R-:W-:-:S02]  /*223b0*/  FFMA.FTZ R25, R24, R15, -R13 ;  /* 0x0000000f18197223 */ /* 0x000fc4000001080d */
[----:B------:R-:W-:Y:S02]  /*223c0*/  FFMA.FTZ R24, R24, R19, R11 ;  /* 0x0000001318187223 */ /* 0x000fe4000001000b */
[----:B------:R-:W-:Y:S02]  /*223d0*/  FMUL.FTZ R11, R12, R26 ;  /* 0x0000001a0c0b7220 */ /* 0x000fe40000410000 */
[C---:B------:R-:W-:Y:S01]  /*223e0*/  IMAD.U32 R17, R33.reuse, 0x10000, RZ ;  /* 0x0001000021117824 */ /* 0x040fe200078e00ff */
[----:B------:R-:W-:Y:S01]  /*223f0*/  LOP3.LUT R33, R33, 0xffff0000, RZ, 0xc0, !PT ;  /* 0xffff000021217812 */ /* 0x000fe200078ec0ff */
[C---:B------:R-:W-:Y:S01]  /*22400*/  IMAD.U32 R16, R28.reuse, 0x10000, RZ ;  /* 0x000100001c107824 */ /* 0x040fe200078e00ff */
[----:B------:R-:W-:Y:S01]  /*22410*/  LOP3.LUT R28, R28, 0xffff0000, RZ, 0xc0, !PT ;  /* 0xffff00001c1c7812 */ /* 0x000fe200078ec0ff */
[----:B------:R-:W-:Y:S02]  /*22420*/  IMAD.U32 R23, R27, 0x10000, RZ ;  /* 0x000100001b177824 */ /* 0x000fe400078e00ff */
[----:B------:R-:W-:-:S02]  /*22430*/  FMUL.FTZ R13, R12, R32 ;  /* 0x000000200c0d7220 */ /* 0x000fc40000410000 */
[----:B------:R-:W-:Y:S02]  /*22440*/  FFMA.FTZ R32, R21, R32, -R11 ;  /* 0x0000002015207223 */ /* 0x000fe4000001080b */
[C---:B------:R-:W-:Y:S02]  /*22450*/  FMUL.FTZ R12, R10.reuse, R16 ;  /* 0x000000100a0c7220 */ /* 0x040fe40000410000 */
[----:B------:R-:W-:Y:S02]  /*22460*/  FMUL.FTZ R11, R10, R17 ;  /* 0x000000110a0b7220 */ /* 0x000fe40000410000 */
[C---:B------:R-:W-:Y:S01]  /*22470*/  IMAD.U32 R15, R31.reuse, 0x10000, RZ ;  /* 0x000100001f0f7824 */ /* 0x040fe200078e00ff */
[----:B------:R-:W-:Y:S01]  /*22480*/  LOP3.LUT R31, R31, 0xffff0000, RZ, 0xc0, !PT ;  /* 0xffff00001f1f7812 */ /* 0x000fe200078ec0ff */
[C---:B------:R-:W-:Y:S02]  /*22490*/  FMUL.FTZ R10, R2.reuse, R23 ;  /* 0x00000017020a7220 */ /* 0x040fe40000410000 */
[----:B------:R-:W-:-:S02]  /*224a0*/  FMUL.FTZ R2, R2, R15 ;  /* 0x0000000f02027220 */ /* 0x000fc40000410000 */
[C---:B------:R-:W-:Y:S01]  /*224b0*/  FFMA.FTZ R19, R22.reuse, R15, -R10 ;  /* 0x0000000f16137223 */ /* 0x040fe2000001080a */
[----:B------:R-:W-:Y:S01]  /*224c0*/  LOP3.LUT R15, R27, 0xffff0000, RZ, 0xc0, !PT ;  /* 0xffff00001b0f7812 */ /* 0x000fe200078ec0ff */
[----:B------:R-:W-:Y:S02]  /*224d0*/  FFMA.FTZ R22, R22, R23, R2 ;  /* 0x0000001716167223 */ /* 0x000fe40000010002 */
[C---:B------:R-:W-:Y:S02]  /*224e0*/  FMUL.FTZ R10, R3.reuse, R28 ;  /* 0x0000001c030a7220 */ /* 0x040fe40000410000 */
[C---:B------:R-:W-:Y:S02]  /*224f0*/  FMUL.FTZ R2, R14.reuse, R15 ;  /* 0x0000000f0e027220 */ /* 0x040fe40000410000 */
[----:B------:R-:W-:Y:S02]  /*22500*/  FMUL.FTZ R3, R3, R33 ;  /* 0x0000002103037220 */ /* 0x000fe40000410000 */
[----:B------:R-:W-:-:S02]  /*22510*/  FMUL.FTZ R14, R14, R31 ;  /* 0x0000001f0e0e7220 */ /* 0x000fc40000410000 */
[----:B------:R-:W-:Y:S02]  /*22520*/  FFMA.FTZ R13, R21, R26, R13 ;  /* 0x0000001a150d7223 */ /* 0x000fe4000001000d */
[----:B------:R-:W-:Y:S01]  /*22530*/  FFMA.FTZ R21, R20, R17, -R12 ;  /* 0x0000001114157223 */ /* 0x000fe2000001080c */
[----:B------:R-:W-:Y:S01]  /*22540*/  F2FP.BF16.PACK_AB R17, R32, R25 ;  /* 0x000000192011723e */ /* 0x000fe200000010ff */
        /* <DEDUP_REMOVED lines=9> */
[----:B------:R-:W-:Y:S01]  /*225e0*/  F2FP.BF16.PACK_AB R18, R10, R21 ;  /* 0x000000150a12723e */ /* 0x000fe200000010ff */
[----:B------:R-:W-:Y:S01]  /*225f0*/  IMAD.MOV.U32 R2, RZ, RZ, R112 ;  /* 0x000000ffff027224 */ /* 0x000fe200078e0070 */
[----:B------:R-:W-:Y:S01]  /*22600*/  F2FP.BF16.PACK_AB R14, R3, R11 ;  /* 0x0000000b030e723e */ /* 0x000fe200000010ff */
[----:B------:R-:W-:Y:S01]  /*22610*/  IMAD.MOV.U32 R3, RZ, RZ, 0x0 ;  /* 0x00000000ff037424 */ /* 0x000fe200078e00ff */
[----:B------:R-:W-:Y:S01]  /*22620*/  F2FP.BF16.PACK_AB R15, R15, R22 ;  /* 0x000000160f0f723e */ /* 0x000fe200000010ff */
[----:B------:R1:W-:Y:S04]  /*22630*/  ST.E.128 [R38.64], R16 ;  /* 0x0000001026007985 */ /* 0x0003e8000c101d04 */
[----:B------:R1:W-:Y:S01]  /*22640*/  ST.E.128 [R36.64], R12 ;  /* 0x0000000c24007985 */ /* 0x0003e2000c101d04 */
[----:B------:R-:W-:Y:S05]  /*22650*/  RET.REL.NODEC R2 `(_ZN7cutlass13device_kernelIN5flash19enable_sm80_to_sm89INS1_16FlashAttnFwdSm80INS1_25CollectiveMainloopFwdSm80ILi8ELi1ELb0EN4cute5tupleIJNS5_1CILi128EEENS7_ILi64EEENS7_ILi192EEEEEELi192ENS_10bfloat16_tEfNS_4arch4Sm80ELb0ELb1ELb1ELb1ELb1ELb1ELb1ELb0EEENS1_21CollectiveEpilogueFwdINS6_IJS8_SA_S9_EEENS6_IJNS7_ILi1EEESI_SI_EEESC_SE_Li256ELb1ELb1ELb0ELb0EEENS1_19SingleTileSchedulerILb1ELb0ELb1ELi128EEEEEEEEEvNT_6ParamsE) ;  /* 0xfffdd9a002007950 */ /* 0x000fea0003c3ffff */
.L_x_524:
[----:B------:R-:W-:Y:S01]  /*22660*/  IMAD.MOV.U32 R169, RZ, RZ, R39 ;  /* 0x000000ffffa97224 */ /* 0x000fe200078e0027 */
[----:B------:R-:W-:Y:S01]  /*22670*/  MOV R3, 0x1c1f ;  /* 0x00001c1f00037802 */ /* 0x000fe20000000f00 */
[----:B------:R-:W-:Y:S01]  /*22680*/  IMAD.MOV.U32 R170, RZ, RZ, RZ ;  /* 0x000000ffffaa7224 */ /* 0x000fe200078e00ff */
[----:B------:R-:W-:-:S02]  /*22690*/  MOV R172, 0xffffffff ;  /* 0xffffffff00ac7802 */ /* 0x000fc40000000f00 */
[----:B------:R-:W-:Y:S02]  /*226a0*/  MOV R2, 0x226c0 ;  /* 0x000226c000027802 */ /* 0x000fe40000000f00 */
[----:B------:R-:W-:Y:S05]  /*226b0*/  CALL.REL.NOINC `($__internal_1_$__cuda_sm70_shflsync_idx_p) ;  /* 0x0000077000007944 */ /* 0x000fea0003c00000 */
[----:B------:R-:W-:Y:S01]  /*226c0*/  MOV R11, R171 ;  /* 0x000000ab000b7202 */ /* 0x000fe20000000f00 */
[----:B------:R-:W-:Y:S05]  /*226d0*/  BRA `(.L_x_572) ;  /* 0xffff89b000007947 */ /* 0x000fea000383ffff */
.L_x_525:
[----:B------:R-:W-:Y:S01]  /*226e0*/  IMAD.MOV.U32 R169, RZ, RZ, R44 ;  /* 0x000000ffffa97224 */ /* 0x000fe200078e002c */
[----:B------:R-:W-:Y:S01]  /*226f0*/  MOV R3, 0x1c1f ;  /* 0x00001c1f00037802 */ /* 0x000fe20000000f00 */
[----:B------:R-:W-:Y:S01]  /*22700*/  IMAD.MOV.U32 R170, RZ, RZ, RZ ;  /* 0x000000ffffaa7224 */ /* 0x000fe200078e00ff */
[----:B------:R-:W-:Y:S02]  /*22710*/  MOV R172, 0xffffffff ;  /* 0xffffffff00ac7802 */ /* 0x000fe40000000f00 */
[----:B------:R-:W-:Y:S02]  /*22720*/  MOV R2, 0x22740 ;  /* 0x0002274000027802 */ /* 0x000fe40000000f00 */
[----:B-12---:R-:W-:Y:S05]  /*22730*/  CALL.REL.NOINC `($__internal_1_$__cuda_sm70_shflsync_idx_p) ;  /* 0x000006f000007944 */ /* 0x006fea0003c00000 */
[----:B------:R-:W-:Y:S01]  /*22740*/  IMAD.MOV.U32 R169, RZ, RZ, R23 ;  /* 0x000000ffffa97224 */ /* 0x000fe200078e0017 */
[----:B------:R-:W-:Y:S01]  /*22750*/  MOV R170, RZ ;  /* 0x000000ff00aa7202 */ /* 0x000fe20000000f00 */
[----:B------:R-:W-:Y:S01]  /*22760*/  IMAD.MOV.U32 R3, RZ, RZ, 0x1c1f ;  /* 0x00001c1fff037424 */ /* 0x000fe200078e00ff */
[----:B------:R-:W-:Y:S01]  /*22770*/  MOV R172, 0xffffffff ;  /* 0xffffffff00ac7802 */ /* 0x000fe20000000f00 */
[----:B------:R-:W-:Y:S01]  /*22780*/  IMAD.MOV.U32 R10, RZ, RZ, R171 ;  /* 0x000000ffff0a7224 */ /* 0x000fe200078e00ab */
[----:B------:R-:W-:-:S02]  /*22790*/  MOV R2, 0x227b0 ;  /* 0x000227b000027802 */ /* 0x000fc40000000f00 */
[----:B------:R-:W-:Y:S05]  /*227a0*/  CALL.REL.NOINC `($__internal_1_$__cuda_sm70_shflsync_idx_p) ;  /* 0x0000068000007944 */ /* 0x000fea0003c00000 */
[----:B------:R-:W-:Y:S01]  /*227b0*/  IMAD.MOV.U32 R12, RZ, RZ, R171 ;  /* 0x000000ffff0c7224 */ /* 0x000fe200078e00ab */
[----:B------:R-:W-:Y:S01]  /*227c0*/  MOV R169, R45 ;  /* 0x0000002d00a97202 */ /* 0x000fe20000000f00 */
[----:B------:R-:W-:Y:S01]  /*227d0*/  IMAD.MOV.U32 R170, RZ, RZ, RZ ;  /* 0x000000ffffaa7224 */ /* 0x000fe200078e00ff */
[----:B------:R-:W-:Y:S01]  /*227e0*/  MOV R3, 0x1c1f ;  /* 0x00001c1f00037802 */ /* 0x000fe20000000f00 */
[----:B------:R-:W-:Y:S01]  /*227f0*/  IMAD.MOV.U32 R172, RZ, RZ, -0x1 ;  /* 0xffffffffffac7424 */ /* 0x000fe200078e00ff */
[----:B------:R-:W-:-:S02]  /*22800*/  MOV R2, 0x22820 ;  /* 0x0002282000027802 */ /* 0x000fc40000000f00 */
[----:B------:R-:W-:Y:S05]  /*22810*/  CALL.REL.NOINC `($__internal_1_$__cuda_sm70_shflsync_idx_p) ;  /* 0x0000061000007944 */ /* 0x000fea0003c00000 */
[----:B------:R-:W-:Y:S01]  /*22820*/  MOV R3, R171 ;  /* 0x000000ab00037202 */ /* 0x000fe20000000f00 */
[----:B------:R-:W-:Y:S05]  /*22830*/  BRA `(.L_x_573) ;  /* 0xffff889000007947 */ /* 0x000fea000383ffff */
.L_x_528:
[----:B------:R-:W-:Y:S01]  /*22840*/  IMAD.MOV.U32 R169, RZ, RZ, R39 ;  /* 0x000000ffffa97224 */ /* 0x000fe200078e0027 */
[----:B------:R-:W-:Y:S01]  /*22850*/  MOV R3, 0x1c1f ;  /* 0x00001c1f00037802 */ /* 0x000fe20000000f00 */
[----:B------:R-:W-:Y:S01]  /*22860*/  IMAD.MOV.U32 R170, RZ, RZ, 0x1 ;  /* 0x00000001ffaa7424 */ /* 0x000fe200078e00ff */
[----:B------:R-:W-:-:S02]  /*22870*/  MOV R172, 0xffffffff ;  /* 0xffffffff00ac7802 */ /* 0x000fc40000000f00 */
[----:B------:R-:W-:Y:S02]  /*22880*/  MOV R2, 0x228a0 ;  /* 0x000228a000027802 */ /* 0x000fe40000000f00 */
[----:B---3--:R-:W-:Y:S05]  /*22890*/  CALL.REL.NOINC `($__internal_1_$__cuda_sm70_shflsync_idx_p) ;  /* 0x0000059000007944 */ /* 0x008fea0003c00000 */
[----:B------:R-:W-:Y:S01]  /*228a0*/  IMAD.MOV.U32 R11, RZ, RZ, R171 ;  /* 0x000000ffff0b7224 */ /* 0x000fe200078e00ab */
[----:B------:R-:W-:Y:S01]  /*228b0*/  MOV R169, R44 ;  /* 0x0000002c00a97202 */ /* 0x000fe20000000f00 */
[----:B------:R-:W-:Y:S01]  /*228c0*/  IMAD.MOV.U32 R170, RZ, RZ, 0x1 ;  /* 0x00000001ffaa7424 */ /* 0x000fe200078e00ff */
[----:B------:R-:W-:Y:S01]  /*228d0*/  MOV R3, 0x1c1f ;  /* 0x00001c1f00037802 */ /* 0x000fe20000000f00 */
[----:B------:R-:W-:Y:S01]  /*228e0*/  IMAD.MOV.U32 R172, RZ, RZ, -0x1 ;  /* 0xffffffffffac7424 */ /* 0x000fe200078e00ff */
[----:B------:R-:W-:Y:S02]  /*228f0*/  MOV R2, 0x22910 ;  /* 0x0002291000027802 */ /* 0x000fe40000000f00 */
[----:B------:R-:W-:Y:S05]  /*22900*/  CALL.REL.NOINC `($__internal_1_$__cuda_sm70_shflsync_idx_p) ;  /* 0x0000052000007944 */ /* 0x000fea0003c00000 */
[----:B------:R-:W-:Y:S01]  /*22910*/  IMAD.MOV.U32 R169, RZ, RZ, R23 ;  /* 0x000000ffffa97224 */ /* 0x000fe200078e0017 */
[----:B------:R-:W-:Y:S01]  /*22920*/  MOV R170, 0x1 ;  /* 0x0000000100aa7802 */ /* 0x000fe20000000f00 */
[----:B------:R-:W-:Y:S01]  /*22930*/  IMAD.MOV.U32 R3, RZ, RZ, 0x1c1f ;  /* 0x00001c1fff037424 */ /* 0x000fe200078e00ff */
[----:B------:R-:W-:Y:S01]  /*22940*/  MOV R172, 0xffffffff ;  /* 0xffffffff00ac7802 */ /* 0x000fe20000000f00 */
[----:B------:R-:W-:Y:S01]  /*22950*/  IMAD.MOV.U32 R10, RZ, RZ, R171 ;  /* 0x000000ffff0a7224 */ /* 0x000fe200078e00ab */
[----:B------:R-:W-:-:S02]  /*22960*/  MOV R2, 0x22980 ;  /* 0x0002298000027802 */ /* 0x000fc40000000f00 */
[----:B------:R-:W-:Y:S05]  /*22970*/  CALL.REL.NOINC `($__internal_1_$__cuda_sm70_shflsync_idx_p) ;  /* 0x000004b000007944 */ /* 0x000fea0003c00000 */
        /* <DEDUP_REMOVED lines=9> */
.L_x_555:
        /* <DEDUP_REMOVED lines=8> */
.L_x_556:
        /* <DEDUP_REMOVED lines=22> */
.L_x_559:
        /* <DEDUP_REMOVED lines=14> */
[----:B------:R-:W-:Y:S01]  /*22cd0*/  IMAD.MOV.U32 R169, RZ, RZ, R29 ;  /* 0x000000ffffa97224 */ /* 0x000fe200078e001d */
[----:B------:R-:W-:Y:S01]  /*22ce0*/  MOV R3, 0x1c1f ;  /* 0x00001c1f00037802 */ /* 0x000fe20000000f00 */
[----:B------:R-:W-:Y:S01]  /*22cf0*/  IMAD.MOV.U32 R170, RZ, RZ, 0x1 ;  /* 0x00000001ffaa7424 */ /* 0x000fe200078e00ff */
[----:B------:R-:W-:Y:S01]  /*22d00*/  MOV R10, R171 ;  /* 0x000000ab000a7202 */ /* 0x000fe20000000f00 */
[----:B------:R-:W-:Y:S01]  /*22d10*/  IMAD.MOV.U32 R172, RZ, RZ, -0x1 ;  /* 0xffffffffffac7424 */ /* 0x000fe200078e00ff */
        /* <DEDUP_REMOVED lines=11> */
        .weak           $__internal_0_$__cuda_sm70_shflsync_bfly_p
        .type           $__internal_0_$__cuda_sm70_shflsync_bfly_p,@function
        .size           $__internal_0_$__cuda_sm70_shflsync_bfly_p,($__internal_1_$__cuda_sm70_shflsync_idx_p - $__internal_0_$__cuda_sm70_shflsync_bfly_p)
$__internal_0_$__cuda_sm70_shflsync_bfly_p:
[----:B------:R-:W-:Y:S02]  /*22dd0*/  MOV R25, 0xffffffff ;  /* 0xffffffff00197802 */ /* 0x000fe40000000f00 */
[----:B------:R-:W-:-:S02]  /*22de0*/  MOV R3, 0x1f ;  /* 0x0000001f00037802 */ /* 0x000fc40000000f00 */
[----:B------:R-:W-:Y:S04]  /*22df0*/  WARPSYNC R25 ;  /* 0x0000001900007348 */ /* 0x000fe80003800000 */
[----:B------:R1:W2:Y:S02]  /*22e00*/  SHFL.BFLY PT, R0, R4, R0, R3 ;  /* 0x0c00000004007389 */ /* 0x0002a400000e0003 */
[----:B-1----:R-:W-:-:S04]  /*22e10*/  MOV R3, 0x0 ;  /* 0x0000000000037802 */ /* 0x002fc80000000f00 */
[----:B--2---:R-:W-:Y:S05]  /*22e20*/  RET.REL.NODEC R2 `(_ZN7cutlass13device_kernelIN5flash19enable_sm80_to_sm89INS1_16FlashAttnFwdSm80INS1_25CollectiveMainloopFwdSm80ILi8ELi1ELb0EN4cute5tupleIJNS5_1CILi128EEENS7_ILi64EEENS7_ILi192EEEEEELi192ENS_10bfloat16_tEfNS_4arch4Sm80ELb0ELb1ELb1ELb1ELb1ELb1ELb1ELb0EEENS1_21CollectiveEpilogueFwdINS6_IJS8_SA_S9_EEENS6_IJNS7_ILi1EEESI_SI_EEESC_SE_Li256ELb1ELb1ELb0ELb0EEENS1_19SingleTileSchedulerILb1ELb0ELb1ELi128EEEEEEEEEvNT_6ParamsE) ;  /* 0xfffdd1d002007950 */ /* 0x004fea0003c3ffff */
        .weak           $__internal_1_$__cuda_sm70_shflsync_idx_p
        .type           $__internal_1_$__cuda_sm70_shflsync_idx_p,@function
        .size           $__internal_1_$__cuda_sm70_shflsync_idx_p,(.L_x_3399 - $__internal_1_$__cuda_sm70_shflsync_idx_p)
$__internal_1_$__cuda_sm70_shflsync_idx_p:
[----:B------:R-:W-:Y:S04]  /*22e30*/  WARPSYNC R172 ;  /* 0x000000ac00007348 */ /* 0x000fe80003800000 */
[----:B------:R1:W2:Y:S02]  /*22e40*/  SHFL.IDX PT, R171, R169, R170, R3 ;  /* 0x000000aaa9ab7389 */ /* 0x0002a400000e0003 */
[----:B-1----:R-:W-:-:S04]  /*22e50*/  MOV R3, 0x0 ;  /* 0x0000000000037802 */ /* 0x002fc80000000f00 */
[----:B--2---:R-:W-:Y:S05]  /*22e60*/  RET.REL.NODEC R2 `(_ZN7cutlass13device_kernelIN5flash19enable_sm80_to_sm89INS1_16FlashAttnFwdSm80INS1_25CollectiveMainloopFwdSm80ILi8ELi1ELb0EN4cute5tupleIJNS5_1CILi128EEENS7_ILi64EEENS7_ILi192EEEEEELi192ENS_10bfloat16_tEfNS_4arch4Sm80ELb0ELb1ELb1ELb1ELb1ELb1ELb1ELb0EEENS1_21CollectiveEpilogueFwdINS6_IJS8_SA_S9_EEENS6_IJNS7_ILi1EEESI_SI_EEESC_SE_Li256ELb1ELb1ELb0ELb0EEENS1_19SingleTileSchedulerILb1ELb0ELb1ELi128EEEEEEEEEvNT_6ParamsE) ;  /* 0xfffdd19002007950 */ /* 0x004fea0003c3ffff */
.L_x_578:
        /* <DEDUP_REMOVED lines=9> */
.L_x_3399:


//--------------------- .text._ZN7cutlass13device_kernelIN5flash19enable_sm80_to_sm89INS1_16FlashAttnFwdSm80INS1_25CollectiveMainloopFwdSm80ILi8ELi1ELb0EN4cute5tupleIJNS5_1CILi128EEENS7_ILi64EEENS7_ILi192EEEEEELi192ENS_10bfloat16_tEfNS_4arch4Sm80ELb1ELb0ELb1ELb0ELb1ELb0ELb1ELb0EEENS1_21CollectiveEpilogueFwdINS6_IJS8_SA_S9_EEENS6_IJNS7_ILi1EEESI_SI_EEESC_SE_Li256ELb0ELb1ELb0ELb0EEENS1_30DynamicPersistentTileSchedulerILi256ELi256ELb0ELb1ELb0EEEEEEEEEvNT_6ParamsE --------------------------
	.section	.text._ZN7cutlass13device_kernelIN5flash19enable_sm80_to_sm89INS1_16FlashAttnFwdSm80INS1_25CollectiveMainloopFwdSm80ILi8ELi1ELb0EN4cute5tupleIJNS5_1CILi128EEENS7_ILi64EEENS7_ILi192EEEEEELi192ENS_10bfloat16_tEfNS_4arch4Sm80ELb1ELb0ELb1ELb0ELb1ELb0ELb1ELb0EEENS1_21CollectiveEpilogueFwdINS6_IJS8_SA_S9_EEENS6_IJNS7_ILi1EEESI_SI_EEESC_SE_Li256ELb0ELb1ELb0ELb0EEENS1_30DynamicPersistentTileSchedulerILi256ELi256ELb0ELb1ELb0EEEEEEEEEvNT_6ParamsE,"ax",@progbits
	.sectioninfo	@"SHI_REGISTERS=255"
	.align	128
.text._ZN7cutlass13device_kernelIN5flash19enable_sm80_to_sm89INS1_16FlashAttnFwdSm80INS1_25CollectiveMainloopFwdSm80ILi8ELi1ELb0EN4cute5tupleIJNS5_1CILi128EEENS7_ILi64EEENS7_ILi192EEEEEELi192ENS_10bfloat16_tEfNS_4arch4Sm80ELb1ELb0ELb1ELb0ELb1ELb0ELb1ELb0EEENS1_21CollectiveEpilogueFwdINS6_IJS8_SA_S9_EEENS6_IJNS7_ILi1EEESI_SI_EEESC_SE_Li256ELb0ELb1ELb0ELb0EEENS1_30DynamicPersistentTileSchedulerILi256ELi256ELb0ELb1ELb0EEEEEEEEEvNT_6ParamsE:
        .type           _ZN7cutlass13device_kernelIN5flash19enable_sm80_to_sm89INS1_16FlashAttnFwdSm80INS1_25CollectiveMainloopFwdSm80ILi8ELi1ELb0EN4cute5tupleIJNS5_1CILi128EEENS7_ILi64EEENS7_ILi192EEEEEELi192ENS_10bfloat16_tEfNS_4arch4Sm80ELb1ELb0ELb1ELb0ELb1ELb0ELb1ELb0EEENS1_21CollectiveEpilogueFwdINS6_IJS8_SA_S9_EEENS6_IJNS7_ILi1EEESI_SI_EEESC_SE_Li256ELb0ELb1ELb0ELb0EEENS1_30DynamicPersistentTileSchedulerILi256ELi256ELb0ELb1ELb0EEEEEEEEEvNT_6ParamsE,@function
        .size           _ZN7cutlass13device_kernelIN5flash19enable_sm80_to_sm89INS1_16FlashAttnFwdSm80INS1_25CollectiveMainloopFwdSm80ILi8ELi1ELb0EN4cute5tupleIJNS5_1CILi128EEENS7_ILi64EEENS7_ILi192EEEEEELi192ENS_10bfloat16_tEfNS_4arch4Sm80ELb1ELb0ELb1ELb0ELb1ELb0ELb1ELb0EEENS1_21CollectiveEpilogueFwdINS6_IJS8_SA_S9_EEENS6_IJNS7_ILi1EEESI_SI_EEESC_SE_Li256ELb0ELb1ELb0ELb0EEENS1_30DynamicPersistentTileSchedulerILi256ELi256ELb0ELb1ELb0EEEEEEEEEvNT_6ParamsE,(.L_x_3403 - _ZN7cutlass13device_kernelIN5flash19enable_sm80_to_sm89INS1_16FlashAttnFwdSm80INS1_25CollectiveMainloopFwdSm80ILi8ELi1ELb0EN4cute5tupleIJNS5_1CILi128EEENS7_ILi64EEENS7_ILi192EEEEEELi192ENS_10bfloat16_tEfNS_4arch4Sm80ELb1ELb0ELb1ELb0ELb1ELb0ELb1ELb0EEENS1_21CollectiveEpilogueFwdINS6_IJS8_SA_S9_EEENS6_IJNS7_ILi1EEESI_SI_EEESC_SE_Li256ELb0ELb1ELb0ELb0EEENS1_30DynamicPersistentTileSchedulerILi256ELi256ELb0ELb1ELb0EEEEEEEEEvNT_6ParamsE)
        .other          _ZN7cutlass13device_kernelIN5flash19enable_sm80_to_sm89INS1_16FlashAttnFwdSm80INS1_25CollectiveMainloopFwdSm80ILi8ELi1ELb0EN4cute5tupleIJNS5_1CILi128EEENS7_ILi64EEENS7_ILi192EEEEEELi192ENS_10bfloat16_tEfNS_4arch4Sm80ELb1ELb0ELb1ELb0ELb1ELb0ELb1ELb0EEENS1_21CollectiveEpilogueFwdINS6_IJS8_SA_S9_EEENS6_IJNS7_ILi1EEESI_SI_EEESC_SE_Li256ELb0ELb1ELb0ELb0EEENS1_30DynamicPersistentTileSchedulerILi256ELi256ELb0ELb1ELb0EEEEEEEEEvNT_6ParamsE,@"STO_CUDA_ENTRY STV_DEFAULT"
_ZN7cutlass13device_kernelIN5flash19enable_sm80_to_sm89INS1_16FlashAttnFwdSm80INS1_25CollectiveMainloopFwdSm80ILi8ELi1ELb0EN4cute5tupleIJNS5_1CILi128EEENS7_ILi64EEENS7_ILi192EEEEEELi192ENS_10bfloat16_tEfNS_4arch4Sm80ELb1ELb0ELb1ELb0ELb1ELb0ELb1ELb0EEENS1_21CollectiveEpilogueFwdINS6_IJS8_SA_S9_EEENS6_IJNS7_ILi1EEESI_SI_EEESC_SE_Li256ELb0ELb1ELb0ELb0EEENS1_30DynamicPersistentTileSchedulerILi256ELi256ELb0ELb1ELb0EEEEEEEEEvNT_6ParamsE:
[----:B------:R-:W-:-:S03]  /*0000*/  MOV R1, c[0x0][0x28] ;  /* 0x00000a0000017a02 */ /* 0x000fc60000000f00 */
[----:B------:R-:W1:Y:S01]  /*0010*/  S2R R17, SR_TID.X ;  /* 0x0000000000117919 */ /* 0x000e620000002100 */
[----:B------:R-:W-:-:S03]  /*0020*/  IADD3 R1, R1, -0x30, RZ ;  /* 0xffffffd001017810 */ /* 0x000fc60007ffe0ff */
[----:B------:R-:W2:Y:S01]  /*0030*/  S2R R14, SR_CTAID.X ;  /* 0x00000000000e7919 */ /* 0x000ea20000002500 */
[----:B-1----:R-:W-:-:S05]  /*0040*/  SHF.R.U32.HI R2, RZ, 0x5, R17 ;  /* 0x00000005ff027819 */ /* 0x002fca0000011611 */
[----:B------:R-:W1:Y:S02]  /*0050*/  SHFL.IDX PT, R0, R2, RZ, 0x1f ;  /* 0x00001fff02007589 */ /* 0x000e6400000e0000 */
[----:B-1----:R-:W-:Y:S02]  /*0060*/  ISETP.GE.AND P0, PT, R0, 0x1, PT ;  /* 0x000000010000780c */ /* 0x002fe40003f06270 */
[----:B------:R1:W-:Y:S11]  /*0070*/  STL [R1+0x24], R0 ;  /* 0x0000240001007387 */ /* 0x0003f60000100800 */
[----:B------:R-:W-:Y:S06]  /*0080*/  @P0 BAR.ARV 0x4, 0x100 ;  /* 0x0104000000000b1d */ /* 0x000fec0000002000 */
[----:B--2---:R-:W-:-:S13]  /*0090*/  ISETP.GE.AND P0, PT, R14, c[0x0][0x538], PT ;  /* 0x00014e000e007a0c */ /* 0x004fda0003f06270 */
[----:B------:R-:W-:Y:S05]  /*00a0*/  @P0 EXIT ;  /* 0x000000000000094d */ /* 0x000fea0003800000 */
[----:B-1----:R-:W-:Y:S01]  /*00b0*/  SHF.R.S32.HI R13, RZ, 0x1f, R17 ;  /* 0x0000001fff0d7819 */ /* 0x002fe20000011411 */
[----:B------:R-:W-:Y:S01]  /*00c0*/  IMAD.MOV.U32 R188, RZ, RZ, 0x20 ;  /* 0x00000020ffbc7424 */ /* 0x000fe200078e00ff */
[----:B------:R-:W-:Y:S01]  /*00d0*/  ULDC.64 UR6, c[0x0][0x118] ;  /* 0x0000460000067ab9 */ /* 0x000fe20000000a00 */
[----:B------:R-:W-:Y:S01]  /*00e0*/  IMAD.MOV.U32 R189, RZ, RZ, 0x40 ;  /* 0x00000040ffbd7424 */ /* 0x000fe200078e00ff */
[CC--:B------:R-:W-:Y:S02]  /*00f0*/  LEA.HI R2, R13.reuse, R17.reuse, RZ, 0x4 ;  /* 0x000000110d027211 */ /* 0x0c0fe400078f20ff */
[----:B------:R-:W-:Y:S02]  /*0100*/  LEA.HI R8, R13, R17, RZ, 0x3 ;  /* 0x000000110d087211 */ /* 0x000fe400078f18ff */
[----:B------:R-:W-:Y:S02]  /*0110*/  SHF.R.S32.HI R3, RZ, 0x4, R2 ;  /* 0x00000004ff037819 */ /* 0x000fe40000011402 */
[----:B------:R-:W-:-:S02]  /*0120*/  SHF.R.S32.HI R229, RZ, 0x3, R8 ;  /* 0x00000003ffe57819 */ /* 0x000fc40000011408 */
[----:B------:R-:W-:Y:S02]  /*0130*/  LEA.HI R0, R2, R3, RZ, 0x1 ;  /* 0x0000000302007211 */ /* 0x000fe400078f08ff */
[----:B------:R-:W-:Y:S01]  /*0140*/  LEA.HI R10, R13, R17, RZ, 0x2 ;  /* 0x000000110d0a7211 */ /* 0x000fe200078f10ff */
[----:B------:R-:W-:Y:S01]  /*0150*/  IMAD.SHL.U32 R5, R229, 0x40, RZ ;  /* 0x00000040e5057824 */ /* 0x000fe200078e00ff */
[----:B------:R-:W-:Y:S02]  /*0160*/  LOP3.LUT R0, R0, 0xfffffffe, RZ, 0xc0, !PT ;  /* 0xfffffffe00007812 */ /* 0x000fe400078ec0ff */
[--C-:B------:R-:W-:Y:S02]  /*0170*/  SHF.R.S32.HI R7, RZ, 0x2, R10.reuse ;  /* 0x00000002ff077819 */ /* 0x100fe4000001140a */
[----:B------:R-:W-:Y:S01]  /*0180*/  SHF.R.S32.HI R4, RZ, 0x1f, R10 ;  /* 0x0000001fff047819 */ /* 0x000fe2000001140a */
[----:B------:R-:W-:Y:S01]  /*0190*/  IMAD.IADD R184, R3, 0x1, -R0 ;  /* 0x0000000103b87824 */ /* 0x000fe200078e0a00 */
[----:B------:R-:W-:-:S02]  /*01a0*/  LOP3.LUT R3, R8, 0xfffffff8, RZ, 0xc0, !PT ;  /* 0xfffffff808037812 */ /* 0x000fc400078ec0ff */
[----:B------:R-:W-:Y:S02]  /*01b0*/  LOP3.LUT R0, R2, 0xfffffff0, RZ, 0xc0, !PT ;  /* 0xfffffff002007812 */ /* 0x000fe400078ec0ff */
[----:B------:R-:W-:Y:S01]  /*01c0*/  LEA.HI R9, R13, R17, RZ, 0x5 ;  /* 0x000000110d097211 */ /* 0x000fe200078f28ff */
[C---:B------:R-:W-:Y:S01]  /*01d0*/  IMAD.IADD R217, R17.reuse, 0x1, -R3 ;  /* 0x0000000111d97824 */ /* 0x040fe200078e0a03 */
[----:B------:R-:W-:Y:S01]  /*01e0*/  LEA.HI R3, R4, R7, RZ, 0x3 ;  /* 0x0000000704037211 */ /* 0x000fe200078f18ff */
[----:B------:R-:W-:Y:S01]  /*01f0*/  IMAD.IADD R2, R17, 0x1, -R0 ;  /* 0x0000000111027824 */ /* 0x000fe200078e0a00 */
[----:B------:R-:W-:Y:S01]  /*0200*/  LOP3.LUT R0, R5, 0x1c0, RZ, 0xc0, !PT ;  /* 0x000001c005007812 */ /* 0x000fe200078ec0ff */
[----:B------:R-:W-:Y:S01]  /*0210*/  IMAD.SHL.U32 R206, R217, 0x8, RZ ;  /* 0x00000008d9ce7824 */ /* 0x000fe200078e00ff */
[----:B------:R-:W-:Y:S01]  /*0220*/  LOP3.LUT R3, R3, 0xfffffff8, RZ, 0xc0, !PT ;  /* 0xfffffff803037812 */ /* 0x000fe200078ec0ff */
[C---:B------:R-:W-:Y:S01]  /*0230*/  IMAD.SHL.U32 R5, R217.reuse, 0x40, RZ ;  /* 0x00000040d9057824 */ /* 0x040fe200078e00ff */
[----:B------:R-:W-:Y:S01]  /*0240*/  SHF.R.U32.HI R4, RZ, 0x3, R0 ;  /* 0x00000003ff047819 */ /* 0x000fe20000011600 */
[----:B------:R-:W-:Y:S01]  /*0250*/  IMAD R216, R217, 0x20, R229 ;  /* 0x00000020d9d87824 */ /* 0x000fe200078e02e5 */
[----:B------:R-:W-:Y:S01]  /*0260*/  LOP3.LUT R0, R0, 0x38, R206, 0xf8, !PT ;  /* 0x0000003800007812 */ /* 0x000fe200078ef8ce */
[----:B------:R-:W-:Y:S01]  /*0270*/  IMAD.IADD R7, R7, 0x1, -R3 ;  /* 0x0000000107077824 */ /* 0x000fe200078e0a03 */
[----:B------:R-:W-:-:S02]  /*0280*/  SHF.R.S32.HI R6, RZ, 0x1f, R2 ;  /* 0x0000001fff067819 */ /* 0x000fc40000011402 */
[----:B------:R-:W-:Y:S02]  /*0290*/  LOP3.LUT R11, R0, R4, RZ, 0x3c, !PT ;  /* 0x00000004000b7212 */ /* 0x000fe400078e3cff */
[----:B------:R-:W-:Y:S02]  /*02a0*/  LOP3.LUT R0, R5, 0x1c0, RZ, 0xc0, !PT ;  /* 0x000001c005007812 */ /* 0x000fe400078ec0ff */
[----:B------:R-:W-:Y:S02]  /*02b0*/  LEA.HI R187, R6, R2, RZ, 0x3 ;  /* 0x0000000206bb7211 */ /* 0x000fe400078f18ff */
[----:B------:R-:W-:Y:S02]  /*02c0*/  LOP3.LUT R6, R0, 0x8, R8, 0xf8, !PT ;  /* 0x0000000800067812 */ /* 0x000fe400078ef808 */
[----:B------:R-:W-:Y:S02]  /*02d0*/  SHF.R.U32.HI R4, RZ, 0x3, R0 ;  /* 0x00000003ff047819 */ /* 0x000fe40000011600 */
[C---:B------:R-:W-:Y:S01]  /*02e0*/  LOP3.LUT R5, R187.reuse, 0xfffffff8, RZ, 0xc0, !PT ;  /* 0xfffffff8bb057812 */ /* 0x040fe200078ec0ff */
[----:B------:R-:W-:Y:S01]  /*02f0*/  IMAD.SHL.U32 R187, R187, 0x40, RZ ;  /* 0x00000040bbbb7824 */ /* 0x000fe200078e00ff */
[----:B------:R-:W-:-:S02]  /*0300*/  LOP3.LUT R0, R9, 0xffffffe0, RZ, 0xc0, !PT ;  /* 0xffffffe009007812 */ /* 0x000fc400078ec0ff */
[----:B------:R-:W-:Y:S01]  /*0310*/  LOP3.LUT R3, R7, 0x1, RZ, 0xc0, !PT ;  /* 0x0000000107037812 */ /* 0x000fe200078ec0ff */
[----:B------:R-:W-:Y:S01]  /*0320*/  IMAD.IADD R8, R2, 0x1, -R5 ;  /* 0x0000000102087824 */ /* 0x000fe200078e0a05 */
[--C-:B------:R-:W-:Y:S01]  /*0330*/  SHF.R.S32.HI R197, RZ, 0x5, R9.reuse ;  /* 0x00000005ffc57819 */ /* 0x100fe20000011409 */
[----:B------:R-:W-:Y:S01]  /*0340*/  IMAD.IADD R16, R17, 0x1, -R0 ;  /* 0x0000000111107824 */ /* 0x000fe200078e0a00 */
[----:B------:R-:W-:Y:S02]  /*0350*/  SHF.R.S32.HI R2, RZ, 0x1f, R9 ;  /* 0x0000001fff027819 */ /* 0x000fe40000011409 */
[----:B------:R-:W-:Y:S02]  /*0360*/  ISETP.NE.U32.AND P0, PT, R3, 0x1, PT ;  /* 0x000000010300780c */ /* 0x000fe40003f05070 */
[----:B------:R-:W-:Y:S02]  /*0370*/  LOP3.LUT R3, R10, 0xfffffffc, RZ, 0xc0, !PT ;  /* 0xfffffffc0a037812 */ /* 0x000fe400078ec0ff */
[----:B------:R-:W-:Y:S01]  /*0380*/  LEA.HI R0, R2, R197, RZ, 0x3 ;  /* 0x000000c502007211 */ /* 0x000fe200078f18ff */
[----:B------:R-:W-:Y:S01]  /*0390*/  IMAD.SHL.U32 R2, R8, 0x40, RZ ;  /* 0x0000004008027824 */ /* 0x000fe200078e00ff */
[----:B------:R-:W-:-:S02]  /*03a0*/  SHF.R.S32.HI R10, RZ, 0x1f, R16 ;  /* 0x0000001fff0a7819 */ /* 0x000fc40000011410 */
[----:B------:R-:W-:Y:S01]  /*03b0*/  LOP3.LUT R12, R6, R4, RZ, 0x3c, !PT ;  /* 0x00000004060c7212 */ /* 0x000fe200078e3cff */
[----:B------:R-:W-:Y:S01]  /*03c0*/  IMAD.SHL.U32 R6, R184, 0x8, RZ ;  /* 0x00000008b8067824 */ /* 0x000fe200078e00ff */
[----:B------:R-:W-:Y:S01]  /*03d0*/  LOP3.LUT R4, R0, 0xffffff8, RZ, 0xc0, !PT ;  /* 0x0ffffff800047812 */ /* 0x000fe200078ec0ff */
[----:B------:R-:W-:Y:S01]  /*03e0*/  IMAD.IADD R0, R17, 0x1, -R3 ;  /* 0x0000000111007824 */ /* 0x000fe200078e0a03 */
[----:B------:R-:W-:Y:S01]  /*03f0*/  LEA.HI R10, R10, R16, RZ, 0x2 ;  /* 0x000000100a0a7211 */ /* 0x000fe200078f10ff */
[----:B------:R-:W-:Y:S01]  /*0400*/  IMAD R184, R184, 0x200, R12 ;  /* 0x00000200b8b87824 */ /* 0x000fe200078e020c */
[----:B------:R-:W-:Y:S01]  /*0410*/  LOP3.LUT R2, R2, 0x1c0, RZ, 0xc0, !PT ;  /* 0x000001c002027812 */ /* 0x000fe200078ec0ff */
[C---:B------:R-:W-:Y:S01]  /*0420*/  IMAD.IADD R4, R197.reuse, 0x1, -R4 ;  /* 0x00000001c5047824 */ /* 0x040fe200078e0a04 */
[----:B------:R-:W-:Y:S01]  /*0430*/  SHF.R.S32.HI R3, RZ, 0x2, R10 ;  /* 0x00000002ff037819 */ /* 0x000fe2000001140a */
[----:B------:R-:W-:Y:S01]  /*0440*/  IMAD.SHL.U32 R197, R197, 0x400, RZ ;  /* 0x00000400c5c57824 */ /* 0x000fe200078e00ff */
[----:B------:R-:W-:-:S02]  /*0450*/  LOP3.LUT R6, R2, 0x8, R6, 0xf8, !PT ;  /* 0x0000000802067812 */ /* 0x000fc400078ef806 */
[----:B------:R-:W-:Y:S01]  /*0460*/  SHF.R.U32.HI R5, RZ, 0x3, R2 ;  /* 0x00000003ff057819 */ /* 0x000fe20000011602 */
[----:B------:R-:W-:Y:S01]  /*0470*/  IMAD R15, R4, 0x10, R3 ;  /* 0x00000010040f7824 */ /* 0x000fe200078e0203 */
[----:B------:R-:W-:Y:S01]  /*0480*/  LEA.HI R2, R0, R0, RZ, 0x1 ;  /* 0x0000000000027211 */ /* 0x000fe200078f08ff */
[----:B------:R-:W-:Y:S01]  /*0490*/  IMAD.SHL.U32 R3, R7, 0x40, RZ ;  /* 0x0000004007037824 */ /* 0x000fe200078e00ff */
[----:B------:R-:W-:Y:S02]  /*04a0*/  LOP3.LUT R5, R6, R5, RZ, 0x3c, !PT ;  /* 0x0000000506057212 */ /* 0x000fe400078e3cff */
[----:B------:R-:W-:Y:S01]  /*04b0*/  LOP3.LUT R2, R2, 0x1ffffffe, RZ, 0xc0, !PT ;  /* 0x1ffffffe02027812 */ /* 0x000fe200078ec0ff */
[----:B------:R-:W-:Y:S01]  /*04c0*/  STL [R1+0x28], R15 ;  /* 0x0000280f01007387 */ /* 0x000fe20000100800 */
[----:B------:R-:W-:Y:S02]  /*04d0*/  LOP3.LUT R3, R3, 0x1c0, RZ, 0xc0, !PT ;  /* 0x000001c003037812 */ /* 0x000fe400078ec0ff */
[----:B------:R-:W-:Y:S01]  /*04e0*/  LOP3.LUT R187, R187, 0xfffffe00, RZ, 0xc0, !PT ;  /* 0xfffffe00bbbb7812 */ /* 0x000fe200078ec0ff */
[C---:B------:R-:W-:Y:S01]  /*04f0*/  IMAD.IADD R6, R0.reuse, 0x1, -R2 ;  /* 0x0000000100067824 */ /* 0x040fe200078e0a02 */
[----:B------:R-:W-:Y:S01]  /*0500*/  R2P PR, R7, 0x6 ;  /* 0x0000000607007804 */ /* 0x000fe20000000000 */
[----:B------:R-:W-:Y:S01]  /*0510*/  IMAD R2, R0, 0x2, R197 ;  /* 0x0000000200027824 */ /* 0x000fe200078e02c5 */
[----:B------:R-:W-:Y:S01]  /*0520*/  LEA.HI R0, R3, R3, RZ, 0x1d ;  /* 0x0000000303007211 */ /* 0x000fe200078fe8ff */
[----:B------:R-:W-:Y:S01]  /*0530*/  STL [R1], R14 ;  /* 0x0000000e01007387 */ /* 0x000fe20000100800 */
[----:B------:R-:W-:Y:S01]  /*0540*/  IADD3 R207, R206, 0x40, RZ ;  /* 0x00000040cecf7810 */ /* 0x000fe20007ffe0ff */
[----:B------:R-:W-:Y:S01]  /*0550*/  IMAD R232, R6, 0x8, R15 ;  /* 0x0000000806e87824 */ /* 0x000fe200078e020f */
[----:B------:R-:W-:Y:S01]  /*0560*/  IADD3 R197, R5, R187, R197 ;  /* 0x000000bb05c57210 */ /* 0x000fe20007ffe0c5 */
[----:B------:R-:W-:Y:S01]  /*0570*/  IMAD.IADD R4, R2, 0x1, R0 ;  /* 0x0000000102047824 */ /* 0x000fe200078e0200 */
[----:B------:R-:W-:-:S02]  /*0580*/  LEA.HI R0, R13, R17, RZ, 0x7 ;  /* 0x000000110d007211 */ /* 0x000fc400078f38ff */
[----:B------:R-:W-:Y:S02]  /*0590*/  LOP3.LUT R187, R5, R187, RZ, 0xfc, !PT ;  /* 0x000000bb05bb7212 */ /* 0x000fe400078efcff */
[----:B------:R-:W-:Y:S02]  /*05a0*/  SHF.R.S32.HI R0, RZ, 0x7, R0 ;  /* 0x00000007ff007819 */ /* 0x000fe40000011400 */
[----:B------:R-:W-:Y:S02]  /*05b0*/  LOP3.LUT R0, R10, 0x7ffffffc, RZ, 0xc0, !PT ;  /* 0x7ffffffc0a007812 */ /* 0x000fe400078ec0ff */
[----:B------:R-:W-:Y:S02]  /*05c0*/  SHF.R.S32.HI R2, RZ, 0x1f, R206 ;  /* 0x0000001fff027819 */ /* 0x000fe400000114ce */
[----:B------:R-:W-:Y:S01]  /*05d0*/  SHF.R.S32.HI R5, RZ, 0x1f, R207 ;  /* 0x0000001fff057819 */ /* 0x000fe200000114cf */
[----:B------:R-:W-:Y:S01]  /*05e0*/  IMAD.IADD R2, R16, 0x1, -R0 ;  /* 0x0000000110027824 */ /* 0x000fe200078e0a00 */
[----:B------:R-:W-:-:S02]  /*05f0*/  IADD3 R208, R206, 0x80, RZ ;  /* 0x00000080ced07810 */ /* 0x000fc40007ffe0ff */
[----:B------:R-:W-:Y:S01]  /*0600*/  SEL R0, R188, 0xffffffe0, !P1 ;  /* 0xffffffe0bc007807 */ /* 0x000fe20004800000 */
[----:B------:R-:W-:Y:S01]  /*0610*/  IMAD.SHL.U32 R233, R2, 0x2, RZ ;  /* 0x0000000202e97824 */ /* 0x000fe200078e00ff */
[----:B------:R-:W-:Y:S02]  /*0620*/  LEA R5, R4, 0x80, 0x1 ;  /* 0x0000008004057811 */ /* 0x000fe400078e08ff */
[----:B------:R-:W-:Y:S02]  /*0630*/  SHF.R.S32.HI R3, RZ, 0x1f, R208 ;  /* 0x0000001fff037819 */ /* 0x000fe400000114d0 */
[----:B------:R-:W-:Y:S01]  /*0640*/  SEL R3, R189, 0xffffffc0, !P2 ;  /* 0xffffffc0bd037807 */ /* 0x000fe20005000000 */
[C---:B------:R-:W-:Y:S01]  /*0650*/  IMAD.IADD R4, R5.reuse, 0x1, R0 ;  /* 0x0000000105047824 */ /* 0x040fe200078e0200 */
[----:B------:R-:W-:Y:S01]  /*0660*/  STL [R1+0x4], R5 ;  /* 0x0000040501007387 */ /* 0x000fe20000100800 */
[C---:B------:R-:W-:Y:S02]  /*0670*/  IADD3 R2, R5.reuse, -0x10, RZ ;  /* 0xfffffff005027810 */ /* 0x040fe40007ffe0ff */
[C---:B------:R-:W-:Y:S01]  /*0680*/  IMAD.IADD R6, R5.reuse, 0x1, R3 ;  /* 0x0000000105067824 */ /* 0x040fe200078e0203 */
[----:B------:R1:W-:Y:S01]  /*0690*/  STL [R1+0x10], R4 ;  /* 0x0000100401007387 */ /* 0x0003e20000100800 */
[----:B------:R-:W-:-:S02]  /*06a0*/  @P0 IADD3 R2, R5, 0x10, RZ ;  /* 0x0000001005020810 */ /* 0x000fc40007ffe0ff */
[----:B------:R-:W-:Y:S01]  /*06b0*/  LEA.HI R9, R13, R17, RZ, 0x6 ;  /* 0x000000110d097211 */ /* 0x000fe200078f30ff */
[----:B------:R-:W-:Y:S01]  /*06c0*/  STL [R1+0x20], R6 ;  /* 0x0000200601007387 */ /* 0x000fe20000100800 */
[----:B------:R-:W-:Y:S01]  /*06d0*/  LOP3.LUT P4, RZ, R8, 0x2, RZ, 0xc0, !PT ;  /* 0x0000000208ff7812 */ /* 0x000fe2000788c0ff */
[----:B------:R-:W-:Y:S01]  /*06e0*/  IMAD.IADD R0, R0, 0x1, R2 ;  /* 0x0000000100007824 */ /* 0x000fe200078e0202 */
[----:B------:R-:W-:Y:S01]  /*06f0*/  LOP3.LUT P3, RZ, R8, 0x4, RZ, 0xc0, !PT ;  /* 0x0000000408ff7812 */ /* 0x000fe2000786c0ff */
[----:B------:R-:W-:Y:S01]  /*0700*/  IMAD.SHL.U32 R9, R9, 0x8, RZ ;  /* 0x0000000809097824 */ /* 0x000fe200078e00ff */
[----:B------:R-:W-:Y:S02]  /*0710*/  SEL R188, R188, 0xffffffe0, !P4 ;  /* 0xffffffe0bcbc7807 */ /* 0x000fe40006000000 */
[----:B------:R-:W-:Y:S02]  /*0720*/  LEA R197, R197, 0xc100, 0x1 ;  /* 0x0000c100c5c57811 */ /* 0x000fe400078e08ff */
[----:B------:R-:W-:-:S02]  /*0730*/  LEA R187, R187, 0x100, 0x1 ;  /* 0x00000100bbbb7811 */ /* 0x000fc400078e08ff */
[----:B------:R-:W-:Y:S01]  /*0740*/  SEL R189, R189, 0xffffffc0, !P3 ;  /* 0xffffffc0bdbd7807 */ /* 0x000fe20005800000 */
[----:B------:R-:W-:Y:S01]  /*0750*/  IMAD.IADD R198, R197, 0x1, R188 ;  /* 0x00000001c5c67824 */ /* 0x000fe200078e02bc */
[----:B------:R-:W-:Y:S01]  /*0760*/  LOP3.LUT R9, R11, 0x7ffffe00, R9, 0xf8, !PT ;  /* 0x7ffffe000b097812 */ /* 0x000fe200078ef809 */
[----:B------:R-:W-:Y:S01]  /*0770*/  IMAD.IADD R188, R188, 0x1, R187 ;  /* 0x00000001bcbc7824 */ /* 0x000fe200078e02bb */
[----:B------:R-:W-:Y:S01]  /*0780*/  LEA R184, R184, 0x6100, 0x1 ;  /* 0x00006100b8b87811 */ /* 0x000fe200078e08ff */
[----:B------:R-:W-:Y:S02]  /*0790*/  IMAD.IADD R200, R197, 0x1, R189 ;  /* 0x00000001c5c87824 */ /* 0x000fe400078e02bd */
[----:B------:R-:W-:Y:S02]  /*07a0*/  IMAD.IADD R190, R189, 0x1, R187 ;  /* 0x00000001bdbe7824 */ /* 0x000fe400078e02bb */
[----:B------:R-:W-:Y:S02]  /*07b0*/  IMAD.IADD R199, R198, 0x1, R189 ;  /* 0x00000001c6c77824 */ /* 0x000fe400078e02bd */
[----:B-1----:R-:W-:-:S02]  /*07c0*/  IMAD.IADD R4, R4, 0x1, R3 ;  /* 0x0000000104047824 */ /* 0x002fc400078e0203 */
[----:B------:R-:W-:Y:S02]  /*07d0*/  IMAD.SHL.U32 R203, R9, 0x2, RZ ;  /* 0x0000000209cb7824 */ /* 0x000fe400078e00ff */
[----:B------:R-:W-:Y:S01]  /*07e0*/  IMAD.IADD R189, R189, 0x1, R188 ;  /* 0x00000001bdbd7824 */ /* 0x000fe200078e02bc */
[----:B------:R-:W-:Y:S04]  /*07f0*/  STL [R1+0x1c], R4 ;  /* 0x00001c0401007387 */ /* 0x000fe80000100800 */
[----:B------:R1:W-:Y:S02]  /*0800*/  STL [R1+0x8], R2 ;  /* 0x0000080201007387 */ /* 0x0003e40000100800 */
[----:B-1----:R-:W-:-:S05]  /*0810*/  IMAD.IADD R2, R3, 0x1, R2 ;  /* 0x0000000103027824 */ /* 0x002fca00078e0202 */
[----:B------:R-:W-:Y:S04]  /*0820*/  STL [R1+0x18], R2 ;  /* 0x0000180201007387 */ /* 0x000fe80000100800 */
[----:B------:R1:W-:Y:S02]  /*0830*/  STL [R1+0xc], R0 ;  /* 0x00000c0001007387 */ /* 0x0003e40000100800 */
[----:B-1----:R-:W-:-:S05]  /*0840*/  IMAD.IADD R0, R0, 0x1, R3 ;  /* 0x0000000100007824 */ /* 0x002fca00078e0203 */
[----:B------:R1:W-:Y:S02]  /*0850*/  STL [R1+0x14], R0 ;  /* 0x0000140001007387 */ /* 0x0003e40000100800 */
.L_x_652:
[----:B------:R-:W2:Y:S01]  /*0860*/  LDL R4, [R1] ;  /* 0x0000000001047983 */ /* 0x000ea20000100800 */
[----:B-1----:R-:W-:Y:S01]  /*0870*/  IMAD.MOV.U32 R0, RZ, RZ, c[0x0][0x560] ;  /* 0x00015800ff007624 */ /* 0x002fe200078e00ff */
[----:B------:R-:W-:Y:S01]  /*0880*/  YIELD ;  /* 0x0000000000007946 */ /* 0x000fe20003800000 */
[----:B------:R-:W-:Y:S03]  /*0890*/  BSSY B0, `(.L_x_579) ;  /* 0x0000016000007945 */ /* 0x000fe60003800000 */
[----:B------:R-:W-:-:S13]  /*08a0*/  ISETP.NE.AND P0, PT, R0, 0x1, PT ;  /* 0x000000010000780c */ /* 0x000fda0003f05270 */
[----:B--2---:R-:W-:Y:S01]  /*08b0*/  @P0 IMAD.HI.U32 R0, R4, c[0x0][0x564], RZ ;  /* 0x0001590004000a27 */ /* 0x004fe200078e00ff */
[----:B------:R-:W-:-:S04]  /*08c0*/  MOV R3, R4 ;  /* 0x0000000400037202 */ /* 0x000fc80000000f00 */
[----:B------:R-:W-:-:S04]  /*08d0*/  @P0 SHF.R.U32.HI R3, RZ, c[0x0][0x568], R0 ;  /* 0x00015a00ff030a19 */ /* 0x000fc80000011600 */
[----:B------:R-:W-:Y:S01]  /*08e0*/  ISETP.GE.AND P0, PT, R3, c[0x0][0x578], PT ;  /* 0x00015e0003007a0c */ /* 0x000fe20003f06270 */
[----:B------:R-:W-:-:S04]  /*08f0*/  IMAD.MOV R2, RZ, RZ, -R3 ;  /* 0x000000ffff027224 */ /* 0x000fc800078e0a03 */
[----:B------:R-:W-:-:S08]  /*0900*/  IMAD R2, R2, c[0x0][0x560], R4 ;  /* 0x0001580002027a24 */ /* 0x000fd000078e0204 */
[----:B------:R-:W-:Y:S05]  /*0910*/  @!P0 BRA `(.L_x_580) ;  /* 0x0000007000008947 */ /* 0x000fea0003800000 */
[----:B------:R-:W-:-:S04]  /*0920*/  MOV R0, c[0x0][0x56c] ;  /* 0x00015b0000007a02 */ /* 0x000fc80000000f00 */
[----:B------:R-:W-:Y:S02]  /*0930*/  ISETP.NE.AND P0, PT, R0, 0x1, PT ;  /* 0x000000010000780c */ /* 0x000fe40003f05270 */
[----:B------:R-:W-:-:S11]  /*0940*/  MOV R0, R2 ;  /* 0x0000000200007202 */ /* 0x000fd60000000f00 */
[----:B------:R-:W-:-:S05]  /*0950*/  @P0 IMAD.HI.U32 R4, R2, c[0x0][0x570], RZ ;  /* 0x00015c0002040a27 */ /* 0x000fca00078e00ff */
[----:B------:R-:W-:-:S05]  /*0960*/  @P0 SHF.R.U32.HI R0, RZ, c[0x0][0x574], R4 ;  /* 0x00015d00ff000a19 */ /* 0x000fca0000011604 */
[----:B------:R-:W-:Y:S01]  /*0970*/  IMAD R4, R0, c[0x0][0x56c], RZ ;  /* 0x00015b0000047a24 */ /* 0x000fe200078e02ff */
[----:B------:R-:W-:Y:S05]  /*0980*/  BRA `(.L_x_581) ;  /* 0x0000006000007947 */ /* 0x000fea0003800000 */
.L_x_580:
[----:B------:R-:W-:-:S04]  /*0990*/  MOV R0, c[0x0][0x554] ;  /* 0x0001550000007a02 */ /* 0x000fc80000000f00 */
[----:B------:R-:W-:Y:S02]  /*09a0*/  ISETP.NE.AND P0, PT, R0, 0x1, PT ;  /* 0x000000010000780c */ /* 0x000fe40003f05270 */
[----:B------:R-:W-:-:S11]  /*09b0*/  MOV R0, R2 ;  /* 0x0000000200007202 */ /* 0x000fd60000000f00 */
[----:B------:R-:W-:-:S05]  /*09c0*/  @P0 IMAD.HI.U32 R4, R2, c[0x0][0x558], RZ ;  /* 0x0001560002040a27 */ /* 0x000fca00078e00ff */
[----:B------:R-:W-:-:S05]  /*09d0*/  @P0 SHF.R.U32.HI R0, RZ, c[0x0][0x55c], R4 ;  /* 0x00015700ff000a19 */ /* 0x000fca0000011604 */
[----:B------:R-:W-:Y:S02]  /*09e0*/  IMAD R4, R0, c[0x0][0x554], RZ ;  /* 0x0001550000047a24 */ /* 0x000fe400078e02ff */
.L_x_581:
[----:B------:R-:W-:Y:S05]  /*09f0*/  BSYNC B0 ;  /* 0x0000000000007941 */ /* 0x000fea0003800000 */
.L_x_579:
[----:B------:R-:W-:Y:S01]  /*0a00*/  IMAD.MOV.U32 R5, RZ, RZ, c[0x0][0x548] ;  /* 0x00015200ff057624 */ /* 0x000fe200078e00ff */
[----:B------:R-:W-:Y:S01]  /*0a10*/  ISETP.NE.U32.AND P0, PT, RZ, c[0x0][0x370], PT ;  /* 0x0000dc00ff007a0c */ /* 0x000fe20003f05070 */
[----:B------:R-:W-:Y:S02]  /*0a20*/  IMAD.IADD R4, R2, 0x1, -R4 ;  /* 0x0000000102047824 */ /* 0x000fe400078e0a04 */
[----:B------:R-:W-:Y:S01]  /*0a30*/  IMAD.MOV.U32 R220, RZ, RZ, RZ ;  /* 0x000000ffffdc7224 */ /* 0x000fe200078e00ff */
[----:B------:R-:W-:Y:S01]  /*0a40*/  ISETP.NE.AND P1, PT, R5, 0x1, PT ;  /* 0x000000010500780c */ /* 0x000fe20003f25270 */
[----:B------:R-:W-:Y:S01]  /*0a50*/  IMAD R5, R3, c[0x0][0x554], R4 ;  /* 0x0001550003057a24 */ /* 0x000fe200078e0204 */
[----:B------:R-:W-:-:S04]  /*0a60*/  ISETP.NE.AND.EX P0, PT, RZ, c[0x0][0x374], PT, P0 ;  /* 0x0000dd00ff007a0c */ /* 0x000fc80003f05300 */
[----:B------:R-:W-:-:S07]  /*0a70*/  MOV R230, R5 ;  /* 0x0000000500e67202 */ /* 0x000fce0000000f00 */
[----:B------:R-:W-:-:S04]  /*0a80*/  @P1 IMAD.HI.U32 R2, R5, c[0x0][0x54c], RZ ;  /* 0x0001530005021a27 */ /* 0x000fc800078e00ff */
[----:B------:R-:W-:Y:S01]  /*0a90*/  @P0 IMAD.MOV.U32 R3, RZ, RZ, 0x4 ;  /* 0x00000004ff030424 */ /* 0x000fe200078e00ff */
[----:B------:R-:W-:-:S05]  /*0aa0*/  @P1 SHF.R.U32.HI R230, RZ, c[0x0][0x550], R2 ;  /* 0x00015400ffe61a19 */ /* 0x000fca0000011602 */
[----:B------:R-:W-:Y:S01]  /*0ab0*/  @P0 IMAD.WIDE R2, R230, R3, c[0x0][0x370] ;  /* 0x0000dc00e6020625 */ /* 0x000fe200078e0203 */
[----:B------:R-:W-:-:S04]  /*0ac0*/  LOP3.LUT R0, R0, 0x1ffffff, RZ, 0x3c, !PT ;  /* 0x01ffffff00007812 */ /* 0x000fc800078e3cff */
[----:B------:R1:W5:Y:S01]  /*0ad0*/  @P0 LDG.E R220, [R2.64] ;  /* 0x0000000602dc0981 */ /* 0x000362000c1e1900 */
[----:B------:R-:W-:Y:S01]  /*0ae0*/  IADD3 R0, R0, c[0x0][0x53c], RZ ;  /* 0x00014f0000007a10 */ /* 0x000fe20007ffe0ff */
[----:B------:R-:W-:Y:S01]  /*0af0*/  IMAD.MOV.U32 R4, RZ, RZ, 0x40 ;  /* 0x00000040ff047424 */ /* 0x000fe200078e00ff */
[----:B------:R-:W-:Y:S01]  /*0b00*/  CS2R R98, SRZ ;  /* 0x0000000000627805 */ /* 0x000fe2000001ff00 */
[----:B------:R-:W-:Y:S01]  /*0b10*/  CS2R R96, SRZ ;  /* 0x0000000000607805 */ /* 0x000fe2000001ff00 */
[----:B------:R-:W-:Y:S01]  /*0b20*/  CS2R R94, SRZ ;  /* 0x00000000005e7805 */ /* 0x000fe2000001ff00 */
[----:B------:R-:W-:Y:S01]  /*0b30*/  IMAD.SHL.U32 R228, R0, 0x80, RZ ;  /* 0x0000008000e47824 */ /* 0x000fe200078e00ff */
[----:B------:R-:W-:Y:S01]  /*0b40*/  IADD3 R4, R4, -c[0x0][0x168], RZ ;  /* 0x80005a0004047a10 */ /* 0x000fe20007ffe0ff */
[----:B------:R-:W-:Y:S01]  /*0b50*/  CS2R R92, SRZ ;  /* 0x00000000005c7805 */ /* 0x000fe2000001ff00 */
[----:B------:R-:W-:Y:S01]  /*0b60*/  MOV R90, RZ ;  /* 0x000000ff005a7202 */ /* 0x000fe20000000f00 */
[----:B------:R-:W-:Y:S01]  /*0b70*/  CS2R R88, SRZ ;  /* 0x0000000000587805 */ /* 0x000fe2000001ff00 */
[----:B------:R-:W-:Y:S01]  /*0b80*/  IADD3 R0, R228, 0x7f, RZ ;  /* 0x0000007fe4007810 */ /* 0x000fe20007ffe0ff */
[----:B------:R-:W-:Y:S01]  /*0b90*/  IMAD.MOV.U32 R86, RZ, RZ, RZ ;  /* 0x000000ffff567224 */ /* 0x000fe200078e00ff */
[----:B------:R-:W-:Y:S01]  /*0ba0*/  CS2R R84, SRZ ;  /* 0x0000000000547805 */ /* 0x000fe2000001ff00 */
[----:B------:R-:W-:Y:S01]  /*0bb0*/  IMAD.MOV.U32 R9, RZ, RZ, RZ ;  /* 0x000000ffff097224 */ /* 0x000fe200078e00ff */
[----:B------:R-:W-:Y:S01]  /*0bc0*/  MOV R82, RZ ;  /* 0x000000ff00527202 */ /* 0x000fe20000000f00 */
[----:B------:R-:W-:Y:S01]  /*0bd0*/  CS2R R80, SRZ ;  /* 0x0000000000507805 */ /* 0x000fe2000001ff00 */
        /* <DEDUP_REMOVED lines=8> */
[----:B-1----:R-:W-:Y:S01]  /*0c60*/  MOV R2, c[0x0][0x2c4] ;  /* 0x0000b10000027a02 */ /* 0x002fe20000000f00 */
[----:B------:R-:W-:Y:S01]  /*0c70*/  IMAD.MOV.U32 R70, RZ, RZ, RZ ;  /* 0x000000ffff467224 */ /* 0x000fe200078e00ff */
[----:B------:R-:W-:Y:S01]  /*0c80*/  MOV R68, RZ ;  /* 0x000000ff00447202 */ /* 0x000fe20000000f00 */
[----:B------:R-:W-:Y:S01]  /*0c90*/  IMAD.MOV.U32 R66, RZ, RZ, RZ ;  /* 0x000000ffff427224 */ /* 0x000fe200078e00ff */
[----:B------:R-:W-:Y:S01]  /*0ca0*/  ISETP.NE.AND P4, PT, R2, 0x1, PT ;  /* 0x000000010200780c */ /* 0x000fe20003f85270 */
[----:B------:R-:W-:Y:S01]  /*0cb0*/  CS2R R18, SRZ ;  /* 0x0000000000127805 */ /* 0x000fe2000001ff00 */
[----:B------:R-:W-:Y:S01]  /*0cc0*/  MOV R2, c[0x0][0x2ac] ;  /* 0x0000ab0000027a02 */ /* 0x000fe20000000f00 */
[----:B------:R-:W-:Y:S01]  /*0cd0*/  IMAD.MOV.U32 R64, RZ, RZ, RZ ;  /* 0x000000ffff407224 */ /* 0x000fe200078e00ff */
[----:B------:R-:W-:Y:S01]  /*0ce0*/  MOV R62, RZ ;  /* 0x000000ff003e7202 */ /* 0x000fe20000000f00 */
[----:B------:R-:W-:Y:S01]  /*0cf0*/  CS2R R20, SRZ ;  /* 0x0000000000147805 */ /* 0x000fe2000001ff00 */
[----:B------:R-:W-:Y:S01]  /*0d00*/  IMAD.MOV.U32 R60, RZ, RZ, RZ ;  /* 0x000000ffff3c7224 */ /* 0x000fe200078e00ff */
[----:B------:R-:W-:Y:S01]  /*0d10*/  CS2R R22, SRZ ;  /* 0x0000000000167805 */ /* 0x000fe2000001ff00 */
[C---:B------:R-:W-:Y:S01]  /*0d20*/  IMAD R6, R2.reuse, c[0x0][0x1d0], RZ ;  /* 0x0000740002067a24 */ /* 0x040fe200078e02ff */
[----:B------:R-:W-:Y:S01]  /*0d30*/  MOV R56, RZ ;  /* 0x000000ff00387202 */ /* 0x000fe20000000f00 */
[----:B------:R-:W-:Y:S01]  /*0d40*/  IMAD R2, R2, c[0x0][0x1d0], R4 ;  /* 0x0000740002027a24 */ /* 0x000fe200078e0204 */
[----:B------:R-:W-:Y:S01]  /*0d50*/  CS2R R24, SRZ ;  /* 0x0000000000187805 */ /* 0x000fe2000001ff00 */
[----:B------:R-:W-:Y:S01]  /*0d60*/  IMAD.MOV.U32 R58, RZ, RZ, RZ ;  /* 0x000000ffff3a7224 */ /* 0x000fe200078e00ff */
[----:B------:R-:W-:Y:S01]  /*0d70*/  MOV R50, RZ ;  /* 0x000000ff00327202 */ /* 0x000fe20000000f00 */
[----:B------:R-:W-:Y:S01]  /*0d80*/  @P4 IMAD.HI.U32 R3, R0, c[0x0][0x2c8], RZ ;  /* 0x0000b20000034a27 */ /* 0x000fe200078e00ff */
[----:B------:R-:W-:Y:S01]  /*0d90*/  CS2R R26, SRZ ;  /* 0x00000000001a7805 */ /* 0x000fe2000001ff00 */
[----:B------:R-:W-:Y:S01]  /*0da0*/  CS2R R132, SRZ ;  /* 0x0000000000847805 */ /* 0x000fe2000001ff00 */
[----:B------:R-:W-:Y:S01]  /*0db0*/  CS2R R28, SRZ ;  /* 0x00000000001c7805 */ /* 0x000fe2000001ff00 */
[----:B------:R-:W-:Y:S01]  /*0dc0*/  IMAD.MOV.U32 R54, RZ, RZ, RZ ;  /* 0x000000ffff367224 */ /* 0x000fe200078e00ff */
[----:B------:R-:W-:Y:S01]  /*0dd0*/  @P4 SHF.R.U32.HI R0, RZ, c[0x0][0x2cc], R3 ;  /* 0x0000b300ff004a19 */ /* 0x000fe20000011603 */
[----:B------:R-:W-:Y:S01]  /*0de0*/  IMAD.MOV.U32 R52, RZ, RZ, RZ ;  /* 0x000000ffff347224 */ /* 0x000fe200078e00ff */
[----:B------:R-:W-:Y:S01]  /*0df0*/  IADD3 R3, R6, 0x3f, RZ ;  /* 0x0000003f06037810 */ /* 0x000fe20007ffe0ff */
[----:B------:R-:W-:Y:S01]  /*0e00*/  CS2R R102, SRZ ;  /* 0x0000000000667805 */ /* 0x000fe2000001ff00 */
[----:B------:R-:W-:Y:S01]  /*0e10*/  CS2R R6, SRZ ;  /* 0x0000000000067805 */ /* 0x000fe2000001ff00 */
[----:B------:R-:W-:Y:S01]  /*0e20*/  IMAD.IADD R0, R2, 0x1, R0 ;  /* 0x0000000102007824 */ /* 0x000fe200078e0200 */
[----:B------:R-:W-:Y:S01]  /*0e30*/  SHF.R.S32.HI R2, RZ, 0x1f, R3 ;  /* 0x0000001fff027819 */ /* 0x000fe20000011403 */
[----:B------:R-:W-:Y:S01]  /*0e40*/  CS2R R30, SRZ ;  /* 0x00000000001e7805 */ /* 0x000fe2000001ff00 */
[----:B------:R-:W-:Y:S01]  /*0e50*/  CS2R R32, SRZ ;  /* 0x0000000000207805 */ /* 0x000fe2000001ff00 */
[----:B------:R-:W-:Y:S01]  /*0e60*/  IMAD.MOV.U32 R101, RZ, RZ, RZ ;  /* 0x000000ffff657224 */ /* 0x000fe200078e00ff */
[----:B------:R-:W-:Y:S01]  /*0e70*/  SHF.R.S32.HI R4, RZ, 0x1f, R0 ;  /* 0x0000001fff047819 */ /* 0x000fe20000011400 */
[----:B------:R-:W-:Y:S01]  /*0e80*/  IMAD.MOV.U32 R134, RZ, RZ, RZ ;  /* 0x000000ffff867224 */ /* 0x000fe200078e00ff */
[----:B------:R-:W-:Y:S01]  /*0e90*/  LEA.HI R2, R2, R3, RZ, 0x6 ;  /* 0x0000000302027211 */ /* 0x000fe200078f30ff */
[----:B------:R-:W-:Y:S01]  /*0ea0*/  IMAD.MOV R3, RZ, RZ, -R230 ;  /* 0x000000ffff037224 */ /* 0x000fe200078e0ae6 */
[----:B------:R-:W-:Y:S01]  /*0eb0*/  LEA.HI R4, R4, R0, RZ, 0x6 ;  /* 0x0000000004047211 */ /* 0x000fe200078f30ff */
[----:B------:R-:W-:Y:S01]  /*0ec0*/  CS2R R34, SRZ ;  /* 0x0000000000227805 */ /* 0x000fe2000001ff00 */
[----:B------:R-:W-:Y:S01]  /*0ed0*/  SHF.R.S32.HI R0, RZ, 0x6, R2 ;  /* 0x00000006ff007819 */ /* 0x000fe20000011402 */
[----:B------:R-:W-:Y:S01]  /*0ee0*/  IMAD R231, R3, c[0x0][0x548], R5 ;  /* 0x0001520003e77a24 */ /* 0x000fe200078e0205 */
[----:B------:R-:W-:Y:S01]  /*0ef0*/  SHF.R.S32.HI R2, RZ, 0x6, R4 ;  /* 0x00000006ff027819 */ /* 0x000fe20000011404 */
[----:B------:R-:W-:Y:S01]  /*0f00*/  CS2R R128, SRZ ;  /* 0x0000000000807805 */ /* 0x000fe2000001ff00 */
[----:B------:R-:W-:Y:S01]  /*0f10*/  CS2R R4, SRZ ;  /* 0x0000000000047805 */ /* 0x000fe2000001ff00 */
[----:B------:R-:W-:Y:S01]  /*0f20*/  MOV R130, RZ ;  /* 0x000000ff00827202 */ /* 0x000fe20000000f00 */
[----:B------:R-:W-:Y:S01]  /*0f30*/  IMAD.MOV.U32 R37, RZ, RZ, RZ ;  /* 0x000000ffff257224 */ /* 0x000fe200078e00ff */
[----:B------:R-:W-:Y:S01]  /*0f40*/  IMNMX R213, R0, R2, PT ;  /* 0x0000000200d57217 */ /* 0x000fe20003800200 */
[----:B------:R-:W-:Y:S01]  /*0f50*/  CS2R R124, SRZ ;  /* 0x00000000007c7805 */ /* 0x000fe2000001ff00 */
[----:B------:R-:W-:Y:S01]  /*0f60*/  PRMT R0, RZ, 0x7610, R0 ;  /* 0x00007610ff007816 */ /* 0x000fe20000000000 */
[----:B------:R-:W-:Y:S01]  /*0f70*/  CS2R R122, SRZ ;  /* 0x00000000007a7805 */ /* 0x000fe2000001ff00 */
[----:B------:R-:W-:Y:S01]  /*0f80*/  ISETP.GE.AND P0, PT, R213, 0x1, PT ;  /* 0x00000001d500780c */ /* 0x000fe20003f06270 */
[----:B------:R-:W-:Y:S01]  /*0f90*/  CS2R R120, SRZ ;  /* 0x0000000000787805 */ /* 0x000fe2000001ff00 */
[----:B------:R-:W-:Y:S01]  /*0fa0*/  MOV R126, RZ ;  /* 0x000000ff007e7202 */ /* 0x000fe20000000f00 */
[----:B------:R-:W-:Y:S01]  /*0fb0*/  IMAD.MOV.U32 R41, RZ, RZ, RZ ;  /* 0x000000ffff297224 */ /* 0x000fe200078e00ff */
[----:B------:R-:W-:Y:S01]  /*0fc0*/  MOV R118, RZ ;  /* 0x000000ff00767202 */ /* 0x000fe20000000f00 */
[----:B------:R-:W-:Y:S01]  /*0fd0*/  CS2R R116, SRZ ;  /* 0x0000000000747805 */ /* 0x000fe2000001ff00 */
[----:B------:R-:W-:Y:S01]  /*0fe0*/  CS2R R114, SRZ ;  /* 0x0000000000727805 */ /* 0x000fe2000001ff00 */
[----:B------:R-:W-:Y:S01]  /*0ff0*/  CS2R R112, SRZ ;  /* 0x0000000000707805 */ /* 0x000fe2000001ff00 */
[----:B------:R-:W-:Y:S01]  /*1000*/  IMAD.MOV.U32 R45, RZ, RZ, RZ ;  /* 0x000000ffff2d7224 */ /* 0x000fe200078e00ff */
[----:B------:R-:W-:Y:S01]  /*1010*/  MOV R110, RZ ;  /* 0x000000ff006e7202 */ /* 0x000fe20000000f00 */
[----:B------:R-:W-:Y:S01]  /*1020*/  CS2R R108, SRZ ;  /* 0x00000000006c7805 */ /* 0x000fe2000001ff00 */
[----:B------:R-:W-:Y:S01]  /*1030*/  CS2R R106, SRZ ;  /* 0x00000000006a7805 */ /* 0x000fe2000001ff00 */
[----:B------:R-:W-:Y:S01]  /*1040*/  CS2R R104, SRZ ;  /* 0x0000000000687805 */ /* 0x000fe2000001ff00 */
[----:B------:R-:W-:Y:S01]  /*1050*/  IMAD.MOV.U32 R49, RZ, RZ, RZ ;  /* 0x000000ffff317224 */ /* 0x000fe200078e00ff */
[----:B------:R-:W-:Y:S01]  /*1060*/  MOV R136, RZ ;  /* 0x000000ff00887202 */ /* 0x000fe20000000f00 */
[----:B------:R-:W-:Y:S05]  /*1070*/  @!P0 BRA `(.L_x_582) ;  /* 0x0000ac6000008947 */ /* 0x000fea0003800000 */
[----:B------:R-:W-:-:S04]  /*1080*/  ISETP.NE.U32.AND P1, PT, RZ, c[0x0][0x340], PT ;  /* 0x0000d000ff007a0c */ /* 0x000fc80003f25070 */
[----:B------:R-:W-:-:S13]  /*1090*/  ISETP.NE.AND.EX P1, PT, RZ, c[0x0][0x344], PT, P1 ;  /* 0x0000d100ff007a0c */ /* 0x000fda0003f25310 */
[----:B------:R-:W-:-:S05]  /*10a0*/  @P1 MOV R2, 0x4 ;  /* 0x0000000400021802 */ /* 0x000fca0000000f00 */
[----:B------:R-:W-:-:S05]  /*10b0*/  @P1 IMAD.WIDE R2, R230, R2, c[0x0][0x340] ;  /* 0x0000d000e6021625 */ /* 0x000fca00078e0202 */
[----:B------:R1:W5:Y:S01]  /*10c0*/  @P1 LDG.E R12, [R2.64] ;  /* 0x00000006020c1981 */ /* 0x000362000c1e1900 */
[----:B------:R-:W-:Y:S02]  /*10d0*/  SHF.R.S32.HI R14, RZ, 0x1f, R231 ;  /* 0x0000001fff0e7819 */ /* 0x000fe400000114e7 */
[----:B------:R-:W-:Y:S02]  /*10e0*/  IADD3 R4, R216, R228, RZ ;  /* 0x000000e4d8047210 */ /* 0x000fe40007ffe0ff */
[----:B------:R-:W-:Y:S01]  /*10f0*/  SHF.R.S32.HI R6, RZ, 0x1f, R230 ;  /* 0x0000001fff067819 */ /* 0x000fe200000114e6 */
[----:B------:R-:W-:Y:S01]  /*1100*/  IMAD R0, R14, c[0x0][0x1b8], RZ ;  /* 0x00006e000e007a24 */ /* 0x000fe200078e02ff */
[----:B------:R-:W-:Y:S01]  /*1110*/  ISETP.GE.AND P6, PT, R206, c[0x0][0x198], PT ;  /* 0x00006600ce007a0c */ /* 0x000fe20003fc6270 */
[----:B------:R-:W-:Y:S01]  /*1120*/  @P4 IMAD.HI.U32 R7, R4, c[0x0][0x2c8], RZ ;  /* 0x0000b20004074a27 */ /* 0x000fe200078e00ff */
[----:B------:R-:W-:Y:S02]  /*1130*/  ISETP.GE.AND P5, PT, R207, c[0x0][0x198], PT ;  /* 0x00006600cf007a0c */ /* 0x000fe40003fa6270 */
[----:B------:R-:W-:Y:S01]  /*1140*/  ISETP.GE.AND P3, PT, R208, c[0x0][0x198], PT ;  /* 0x00006600d0007a0c */ /* 0x000fe20003f66270 */
[----:B------:R-:W-:-:S02]  /*1150*/  IMAD R5, R231, c[0x0][0x1bc], R0 ;  /* 0x00006f00e7057a24 */ /* 0x000fc400078e0200 */
[----:B------:R-:W-:Y:S01]  /*1160*/  IMAD.MOV.U32 R0, RZ, RZ, R4 ;  /* 0x000000ffff007224 */ /* 0x000fe200078e0004 */
[----:B------:R-:W-:-:S05]  /*1170*/  @P4 SHF.R.U32.HI R0, RZ, c[0x0][0x2cc], R7 ;  /* 0x0000b300ff004a19 */ /* 0x000fca0000011607 */
[----:B------:R-:W-:-:S04]  /*1180*/  IMAD.MOV R7, RZ, RZ, -R0 ;  /* 0x000000ffff077224 */ /* 0x000fc800078e0a00 */
[----:B------:R-:W-:Y:S02]  /*1190*/  IMAD R4, R7, c[0x0][0x2c4], R4 ;  /* 0x0000b10007047a24 */ /* 0x000fe400078e0204 */
[----:B-1----:R-:W-:-:S05]  /*11a0*/  IMAD.WIDE.U32 R2, R231, c[0x0][0x1b8], RZ ;  /* 0x00006e00e7027a25 */ /* 0x002fca00078e00ff */
[----:B------:R-:W-:Y:S01]  /*11b0*/  IADD3 R3, R3, R5, RZ ;  /* 0x0000000503037210 */ /* 0x000fe20007ffe0ff */
[----:B------:R-:W-:Y:S01]  /*11c0*/  IMAD R5, R6, c[0x0][0x1c0], RZ ;  /* 0x0000700006057a24 */ /* 0x000fe200078e02ff */
[----:B------:R-:W-:-:S03]  /*11d0*/  SHF.R.S32.HI R6, RZ, 0x1f, R0 ;  /* 0x0000001fff067819 */ /* 0x000fc60000011400 */
[C---:B------:R-:W-:Y:S02]  /*11e0*/  IMAD R5, R230.reuse, c[0x0][0x1c4], R5 ;  /* 0x00007100e6057a24 */ /* 0x040fe400078e0205 */
[----:B------:R-:W-:-:S05]  /*11f0*/  IMAD.WIDE.U32 R2, R230, c[0x0][0x1c0], R2 ;  /* 0x00007000e6027a25 */ /* 0x000fca00078e0002 */
[----:B------:R-:W-:Y:S01]  /*1200*/  IADD3 R3, R3, R5, RZ ;  /* 0x0000000503037210 */ /* 0x000fe20007ffe0ff */
[----:B------:R-:W-:-:S04]  /*1210*/  IMAD R5, R6, c[0x0][0x1b0], RZ ;  /* 0x00006c0006057a24 */ /* 0x000fc800078e02ff */
[C---:B------:R-:W-:Y:S02]  /*1220*/  IMAD R5, R0.reuse, c[0x0][0x1b4], R5 ;  /* 0x00006d0000057a24 */ /* 0x040fe400078e0205 */
[----:B------:R-:W-:Y:S01]  /*1230*/  IMAD.WIDE.U32 R2, R0, c[0x0][0x1b0], R2 ;  /* 0x00006c0000027a25 */ /* 0x000fe200078e0002 */
[----:B------:R-:W-:-:S03]  /*1240*/  SHF.R.S32.HI R0, RZ, 0x1f, R4 ;  /* 0x0000001fff007819 */ /* 0x000fc60000011404 */
[----:B------:R-:W-:Y:S02]  /*1250*/  IMAD.IADD R3, R3, 0x1, R5 ;  /* 0x0000000103037824 */ /* 0x000fe400078e0205 */
[----:B------:R-:W-:Y:S02]  /*1260*/  IMAD R0, R0, c[0x0][0x1a8], RZ ;  /* 0x00006a0000007a24 */ /* 0x000fe400078e02ff */
[----:B------:R-:W-:-:S04]  /*1270*/  IMAD.WIDE.U32 R2, R4, c[0x0][0x1a8], R2 ;  /* 0x00006a0004027a25 */ /* 0x000fc800078e0002 */
[----:B------:R-:W-:Y:S01]  /*1280*/  IMAD R4, R4, c[0x0][0x1ac], R0 ;  /* 0x00006b0004047a24 */ /* 0x000fe200078e0200 */
[----:B------:R-:W-:-:S04]  /*1290*/  LEA R11, P0, R2, c[0x0][0x160], 0x1 ;  /* 0x00005800020b7a11 */ /* 0x000fc800078008ff */
[----:B------:R-:W-:-:S04]  /*12a0*/  IADD3 R4, R3, R4, RZ ;  /* 0x0000000403047210 */ /* 0x000fc80007ffe0ff */
[----:B------:R-:W-:Y:S02]  /*12b0*/  LEA.HI.X R9, R2, c[0x0][0x164], R4, 0x1, P0 ;  /* 0x0000590002097a11 */ /* 0x000fe400000f0c04 */
[----:B------:R-:W-:Y:S01]  /*12c0*/  @!P1 MOV R12, R230 ;  /* 0x000000e6000c9202 */ /* 0x000fe20000000f00 */
[----:B------:R-:W-:Y:S05]  /*12d0*/  BRA.DIV ~URZ, `(.L_x_583) ;  /* 0x0000c8627f007947 */ /* 0x000fea000b800000 */
[----:B------:R1:W2:Y:S02]  /*12e0*/  SHFL.IDX PT, R8, R9, RZ, 0x181f ;  /* 0x00181fff09087589 */ /* 0x0002a400000e0000 */
.L_x_653:
[----:B------:R-:W-:Y:S05]  /*12f0*/  BRA.DIV ~URZ, `(.L_x_584) ;  /* 0x0000c8b27f007947 */ /* 0x000fea000b800000 */
[----:B------:R3:W4:Y:S02]  /*1300*/  SHFL.IDX PT, R0, R11, RZ, 0x181f ;  /* 0x00181fff0b007589 */ /* 0x00072400000e0000 */
.L_x_654:
[----:B------:R-:W-:Y:S01]  /*1310*/  MOV R13, c[0x0][0x2c4] ;  /* 0x0000b100000d7a02 */ /* 0x000fe20000000f00 */
[----:B------:R-:W-:Y:S01]  /*1320*/  BSSY B0, `(.L_x_585) ;  /* 0x0000014000007945 */ /* 0x000fe20003800000 */
[----:B------:R-:W-:-:S03]  /*1330*/  IADD3 R10, R229, R228, RZ ;  /* 0x000000e4e50a7210 */ /* 0x000fc60007ffe0ff */
[----:B------:R-:W-:-:S05]  /*1340*/  IMAD R13, R13, c[0x0][0x168], RZ ;  /* 0x00005a000d0d7a24 */ /* 0x000fca00078e02ff */
[----:B------:R-:W-:-:S13]  /*1350*/  ISETP.GE.AND P0, PT, R10, R13, PT ;  /* 0x0000000d0a00720c */ /* 0x000fda0003f06270 */
[----:B------:R-:W-:Y:S05]  /*1360*/  @P0 BRA `(.L_x_586) ;  /* 0x000000f000000947 */ /* 0x000fea0003800000 */
[-C--:B----4-:R-:W-:Y:S02]  /*1370*/  LEA R6, P2, R206, R0.reuse, 0x1 ;  /* 0x00000000ce067211 */ /* 0x090fe400078408ff */
[----:B------:R-:W-:Y:S02]  /*1380*/  SHF.R.S32.HI R17, RZ, 0x1f, R206 ;  /* 0x0000001fff117819 */ /* 0x000fe400000114ce */
[-C--:B------:R-:W-:Y:S02]  /*1390*/  LEA R4, P1, R207, R0.reuse, 0x1 ;  /* 0x00000000cf047211 */ /* 0x080fe400078208ff */
[----:B------:R-:W-:Y:S02]  /*13a0*/  SHF.R.S32.HI R16, RZ, 0x1f, R207 ;  /* 0x0000001fff107819 */ /* 0x000fe400000114cf */
[----:B------:R-:W-:Y:S02]  /*13b0*/  SHF.R.S32.HI R15, RZ, 0x1f, R208 ;  /* 0x0000001fff0f7819 */ /* 0x000fe400000114d0 */
[----:B------:R-:W-:-:S02]  /*13c0*/  LEA R2, P0, R208, R0, 0x1 ;  /* 0x00000000d0027211 */ /* 0x000fc400078008ff */
[-C--:B--2---:R-:W-:Y:S02]  /*13d0*/  LEA.HI.X R7, R206, R8.reuse, R17, 0x1, P2 ;  /* 0x00000008ce077211 */ /* 0x084fe400010f0c11 */
[-C--:B------:R-:W-:Y:S02]  /*13e0*/  LEA.HI.X R5, R207, R8.reuse, R16, 0x1, P1 ;  /* 0x00000008cf057211 */ /* 0x080fe400008f0c10 */
[----:B------:R-:W-:Y:S01]  /*13f0*/  LEA.HI.X R3, R208, R8, R15, 0x1, P0 ;  /* 0x00000008d0037211 */ /* 0x000fe200000f0c0f */
[----:B------:R-:W-:Y:S01]  /*1400*/  @!PT LDS RZ, [RZ] ;  /* 0x00000000fffff984 */ /* 0x000fe20000000800 */
[----:B------:R-:W-:Y:S01]  /*1410*/  @!PT LDS RZ, [RZ] ;  /* 0x00000000fffff984 */ /* 0x000fe20000000800 */
[----:B------:R-:W-:Y:S01]  /*1420*/  @!PT LDS RZ, [RZ] ;  /* 0x00000000fffff984 */ /* 0x000fe20000000800 */
[----:B------:R2:W-:Y:S04]  /*1430*/  LDGSTS.E.BYPASS.LTC128B.128 [R203+0xc100], [R6.64], !P6 ;  /* 0x0c10000006cb7fae */ /* 0x0005e8000f101d46 */
[----:B------:R2:W-:Y:S04]  /*1440*/  LDGSTS.E.BYPASS.LTC128B.128 [R203+0x10100], [R4.64], !P5 ;  /* 0x1010000004cb7fae */ /* 0x0005e8000e901d46 */
[----:B------:R2:W-:Y:S02]  /*1450*/  LDGSTS.E.BYPASS.LTC128B.128 [R203+0x14100], [R2.64], !P3 ;  /* 0x1410000002cb7fae */ /* 0x0005e4000d901d46 */
.L_x_586:
[----:B------:R-:W-:Y:S05]  /*1460*/  BSYNC B0 ;  /* 0x0000000000007941 */ /* 0x000fea0003800000 */
.L_x_585:
[----:B------:R-:W-:Y:S05]  /*1470*/  BRA.DIV ~URZ, `(.L_x_587) ;  /* 0x0000c7a27f007947 */ /* 0x000fea000b800000 */
[----:B--2---:R2:W1:Y:S04]  /*1480*/  SHFL.IDX PT, R8, R9, 0x1, 0x181f ;  /* 0x00381f0009087f89 */ /* 0x00446800000e0000 */
[----:B----4-:R2:W4:Y:S02]  /*1490*/  SHFL.IDX PT, R0, R11, 0x1, 0x181f ;  /* 0x00381f000b007f89 */ /* 0x01052400000e0000 */
.L_x_655:
[----:B------:R-:W-:Y:S01]  /*14a0*/  IADD3 R2, R10, 0x20, RZ ;  /* 0x000000200a027810 */ /* 0x000fe20007ffe0ff */
[----:B------:R-:W-:Y:S03]  /*14b0*/  BSSY B0, `(.L_x_588) ;  /* 0x0000012000007945 */ /* 0x000fe60003800000 */
        /* <DEDUP_REMOVED lines=8> */
[-C--:B-1----:R-:W-:Y:S02]  /*1540*/  LEA.HI.X R7, R206, R8.reuse, R17, 0x1, P2 ;  /* 0x00000008ce077211 */ /* 0x082fe400010f0c11 */
        /* <DEDUP_REMOVED lines=8> */
.L_x_589:
[----:B------:R-:W-:Y:S05]  /*15d0*/  BSYNC B0 ;  /* 0x0000000000007941 */ /* 0x000fea0003800000 */
.L_x_588:
[----:B------:R-:W-:Y:S05]  /*15e0*/  BRA.DIV ~URZ, `(.L_x_590) ;  /* 0x0000c7027f007947 */ /* 0x000fea000b800000 */
[----:B-1----:R1:W2:Y:S02]  /*15f0*/  SHFL.IDX PT, R8, R9, 0x2, 0x181f ;  /* 0x00581f0009087f89 */ /* 0x0022a400000e0000 */
.L_x_656:
[----:B------:R-:W-:Y:S05]  /*1600*/  BRA.DIV ~URZ, `(.L_x_591) ;  /* 0x0000c7527f007947 */ /* 0x000fea000b800000 */
[----:B----4-:R4:W1:Y:S02]  /*1610*/  SHFL.IDX PT, R0, R11, 0x2, 0x181f ;  /* 0x00581f000b007f89 */ /* 0x01086400000e0000 */
.L_x_657:
[----:B------:R-:W-:Y:S01]  /*1620*/  IADD3 R2, R10, 0x40, RZ ;  /* 0x000000400a027810 */ /* 0x000fe20007ffe0ff */
[----:B------:R-:W-:Y:S03]  /*1630*/  BSSY B0, `(.L_x_592) ;  /* 0x0000012000007945 */ /* 0x000fe60003800000 */
[----:B------:R-:W-:-:S13]  /*1640*/  ISETP.GE.AND P0, PT, R2, R13, PT ;  /* 0x0000000d0200720c */ /* 0x000fda0003f06270 */
[----:B------:R-:W-:Y:S05]  /*1650*/  @P0 BRA `(.L_x_593) ;  /* 0x000000f000000947 */ /* 0x000fea0003800000 */
[-C--:B-1----:R-:W-:Y:S02]  /*1660*/  LEA R6, P2, R206, R0.reuse, 0x1 ;  /* 0x00000000ce067211 */ /* 0x082fe400078408ff */
        /* <DEDUP_REMOVED lines=14> */
.L_x_593:
[----:B------:R-:W-:Y:S05]  /*1750*/  BSYNC B0 ;  /* 0x0000000000007941 */ /* 0x000fea0003800000 */
.L_x_592:
[----:B------:R-:W-:Y:S05]  /*1760*/  BRA.DIV ~URZ, `(.L_x_594) ;  /* 0x0000c6627f007947 */ /* 0x000fea000b800000 */
[----:B--2---:R2:W3:Y:S04]  /*1770*/  SHFL.IDX PT, R8, R9, 0x3, 0x181f ;  /* 0x00781f0009087f89 */ /* 0x0044e800000e0000 */
[----:B-1----:R2:W1:Y:S02]  /*1780*/  SHFL.IDX PT, R0, R11, 0x3, 0x181f ;  /* 0x00781f000b007f89 */ /* 0x00246400000e0000 */
.L_x_658:
[----:B------:R-:W-:Y:S01]  /*1790*/  IADD3 R2, R10, 0x60, RZ ;  /* 0x000000600a027810 */ /* 0x000fe20007ffe0ff */
[----:B-----5:R-:W-:Y:S01]  /*17a0*/  IMAD.WIDE.U32 R222, R12, c[0x0][0x2b0], RZ ;  /* 0x0000ac000cde7a25 */ /* 0x020fe200078e00ff */
[----:B------:R-:W-:-:S02]  /*17b0*/  SHF.R.S32.HI R20, RZ, 0x1f, R206 ;  /* 0x0000001fff147819 */ /* 0x000fc400000114ce */
[----:B------:R-:W-:Y:S02]  /*17c0*/  ISETP.GE.AND P2, PT, R2, R13, PT ;  /* 0x0000000d0200720c */ /* 0x000fe40003f46270 */
[----:B------:R-:W-:Y:S02]  /*17d0*/  SHF.R.S32.HI R15, RZ, 0x1f, R207 ;  /* 0x0000001fff0f7819 */ /* 0x000fe400000114cf */
[----:B--234-:R-:W-:-:S09]  /*17e0*/  SHF.R.S32.HI R11, RZ, 0x1f, R208 ;  /* 0x0000001fff0b7819 */ /* 0x01cfd200000114d0 */
[CC--:B-1----:R-:W-:Y:S02]  /*17f0*/  @!P2 LEA R6, P0, R206.reuse, R0.reuse, 0x1 ;  /* 0x00000000ce06a211 */ /* 0x0c2fe400078008ff */
[C---:B------:R-:W-:Y:S02]  /*1800*/  @!P2 LEA R4, P1, R207.reuse, R0, 0x1 ;  /* 0x00000000cf04a211 */ /* 0x040fe400078208ff */
[----:B------:R-:W-:Y:S02]  /*1810*/  @!P2 LEA.HI.X R7, R206, R8, R20, 0x1, P0 ;  /* 0x00000008ce07a211 */ /* 0x000fe400000f0c14 */
[----:B------:R-:W-:Y:S02]  /*1820*/  @!P2 LEA R2, P0, R208, R0, 0x1 ;  /* 0x00000000d002a211 */ /* 0x000fe400078008ff */
[----:B------:R-:W-:Y:S01]  /*1830*/  SHF.R.S32.HI R0, RZ, 0x1f, R12 ;  /* 0x0000001fff007819 */ /* 0x000fe2000001140c */
[----:B------:R-:W-:Y:S01]  /*1840*/  @!PT LDS RZ, [RZ] ;  /* 0x00000000fffff984 */ /* 0x000fe20000000800 */
[----:B------:R-:W-:Y:S01]  /*1850*/  @!PT LDS RZ, [RZ] ;  /* 0x00000000fffff984 */ /* 0x000fe20000000800 */
[----:B------:R-:W-:Y:S01]  /*1860*/  @!PT LDS RZ, [RZ] ;  /* 0x00000000fffff984 */ /* 0x000fe20000000800 */
[----:B------:R1:W-:Y:S01]  /*1870*/  @!P2 LDGSTS.E.BYPASS.LTC128B.128 [R203+0xf100], [R6.64], !P6 ;  /* 0x0f10000006cbafae */ /* 0x0003e2000f101d46 */
[----:B------:R-:W-:-:S02]  /*1880*/  @!P2 LEA.HI.X R5, R207, R8, R15, 0x1, P1 ;  /* 0x00000008cf05a211 */ /* 0x000fc400008f0c0f */
[----:B------:R-:W-:Y:S01]  /*1890*/  @!P2 LEA.HI.X R3, R208, R8, R11, 0x1, P0 ;  /* 0x00000008d003a211 */ /* 0x000fe200000f0c0b */
[----:B------:R-:W-:Y:S02]  /*18a0*/  IMAD R0, R0, c[0x0][0x2b0], RZ ;  /* 0x0000ac0000007a24 */ /* 0x000fe400078e02ff */
[----:B------:R1:W-:Y:S02]  /*18b0*/  @!P2 LDGSTS.E.BYPASS.LTC128B.128 [R203+0x13100], [R4.64], !P5 ;  /* 0x1310000004cbafae */ /* 0x0003e4000e901d46 */
[----:B------:R-:W-:Y:S02]  /*18c0*/  IMAD R0, R12, c[0x0][0x2b4], R0 ;  /* 0x0000ad000c007a24 */ /* 0x000fe400078e0200 */
[----:B------:R1:W-:Y:S02]  /*18d0*/  @!P2 LDGSTS.E.BYPASS.LTC128B.128 [R203+0x17100], [R2.64], !P3 ;  /* 0x1710000002cbafae */ /* 0x0003e4000d901d46 */
[----:B------:R-:W-:Y:S02]  /*18e0*/  IMAD.IADD R226, R223, 0x1, R0 ;  /* 0x00000001dfe27824 */ /* 0x000fe400078e0200 */
[----:B------:R-:W0:Y:S01]  /*18f0*/  LDGDEPBAR ;  /* 0x00000000000079af */ /* 0x000e220000000000 */
[----:B------:R-:W-:Y:S03]  /*1900*/  WARPSYNC 0xffffffff ;  /* 0xffffffff00007948 */ /* 0x000fe60003800000 */
[----:B------:R-:W-:Y:S01]  /*1910*/  IMAD.MOV.U32 R0, RZ, RZ, c[0x0][0x2b8] ;  /* 0x0000ae00ff007624 */ /* 0x000fe200078e00ff */
[----:B------:R-:W-:Y:S01]  /*1920*/  BAR.SYNC.DEFER_BLOCKING 0x0 ;  /* 0x0000000000007b1d */ /* 0x000fe20000010000 */
[----:B------:R-:W-:-:S02]  /*1930*/  IMAD.MOV.U32 R16, RZ, RZ, c[0x0][0x2ac] ;  /* 0x0000ab00ff107624 */ /* 0x000fc400078e00ff */
[----:B-1----:R-:W-:Y:S01]  /*1940*/  IMAD R2, R213, 0x40, R216 ;  /* 0x00000040d5027824 */ /* 0x002fe200078e02d8 */
[----:B------:R-:W-:Y:S01]  /*1950*/  ISETP.NE.AND P3, PT, R0, 0x1, PT ;  /* 0x000000010000780c */ /* 0x000fe20003f65270 */
[----:B------:R-:W-:Y:S02]  /*1960*/  IMAD R16, R16, c[0x0][0x1d0], RZ ;  /* 0x0000740010107a24 */ /* 0x000fe400078e02ff */
[----:B------:R-:W-:Y:S01]  /*1970*/  IMAD.MOV.U32 R202, RZ, RZ, RZ ;  /* 0x000000ffffca7224 */ /* 0x000fe200078e00ff */
[----:B------:R-:W-:-:S04]  /*1980*/  IADD3 R2, R2, -0x40, RZ ;  /* 0xffffffc002027810 */ /* 0x000fc80007ffe0ff */
[C---:B------:R-:W-:Y:S02]  /*1990*/  ISETP.GE.AND P1, PT, R2.reuse, R16, PT ;  /* 0x000000100200720c */ /* 0x040fe40003f26270 */
[----:B------:R-:W-:Y:S02]  /*19a0*/  IADD3 R2, R2, R220, RZ ;  /* 0x000000dc02027210 */ /* 0x000fe40007ffe0ff */
[----:B------:R-:W-:-:S03]  /*19b0*/  ISETP.GT.OR P1, PT, R216, 0x3f, P1 ;  /* 0x0000003fd800780c */ /* 0x000fc60000f24670 */
[----:B------:R-:W-:-:S04]  /*19c0*/  @P3 IMAD.HI.U32 R3, R2, c[0x0][0x2bc], RZ ;  /* 0x0000af0002033a27 */ /* 0x000fc800078e00ff */
[----:B------:R-:W-:Y:S01]  /*19d0*/  IMAD.MOV.U32 R0, RZ, RZ, R2 ;  /* 0x000000ffff007224 */ /* 0x000fe200078e0002 */
[----:B------:R-:W-:-:S05]  /*19e0*/  @P3 SHF.R.U32.HI R0, RZ, c[0x0][0x2c0], R3 ;  /* 0x0000b000ff003a19 */ /* 0x000fca0000011603 */
[----:B------:R-:W-:-:S04]  /*19f0*/  @!P1 IADD3 R3, P0, R0, R222, RZ ;  /* 0x000000de00039210 */ /* 0x000fc80007f1e0ff */
[----:B------:R-:W-:Y:S02]  /*1a00*/  @!P1 LEA.HI.X.SX32 R5, R0, R226, 0x1, P0 ;  /* 0x000000e200059211 */ /* 0x000fe400000f0eff */
[----:B------:R-:W-:-:S04]  /*1a10*/  @!P1 LEA R4, P0, R3, c[0x0][0x2a0], 0x2 ;  /* 0x0000a80003049a11 */ /* 0x000fc800078010ff */
[----:B------:R-:W-:-:S05]  /*1a20*/  @!P1 LEA.HI.X R5, R3, c[0x0][0x2a4], R5, 0x2, P0 ;  /* 0x0000a90003059a11 */ /* 0x000fca00000f1405 */
[----:B------:R1:W2:Y:S01]  /*1a30*/  @!P1 LDG.E R202, [R4.64] ;  /* 0x0000000604ca9981 */ /* 0x0002a2000c1e1900 */
[----:B------:R-:W-:Y:S01]  /*1a40*/  IADD3 R0, -R0, RZ, RZ ;  /* 0x000000ff00007210 */ /* 0x000fe20007ffe1ff */
[C---:B------:R-:W-:Y:S01]  /*1a50*/  IMAD.WIDE.U32 R218, R231.reuse, c[0x0][0x1e8], RZ ;  /* 0x00007a00e7da7a25 */ /* 0x040fe200078e00ff */
[----:B------:R-:W-:Y:S01]  /*1a60*/  SHF.L.U64.HI R100, R206, 0x1, R20 ;  /* 0x00000001ce647819 */ /* 0x000fe20000010214 */
[----:B------:R-:W-:Y:S01]  /*1a70*/  BSSY B0, `(.L_x_595) ;  /* 0x000019e000007945 */ /* 0x000fe20003800000 */
[----:B------:R-:W-:Y:S01]  /*1a80*/  SHF.L.U32 R107, R208, 0x1, RZ ;  /* 0x00000001d06b7819 */ /* 0x000fe200000006ff */
[----:B------:R-:W-:Y:S01]  /*1a90*/  IMAD R205, R0, c[0x0][0x2b8], R2 ;  /* 0x0000ae0000cd7a24 */ /* 0x000fe200078e0202 */
[----:B------:R-:W-:Y:S01]  /*1aa0*/  IADD3 R103, R184, 0x20, RZ ;  /* 0x00000020b8677810 */ /* 0x000fe20007ffe0ff */
[----:B------:R-:W-:Y:S01]  /*1ab0*/  IMAD.WIDE.U32 R224, R231, c[0x0][0x210], RZ ;  /* 0x00008400e7e07a25 */ /* 0x000fe200078e00ff */
[----:B------:R-:W-:Y:S02]  /*1ac0*/  SHF.L.U64.HI R102, R208, 0x1, R11 ;  /* 0x00000001d0667819 */ /* 0x000fe4000001020b */
[----:B------:R-:W-:Y:S01]  /*1ad0*/  SHF.R.S32.HI R9, RZ, 0x1f, R205 ;  /* 0x0000001fff097819 */ /* 0x000fe200000114cd */
[----:B------:R-:W-:Y:S01]  /*1ae0*/  IMAD.WIDE.U32 R2, R205, c[0x0][0x1e0], RZ ;  /* 0x00007800cd027a25 */ /* 0x000fe200078e00ff */
[----:B------:R-:W-:-:S03]  /*1af0*/  SHF.L.U64.HI R101, R207, 0x1, R15 ;  /* 0x00000001cf657819 */ /* 0x000fc6000001020f */
[----:B------:R-:W-:Y:S02]  /*1b00*/  IMAD R0, R9, c[0x0][0x1e0], RZ ;  /* 0x0000780009007a24 */ /* 0x000fe400078e02ff */
[----:B------:R-:W-:Y:S02]  /*1b10*/  IMAD.SHL.U32 R105, R206, 0x2, RZ ;  /* 0x00000002ce697824 */ /* 0x000fe400078e00ff */
[----:B------:R-:W-:Y:S02]  /*1b20*/  IMAD R0, R205, c[0x0][0x1e4], R0 ;  /* 0x00007900cd007a24 */ /* 0x000fe400078e0200 */
[----:B------:R-:W-:Y:S02]  /*1b30*/  IMAD.SHL.U32 R106, R207, 0x2, RZ ;  /* 0x00000002cf6a7824 */ /* 0x000fe400078e00ff */
[----:B------:R-:W-:Y:S01]  /*1b40*/  IMAD.IADD R3, R3, 0x1, R0 ;  /* 0x0000000103037824 */ /* 0x000fe200078e0200 */
[----:B-1----:R-:W-:Y:S01]  /*1b50*/  LEA R5, R213, 0xffffffc0, 0x6 ;  /* 0xffffffc0d5057811 */ /* 0x002fe200078e30ff */
[----:B------:R-:W-:-:S03]  /*1b60*/  IMAD R0, R14, c[0x0][0x1e8], RZ ;  /* 0x00007a000e007a24 */ /* 0x000fc600078e02ff */
[----:B------:R-:W-:Y:S01]  /*1b70*/  IADD3 R104, R16, -R5, RZ ;  /* 0x8000000510687210 */ /* 0x000fe20007ffe0ff */
[----:B------:R-:W-:-:S04]  /*1b80*/  IMAD R0, R231, c[0x0][0x1ec], R0 ;  /* 0x00007b00e7007a24 */ /* 0x000fc800078e0200 */
[----:B------:R-:W-:Y:S02]  /*1b90*/  IMAD.IADD R221, R219, 0x1, R0 ;  /* 0x00000001dbdd7824 */ /* 0x000fe400078e0200 */
[----:B------:R-:W-:-:S05]  /*1ba0*/  IMAD.IADD R13, R104, 0x1, -R229 ;  /* 0x00000001680d7824 */ /* 0x000fca00078e0ae5 */
[C---:B------:R-:W-:Y:S02]  /*1bb0*/  ISETP.GE.AND P2, PT, R13.reuse, 0x1, PT ;  /* 0x000000010d00780c */ /* 0x040fe40003f46270 */
[----:B------:R-:W-:-:S11]  /*1bc0*/  ISETP.GE.AND P6, PT, R13, 0x21, PT ;  /* 0x000000210d00780c */ /* 0x000fd60003fc6270 */
[----:B------:R-:W-:Y:S02]  /*1bd0*/  @P2 ISETP.GE.AND P1, PT, R206, c[0x0][0x1d4], PT ;  /* 0x00007500ce002a0c */ /* 0x000fe40003f26270 */
[----:B------:R-:W-:Y:S02]  /*1be0*/  @P2 ISETP.GE.AND P5, PT, R207, c[0x0][0x1d4], PT ;  /* 0x00007500cf002a0c */ /* 0x000fe40003fa6270 */
[----:B--2---:R-:W-:Y:S01]  /*1bf0*/  SHF.R.S32.HI R10, RZ, 0x1f, R202 ;  /* 0x0000001fff0a7819 */ /* 0x004fe200000114ca */
[----:B------:R-:W-:-:S04]  /*1c00*/  IMAD.WIDE.U32 R2, R202, c[0x0][0x1f0], R2 ;  /* 0x00007c00ca027a25 */ /* 0x000fc800078e0002 */
[----:B------:R-:W-:Y:S01]  /*1c10*/  IMAD R4, R10, c[0x0][0x1f0], RZ ;  /* 0x00007c000a047a24 */ /* 0x000fe200078e02ff */
[----:B------:R-:W-:-:S03]  /*1c20*/  IADD3 R0, P0, R2, R218, RZ ;  /* 0x000000da02007210 */ /* 0x000fc60007f1e0ff */
[----:B------:R-:W-:-:S05]  /*1c30*/  IMAD R4, R202, c[0x0][0x1f4], R4 ;  /* 0x00007d00ca047a24 */ /* 0x000fca00078e0204 */
[----:B------:R-:W-:Y:S02]  /*1c40*/  IADD3.X R2, R221, R3, R4, P0, !PT ;  /* 0x00000003dd027210 */ /* 0x000fe400007fe404 */
[----:B------:R-:W-:-:S04]  /*1c50*/  LEA R3, P0, R0, c[0x0][0x1c8], 0x1 ;  /* 0x0000720000037a11 */ /* 0x000fc800078008ff */
[----:B------:R-:W-:Y:S02]  /*1c60*/  LEA.HI.X R8, R0, c[0x0][0x1cc], R2, 0x1, P0 ;  /* 0x0000730000087a11 */ /* 0x000fe400000f0c02 */
[----:B------:R-:W1:Y:S04]  /*1c70*/  SHFL.IDX PT, R0, R3, RZ, 0x181f ;  /* 0x00181fff03007589 */ /* 0x000e6800000e0000 */
[----:B------:R-:W2:Y:S04]  /*1c80*/  SHFL.IDX PT, R2, R8, RZ, 0x181f ;  /* 0x00181fff08027589 */ /* 0x000ea800000e0000 */
[----:B------:R-:W3:Y:S04]  /*1c90*/  SHFL.IDX PT, R3, R3, 0x1, 0x181f ;  /* 0x00381f0003037f89 */ /* 0x000ee800000e0000 */
[----:B------:R-:W4:Y:S01]  /*1ca0*/  SHFL.IDX PT, R8, R8, 0x1, 0x181f ;  /* 0x00381f0008087f89 */ /* 0x000f2200000e0000 */
[----:B-1----:R-:W-:-:S04]  /*1cb0*/  @P2 LEA R4, P0, R206, R0, 0x1 ;  /* 0x00000000ce042211 */ /* 0x002fc800078008ff */
[----:B--2---:R-:W-:Y:S02]  /*1cc0*/  @P2 LEA.HI.X R5, R206, R2, R20, 0x1, P0 ;  /* 0x00000002ce052211 */ /* 0x004fe400000f0c14 */
[----:B------:R-:W-:-:S03]  /*1cd0*/  @P2 LEA R6, P0, R207, R0, 0x1 ;  /* 0x00000000cf062211 */ /* 0x000fc600078008ff */
[----:B------:R1:W-:Y:S01]  /*1ce0*/  @P2 LDGSTS.E.BYPASS.LTC128B.128 [R203+0x6100], [R4.64], !P1 ;  /* 0x0610000004cb2fae */ /* 0x0003e2000c901d46 */
[----:B------:R-:W-:Y:S02]  /*1cf0*/  @P2 ISETP.GE.AND P1, PT, R208, c[0x0][0x1d4], PT ;  /* 0x00007500d0002a0c */ /* 0x000fe40003f26270 */
[----:B------:R-:W-:-:S05]  /*1d00*/  @P2 LEA.HI.X R7, R207, R2, R15, 0x1, P0 ;  /* 0x00000002cf072211 */ /* 0x000fca00000f0c0f */
[----:B------:R3:W-:Y:S01]  /*1d10*/  @P2 LDGSTS.E.BYPASS.LTC128B.128 [R203+0x8100], [R6.64], !P5 ;  /* 0x0810000006cb2fae */ /* 0x0007e2000e901d46 */
[----:B-1----:R-:W-:Y:S01]  /*1d20*/  @P2 LEA R4, P0, R208, R0, 0x1 ;  /* 0x00000000d0042211 */ /* 0x002fe200078008ff */
[----:B------:R-:W-:-:S03]  /*1d30*/  IMAD R0, R9, c[0x0][0x208], RZ ;  /* 0x0000820009007a24 */ /* 0x000fc600078e02ff */
[----:B------:R-:W-:Y:S01]  /*1d40*/  @P2 LEA.HI.X R5, R208, R2, R11, 0x1, P0 ;  /* 0x00000002d0052211 */ /* 0x000fe200000f0c0b */
[----:B------:R-:W-:Y:S01]  /*1d50*/  IMAD R0, R205, c[0x0][0x20c], R0 ;  /* 0x00008300cd007a24 */ /* 0x000fe200078e0200 */
[----:B---3--:R-:W-:-:S03]  /*1d60*/  @P6 LEA R6, P0, R206, R3, 0x1 ;  /* 0x00000003ce066211 */ /* 0x008fc600078008ff */
[----:B------:R1:W-:Y:S01]  /*1d70*/  @P2 LDGSTS.E.BYPASS.LTC128B.128 [R203+0xa100], [R4.64], !P1 ;  /* 0x0a10000004cb2fae */ /* 0x0003e2000c901d46 */
[C---:B------:R-:W-:Y:S02]  /*1d80*/  @P6 ISETP.GE.AND P2, PT, R206.reuse, c[0x0][0x1d4], PT ;  /* 0x00007500ce006a0c */ /* 0x040fe40003f46270 */
[----:B------:R-:W-:Y:S02]  /*1d90*/  @P6 ISETP.GE.AND P1, PT, R207, c[0x0][0x1d4], PT ;  /* 0x00007500cf006a0c */ /* 0x000fe40003f26270 */
[----:B----4-:R-:W-:Y:S02]  /*1da0*/  @P6 LEA.HI.X R7, R206, R8, R20, 0x1, P0 ;  /* 0x00000008ce076211 */ /* 0x010fe400000f0c14 */
[----:B------:R-:W-:-:S07]  /*1db0*/  @P6 ISETP.GE.AND P0, PT, R208, c[0x0][0x1d4], PT ;  /* 0x00007500d0006a0c */ /* 0x000fce0003f06270 */
[----:B------:R2:W-:Y:S01]  /*1dc0*/  @P6 LDGSTS.E.BYPASS.LTC128B.128 [R203+0x7100], [R6.64], !P2 ;  /* 0x0710000006cb6fae */ /* 0x0005e2000d101d46 */
[----:B-1----:R-:W-:-:S04]  /*1dd0*/  @P6 LEA R4, P5, R207, R3, 0x1 ;  /* 0x00000003cf046211 */ /* 0x002fc800078a08ff */
[----:B------:R-:W-:Y:S02]  /*1de0*/  @P6 LEA.HI.X R5, R207, R8, R15, 0x1, P5 ;  /* 0x00000008cf056211 */ /* 0x000fe400028f0c0f */
[----:B------:R-:W-:-:S03]  /*1df0*/  @P6 LEA R2, P5, R208, R3, 0x1 ;  /* 0x00000003d0026211 */ /* 0x000fc600078a08ff */
[----:B------:R2:W-:Y:S01]  /*1e00*/  @P6 LDGSTS.E.BYPASS.LTC128B.128 [R203+0x9100], [R4.64], !P1 ;  /* 0x0910000004cb6fae */ /* 0x0005e2000c901d46 */
[----:B------:R-:W-:Y:S01]  /*1e10*/  @P6 LEA.HI.X R3, R208, R8, R11, 0x1, P5 ;  /* 0x00000008d0036211 */ /* 0x000fe200028f0c0b */
[----:B------:R-:W-:-:S04]  /*1e20*/  IMAD R8, R10, c[0x0][0x218], RZ ;  /* 0x000086000a087a24 */ /* 0x000fc800078e02ff */
[----:B------:R1:W-:Y:S01]  /*1e30*/  @P6 LDGSTS.E.BYPASS.LTC128B.128 [R203+0xb100], [R2.64], !P0 ;  /* 0x0b10000002cb6fae */ /* 0x0003e2000c101d46 */
[----:B------:R-:W-:-:S03]  /*1e40*/  IMAD R8, R202, c[0x0][0x21c], R8 ;  /* 0x00008700ca087a24 */ /* 0x000fc600078e0208 */
[----:B------:R-:W0:Y:S01]  /*1e50*/  LDGDEPBAR ;  /* 0x00000000000079af */ /* 0x000e220000000000 */
[----:B-1----:R-:W-:Y:S01]  /*1e60*/  IMAD.WIDE.U32 R2, R205, c[0x0][0x208], RZ ;  /* 0x00008200cd027a25 */ /* 0x002fe200078e00ff */
[----:B------:R-:W-:-:S04]  /*1e70*/  DEPBAR.LE SB0, 0x1 ;  /* 0x000080400000791a */ /* 0x000fc80000000000 */
[----:B------:R-:W-:-:S04]  /*1e80*/  DEPBAR.LE SB0, 0x0 ;  /* 0x000080000000791a */ /* 0x000fc80000000000 */
[----:B------:R-:W-:Y:S01]  /*1e90*/  BAR.SYNC.DEFER_BLOCKING 0x0 ;  /* 0x0000000000007b1d */ /* 0x000fe20000010000 */
[----:B------:R-:W-:Y:S02]  /*1ea0*/  IMAD.IADD R3, R3, 0x1, R0 ;  /* 0x0000000103037824 */ /* 0x000fe400078e0200 */
[----:B------:R-:W-:Y:S02]  /*1eb0*/  IMAD R0, R14, c[0x0][0x210], RZ ;  /* 0x000084000e007a24 */ /* 0x000fe400078e02ff */
[----:B------:R-:W-:-:S04]  /*1ec0*/  IMAD.WIDE.U32 R2, R202, c[0x0][0x218], R2 ;  /* 0x00008600ca027a25 */ /* 0x000fc800078e0002 */
[----:B------:R-:W-:-:S05]  /*1ed0*/  IMAD R0, R231, c[0x0][0x214], R0 ;  /* 0x00008500e7007a24 */ /* 0x000fca00078e0200 */
[----:B------:R-:W-:Y:S02]  /*1ee0*/  IADD3 R227, R225, R0, RZ ;  /* 0x00000000e1e37210 */ /* 0x000fe40007ffe0ff */
[----:B------:R-:W-:-:S04]  /*1ef0*/  IADD3 R0, P0, R2, R224, RZ ;  /* 0x000000e002007210 */ /* 0x000fc80007f1e0ff */
[----:B------:R-:W-:Y:S02]  /*1f00*/  IADD3.X R3, R227, R3, R8, P0, !PT ;  /* 0x00000003e3037210 */ /* 0x000fe400007fe408 */
[C---:B------:R-:W-:Y:S01]  /*1f10*/  LEA R2, P0, R0.reuse, c[0x0][0x1f8], 0x1 ;  /* 0x00007e0000027a11 */ /* 0x040fe200078008ff */
[----:B--2---:R-:W-:Y:S03]  /*1f20*/  LDSM.16.M88.4 R4, [R197] ;  /* 0x00000000c504783b */ /* 0x004fe60000000200 */
[----:B------:R-:W-:Y:S01]  /*1f30*/  LEA.HI.X R8, R0, c[0x0][0x1fc], R3, 0x1, P0 ;  /* 0x00007f0000087a11 */ /* 0x000fe200000f0c03 */
[----:B------:R-:W-:Y:S01]  /*1f40*/  LDSM.16.M88.4 R16, [R184] ;  /* 0x00000000b810783b */ /* 0x000fe20000000200 */
[----:B------:R-:W-:Y:S02]  /*1f50*/  R2P PR, R217, 0x6 ;  /* 0x00000006d9007804 */ /* 0x000fe40000000000 */
[----:B------:R-:W-:Y:S01]  /*1f60*/  ISETP.GE.AND P5, PT, R206, c[0x0][0x1d4], PT ;  /* 0x00007500ce007a0c */ /* 0x000fe20003fa6270 */
[----:B------:R-:W1:Y:S04]  /*1f70*/  SHFL.IDX PT, R0, R2, RZ, 0x181f ;  /* 0x00181fff02007589 */ /* 0x000e6800000e0000 */
[----:B------:R-:W2:Y:S04]  /*1f80*/  SHFL.IDX PT, R3, R8, RZ, 0x181f ;  /* 0x00181fff08037589 */ /* 0x000ea800000e0000 */
[----:B------:R-:W3:Y:S02]  /*1f90*/  SHFL.IDX PT, R2, R2, 0x1, 0x181f ;  /* 0x00381f0002027f89 */ /* 0x000ee400000e0000 */
[----:B------:R-:W-:-:S02]  /*1fa0*/  @P1 IADD3 R103, R184, -0x20, RZ ;  /* 0xffffffe0b8671810 */ /* 0x000fc40007ffe0ff */
[----:B------:R-:W-:Y:S04]  /*1fb0*/  LDSM.16.M88.4 R40, [R184+0x800] ;  /* 0x00080000b828783b */ /* 0x000fe80000000200 */
[----:B------:R-:W4:Y:S04]  /*1fc0*/  SHFL.IDX PT, R12, R8, 0x1, 0x181f ;  /* 0x00381f00080c7f89 */ /* 0x000f2800000e0000 */
[----:B------:R-:W5:Y:S01]  /*1fd0*/  LDSM.16.M88.4 R32, [R184+0x1000] ;  /* 0x00100000b820783b */ /* 0x000f620000000200 */
[----:B-1----:R-:W-:-:S03]  /*1fe0*/  IADD3 R14, P1, R0, R107, RZ ;  /* 0x0000006b000e7210 */ /* 0x002fc60007f3e0ff */
[----:B------:R-:W1:Y:S01]  /*1ff0*/  LDSM.16.M88.4 R24, [R184+0x1800] ;  /* 0x00180000b818783b */ /* 0x000e620000000200 */
[----:B--2---:R-:W-:-:S03]  /*2000*/  IADD3.X R15, R3, R102, RZ, P1, !PT ;  /* 0x00000066030f7210 */ /* 0x004fc60000ffe4ff */
[----:B------:R-:W-:Y:S01]  /*2010*/  LDSM.16.M88.4 R8, [R198] ;  /* 0x00000000c608783b */ /* 0x000fe20000000200 */
[----:B---3--:R-:W-:-:S03]  /*2020*/  IADD3 R20, P1, R2, R106, RZ ;  /* 0x0000006a02147210 */ /* 0x008fc60007f3e0ff */
[----:B------:R-:W2:Y:S01]  /*2030*/  LDSM.16.M88.4 R36, [R103] ;  /* 0x000000006724783b */ /* 0x000ea20000000200 */
[----:B------:R-:W-:Y:S03]  /*2040*/  HMMA.16816.F32.BF16 R44, R4, R18, RZ ;  /* 0x00000012042c723c */ /* 0x000fe600000418ff */
[----:B------:R-:W-:Y:S01]  /*2050*/  LDSM.16.M88.4 R72, [R103+0x1000] ;  /* 0x001000006748783b */ /* 0x000fe20000000200 */
[----:B----4-:R-:W-:-:S03]  /*2060*/  IMAD.X R21, R12, 0x1, R101, P1 ;  /* 0x000000010c157824 */ /* 0x010fc600008e0665 */
[----:B------:R-:W-:Y:S01]  /*2070*/  LDSM.16.M88.4 R88, [R103+0x1800] ;  /* 0x001800006758783b */ /* 0x000fe20000000200 */
[-C--:B------:R-:W-:Y:S01]  /*2080*/  IADD3 R18, P0, R0, R105.reuse, RZ ;  /* 0x0000006900127210 */ /* 0x080fe20007f1e0ff */
[C---:B------:R-:W-:Y:S04]  /*2090*/  HMMA.16816.F32.BF16 R28, R4.reuse, R16, RZ ;  /* 0x00000010041c723c */ /* 0x040fe800000418ff */
[--C-:B------:R-:W-:Y:S01]  /*20a0*/  IMAD.X R19, R3, 0x1, R100.reuse, P0 ;  /* 0x0000000103137824 */ /* 0x100fe200000e0664 */
[----:B------:R-:W-:Y:S02]  /*20b0*/  IADD3 R22, P0, R2, R105, RZ ;  /* 0x0000006902167210 */ /* 0x000fe40007f1e0ff */
[----:B------:R-:W-:Y:S01]  /*20c0*/  IADD3 R16, P6, R0, R106, RZ ;  /* 0x0000006a00107210 */ /* 0x000fe20007fde0ff */
[----:B------:R-:W-:Y:S01]  /*20d0*/  HMMA.16816.F32.BF16 R48, R4, R40, RZ ;  /* 0x000000280430723c */ /* 0x000fe200000418ff */
[----:B------:R-:W-:Y:S01]  /*20e0*/  MOV R0, 0x40 ;  /* 0x0000004000007802 */ /* 0x000fe20000000f00 */
[----:B------:R-:W-:Y:S01]  /*20f0*/  IMAD.X R23, R12, 0x1, R100, P0 ;  /* 0x000000010c177824 */ /* 0x000fe200000e0664 */
[----:B------:R-:W-:Y:S01]  /*2100*/  ISETP.LT.OR P0, PT, R13, 0x1, P5 ;  /* 0x000000010d00780c */ /* 0x000fe20002f01670 */
[----:B------:R-:W-:Y:S01]  /*2110*/  IMAD.X R17, R3, 0x1, R101, P6 ;  /* 0x0000000103117824 */ /* 0x000fe200030e0665 */
[----:B------:R-:W-:-:S02]  /*2120*/  ISETP.GE.AND P6, PT, R207, c[0x0][0x1d4], PT ;  /* 0x00007500cf007a0c */ /* 0x000fc40003fc6270 */
[C---:B------:R-:W-:Y:S01]  /*2130*/  ISETP.LT.OR P5, PT, R13.reuse, 0x21, P5 ;  /* 0x000000210d00780c */ /* 0x040fe20002fa1670 */
[----:B------:R-:W-:Y:S01]  /*2140*/  HMMA.16816.F32.BF16 R52, R4, R42, RZ ;  /* 0x0000002a0434723c */ /* 0x000fe200000418ff */
[C---:B------:R-:W-:Y:S01]  /*2150*/  ISETP.LT.OR P1, PT, R13.reuse, 0x1, P6 ;  /* 0x000000010d00780c */ /* 0x040fe20003721670 */
[----:B------:R-:W3:Y:S01]  /*2160*/  LDSM.16.M88.4 R40, [R103+0x800] ;  /* 0x000800006728783b */ /* 0x000ee20000000200 */
[----:B------:R-:W-:Y:S02]  /*2170*/  ISETP.LT.OR P6, PT, R13, 0x21, P6 ;  /* 0x000000210d00780c */ /* 0x000fe400037c1670 */
[----:B------:R-:W-:-:S03]  /*2180*/  SEL R0, R0, 0xffffffc0, !P2 ;  /* 0xffffffc000007807 */ /* 0x000fc60005000000 */
[----:B------:R-:W-:Y:S01]  /*2190*/  @!PT LDS RZ, [RZ] ;  /* 0x00000000fffff984 */ /* 0x000fe20000000800 */
[----:B------:R-:W-:Y:S01]  /*21a0*/  @!PT LDS RZ, [RZ] ;  /* 0x00000000fffff984 */ /* 0x000fe20000000800 */
[----:B------:R-:W-:Y:S01]  /*21b0*/  @!PT LDS RZ, [RZ] ;  /* 0x00000000fffff984 */ /* 0x000fe20000000800 */
[----:B------:R4:W-:Y:S01]  /*21c0*/  LDGSTS.E.BYPASS.LTC128B.128 [R203+0x100], [R18.64], !P0 ;  /* 0x0010000012cb7fae */ /* 0x0009e2000c101d46 */
[----:B------:R-:W-:Y:S01]  /*21d0*/  ISETP.GE.AND P0, PT, R208, c[0x0][0x1d4], PT ;  /* 0x00007500d0007a0c */ /* 0x000fe20003f06270 */
[----:B------:R-:W-:Y:S01]  /*21e0*/  IMAD.IADD R186, R184, 0x1, R0 ;  /* 0x00000001b8ba7824 */ /* 0x000fe200078e0200 */
[C---:B-----5:R-:W-:Y:S03]  /*21f0*/  HMMA.16816.F32.BF16 R56, R4.reuse, R32, RZ ;  /* 0x000000200438723c */ /* 0x060fe600000418ff */
[----:B------:R4:W-:Y:S01]  /*2200*/  LDGSTS.E.BYPASS.LTC128B.128 [R203+0x2100], [R16.64], !P1 ;  /* 0x0210000010cb7fae */ /* 0x0009e2000c901d46 */
[C---:B------:R-:W-:Y:S02]  /*2210*/  ISETP.LT.OR P1, PT, R13.reuse, 0x1, P0 ;  /* 0x000000010d00780c */ /* 0x040fe40000721670 */
[----:B------:R-:W-:Y:S02]  /*2220*/  ISETP.LT.OR P0, PT, R13, 0x21, P0 ;  /* 0x000000210d00780c */ /* 0x000fe40000701670 */
[C---:B------:R-:W-:Y:S08]  /*2230*/  HMMA.16816.F32.BF16 R68, R4.reuse, R34, RZ ;  /* 0x000000220444723c */ /* 0x040ff000000418ff */
[----:B-1----:R-:W-:Y:S01]  /*2240*/  HMMA.16816.F32.BF16 R76, R4, R24, RZ ;  /* 0x00000018044c723c */ /* 0x002fe200000418ff */
[----:B------:R1:W-:Y:S01]  /*2250*/  LDGSTS.E.BYPASS.LTC128B.128 [R203+0x4100], [R14.64], !P1 ;  /* 0x041000000ecb7fae */ /* 0x0003e2000c901d46 */
[----:B------:R-:W-:-:S03]  /*2260*/  IADD3 R2, P1, R2, R107, RZ ;  /* 0x0000006b02027210 */ /* 0x000fc60007f3e0ff */
[----:B------:R5:W-:Y:S02]  /*2270*/  LDGSTS.E.BYPASS.LTC128B.128 [R203+0x1100], [R22.64], !P5 ;  /* 0x0110000016cb7fae */ /* 0x000be4000e901d46 */
[----:B------:R-:W-:Y:S01]  /*2280*/  IMAD.X R3, R12, 0x1, R102, P1 ;  /* 0x000000010c037824 */ /* 0x000fe200008e0666 */
[----:B------:R-:W-:Y:S01]  /*2290*/  HMMA.16816.F32.BF16 R64, R4, R26, RZ ;  /* 0x0000001a0440723c */ /* 0x000fe200000418ff */
[----:B------:R5:W-:Y:S01]  /*22a0*/  LDGSTS.E.BYPASS.LTC128B.128 [R203+0x3100], [R20.64], !P6 ;  /* 0x0310000014cb7fae */ /* 0x000be2000f101d46 */
[----:B------:R-:W-:-:S03]  /*22b0*/  ISETP.GT.AND P1, PT, R216, 0x3f, PT ;  /* 0x0000003fd800780c */ /* 0x000fc60003f24270 */
[----:B------:R5:W-:Y:S01]  /*22c0*/  LDGSTS.E.BYPASS.LTC128B.128 [R203+0x5100], [R2.64], !P0 ;  /* 0x0510000002cb7fae */ /* 0x000be2000c101d46 */
[----:B------:R-:W-:Y:S02]  /*22d0*/  ISETP.GE.AND P0, PT, R213, 0x2, PT ;  /* 0x00000002d500780c */ /* 0x000fe40003f06270 */
[C---:B--2---:R-:W-:Y:S01]  /*22e0*/  HMMA.16816.F32.BF16 R28, R8.reuse, R36, R28 ;  /* 0x00000024081c723c */ /* 0x044fe2000004181c */
[----:B------:R-:W-:Y:S04]  /*22f0*/  LDSM.16.M88.4 R4, [R200] ;  /* 0x00000000c804783b */ /* 0x000fe80000000200 */
[----:B------:R-:W-:Y:S03]  /*2300*/  LDSM.16.M88.4 R60, [R186+0x800] ;  /* 0x00080000ba3c783b */ /* 0x000fe60000000200 */
[C---:B------:R-:W-:Y:S01]  /*2310*/  HMMA.16816.F32.BF16 R24, R8.reuse, R38, R44 ;  /* 0x000000260818723c */ /* 0x040fe2000004182c */
[----:B------:R-:W-:Y:S04]  /*2320*/  LDSM.16.M88.4 R80, [R186+0x1000] ;  /* 0x00100000ba50783b */ /* 0x000fe80000000200 */
[----:B-1----:R-:W1:Y:S03]  /*2330*/  LDSM.16.M88.4 R12, [R186] ;  /* 0x00000000ba0c783b */ /* 0x002e660000000200 */
[----:B---3--:R-:W-:Y:S01]  /*2340*/  HMMA.16816.F32.BF16 R32, R8, R40, R48 ;  /* 0x000000280820723c */ /* 0x008fe20000041830 */
[----:B----4-:R-:W-:Y:S04]  /*2350*/  LDSM.16.M88.4 R16, [R199] ;  /* 0x00000000c710783b */ /* 0x010fe80000000200 */
[----:B------:R-:W0:Y:S01]  /*2360*/  LDGDEPBAR ;  /* 0x00000000000079af */ /* 0x000e220000000000 */
[----:B-----5:R-:W-:-:S02]  /*2370*/  IADD3 R2, R103, 0x4000, RZ ;  /* 0x0000400067027810 */ /* 0x020fc40007ffe0ff */
[----:B------:R-:W-:Y:S02]  /*2380*/  HMMA.16816.F32.BF16 R36, R8, R42, R52 ;  /* 0x0000002a0824723c */ /* 0x000fe40000041834 */
[----:B------:R-:W-:-:S06]  /*2390*/  IADD3 R185, R2, R0, RZ ;  /* 0x0000000002b97210 */ /* 0x000fcc0007ffe0ff */
[C---:B------:R-:W-:Y:S01]  /*23a0*/  HMMA.16816.F32.BF16 R40, R8.reuse, R72, R56 ;  /* 0x000000480828723c */ /* 0x040fe20000041838 */
[----:B------:R-:W2:Y:S04]  /*23b0*/  LDSM.16.M88.4 R56, [R186+0x1800] ;  /* 0x00180000ba38783b */ /* 0x000ea80000000200 */
[----:B------:R-:W3:Y:S03]  /*23c0*/  LDSM.16.M88.4 R84, [R185+-0x4000] ;  /* 0xffc00000b954783b */ /* 0x000ee60000000200 */
[C---:B------:R-:W-:Y:S01]  /*23d0*/  HMMA.16816.F32.BF16 R48, R8.reuse, R74, R68 ;  /* 0x0000004a0830723c */ /* 0x040fe20000041844 */
[----:B------:R-:W4:Y:S04]  /*23e0*/  LDSM.16.M88.4 R92, [R185+-0x3800] ;  /* 0xffc80000b95c783b */ /* 0x000f280000000200 */
[----:B------:R-:W5:Y:S03]  /*23f0*/  LDSM.16.M88.4 R96, [R185+-0x3000] ;  /* 0xffd00000b960783b */ /* 0x000f660000000200 */
[C---:B------:R-:W-:Y:S01]  /*2400*/  HMMA.16816.F32.BF16 R52, R8.reuse, R88, R76 ;  /* 0x000000580834723c */ /* 0x040fe2000004184c */
[----:B------:R-:W-:Y:S04]  /*2410*/  LDSM.16.M88.4 R72, [R184+0x2800] ;  /* 0x00280000b848783b */ /* 0x000fe80000000200 */
[----:B------:R-:W-:Y:S03]  /*2420*/  LDSM.16.M88.4 R68, [R103+0x2000] ;  /* 0x002000006744783b */ /* 0x000fe60000000200 */
[----:B------:R-:W-:Y:S01]  /*2430*/  HMMA.16816.F32.BF16 R44, R8, R90, R64 ;  /* 0x0000005a082c723c */ /* 0x000fe20000041840 */
[----:B------:R-:W-:Y:S04]  /*2440*/  LDSM.16.M88.4 R64, [R184+0x2000] ;  /* 0x00200000b840783b */ /* 0x000fe80000000200 */
[----:B------:R-:W-:Y:S03]  /*2450*/  LDSM.16.M88.4 R88, [R184+0x3000] ;  /* 0x00300000b858783b */ /* 0x000fe60000000200 */
[C---:B-1----:R-:W-:Y:S01]  /*2460*/  HMMA.16816.F32.BF16 R20, R4.reuse, R12, R28 ;  /* 0x0000000c0414723c */ /* 0x042fe2000004181c */
[----:B------:R-:W-:Y:S07]  /*2470*/  LDSM.16.M88.4 R76, [R103+0x2800] ;  /* 0x00280000674c783b */ /* 0x000fee0000000200 */
[C---:B------:R-:W-:Y:S08]  /*2480*/  HMMA.16816.F32.BF16 R28, R4.reuse, R60, R32 ;  /* 0x0000003c041c723c */ /* 0x040ff00000041820 */
[C---:B------:R-:W-:Y:S01]  /*2490*/  HMMA.16816.F32.BF16 R32, R4.reuse, R62, R36 ;  /* 0x0000003e0420723c */ /* 0x040fe20000041824 */
[----:B------:R-:W1:Y:S07]  /*24a0*/  LDSM.16.M88.4 R60, [R185+-0x2800] ;  /* 0xffd80000b93c783b */ /* 0x000e6e0000000200 */
[C---:B------:R-:W-:Y:S01]  /*24b0*/  HMMA.16816.F32.BF16 R8, R4.reuse, R14, R24 ;  /* 0x0000000e0408723c */ /* 0x040fe20000041818 */
[----:B------:R-:W1:Y:S07]  /*24c0*/  LDSM.16.M88.4 R12, [R197+0x4000] ;  /* 0x00400000c50c783b */ /* 0x000e6e0000000200 */
[C---:B------:R-:W-:Y:S08]  /*24d0*/  HMMA.16816.F32.BF16 R36, R4.reuse, R80, R40 ;  /* 0x000000500424723c */ /* 0x040ff00000041828 */
[C---:B------:R-:W-:Y:S01]  /*24e0*/  HMMA.16816.F32.BF16 R48, R4.reuse, R82, R48 ;  /* 0x000000520430723c */ /* 0x040fe20000041830 */
[----:B------:R-:W-:Y:S07]  /*24f0*/  LDSM.16.M88.4 R80, [R186+0x2800] ;  /* 0x00280000ba50783b */ /* 0x000fee0000000200 */
[C---:B--2---:R-:W-:Y:S08]  /*2500*/  HMMA.16816.F32.BF16 R52, R4.reuse, R56, R52 ;  /* 0x000000380434723c */ /* 0x044ff00000041834 */
[----:B------:R-:W-:Y:S01]  /*2510*/  HMMA.16816.F32.BF16 R40, R4, R58, R44 ;  /* 0x0000003a0428723c */ /* 0x000fe2000004182c */
[----:B------:R-:W2:Y:S07]  /*2520*/  LDSM.16.M88.4 R56, [R184+0x3800] ;  /* 0x00380000b838783b */ /* 0x000eae0000000200 */
[C---:B---3--:R-:W-:Y:S08]  /*2530*/  HMMA.16816.F32.BF16 R24, R16.reuse, R84, R20 ;  /* 0x000000541018723c */ /* 0x048ff00000041814 */
[C---:B------:R-:W-:Y:S01]  /*2540*/  HMMA.16816.F32.BF16 R20, R16.reuse, R86, R8 ;  /* 0x000000561014723c */ /* 0x040fe20000041808 */
[----:B------:R-:W3:Y:S04]  /*2550*/  LDSM.16.M88.4 R8, [R198+0x4000] ;  /* 0x00400000c608783b */ /* 0x000ee80000000200 */
[----:B------:R-:W-:Y:S03]  /*2560*/  LDSM.16.M88.4 R84, [R186+0x3000] ;  /* 0x00300000ba54783b */ /* 0x000fe60000000200 */
[C---:B----4-:R-:W-:Y:S08]  /*2570*/  HMMA.16816.F32.BF16 R4, R16.reuse, R92, R28 ;  /* 0x0000005c1004723c */ /* 0x050ff0000004181c */
[C---:B------:R-:W-:Y:S01]  /*2580*/  HMMA.16816.F32.BF16 R32, R16.reuse, R94, R32 ;  /* 0x0000005e1020723c */ /* 0x040fe20000041820 */
[----:B------:R-:W4:Y:S07]  /*2590*/  LDSM.16.M88.4 R92, [R103+0x3000] ;  /* 0x00300000675c783b */ /* 0x000f2e0000000200 */
[C---:B-----5:R-:W-:Y:S08]  /*25a0*/  HMMA.16816.F32.BF16 R36, R16.reuse, R96, R36 ;  /* 0x000000601024723c */ /* 0x060ff00000041824 */
[C---:B------:R-:W-:Y:S08]  /*25b0*/  HMMA.16816.F32.BF16 R44, R16.reuse, R98, R48 ;  /* 0x00000062102c723c */ /* 0x040ff00000041830 */
[C---:B-1----:R-:W-:Y:S08]  /*25c0*/  HMMA.16816.F32.BF16 R52, R16.reuse, R60, R52 ;  /* 0x0000003c1034723c */ /* 0x042ff00000041834 */
[----:B------:R-:W-:Y:S01]  /*25d0*/  HMMA.16816.F32.BF16 R40, R16, R62, R40 ;  /* 0x0000003e1028723c */ /* 0x000fe20000041828 */
[----:B------:R-:W1:Y:S07]  /*25e0*/  LDSM.16.M88.4 R60, [R103+0x3800] ;  /* 0x00380000673c783b */ /* 0x000e6e0000000200 */
[C---:B------:R-:W-:Y:S08]  /*25f0*/  HMMA.16816.F32.BF16 R28, R12.reuse, R64, R24 ;  /* 0x000000400c1c723c */ /* 0x040ff00000041818 */
[C---:B------:R-:W-:Y:S01]  /*2600*/  HMMA.16816.F32.BF16 R24, R12.reuse, R66, R20 ;  /* 0x000000420c18723c */ /* 0x040fe20000041814 */
[----:B------:R-:W-:Y:S07]  /*2610*/  LDSM.16.M88.4 R64, [R186+0x3800] ;  /* 0x00380000ba40783b */ /* 0x000fee0000000200 */
[C---:B------:R-:W-:Y:S01]  /*2620*/  HMMA.16816.F32.BF16 R20, R12.reuse, R72, R4 ;  /* 0x000000480c14723c */ /* 0x040fe20000041804 */
[----:B------:R-:W-:Y:S07]  /*2630*/  LDSM.16.M88.4 R4, [R200+0x4000] ;  /* 0x00400000c804783b */ /* 0x000fee0000000200 */
[C---:B------:R-:W-:Y:S01]  /*2640*/  HMMA.16816.F32.BF16 R16, R12.reuse, R74, R32 ;  /* 0x0000004a0c10723c */ /* 0x040fe20000041820 */
[----:B------:R-:W5:Y:S07]  /*2650*/  LDSM.16.M88.4 R72, [R186+0x2000] ;  /* 0x00200000ba48783b */ /* 0x000f6e0000000200 */
[C---:B------:R-:W-:Y:S08]  /*2660*/  HMMA.16816.F32.BF16 R36, R12.reuse, R88, R36 ;  /* 0x000000580c24723c */ /* 0x040ff00000041824 */
[C---:B------:R-:W-:Y:S08]  /*2670*/  HMMA.16816.F32.BF16 R48, R12.reuse, R90, R44 ;  /* 0x0000005a0c30723c */ /* 0x040ff0000004182c */
[C---:B--2---:R-:W-:Y:S08]  /*2680*/  HMMA.16816.F32.BF16 R44, R12.reuse, R56, R52 ;  /* 0x000000380c2c723c */ /* 0x044ff00000041834 */
[----:B------:R-:W-:Y:S08]  /*2690*/  HMMA.16816.F32.BF16 R40, R12, R58, R40 ;  /* 0x0000003a0c28723c */ /* 0x000ff00000041828 */
[C---:B---3--:R-:W-:Y:S08]  /*26a0*/  HMMA.16816.F32.BF16 R32, R8.reuse, R68, R28 ;  /* 0x000000440820723c */ /* 0x048ff0000004181c */
[C---:B------:R-:W-:Y:S01]  /*26b0*/  HMMA.16816.F32.BF16 R28, R8.reuse, R70, R24 ;  /* 0x00000046081c723c */ /* 0x040fe20000041818 */
[----:B------:R-:W-:Y:S07]  /*26c0*/  LDSM.16.M88.4 R68, [R185+-0x2000] ;  /* 0xffe00000b944783b */ /* 0x000fee0000000200 */
[C---:B------:R-:W-:Y:S01]  /*26d0*/  HMMA.16816.F32.BF16 R24, R8.reuse, R76, R20 ;  /* 0x0000004c0818723c */ /* 0x040fe20000041814 */
[----:B------:R-:W2:Y:S07]  /*26e0*/  LDSM.16.M88.4 R20, [R199+0x4000] ;  /* 0x00400000c714783b */ /* 0x000eae0000000200 */
[C---:B------:R-:W-:Y:S01]  /*26f0*/  HMMA.16816.F32.BF16 R16, R8.reuse, R78, R16 ;  /* 0x0000004e0810723c */ /* 0x040fe20000041810 */
[----:B------:R-:W3:Y:S07]  /*2700*/  LDSM.16.M88.4 R76, [R185+-0x1800] ;  /* 0xffe80000b94c783b */ /* 0x000eee0000000200 */
[C---:B----4-:R-:W-:Y:S08]  /*2710*/  HMMA.16816.F32.BF16 R12, R8.reuse, R92, R36 ;  /* 0x0000005c080c723c */ /* 0x050ff00000041824 */
[C---:B------:R-:W-:Y:S08]  /*2720*/  HMMA.16816.F32.BF16 R56, R8.reuse, R94, R48 ;  /* 0x0000005e0838723c */ /* 0x040ff00000041830 */
[C---:B-1----:R-:W-:Y:S08]  /*2730*/  HMMA.16816.F32.BF16 R48, R8.reuse, R60, R44 ;  /* 0x0000003c0830723c */ /* 0x042ff0000004182c */
[----:B------:R-:W-:Y:S01]  /*2740*/  HMMA.16816.F32.BF16 R44, R8, R62, R40 ;  /* 0x0000003e082c723c */ /* 0x000fe20000041828 */
[----:B------:R-:W-:Y:S04]  /*2750*/  LDSM.16.M88.4 R60, [R184+0x4000] ;  /* 0x00400000b83c783b */ /* 0x000fe80000000200 */
[----:B------:R-:W-:Y:S03]  /*2760*/  LDSM.16.M88.4 R40, [R185+-0x1000] ;  /* 0xfff00000b928783b */ /* 0x000fe60000000200 */
[C---:B-----5:R-:W-:Y:S08]  /*2770*/  HMMA.16816.F32.BF16 R36, R4.reuse, R72, R32 ;  /* 0x000000480424723c */ /* 0x060ff00000041820 */
[C---:B------:R-:W-:Y:S01]  /*2780*/  HMMA.16816.F32.BF16 R52, R4.reuse, R82, R16 ;  /* 0x000000520434723c */ /* 0x040fe20000041810 */
[----:B------:R-:W1:Y:S07]  /*2790*/  LDSM.16.M88.4 R16, [R197+0x8000] ;  /* 0x00800000c510783b */ /* 0x000e6e0000000200 */
[C---:B------:R-:W-:Y:S08]  /*27a0*/  HMMA.16816.F32.BF16 R32, R4.reuse, R80, R24 ;  /* 0x000000500420723c */ /* 0x040ff00000041818 */
[C---:B------:R-:W-:Y:S01]  /*27b0*/  HMMA.16816.F32.BF16 R28, R4.reuse, R74, R28 ;  /* 0x0000004a041c723c */ /* 0x040fe2000004181c */
[----:B------:R-:W-:Y:S07]  /*27c0*/  LDSM.16.M88.4 R72, [R184+0x5800] ;  /* 0x00580000b848783b */ /* 0x000fee0000000200 */
[C---:B------:R-:W-:Y:S01]  /*27d0*/  HMMA.16816.F32.BF16 R24, R4.reuse, R84, R12 ;  /* 0x000000540418723c */ /* 0x040fe2000004180c */
[----:B------:R-:W-:Y:S07]  /*27e0*/  LDSM.16.M88.4 R12, [R198+0x8000] ;  /* 0x00800000c60c783b */ /* 0x000fee0000000200 */
[C---:B------:R-:W-:Y:S01]  /*27f0*/  HMMA.16816.F32.BF16 R8, R4.reuse, R86, R56 ;  /* 0x000000560408723c */ /* 0x040fe20000041838 */
[----:B------:R-:W4:Y:S04]  /*2800*/  LDSM.16.M88.4 R84, [R185+-0x800] ;  /* 0xfff80000b954783b */ /* 0x000f280000000200 */
[----:B------:R-:W-:Y:S03]  /*2810*/  LDSM.16.M88.4 R56, [R185] ;  /* 0x00000000b938783b */ /* 0x000fe60000000200 */
[C---:B------:R-:W-:Y:S08]  /*2820*/  HMMA.16816.F32.BF16 R48, R4.reuse, R64, R48 ;  /* 0x000000400430723c */ /* 0x040ff00000041830 */
[----:B------:R-:W-:Y:S01]  /*2830*/  HMMA.16816.F32.BF16 R92, R4, R66, R44 ;  /* 0x00000042045c723c */ /* 0x000fe2000004182c */
[----:B------:R-:W-:Y:S04]  /*2840*/  LDSM.16.M88.4 R64, [R103+0x4800] ;  /* 0x004800006740783b */ /* 0x000fe80000000200 */
[----:B------:R-:W-:Y:S03]  /*2850*/  LDSM.16.M88.4 R44, [R184+0x5000] ;  /* 0x00500000b82c783b */ /* 0x000fe60000000200 */
[C---:B--2---:R-:W-:Y:S01]  /*2860*/  HMMA.16816.F32.BF16 R4, R20.reuse, R68, R36 ;  /* 0x000000441404723c */ /* 0x044fe20000041824 */
[----:B------:R-:W2:Y:S07]  /*2870*/  LDSM.16.M88.4 R36, [R103+0x4000] ;  /* 0x004000006724783b */ /* 0x000eae0000000200 */
[C---:B------:R-:W-:Y:S08]  /*2880*/  HMMA.16816.F32.BF16 R28, R20.reuse, R70, R28 ;  /* 0x00000046141c723c */ /* 0x040ff0000004181c */
[----:B---3--:R-:W-:Y:S01]  /*2890*/  HMMA.16816.F32.BF16 R68, R20, R78, R52 ;  /* 0x0000004e1444723c */ /* 0x008fe20000041834 */
[----:B------:R-:W3:Y:S07]  /*28a0*/  LDSM.16.M88.4 R52, [R184+0x4800] ;  /* 0x00480000b834783b */ /* 0x000eee0000000200 */
[----:B-1----:R-:W-:Y:S08]  /*28b0*/  HMMA.16816.F32.BF16 R4, R16, R60, R4 ;  /* 0x0000003c1004723c */ /* 0x002ff00000041804 */
[C---:B------:R-:W-:Y:S08]  /*28c0*/  HMMA.16816.F32.BF16 R32, R20.reuse, R76, R32 ;  /* 0x0000004c1420723c */ /* 0x040ff00000041820 */
[C---:B------:R-:W-:Y:S01]  /*28d0*/  HMMA.16816.F32.BF16 R76, R20.reuse, R42, R8 ;  /* 0x0000002a144c723c */ /* 0x040fe20000041808 */
[----:B------:R-:W-:Y:S07]  /*28e0*/  LDSM.16.M88.4 R8, [R200+0x8000] ;  /* 0x00800000c808783b */ /* 0x000fee0000000200 */
[----:B----4-:R-:W-:Y:S01]  /*28f0*/  HMMA.16816.F32.BF16 R88, R20, R84, R48 ;  /* 0x000000541458723c */ /* 0x010fe20000041830 */
[----:B------:R-:W1:Y:S07]  /*2900*/  LDSM.16.M88.4 R48, [R186+0x4000] ;  /* 0x00400000ba30783b */ /* 0x000e6e0000000200 */
[----:B------:R-:W-:Y:S01]  /*2910*/  HMMA.16816.F32.BF16 R28, R16, R62, R28 ;  /* 0x0000003e101c723c */ /* 0x000fe2000004181c */
[----:B------:R-:W-:Y:S07]  /*2920*/  LDSM.16.M88.4 R60, [R186+0x4800] ;  /* 0x00480000ba3c783b */ /* 0x000fee0000000200 */
[----:B------:R-:W-:Y:S08]  /*2930*/  HMMA.16816.F32.BF16 R80, R20, R40, R24 ;  /* 0x000000281450723c */ /* 0x000ff00000041818 */
[----:B--2---:R-:W-:Y:S01]  /*2940*/  HMMA.16816.F32.BF16 R24, R12, R36, R4 ;  /* 0x000000240c18723c */ /* 0x004fe20000041804 */
[----:B------:R-:W2:Y:S07]  /*2950*/  LDSM.16.M88.4 R4, [R199+0x8000] ;  /* 0x00800000c704783b */ /* 0x000eae0000000200 */
[----:B---3--:R-:W-:Y:S08]  /*2960*/  HMMA.16816.F32.BF16 R32, R16, R52, R32 ;  /* 0x000000341020723c */ /* 0x008ff00000041820 */
[----:B------:R-:W-:Y:S08]  /*2970*/  HMMA.16816.F32.BF16 R28, R12, R38, R28 ;  /* 0x000000260c1c723c */ /* 0x000ff0000004181c */
[----:B------:R-:W-:Y:S01]  /*2980*/  HMMA.16816.F32.BF16 R40, R16, R54, R68 ;  /* 0x000000361028723c */ /* 0x000fe20000041844 */
[----:B------:R-:W3:Y:S04]  /*2990*/  LDSM.16.M88.4 R68, [R103+0x5000] ;  /* 0x005000006744783b */ /* 0x000ee80000000200 */
[----:B------:R-:W4:Y:S03]  /*29a0*/  LDSM.16.M88.4 R52, [R185+0x800] ;  /* 0x00080000b934783b */ /* 0x000f260000000200 */
[----:B-1----:R-:W-:Y:S08]  /*29b0*/  HMMA.16816.F32.BF16 R24, R8, R48, R24 ;  /* 0x000000300818723c */ /* 0x002ff00000041818 */
[----:B------:R-:W-:Y:S08]  /*29c0*/  HMMA.16816.F32.BF16 R36, R12, R64, R32 ;  /* 0x000000400c24723c */ /* 0x000ff00000041820 */
[----:B------:R-:W-:Y:S08]  /*29d0*/  HMMA.16816.F32.BF16 R28, R8, R50, R28 ;  /* 0x00000032081c723c */ /* 0x000ff0000004181c */
[----:B------:R-:W-:Y:S08]  /*29e0*/  HMMA.16816.F32.BF16 R84, R20, R86, R92 ;  /* 0x000000561454723c */ /* 0x000ff0000004185c */
[----:B------:R-:W-:Y:S08]  /*29f0*/  HMMA.16816.F32.BF16 R20, R16, R44, R80 ;  /* 0x0000002c1014723c */ /* 0x000ff00000041850 */
[----:B------:R-:W-:Y:S08]  /*2a00*/  HMMA.16816.F32.BF16 R32, R12, R66, R40 ;  /* 0x000000420c20723c */ /* 0x000ff00000041828 */
[----:B--2---:R-:W-:Y:S08]  /*2a10*/  HMMA.16816.F32.BF16 R48, R4, R56, R24 ;  /* 0x000000380430723c */ /* 0x004ff00000041818 */
[----:B------:R-:W-:Y:S08]  /*2a20*/  HMMA.16816.F32.BF16 R36, R8, R60, R36 ;  /* 0x0000003c0824723c */ /* 0x000ff00000041824 */
[----:B------:R-:W-:Y:S01]  /*2a30*/  HMMA.16816.F32.BF16 R28, R4, R58, R28 ;  /* 0x0000003a041c723c */ /* 0x000fe2000004181c */
[----:B------:R-:W1:Y:S07]  /*2a40*/  LDSM.16.M88.4 R56, [R186+0x5000] ;  /* 0x00500000ba38783b */ /* 0x000e6e0000000200 */
[----:B------:R-:W-:Y:S01]  /*2a50*/  HMMA.16816.F32.BF16 R44, R16, R46, R76 ;  /* 0x0000002e102c723c */ /* 0x000fe2000004184c */
[----:B------:R-:W-:-:S04]  /*2a60*/  FMUL.FTZ R0, R48, c[0x0][0x320] ;  /* 0x0000c80030007a20 */ /* 0x000fc80000410000 */
[----:B------:R2:W1:Y:S03]  /*2a70*/  MUFU.TANH R77, R0 ;  /* 0x00000000004d7308 */ /* 0x0004660000002400 */
[----:B---3--:R-:W-:Y:S08]  /*2a80*/  HMMA.16816.F32.BF16 R24, R12, R68, R20 ;  /* 0x000000440c18723c */ /* 0x008ff00000041814 */
[----:B------:R-:W-:Y:S01]  /*2a90*/  HMMA.16816.F32.BF16 R20, R8, R62, R32 ;  /* 0x0000003e0814723c */ /* 0x000fe20000041820 */
[----:B------:R-:W3:Y:S01]  /*2aa0*/  LDSM.16.M88.4 R60, [R103+0x5800] ;  /* 0x00580000673c783b */ /* 0x000ee20000000200 */
[----:B--2---:R-:W-:-:S06]  /*2ab0*/  FMUL.FTZ R0, R49, c[0x0][0x320] ;  /* 0x0000c80031007a20 */ /* 0x004fcc0000410000 */
[----:B------:R-:W-:Y:S01]  /*2ac0*/  HMMA.16816.F32.BF16 R64, R16, R72, R88 ;  /* 0x000000481040723c */ /* 0x000fe20000041858 */
[----:B------:R2:W1:Y:S07]  /*2ad0*/  MUFU.TANH R73, R0 ;  /* 0x0000000000497308 */ /* 0x00046e0000002400 */
[----:B----4-:R-:W-:Y:S08]  /*2ae0*/  HMMA.16816.F32.BF16 R36, R4, R52, R36 ;  /* 0x000000340424723c */ /* 0x010ff00000041824 */
[----:B------:R-:W-:Y:S01]  /*2af0*/  HMMA.16816.F32.BF16 R16, R16, R74, R84 ;  /* 0x0000004a1010723c */ /* 0x000fe20000041854 */
[----:B--2---:R-:W-:-:S04]  /*2b00*/  FMUL.FTZ R0, R50, c[0x0][0x320] ;  /* 0x0000c80032007a20 */ /* 0x004fc80000410000 */
[----:B------:R2:W4:Y:S03]  /*2b10*/  MUFU.TANH R76, R0 ;  /* 0x00000000004c7308 */ /* 0x0005260000002400 */
[----:B------:R-:W-:Y:S01]  /*2b20*/  HMMA.16816.F32.BF16 R40, R12, R70, R44 ;  /* 0x000000460c28723c */ /* 0x000fe2000004182c */
[----:B------:R-:W5:Y:S07]  /*2b30*/  LDSM.16.M88.4 R44, [R186+0x5800] ;  /* 0x00580000ba2c783b */ /* 0x000f6e0000000200 */
[----:B-1----:R-:W-:Y:S01]  /*2b40*/  HMMA.16816.F32.BF16 R32, R8, R56, R24 ;  /* 0x000000380820723c */ /* 0x002fe20000041818 */
[----:B------:R-:W-:-:S02]  /*2b50*/  FMUL.FTZ R37, R37, c[0x0][0x320] ;  /* 0x0000c80025257a20 */ /* 0x000fc40000410000 */
[----:B------:R-:W-:Y:S02]  /*2b60*/  FMUL.FTZ R38, R38, c[0x0][0x320] ;  /* 0x0000c80026267a20 */ /* 0x000fe40000410000 */
[----:B--2---:R-:W-:Y:S01]  /*2b70*/  FMUL.FTZ R0, R51, c[0x0][0x320] ;  /* 0x0000c80033007a20 */ /* 0x004fe20000410000 */
[----:B------:R-:W1:Y:S01]  /*2b80*/  MUFU.TANH R52, R37 ;  /* 0x0000002500347308 */ /* 0x000e620000002400 */
[----:B------:R-:W-:Y:S01]  /*2b90*/  FMUL.FTZ R39, R39, c[0x0][0x320] ;  /* 0x0000c80027277a20 */ /* 0x000fe20000410000 */
[----:B------:R-:W-:Y:S01]  /*2ba0*/  HMMA.16816.F32.BF16 R24, R4, R54, R20 ;  /* 0x000000360418723c */ /* 0x000fe20000041814 */
[----:B------:R-:W2:Y:S05]  /*2bb0*/  LDSM.16.M88.4 R48, [R185+0x1000] ;  /* 0x00100000b930783b */ /* 0x000eaa0000000200 */
[----:B------:R1:W1:Y:S02]  /*2bc0*/  MUFU.TANH R72, R0 ;  /* 0x0000000000487308 */ /* 0x0002640000002400 */
[C---:B---3--:R-:W-:Y:S06]  /*2bd0*/  HMMA.16816.F32.BF16 R20, R12.reuse, R60, R64 ;  /* 0x0000003c0c14723c */ /* 0x048fec0000041840 */
[----:B------:R-:W3:Y:S02]  /*2be0*/  MUFU.TANH R53, R38 ;  /* 0x0000002600357308 */ /* 0x000ee40000002400 */
[----:B------:R-:W-:Y:S01]  /*2bf0*/  HMMA.16816.F32.BF16 R12, R12, R62, R16 ;  /* 0x0000003e0c0c723c */ /* 0x000fe20000041810 */
[----:B-1----:R-:W-:-:S07]  /*2c00*/  FMUL.FTZ R0, R28, c[0x0][0x320] ;  /* 0x0000c8001c007a20 */ /* 0x002fce0000410000 */
[----:B------:R-:W-:Y:S01]  /*2c10*/  FMUL.FTZ R24, R24, c[0x0][0x320] ;  /* 0x0000c80018187a20 */ /* 0x000fe20000410000 */
[----:B------:R1:W1:Y:S01]  /*2c20*/  MUFU.TANH R69, R0 ;  /* 0x0000000000457308 */ /* 0x0002620000002400 */
[----:B------:R-:W-:Y:S02]  /*2c30*/  FMUL.FTZ R25, R25, c[0x0][0x320] ;  /* 0x0000c80019197a20 */ /* 0x000fe40000410000 */
[----:B------:R-:W-:Y:S02]  /*2c40*/  FMUL.FTZ R26, R26, c[0x0][0x320] ;  /* 0x0000c8001a1a7a20 */ /* 0x000fe40000410000 */
[----:B------:R-:W-:Y:S02]  /*2c50*/  FMUL.FTZ R27, R27, c[0x0][0x320] ;  /* 0x0000c8001b1b7a20 */ /* 0x000fe40000410000 */
[----:B-----5:R-:W-:Y:S04]  /*2c60*/  HMMA.16816.F32.BF16 R16, R8, R44, R20 ;  /* 0x0000002c0810723c */ /* 0x020fe80000041814 */
[----:B------:R-:W3:Y:S04]  /*2c70*/  MUFU.TANH R27, R27 ;  /* 0x0000001b001b7308 */ /* 0x000ee80000002400 */
[----:B--2---:R-:W-:Y:S01]  /*2c80*/  HMMA.16816.F32.BF16 R32, R4, R48, R32 ;  /* 0x000000300420723c */ /* 0x004fe20000041820 */
[----:B-1----:R-:W-:-:S03]  /*2c90*/  FMUL.FTZ R0, R29, c[0x0][0x320] ;  /* 0x0000c8001d007a20 */ /* 0x002fc60000410000 */
[----:B------:R-:W1:Y:S08]  /*2ca0*/  MUFU.TANH R48, R26 ;  /* 0x0000001a00307308 */ /* 0x000e700000002400 */
[----:B------:R2:W1:Y:S11]  /*2cb0*/  MUFU.TANH R68, R0 ;  /* 0x0000000000447308 */ /* 0x0004760000002400 */
[----:B------:R-:W-:Y:S01]  /*2cc0*/  @!UPT UIADD3 URZ, URZ, URZ, URZ ;  /* 0x0000003f3f3ff290 */ /* 0x000fe2000fffe03f */
[----:B------:R-:W-:Y:S02]  /*2cd0*/  FMUL.FTZ R32, R32, c[0x0][0x320] ;  /* 0x0000c80020207a20 */ /* 0x000fe40000410000 */
[----:B------:R-:W-:Y:S02]  /*2ce0*/  FMUL.FTZ R33, R33, c[0x0][0x320] ;  /* 0x0000c80021217a20 */ /* 0x000fe40000410000 */
[----:B--2---:R-:W-:Y:S02]  /*2cf0*/  FMUL.FTZ R0, R30, c[0x0][0x320] ;  /* 0x0000c8001e007a20 */ /* 0x004fe40000410000 */
[----:B------:R-:W-:Y:S01]  /*2d00*/  FMUL.FTZ R34, R34, c[0x0][0x320] ;  /* 0x0000c80022227a20 */ /* 0x000fe20000410000 */
[----:B------:R-:W2:Y:S08]  /*2d10*/  MUFU.TANH R32, R32 ;  /* 0x0000002000207308 */ /* 0x000eb00000002400 */
[----:B------:R5:W1:Y:S08]  /*2d20*/  MUFU.TANH R70, R0 ;  /* 0x0000000000467308 */ /* 0x000a700000002400 */
[----:B------:R-:W1:Y:S01]  /*2d30*/  MUFU.TANH R33, R33 ;  /* 0x0000002100217308 */ /* 0x000e620000002400 */
[----:B-----5:R-:W-:-:S07]  /*2d40*/  FMUL.FTZ R0, R31, c[0x0][0x320] ;  /* 0x0000c8001f007a20 */ /* 0x020fce0000410000 */
[----:B------:R-:W1:Y:S01]  /*2d50*/  MUFU.TANH R34, R34 ;  /* 0x0000002200227308 */ /* 0x000e620000002400 */
[C---:B------:R-:W-:Y:S07]  /*2d60*/  HMMA.16816.F32.BF16 R28, R8.reuse, R58, R40 ;  /* 0x0000003a081c723c */ /* 0x040fee0000041828 */
[----:B------:R5:W1:Y:S01]  /*2d70*/  MUFU.TANH R56, R0 ;  /* 0x0000000000387308 */ /* 0x000a620000002400 */
[----:B------:R-:W-:Y:S07]  /*2d80*/  HMMA.16816.F32.BF16 R8, R8, R46, R12 ;  /* 0x0000002e0808723c */ /* 0x000fee000004180c */
[----:B------:R1:W1:Y:S01]  /*2d90*/  MUFU.TANH R42, R39 ;  /* 0x00000027002a7308 */ /* 0x0002620000002400 */
[----:B-----5:R-:W-:-:S08]  /*2da0*/  FMUL.FTZ R0, R36, c[0x0][0x320] ;  /* 0x0000c80024007a20 */ /* 0x020fd00000410000 */
[----:B------:R-:W-:Y:S01]  /*2db0*/  HMMA.16816.F32.BF16 R20, R4, R50, R28 ;  /* 0x000000320414723c */ /* 0x000fe2000004181c */
[----:B------:R-:W2:Y:S01]  /*2dc0*/  MUFU.TANH R41, R24 ;  /* 0x0000001800297308 */ /* 0x000ea20000002400 */
[----:B-1----:R-:W1:Y:S01]  /*2dd0*/  LDSM.16.M88.4 R36, [R185+0x1800] ;  /* 0x00180000b924783b */ /* 0x002e620000000200 */
[----:B------:R-:W-:-:S06]  /*2de0*/  DEPBAR.LE SB0, 0x0 ;  /* 0x000080000000791a */ /* 0x000fcc0000000000 */
[----:B------:R5:W1:Y:S08]  /*2df0*/  MUFU.TANH R54, R0 ;  /* 0x0000000000367308 */ /* 0x000a700000002400 */
[----:B------:R1:W1:Y:S07]  /*2e00*/  MUFU.TANH R40, R25 ;  /* 0x0000001900287308 */ /* 0x00026e0000002400 */
[----:B------:R-:W-:-:S02]  /*2e10*/  FMUL.FTZ R22, R22, c[0x0][0x320] ;  /* 0x0000c80016167a20 */ /* 0x000fc40000410000 */
[----:B------:R-:W-:Y:S02]  /*2e20*/  FMUL.FTZ R23, R23, c[0x0][0x320] ;  /* 0x0000c80017177a20 */ /* 0x000fe40000410000 */
[----:B------:R-:W-:Y:S01]  /*2e30*/  FMUL.FTZ R20, R20, c[0x0][0x320] ;  /* 0x0000c80014147a20 */ /* 0x000fe20000410000 */
[----:B------:R1:W1:Y:S01]  /*2e40*/  MUFU.TANH R25, R22 ;  /* 0x0000001600197308 */ /* 0x0002620000002400 */
[----:B------:R-:W-:Y:S02]  /*2e50*/  FMUL.FTZ R21, R21, c[0x0][0x320] ;  /* 0x0000c80015157a20 */ /* 0x000fe40000410000 */
[----:B-----5:R-:W-:-:S05]  /*2e60*/  FMUL.FTZ R0, R35, c[0x0][0x320] ;  /* 0x0000c80023007a20 */ /* 0x020fca0000410000 */
[----:B------:R2:W2:Y:S08]  /*2e70*/  MUFU.TANH R24, R23 ;  /* 0x0000001700187308 */ /* 0x0004b00000002400 */
[----:B------:R2:W2:Y:S01]  /*2e80*/  MUFU.TANH R26, R0 ;  /* 0x00000000001a7308 */ /* 0x0004a20000002400 */
[C---:B-1----:R-:W-:Y:S07]  /*2e90*/  HMMA.16816.F32.BF16 R12, R4.reuse, R36, R16 ;  /* 0x00000024040c723c */ /* 0x042fee0000041810 */
[----:B------:R-:W1:Y:S01]  /*2ea0*/  MUFU.TANH R20, R20 ;  /* 0x0000001400147308 */ /* 0x000e620000002400 */
[----:B------:R-:W-:Y:S07]  /*2eb0*/  HMMA.16816.F32.BF16 R4, R4, R38, R8 ;  /* 0x000000260404723c */ /* 0x000fee0000041808 */
[----:B------:R-:W1:Y:S09]  /*2ec0*/  MUFU.TANH R21, R21 ;  /* 0x0000001500157308 */ /* 0x000e720000002400 */
        /* <DEDUP_REMOVED lines=9> */
[----:B------:R-:W-:-:S07]  /*2f60*/  FMUL.FTZ R7, R7, c[0x0][0x320] ;  /* 0x0000c80007077a20 */ /* 0x000fce0000410000 */
        /* <DEDUP_REMOVED lines=8> */
[----:B--234-:R-:W-:Y:S01]  /*2ff0*/  IMAD R2, R213, 0x40, R220 ;  /* 0x00000040d5027824 */ /* 0x01cfe200078e02dc */
[----:B------:R-:W-:-:S04]  /*3000*/  MOV R202, RZ ;  /* 0x000000ff00ca7202 */ /* 0x000fc80000000f00 */
[----:B------:R-:W-:-:S05]  /*3010*/  IADD3 R2, R2, -0x80, R216 ;  /* 0xffffff8002027810 */ /* 0x000fca0007ffe0d8 */
[----:B------:R-:W-:-:S04]  /*3020*/  @P3 IMAD.HI.U32 R3, R2, c[0x0][0x2bc], RZ ;  /* 0x0000af0002033a27 */ /* 0x000fc800078e00ff */
[----:B------:R-:W-:Y:S01]  /*3030*/  IMAD.MOV.U32 R0, RZ, RZ, R2 ;  /* 0x000000ffff007224 */ /* 0x000fe200078e0002 */
[----:B------:R-:W-:-:S04]  /*3040*/  @P3 SHF.R.U32.HI R0, RZ, c[0x0][0x2c0], R3 ;  /* 0x0000b000ff003a19 */ /* 0x000fc80000011603 */
[----:B------:R-:W-:-:S04]  /*3050*/  @!P1 IADD3 R3, P0, R0, R222, RZ ;  /* 0x000000de00039210 */ /* 0x000fc80007f1e0ff */
[----:B-1----:R-:W-:Y:S02]  /*3060*/  @!P1 LEA.HI.X.SX32 R5, R0, R226, 0x1, P0 ;  /* 0x000000e200059211 */ /* 0x002fe400000f0eff */
        /* <DEDUP_REMOVED lines=8> */
[----:B------:R-:W-:-:S05]  /*30f0*/  IMAD R0, R205, c[0x0][0x1e4], R0 ;  /* 0x00007900cd007a24 */ /* 0x000fca00078e0200 */
[----:B------:R-:W-:Y:S02]  /*3100*/  IADD3 R3, R3, R0, RZ ;  /* 0x0000000003037210 */ /* 0x000fe40007ffe0ff */
        /* <DEDUP_REMOVED lines=10> */
.L_x_659:
[----:B------:R-:W-:Y:S05]  /*31b0*/  BRA.DIV ~URZ, `(.L_x_598) ;  /* 0x0000ad527f007947 */ /* 0x000fea000b800000 */
[----:B------:R-:W3:Y:S01]  /*31c0*/  SHFL.IDX PT, R0, R12, RZ, 0x181f ;  /* 0x00181fff0c007589 */ /* 0x000ee200000e0000 */
[----:B------:R-:W-:Y:S02]  /*31d0*/  ISETP.GE.AND P5, PT, R206, c[0x0][0x1d4], PT ;  /* 0x00007500ce007a0c */ /* 0x000fe40003fa6270 */
[----:B------:R-:W-:Y:S02]  /*31e0*/  ISETP.GE.AND P2, PT, R207, c[0x0][0x1d4], PT ;  /* 0x00007500cf007a0c */ /* 0x000fe40003f46270 */
[----:B------:R-:W-:Y:S02]  /*31f0*/  SEL R11, RZ, 0x10, P5 ;  /* 0x00000010ff0b7807 */ /* 0x000fe40002800000 */
[----:B------:R-:W-:Y:S02]  /*3200*/  SEL R10, RZ, 0x10, P2 ;  /* 0x00000010ff0a7807 */ /* 0x000fe40001000000 */
[----:B---3--:R-:W-:-:S02]  /*3210*/  IADD3 R6, P0, R0, R105, RZ ;  /* 0x0000006900067210 */ /* 0x008fc40007f1e0ff */
[----:B------:R-:W-:-:S03]  /*3220*/  IADD3 R2, P6, R0, R106, RZ ;  /* 0x0000006a00027210 */ /* 0x000fc60007fde0ff */
[----:B--2---:R-:W-:Y:S01]  /*3230*/  IMAD.X R7, R4, 0x1, R100, P0 ;  /* 0x0000000104077824 */ /* 0x004fe200000e0664 */
[----:B------:R-:W-:Y:S01]  /*3240*/  ISETP.GE.AND P0, PT, R208, c[0x0][0x1d4], PT ;  /* 0x00007500d0007a0c */ /* 0x000fe20003f06270 */
[----:B------:R-:W-:Y:S01]  /*3250*/  IMAD.X R3, R4, 0x1, R101, P6 ;  /* 0x0000000104037824 */ /* 0x000fe200030e0665 */
[----:B------:R-:W-:Y:S02]  /*3260*/  IADD3 R8, P6, R0, R107, RZ ;  /* 0x0000006b00087210 */ /* 0x000fe40007fde0ff */
[----:B------:R-:W-:Y:S01]  /*3270*/  @!PT LDS RZ, [RZ] ;  /* 0x00000000fffff984 */ /* 0x000fe20000000800 */
[----:B------:R-:W-:Y:S01]  /*3280*/  @!PT LDS RZ, [RZ] ;  /* 0x00000000fffff984 */ /* 0x000fe20000000800 */
[----:B------:R2:W-:Y:S03]  /*3290*/  LDGSTS.E.BYPASS.LTC128B.128 [R203+0x6100], [R6.64], !P5 ;  /* 0x0610000006cb7fae */ /* 0x0005e6000e901d46 */
[----:B------:R-:W-:Y:S01]  /*32a0*/  IMAD.X R9, R4, 0x1, R102, P6 ;  /* 0x0000000104097824 */ /* 0x000fe200030e0666 */
[----:B------:R2:W-:Y:S04]  /*32b0*/  LDGSTS.E.BYPASS.LTC128B.128 [R203+0x8100], [R2.64], !P2 ;  /* 0x0810000002cb7fae */ /* 0x0005e8000d101d46 */
[----:B------:R-:W3:Y:S04]  /*32c0*/  SHFL.IDX PT, R0, R12, 0x1, 0x181f ;  /* 0x00381f000c007f89 */ /* 0x000ee800000e0000 */
[----:B------:R2:W-:Y:S04]  /*32d0*/  LDGSTS.E.BYPASS.LTC128B.128 [R203+0xa100], [R8.64], !P0 ;  /* 0x0a10000008cb7fae */ /* 0x0005e8000c101d46 */
[----:B------:R4:W1:Y:S02]  /*32e0*/  SHFL.IDX PT, R4, R5, 0x1, 0x181f ;  /* 0x00381f0005047f89 */ /* 0x00086400000e0000 */
[----:B-1--4-:R-:W-:-:S02]  /*32f0*/  SEL R5, RZ, 0x10, P0 ;  /* 0x00000010ff057807 */ /* 0x012fc40000000000 */
.L_x_660:
[----:B--23--:R-:W-:Y:S02]  /*3300*/  IADD3 R8, -R11, 0x10, RZ ;  /* 0x000000100b087810 */ /* 0x00cfe40007ffe1ff */
[----:B------:R-:W-:-:S02]  /*3310*/  IADD3 R2, -R10, 0x10, RZ ;  /* 0x000000100a027810 */ /* 0x000fc40007ffe1ff */
[----:B------:R-:W-:Y:S02]  /*3320*/  LOP3.LUT R8, R8, 0xf, RZ, 0xc0, !PT ;  /* 0x0000000f08087812 */ /* 0x000fe400078ec0ff */
[----:B------:R-:W-:Y:S02]  /*3330*/  IADD3 R3, -R5, 0x10, RZ ;  /* 0x0000001005037810 */ /* 0x000fe40007ffe1ff */
[----:B------:R-:W-:Y:S02]  /*3340*/  LOP3.LUT R6, R2, 0xf, RZ, 0xc0, !PT ;  /* 0x0000000f02067812 */ /* 0x000fe400078ec0ff */
[-C--:B------:R-:W-:Y:S02]  /*3350*/  IADD3 R8, P2, P0, R8, R0.reuse, R105 ;  /* 0x0000000008087210 */ /* 0x080fe4000785e069 */
[----:B------:R-:W-:Y:S02]  /*3360*/  LOP3.LUT R2, R3, 0xf, RZ, 0xc0, !PT ;  /* 0x0000000f03027812 */ /* 0x000fe400078ec0ff */
[----:B------:R-:W-:-:S02]  /*3370*/  IADD3 R6, P6, P5, R6, R0, R106 ;  /* 0x0000000006067210 */ /* 0x000fc40007dde06a */
[----:B------:R-:W-:Y:S02]  /*3380*/  IADD3.X R9, RZ, R4, R100, P2, P0 ;  /* 0x00000004ff097210 */ /* 0x000fe400017e0464 */
[----:B------:R-:W-:Y:S02]  /*3390*/  IADD3 R2, P2, P0, R2, R0, R107 ;  /* 0x0000000002027210 */ /* 0x000fe4000785e06b */
[-C--:B------:R-:W-:Y:S02]  /*33a0*/  IADD3.X R7, RZ, R4.reuse, R101, P6, P5 ;  /* 0x00000004ff077210 */ /* 0x080fe400037ea465 */
[----:B------:R-:W-:Y:S02]  /*33b0*/  ISETP.NE.U32.AND P6, PT, R11, RZ, PT ;  /* 0x000000ff0b00720c */ /* 0x000fe40003fc5070 */
[----:B------:R-:W-:Y:S02]  /*33c0*/  ISETP.NE.U32.AND P5, PT, R10, RZ, PT ;  /* 0x000000ff0a00720c */ /* 0x000fe40003fa5070 */
[----:B------:R-:W-:-:S02]  /*33d0*/  IADD3.X R3, RZ, R4, R102, P2, P0 ;  /* 0x00000004ff037210 */ /* 0x000fc400017e0466 */
[----:B------:R-:W-:-:S07]  /*33e0*/  ISETP.NE.U32.AND P0, PT, R5, RZ, PT ;  /* 0x000000ff0500720c */ /* 0x000fce0003f05070 */
[----:B------:R-:W-:Y:S01]  /*33f0*/  @!PT LDS RZ, [RZ] ;  /* 0x00000000fffff984 */ /* 0x000fe20000000800 */
[----:B------:R-:W-:Y:S01]  /*3400*/  @!PT LDS RZ, [RZ] ;  /* 0x00000000fffff984 */ /* 0x000fe20000000800 */
[----:B------:R-:W-:Y:S01]  /*3410*/  @!PT LDS RZ, [RZ] ;  /* 0x00000000fffff984 */ /* 0x000fe20000000800 */
[----:B------:R1:W-:Y:S04]  /*3420*/  LDGSTS.E.BYPASS.LTC128B.128.ZFILL [R203+0x7100], [R8.64], P6 ;  /* 0x0710000008cb7fae */ /* 0x0003e8000b141d46 */
[----:B------:R1:W-:Y:S04]  /*3430*/  LDGSTS.E.BYPASS.LTC128B.128.ZFILL [R203+0x9100], [R6.64], P5 ;  /* 0x0910000006cb7fae */ /* 0x0003e8000a941d46 */
[----:B------:R1:W-:Y:S02]  /*3440*/  LDGSTS.E.BYPASS.LTC128B.128.ZFILL [R203+0xb100], [R2.64], P0 ;  /* 0x0b10000002cb7fae */ /* 0x0003e40008141d46 */
.L_x_596:
[----:B--234-:R-:W-:Y:S05]  /*3450*/  BSYNC B0 ;  /* 0x0000000000007941 */ /* 0x01cfea0003800000 */
.L_x_595:
[----:B------:R-:W-:Y:S01]  /*3460*/  MOV R0, 0xffffffc0 ;  /* 0xffffffc000007802 */ /* 0x000fe20000000f00 */
[----:B------:R-:W0:Y:S01]  /*3470*/  LDGDEPBAR ;  /* 0x00000000000079af */ /* 0x000e220000000000 */
[----:B-1----:R-:W-:-:S02]  /*3480*/  IADD3 R4, R232, R228, RZ ;  /* 0x000000e4e8047210 */ /* 0x002fc40007ffe0ff */
[----:B------:R-:W-:Y:S01]  /*3490*/  MOV R3, c[0x0][0x2ac] ;  /* 0x0000ab0000037a02 */ /* 0x000fe20000000f00 */
[----:B------:R-:W-:Y:S01]  /*34a0*/  IMAD R0, R213, R0, 0x41 ;  /* 0x00000041d5007424 */ /* 0x000fe200078e0200 */
[----:B------:R-:W-:Y:S01]  /*34b0*/  IADD3 R6, -R233, R104, RZ ;  /* 0x00000068e9067210 */ /* 0x000fe20007ffe1ff */
[----:B------:R-:W-:-:S04]  /*34c0*/  @P4 IMAD.HI.U32 R2, R4, c[0x0][0x2c8], RZ ;  /* 0x0000b20004024a27 */ /* 0x000fc800078e00ff */
[----:B------:R-:W-:Y:S01]  /*34d0*/  IMAD R0, R3, c[0x0][0x1d0], R0 ;  /* 0x0000740003007a24 */ /* 0x000fe200078e0200 */
[----:B------:R-:W-:-:S04]  /*34e0*/  @P4 SHF.R.U32.HI R4, RZ, c[0x0][0x2cc], R2 ;  /* 0x0000b300ff044a19 */ /* 0x000fc80000011602 */
[----:B------:R-:W-:Y:S01]  /*34f0*/  IADD3 R5, R0, -c[0x0][0x168], -R233 ;  /* 0x80005a0000057a10 */ /* 0x000fe20007ffe8e9 */
[----:B------:R-:W-:Y:S05]  /*3500*/  BRA.DIV ~URZ, `(.L_x_599) ;  /* 0x0000ac427f007947 */ /* 0x000fea000b800000 */
[----:B------:R1:W2:Y:S02]  /*3510*/  SHFL.IDX PT, R0, R4, RZ, 0x1c1f ;  /* 0x001c1fff04007589 */ /* 0x0002a400000e0000 */
.L_x_661:
[----:B--2---:R-:W-:-:S05]  /*3520*/  IMAD.IADD R0, R5, 0x1, R0 ;  /* 0x0000000105007824 */ /* 0x004fca00078e0200 */
[----:B------:R-:W-:-:S04]  /*3530*/  IMNMX R0, R6, R0, PT ;  /* 0x0000000006007217 */ /* 0x000fc80003800200 */
[C---:B------:R-:W-:Y:S02]  /*3540*/  ISETP.GT.AND P6, PT, R0.reuse, RZ, PT ;  /* 0x000000ff0000720c */ /* 0x040fe40003fc4270 */
[C---:B------:R-:W-:Y:S02]  /*3550*/  ISETP.GT.AND P5, PT, R0.reuse, 0x1, PT ;  /* 0x000000010000780c */ /* 0x040fe40003fa4270 */
[C---:B------:R-:W-:Y:S02]  /*3560*/  ISETP.GT.AND P2, PT, R0.reuse, 0x8, PT ;  /* 0x000000080000780c */ /* 0x040fe40003f44270 */
[----:B------:R-:W-:Y:S02]  /*3570*/  ISETP.GT.AND P0, PT, R0, 0x9, PT ;  /* 0x000000090000780c */ /* 0x000fe40003f04270 */
[----:B------:R-:W-:Y:S02]  /*3580*/  FSEL R9, R77, -INF , P6 ;  /* 0xff8000004d097808 */ /* 0x000fe40003000000 */
[----:B------:R-:W-:-:S02]  /*3590*/  FSEL R10, R73, -INF , P5 ;  /* 0xff800000490a7808 */ /* 0x000fc40002800000 */
[----:B------:R-:W-:Y:S02]  /*35a0*/  FSEL R11, R69, -INF , P2 ;  /* 0xff800000450b7808 */ /* 0x000fe40001000000 */
[----:B------:R-:W-:Y:S02]  /*35b0*/  FSEL R13, R68, -INF , P0 ;  /* 0xff800000440d7808 */ /* 0x000fe40000000000 */
[C---:B------:R-:W-:Y:S02]  /*35c0*/  ISETP.GT.AND P6, PT, R0.reuse, 0x10, PT ;  /* 0x000000100000780c */ /* 0x040fe40003fc4270 */
[C---:B------:R-:W-:Y:S02]  /*35d0*/  ISETP.GT.AND P5, PT, R0.reuse, 0x11, PT ;  /* 0x000000110000780c */ /* 0x040fe40003fa4270 */
[C---:B------:R-:W-:Y:S02]  /*35e0*/  ISETP.GT.AND P2, PT, R0.reuse, 0x18, PT ;  /* 0x000000180000780c */ /* 0x040fe40003f44270 */
[----:B------:R-:W-:-:S02]  /*35f0*/  ISETP.GT.AND P0, PT, R0, 0x19, PT ;  /* 0x000000190000780c */ /* 0x000fc40003f04270 */
[----:B------:R-:W-:Y:S02]  /*3600*/  FSEL R46, R54, -INF , P6 ;  /* 0xff800000362e7808 */ /* 0x000fe40003000000 */
[----:B------:R-:W-:Y:S02]  /*3610*/  FSEL R47, R52, -INF , P5 ;  /* 0xff800000342f7808 */ /* 0x000fe40002800000 */
[----:B------:R-:W-:Y:S02]  /*3620*/  FSEL R50, R41, -INF , P2 ;  /* 0xff80000029327808 */ /* 0x000fe40001000000 */
[----:B------:R-:W-:Y:S02]  /*3630*/  FSEL R51, R40, -INF , P0 ;  /* 0xff80000028337808 */ /* 0x000fe40000000000 */
[C---:B------:R-:W-:Y:S02]  /*3640*/  ISETP.GT.AND P6, PT, R0.reuse, 0x20, PT ;  /* 0x000000200000780c */ /* 0x040fe40003fc4270 */
[----:B------:R-:W-:-:S02]  /*3650*/  ISETP.GT.AND P5, PT, R0, 0x21, PT ;  /* 0x000000210000780c */ /* 0x000fc40003fa4270 */
[C---:B------:R-:W-:Y:S02]  /*3660*/  ISETP.GT.AND P2, PT, R0.reuse, 0x28, PT ;  /* 0x000000280000780c */ /* 0x040fe40003f44270 */
[----:B------:R-:W-:Y:S02]  /*3670*/  ISETP.GT.AND P0, PT, R0, 0x29, PT ;  /* 0x000000290000780c */ /* 0x000fe40003f04270 */
[----:B------:R-:W-:Y:S02]  /*3680*/  FSEL R139, R32, -INF , P6 ;  /* 0xff800000208b7808 */ /* 0x000fe40003000000 */
[----:B------:R-:W-:Y:S02]  /*3690*/  FSEL R138, R33, -INF , P5 ;  /* 0xff800000218a7808 */ /* 0x000fe40002800000 */
[----:B------:R-:W-:Y:S02]  /*36a0*/  FSEL R144, R20, -INF , P2 ;  /* 0xff80000014907808 */ /* 0x000fe40001000000 */
[----:B------:R-:W-:-:S02]  /*36b0*/  FSEL R145, R21, -INF , P0 ;  /* 0xff80000015917808 */ /* 0x000fc40000000000 */
[C---:B------:R-:W-:Y:S02]  /*36c0*/  ISETP.GT.AND P6, PT, R0.reuse, 0x30, PT ;  /* 0x000000300000780c */ /* 0x040fe40003fc4270 */
[C---:B------:R-:W-:Y:S02]  /*36d0*/  ISETP.GT.AND P5, PT, R0.reuse, 0x31, PT ;  /* 0x000000310000780c */ /* 0x040fe40003fa4270 */
[C---:B------:R-:W-:Y:S02]  /*36e0*/  ISETP.GT.AND P2, PT, R0.reuse, 0x38, PT ;  /* 0x000000380000780c */ /* 0x040fe40003f44270 */
[----:B------:R-:W-:Y:S02]  /*36f0*/  ISETP.GT.AND P0, PT, R0, 0x39, PT ;  /* 0x000000390000780c */ /* 0x000fe40003f04270 */
[----:B------:R-:W-:Y:S02]  /*3700*/  FSEL R209, R17, -INF , P6 ;  /* 0xff80000011d17808 */ /* 0x000fe40003000000 */
[----:B------:R-:W-:-:S02]  /*3710*/  FSEL R210, R16, -INF , P5 ;  /* 0xff80000010d27808 */ /* 0x000fc40002800000 */
[----:B------:R-:W-:Y:S02]  /*3720*/  FSEL R211, R15, -INF , P2 ;  /* 0xff8000000fd37808 */ /* 0x000fe40001000000 */
[----:B------:R-:W-:Y:S01]  /*3730*/  FSEL R212, R14, -INF , P0 ;  /* 0xff8000000ed47808 */ /* 0x000fe20000000000 */
[----:B------:R-:W-:Y:S05]  /*3740*/  BRA.DIV ~URZ, `(.L_x_600) ;  /* 0x0000aa727f007947 */ /* 0x000fea000b800000 */
[----:B-1----:R-:W1:Y:S01]  /*3750*/  SHFL.IDX PT, R4, R4, 0x1, 0x1c1f ;  /* 0x003c1f0004047f89 */ /* 0x002e6200000e0000 */
[----:B------:R-:W-:-:S04]  /*3760*/  FMNMX.FTZ R0, R9, R10, !PT ;  /* 0x0000000a09007209 */ /* 0x000fc80007810000 */
[----:B------:R-:W-:-:S04]  /*3770*/  FMNMX.FTZ R0, R11, R0, !PT ;  /* 0x000000000b007209 */ /* 0x000fc80007810000 */
[----:B------:R-:W-:-:S04]  /*3780*/  FMNMX.FTZ R0, R13, R0, !PT ;  /* 0x000000000d007209 */ /* 0x000fc80007810000 */
[----:B------:R-:W-:-:S04]  /*3790*/  FMNMX.FTZ R0, R46, R0, !PT ;  /* 0x000000002e007209 */ /* 0x000fc80007810000 */
[----:B------:R-:W-:-:S04]  /*37a0*/  FMNMX.FTZ R0, R47, R0, !PT ;  /* 0x000000002f007209 */ /* 0x000fc80007810000 */
[----:B------:R-:W-:Y:S01]  /*37b0*/  FMNMX.FTZ R0, R50, R0, !PT ;  /* 0x0000000032007209 */ /* 0x000fe20007810000 */
[----:B-1----:R-:W-:-:S03]  /*37c0*/  IMAD.IADD R5, R5, 0x1, R4 ;  /* 0x0000000105057824 */ /* 0x002fc600078e0204 */
[----:B------:R-:W-:Y:S02]  /*37d0*/  FMNMX.FTZ R0, R51, R0, !PT ;  /* 0x0000000033007209 */ /* 0x000fe40007810000 */
[----:B------:R-:W-:Y:S02]  /*37e0*/  IMNMX R5, R6, R5, PT ;  /* 0x0000000506057217 */ /* 0x000fe40003800200 */
[----:B------:R-:W-:Y:S02]  /*37f0*/  FMNMX.FTZ R0, R139, R0, !PT ;  /* 0x000000008b007209 */ /* 0x000fe40007810000 */
[C---:B------:R-:W-:Y:S02]  /*3800*/  ISETP.GT.AND P5, PT, R5.reuse, RZ, PT ;  /* 0x000000ff0500720c */ /* 0x040fe40003fa4270 */
[C---:B------:R-:W-:Y:S02]  /*3810*/  ISETP.GT.AND P2, PT, R5.reuse, 0x1, PT ;  /* 0x000000010500780c */ /* 0x040fe40003f44270 */
[----:B------:R-:W-:-:S02]  /*3820*/  ISETP.GT.AND P0, PT, R5, 0x8, PT ;  /* 0x000000080500780c */ /* 0x000fc40003f04270 */
[----:B------:R-:W-:Y:S02]  /*3830*/  FSEL R6, R76, -INF , P5 ;  /* 0xff8000004c067808 */ /* 0x000fe40002800000 */
[----:B------:R-:W-:Y:S02]  /*3840*/  FSEL R7, R72, -INF , P2 ;  /* 0xff80000048077808 */ /* 0x000fe40001000000 */
[C---:B------:R-:W-:Y:S02]  /*3850*/  ISETP.GT.AND P2, PT, R5.reuse, 0x9, PT ;  /* 0x000000090500780c */ /* 0x040fe40003f44270 */
[----:B------:R-:W-:Y:S02]  /*3860*/  FSEL R12, R70, -INF , P0 ;  /* 0xff800000460c7808 */ /* 0x000fe40000000000 */
[----:B------:R-:W-:Y:S02]  /*3870*/  FMNMX.FTZ R2, R6, R7, !PT ;  /* 0x0000000706027209 */ /* 0x000fe40007810000 */
[----:B------:R-:W-:-:S02]  /*3880*/  ISETP.GT.AND P0, PT, R5, 0x10, PT ;  /* 0x000000100500780c */ /* 0x000fc40003f04270 */
[----:B------:R-:W-:Y:S02]  /*3890*/  FSEL R14, R56, -INF , P2 ;  /* 0xff800000380e7808 */ /* 0x000fe40001000000 */
[----:B------:R-:W-:Y:S02]  /*38a0*/  FMNMX.FTZ R2, R12, R2, !PT ;  /* 0x000000020c027209 */ /* 0x000fe40007810000 */
[----:B------:R-:W-:Y:S02]  /*38b0*/  ISETP.GT.AND P2, PT, R5, 0x11, PT ;  /* 0x000000110500780c */ /* 0x000fe40003f44270 */
[----:B------:R-:W-:Y:S02]  /*38c0*/  FSEL R45, R53, -INF , P0 ;  /* 0xff800000352d7808 */ /* 0x000fe40000000000 */
[----:B------:R-:W-:Y:S02]  /*38d0*/  FMNMX.FTZ R2, R14, R2, !PT ;  /* 0x000000020e027209 */ /* 0x000fe40007810000 */
[----:B------:R-:W-:-:S02]  /*38e0*/  ISETP.GT.AND P0, PT, R5, 0x18, PT ;  /* 0x000000180500780c */ /* 0x000fc40003f04270 */
[----:B------:R-:W-:Y:S02]  /*38f0*/  FSEL R44, R42, -INF , P2 ;  /* 0xff8000002a2c7808 */ /* 0x000fe40001000000 */
[----:B------:R-:W-:Y:S02]  /*3900*/  FMNMX.FTZ R2, R45, R2, !PT ;  /* 0x000000022d027209 */ /* 0x000fe40007810000 */
        /* <DEDUP_REMOVED lines=9> */
[----:B------:R-:W-:-:S02]  /*39a0*/  FMNMX.FTZ R0, R138, R0, !PT ;  /* 0x000000008a007209 */ /* 0x000fc40007810000 */
[----:B------:R-:W-:Y:S02]  /*39b0*/  ISETP.GT.AND P0, PT, R5, 0x28, PT ;  /* 0x000000280500780c */ /* 0x000fe40003f04270 */
[----:B------:R-:W-:Y:S02]  /*39c0*/  FSEL R102, R26, -INF , P2 ;  /* 0xff8000001a667808 */ /* 0x000fe40001000000 */
[----:B------:R-:W-:Y:S02]  /*39d0*/  FMNMX.FTZ R2, R101, R2, !PT ;  /* 0x0000000265027209 */ /* 0x000fe40007810000 */
[----:B------:R-:W-:Y:S02]  /*39e0*/  FMNMX.FTZ R0, R144, R0, !PT ;  /* 0x0000000090007209 */ /* 0x000fe40007810000 */
        /* <DEDUP_REMOVED lines=28> */
[----:B------:R2:W3:Y:S01]  /*3bb0*/  SHFL.BFLY PT, R3, R8, 0x1, 0x1f ;  /* 0x0c201f0008037f89 */ /* 0x0004e200000e0000 */
[----:B-1----:R-:W-:-:S05]  /*3bc0*/  FMNMX.FTZ R100, R0, R100, !PT ;  /* 0x0000006400647209 */ /* 0x002fca0007810000 */
.L_x_662:
[C---:B------:R-:W-:Y:S01]  /*3bd0*/  FMUL.FTZ R2, R100.reuse, c[0x0][0x2d0] ;  /* 0x0000b40064027a20 */ /* 0x040fe20000410000 */
[----:B------:R-:W-:Y:S01]  /*3be0*/  FSETP.NEU.FTZ.AND P0, PT, R100, -INF , PT ;  /* 0xff8000006400780b */ /* 0x000fe20003f1d000 */
[----:B------:R-:W-:Y:S01]  /*3bf0*/  WARPSYNC 0xffffffff ;  /* 0xffffffff00007948 */ /* 0x000fe20003800000 */
[----:B--23--:R-:W-:Y:S01]  /*3c00*/  FMNMX.FTZ R8, R3, R8, !PT ;  /* 0x0000000803087209 */ /* 0x00cfe20007810000 */
[----:B------:R-:W1:Y:S01]  /*3c10*/  LDSM.16.MT88.4 R16, [R187+0x2000] ;  /* 0x00200000bb10783b */ /* 0x000e620000004200 */
[----:B------:R-:W-:Y:S02]  /*3c20*/  FSEL R2, R2, RZ, P0 ;  /* 0x000000ff02027208 */ /* 0x000fe40000000000 */
[----:B------:R-:W-:Y:S01]  /*3c30*/  FSETP.NEU.FTZ.AND P0, PT, R8, -INF , PT ;  /* 0xff8000000800780b */ /* 0x000fe20003f1d000 */
[----:B------:R-:W-:Y:S02]  /*3c40*/  LDSM.16.MT88.4 R20, [R189] ;  /* 0x00000000bd14783b */ /* 0x000fe40000004200 */
[----:B------:R-:W-:-:S02]  /*3c50*/  FFMA.FTZ R0, R9, c[0x0][0x2d0], -R2 ;  /* 0x0000b40009007a23 */ /* 0x000fc40000010802 */
[--C-:B------:R-:W-:Y:S01]  /*3c60*/  FFMA.FTZ R3, R11, c[0x0][0x2d0], -R2.reuse ;  /* 0x0000b4000b037a23 */ /* 0x100fe20000010802 */
[----:B------:R-:W-:Y:S01]  /*3c70*/  LDSM.16.MT88.4 R24, [R190] ;  /* 0x00000000be18783b */ /* 0x000fe20000004200 */
[----:B------:R2:W-:Y:S03]  /*3c80*/  MUFU.EX2 R9, R0 ;  /* 0x0000000000097308 */ /* 0x0005e60000000800 */
[----:B------:R-:W-:Y:S04]  /*3c90*/  LDSM.16.MT88.4 R36, [R187] ;  /* 0x00000000bb24783b */ /* 0x000fe80000004200 */
[----:B------:R-:W-:Y:S04]  /*3ca0*/  LDSM.16.MT88.4 R32, [R188] ;  /* 0x00000000bc20783b */ /* 0x000fe80000004200 */
[----:B------:R-:W-:Y:S04]  /*3cb0*/  LDSM.16.MT88.4 R28, [R190+0x2000] ;  /* 0x00200000be1c783b */ /* 0x000fe80000004200 */
[----:B------:R-:W-:Y:S01]  /*3cc0*/  LDSM.16.MT88.4 R40, [R189+0x2000] ;  /* 0x00200000bd28783b */ /* 0x000fe20000004200 */
[----:B--2---:R-:W-:-:S02]  /*3cd0*/  FFMA.FTZ R0, R10, c[0x0][0x2d0], -R2 ;  /* 0x0000b4000a007a23 */ /* 0x004fc40000010802 */
[----:B------:R2:W-:Y:S08]  /*3ce0*/  MUFU.EX2 R10, R3 ;  /* 0x00000003000a7308 */ /* 0x0005f00000000800 */
[----:B------:R3:W4:Y:S01]  /*3cf0*/  MUFU.EX2 R215, R0 ;  /* 0x0000000000d77308 */ /* 0x0007220000000800 */
[----:B--2---:R-:W-:-:S07]  /*3d00*/  FFMA.FTZ R3, R13, c[0x0][0x2d0], -R2 ;  /* 0x0000b4000d037a23 */ /* 0x004fce0000010802 */
[----:B------:R2:W5:Y:S01]  /*3d10*/  MUFU.EX2 R11, R3 ;  /* 0x00000003000b7308 */ /* 0x0005620000000800 */
[----:B---3--:R-:W-:Y:S01]  /*3d20*/  FMUL.FTZ R0, R8, c[0x0][0x2d0] ;  /* 0x0000b40008007a20 */ /* 0x008fe20000410000 */
[----:B----4-:R-:W-:-:S04]  /*3d30*/  F2FP.BF16.PACK_AB R4, R215, R9 ;  /* 0x00000009d704723e */ /* 0x010fc800000010ff */
[----:B------:R-:W-:-:S05]  /*3d40*/  FSEL R0, R0, RZ, P0 ;  /* 0x000000ff00007208 */ /* 0x000fca0000000000 */
[----:B--2---:R-:W-:Y:S01]  /*3d50*/  FFMA.FTZ R3, R6, c[0x0][0x2d0], -R0 ;  /* 0x0000b40006037a23 */ /* 0x004fe20000010800 */
[----:B-----5:R-:W-:-:S03]  /*3d60*/  F2FP.BF16.PACK_AB R6, R11, R10 ;  /* 0x0000000a0b06723e */ /* 0x020fc600000010ff */
[----:B------:R2:W-:Y:S02]  /*3d70*/  MUFU.EX2 R252, R3 ;  /* 0x0000000300fc7308 */ /* 0x0005e40000000800 */
[----:B--2---:R-:W-:-:S06]  /*3d80*/  FFMA.FTZ R3, R7, c[0x0][0x2d0], -R0 ;  /* 0x0000b40007037a23 */ /* 0x004fcc0000010800 */
[----:B------:R2:W3:Y:S02]  /*3d90*/  MUFU.EX2 R251, R3 ;  /* 0x0000000300fb7308 */ /* 0x0004e40000000800 */
[----:B--2---:R-:W-:Y:S01]  /*3da0*/  FFMA.FTZ R3, R12, c[0x0][0x2d0], -R0 ;  /* 0x0000b4000c037a23 */ /* 0x004fe20000010800 */
[----:B---3--:R-:W-:-:S05]  /*3db0*/  F2FP.BF16.PACK_AB R5, R251, R252 ;  /* 0x000000fcfb05723e */ /* 0x008fca00000010ff */
[----:B------:R2:W-:Y:S02]  /*3dc0*/  MUFU.EX2 R250, R3 ;  /* 0x0000000300fa7308 */ /* 0x0005e40000000800 */
[----:B--2---:R-:W-:Y:S02]  /*3dd0*/  FFMA.FTZ R3, R14, c[0x0][0x2d0], -R0 ;  /* 0x0000b4000e037a23 */ /* 0x004fe40000010800 */
[----:B------:R-:W2:Y:S04]  /*3de0*/  LDSM.16.MT88.4 R12, [R188+0x2000] ;  /* 0x00200000bc0c783b */ /* 0x000ea80000004200 */
[----:B------:R-:W3:Y:S02]  /*3df0*/  MUFU.EX2 R214, R3 ;  /* 0x0000000300d67308 */ /* 0x000ee40000000800 */
[----:B---3--:R-:W-:Y:S01]  /*3e00*/  F2FP.BF16.PACK_AB R7, R214, R250 ;  /* 0x000000fad607723e */ /* 0x008fe200000010ff */
[----:B------:R-:W-:-:S05]  /*3e10*/  FFMA.FTZ R3, R46, c[0x0][0x2d0], -R2 ;  /* 0x0000b4002e037a23 */ /* 0x000fca0000010802 */
[----:B------:R3:W-:Y:S01]  /*3e20*/  MUFU.EX2 R248, R3 ;  /* 0x0000000300f87308 */ /* 0x0007e20000000800 */
[C---:B-1----:R-:W-:Y:S08]  /*3e30*/  HMMA.16816.F32.BF16 R80, R4.reuse, R16, RZ ;  /* 0x000000100450723c */ /* 0x042ff000000418ff */
[----:B------:R-:W-:Y:S01]  /*3e40*/  HMMA.16816.F32.BF16 R76, R4, R18, RZ ;  /* 0x00000012044c723c */ /* 0x000fe200000418ff */
[----:B------:R-:W1:Y:S01]  /*3e50*/  LDSM.16.MT88.4 R16, [R190+0x4000] ;  /* 0x00400000be10783b */ /* 0x000e620000004200 */
[----:B---3--:R-:W-:-:S06]  /*3e60*/  FFMA.FTZ R3, R47, c[0x0][0x2d0], -R2 ;  /* 0x0000b4002f037a23 */ /* 0x008fcc0000010802 */
[C---:B--2---:R-:W-:Y:S01]  /*3e70*/  HMMA.16816.F32.BF16 R68, R4.reuse, R12, RZ ;  /* 0x0000000c0444723c */ /* 0x044fe200000418ff */
[----:B------:R2:W3:Y:S07]  /*3e80*/  MUFU.EX2 R246, R3 ;  /* 0x0000000300f67308 */ /* 0x0004ee0000000800 */
[C---:B------:R-:W-:Y:S01]  /*3e90*/  HMMA.16816.F32.BF16 R72, R4.reuse, R14, RZ ;  /* 0x0000000e0448723c */ /* 0x040fe200000418ff */
[----:B------:R-:W4:Y:S07]  /*3ea0*/  LDSM.16.MT88.4 R12, [R189+0x4000] ;  /* 0x00400000bd0c783b */ /* 0x000f2e0000004200 */
[----:B------:R-:W-:Y:S01]  /*3eb0*/  HMMA.16816.F32.BF16 R88, R4, R20, RZ ;  /* 0x000000140458723c */ /* 0x000fe200000418ff */
[----:B--2---:R-:W-:-:S04]  /*3ec0*/  FFMA.FTZ R3, R50, c[0x0][0x2d0], -R2 ;  /* 0x0000b40032037a23 */ /* 0x004fc80000010802 */
[----:B------:R2:W-:Y:S03]  /*3ed0*/  MUFU.EX2 R247, R3 ;  /* 0x0000000300f77308 */ /* 0x0005e60000000800 */
[C---:B------:R-:W-:Y:S01]  /*3ee0*/  HMMA.16816.F32.BF16 R84, R4.reuse, R22, RZ ;  /* 0x000000160454723c */ /* 0x040fe200000418ff */
[----:B------:R-:W5:Y:S07]  /*3ef0*/  LDSM.16.MT88.4 R20, [R188+0x4000] ;  /* 0x00400000bc14783b */ /* 0x000f6e0000004200 */
[----:B------:R-:W-:Y:S01]  /*3f00*/  HMMA.16816.F32.BF16 R96, R4, R24, RZ ;  /* 0x000000180460723c */ /* 0x000fe200000418ff */
[----:B--2---:R-:W-:-:S07]  /*3f10*/  FFMA.FTZ R3, R51, c[0x0][0x2d0], -R2 ;  /* 0x0000b40033037a23 */ /* 0x004fce0000010802 */
[C---:B------:R-:W-:Y:S01]  /*3f20*/  HMMA.16816.F32.BF16 R92, R4.reuse, R26, RZ ;  /* 0x0000001a045c723c */ /* 0x040fe200000418ff */
[----:B------:R-:W2:Y:S01]  /*3f30*/  LDSM.16.MT88.4 R24, [R187+0x4000] ;  /* 0x00400000bb18783b */ /* 0x000ea20000004200 */
[----:B------:R1:W1:Y:S06]  /*3f40*/  MUFU.EX2 R249, R3 ;  /* 0x0000000300f97308 */ /* 0x00026c0000000800 */
[C---:B------:R-:W-:Y:S08]  /*3f50*/  HMMA.16816.F32.BF16 R116, R4.reuse, R36, RZ ;  /* 0x000000240474723c */ /* 0x040ff000000418ff */
[----:B------:R-:W-:Y:S01]  /*3f60*/  HMMA.16816.F32.BF16 R112, R4, R38, RZ ;  /* 0x000000260470723c */ /* 0x000fe200000418ff */
[----:B------:R-:W-:Y:S01]  /*3f70*/  LDSM.16.MT88.4 R36, [R190+0x800] ;  /* 0x00080000be24783b */ /* 0x000fe20000004200 */
[----:B-1----:R-:W-:-:S04]  /*3f80*/  FFMA.FTZ R3, R45, c[0x0][0x2d0], -R0 ;  /* 0x0000b4002d037a23 */ /* 0x002fc80000010800 */
[----:B------:R1:W-:Y:S02]  /*3f90*/  MUFU.EX2 R243, R3 ;  /* 0x0000000300f37308 */ /* 0x0003e40000000800 */
[C---:B------:R-:W-:Y:S08]  /*3fa0*/  HMMA.16816.F32.BF16 R104, R4.reuse, R32, RZ ;  /* 0x000000200468723c */ /* 0x040ff000000418ff */
[----:B------:R-:W-:Y:S01]  /*3fb0*/  HMMA.16816.F32.BF16 R108, R4, R34, RZ ;  /* 0x00000022046c723c */ /* 0x000fe200000418ff */
[----:B------:R-:W-:Y:S01]  /*3fc0*/  LDSM.16.MT88.4 R32, [R189+0x800] ;  /* 0x00080000bd20783b */ /* 0x000fe20000004200 */
[----:B-1----:R-:W-:-:S06]  /*3fd0*/  FFMA.FTZ R3, R44, c[0x0][0x2d0], -R0 ;  /* 0x0000b4002c037a23 */ /* 0x002fcc0000010800 */
[C---:B------:R-:W-:Y:S01]  /*3fe0*/  HMMA.16816.F32.BF16 R64, R4.reuse, R28, RZ ;  /* 0x0000001c0440723c */ /* 0x040fe200000418ff */
[----:B------:R-:W1:Y:S01]  /*3ff0*/  LDSM.16.MT88.4 R44, [R188+0x800] ;  /* 0x00080000bc2c783b */ /* 0x000e620000004200 */
[----:B------:R2:W1:Y:S06]  /*4000*/  MUFU.EX2 R244, R3 ;  /* 0x0000000300f47308 */ /* 0x00046c0000000800 */
[C---:B------:R-:W-:Y:S01]  /*4010*/  HMMA.16816.F32.BF16 R60, R4.reuse, R30, RZ ;  /* 0x0000001e043c723c */ /* 0x040fe200000418ff */
[----:B------:R-:W1:Y:S07]  /*4020*/  LDSM.16.MT88.4 R28, [R187+0x2800] ;  /* 0x00280000bb1c783b */ /* 0x000e6e0000004200 */
[----:B------:R-:W-:Y:S01]  /*4030*/  HMMA.16816.F32.BF16 R140, R4, R18, RZ ;  /* 0x00000012048c723c */ /* 0x000fe200000418ff */
[----:B--2---:R-:W-:-:S04]  /*4040*/  FFMA.FTZ R3, R48, c[0x0][0x2d0], -R0 ;  /* 0x0000b40030037a23 */ /* 0x004fc80000010800 */
[----:B------:R2:W-:Y:S03]  /*4050*/  MUFU.EX2 R242, R3 ;  /* 0x0000000300f27308 */ /* 0x0005e60000000800 */
[C---:B----4-:R-:W-:Y:S08]  /*4060*/  HMMA.16816.F32.BF16 R152, R4.reuse, R12, RZ ;  /* 0x0000000c0498723c */ /* 0x050ff000000418ff */
[----:B------:R-:W-:Y:S01]  /*4070*/  HMMA.16816.F32.BF16 R160, R4, R14, RZ ;  /* 0x0000000e04a0723c */ /* 0x000fe200000418ff */
[----:B------:R-:W-:Y:S01]  /*4080*/  LDSM.16.MT88.4 R12, [R189+0x2800] ;  /* 0x00280000bd0c783b */ /* 0x000fe20000004200 */
[----:B--2---:R-:W-:-:S06]  /*4090*/  FFMA.FTZ R3, R49, c[0x0][0x2d0], -R0 ;  /* 0x0000b40031037a23 */ /* 0x004fcc0000010800 */
[C---:B------:R-:W-:Y:S01]  /*40a0*/  HMMA.16816.F32.BF16 R48, R4.reuse, R16, RZ ;  /* 0x000000100430723c */ /* 0x040fe200000418ff */
[----:B------:R-:W2:Y:S01]  /*40b0*/  LDSM.16.MT88.4 R16, [R190+0x2800] ;  /* 0x00280000be10783b */ /* 0x000ea20000004200 */
[----:B------:R4:W1:Y:S06]  /*40c0*/  MUFU.EX2 R245, R3 ;  /* 0x0000000300f57308 */ /* 0x00086c0000000800 */
[C---:B-----5:R-:W-:Y:S08]  /*40d0*/  HMMA.16816.F32.BF16 R128, R4.reuse, R20, RZ ;  /* 0x000000140480723c */ /* 0x060ff000000418ff */
[----:B------:R-:W-:Y:S01]  /*40e0*/  HMMA.16816.F32.BF16 R132, R4, R22, RZ ;  /* 0x000000160484723c */ /* 0x000fe200000418ff */
[----:B------:R-:W5:Y:S01]  /*40f0*/  LDSM.16.MT88.4 R20, [R187+0x4800] ;  /* 0x00480000bb14783b */ /* 0x000f620000004200 */
[----:B----4-:R-:W-:-:S04]  /*4100*/  FFMA.FTZ R3, R139, c[0x0][0x2d0], -R2 ;  /* 0x0000b4008b037a23 */ /* 0x010fc80000010802 */
[----:B------:R4:W-:Y:S02]  /*4110*/  MUFU.EX2 R241, R3 ;  /* 0x0000000300f17308 */ /* 0x0009e40000000800 */
[C---:B------:R-:W-:Y:S08]  /*4120*/  HMMA.16816.F32.BF16 R52, R4.reuse, R40, RZ ;  /* 0x000000280434723c */ /* 0x040ff000000418ff */
[----:B------:R-:W-:Y:S01]  /*4130*/  HMMA.16816.F32.BF16 R56, R4, R42, RZ ;  /* 0x0000002a0438723c */ /* 0x000fe200000418ff */
[----:B------:R-:W2:Y:S01]  /*4140*/  LDSM.16.MT88.4 R40, [R187+0x800] ;  /* 0x00080000bb28783b */ /* 0x000ea20000004200 */
[----:B----4-:R-:W-:-:S06]  /*4150*/  FFMA.FTZ R3, R138, c[0x0][0x2d0], -R2 ;  /* 0x0000b4008a037a23 */ /* 0x010fcc0000010802 */
[C---:B------:R-:W-:Y:S01]  /*4160*/  HMMA.16816.F32.BF16 R120, R4.reuse, R24, RZ ;  /* 0x000000180478723c */ /* 0x040fe200000418ff */
[----:B------:R4:W1:Y:S07]  /*4170*/  MUFU.EX2 R239, R3 ;  /* 0x0000000300ef7308 */ /* 0x00086e0000000800 */
[----:B------:R-:W-:Y:S01]  /*4180*/  HMMA.16816.F32.BF16 R124, R4, R26, RZ ;  /* 0x0000001a047c723c */ /* 0x000fe200000418ff */
[----:B------:R-:W2:Y:S06]  /*4190*/  LDSM.16.MT88.4 R24, [R188+0x2800] ;  /* 0x00280000bc18783b */ /* 0x000eac0000004200 */
[----:B---3--:R-:W-:-:S02]  /*41a0*/  F2FP.BF16.PACK_AB R4, R246, R248 ;  /* 0x000000f8f604723e */ /* 0x008fc400000010ff */
[----:B------:R-:W-:Y:S01]  /*41b0*/  F2FP.BF16.PACK_AB R6, R249, R247 ;  /* 0x000000f7f906723e */ /* 0x000fe200000010ff */
[--C-:B----4-:R-:W-:Y:S01]  /*41c0*/  FFMA.FTZ R3, R144, c[0x0][0x2d0], -R2.reuse ;  /* 0x0000b40090037a23 */ /* 0x110fe20000010802 */
[----:B-1----:R-:W-:Y:S02]  /*41d0*/  F2FP.BF16.PACK_AB R5, R244, R243 ;  /* 0x000000f3f405723e */ /* 0x002fe400000010ff */
[----:B------:R-:W-:Y:S01]  /*41e0*/  F2FP.BF16.PACK_AB R7, R245, R242 ;  /* 0x000000f2f507723e */ /* 0x000fe200000010ff */
[----:B------:R1:W-:Y:S06]  /*41f0*/  MUFU.EX2 R240, R3 ;  /* 0x0000000300f07308 */ /* 0x0003ec0000000800 */
[C---:B------:R-:W-:Y:S08]  /*4200*/  HMMA.16816.F32.BF16 R164, R4.reuse, R44, R104 ;  /* 0x0000002c04a4723c */ /* 0x040ff00000041868 */
[----:B------:R-:W-:Y:S01]  /*4210*/  HMMA.16816.F32.BF16 R156, R4, R46, R108 ;  /* 0x0000002e049c723c */ /* 0x000fe2000004186c */
[----:B-1----:R-:W-:-:S04]  /*4220*/  FFMA.FTZ R3, R145, c[0x0][0x2d0], -R2 ;  /* 0x0000b40091037a23 */ /* 0x002fc80000010802 */
[----:B------:R1:W3:Y:S03]  /*4230*/  MUFU.EX2 R238, R3 ;  /* 0x0000000300ee7308 */ /* 0x0002e60000000800 */
[C---:B------:R-:W-:Y:S08]  /*4240*/  HMMA.16816.F32.BF16 R148, R4.reuse, R36, R96 ;  /* 0x000000240494723c */ /* 0x040ff00000041860 */
[----:B------:R-:W-:Y:S01]  /*4250*/  HMMA.16816.F32.BF16 R108, R4, R34, R84 ;  /* 0x00000022046c723c */ /* 0x000fe20000041854 */
[----:B-1----:R-:W-:-:S07]  /*4260*/  FFMA.FTZ R3, R101, c[0x0][0x2d0], -R0 ;  /* 0x0000b40065037a23 */ /* 0x002fce0000010800 */
[C---:B------:R-:W-:Y:S01]  /*4270*/  HMMA.16816.F32.BF16 R104, R4.reuse, R28, R80 ;  /* 0x0000001c0468723c */ /* 0x040fe20000041850 */
[----:B------:R1:W-:Y:S07]  /*4280*/  MUFU.EX2 R237, R3 ;  /* 0x0000000300ed7308 */ /* 0x0003ee0000000800 */
[C---:B------:R-:W-:Y:S01]  /*4290*/  HMMA.16816.F32.BF16 R96, R4.reuse, R30, R76 ;  /* 0x0000001e0460723c */ /* 0x040fe2000004184c */
[----:B------:R-:W-:Y:S07]  /*42a0*/  LDSM.16.MT88.4 R28, [R188+0x4800] ;  /* 0x00480000bc1c783b */ /* 0x000fee0000004200 */
[----:B--2---:R-:W-:Y:S01]  /*42b0*/  HMMA.16816.F32.BF16 R84, R4, R16, R64 ;  /* 0x000000100454723c */ /* 0x004fe20000041840 */
[----:B-1----:R-:W-:-:S04]  /*42c0*/  FFMA.FTZ R3, R102, c[0x0][0x2d0], -R0 ;  /* 0x0000b40066037a23 */ /* 0x002fc80000010800 */
[----:B------:R1:W2:Y:S03]  /*42d0*/  MUFU.EX2 R236, R3 ;  /* 0x0000000300ec7308 */ /* 0x0002a60000000800 */
[C---:B------:R-:W-:Y:S01]  /*42e0*/  HMMA.16816.F32.BF16 R80, R4.reuse, R18, R60 ;  /* 0x000000120450723c */ /* 0x040fe2000004183c */
[----:B------:R-:W4:Y:S07]  /*42f0*/  LDSM.16.MT88.4 R16, [R190+0x4800] ;  /* 0x00480000be10783b */ /* 0x000f2e0000004200 */
[----:B------:R-:W-:Y:S01]  /*4300*/  HMMA.16816.F32.BF16 R76, R4, R12, R52 ;  /* 0x0000000c044c723c */ /* 0x000fe20000041834 */
[----:B-1----:R-:W-:-:S07]  /*4310*/  FFMA.FTZ R3, R136, c[0x0][0x2d0], -R0 ;  /* 0x0000b40088037a23 */ /* 0x002fce0000010800 */
[C---:B------:R-:W-:Y:S01]  /*4320*/  HMMA.16816.F32.BF16 R64, R4.reuse, R14, R56 ;  /* 0x0000000e0440723c */ /* 0x040fe20000041838 */
[----:B------:R-:W1:Y:S01]  /*4330*/  LDSM.16.MT88.4 R12, [R189+0x4800] ;  /* 0x00480000bd0c783b */ /* 0x000e620000004200 */
[----:B------:R2:W-:Y:S06]  /*4340*/  MUFU.EX2 R235, R3 ;  /* 0x0000000300eb7308 */ /* 0x0005ec0000000800 */
[C---:B-----5:R-:W-:Y:S08]  /*4350*/  HMMA.16816.F32.BF16 R56, R4.reuse, R20, R120 ;  /* 0x000000140438723c */ /* 0x060ff00000041878 */
[----:B------:R-:W-:Y:S01]  /*4360*/  HMMA.16816.F32.BF16 R60, R4, R22, R124 ;  /* 0x00000016043c723c */ /* 0x000fe2000004187c */
[----:B------:R-:W5:Y:S01]  /*4370*/  LDSM.16.MT88.4 R20, [R187+0x1000] ;  /* 0x00100000bb14783b */ /* 0x000f620000004200 */
[----:B--2---:R-:W-:-:S03]  /*4380*/  FFMA.FTZ R3, R137, c[0x0][0x2d0], -R0 ;  /* 0x0000b40089037a23 */ /* 0x004fc60000010800 */
[----:B------:R-:W-:Y:S01]  /*4390*/  LDSM.16.MT88.4 R124, [R190+0x1800] ;  /* 0x00180000be7c783b */ /* 0x000fe20000004200 */
[----:B------:R2:W1:Y:S02]  /*43a0*/  MUFU.EX2 R234, R3 ;  /* 0x0000000300ea7308 */ /* 0x0004640000000800 */
[C---:B------:R-:W-:Y:S08]  /*43b0*/  HMMA.16816.F32.BF16 R172, R4.reuse, R40, R116 ;  /* 0x0000002804ac723c */ /* 0x040ff00000041874 */
[----:B------:R-:W-:Y:S01]  /*43c0*/  HMMA.16816.F32.BF16 R168, R4, R42, R112 ;  /* 0x0000002a04a8723c */ /* 0x000fe20000041870 */
[----:B--2---:R-:W-:-:S07]  /*43d0*/  FFMA.FTZ R3, R209, c[0x0][0x2d0], -R2 ;  /* 0x0000b400d1037a23 */ /* 0x004fce0000010802 */
[C---:B------:R-:W-:Y:S01]  /*43e0*/  HMMA.16816.F32.BF16 R116, R4.reuse, R38, R92 ;  /* 0x000000260474723c */ /* 0x040fe2000004185c */
[----:B------:R-:W-:Y:S01]  /*43f0*/  LDSM.16.MT88.4 R36, [R190+0x1000] ;  /* 0x00100000be24783b */ /* 0x000fe20000004200 */
[----:B------:R2:W-:Y:S06]  /*4400*/  MUFU.EX2 R209, R3 ;  /* 0x0000000300d17308 */ /* 0x0005ec0000000800 */
[C---:B------:R-:W-:Y:S01]  /*4410*/  HMMA.16816.F32.BF16 R112, R4.reuse, R32, R88 ;  /* 0x000000200470723c */ /* 0x040fe20000041858 */
[----:B------:R-:W-:Y:S07]  /*4420*/  LDSM.16.MT88.4 R32, [R187+0x5000] ;  /* 0x00500000bb20783b */ /* 0x000fee0000004200 */
[----:B------:R-:W-:Y:S01]  /*4430*/  HMMA.16816.F32.BF16 R92, R4, R24, R68 ;  /* 0x00000018045c723c */ /* 0x000fe20000041844 */
[----:B--2---:R-:W-:Y:S01]  /*4440*/  FFMA.FTZ R3, R210, c[0x0][0x2d0], -R2 ;  /* 0x0000b400d2037a23 */ /* 0x004fe20000010802 */
[----:B------:R-:W-:-:S03]  /*4450*/  MOV R210, R214 ;  /* 0x000000d600d27202 */ /* 0x000fc60000000f00 */
[----:B------:R2:W1:Y:S03]  /*4460*/  MUFU.EX2 R214, R3 ;  /* 0x0000000300d67308 */ /* 0x0004660000000800 */
[C---:B------:R-:W-:Y:S01]  /*4470*/  HMMA.16816.F32.BF16 R88, R4.reuse, R26, R72 ;  /* 0x0000001a0458723c */ /* 0x040fe20000041848 */
[----:B------:R-:W-:Y:S07]  /*4480*/  LDSM.16.MT88.4 R24, [R188+0x3000] ;  /* 0x00300000bc18783b */ /* 0x000fee0000004200 */
[----:B----4-:R-:W-:Y:S01]  /*4490*/  HMMA.16816.F32.BF16 R40, R4, R16, R48 ;  /* 0x000000100428723c */ /* 0x010fe20000041830 */
[----:B--2---:R-:W-:Y:S01]  /*44a0*/  FFMA.FTZ R3, R211, c[0x0][0x2d0], -R2 ;  /* 0x0000b400d3037a23 */ /* 0x004fe20000010802 */
[----:B------:R-:W-:-:S06]  /*44b0*/  MOV R211, R11 ;  /* 0x0000000b00d37202 */ /* 0x000fcc0000000f00 */
[C---:B------:R-:W-:Y:S01]  /*44c0*/  HMMA.16816.F32.BF16 R52, R4.reuse, R28, R128 ;  /* 0x0000001c0434723c */ /* 0x040fe20000041880 */
[----:B------:R-:W-:Y:S01]  /*44d0*/  FFMA.FTZ R2, R212, c[0x0][0x2d0], -R2 ;  /* 0x0000b400d4027a23 */ /* 0x000fe20000010802 */
[----:B------:R-:W-:Y:S01]  /*44e0*/  MOV R212, R10 ;  /* 0x0000000a00d47202 */ /* 0x000fe20000000f00 */
[----:B------:R2:W-:Y:S05]  /*44f0*/  MUFU.EX2 R102, R3 ;  /* 0x0000000300667308 */ /* 0x0005ea0000000800 */
[C---:B------:R-:W-:Y:S01]  /*4500*/  HMMA.16816.F32.BF16 R44, R4.reuse, R30, R132 ;  /* 0x0000001e042c723c */ /* 0x040fe20000041884 */
[----:B------:R-:W4:Y:S02]  /*4510*/  LDSM.16.MT88.4 R28, [R188+0x1000] ;  /* 0x00100000bc1c783b */ /* 0x000f240000004200 */
[----:B------:R3:W3:Y:S02]  /*4520*/  MUFU.EX2 R101, R2 ;  /* 0x0000000200657308 */ /* 0x0006e40000000800 */
[----:B------:R-:W-:Y:S03]  /*4530*/  LDSM.16.MT88.4 R132, [R189+0x1800] ;  /* 0x00180000bd84783b */ /* 0x000fe60000004200 */
[----:B------:R-:W-:Y:S01]  /*4540*/  HMMA.16816.F32.BF16 R48, R4, R18, R140 ;  /* 0x000000120430723c */ /* 0x000fe2000004188c */
[----:B------:R-:W4:Y:S01]  /*4550*/  LDSM.16.MT88.4 R16, [R189+0x1000] ;  /* 0x00100000bd10783b */ /* 0x000f220000004200 */
[----:B--2---:R-:W-:-:S06]  /*4560*/  MOV R3, R9 ;  /* 0x0000000900037202 */ /* 0x004fcc0000000f00 */
[----:B-1----:R-:W-:Y:S01]  /*4570*/  HMMA.16816.F32.BF16 R72, R4, R12, R152 ;  /* 0x0000000c0448723c */ /* 0x002fe20000041898 */
[----:B---3--:R-:W-:Y:S01]  /*4580*/  FFMA.FTZ R2, R191, c[0x0][0x2d0], -R0 ;  /* 0x0000b400bf027a23 */ /* 0x008fe20000010800 */
[----:B------:R-:W-:-:S03]  /*4590*/  MOV R191, R215 ;  /* 0x000000d700bf7202 */ /* 0x000fc60000000f00 */
[----:B------:R1:W-:Y:S03]  /*45a0*/  MUFU.EX2 R11, R2 ;  /* 0x00000002000b7308 */ /* 0x0003e60000000800 */
[----:B------:R-:W-:Y:S01]  /*45b0*/  HMMA.16816.F32.BF16 R68, R4, R14, R160 ;  /* 0x0000000e0444723c */ /* 0x000fe200000418a0 */
[----:B------:R-:W-:Y:S06]  /*45c0*/  LDSM.16.MT88.4 R12, [R187+0x3000] ;  /* 0x00300000bb0c783b */ /* 0x000fec0000004200 */
[----:B------:R-:W-:-:S02]  /*45d0*/  F2FP.BF16.PACK_AB R4, R239, R241 ;  /* 0x000000f1ef04723e */ /* 0x000fc400000010ff */
[----:B------:R-:W-:Y:S02]  /*45e0*/  F2FP.BF16.PACK_AB R6, R238, R240 ;  /* 0x000000f0ee06723e */ /* 0x000fe400000010ff */
[----:B------:R-:W-:Y:S02]  /*45f0*/  F2FP.BF16.PACK_AB R5, R236, R237 ;  /* 0x000000edec05723e */ /* 0x000fe400000010ff */
[----:B------:R-:W-:Y:S01]  /*4600*/  F2FP.BF16.PACK_AB R7, R234, R235 ;  /* 0x000000ebea07723e */ /* 0x000fe200000010ff */
[----:B-1----:R-:W-:-:S04]  /*4610*/  FFMA.FTZ R2, R201, c[0x0][0x2d0], -R0 ;  /* 0x0000b400c9027a23 */ /* 0x002fc80000010800 */
[----:B------:R1:W2:Y:S02]  /*4620*/  MUFU.EX2 R10, R2 ;  /* 0x00000002000a7308 */ /* 0x0002a40000000800 */
[C---:B-----5:R-:W-:Y:S08]  /*4630*/  HMMA.16816.F32.BF16 R192, R4.reuse, R20, R172 ;  /* 0x0000001404c0723c */ /* 0x060ff000000418ac */
[----:B------:R-:W-:Y:S01]  /*4640*/  HMMA.16816.F32.BF16 R176, R4, R22, R168 ;  /* 0x0000001604b0723c */ /* 0x000fe200000418a8 */
[----:B------:R-:W3:Y:S01]  /*4650*/  LDSM.16.MT88.4 R20, [R190+0x3000] ;  /* 0x00300000be14783b */ /* 0x000ee20000004200 */
[----:B-1----:R-:W-:-:S06]  /*4660*/  FFMA.FTZ R2, R196, c[0x0][0x2d0], -R0 ;  /* 0x0000b400c4027a23 */ /* 0x002fcc0000010800 */
[C---:B----4-:R-:W-:Y:S01]  /*4670*/  HMMA.16816.F32.BF16 R180, R4.reuse, R28, R164 ;  /* 0x0000001c04b4723c */ /* 0x050fe200000418a4 */
[----:B------:R-:W-:Y:S01]  /*4680*/  FFMA.FTZ R0, R204, c[0x0][0x2d0], -R0 ;  /* 0x0000b400cc007a23 */ /* 0x000fe20000010800 */
[----:B------:R-:W-:Y:S01]  /*4690*/  IADD3 R204, R213, -0x2, RZ ;  /* 0xfffffffed5cc7810 */ /* 0x000fe20007ffe0ff */
[----:B------:R-:W-:Y:S05]  /*46a0*/  MUFU.EX2 R9, R2 ;  /* 0x0000000200097308 */ /* 0x000fea0000000800 */
[C---:B------:R-:W-:Y:S01]  /*46b0*/  HMMA.16816.F32.BF16 R172, R4.reuse, R30, R156 ;  /* 0x0000001e04ac723c */ /* 0x040fe2000004189c */
[----:B------:R-:W1:Y:S02]  /*46c0*/  LDSM.16.MT88.4 R28, [R189+0x3000] ;  /* 0x00300000bd1c783b */ /* 0x000e640000004200 */
[----:B------:R4:W5:Y:S05]  /*46d0*/  MUFU.EX2 R215, R0 ;  /* 0x0000000000d77308 */ /* 0x00096a0000000800 */
[C---:B------:R-:W-:Y:S08]  /*46e0*/  HMMA.16816.F32.BF16 R120, R4.reuse, R36, R148 ;  /* 0x000000240478723c */ /* 0x040ff00000041894 */
[----:B------:R-:W-:Y:S01]  /*46f0*/  HMMA.16816.F32.BF16 R128, R4, R16, R112 ;  /* 0x000000100480723c */ /* 0x000fe20000041870 */
[----:B----4-:R-:W-:-:S02]  /*4700*/  FADD.FTZ R0, R3, R191 ;  /* 0x000000bf03007221 */ /* 0x010fc40000010000 */
[----:B------:R-:W-:Y:S02]  /*4710*/  FADD.FTZ R3, R252, R251 ;  /* 0x000000fbfc037221 */ /* 0x000fe40000010000 */
[----:B------:R-:W-:-:S03]  /*4720*/  FADD.FTZ R0, R212, R0 ;  /* 0x00000000d4007221 */ /* 0x000fc60000010000 */
[C---:B------:R-:W-:Y:S01]  /*4730*/  HMMA.16816.F32.BF16 R164, R4.reuse, R18, R108 ;  /* 0x0000001204a4723c */ /* 0x040fe2000004186c */
[----:B------:R-:W4:Y:S01]  /*4740*/  LDSM.16.MT88.4 R16, [R190+0x5000] ;  /* 0x00500000be10783b */ /* 0x000f220000004200 */
[----:B------:R-:W-:Y:S02]  /*4750*/  FADD.FTZ R3, R250, R3 ;  /* 0x00000003fa037221 */ /* 0x000fe40000010000 */
[----:B------:R-:W-:Y:S01]  /*4760*/  FADD.FTZ R0, R211, R0 ;  /* 0x00000000d3007221 */ /* 0x000fe20000010000 */
[----:B------:R-:W-:Y:S01]  /*4770*/  LDSM.16.MT88.4 R108, [R187+0x1800] ;  /* 0x00180000bb6c783b */ /* 0x000fe20000004200 */
[----:B------:R-:W-:Y:S01]  /*4780*/  FADD.FTZ R3, R210, R3 ;  /* 0x00000003d2037221 */ /* 0x000fe20000010000 */
[----:B------:R-:W-:Y:S01]  /*4790*/  MOV R210, c[0x0][0x2ac] ;  /* 0x0000ab0000d27a02 */ /* 0x000fe20000000f00 */
[----:B------:R-:W-:Y:S01]  /*47a0*/  HMMA.16816.F32.BF16 R168, R4, R38, R116 ;  /* 0x0000002604a8723c */ /* 0x000fe20000041874 */
[----:B------:R-:W-:Y:S01]  /*47b0*/  FADD.FTZ R0, R248, R0 ;  /* 0x00000000f8007221 */ /* 0x000fe20000010000 */
[----:B------:R-:W-:Y:S01]  /*47c0*/  LDSM.16.MT88.4 R116, [R188+0x1800] ;  /* 0x00180000bc74783b */ /* 0x000fe20000004200 */
[----:B------:R-:W-:-:S02]  /*47d0*/  FADD.FTZ R3, R243, R3 ;  /* 0x00000003f3037221 */ /* 0x000fc40000010000 */
[----:B------:R-:W-:Y:S02]  /*47e0*/  FADD.FTZ R2, R246, R0 ;  /* 0x00000000f6027221 */ /* 0x000fe40000010000 */
[----:B------:R-:W-:Y:S01]  /*47f0*/  FADD.FTZ R0, R244, R3 ;  /* 0x00000003f4007221 */ /* 0x000fe20000010000 */
[C---:B---3--:R-:W-:Y:S01]  /*4800*/  HMMA.16816.F32.BF16 R148, R4.reuse, R20, R84 ;  /* 0x000000140494723c */ /* 0x048fe20000041854 */
[----:B------:R-:W-:Y:S02]  /*4810*/  FADD.FTZ R3, R247, R2 ;  /* 0x00000002f7037221 */ /* 0x000fe40000010000 */
[----:B------:R-:W-:Y:S01]  /*4820*/  FADD.FTZ R2, R242, R0 ;  /* 0x00000000f2027221 */ /* 0x000fe20000010000 */
[----:B------:R-:W-:Y:S01]  /*4830*/  MOV R0, R228 ;  /* 0x000000e400007202 */ /* 0x000fe20000000f00 */
[----:B------:R-:W-:Y:S02]  /*4840*/  FADD.FTZ R3, R249, R3 ;  /* 0x00000003f9037221 */ /* 0x000fe40000010000 */
[----:B------:R-:W-:Y:S01]  /*4850*/  FADD.FTZ R2, R245, R2 ;  /* 0x00000002f5027221 */ /* 0x000fe20000010000 */
[----:B------:R-:W-:Y:S01]  /*4860*/  HMMA.16816.F32.BF16 R144, R4, R22, R80 ;  /* 0x000000160490723c */ /* 0x000fe20000041850 */
[----:B------:R-:W3:Y:S01]  /*4870*/  LDSM.16.MT88.4 R20, [R189+0x5000] ;  /* 0x00500000bd14783b */ /* 0x000ee20000004200 */
[----:B------:R-:W-:-:S02]  /*4880*/  IMAD R210, R210, c[0x0][0x1d0], RZ ;  /* 0x00007400d2d27a24 */ /* 0x000fc400078e02ff */
[----:B------:R-:W-:Y:S01]  /*4890*/  FADD.FTZ R3, R241, R3 ;  /* 0x00000003f1037221 */ /* 0x000fe20000010000 */
[----:B------:R-:W-:Y:S01]  /*48a0*/  LDSM.16.MT88.4 R80, [R188+0x5800] ;  /* 0x00580000bc50783b */ /* 0x000fe20000004200 */
[----:B------:R-:W-:Y:S02]  /*48b0*/  FADD.FTZ R2, R237, R2 ;  /* 0x00000002ed027221 */ /* 0x000fe40000010000 */
[----:B------:R-:W-:Y:S01]  /*48c0*/  HMMA.16816.F32.BF16 R36, R4, R12, R104 ;  /* 0x0000000c0424723c */ /* 0x000fe20000041868 */
[----:B------:R-:W-:Y:S02]  /*48d0*/  FADD.FTZ R3, R239, R3 ;  /* 0x00000003ef037221 */ /* 0x000fe40000010000 */
[----:B------:R-:W-:-:S05]  /*48e0*/  FADD.FTZ R2, R236, R2 ;  /* 0x00000002ec027221 */ /* 0x000fca0000010000 */
[C---:B------:R-:W-:Y:S01]  /*48f0*/  HMMA.16816.F32.BF16 R156, R4.reuse, R14, R96 ;  /* 0x0000000e049c723c */ /* 0x040fe20000041860 */
[----:B------:R-:W3:Y:S06]  /*4900*/  LDSM.16.MT88.4 R12, [R188+0x5000] ;  /* 0x00500000bc0c783b */ /* 0x000eec0000004200 */
[----:B------:R-:W-:Y:S01]  /*4910*/  F2FP.BF16.PACK_AB R96, R214, R209 ;  /* 0x000000d1d660723e */ /* 0x000fe200000010ff */
[----:B------:R-:W-:Y:S01]  /*4920*/  HMMA.16816.F32.BF16 R160, R4, R24, R92 ;  /* 0x0000001804a0723c */ /* 0x000fe2000004185c */
[----:B------:R-:W-:Y:S02]  /*4930*/  F2FP.BF16.PACK_AB R98, R101, R102 ;  /* 0x000000666562723e */ /* 0x000fe400000010ff */
[----:B--2---:R-:W-:-:S02]  /*4940*/  F2FP.BF16.PACK_AB R97, R10, R11 ;  /* 0x0000000b0a61723e */ /* 0x004fc400000010ff */
[----:B-----5:R-:W-:-:S03]  /*4950*/  F2FP.BF16.PACK_AB R99, R215, R9 ;  /* 0x00000009d763723e */ /* 0x020fc600000010ff */
[C---:B-1----:R-:W-:Y:S08]  /*4960*/  HMMA.16816.F32.BF16 R140, R4.reuse, R28, R76 ;  /* 0x0000001c048c723c */ /* 0x042ff0000004184c */
[C---:B------:R-:W-:Y:S01]  /*4970*/  HMMA.16816.F32.BF16 R136, R4.reuse, R30, R64 ;  /* 0x0000001e0488723c */ /* 0x040fe20000041840 */
[----:B------:R-:W-:Y:S07]  /*4980*/  LDSM.16.MT88.4 R64, [R189+0x3800] ;  /* 0x00380000bd40783b */ /* 0x000fee0000004200 */
[C---:B----4-:R-:W-:Y:S01]  /*4990*/  HMMA.16816.F32.BF16 R84, R4.reuse, R16, R40 ;  /* 0x000000100454723c */ /* 0x050fe20000041828 */
[----:B------:R-:W1:Y:S07]  /*49a0*/  LDSM.16.MT88.4 R40, [R187+0x3800] ;  /* 0x00380000bb28783b */ /* 0x000e6e0000004200 */
[C---:B------:R-:W-:Y:S01]  /*49b0*/  HMMA.16816.F32.BF16 R152, R4.reuse, R26, R88 ;  /* 0x0000001a0498723c */ /* 0x040fe20000041858 */
[----:B------:R-:W-:Y:S07]  /*49c0*/  LDSM.16.MT88.4 R88, [R190+0x5800] ;  /* 0x00580000be58783b */ /* 0x000fee0000004200 */
[C---:B------:R-:W-:Y:S01]  /*49d0*/  HMMA.16816.F32.BF16 R28, R4.reuse, R32, R56 ;  /* 0x00000020041c723c */ /* 0x040fe20000041838 */
[----:B------:R-:W-:Y:S07]  /*49e0*/  LDSM.16.MT88.4 R56, [R190+0x3800] ;  /* 0x00380000be38783b */ /* 0x000fee0000004200 */
[C---:B------:R-:W-:Y:S01]  /*49f0*/  HMMA.16816.F32.BF16 R16, R4.reuse, R18, R48 ;  /* 0x000000120410723c */ /* 0x040fe20000041830 */
[----:B------:R-:W2:Y:S07]  /*4a00*/  LDSM.16.MT88.4 R48, [R188+0x3800] ;  /* 0x00380000bc30783b */ /* 0x000eae0000004200 */
[C---:B---3--:R-:W-:Y:S01]  /*4a10*/  HMMA.16816.F32.BF16 R92, R4.reuse, R20, R72 ;  /* 0x00000014045c723c */ /* 0x048fe20000041848 */
[----:B------:R-:W3:Y:S07]  /*4a20*/  LDSM.16.MT88.4 R72, [R187+0x5800] ;  /* 0x00580000bb48783b */ /* 0x000eee0000004200 */
[C---:B------:R-:W-:Y:S08]  /*4a30*/  HMMA.16816.F32.BF16 R32, R4.reuse, R34, R60 ;  /* 0x000000220420723c */ /* 0x040ff0000004183c */
[C---:B------:R-:W-:Y:S08]  /*4a40*/  HMMA.16816.F32.BF16 R76, R4.reuse, R12, R52 ;  /* 0x0000000c044c723c */ /* 0x040ff00000041834 */
[C---:B------:R-:W-:Y:S01]  /*4a50*/  HMMA.16816.F32.BF16 R24, R4.reuse, R14, R44 ;  /* 0x0000000e0418723c */ /* 0x040fe2000004182c */
[----:B------:R-:W4:Y:S07]  /*4a60*/  LDSM.16.MT88.4 R12, [R189+0x5800] ;  /* 0x00580000bd0c783b */ /* 0x000f2e0000004200 */
[----:B------:R-:W-:Y:S07]  /*4a70*/  HMMA.16816.F32.BF16 R20, R4, R22, R68 ;  /* 0x000000160414723c */ /* 0x000fee0000041844 */
[----:B------:R-:W-:Y:S01]  /*4a80*/  @P4 IMAD.HI.U32 R4, R228, c[0x0][0x2c8], RZ ;  /* 0x0000b200e4044a27 */ /* 0x000fe200078e00ff */
[----:B------:R-:W-:Y:S04]  /*4a90*/  HMMA.16816.F32.BF16 R104, R96, R108, R192 ;  /* 0x0000006c6068723c */ /* 0x000fe800000418c0 */
[----:B------:R-:W-:Y:S01]  /*4aa0*/  @P4 SHF.R.U32.HI R0, RZ, c[0x0][0x2cc], R4 ;  /* 0x0000b300ff004a19 */ /* 0x000fe20000011604 */
[----:B------:R-:W-:-:S02]  /*4ab0*/  FADD.FTZ R4, R240, R3 ;  /* 0x00000003f0047221 */ /* 0x000fc40000010000 */
[----:B------:R-:W-:Y:S01]  /*4ac0*/  FADD.FTZ R3, R235, R2 ;  /* 0x00000002eb037221 */ /* 0x000fe20000010000 */
[----:B------:R-:W-:Y:S01]  /*4ad0*/  IADD3 R0, R0, -c[0x0][0x168], R210 ;  /* 0x80005a0000007a10 */ /* 0x000fe20007ffe0d2 */
[----:B------:R-:W-:Y:S01]  /*4ae0*/  FADD.FTZ R2, R238, R4 ;  /* 0x00000004ee027221 */ /* 0x000fe20000010000 */
[----:B------:R-:W-:Y:S02]  /*4af0*/  HMMA.16816.F32.BF16 R112, R96, R116, R180 ;  /* 0x000000746070723c */ /* 0x000fe400000418b4 */
[----:B------:R-:W-:Y:S01]  /*4b00*/  SHF.R.S32.HI R5, RZ, 0x1f, R0 ;  /* 0x0000001fff057819 */ /* 0x000fe20000011400 */
[----:B------:R-:W-:-:S03]  /*4b10*/  FADD.FTZ R2, R209, R2 ;  /* 0x00000002d1027221 */ /* 0x000fc60000010000 */
[----:B------:R-:W-:Y:S01]  /*4b20*/  LEA.HI R5, R5, R0, RZ, 0x6 ;  /* 0x0000000005057211 */ /* 0x000fe200078f30ff */
[----:B------:R-:W-:Y:S01]  /*4b30*/  FADD.FTZ R0, R234, R3 ;  /* 0x00000003ea007221 */ /* 0x000fe20000010000 */
[C---:B------:R-:W-:Y:S01]  /*4b40*/  HMMA.16816.F32.BF16 R120, R96.reuse, R124, R120 ;  /* 0x0000007c6078723c */ /* 0x040fe20000041878 */
[----:B------:R-:W-:Y:S01]  /*4b50*/  FADD.FTZ R214, R214, R2 ;  /* 0x00000002d6d67221 */ /* 0x000fe20000010000 */
[----:B------:R-:W-:Y:S01]  /*4b60*/  SHF.R.S32.HI R3, RZ, 0x6, R5 ;  /* 0x00000006ff037819 */ /* 0x000fe20000011405 */
[----:B------:R-:W-:Y:S02]  /*4b70*/  FADD.FTZ R0, R11, R0 ;  /* 0x000000000b007221 */ /* 0x000fe40000010000 */
[----:B------:R-:W-:Y:S01]  /*4b80*/  FADD.FTZ R214, R102, R214 ;  /* 0x000000d666d67221 */ /* 0x000fe20000010000 */
[----:B------:R-:W-:Y:S01]  /*4b90*/  IMNMX R211, RZ, R3, !PT ;  /* 0x00000003ffd37217 */ /* 0x000fe20007800200 */
[----:B------:R-:W-:Y:S01]  /*4ba0*/  FADD.FTZ R0, R10, R0 ;  /* 0x000000000a007221 */ /* 0x000fe20000010000 */
[----:B------:R-:W-:Y:S01]  /*4bb0*/  HMMA.16816.F32.BF16 R128, R96, R132, R128 ;  /* 0x000000846080723c */ /* 0x000fe20000041880 */
[----:B------:R-:W-:Y:S01]  /*4bc0*/  FADD.FTZ R214, R101, R214 ;  /* 0x000000d665d67221 */ /* 0x000fe20000010000 */
[----:B------:R-:W-:Y:S01]  /*4bd0*/  ISETP.GE.AND P0, PT, R204, R211, PT ;  /* 0x000000d3cc00720c */ /* 0x000fe20003f06270 */
[----:B------:R-:W-:-:S04]  /*4be0*/  FADD.FTZ R0, R9, R0 ;  /* 0x0000000009007221 */ /* 0x000fc80000010000 */
[----:B------:R-:W-:Y:S01]  /*4bf0*/  FADD.FTZ R215, R215, R0 ;  /* 0x00000000d7d77221 */ /* 0x000fe20000010000 */
[C---:B-1----:R-:W-:Y:S08]  /*4c00*/  HMMA.16816.F32.BF16 R36, R96.reuse, R40, R36 ;  /* 0x000000286024723c */ /* 0x042ff00000041824 */
[C---:B--2---:R-:W-:Y:S08]  /*4c10*/  HMMA.16816.F32.BF16 R44, R96.reuse, R48, R160 ;  /* 0x00000030602c723c */ /* 0x044ff000000418a0 */
[C---:B------:R-:W-:Y:S08]  /*4c20*/  HMMA.16816.F32.BF16 R52, R96.reuse, R56, R148 ;  /* 0x000000386034723c */ /* 0x040ff00000041894 */
[C---:B------:R-:W-:Y:S08]  /*4c30*/  HMMA.16816.F32.BF16 R60, R96.reuse, R64, R140 ;  /* 0x00000040603c723c */ /* 0x040ff0000004188c */
[C---:B---3--:R-:W-:Y:S08]  /*4c40*/  HMMA.16816.F32.BF16 R68, R96.reuse, R72, R28 ;  /* 0x000000486044723c */ /* 0x048ff0000004181c */
        /* <DEDUP_REMOVED lines=13> */
[C---:B----4-:R-:W-:Y:S08]  /*4d20*/  HMMA.16816.F32.BF16 R92, R96.reuse, R12, R92 ;  /* 0x0000000c605c723c */ /* 0x050ff0000004185c */
[----:B------:R-:W-:Y:S01]  /*4d30*/  HMMA.16816.F32.BF16 R96, R96, R14, R20 ;  /* 0x0000000e6060723c */ /* 0x000fe20000041814 */
[----:B------:R-:W-:Y:S03]  /*4d40*/  @!UPT UIADD3 URZ, URZ, URZ, URZ ;  /* 0x0000003f3f3ff290 */ /* 0x000fe6000fffe03f */
[----:B------:R-:W-:Y:S11]  /*4d50*/  @!P0 BRA `(.L_x_601) ;  /* 0x000036b000008947 */ /* 0x000ff60003800000 */
[----:B------:R-:W-:Y:S02]  /*4d60*/  MOV R102, R8 ;  /* 0x0000000800667202 */ /* 0x000fe40000000f00 */
[----:B------:R-:W-:-:S07]  /*4d70*/  MOV R101, R100 ;  /* 0x0000006400657202 */ /* 0x000fce0000000f00 */
.L_x_612:
[----:B------:R-:W-:Y:S04]  /*4d80*/  DEPBAR.LE SB0, 0x0 ;  /* 0x000080000000791a */ /* 0x000fe80000000000 */
[----:B------:R-:W-:Y:S01]  /*4d90*/  WARPSYNC 0xffffffff ;  /* 0xffffffff00007948 */ /* 0x000fe20003800000 */
[----:B------:R-:W-:Y:S01]  /*4da0*/  BAR.SYNC.DEFER_BLOCKING 0x0 ;  /* 0x0000000000007b1d */ /* 0x000fe20000010000 */
[----:B------:R-:W-:Y:S05]  /*4db0*/  ISETP.GE.AND P0, PT, R204, RZ, PT ;  /* 0x000000ffcc00720c */ /* 0x000fea0003f06270 */
[----:B------:R1:W2:Y:S01]  /*4dc0*/  LDSM.16.M88.4 R32, [R197] ;  /* 0x00000000c520783b */ /* 0x0002a20000000200 */
[----:B------:R-:W-:Y:S03]  /*4dd0*/  BSSY B0, `(.L_x_602) ;  /* 0x000004d000007945 */ /* 0x000fe60003800000 */
[----:B------:R1:W3:Y:S04]  /*4de0*/  LDSM.16.M88.4 R8, [R184] ;  /* 0x00000000b808783b */ /* 0x0002e80000000200 */
[----:B------:R1:W4:Y:S04]  /*4df0*/  LDSM.16.M88.4 R16, [R184+0x800] ;  /* 0x00080000b810783b */ /* 0x0003280000000200 */
[----:B------:R1:W1:Y:S04]  /*4e00*/  LDSM.16.M88.4 R24, [R184+0x1000] ;  /* 0x00100000b818783b */ /* 0x0002680000000200 */
[----:B------:R1:W1:Y:S04]  /*4e10*/  LDSM.16.M88.4 R136, [R184+0x1800] ;  /* 0x00180000b888783b */ /* 0x0002680000000200 */
[----:B------:R1:W1:Y:S04]  /*4e20*/  LDSM.16.M88.4 R140, [R198] ;  /* 0x00000000c68c783b */ /* 0x0002680000000200 */
[----:B------:R1:W1:Y:S04]  /*4e30*/  LDSM.16.M88.4 R144, [R103] ;  /* 0x000000006790783b */ /* 0x0002680000000200 */
[----:B------:R1:W1:Y:S04]  /*4e40*/  LDSM.16.M88.4 R148, [R103+0x800] ;  /* 0x000800006794783b */ /* 0x0002680000000200 */
[----:B------:R1:W1:Y:S04]  /*4e50*/  LDSM.16.M88.4 R152, [R103+0x1000] ;  /* 0x001000006798783b */ /* 0x0002680000000200 */
[----:B------:R1:W1:Y:S01]  /*4e60*/  LDSM.16.M88.4 R156, [R103+0x1800] ;  /* 0x00180000679c783b */ /* 0x0002620000000200 */
[----:B------:R-:W-:-:S05]  /*4e70*/  @!P0 BRA `(.L_x_603) ;  /* 0x0000042000008947 */ /* 0x000fca0003800000 */
[C---:B------:R-:W-:Y:S01]  /*4e80*/  IMAD.WIDE.U32 R2, R205.reuse, c[0x0][0x208], RZ ;  /* 0x00008200cd027a25 */ /* 0x040fe200078e00ff */
[----:B------:R-:W-:Y:S02]  /*4e90*/  SHF.R.S32.HI R0, RZ, 0x1f, R205 ;  /* 0x0000001fff007819 */ /* 0x000fe400000114cd */
[----:B------:R-:W-:Y:S01]  /*4ea0*/  SHF.R.S32.HI R4, RZ, 0x1f, R202 ;  /* 0x0000001fff047819 */ /* 0x000fe200000114ca */
[----:B------:R-:W-:Y:S01]  /*4eb0*/  IMAD.SHL.U32 R30, R208, 0x2, RZ ;  /* 0x00000002d01e7824 */ /* 0x000fe200078e00ff */
[----:B------:R-:W-:Y:S01]  /*4ec0*/  SHF.R.S32.HI R5, RZ, 0x1f, R208 ;  /* 0x0000001fff057819 */ /* 0x000fe200000114d0 */
[----:B------:R-:W-:Y:S01]  /*4ed0*/  IMAD R0, R0, c[0x0][0x208], RZ ;  /* 0x0000820000007a24 */ /* 0x000fe200078e02ff */
[----:B------:R-:W-:Y:S01]  /*4ee0*/  SHF.R.S32.HI R7, RZ, 0x1f, R207 ;  /* 0x0000001fff077819 */ /* 0x000fe200000114cf */
[----:B------:R-:W-:Y:S01]  /*4ef0*/  IMAD R4, R4, c[0x0][0x218], RZ ;  /* 0x0000860004047a24 */ /* 0x000fe200078e02ff */
[----:B------:R-:W-:Y:S01]  /*4f00*/  SHF.R.S32.HI R6, RZ, 0x1f, R206 ;  /* 0x0000001fff067819 */ /* 0x000fe200000114ce */
[----:B------:R-:W-:Y:S01]  /*4f10*/  IMAD R0, R205, c[0x0][0x20c], R0 ;  /* 0x00008300cd007a24 */ /* 0x000fe200078e0200 */
[----:B------:R-:W-:Y:S01]  /*4f20*/  SHF.L.U64.HI R23, R208, 0x1, R5 ;  /* 0x00000001d0177819 */ /* 0x000fe20000010205 */
[----:B------:R-:W-:Y:S01]  /*4f30*/  IMAD R4, R202, c[0x0][0x21c], R4 ;  /* 0x00008700ca047a24 */ /* 0x000fe200078e0204 */
[----:B------:R-:W-:Y:S01]  /*4f40*/  SHF.L.U64.HI R22, R207, 0x1, R7 ;  /* 0x00000001cf167819 */ /* 0x000fe20000010207 */
[----:B------:R-:W-:Y:S01]  /*4f50*/  IMAD.IADD R3, R3, 0x1, R0 ;  /* 0x0000000103037824 */ /* 0x000fe200078e0200 */
[----:B------:R-:W-:Y:S01]  /*4f60*/  SHF.L.U64.HI R21, R206, 0x1, R6 ;  /* 0x00000001ce157819 */ /* 0x000fe20000010206 */
[----:B------:R-:W-:Y:S02]  /*4f70*/  IMAD.SHL.U32 R29, R207, 0x2, RZ ;  /* 0x00000002cf1d7824 */ /* 0x000fe400078e00ff */
[----:B------:R-:W-:Y:S04]  /*4f80*/  IMAD.WIDE.U32 R2, R202, c[0x0][0x218], R2 ;  /* 0x00008600ca027a25 */ /* 0x000fe800078e0002 */
[----:B------:R-:W-:Y:S01]  /*4f90*/  IMAD.SHL.U32 R28, R206, 0x2, RZ ;  /* 0x00000002ce1c7824 */ /* 0x000fe200078e00ff */
[----:B------:R-:W-:Y:S04]  /*4fa0*/  IADD3 R0, P0, R224, R2, RZ ;  /* 0x00000002e0007210 */ /* 0x000fe80007f1e0ff */
[----:B------:R-:W-:Y:S02]  /*4fb0*/  IADD3.X R4, R227, R3, R4, P0, !PT ;  /* 0x00000003e3047210 */ /* 0x000fe400007fe404 */
[C---:B------:R-:W-:Y:S04]  /*4fc0*/  LEA R20, P0, R0.reuse, c[0x0][0x1f8], 0x1 ;  /* 0x00007e0000147a11 */ /* 0x040fe800078008ff */
[----:B------:R-:W-:Y:S01]  /*4fd0*/  LEA.HI.X R5, R0, c[0x0][0x1fc], R4, 0x1, P0 ;  /* 0x00007f0000057a11 */ /* 0x000fe200000f0c04 */
[----:B------:R-:W-:-:S06]  /*4fe0*/  BRA.DIV ~URZ, `(.L_x_604) ;  /* 0x000097727f007947 */ /* 0x000fcc000b800000 */
[----:B------:R4:W3:Y:S02]  /*4ff0*/  SHFL.IDX PT, R4, R5, RZ, 0x181f ;  /* 0x00181fff05047589 */ /* 0x0008e400000e0000 */
.L_x_663:
[----:B------:R-:W-:-:S05]  /*5000*/  BRA.DIV ~URZ, `(.L_x_605) ;  /* 0x000097c27f007947 */ /* 0x000fca000b800000 */
[----:B------:R-:W5:Y:S01]  /*5010*/  SHFL.IDX PT, R0, R20, RZ, 0x181f ;  /* 0x00181fff14007589 */ /* 0x000f6200000e0000 */
[----:B------:R-:W-:Y:S02]  /*5020*/  ISETP.GE.AND P5, PT, R206, c[0x0][0x1d4], PT ;  /* 0x00007500ce007a0c */ /* 0x000fe40003fa6270 */
[----:B------:R-:W-:Y:S02]  /*5030*/  ISETP.GE.AND P2, PT, R207, c[0x0][0x1d4], PT ;  /* 0x00007500cf007a0c */ /* 0x000fe40003f46270 */
[----:B------:R-:W-:Y:S02]  /*5040*/  SEL R15, RZ, 0x10, P5 ;  /* 0x00000010ff0f7807 */ /* 0x000fe40002800000 */
[----:B------:R-:W-:Y:S02]  /*5050*/  SEL R14, RZ, 0x10, P2 ;  /* 0x00000010ff0e7807 */ /* 0x000fe40001000000 */
[C---:B-----5:R-:W-:Y:S02]  /*5060*/  IADD3 R6, P0, R0.reuse, R28, RZ ;  /* 0x0000001c00067210 */ /* 0x060fe40007f1e0ff */
[----:B------:R-:W-:Y:S03]  /*5070*/  IADD3 R2, P6, R0, R29, RZ ;  /* 0x0000001d00027210 */ /* 0x000fe60007fde0ff */
[----:B---3--:R-:W-:Y:S01]  /*5080*/  IMAD.X R7, R4, 0x1, R21, P0 ;  /* 0x0000000104077824 */ /* 0x008fe200000e0615 */
        /* <DEDUP_REMOVED lines=8> */
[----:B------:R5:W4:Y:S04]  /*5110*/  SHFL.IDX PT, R4, R5, 0x1, 0x181f ;  /* 0x00381f0005047f89 */ /* 0x000b2800000e0000 */
[----:B------:R3:W2:Y:S04]  /*5120*/  SHFL.IDX PT, R0, R20, 0x1, 0x181f ;  /* 0x00381f0014007f89 */ /* 0x0006a800000e0000 */
[----:B------:R3:W-:Y:S01]  /*5130*/  LDGSTS.E.BYPASS.LTC128B.128 [R203+0x4100], [R12.64], !P0 ;  /* 0x041000000ccb7fae */ /* 0x0007e2000c101d46 */
[----:B----45:R-:W-:Y:S03]  /*5140*/  SEL R5, RZ, 0x10, P0 ;  /* 0x00000010ff057807 */ /* 0x030fe60000000000 */
.L_x_664:
[----:B---3--:R-:W-:Y:S02]  /*5150*/  IADD3 R2, -R14, 0x10, RZ ;  /* 0x000000100e027810 */ /* 0x008fe40007ffe1ff */
[----:B------:R-:W-:Y:S02]  /*5160*/  IADD3 R12, -R15, 0x10, RZ ;  /* 0x000000100f0c7810 */ /* 0x000fe40007ffe1ff */
[----:B------:R-:W-:Y:S02]  /*5170*/  LOP3.LUT R6, R2, 0xf, RZ, 0xc0, !PT ;  /* 0x0000000f02067812 */ /* 0x000fe400078ec0ff */
[----:B------:R-:W-:Y:S02]  /*5180*/  LOP3.LUT R12, R12, 0xf, RZ, 0xc0, !PT ;  /* 0x0000000f0c0c7812 */ /* 0x000fe400078ec0ff */
[----:B------:R-:W-:Y:S02]  /*5190*/  IADD3 R3, -R5, 0x10, RZ ;  /* 0x0000001005037810 */ /* 0x000fe40007ffe1ff */
[-C--:B--2---:R-:W-:Y:S02]  /*51a0*/  IADD3 R6, P6, P5, R6, R0.reuse, R29 ;  /* 0x0000000006067210 */ /* 0x084fe40007dde01d */
[----:B------:R-:W-:Y:S02]  /*51b0*/  IADD3 R12, P2, P0, R12, R0, R28 ;  /* 0x000000000c0c7210 */ /* 0x000fe4000785e01c */
[----:B------:R-:W-:Y:S02]  /*51c0*/  LOP3.LUT R2, R3, 0xf, RZ, 0xc0, !PT ;  /* 0x0000000f03027812 */ /* 0x000fe400078ec0ff */
[-C--:B------:R-:W-:Y:S02]  /*51d0*/  IADD3.X R7, RZ, R4.reuse, R22, P6, P5 ;  /* 0x00000004ff077210 */ /* 0x080fe400037ea416 */
[----:B------:R-:W-:Y:S02]  /*51e0*/  ISETP.NE.U32.AND P6, PT, R15, RZ, PT ;  /* 0x000000ff0f00720c */ /* 0x000fe40003fc5070 */
[----:B------:R-:W-:Y:S02]  /*51f0*/  IADD3.X R13, RZ, R4, R21, P2, P0 ;  /* 0x00000004ff0d7210 */ /* 0x000fe400017e0415 */
[----:B------:R-:W-:Y:S02]  /*5200*/  IADD3 R2, P2, P0, R2, R0, R30 ;  /* 0x0000000002027210 */ /* 0x000fe4000785e01e */
[----:B------:R-:W-:Y:S02]  /*5210*/  ISETP.NE.U32.AND P5, PT, R14, RZ, PT ;  /* 0x000000ff0e00720c */ /* 0x000fe40003fa5070 */
[----:B------:R-:W-:Y:S02]  /*5220*/  IADD3.X R3, RZ, R4, R23, P2, P0 ;  /* 0x00000004ff037210 */ /* 0x000fe400017e0417 */
[----:B------:R-:W-:Y:S03]  /*5230*/  ISETP.NE.U32.AND P0, PT, R5, RZ, PT ;  /* 0x000000ff0500720c */ /* 0x000fe60003f05070 */
[----:B------:R-:W-:Y:S01]  /*5240*/  @!PT LDS RZ, [RZ] ;  /* 0x00000000fffff984 */ /* 0x000fe20000000800 */
[----:B------:R-:W-:Y:S01]  /*5250*/  @!PT LDS RZ, [RZ] ;  /* 0x00000000fffff984 */ /* 0x000fe20000000800 */
[----:B------:R-:W-:Y:S01]  /*5260*/  @!PT LDS RZ, [RZ] ;  /* 0x00000000fffff984 */ /* 0x000fe20000000800 */
[----:B------:R2:W-:Y:S06]  /*5270*/  LDGSTS.E.BYPASS.LTC128B.128.ZFILL [R203+0x1100], [R12.64], P6 ;  /* 0x011000000ccb7fae */ /* 0x0005ec000b141d46 */
[----:B------:R2:W-:Y:S04]  /*5280*/  LDGSTS.E.BYPASS.LTC128B.128.ZFILL [R203+0x3100], [R6.64], P5 ;  /* 0x0310000006cb7fae */ /* 0x0005e8000a941d46 */
[----:B------:R2:W-:Y:S02]  /*5290*/  LDGSTS.E.BYPASS.LTC128B.128.ZFILL [R203+0x5100], [R2.64], P0 ;  /* 0x0510000002cb7fae */ /* 0x0005e40008141d46 */
.L_x_603:
[----:B------:R-:W-:Y:S05]  /*52a0*/  BSYNC B0 ;  /* 0x0000000000007941 */ /* 0x000fea0003800000 */
.L_x_602:
[----:B------:R-:W0:Y:S01]  /*52b0*/  LDGDEPBAR ;  /* 0x00000000000079af */ /* 0x000e220000000000 */
[----:B------:R-:W-:Y:S01]  /*52c0*/  WARPSYNC 0xffffffff ;  /* 0xffffffff00007948 */ /* 0x000fe20003800000 */
[C---:B--23--:R-:W-:Y:S01]  /*52d0*/  HMMA.16816.F32.BF16 R4, R32.reuse, R8, RZ ;  /* 0x000000082004723c */ /* 0x04cfe200000418ff */
[----:B------:R-:W-:Y:S02]  /*52e0*/  BSSY B0, `(.L_x_606) ;  /* 0x0000125000007945 */ /* 0x000fe40003800000 */
[----:B------:R-:W-:Y:S03]  /*52f0*/  ISETP.GE.AND P0, PT, R204, 0x1, PT ;  /* 0x00000001cc00780c */ /* 0x000fe60003f06270 */
[----:B------:R-:W-:Y:S02]  /*5300*/  LDSM.16.M88.4 R160, [R200] ;  /* 0x00000000c8a0783b */ /* 0x000fe40000000200 */
[C---:B------:R-:W-:Y:S06]  /*5310*/  HMMA.16816.F32.BF16 R8, R32.reuse, R10, RZ ;  /* 0x0000000a2008723c */ /* 0x040fec00000418ff */
[----:B------:R-:W2:Y:S02]  /*5320*/  LDSM.16.M88.4 R164, [R186] ;  /* 0x00000000baa4783b */ /* 0x000ea40000000200 */
[C---:B----4-:R-:W-:Y:S06]  /*5330*/  HMMA.16816.F32.BF16 R12, R32.reuse, R16, RZ ;  /* 0x00000010200c723c */ /* 0x050fec00000418ff */
[----:B------:R-:W-:Y:S02]  /*5340*/  LDSM.16.M88.4 R168, [R186+0x1000] ;  /* 0x00100000baa8783b */ /* 0x000fe40000000200 */
[C---:B------:R-:W-:Y:S06]  /*5350*/  HMMA.16816.F32.BF16 R16, R32.reuse, R18, RZ ;  /* 0x000000122010723c */ /* 0x040fec00000418ff */
[----:B------:R-:W-:Y:S02]  /*5360*/  LDSM.16.M88.4 R172, [R186+0x1800] ;  /* 0x00180000baac783b */ /* 0x000fe40000000200 */
[C---:B-1----:R-:W-:Y:S06]  /*5370*/  HMMA.16816.F32.BF16 R20, R32.reuse, R24, RZ ;  /* 0x000000182014723c */ /* 0x042fec00000418ff */
[----:B------:R-:W-:Y:S02]  /*5380*/  LDSM.16.M88.4 R176, [R199] ;  /* 0x00000000c7b0783b */ /* 0x000fe40000000200 */
[C---:B------:R-:W-:Y:S06]  /*5390*/  HMMA.16816.F32.BF16 R24, R32.reuse, R26, RZ ;  /* 0x0000001a2018723c */ /* 0x040fec00000418ff */
[----:B------:R-:W-:Y:S02]  /*53a0*/  LDSM.16.M88.4 R180, [R185+-0x4000] ;  /* 0xffc00000b9b4783b */ /* 0x000fe40000000200 */
[C---:B------:R-:W-:Y:S08]  /*53b0*/  HMMA.16816.F32.BF16 R28, R32.reuse, R136, RZ ;  /* 0x00000088201c723c */ /* 0x040ff000000418ff */
[----:B------:R-:W-:Y:S01]  /*53c0*/  HMMA.16816.F32.BF16 R32, R32, R138, RZ ;  /* 0x0000008a2020723c */ /* 0x000fe200000418ff */
[----:B------:R-:W1:Y:S07]  /*53d0*/  LDSM.16.M88.4 R136, [R186+0x800] ;  /* 0x00080000ba88783b */ /* 0x000e6e0000000200 */
[C---:B------:R-:W-:Y:S08]  /*53e0*/  HMMA.16816.F32.BF16 R4, R140.reuse, R144, R4 ;  /* 0x000000908c04723c */ /* 0x040ff00000041804 */
[C---:B------:R-:W-:Y:S01]  /*53f0*/  HMMA.16816.F32.BF16 R8, R140.reuse, R146, R8 ;  /* 0x000000928c08723c */ /* 0x040fe20000041808 */
[----:B------:R-:W-:Y:S07]  /*5400*/  LDSM.16.M88.4 R144, [R185+-0x3000] ;  /* 0xffd00000b990783b */ /* 0x000fee0000000200 */
[C---:B------:R-:W-:Y:S08]  /*5410*/  HMMA.16816.F32.BF16 R12, R140.reuse, R148, R12 ;  /* 0x000000948c0c723c */ /* 0x040ff0000004180c */
[C---:B------:R-:W-:Y:S01]  /*5420*/  HMMA.16816.F32.BF16 R16, R140.reuse, R150, R16 ;  /* 0x000000968c10723c */ /* 0x040fe20000041810 */
[----:B------:R-:W-:Y:S07]  /*5430*/  LDSM.16.M88.4 R148, [R185+-0x2800] ;  /* 0xffd80000b994783b */ /* 0x000fee0000000200 */
[C---:B------:R-:W-:Y:S08]  /*5440*/  HMMA.16816.F32.BF16 R20, R140.reuse, R152, R20 ;  /* 0x000000988c14723c */ /* 0x040ff00000041814 */
[C---:B------:R-:W-:Y:S01]  /*5450*/  HMMA.16816.F32.BF16 R24, R140.reuse, R154, R24 ;  /* 0x0000009a8c18723c */ /* 0x040fe20000041818 */
[----:B------:R-:W-:Y:S07]  /*5460*/  LDSM.16.M88.4 R152, [R197+0x4000] ;  /* 0x00400000c598783b */ /* 0x000fee0000000200 */
[C---:B------:R-:W-:Y:S08]  /*5470*/  HMMA.16816.F32.BF16 R28, R140.reuse, R156, R28 ;  /* 0x0000009c8c1c723c */ /* 0x040ff0000004181c */
[----:B------:R-:W-:Y:S01]  /*5480*/  HMMA.16816.F32.BF16 R32, R140, R158, R32 ;  /* 0x0000009e8c20723c */ /* 0x000fe20000041820 */
[----:B------:R-:W3:Y:S07]  /*5490*/  LDSM.16.M88.4 R140, [R185+-0x3800] ;  /* 0xffc80000b98c783b */ /* 0x000eee0000000200 */
        /* <DEDUP_REMOVED lines=40> */
[----:B------:R-:W5:Y:S07]  /*5720*/  LDSM.16.M88.4 R164, [R185+-0x2000] ;  /* 0xffe00000b9a4783b */ /* 0x000f6e0000000200 */
[C---:B------:R-:W-:Y:S01]  /*5730*/  HMMA.16816.F32.BF16 R8, R168.reuse, R174, R8 ;  /* 0x000000aea808723c */ /* 0x040fe20000041808 */
[----:B------:R-:W-:Y:S07]  /*5740*/  LDSM.16.M88.4 R172, [R184+0x4000] ;  /* 0x00400000b8ac783b */ /* 0x000fee0000000200 */
[C---:B---3--:R-:W-:Y:S08]  /*5750*/  HMMA.16816.F32.BF16 R12, R168.reuse, R140, R12 ;  /* 0x0000008ca80c723c */ /* 0x048ff0000004180c */
[C---:B------:R-:W-:Y:S01]  /*5760*/  HMMA.16816.F32.BF16 R16, R168.reuse, R142, R16 ;  /* 0x0000008ea810723c */ /* 0x040fe20000041810 */
[----:B------:R-:W3:Y:S07]  /*5770*/  LDSM.16.M88.4 R140, [R185+-0x1800] ;  /* 0xffe80000b98c783b */ /* 0x000eee0000000200 */
[C---:B------:R-:W-:Y:S08]  /*5780*/  HMMA.16816.F32.BF16 R20, R168.reuse, R144, R20 ;  /* 0x00000090a814723c */ /* 0x040ff00000041814 */
[C---:B------:R-:W-:Y:S01]  /*5790*/  HMMA.16816.F32.BF16 R24, R168.reuse, R146, R24 ;  /* 0x00000092a818723c */ /* 0x040fe20000041818 */
[----:B------:R-:W3:Y:S07]  /*57a0*/  LDSM.16.M88.4 R144, [R185+-0x1000] ;  /* 0xfff00000b990783b */ /* 0x000eee0000000200 */
        /* <DEDUP_REMOVED lines=118> */
[----:B------:R1:W1:Y:S01]  /*5f10*/  MUFU.TANH R146, R15 ;  /* 0x0000000f00927308 */ /* 0x0002620000002400 */
        /* <DEDUP_REMOVED lines=18> */
[----:B--234-:R-:W-:Y:S01]  /*6040*/  IMAD R2, R204, 0x40, R220 ;  /* 0x00000040cc027824 */ /* 0x01cfe200078e02dc */
[----:B------:R-:W-:Y:S01]  /*6050*/  SHF.R.S32.HI R191, RZ, 0x1f, R208 ;  /* 0x0000001fffbf7819 */ /* 0x000fe200000114d0 */
[----:B------:R-:W-:Y:S01]  /*6060*/  IMAD.MOV.U32 R202, RZ, RZ, RZ ;  /* 0x000000ffffca7224 */ /* 0x000fe200078e00ff */
[----:B------:R-:W-:Y:S01]  /*6070*/  SHF.R.S32.HI R192, RZ, 0x1f, R207 ;  /* 0x0000001fffc07819 */ /* 0x000fe200000114cf */
[----:B------:R-:W-:Y:S01]  /*6080*/  IMAD.SHL.U32 R28, R208, 0x2, RZ ;  /* 0x00000002d01c7824 */ /* 0x000fe200078e00ff */
[----:B------:R-:W-:Y:S01]  /*6090*/  IADD3 R2, R2, -0x40, R216 ;  /* 0xffffffc002027810 */ /* 0x000fe20007ffe0d8 */
[C---:B------:R-:W-:Y:S01]  /*60a0*/  IMAD.SHL.U32 R25, R207.reuse, 0x2, RZ ;  /* 0x00000002cf197824 */ /* 0x040fe200078e00ff */
[----:B-1----:R-:W-:Y:S01]  /*60b0*/  SHF.L.U64.HI R15, R208, 0x1, R191 ;  /* 0x00000001d00f7819 */ /* 0x002fe200000102bf */
[----:B------:R-:W-:Y:S01]  /*60c0*/  IMAD.SHL.U32 R24, R206, 0x2, RZ ;  /* 0x00000002ce187824 */ /* 0x000fe200078e00ff */
[----:B------:R-:W-:Y:S01]  /*60d0*/  SHF.R.S32.HI R191, RZ, 0x1f, R206 ;  /* 0x0000001fffbf7819 */ /* 0x000fe200000114ce */
[----:B------:R-:W-:Y:S01]  /*60e0*/  @P3 IMAD.HI.U32 R3, R2, c[0x0][0x2bc], RZ ;  /* 0x0000af0002033a27 */ /* 0x000fe200078e00ff */
[----:B------:R-:W-:Y:S02]  /*60f0*/  SHF.L.U64.HI R14, R207, 0x1, R192 ;  /* 0x00000001cf0e7819 */ /* 0x000fe400000102c0 */
[----:B------:R-:W-:Y:S01]  /*6100*/  SHF.L.U64.HI R13, R206, 0x1, R191 ;  /* 0x00000001ce0d7819 */ /* 0x000fe200000102bf */
[----:B------:R-:W-:Y:S01]  /*6110*/  IMAD.MOV.U32 R0, RZ, RZ, R2 ;  /* 0x000000ffff007224 */ /* 0x000fe200078e0002 */
        /* <DEDUP_REMOVED lines=22> */
[----:B------:R1:W2:Y:S02]  /*6280*/  SHFL.IDX PT, R4, R5, RZ, 0x181f ;  /* 0x00181fff05047589 */ /* 0x0002a400000e0000 */
.L_x_665:
[----:B------:R-:W-:-:S05]  /*6290*/  BRA.DIV ~URZ, `(.L_x_609) ;  /* 0x000087e27f007947 */ /* 0x000fca000b800000 */
[----:B------:R-:W3:Y:S01]  /*62a0*/  SHFL.IDX PT, R0, R12, RZ, 0x181f ;  /* 0x00181fff0c007589 */ /* 0x000ee200000e0000 */
[----:B------:R-:W-:Y:S02]  /*62b0*/  ISETP.GE.AND P5, PT, R206, c[0x0][0x1d4], PT ;  /* 0x00007500ce007a0c */ /* 0x000fe40003fa6270 */
[----:B------:R-:W-:Y:S02]  /*62c0*/  ISETP.GE.AND P2, PT, R207, c[0x0][0x1d4], PT ;  /* 0x00007500cf007a0c */ /* 0x000fe40003f46270 */
[----:B------:R-:W-:Y:S02]  /*62d0*/  SEL R11, RZ, 0x10, P5 ;  /* 0x00000010ff0b7807 */ /* 0x000fe40002800000 */
[----:B------:R-:W-:Y:S02]  /*62e0*/  SEL R10, RZ, 0x10, P2 ;  /* 0x00000010ff0a7807 */ /* 0x000fe40001000000 */
[C---:B---3--:R-:W-:Y:S02]  /*62f0*/  IADD3 R6, P0, R0.reuse, R24, RZ ;  /* 0x0000001800067210 */ /* 0x048fe40007f1e0ff */
[----:B------:R-:W-:Y:S03]  /*6300*/  IADD3 R2, P6, R0, R25, RZ ;  /* 0x0000001900027210 */ /* 0x000fe60007fde0ff */
        /* <DEDUP_REMOVED lines=10> */
[----:B------:R2:W1:Y:S04]  /*63b0*/  SHFL.IDX PT, R0, R12, 0x1, 0x181f ;  /* 0x00381f000c007f89 */ /* 0x00046800000e0000 */
[----:B------:R2:W-:Y:S01]  /*63c0*/  LDGSTS.E.BYPASS.LTC128B.128 [R203+0xa100], [R8.64], !P0 ;  /* 0x0a10000008cb7fae */ /* 0x0005e2000c101d46 */
[----:B-1-3--:R-:W-:Y:S03]  /*63d0*/  SEL R5, RZ, 0x10, P0 ;  /* 0x00000010ff057807 */ /* 0x00afe60000000000 */
.L_x_666:
[----:B--2---:R-:W-:Y:S02]  /*63e0*/  IADD3 R2, -R10, 0x10, RZ ;  /* 0x000000100a027810 */ /* 0x004fe40007ffe1ff */
[----:B------:R-:W-:Y:S02]  /*63f0*/  IADD3 R8, -R11, 0x10, RZ ;  /* 0x000000100b087810 */ /* 0x000fe40007ffe1ff */
[----:B------:R-:W-:Y:S02]  /*6400*/  LOP3.LUT R6, R2, 0xf, RZ, 0xc0, !PT ;  /* 0x0000000f02067812 */ /* 0x000fe400078ec0ff */
[----:B------:R-:W-:Y:S02]  /*6410*/  LOP3.LUT R8, R8, 0xf, RZ, 0xc0, !PT ;  /* 0x0000000f08087812 */ /* 0x000fe400078ec0ff */
[----:B------:R-:W-:Y:S02]  /*6420*/  IADD3 R3, -R5, 0x10, RZ ;  /* 0x0000001005037810 */ /* 0x000fe40007ffe1ff */
[-C--:B------:R-:W-:Y:S02]  /*6430*/  IADD3 R6, P6, P5, R6, R0.reuse, R25 ;  /* 0x0000000006067210 */ /* 0x080fe40007dde019 */
[----:B------:R-:W-:Y:S02]  /*6440*/  IADD3 R8, P2, P0, R8, R0, R24 ;  /* 0x0000000008087210 */ /* 0x000fe4000785e018 */
[----:B------:R-:W-:Y:S02]  /*6450*/  LOP3.LUT R2, R3, 0xf, RZ, 0xc0, !PT ;  /* 0x0000000f03027812 */ /* 0x000fe400078ec0ff */
[-C--:B----4-:R-:W-:Y:S02]  /*6460*/  IADD3.X R7, RZ, R4.reuse, R14, P6, P5 ;  /* 0x00000004ff077210 */ /* 0x090fe400037ea40e */
        /* <DEDUP_REMOVED lines=12> */
.L_x_607:
[----:B--234-:R-:W-:Y:S05]  /*6530*/  BSYNC B0 ;  /* 0x0000000000007941 */ /* 0x01cfea0003800000 */
.L_x_606:
[----:B------:R-:W-:Y:S01]  /*6540*/  MOV R0, 0x1 ;  /* 0x0000000100007802 */ /* 0x000fe20000000f00 */
[----:B------:R-:W0:Y:S01]  /*6550*/  LDGDEPBAR ;  /* 0x00000000000079af */ /* 0x000e220000000000 */
[----:B------:R-:W-:Y:S02]  /*6560*/  IADD3 R4, R232, R228, RZ ;  /* 0x000000e4e8047210 */ /* 0x000fe40007ffe0ff */
[----:B-1----:R-:W-:Y:S01]  /*6570*/  MOV R3, c[0x0][0x2ac] ;  /* 0x0000ab0000037a02 */ /* 0x002fe20000000f00 */
[----:B------:R-:W-:Y:S02]  /*6580*/  IMAD R0, R204, -0x40, R0 ;  /* 0xffffffc0cc007824 */ /* 0x000fe400078e0200 */
[----:B------:R-:W-:Y:S03]  /*6590*/  @P4 IMAD.HI.U32 R2, R4, c[0x0][0x2c8], RZ ;  /* 0x0000b20004024a27 */ /* 0x000fe600078e00ff */
[----:B------:R-:W-:Y:S02]  /*65a0*/  IADD3 R0, -R233, R0, RZ ;  /* 0x00000000e9007210 */ /* 0x000fe40007ffe1ff */
[----:B------:R-:W-:Y:S03]  /*65b0*/  @P4 SHF.R.U32.HI R4, RZ, c[0x0][0x2cc], R2 ;  /* 0x0000b300ff044a19 */ /* 0x000fe60000011602 */
[----:B------:R-:W-:Y:S05]  /*65c0*/  IMAD R0, R3, c[0x0][0x1d0], R0 ;  /* 0x0000740003007a24 */ /* 0x000fea00078e0200 */
[----:B------:R-:W-:Y:S01]  /*65d0*/  IADD3 R5, R0, -c[0x0][0x168], RZ ;  /* 0x80005a0000057a10 */ /* 0x000fe20007ffe0ff */
[----:B------:R-:W-:-:S05]  /*65e0*/  BRA.DIV ~URZ, `(.L_x_610) ;  /* 0x000086d27f007947 */ /* 0x000fca000b800000 */
[----:B------:R1:W2:Y:S02]  /*65f0*/  SHFL.IDX PT, R0, R4, RZ, 0x1c1f ;  /* 0x001c1fff04007589 */ /* 0x0002a400000e0000 */
.L_x_667:
[----:B--2---:R-:W-:Y:S05]  /*6600*/  IMAD.IADD R0, R5, 0x1, R0 ;  /* 0x0000000105007824 */ /* 0x004fea00078e0200 */
[C---:B------:R-:W-:Y:S02]  /*6610*/  ISETP.GT.AND P6, PT, R0.reuse, RZ, PT ;  /* 0x000000ff0000720c */ /* 0x040fe40003fc4270 */
[C---:B------:R-:W-:Y:S02]  /*6620*/  ISETP.GT.AND P5, PT, R0.reuse, 0x1, PT ;  /* 0x000000010000780c */ /* 0x040fe40003fa4270 */
[C---:B------:R-:W-:Y:S02]  /*6630*/  ISETP.GT.AND P2, PT, R0.reuse, 0x8, PT ;  /* 0x000000080000780c */ /* 0x040fe40003f44270 */
[----:B------:R-:W-:Y:S02]  /*6640*/  ISETP.GT.AND P0, PT, R0, 0x9, PT ;  /* 0x000000090000780c */ /* 0x000fe40003f04270 */
[----:B------:R-:W-:Y:S02]  /*6650*/  FSEL R6, R150, -INF , P6 ;  /* 0xff80000096067808 */ /* 0x000fe40003000000 */
[C---:B------:R-:W-:Y:S02]  /*6660*/  ISETP.GT.AND P6, PT, R0.reuse, 0x10, PT ;  /* 0x000000100000780c */ /* 0x040fe40003fc4270 */
[----:B------:R-:W-:Y:S02]  /*6670*/  FSEL R10, R147, -INF , P5 ;  /* 0xff800000930a7808 */ /* 0x000fe40002800000 */
        /* <DEDUP_REMOVED lines=22> */
[----:B------:R-:W-:Y:S02]  /*67e0*/  FSEL R163, R18, -INF , P5 ;  /* 0xff80000012a37808 */ /* 0x000fe40002800000 */
[----:B------:R-:W-:Y:S02]  /*67f0*/  FSEL R164, R17, -INF , P2 ;  /* 0xff80000011a47808 */ /* 0x000fe40001000000 */
[----:B------:R-:W-:Y:S01]  /*6800*/  FSEL R165, R16, -INF , P0 ;  /* 0xff80000010a57808 */ /* 0x000fe20000000000 */
[----:B------:R-:W-:-:S05]  /*6810*/  BRA.DIV ~URZ, `(.L_x_611) ;  /* 0x000085127f007947 */ /* 0x000fca000b800000 */
[----:B------:R-:W-:Y:S01]  /*6820*/  FMNMX.FTZ R2, R6, R101, !PT ;  /* 0x0000006506027209 */ /* 0x000fe20007810000 */
[----:B------:R-:W2:Y:S03]  /*6830*/  SHFL.IDX PT, R0, R4, 0x1, 0x1c1f ;  /* 0x003c1f0004007f89 */ /* 0x000ea600000e0000 */
[----:B------:R-:W-:Y:S04]  /*6840*/  FMNMX.FTZ R2, R10, R2, !PT ;  /* 0x000000020a027209 */ /* 0x000fe80007810000 */
[----:B------:R-:W-:Y:S04]  /*6850*/  FMNMX.FTZ R2, R9, R2, !PT ;  /* 0x0000000209027209 */ /* 0x000fe80007810000 */
[----:B------:R-:W-:Y:S04]  /*6860*/  FMNMX.FTZ R2, R12, R2, !PT ;  /* 0x000000020c027209 */ /* 0x000fe80007810000 */
[----:B------:R-:W-:Y:S04]  /*6870*/  FMNMX.FTZ R2, R140, R2, !PT ;  /* 0x000000028c027209 */ /* 0x000fe80007810000 */
[----:B------:R-:W-:Y:S04]  /*6880*/  FMNMX.FTZ R2, R141, R2, !PT ;  /* 0x000000028d027209 */ /* 0x000fe80007810000 */
[----:B------:R-:W-:Y:S01]  /*6890*/  FMNMX.FTZ R2, R142, R2, !PT ;  /* 0x000000028e027209 */ /* 0x000fe20007810000 */
[----:B--2---:R-:W-:Y:S03]  /*68a0*/  IMAD.IADD R0, R5, 0x1, R0 ;  /* 0x0000000105007824 */ /* 0x004fe600078e0200 */
[----:B------:R-:W-:Y:S02]  /*68b0*/  FMNMX.FTZ R2, R147, R2, !PT ;  /* 0x0000000293027209 */ /* 0x000fe40007810000 */
[C---:B------:R-:W-:Y:S02]  /*68c0*/  ISETP.GT.AND P2, PT, R0.reuse, RZ, PT ;  /* 0x000000ff0000720c */ /* 0x040fe40003f44270 */
[----:B------:R-:W-:Y:S02]  /*68d0*/  ISETP.GT.AND P0, PT, R0, 0x1, PT ;  /* 0x000000010000780c */ /* 0x000fe40003f04270 */
[----:B------:R-:W-:Y:S02]  /*68e0*/  FSEL R5, R152, -INF , P2 ;  /* 0xff80000098057808 */ /* 0x000fe40001000000 */
[C---:B------:R-:W-:Y:S02]  /*68f0*/  ISETP.GT.AND P2, PT, R0.reuse, 0x8, PT ;  /* 0x000000080000780c */ /* 0x040fe40003f44270 */
[----:B------:R-:W-:Y:S02]  /*6900*/  FSEL R8, R151, -INF , P0 ;  /* 0xff80000097087808 */ /* 0x000fe40000000000 */
[----:B------:R-:W-:Y:S02]  /*6910*/  FMNMX.FTZ R3, R5, R102, !PT ;  /* 0x0000006605037209 */ /* 0x000fe40007810000 */
[----:B------:R-:W-:Y:S02]  /*6920*/  ISETP.GT.AND P0, PT, R0, 0x9, PT ;  /* 0x000000090000780c */ /* 0x000fe40003f04270 */
[----:B------:R-:W-:Y:S02]  /*6930*/  FSEL R7, R145, -INF , P2 ;  /* 0xff80000091077808 */ /* 0x000fe40001000000 */
[----:B------:R-:W-:Y:S02]  /*6940*/  FMNMX.FTZ R3, R8, R3, !PT ;  /* 0x0000000308037209 */ /* 0x000fe40007810000 */
[C---:B------:R-:W-:Y:S02]  /*6950*/  ISETP.GT.AND P2, PT, R0.reuse, 0x10, PT ;  /* 0x000000100000780c */ /* 0x040fe40003f44270 */
[----:B------:R-:W-:Y:S02]  /*6960*/  FSEL R11, R149, -INF , P0 ;  /* 0xff800000950b7808 */ /* 0x000fe40000000000 */
[----:B-1----:R-:W-:Y:S02]  /*6970*/  FMNMX.FTZ R4, R7, R3, !PT ;  /* 0x0000000307047209 */ /* 0x002fe40007810000 */
[C---:B------:R-:W-:Y:S02]  /*6980*/  ISETP.GT.AND P0, PT, R0.reuse, 0x11, PT ;  /* 0x000000110000780c */ /* 0x040fe40003f04270 */
[----:B------:R-:W-:Y:S02]  /*6990*/  FSEL R143, R139, -INF , P2 ;  /* 0xff8000008b8f7808 */ /* 0x000fe40001000000 */
[----:B------:R-:W-:Y:S02]  /*69a0*/  FMNMX.FTZ R4, R11, R4, !PT ;  /* 0x000000040b047209 */ /* 0x000fe40007810000 */
[----:B------:R-:W-:Y:S02]  /*69b0*/  ISETP.GT.AND P2, PT, R0, 0x18, PT ;  /* 0x000000180000780c */ /* 0x000fe40003f44270 */
        /* <DEDUP_REMOVED lines=37> */
[----:B------:R-:W-:Y:S02]  /*6c10*/  FSEL R161, R35, -INF , P0 ;  /* 0xff80000023a17808 */ /* 0x000fe40000000000 */
[----:B------:R-:W-:Y:S01]  /*6c20*/  FMNMX.FTZ R4, R160, R4, !PT ;  /* 0x00000004a0047209 */ /* 0x000fe20007810000 */
[----:B------:R-:W1:Y:S03]  /*6c30*/  SHFL.BFLY PT, R100, R0, 0x2, 0x1f ;  /* 0x0c401f0000647f89 */ /* 0x000e6600000e0000 */
[----:B------:R-:W-:Y:S05]  /*6c40*/  FMNMX.FTZ R4, R161, R4, !PT ;  /* 0x00000004a1047209 */ /* 0x000fea0007810000 */
[----:B------:R-:W2:Y:S01]  /*6c50*/  SHFL.BFLY PT, R2, R4, 0x2, 0x1f ;  /* 0x0c401f0004027f89 */ /* 0x000ea200000e0000 */
[----:B-1----:R-:W-:Y:S07]  /*6c60*/  FMNMX.FTZ R100, R100, R0, !PT ;  /* 0x0000000064647209 */ /* 0x002fee0007810000 */
[----:B------:R-:W1:Y:S01]  /*6c70*/  SHFL.BFLY PT, R3, R100, 0x1, 0x1f ;  /* 0x0c201f0064037f89 */ /* 0x000e6200000e0000 */
[----:B--2---:R-:W-:Y:S07]  /*6c80*/  FMNMX.FTZ R4, R4, R2, !PT ;  /* 0x0000000204047209 */ /* 0x004fee0007810000 */
[----:B------:R2:W3:Y:S01]  /*6c90*/  SHFL.BFLY PT, R0, R4, 0x1, 0x1f ;  /* 0x0c201f0004007f89 */ /* 0x0004e200000e0000 */
[----:B-1----:R-:W-:Y:S07]  /*6ca0*/  FMNMX.FTZ R100, R100, R3, !PT ;  /* 0x0000000364647209 */ /* 0x002fee0007810000 */
.L_x_668:
[C---:B------:R-:W-:Y:S01]  /*6cb0*/  FSETP.NEU.FTZ.AND P0, PT, R100.reuse, -INF , PT ;  /* 0xff8000006400780b */ /* 0x040fe20003f1d000 */
[----:B------:R-:W-:Y:S01]  /*6cc0*/  FMUL.FTZ R144, R100, c[0x0][0x2d0] ;  /* 0x0000b40064907a20 */ /* 0x000fe20000410000 */
[----:B---3--:R-:W-:Y:S01]  /*6cd0*/  FMNMX.FTZ R3, R0, R4, !PT ;  /* 0x0000000400037209 */ /* 0x008fe20007810000 */
[----:B------:R-:W-:Y:S01]  /*6ce0*/  WARPSYNC 0xffffffff ;  /* 0xffffffff00007948 */ /* 0x000fe20003800000 */
[----:B------:R-:W-:Y:S01]  /*6cf0*/  FSEL R2, R100, RZ, P0 ;  /* 0x000000ff64027208 */ /* 0x000fe20000000000 */
[----:B------:R-:W-:Y:S01]  /*6d00*/  LDSM.16.MT88.4 R20, [R188] ;  /* 0x00000000bc14783b */ /* 0x000fe20000004200 */
[----:B------:R-:W-:Y:S01]  /*6d10*/  FSEL R144, R144, RZ, P0 ;  /* 0x000000ff90907208 */ /* 0x000fe20000000000 */
[C---:B--2---:R-:W-:Y:S01]  /*6d20*/  FMUL.FTZ R4, R3.reuse, c[0x0][0x2d0] ;  /* 0x0000b40003047a20 */ /* 0x044fe20000410000 */
[----:B------:R-:W-:Y:S01]  /*6d30*/  FSETP.NEU.FTZ.AND P0, PT, R3, -INF , PT ;  /* 0xff8000000300780b */ /* 0x000fe20003f1d000 */
[----:B------:R-:W-:Y:S02]  /*6d40*/  FADD.FTZ R0, -R2, R101 ;  /* 0x0000006502007221 */ /* 0x000fe40000010100 */
[--C-:B------:R-:W-:Y:S01]  /*6d50*/  FFMA.FTZ R12, R12, c[0x0][0x2d0], -R144.reuse ;  /* 0x0000b4000c0c7a23 */ /* 0x100fe20000010890 */
[----:B------:R-:W-:Y:S01]  /*6d60*/  FSEL R145, R4, RZ, P0 ;  /* 0x000000ff04917208 */ /* 0x000fe20000000000 */
[----:B------:R-:W-:Y:S01]  /*6d70*/  FMUL.FTZ R0, R0, c[0x0][0x2d0] ;  /* 0x0000b40000007a20 */ /* 0x000fe20000410000 */
[----:B------:R-:W-:Y:S01]  /*6d80*/  LDSM.16.MT88.4 R28, [R190] ;  /* 0x00000000be1c783b */ /* 0x000fe20000004200 */
[----:B------:R1:W-:Y:S01]  /*6d90*/  MUFU.EX2 R201, R12 ;  /* 0x0000000c00c97308 */ /* 0x0003e20000000800 */
[--C-:B------:R-:W-:Y:S02]  /*6da0*/  FFMA.FTZ R101, R140, c[0x0][0x2d0], -R144.reuse ;  /* 0x0000b4008c657a23 */ /* 0x100fe40000010890 */
[--C-:B------:R-:W-:Y:S02]  /*6db0*/  FFMA.FTZ R5, R5, c[0x0][0x2d0], -R145.reuse ;  /* 0x0000b40005057a23 */ /* 0x100fe40000010891 */
[--C-:B------:R-:W-:Y:S02]  /*6dc0*/  FFMA.FTZ R8, R8, c[0x0][0x2d0], -R145.reuse ;  /* 0x0000b40008087a23 */ /* 0x100fe40000010891 */
[--C-:B------:R-:W-:Y:S02]  /*6dd0*/  FFMA.FTZ R7, R7, c[0x0][0x2d0], -R145.reuse ;  /* 0x0000b40007077a23 */ /* 0x100fe40000010891 */
[--C-:B------:R-:W-:Y:S01]  /*6de0*/  FFMA.FTZ R11, R11, c[0x0][0x2d0], -R145.reuse ;  /* 0x0000b4000b0b7a23 */ /* 0x100fe20000010891 */
[----:B------:R2:W-:Y:S01]  /*6df0*/  MUFU.EX2 R2, R0 ;  /* 0x0000000000027308 */ /* 0x0005e20000000800 */
[--C-:B------:R-:W-:Y:S02]  /*6e00*/  FFMA.FTZ R6, R6, c[0x0][0x2d0], -R144.reuse ;  /* 0x0000b40006067a23 */ /* 0x100fe40000010890 */
[--C-:B------:R-:W-:Y:S02]  /*6e10*/  FFMA.FTZ R10, R10, c[0x0][0x2d0], -R144.reuse ;  /* 0x0000b4000a0a7a23 */ /* 0x100fe40000010890 */
[----:B------:R-:W-:Y:S05]  /*6e20*/  FFMA.FTZ R9, R9, c[0x0][0x2d0], -R144 ;  /* 0x0000b40009097a23 */ /* 0x000fea0000010890 */
[----:B------:R3:W-:Y:S01]  /*6e30*/  MUFU.EX2 R191, R101 ;  /* 0x0000006500bf7308 */ /* 0x0007e20000000800 */
[----:B-1----:R-:W1:Y:S09]  /*6e40*/  LDSM.16.MT88.4 R12, [R187] ;  /* 0x00000000bb0c783b */ /* 0x002e720000004200 */
[----:B------:R-:W-:Y:S01]  /*6e50*/  MUFU.EX2 R196, R6 ;  /* 0x0000000600c47308 */ /* 0x000fe20000000800 */
[----:B--2---:R-:W-:Y:S02]  /*6e60*/  FSEL R0, R3, RZ, P0 ;  /* 0x000000ff03007208 */ /* 0x004fe40000000000 */
[C---:B------:R-:W-:Y:S02]  /*6e70*/  ISETP.GT.AND P0, PT, R204.reuse, R211, PT ;  /* 0x000000d3cc00720c */ /* 0x040fe40003f04270 */
[----:B------:R-:W-:Y:S01]  /*6e80*/  IADD3 R204, R204, -0x1, RZ ;  /* 0xffffffffcccc7810 */ /* 0x000fe20007ffe0ff */
[----:B------:R-:W-:Y:S04]  /*6e90*/  FADD.FTZ R0, -R0, R102 ;  /* 0x0000006600007221 */ /* 0x000fe80000010100 */
[----:B------:R-:W2:Y:S01]  /*6ea0*/  MUFU.EX2 R210, R10 ;  /* 0x0000000a00d27308 */ /* 0x000ea20000000800 */
[----:B------:R-:W-:Y:S02]  /*6eb0*/  FMUL.FTZ R0, R0, c[0x0][0x2d0] ;  /* 0x0000b40000007a20 */ /* 0x000fe40000410000 */
[--C-:B---3--:R-:W-:Y:S07]  /*6ec0*/  FFMA.FTZ R101, R141, c[0x0][0x2d0], -R144.reuse ;  /* 0x0000b4008d657a23 */ /* 0x108fee0000010890 */
[----:B------:R-:W3:Y:S10]  /*6ed0*/  MUFU.EX2 R209, R9 ;  /* 0x0000000900d17308 */ /* 0x000ef40000000800 */
[----:B------:R-:W-:Y:S10]  /*6ee0*/  MUFU.EX2 R195, R5 ;  /* 0x0000000500c37308 */ /* 0x000ff40000000800 */
[----:B------:R-:W4:Y:S10]  /*6ef0*/  MUFU.EX2 R194, R8 ;  /* 0x0000000800c27308 */ /* 0x000f340000000800 */
[----:B------:R-:W-:Y:S10]  /*6f00*/  MUFU.EX2 R193, R7 ;  /* 0x0000000700c17308 */ /* 0x000ff40000000800 */
[----:B------:R-:W-:Y:S10]  /*6f10*/  MUFU.EX2 R192, R11 ;  /* 0x0000000b00c07308 */ /* 0x000ff40000000800 */
[----:B------:R-:W5:Y:S10]  /*6f20*/  MUFU.EX2 R0, R0 ;  /* 0x0000000000007308 */ /* 0x000f740000000800 */
[----:B------:R1:W1:Y:S02]  /*6f30*/  MUFU.EX2 R183, R101 ;  /* 0x0000006500b77308 */ /* 0x0002640000000800 */
[--C-:B-1----:R-:W-:Y:S01]  /*6f40*/  FFMA.FTZ R101, R142, c[0x0][0x2d0], -R144.reuse ;  /* 0x0000b4008e657a23 */ /* 0x102fe20000010890 */
[----:B--2---:R-:W-:Y:S01]  /*6f50*/  F2FP.BF16.PACK_AB R136, R210, R196 ;  /* 0x000000c4d288723e */ /* 0x004fe200000010ff */
[C---:B------:R-:W-:Y:S01]  /*6f60*/  FMUL.FTZ R4, R2.reuse, R104 ;  /* 0x0000006802047220 */ /* 0x040fe20000410000 */
[----:B---3--:R-:W-:Y:S01]  /*6f70*/  F2FP.BF16.PACK_AB R138, R201, R209 ;  /* 0x000000d1c98a723e */ /* 0x008fe200000010ff */
[----:B------:R-:W-:Y:S01]  /*6f80*/  FMUL.FTZ R5, R2, R105 ;  /* 0x0000006902057220 */ /* 0x000fe20000410000 */
[----:B----4-:R-:W-:Y:S01]  /*6f90*/  F2FP.BF16.PACK_AB R137, R194, R195 ;  /* 0x000000c3c289723e */ /* 0x010fe200000010ff */
[----:B-----5:R-:W-:Y:S01]  /*6fa0*/  FMUL.FTZ R6, R0, R106 ;  /* 0x0000006a00067220 */ /* 0x020fe20000410000 */
[----:B------:R-:W-:Y:S01]  /*6fb0*/  F2FP.BF16.PACK_AB R139, R192, R193 ;  /* 0x000000c1c08b723e */ /* 0x000fe200000010ff */
[----:B------:R-:W-:Y:S01]  /*6fc0*/  FMUL.FTZ R7, R0, R107 ;  /* 0x0000006b00077220 */ /* 0x000fe20000410000 */
[----:B------:R1:W-:Y:S01]  /*6fd0*/  MUFU.EX2 R182, R101 ;  /* 0x0000006500b67308 */ /* 0x0003e20000000800 */
[----:B------:R-:W2:Y:S01]  /*6fe0*/  LDSM.16.MT88.4 R104, [R189] ;  /* 0x00000000bd68783b */ /* 0x000ea20000004200 */
[C---:B------:R-:W-:Y:S02]  /*6ff0*/  FMUL.FTZ R8, R2.reuse, R108 ;  /* 0x0000006c02087220 */ /* 0x040fe40000410000 */
[----:B------:R-:W-:Y:S02]  /*7000*/  FMUL.FTZ R9, R2, R109 ;  /* 0x0000006d02097220 */ /* 0x000fe40000410000 */
[C---:B------:R-:W-:Y:S05]  /*7010*/  HMMA.16816.F32.BF16 R4, R136.reuse, R12, R4 ;  /* 0x0000000c8804723c */ /* 0x040fea0000041804 */
[C---:B------:R-:W-:Y:S02]  /*7020*/  FMUL.FTZ R10, R0.reuse, R110 ;  /* 0x0000006e000a7220 */ /* 0x040fe40000410000 */
[----:B------:R-:W-:Y:S02]  /*7030*/  FMUL.FTZ R11, R0, R111 ;  /* 0x0000006f000b7220 */ /* 0x000fe40000410000 */
[----:B------:R-:W3:Y:S03]  /*7040*/  LDSM.16.MT88.4 R108, [R187+0x2000] ;  /* 0x00200000bb6c783b */ /* 0x000ee60000004200 */
        /* <DEDUP_REMOVED lines=37> */
[C---:B--2---:R-:W-:Y:S01]  /*72a0*/  HMMA.16816.F32.BF16 R28, R136.reuse, R104, R28 ;  /* 0x00000068881c723c */ /* 0x044fe2000004181c */
        /* <DEDUP_REMOVED lines=8> */
[----:B------:R-:W2:Y:S01]  /*7330*/  LDSM.16.MT88.4 R104, [R190+0x2000] ;  /* 0x00200000be68783b */ /* 0x000ea20000004200 */
[--C-:B-1----:R-:W-:Y:S04]  /*7340*/  FFMA.FTZ R101, R146, c[0x0][0x2d0], -R145.reuse ;  /* 0x0000b40092657a23 */ /* 0x102fe80000010891 */
[C---:B---3--:R-:W-:Y:S01]  /*7350*/  HMMA.16816.F32.BF16 R36, R136.reuse, R108, R36 ;  /* 0x0000006c8824723c */ /* 0x048fe20000041824 */
[----:B------:R1:W3:Y:S02]  /*7360*/  MUFU.EX2 R179, R101 ;  /* 0x0000006500b37308 */ /* 0x0002e40000000800 */
        /* <DEDUP_REMOVED lines=25> */
[C---:B--2---:R-:W-:Y:S03]  /*7500*/  HMMA.16816.F32.BF16 R52, R136.reuse, R104, R52 ;  /* 0x000000688834723c */ /* 0x044fe60000041834 */
[C---:B------:R-:W-:Y:S02]  /*7510*/  FMUL.FTZ R58, R0.reuse, R58 ;  /* 0x0000003a003a7220 */ /* 0x040fe40000410000 */
[----:B------:R-:W-:Y:S02]  /*7520*/  FMUL.FTZ R59, R0, R59 ;  /* 0x0000003b003b7220 */ /* 0x000fe40000410000 */
[--C-:B-1----:R-:W-:Y:S02]  /*7530*/  FFMA.FTZ R101, R149, c[0x0][0x2d0], -R145.reuse ;  /* 0x0000b40095657a23 */ /* 0x102fe40000010891 */
[C---:B------:R-:W-:Y:S02]  /*7540*/  FMUL.FTZ R60, R2.reuse, R60 ;  /* 0x0000003c023c7220 */ /* 0x040fe40000410000 */
[----:B------:R1:W2:Y:S01]  /*7550*/  MUFU.EX2 R177, R101 ;  /* 0x0000006500b17308 */ /* 0x0002a20000000800 */
        /* <DEDUP_REMOVED lines=39> */
[----:B---3--:R-:W-:Y:S01]  /*77d0*/  F2FP.BF16.PACK_AB R105, R179, R180 ;  /* 0x000000b4b369723e */ /* 0x008fe200000010ff */
        /* <DEDUP_REMOVED lines=9> */
[----:B------:R-:W-:Y:S01]  /*7870*/  F2FP.BF16.PACK_AB R107, R177, R178 ;  /* 0x000000b2b16b723e */ /* 0x000fe200000010ff */
        /* <DEDUP_REMOVED lines=13> */
[--C-:B-1----:R-:W-:Y:S04]  /*7950*/  FFMA.FTZ R101, R157, c[0x0][0x2d0], -R144.reuse ;  /* 0x0000b4009d657a23 */ /* 0x102fe80000010890 */
        /* <DEDUP_REMOVED lines=17> */
[----:B------:R-:W-:Y:S01]  /*7a70*/  LDSM.16.MT88.4 R148, [R190+0x3800] ;  /* 0x00380000be94783b */ /* 0x000fe20000004200 */
[----:B------:R1:W5:Y:S06]  /*7a80*/  MUFU.EX2 R171, R101 ;  /* 0x0000006500ab7308 */ /* 0x00036c0000000800 */
        /* <DEDUP_REMOVED lines=56> */
[--C-:B-1----:R-:W-:Y:S02]  /*7e10*/  FFMA.FTZ R101, R159, c[0x0][0x2d0], -R145.reuse ;  /* 0x0000b4009f657a23 */ /* 0x102fe40000010891 */
[----:B------:R-:W-:Y:S02]  /*7e20*/  LDSM.16.MT88.4 R156, [R187+0x5800] ;  /* 0x00580000bb9c783b */ /* 0x000fe40000004200 */
        /* <DEDUP_REMOVED lines=17> */
[----:B-1----:R-:W-:Y:S04]  /*7f40*/  FFMA.FTZ R101, R161, c[0x0][0x2d0], -R145 ;  /* 0x0000b400a1657a23 */ /* 0x002fe80000010891 */
        /* <DEDUP_REMOVED lines=64> */
[----:B------:R-:W-:Y:S01]  /*8350*/  FADD.FTZ R0, R162, R0 ;  /* 0x00000000a2007221 */ /* 0x000fe20000010000 */
[-C--:B------:R-:W-:Y:S01]  /*8360*/  MOV R8, R3.reuse ;  /* 0x0000000300087202 */ /* 0x080fe20000000f00 */
[C---:B------:R-:W-:Y:S04]  /*8370*/  HMMA.16816.F32.BF16 R88, R136.reuse, R10, R88 ;  /* 0x0000000a8858723c */ /* 0x040fe80000041858 */
[----:B------:R-:W-:Y:S02]  /*8380*/  FADD.FTZ R2, R166, R2 ;  /* 0x00000002a6027221 */ /* 0x000fe40000010000 */
[----:B------:R-:W-:Y:S01]  /*8390*/  FADD.FTZ R0, R102, R0 ;  /* 0x0000000066007221 */ /* 0x000fe20000010000 */
[----:B------:R-:W-:Y:S01]  /*83a0*/  MOV R102, R3 ;  /* 0x0000000300667202 */ /* 0x000fe20000000f00 */
[C---:B---3--:R-:W-:Y:S04]  /*83b0*/  HMMA.16816.F32.BF16 R92, R136.reuse, R12, R92 ;  /* 0x0000000c885c723c */ /* 0x048fe8000004185c */
[----:B------:R-:W-:Y:S02]  /*83c0*/  FADD.FTZ R214, R164, R2 ;  /* 0x00000002a4d67221 */ /* 0x000fe40000010000 */
[----:B------:R-:W-:Y:S01]  /*83d0*/  FADD.FTZ R215, R101, R0 ;  /* 0x0000000065d77221 */ /* 0x000fe20000010000 */
[----:B------:R-:W-:Y:S01]  /*83e0*/  MOV R101, R100 ;  /* 0x0000006400657202 */ /* 0x000fe20000000f00 */
[----:B------:R-:W-:Y:S01]  /*83f0*/  HMMA.16816.F32.BF16 R96, R136, R14, R96 ;  /* 0x0000000e8860723c */ /* 0x000fe20000041860 */
[----:B------:R-:W-:-:S07]  /*8400*/  @P0 BRA `(.L_x_612) ;  /* 0xffffc97000000947 */ /* 0x000fce000383ffff */
.L_x_601:
[----:B------:R-:W-:-:S13]  /*8410*/  ISETP.GE.AND P0, PT, R204, RZ, PT ;  /* 0x000000ffcc00720c */ /* 0x000fda0003f06270 */
[----:B------:R-:W-:Y:S05]  /*8420*/  @!P0 BRA `(.L_x_613) ;  /* 0x000030d000008947 */ /* 0x000fea0003800000 */
[----:B------:R-:W-:Y:S02]  /*8430*/  MOV R102, R8 ;  /* 0x0000000800667202 */ /* 0x000fe40000000f00 */
[----:B------:R-:W-:Y:S02]  /*8440*/  MOV R101, R100 ;  /* 0x0000006400657202 */ /* 0x000fe40000000f00 */
.L_x_620:
[----:B------:R-:W-:Y:S04]  /*8450*/  DEPBAR.LE SB0, 0x0 ;  /* 0x000080000000791a */ /* 0x000fe80000000000 */
[----:B------:R-:W-:Y:S01]  /*8460*/  WARPSYNC 0xffffffff ;  /* 0xffffffff00007948 */ /* 0x000fe20003800000 */
[----:B------:R-:W-:Y:S01]  /*8470*/  BAR.SYNC.DEFER_BLOCKING 0x0 ;  /* 0x0000000000007b1d */ /* 0x000fe20000010000 */
[----:B------:R-:W-:Y:S01]  /*8480*/  SHF.R.S32.HI R0, RZ, 0x1f, R205 ;  /* 0x0000001fff007819 */ /* 0x000fe200000114cd */
[C---:B------:R-:W-:Y:S01]  /*8490*/  IMAD.WIDE.U32 R2, R205.reuse, c[0x0][0x208], RZ ;  /* 0x00008200cd027a25 */ /* 0x040fe200078e00ff */
[----:B------:R-:W-:Y:S02]  /*84a0*/  SHF.R.S32.HI R4, RZ, 0x1f, R202 ;  /* 0x0000001fff047819 */ /* 0x000fe400000114ca */
[----:B------:R-:W-:Y:S01]  /*84b0*/  SHF.R.S32.HI R5, RZ, 0x1f, R208 ;  /* 0x0000001fff057819 */ /* 0x000fe200000114d0 */
[----:B------:R-:W-:Y:S01]  /*84c0*/  IMAD R0, R0, c[0x0][0x208], RZ ;  /* 0x0000820000007a24 */ /* 0x000fe200078e02ff */
[----:B------:R-:W-:Y:S01]  /*84d0*/  SHF.R.S32.HI R7, RZ, 0x1f, R207 ;  /* 0x0000001fff077819 */ /* 0x000fe200000114cf */
[----:B------:R-:W-:Y:S01]  /*84e0*/  IMAD R4, R4, c[0x0][0x218], RZ ;  /* 0x0000860004047a24 */ /* 0x000fe200078e02ff */
[----:B------:R-:W-:Y:S01]  /*84f0*/  SHF.L.U64.HI R28, R208, 0x1, R5 ;  /* 0x00000001d01c7819 */ /* 0x000fe20000010205 */
[----:B------:R-:W-:Y:S01]  /*8500*/  IMAD R0, R205, c[0x0][0x20c], R0 ;  /* 0x00008300cd007a24 */ /* 0x000fe200078e0200 */
[----:B------:R-:W-:Y:S01]  /*8510*/  SHF.R.S32.HI R5, RZ, 0x1f, R206 ;  /* 0x0000001fff057819 */ /* 0x000fe200000114ce */
[----:B------:R-:W-:Y:S01]  /*8520*/  IMAD R4, R202, c[0x0][0x21c], R4 ;  /* 0x00008700ca047a24 */ /* 0x000fe200078e0204 */
[----:B------:R-:W-:Y:S01]  /*8530*/  IADD3 R196, R103, 0x5800, RZ ;  /* 0x0000580067c47810 */ /* 0x000fe20007ffe0ff */
[----:B------:R-:W-:Y:S01]  /*8540*/  IMAD.IADD R3, R3, 0x1, R0 ;  /* 0x0000000103037824 */ /* 0x000fe200078e0200 */
[C---:B------:R-:W-:Y:S01]  /*8550*/  IADD3 R195, R103.reuse, 0x5000, RZ ;  /* 0x0000500067c37810 */ /* 0x040fe20007ffe0ff */
[----:B------:R-:W-:Y:S01]  /*8560*/  IMAD.SHL.U32 R160, R208, 0x2, RZ ;  /* 0x00000002d0a07824 */ /* 0x000fe200078e00ff */
[C---:B------:R-:W-:Y:S01]  /*8570*/  IADD3 R194, R103.reuse, 0x4800, RZ ;  /* 0x0000480067c27810 */ /* 0x040fe20007ffe0ff */
[----:B------:R-:W-:Y:S01]  /*8580*/  IMAD.WIDE.U32 R2, R202, c[0x0][0x218], R2 ;  /* 0x00008600ca027a25 */ /* 0x000fe200078e0002 */
[C---:B------:R-:W-:Y:S02]  /*8590*/  IADD3 R193, R103.reuse, 0x4000, RZ ;  /* 0x0000400067c17810 */ /* 0x040fe40007ffe0ff */
[----:B------:R-:W-:Y:S01]  /*85a0*/  IADD3 R192, R103, 0x3800, RZ ;  /* 0x0000380067c07810 */ /* 0x000fe20007ffe0ff */
[----:B------:R-:W-:Y:S01]  /*85b0*/  IMAD.SHL.U32 R31, R207, 0x2, RZ ;  /* 0x00000002cf1f7824 */ /* 0x000fe200078e00ff */
[----:B------:R-:W-:Y:S01]  /*85c0*/  IADD3 R0, P0, R224, R2, RZ ;  /* 0x00000002e0007210 */ /* 0x000fe20007f1e0ff */
[----:B------:R1:W2:Y:S01]  /*85d0*/  LDSM.16.M88.4 R32, [R197] ;  /* 0x00000000c520783b */ /* 0x0002a20000000200 */
[----:B------:R-:W-:Y:S01]  /*85e0*/  IADD3 R191, R103, 0x3000, RZ ;  /* 0x0000300067bf7810 */ /* 0x000fe20007ffe0ff */
[----:B------:R-:W-:Y:S01]  /*85f0*/  IMAD.SHL.U32 R30, R206, 0x2, RZ ;  /* 0x00000002ce1e7824 */ /* 0x000fe200078e00ff */
[----:B------:R-:W-:Y:S01]  /*8600*/  IADD3.X R4, R227, R3, R4, P0, !PT ;  /* 0x00000003e3047210 */ /* 0x000fe200007fe404 */
[----:B------:R1:W3:Y:S01]  /*8610*/  LDSM.16.M88.4 R8, [R184] ;  /* 0x00000000b808783b */ /* 0x0002e20000000200 */
[C---:B------:R-:W-:Y:S02]  /*8620*/  LEA R6, P0, R0.reuse, c[0x0][0x1f8], 0x1 ;  /* 0x00007e0000067a11 */ /* 0x040fe400078008ff */
[C---:B------:R-:W-:Y:S01]  /*8630*/  IADD3 R100, R103.reuse, 0x2800, RZ ;  /* 0x0000280067647810 */ /* 0x040fe20007ffe0ff */
[----:B------:R1:W4:Y:S01]  /*8640*/  LDSM.16.M88.4 R16, [R184+0x800] ;  /* 0x00080000b810783b */ /* 0x0003220000000200 */
[----:B------:R-:W-:Y:S02]  /*8650*/  LEA.HI.X R4, R0, c[0x0][0x1fc], R4, 0x1, P0 ;  /* 0x00007f0000047a11 */ /* 0x000fe400000f0c04 */
[----:B------:R-:W-:Y:S01]  /*8660*/  IADD3 R0, R103, 0x2000, RZ ;  /* 0x0000200067007810 */ /* 0x000fe20007ffe0ff */
[----:B------:R1:W1:Y:S01]  /*8670*/  LDSM.16.M88.4 R24, [R184+0x1000] ;  /* 0x00100000b818783b */ /* 0x0002620000000200 */
[----:B------:R-:W-:Y:S02]  /*8680*/  SHF.L.U64.HI R21, R207, 0x1, R7 ;  /* 0x00000001cf157819 */ /* 0x000fe40000010207 */
[----:B------:R-:W-:Y:S01]  /*8690*/  SHF.L.U64.HI R20, R206, 0x1, R5 ;  /* 0x00000001ce147819 */ /* 0x000fe20000010205 */
[----:B------:R1:W1:Y:S04]  /*86a0*/  LDSM.16.M88.4 R136, [R184+0x1800] ;  /* 0x00180000b888783b */ /* 0x0002680000000200 */
[----:B------:R1:W1:Y:S04]  /*86b0*/  LDSM.16.M88.4 R140, [R198] ;  /* 0x00000000c68c783b */ /* 0x0002680000000200 */
[----:B------:R1:W1:Y:S04]  /*86c0*/  LDSM.16.M88.4 R144, [R103] ;  /* 0x000000006790783b */ /* 0x0002680000000200 */
[----:B------:R1:W1:Y:S04]  /*86d0*/  LDSM.16.M88.4 R148, [R103+0x800] ;  /* 0x000800006794783b */ /* 0x0002680000000200 */
[----:B------:R1:W1:Y:S04]  /*86e0*/  LDSM.16.M88.4 R152, [R103+0x1000] ;  /* 0x001000006798783b */ /* 0x0002680000000200 */
[----:B------:R1:W1:Y:S01]  /*86f0*/  LDSM.16.M88.4 R156, [R103+0x1800] ;  /* 0x00180000679c783b */ /* 0x0002620000000200 */
[----:B------:R-:W-:-:S05]  /*8700*/  BRA.DIV ~URZ, `(.L_x_614) ;  /* 0x00006b927f007947 */ /* 0x000fca000b800000 */
[----:B------:R4:W3:Y:S02]  /*8710*/  SHFL.IDX PT, R2, R4, RZ, 0x181f ;  /* 0x00181fff04027589 */ /* 0x0008e400000e0000 */
.L_x_669:
[----:B------:R-:W5:Y:S01]  /*8720*/  SHFL.IDX PT, R5, R6, RZ, 0x181f ;  /* 0x00181fff06057589 */ /* 0x000f6200000e0000 */
[----:B------:R-:W-:Y:S01]  /*8730*/  ISETP.GE.AND P0, PT, R206, c[0x0][0x1d4], PT ;  /* 0x00007500ce007a0c */ /* 0x000fe20003f06270 */
[----:B------:R-:W-:Y:S01]  /*8740*/  BSSY B0, `(.L_x_615) ;  /* 0x0000140000007945 */ /* 0x000fe20003800000 */
[----:B------:R-:W-:Y:S02]  /*8750*/  ISETP.GE.AND P6, PT, R207, c[0x0][0x1d4], PT ;  /* 0x00007500cf007a0c */ /* 0x000fe40003fc6270 */
[----:B------:R-:W-:Y:S02]  /*8760*/  ISETP.GE.AND P5, PT, R208, c[0x0][0x1d4], PT ;  /* 0x00007500d0007a0c */ /* 0x000fe40003fa6270 */
[----:B------:R-:W-:Y:S01]  /*8770*/  SEL R201, RZ, 0x10, P0 ;  /* 0x00000010ffc97807 */ /* 0x000fe20000000000 */
[----:B------:R4:W3:Y:S01]  /*8780*/  SHFL.IDX PT, R3, R6, 0x1, 0x181f ;  /* 0x00381f0006037f89 */ /* 0x0008e200000e0000 */
[----:B------:R-:W-:Y:S02]  /*8790*/  SEL R29, RZ, 0x10, P6 ;  /* 0x00000010ff1d7807 */ /* 0x000fe40003000000 */
[----:B------:R-:W-:Y:S02]  /*87a0*/  IADD3 R22, -R201, 0x10, RZ ;  /* 0x00000010c9167810 */ /* 0x000fe40007ffe1ff */
[----:B------:R-:W-:Y:S02]  /*87b0*/  IADD3 R23, -R29, 0x10, RZ ;  /* 0x000000101d177810 */ /* 0x000fe40007ffe1ff */
[----:B------:R-:W-:Y:S01]  /*87c0*/  LOP3.LUT R22, R22, 0xf, RZ, 0xc0, !PT ;  /* 0x0000000f16167812 */ /* 0x000fe200078ec0ff */
[----:B----4-:R-:W4:Y:S01]  /*87d0*/  SHFL.IDX PT, R4, R4, 0x1, 0x181f ;  /* 0x00381f0004047f89 */ /* 0x010f2200000e0000 */
[C---:B-----5:R-:W-:Y:S02]  /*87e0*/  IADD3 R14, P2, R5.reuse, R30, RZ ;  /* 0x0000001e050e7210 */ /* 0x060fe40007f5e0ff */
[C---:B------:R-:W-:Y:S02]  /*87f0*/  IADD3 R12, P4, R5.reuse, R31, RZ ;  /* 0x0000001f050c7210 */ /* 0x040fe40007f9e0ff */
[C---:B---3--:R-:W-:Y:S02]  /*8800*/  IADD3.X R15, R2.reuse, R20, RZ, P2, !PT ;  /* 0x00000014020f7210 */ /* 0x048fe400017fe4ff */
[C---:B------:R-:W-:Y:S02]  /*8810*/  IADD3.X R13, R2.reuse, R21, RZ, P4, !PT ;  /* 0x00000015020d7210 */ /* 0x040fe400027fe4ff */
[----:B------:R-:W-:Y:S01]  /*8820*/  IADD3 R6, P2, R5, R160, RZ ;  /* 0x000000a005067210 */ /* 0x000fe20007f5e0ff */
[----:B------:R3:W-:Y:S01]  /*8830*/  LDGSTS.E.BYPASS.LTC128B.128 [R203+0x100], [R14.64], !P0 ;  /* 0x001000000ecb7fae */ /* 0x0007e2000c101d46 */
[----:B------:R-:W-:Y:S02]  /*8840*/  SEL R5, RZ, 0x10, P5 ;  /* 0x00000010ff057807 */ /* 0x000fe40002800000 */
[----:B------:R-:W-:Y:S02]  /*8850*/  IADD3.X R7, R2, R28, RZ, P2, !PT ;  /* 0x0000001c02077210 */ /* 0x000fe400017fe4ff */
[-C--:B------:R-:W-:Y:S02]  /*8860*/  IADD3 R22, P4, P2, R22, R3.reuse, R30 ;  /* 0x0000000316167210 */ /* 0x080fe40007a9e01e */
[----:B------:R-:W-:Y:S01]  /*8870*/  IADD3 R30, -R5, 0x10, RZ ;  /* 0x00000010051e7810 */ /* 0x000fe20007ffe1ff */
[----:B------:R3:W-:Y:S01]  /*8880*/  LDGSTS.E.BYPASS.LTC128B.128 [R203+0x2100], [R12.64], !P6 ;  /* 0x021000000ccb7fae */ /* 0x0007e2000f101d46 */
[----:B------:R-:W-:Y:S02]  /*8890*/  LOP3.LUT R2, R23, 0xf, RZ, 0xc0, !PT ;  /* 0x0000000f17027812 */ /* 0x000fe400078ec0ff */
[-C--:B----4-:R-:W-:Y:S02]  /*88a0*/  IADD3.X R23, RZ, R4.reuse, R20, P4, P2 ;  /* 0x00000004ff177210 */ /* 0x090fe400027e4414 */
[-C--:B------:R-:W-:Y:S02]  /*88b0*/  IADD3 R20, P4, P2, R2, R3.reuse, R31 ;  /* 0x0000000302147210 */ /* 0x080fe40007a9e01f */
[----:B------:R-:W-:Y:S01]  /*88c0*/  LOP3.LUT R2, R30, 0xf, RZ, 0xc0, !PT ;  /* 0x0000000f1e027812 */ /* 0x000fe200078ec0ff */
[----:B------:R4:W-:Y:S01]  /*88d0*/  LDGSTS.E.BYPASS.LTC128B.128 [R203+0x4100], [R6.64], !P5 ;  /* 0x0410000006cb7fae */ /* 0x0009e2000e901d46 */
[-C--:B------:R-:W-:Y:S02]  /*88e0*/  IADD3.X R21, RZ, R4.reuse, R21, P4, P2 ;  /* 0x00000004ff157210 */ /* 0x080fe400027e4415 */
[----:B------:R-:W-:Y:S02]  /*88f0*/  IADD3 R2, P4, P2, R2, R3, R160 ;  /* 0x0000000302027210 */ /* 0x000fe40007a9e0a0 */
[----:B------:R-:W-:Y:S02]  /*8900*/  ISETP.NE.U32.AND P0, PT, R5, RZ, PT ;  /* 0x000000ff0500720c */ /* 0x000fe40003f05070 */
[----:B------:R-:W-:Y:S02]  /*8910*/  IADD3.X R3, RZ, R4, R28, P4, P2 ;  /* 0x00000004ff037210 */ /* 0x000fe400027e441c */
[----:B------:R-:W-:Y:S02]  /*8920*/  ISETP.NE.U32.AND P4, PT, R201, RZ, PT ;  /* 0x000000ffc900720c */ /* 0x000fe40003f85070 */
[----:B------:R-:W-:Y:S11]  /*8930*/  ISETP.NE.U32.AND P2, PT, R29, RZ, PT ;  /* 0x000000ff1d00720c */ /* 0x000ff60003f45070 */
[----:B------:R5:W-:Y:S01]  /*8940*/  LDGSTS.E.BYPASS.LTC128B.128.ZFILL [R203+0x1100], [R22.64], P4 ;  /* 0x0110000016cb7fae */ /* 0x000be2000a141d46 */
[C---:B--2-4-:R-:W-:Y:S07]  /*8950*/  HMMA.16816.F32.BF16 R4, R32.reuse, R8, RZ ;  /* 0x000000082004723c */ /* 0x054fee00000418ff */
[----:B------:R5:W-:Y:S01]  /*8960*/  LDGSTS.E.BYPASS.LTC128B.128.ZFILL [R203+0x3100], [R20.64], P2 ;  /* 0x0310000014cb7fae */ /* 0x000be20009141d46 */
[C---:B------:R-:W-:Y:S07]  /*8970*/  HMMA.16816.F32.BF16 R8, R32.reuse, R10, RZ ;  /* 0x0000000a2008723c */ /* 0x040fee00000418ff */
[----:B------:R2:W-:Y:S01]  /*8980*/  LDGSTS.E.BYPASS.LTC128B.128.ZFILL [R203+0x5100], [R2.64], P0 ;  /* 0x0510000002cb7fae */ /* 0x0005e20008141d46 */
[----:B------:R-:W-:Y:S01]  /*8990*/  ISETP.GE.AND P0, PT, R204, 0x1, PT ;  /* 0x00000001cc00780c */ /* 0x000fe20003f06270 */
[C---:B---3--:R-:W-:Y:S06]  /*89a0*/  HMMA.16816.F32.BF16 R12, R32.reuse, R16, RZ ;  /* 0x00000010200c723c */ /* 0x048fec00000418ff */
[----:B------:R-:W-:Y:S02]  /*89b0*/  LDSM.16.M88.4 R160, [R200] ;  /* 0x00000000c8a0783b */ /* 0x000fe40000000200 */
[C---:B------:R-:W-:Y:S06]  /*89c0*/  HMMA.16816.F32.BF16 R16, R32.reuse, R18, RZ ;  /* 0x000000122010723c */ /* 0x040fec00000418ff */
[----:B------:R-:W0:Y:S02]  /*89d0*/  LDGDEPBAR ;  /* 0x00000000000079af */ /* 0x000e240000000000 */
[C---:B-1---5:R-:W-:Y:S06]  /*89e0*/  HMMA.16816.F32.BF16 R20, R32.reuse, R24, RZ ;  /* 0x000000182014723c */ /* 0x062fec00000418ff */
[----:B------:R-:W1:Y:S02]  /*89f0*/  LDSM.16.M88.4 R164, [R186] ;  /* 0x00000000baa4783b */ /* 0x000e640000000200 */
[C---:B------:R-:W-:Y:S06]  /*8a00*/  HMMA.16816.F32.BF16 R24, R32.reuse, R26, RZ ;  /* 0x0000001a2018723c */ /* 0x040fec00000418ff */
[----:B------:R-:W-:Y:S02]  /*8a10*/  LDSM.16.M88.4 R168, [R186+0x1000] ;  /* 0x00100000baa8783b */ /* 0x000fe40000000200 */
[C---:B------:R-:W-:Y:S06]  /*8a20*/  HMMA.16816.F32.BF16 R28, R32.reuse, R136, RZ ;  /* 0x00000088201c723c */ /* 0x040fec00000418ff */
[----:B------:R-:W-:Y:S02]  /*8a30*/  LDSM.16.M88.4 R172, [R186+0x1800] ;  /* 0x00180000baac783b */ /* 0x000fe40000000200 */
[----:B------:R-:W-:Y:S06]  /*8a40*/  HMMA.16816.F32.BF16 R32, R32, R138, RZ ;  /* 0x0000008a2020723c */ /* 0x000fec00000418ff */
[----:B------:R-:W3:Y:S02]  /*8a50*/  LDSM.16.M88.4 R136, [R186+0x800] ;  /* 0x00080000ba88783b */ /* 0x000ee40000000200 */
[C---:B------:R-:W-:Y:S06]  /*8a60*/  HMMA.16816.F32.BF16 R4, R140.reuse, R144, R4 ;  /* 0x000000908c04723c */ /* 0x040fec0000041804 */
[----:B------:R-:W-:Y:S02]  /*8a70*/  LDSM.16.M88.4 R176, [R199] ;  /* 0x00000000c7b0783b */ /* 0x000fe40000000200 */
[C---:B------:R-:W-:Y:S06]  /*8a80*/  HMMA.16816.F32.BF16 R8, R140.reuse, R146, R8 ;  /* 0x000000928c08723c */ /* 0x040fec0000041808 */
[----:B------:R-:W4:Y:S02]  /*8a90*/  LDSM.16.M88.4 R180, [R185+-0x4000] ;  /* 0xffc00000b9b4783b */ /* 0x000f240000000200 */
[C---:B------:R-:W-:Y:S06]  /*8aa0*/  HMMA.16816.F32.BF16 R12, R140.reuse, R148, R12 ;  /* 0x000000948c0c723c */ /* 0x040fec000004180c */
[----:B------:R-:W-:Y:S02]  /*8ab0*/  LDSM.16.M88.4 R144, [R185+-0x3000] ;  /* 0xffd00000b990783b */ /* 0x000fe40000000200 */
[C---:B------:R-:W-:Y:S06]  /*8ac0*/  HMMA.16816.F32.BF16 R16, R140.reuse, R150, R16 ;  /* 0x000000968c10723c */ /* 0x040fec0000041810 */
[----:B------:R-:W-:Y:S02]  /*8ad0*/  LDSM.16.M88.4 R148, [R185+-0x2800] ;  /* 0xffd80000b994783b */ /* 0x000fe40000000200 */
[C---:B------:R-:W-:Y:S08]  /*8ae0*/  HMMA.16816.F32.BF16 R20, R140.reuse, R152, R20 ;  /* 0x000000988c14723c */ /* 0x040ff00000041814 */
[C---:B------:R-:W-:Y:S01]  /*8af0*/  HMMA.16816.F32.BF16 R24, R140.reuse, R154, R24 ;  /* 0x0000009a8c18723c */ /* 0x040fe20000041818 */
[----:B------:R-:W-:Y:S07]  /*8b00*/  LDSM.16.M88.4 R152, [R197+0x4000] ;  /* 0x00400000c598783b */ /* 0x000fee0000000200 */
[C---:B------:R-:W-:Y:S08]  /*8b10*/  HMMA.16816.F32.BF16 R28, R140.reuse, R156, R28 ;  /* 0x0000009c8c1c723c */ /* 0x040ff0000004181c */
[----:B------:R-:W-:Y:S01]  /*8b20*/  HMMA.16816.F32.BF16 R32, R140, R158, R32 ;  /* 0x0000009e8c20723c */ /* 0x000fe20000041820 */
[----:B------:R-:W5:Y:S07]  /*8b30*/  LDSM.16.M88.4 R140, [R185+-0x3800] ;  /* 0xffc80000b98c783b */ /* 0x000f6e0000000200 */
        /* <DEDUP_REMOVED lines=10> */
[C---:B------:R-:W-:Y:S08]  /*8be0*/  HMMA.16816.F32.BF16 R28, R160.reuse, R172, R28 ;  /* 0x000000aca01c723c */ /* 0x040ff0000004181c */
[----:B------:R-:W-:Y:S01]  /*8bf0*/  HMMA.16816.F32.BF16 R32, R160, R174, R32 ;  /* 0x000000aea020723c */ /* 0x000fe20000041820 */
[----:B------:R-:W1:Y:S07]  /*8c00*/  LDSM.16.M88.4 R160, [R184+0x3000] ;  /* 0x00300000b8a0783b */ /* 0x000e6e0000000200 */
        /* <DEDUP_REMOVED lines=12> */
[----:B------:R-:W2:Y:S07]  /*8cd0*/  LDSM.16.M88.4 R148, [R192] ;  /* 0x00000000c094783b */ /* 0x000eae0000000200 */
        /* <DEDUP_REMOVED lines=14> */
[----:B------:R-:W4:Y:S07]  /*8dc0*/  LDSM.16.M88.4 R164, [R185+-0x2000] ;  /* 0xffe00000b9a4783b */ /* 0x000f2e0000000200 */
[C---:B------:R-:W-:Y:S01]  /*8dd0*/  HMMA.16816.F32.BF16 R8, R168.reuse, R174, R8 ;  /* 0x000000aea808723c */ /* 0x040fe20000041808 */
[----:B------:R-:W-:Y:S07]  /*8de0*/  LDSM.16.M88.4 R172, [R184+0x4000] ;  /* 0x00400000b8ac783b */ /* 0x000fee0000000200 */
[C---:B-----5:R-:W-:Y:S08]  /*8df0*/  HMMA.16816.F32.BF16 R12, R168.reuse, R140, R12 ;  /* 0x0000008ca80c723c */ /* 0x060ff0000004180c */
[C---:B------:R-:W-:Y:S01]  /*8e00*/  HMMA.16816.F32.BF16 R16, R168.reuse, R142, R16 ;  /* 0x0000008ea810723c */ /* 0x040fe20000041810 */
[----:B------:R-:W5:Y:S07]  /*8e10*/  LDSM.16.M88.4 R140, [R185+-0x1800] ;  /* 0xffe80000b98c783b */ /* 0x000f6e0000000200 */
[C---:B--2---:R-:W-:Y:S08]  /*8e20*/  HMMA.16816.F32.BF16 R20, R168.reuse, R144, R20 ;  /* 0x00000090a814723c */ /* 0x044ff00000041814 */
[C---:B------:R-:W-:Y:S01]  /*8e30*/  HMMA.16816.F32.BF16 R24, R168.reuse, R146, R24 ;  /* 0x00000092a818723c */ /* 0x040fe20000041818 */
[----:B------:R-:W2:Y:S07]  /*8e40*/  LDSM.16.M88.4 R144, [R185+-0x1000] ;  /* 0xfff00000b990783b */ /* 0x000eae0000000200 */
[C---:B------:R-:W-:Y:S08]  /*8e50*/  HMMA.16816.F32.BF16 R28, R168.reuse, R148, R28 ;  /* 0x00000094a81c723c */ /* 0x040ff0000004181c */
[----:B------:R-:W-:Y:S01]  /*8e60*/  HMMA.16816.F32.BF16 R32, R168, R150, R32 ;  /* 0x00000096a820723c */ /* 0x000fe20000041820 */
[----:B------:R-:W2:Y:S07]  /*8e70*/  LDSM.16.M88.4 R148, [R185+-0x800] ;  /* 0xfff80000b994783b */ /* 0x000eae0000000200 */
[C---:B-1----:R-:W-:Y:S01]  /*8e80*/  HMMA.16816.F32.BF16 R4, R176.reuse, R180, R4 ;  /* 0x000000b4b004723c */ /* 0x042fe20000041804 */
        /* <DEDUP_REMOVED lines=19> */
[C---:B--2---:R-:W-:Y:S08]  /*8fc0*/  HMMA.16816.F32.BF16 R20, R160.reuse, R144, R20 ;  /* 0x00000090a014723c */ /* 0x044ff00000041814 */
        /* <DEDUP_REMOVED lines=20> */
[C---:B------:R-:W-:Y:S08]  /*9110*/  HMMA.16816.F32.BF16 R8, R176.reuse, R182, R8 ;  /* 0x000000b6b008723c */ /* 0x040ff00000041808 */
[C---:B-----5:R-:W-:Y:S08]  /*9120*/  HMMA.16816.F32.BF16 R12, R176.reuse, R140, R12 ;  /* 0x0000008cb00c723c */ /* 0x060ff0000004180c */
[C---:B------:R-:W-:Y:S08]  /*9130*/  HMMA.16816.F32.BF16 R16, R176.reuse, R142, R16 ;  /* 0x0000008eb010723c */ /* 0x040ff00000041810 */
[C---:B--2---:R-:W-:Y:S08]  /*9140*/  HMMA.16816.F32.BF16 R20, R176.reuse, R144, R20 ;  /* 0x00000090b014723c */ /* 0x044ff00000041814 */
        /* <DEDUP_REMOVED lines=8> */
[C---:B------:R-:W-:Y:S08]  /*91d0*/  HMMA.16816.F32.BF16 R20, R160.reuse, R152, R20 ;  /* 0x00000098a014723c */ /* 0x040ff00000041814 */
[C---:B------:R-:W-:Y:S08]  /*91e0*/  HMMA.16816.F32.BF16 R24, R160.reuse, R154, R24 ;  /* 0x0000009aa018723c */ /* 0x040ff00000041818 */
[C---:B------:R-:W-:Y:S08]  /*91f0*/  HMMA.16816.F32.BF16 R28, R160.reuse, R156, R28 ;  /* 0x0000009ca01c723c */ /* 0x040ff0000004181c */
[----:B------:R-:W-:Y:S08]  /*9200*/  HMMA.16816.F32.BF16 R32, R160, R158, R32 ;  /* 0x0000009ea020723c */ /* 0x000ff00000041820 */
[C---:B----4-:R-:W-:Y:S08]  /*9210*/  HMMA.16816.F32.BF16 R4, R168.reuse, R172, R4 ;  /* 0x000000aca804723c */ /* 0x050ff00000041804 */
        /* <DEDUP_REMOVED lines=76> */
[----:B--23--:R-:W-:Y:S01]  /*96e0*/  IMAD R2, R204, 0x40, R220 ;  /* 0x00000040cc027824 */ /* 0x00cfe200078e02dc */
[----:B------:R-:W-:Y:S01]  /*96f0*/  SHF.R.S32.HI R209, RZ, 0x1f, R208 ;  /* 0x0000001fffd17819 */ /* 0x000fe200000114d0 */
[----:B------:R-:W-:Y:S01]  /*9700*/  IMAD.MOV.U32 R202, RZ, RZ, RZ ;  /* 0x000000ffffca7224 */ /* 0x000fe200078e00ff */
[----:B------:R-:W-:Y:S01]  /*9710*/  SHF.R.S32.HI R210, RZ, 0x1f, R207 ;  /* 0x0000001fffd27819 */ /* 0x000fe200000114cf */
[----:B----4-:R-:W-:Y:S01]  /*9720*/  IMAD.SHL.U32 R15, R208, 0x2, RZ ;  /* 0x00000002d00f7824 */ /* 0x010fe200078e00ff */
        /* <DEDUP_REMOVED lines=32> */
.L_x_670:
[----:B------:R-:W-:-:S05]  /*9930*/  BRA.DIV ~URZ, `(.L_x_618) ;  /* 0x00005a427f007947 */ /* 0x000fca000b800000 */
[----:B------:R-:W3:Y:S01]  /*9940*/  SHFL.IDX PT, R0, R10, RZ, 0x181f ;  /* 0x00181fff0a007589 */ /* 0x000ee200000e0000 */
[C---:B------:R-:W-:Y:S02]  /*9950*/  IADD3 R2, -R201.reuse, 0x10, RZ ;  /* 0x00000010c9027810 */ /* 0x040fe40007ffe1ff */
[----:B------:R-:W-:Y:S02]  /*9960*/  ISETP.NE.U32.AND P0, PT, R201, RZ, PT ;  /* 0x000000ffc900720c */ /* 0x000fe40003f05070 */
[----:B------:R-:W-:Y:S04]  /*9970*/  LOP3.LUT R2, R2, 0xf, RZ, 0xc0, !PT ;  /* 0x0000000f02027812 */ /* 0x000fe800078ec0ff */
[----:B---3--:R-:W-:Y:S04]  /*9980*/  IADD3 R2, P4, P2, R2, R0, R16 ;  /* 0x0000000002027210 */ /* 0x008fe80007a9e010 */
[----:B--2---:R-:W-:Y:S02]  /*9990*/  IADD3.X R3, RZ, R4, R13, P4, P2 ;  /* 0x00000004ff037210 */ /* 0x004fe400027e440d */
[C---:B------:R-:W-:Y:S02]  /*99a0*/  IADD3 R8, P4, R0.reuse, R14, RZ ;  /* 0x0000000e00087210 */ /* 0x040fe40007f9e0ff */
[----:B------:R-:W-:Y:S01]  /*99b0*/  IADD3 R6, P2, R0, R15, RZ ;  /* 0x0000000f00067210 */ /* 0x000fe20007f5e0ff */
[----:B------:R-:W-:Y:S01]  /*99c0*/  @!PT LDS RZ, [RZ] ;  /* 0x00000000fffff984 */ /* 0x000fe20000000800 */
[----:B------:R-:W-:Y:S01]  /*99d0*/  @!PT LDS RZ, [RZ] ;  /* 0x00000000fffff984 */ /* 0x000fe20000000800 */
[----:B------:R2:W-:Y:S02]  /*99e0*/  LDGSTS.E.BYPASS.LTC128B.128.ZFILL [R203+0x6100], [R2.64], P0 ;  /* 0x0610000002cb7fae */ /* 0x0005e40008141d46 */
[C---:B------:R-:W-:Y:S02]  /*99f0*/  IMAD.X R9, R4.reuse, 0x1, R11, P4 ;  /* 0x0000000104097824 */ /* 0x040fe400020e060b */
[----:B------:R2:W3:Y:S01]  /*9a00*/  SHFL.IDX PT, R0, R10, 0x1, 0x181f ;  /* 0x00381f000a007f89 */ /* 0x0004e200000e0000 */
[----:B------:R-:W-:Y:S03]  /*9a10*/  IMAD.X R7, R4, 0x1, R12, P2 ;  /* 0x0000000104077824 */ /* 0x000fe600010e060c */
[----:B------:R2:W-:Y:S04]  /*9a20*/  LDGSTS.E.BYPASS.LTC128B.128 [R203+0x8100], [R8.64], !P6 ;  /* 0x0810000008cb7fae */ /* 0x0005e8000f101d46 */
[----:B------:R2:W4:Y:S04]  /*9a30*/  SHFL.IDX PT, R4, R5, 0x1, 0x181f ;  /* 0x00381f0005047f89 */ /* 0x00052800000e0000 */
[----:B------:R2:W-:Y:S02]  /*9a40*/  LDGSTS.E.BYPASS.LTC128B.128 [R203+0xa100], [R6.64], !P5 ;  /* 0x0a10000006cb7fae */ /* 0x0005e4000e901d46 */
.L_x_671:
[C---:B--2---:R-:W-:Y:S02]  /*9a50*/  IADD3 R2, -R201.reuse, 0x10, RZ ;  /* 0x00000010c9027810 */ /* 0x044fe40007ffe1ff */
[C---:B---3--:R-:W-:Y:S02]  /*9a60*/  IADD3 R8, P4, R0.reuse, R14, RZ ;  /* 0x0000000e00087210 */ /* 0x048fe40007f9e0ff */
[----:B------:R-:W-:Y:S02]  /*9a70*/  IADD3 R6, P2, R0, R15, RZ ;  /* 0x0000000f00067210 */ /* 0x000fe40007f5e0ff */
[----:B------:R-:W-:Y:S01]  /*9a80*/  ISETP.NE.U32.AND P0, PT, R201, RZ, PT ;  /* 0x000000ffc900720c */ /* 0x000fe20003f05070 */
[----:B----4-:R-:W-:Y:S01]  /*9a90*/  IMAD.X R9, R4, 0x1, R11, P4 ;  /* 0x0000000104097824 */ /* 0x010fe200020e060b */
[----:B------:R-:W-:Y:S01]  /*9aa0*/  LOP3.LUT R2, R2, 0xf, RZ, 0xc0, !PT ;  /* 0x0000000f02027812 */ /* 0x000fe200078ec0ff */
[----:B------:R-:W-:Y:S03]  /*9ab0*/  IMAD.X R7, R4, 0x1, R12, P2 ;  /* 0x0000000104077824 */ /* 0x000fe600010e060c */
[----:B------:R-:W-:Y:S04]  /*9ac0*/  IADD3 R2, P4, P2, R2, R0, R16 ;  /* 0x0000000002027210 */ /* 0x000fe80007a9e010 */
[----:B------:R-:W-:Y:S05]  /*9ad0*/  IADD3.X R3, RZ, R4, R13, P4, P2 ;  /* 0x00000004ff037210 */ /* 0x000fea00027e440d */
[----:B------:R-:W-:Y:S01]  /*9ae0*/  @!PT LDS RZ, [RZ] ;  /* 0x00000000fffff984 */ /* 0x000fe20000000800 */
[----:B------:R-:W-:Y:S01]  /*9af0*/  @!PT LDS RZ, [RZ] ;  /* 0x00000000fffff984 */ /* 0x000fe20000000800 */
[----:B------:R-:W-:Y:S01]  /*9b00*/  @!PT LDS RZ, [RZ] ;  /* 0x00000000fffff984 */ /* 0x000fe20000000800 */
[----:B------:R2:W-:Y:S04]  /*9b10*/  LDGSTS.E.BYPASS.LTC128B.128.ZFILL [R203+0x7100], [R2.64], P0 ;  /* 0x0710000002cb7fae */ /* 0x0005e80008141d46 */
[----:B------:R2:W-:Y:S04]  /*9b20*/  LDGSTS.E.BYPASS.LTC128B.128 [R203+0x9100], [R8.64], !P6 ;  /* 0x0910000008cb7fae */ /* 0x0005e8000f101d46 */
[----:B------:R2:W-:Y:S02]  /*9b30*/  LDGSTS.E.BYPASS.LTC128B.128 [R203+0xb100], [R6.64], !P5 ;  /* 0x0b10000006cb7fae */ /* 0x0005e4000e901d46 */
.L_x_616:
[----:B--23--:R-:W-:Y:S05]  /*9b40*/  BSYNC B0 ;  /* 0x0000000000007941 */ /* 0x00cfea0003800000 */
.L_x_615:
        /* <DEDUP_REMOVED lines=34> */
[----:B------:R-:W1:Y:S04]  /*9d70*/  SHFL.BFLY PT, R100, R4, 0x2, 0x1f ;  /* 0x0c401f0004647f89 */ /* 0x000e6800000e0000 */
[----:B------:R-:W2:Y:S01]  /*9d80*/  SHFL.BFLY PT, R0, R5, 0x2, 0x1f ;  /* 0x0c401f0005007f89 */ /* 0x000ea200000e0000 */
[----:B-1----:R-:W-:Y:S02]  /*9d90*/  FMNMX.FTZ R100, R4, R100, !PT ;  /* 0x0000006404647209 */ /* 0x002fe40007810000 */
[----:B--2---:R-:W-:Y:S03]  /*9da0*/  FMNMX.FTZ R4, R5, R0, !PT ;  /* 0x0000000005047209 */ /* 0x004fe60007810000 */
[----:B------:R-:W1:Y:S04]  /*9db0*/  SHFL.BFLY PT, R2, R100, 0x1, 0x1f ;  /* 0x0c201f0064027f89 */ /* 0x000e6800000e0000 */
[----:B------:R2:W3:Y:S01]  /*9dc0*/  SHFL.BFLY PT, R0, R4, 0x1, 0x1f ;  /* 0x0c201f0004007f89 */ /* 0x0004e200000e0000 */
[----:B-1----:R-:W-:Y:S05]  /*9dd0*/  FMNMX.FTZ R100, R100, R2, !PT ;  /* 0x0000000264647209 */ /* 0x002fea0007810000 */
.L_x_672:
[C---:B------:R-:W-:Y:S01]  /*9de0*/  FMUL.FTZ R158, R100.reuse, c[0x0][0x2d0] ;  /* 0x0000b400649e7a20 */ /* 0x040fe20000410000 */
[----:B------:R-:W-:Y:S01]  /*9df0*/  WARPSYNC 0xffffffff ;  /* 0xffffffff00007948 */ /* 0x000fe20003800000 */
[----:B------:R-:W-:Y:S01]  /*9e00*/  FADD.FTZ R2, -R100, R101 ;  /* 0x0000006564027221 */ /* 0x000fe20000010100 */
[----:B----4-:R-:W1:Y:S01]  /*9e10*/  LDSM.16.MT88.4 R12, [R187] ;  /* 0x00000000bb0c783b */ /* 0x010e620000004200 */
[--C-:B------:R-:W-:Y:S01]  /*9e20*/  FFMA.FTZ R3, R140, c[0x0][0x2d0], -R158.reuse ;  /* 0x0000b4008c037a23 */ /* 0x100fe2000001089e */
[----:B------:R-:W-:Y:S01]  /*9e30*/  ISETP.GT.AND P0, PT, R204, RZ, PT ;  /* 0x000000ffcc00720c */ /* 0x000fe20003f04270 */
[--C-:B------:R-:W-:Y:S02]  /*9e40*/  FFMA.FTZ R101, R146, c[0x0][0x2d0], -R158.reuse ;  /* 0x0000b40092657a23 */ /* 0x100fe4000001089e */
[----:B------:R4:W-:Y:S01]  /*9e50*/  MUFU.EX2 R210, R3 ;  /* 0x0000000300d27308 */ /* 0x0009e20000000800 */
[----:B------:R-:W-:Y:S02]  /*9e60*/  FMUL.FTZ R2, R2, c[0x0][0x2d0] ;  /* 0x0000b40002027a20 */ /* 0x000fe40000410000 */
[----:B------:R-:W5:Y:S07]  /*9e70*/  LDSM.16.MT88.4 R20, [R188] ;  /* 0x00000000bc14783b */ /* 0x000f6e0000004200 */
[----:B------:R2:W-:Y:S01]  /*9e80*/  MUFU.EX2 R194, R101 ;  /* 0x0000006500c27308 */ /* 0x0005e20000000800 */
[----:B------:R-:W3:Y:S09]  /*9e90*/  LDSM.16.MT88.4 R28, [R190] ;  /* 0x00000000be1c783b */ /* 0x000ef20000004200 */
[----:B------:R-:W-:Y:S01]  /*9ea0*/  MUFU.EX2 R2, R2 ;  /* 0x0000000200027308 */ /* 0x000fe20000000800 */
[--C-:B----4-:R-:W-:Y:S09]  /*9eb0*/  FFMA.FTZ R3, R143, c[0x0][0x2d0], -R158.reuse ;  /* 0x0000b4008f037a23 */ /* 0x110ff2000001089e */
[----:B------:R4:W1:Y:S01]  /*9ec0*/  MUFU.EX2 R213, R3 ;  /* 0x0000000300d57308 */ /* 0x0008620000000800 */
[--C-:B--2---:R-:W-:Y:S09]  /*9ed0*/  FFMA.FTZ R101, R147, c[0x0][0x2d0], -R158.reuse ;  /* 0x0000b40093657a23 */ /* 0x104ff2000001089e */
[----:B------:R2:W-:Y:S01]  /*9ee0*/  MUFU.EX2 R193, R101 ;  /* 0x0000006500c17308 */ /* 0x0005e20000000800 */
[--C-:B----4-:R-:W-:Y:S09]  /*9ef0*/  FFMA.FTZ R3, R141, c[0x0][0x2d0], -R158.reuse ;  /* 0x0000b4008d037a23 */ /* 0x110ff2000001089e */
[----:B------:R4:W-:Y:S01]  /*9f00*/  MUFU.EX2 R212, R3 ;  /* 0x0000000300d47308 */ /* 0x0009e20000000800 */
[--C-:B--2---:R-:W-:Y:S09]  /*9f10*/  FFMA.FTZ R101, R148, c[0x0][0x2d0], -R158.reuse ;  /* 0x0000b40094657a23 */ /* 0x104ff2000001089e */
[----:B------:R2:W-:Y:S01]  /*9f20*/  MUFU.EX2 R192, R101 ;  /* 0x0000006500c07308 */ /* 0x0005e20000000800 */
[----:B---34-:R-:W-:Y:S01]  /*9f30*/  FMNMX.FTZ R3, R0, R4, !PT ;  /* 0x0000000400037209 */ /* 0x018fe20007810000 */
[--C-:B------:R-:W-:Y:S08]  /*9f40*/  FFMA.FTZ R0, R136, c[0x0][0x2d0], -R158.reuse ;  /* 0x0000b40088007a23 */ /* 0x100ff0000001089e */
[----:B------:R3:W4:Y:S01]  /*9f50*/  MUFU.EX2 R211, R0 ;  /* 0x0000000000d37308 */ /* 0x0007220000000800 */
[----:B--2---:R-:W-:Y:S09]  /*9f60*/  FFMA.FTZ R101, R149, c[0x0][0x2d0], -R158 ;  /* 0x0000b40095657a23 */ /* 0x004ff2000001089e */
[----:B------:R2:W-:Y:S01]  /*9f70*/  MUFU.EX2 R191, R101 ;  /* 0x0000006500bf7308 */ /* 0x0005e20000000800 */
[C---:B---3--:R-:W-:Y:S02]  /*9f80*/  FADD.FTZ R0, -R3.reuse, R102 ;  /* 0x0000006603007221 */ /* 0x048fe40000010100 */
[----:B------:R-:W-:Y:S02]  /*9f90*/  FMUL.FTZ R102, R3, c[0x0][0x2d0] ;  /* 0x0000b40003667a20 */ /* 0x000fe40000410000 */
[----:B------:R-:W-:Y:S02]  /*9fa0*/  FMUL.FTZ R0, R0, c[0x0][0x2d0] ;  /* 0x0000b40000007a20 */ /* 0x000fe40000410000 */
[--C-:B------:R-:W-:Y:S02]  /*9fb0*/  FFMA.FTZ R4, R142, c[0x0][0x2d0], -R102.reuse ;  /* 0x0000b4008e047a23 */ /* 0x100fe40000010866 */
[----:B------:R-:W-:Y:S02]  /*9fc0*/  LDSM.16.MT88.4 R140, [R190+0x2800] ;  /* 0x00280000be8c783b */ /* 0x000fe40000004200 */
[----:B------:R3:W-:Y:S01]  /*9fd0*/  MUFU.EX2 R209, R4 ;  /* 0x0000000400d17308 */ /* 0x0007e20000000800 */
[--C-:B--2---:R-:W-:Y:S09]  /*9fe0*/  FFMA.FTZ R101, R150, c[0x0][0x2d0], -R102.reuse ;  /* 0x0000b40096657a23 */ /* 0x104ff20000010866 */
[----:B------:R-:W-:Y:S10]  /*9ff0*/  MUFU.EX2 R0, R0 ;  /* 0x0000000000007308 */ /* 0x000ff40000000800 */
[----:B------:R2:W-:Y:S01]  /*a000*/  MUFU.EX2 R183, R101 ;  /* 0x0000006500b77308 */ /* 0x0005e20000000800 */
[--C-:B---3--:R-:W-:Y:S09]  /*a010*/  FFMA.FTZ R4, R145, c[0x0][0x2d0], -R102.reuse ;  /* 0x0000b40091047a23 */ /* 0x108ff20000010866 */
[----:B------:R3:W1:Y:S01]  /*a020*/  MUFU.EX2 R201, R4 ;  /* 0x0000000400c97308 */ /* 0x0006620000000800 */
[--C-:B--2---:R-:W-:Y:S09]  /*a030*/  FFMA.FTZ R101, R152, c[0x0][0x2d0], -R102.reuse ;  /* 0x0000b40098657a23 */ /* 0x104ff20000010866 */
[----:B------:R2:W-:Y:S01]  /*a040*/  MUFU.EX2 R182, R101 ;  /* 0x0000006500b67308 */ /* 0x0005e20000000800 */
[--C-:B---3--:R-:W-:Y:S09]  /*a050*/  FFMA.FTZ R4, R137, c[0x0][0x2d0], -R102.reuse ;  /* 0x0000b40089047a23 */ /* 0x108ff20000010866 */
[----:B------:R3:W-:Y:S01]  /*a060*/  MUFU.EX2 R196, R4 ;  /* 0x0000000400c47308 */ /* 0x0007e20000000800 */
[--C-:B--2---:R-:W-:Y:S02]  /*a070*/  FFMA.FTZ R101, R151, c[0x0][0x2d0], -R102.reuse ;  /* 0x0000b40097657a23 */ /* 0x104fe40000010866 */
[----:B------:R-:W-:Y:S07]  /*a080*/  LDSM.16.MT88.4 R148, [R190+0x3800] ;  /* 0x00380000be94783b */ /* 0x000fee0000004200 */
[----:B------:R2:W-:Y:S01]  /*a090*/  MUFU.EX2 R181, R101 ;  /* 0x0000006500b57308 */ /* 0x0005e20000000800 */
[--C-:B---3--:R-:W-:Y:S02]  /*a0a0*/  FFMA.FTZ R4, R144, c[0x0][0x2d0], -R102.reuse ;  /* 0x0000b40090047a23 */ /* 0x108fe40000010866 */
[----:B------:R-:W-:Y:S07]  /*a0b0*/  LDSM.16.MT88.4 R144, [R188+0x3800] ;  /* 0x00380000bc90783b */ /* 0x000fee0000004200 */
[----:B------:R-:W3:Y:S01]  /*a0c0*/  MUFU.EX2 R195, R4 ;  /* 0x0000000400c37308 */ /* 0x000ee20000000800 */
[----:B--2---:R-:W-:Y:S09]  /*a0d0*/  FFMA.FTZ R101, R153, c[0x0][0x2d0], -R102 ;  /* 0x0000b40099657a23 */ /* 0x004ff20000010866 */
[----:B------:R2:W1:Y:S02]  /*a0e0*/  MUFU.EX2 R180, R101 ;  /* 0x0000006500b47308 */ /* 0x0004640000000800 */
[--C-:B--2---:R-:W-:Y:S01]  /*a0f0*/  FFMA.FTZ R101, R155, c[0x0][0x2d0], -R158.reuse ;  /* 0x0000b4009b657a23 */ /* 0x104fe2000001089e */
[----:B-1----:R-:W-:Y:S01]  /*a100*/  F2FP.BF16.PACK_AB R136, R213, R210 ;  /* 0x000000d2d588723e */ /* 0x002fe200000010ff */
[C---:B------:R-:W-:Y:S01]  /*a110*/  FMUL.FTZ R4, R2.reuse, R104 ;  /* 0x0000006802047220 */ /* 0x040fe20000410000 */
[----:B----4-:R-:W-:Y:S01]  /*a120*/  F2FP.BF16.PACK_AB R138, R211, R212 ;  /* 0x000000d4d38a723e */ /* 0x010fe200000010ff */
[----:B------:R-:W-:Y:S01]  /*a130*/  FMUL.FTZ R5, R2, R105 ;  /* 0x0000006902057220 */ /* 0x000fe20000410000 */
[----:B------:R-:W-:Y:S01]  /*a140*/  F2FP.BF16.PACK_AB R137, R201, R209 ;  /* 0x000000d1c989723e */ /* 0x000fe200000010ff */
[C---:B------:R-:W-:Y:S01]  /*a150*/  FMUL.FTZ R6, R0.reuse, R106 ;  /* 0x0000006a00067220 */ /* 0x040fe20000410000 */
[----:B---3--:R-:W-:Y:S01]  /*a160*/  F2FP.BF16.PACK_AB R139, R195, R196 ;  /* 0x000000c4c38b723e */ /* 0x008fe200000010ff */
        /* <DEDUP_REMOVED lines=18> */
[C---:B-----5:R-:W-:Y:S03]  /*a290*/  HMMA.16816.F32.BF16 R12, R136.reuse, R20, R12 ;  /* 0x00000014880c723c */ /* 0x060fe6000004180c */
[----:B------:R-:W-:Y:S02]  /*a2a0*/  FMUL.FTZ R19, R0, R119 ;  /* 0x0000007700137220 */ /* 0x000fe40000410000 */
[----:B------:R-:W-:Y:S01]  /*a2b0*/  LDSM.16.MT88.4 R116, [R187+0x800] ;  /* 0x00080000bb74783b */ /* 0x000fe20000004200 */
[C---:B------:R-:W-:Y:S02]  /*a2c0*/  FMUL.FTZ R24, R2.reuse, R124 ;  /* 0x0000007c02187220 */ /* 0x040fe40000410000 */
[C---:B------:R-:W-:Y:S02]  /*a2d0*/  FMUL.FTZ R20, R2.reuse, R120 ;  /* 0x0000007802147220 */ /* 0x040fe40000410000 */
[C---:B------:R-:W-:Y:S03]  /*a2e0*/  HMMA.16816.F32.BF16 R16, R136.reuse, R22, R16 ;  /* 0x000000168810723c */ /* 0x040fe60000041810 */
[C---:B------:R-:W-:Y:S02]  /*a2f0*/  FMUL.FTZ R21, R2.reuse, R121 ;  /* 0x0000007902157220 */ /* 0x040fe40000410000 */
[----:B------:R-:W-:Y:S02]  /*a300*/  FMUL.FTZ R25, R2, R125 ;  /* 0x0000007d02197220 */ /* 0x000fe40000410000 */
[C---:B------:R-:W-:Y:S02]  /*a310*/  FMUL.FTZ R22, R0.reuse, R122 ;  /* 0x0000007a00167220 */ /* 0x040fe40000410000 */
[C---:B------:R-:W-:Y:S02]  /*a320*/  FMUL.FTZ R23, R0.reuse, R123 ;  /* 0x0000007b00177220 */ /* 0x040fe40000410000 */
[----:B------:R-:W-:Y:S01]  /*a330*/  LDSM.16.MT88.4 R120, [R188+0x800] ;  /* 0x00080000bc78783b */ /* 0x000fe20000004200 */
[C---:B------:R-:W-:Y:S02]  /*a340*/  FMUL.FTZ R26, R0.reuse, R126 ;  /* 0x0000007e001a7220 */ /* 0x040fe40000410000 */
[----:B------:R-:W-:Y:S02]  /*a350*/  FMUL.FTZ R27, R0, R127 ;  /* 0x0000007f001b7220 */ /* 0x000fe40000410000 */
[C---:B------:R-:W-:Y:S03]  /*a360*/  HMMA.16816.F32.BF16 R20, R136.reuse, R28, R20 ;  /* 0x0000001c8814723c */ /* 0x040fe60000041814 */
        /* <DEDUP_REMOVED lines=9> */
[C---:B------:R-:W-:Y:S02]  /*a400*/  FMUL.FTZ R34, R0.reuse, R134 ;  /* 0x0000008600227220 */ /* 0x040fe40000410000 */
[----:B------:R-:W-:Y:S02]  /*a410*/  FMUL.FTZ R35, R0, R135 ;  /* 0x0000008700237220 */ /* 0x000fe40000410000 */
[C---:B--2---:R-:W-:Y:S03]  /*a420*/  HMMA.16816.F32.BF16 R28, R136.reuse, R104, R28 ;  /* 0x00000068881c723c */ /* 0x044fe6000004181c */
[----:B------:R-:W-:Y:S01]  /*a430*/  LDSM.16.MT88.4 R132, [R188+0x2800] ;  /* 0x00280000bc84783b */ /* 0x000fe20000004200 */
[--C-:B-1----:R-:W-:Y:S02]  /*a440*/  FFMA.FTZ R101, R157, c[0x0][0x2d0], -R158.reuse ;  /* 0x0000b4009d657a23 */ /* 0x102fe4000001089e */
[C---:B------:R-:W-:Y:S02]  /*a450*/  FMUL.FTZ R36, R2.reuse, R36 ;  /* 0x0000002402247220 */ /* 0x040fe40000410000 */
[C---:B------:R-:W-:Y:S01]  /*a460*/  HMMA.16816.F32.BF16 R32, R136.reuse, R106, R32 ;  /* 0x0000006a8820723c */ /* 0x040fe20000041820 */
[----:B------:R1:W2:Y:S02]  /*a470*/  MUFU.EX2 R178, R101 ;  /* 0x0000006500b27308 */ /* 0x0002a40000000800 */
[----:B------:R-:W5:Y:S01]  /*a480*/  LDSM.16.MT88.4 R104, [R190+0x2000] ;  /* 0x00200000be68783b */ /* 0x000f620000004200 */
[----:B------:R-:W-:Y:S02]  /*a490*/  FMUL.FTZ R37, R2, R37 ;  /* 0x0000002502257220 */ /* 0x000fe40000410000 */
[C---:B------:R-:W-:Y:S02]  /*a4a0*/  FMUL.FTZ R38, R0.reuse, R38 ;  /* 0x0000002600267220 */ /* 0x040fe40000410000 */
[----:B------:R-:W-:Y:S04]  /*a4b0*/  FMUL.FTZ R39, R0, R39 ;  /* 0x0000002700277220 */ /* 0x000fe80000410000 */
[C---:B------:R-:W-:Y:S02]  /*a4c0*/  FMUL.FTZ R40, R2.reuse, R40 ;  /* 0x0000002802287220 */ /* 0x040fe40000410000 */
[----:B------:R-:W-:Y:S01]  /*a4d0*/  FMUL.FTZ R41, R2, R41 ;  /* 0x0000002902297220 */ /* 0x000fe20000410000 */
[C---:B---3--:R-:W-:Y:S03]  /*a4e0*/  HMMA.16816.F32.BF16 R36, R136.reuse, R108, R36 ;  /* 0x0000006c8824723c */ /* 0x048fe60000041824 */
[C---:B------:R-:W-:Y:S02]  /*a4f0*/  FMUL.FTZ R42, R0.reuse, R42 ;  /* 0x0000002a002a7220 */ /* 0x040fe40000410000 */
[----:B------:R-:W-:Y:S02]  /*a500*/  FMUL.FTZ R43, R0, R43 ;  /* 0x0000002b002b7220 */ /* 0x000fe40000410000 */
[C---:B------:R-:W-:Y:S02]  /*a510*/  FMUL.FTZ R44, R2.reuse, R44 ;  /* 0x0000002c022c7220 */ /* 0x040fe40000410000 */
[----:B------:R-:W-:Y:S03]  /*a520*/  FMUL.FTZ R45, R2, R45 ;  /* 0x0000002d022d7220 */ /* 0x000fe60000410000 */
[C---:B------:R-:W-:Y:S01]  /*a530*/  HMMA.16816.F32.BF16 R40, R136.reuse, R110, R40 ;  /* 0x0000006e8828723c */ /* 0x040fe20000041828 */
[----:B------:R-:W3:Y:S02]  /*a540*/  LDSM.16.MT88.4 R108, [R189+0x2000] ;  /* 0x00200000bd6c783b */ /* 0x000ee40000004200 */
[C---:B------:R-:W-:Y:S02]  /*a550*/  FMUL.FTZ R46, R0.reuse, R46 ;  /* 0x0000002e002e7220 */ /* 0x040fe40000410000 */
[----:B------:R-:W-:Y:S02]  /*a560*/  FMUL.FTZ R47, R0, R47 ;  /* 0x0000002f002f7220 */ /* 0x000fe40000410000 */
[--C-:B-1----:R-:W-:Y:S02]  /*a570*/  FFMA.FTZ R101, R154, c[0x0][0x2d0], -R158.reuse ;  /* 0x0000b4009a657a23 */ /* 0x102fe4000001089e */
[----:B------:R-:W-:Y:S02]  /*a580*/  LDSM.16.MT88.4 R152, [R189+0x3800] ;  /* 0x00380000bd98783b */ /* 0x000fe40000004200 */
[----:B------:R1:W-:Y:S01]  /*a590*/  MUFU.EX2 R177, R101 ;  /* 0x0000006500b17308 */ /* 0x0003e20000000800 */
[C---:B----4-:R-:W-:Y:S03]  /*a5a0*/  HMMA.16816.F32.BF16 R44, R136.reuse, R112, R44 ;  /* 0x00000070882c723c */ /* 0x050fe6000004182c */
[C---:B------:R-:W-:Y:S02]  /*a5b0*/  FMUL.FTZ R48, R2.reuse, R48 ;  /* 0x0000003002307220 */ /* 0x040fe40000410000 */
[----:B------:R-:W-:Y:S02]  /*a5c0*/  FMUL.FTZ R49, R2, R49 ;  /* 0x0000003102317220 */ /* 0x000fe40000410000 */
[C---:B------:R-:W-:Y:S02]  /*a5d0*/  FMUL.FTZ R50, R0.reuse, R50 ;  /* 0x0000003200327220 */ /* 0x040fe40000410000 */
[----:B------:R-:W-:Y:S03]  /*a5e0*/  FMUL.FTZ R51, R0, R51 ;  /* 0x0000003300337220 */ /* 0x000fe60000410000 */
[C---:B------:R-:W-:Y:S02]  /*a5f0*/  FMUL.FTZ R52, R2.reuse, R52 ;  /* 0x0000003402347220 */ /* 0x040fe40000410000 */
[----:B------:R-:W-:Y:S02]  /*a600*/  FMUL.FTZ R53, R2, R53 ;  /* 0x0000003502357220 */ /* 0x000fe40000410000 */
[C---:B------:R-:W-:Y:S01]  /*a610*/  HMMA.16816.F32.BF16 R48, R136.reuse, R114, R48 ;  /* 0x000000728830723c */ /* 0x040fe20000041830 */
[----:B------:R-:W4:Y:S02]  /*a620*/  LDSM.16.MT88.4 R112, [R187+0x4000] ;  /* 0x00400000bb70783b */ /* 0x000f240000004200 */
[C---:B------:R-:W-:Y:S02]  /*a630*/  FMUL.FTZ R54, R0.reuse, R54 ;  /* 0x0000003600367220 */ /* 0x040fe40000410000 */
[----:B------:R-:W-:Y:S02]  /*a640*/  FMUL.FTZ R55, R0, R55 ;  /* 0x0000003700377220 */ /* 0x000fe40000410000 */
[----:B-1----:R-:W-:Y:S02]  /*a650*/  FFMA.FTZ R101, R156, c[0x0][0x2d0], -R158 ;  /* 0x0000b4009c657a23 */ /* 0x002fe4000001089e */
[C---:B------:R-:W-:Y:S02]  /*a660*/  FMUL.FTZ R56, R2.reuse, R56 ;  /* 0x0000003802387220 */ /* 0x040fe40000410000 */
[----:B------:R1:W1:Y:S01]  /*a670*/  MUFU.EX2 R176, R101 ;  /* 0x0000006500b07308 */ /* 0x0002620000000800 */
[C---:B-----5:R-:W-:Y:S03]  /*a680*/  HMMA.16816.F32.BF16 R52, R136.reuse, R104, R52 ;  /* 0x000000688834723c */ /* 0x060fe60000041834 */
[----:B------:R-:W-:Y:S02]  /*a690*/  FMUL.FTZ R57, R2, R57 ;  /* 0x0000003902397220 */ /* 0x000fe40000410000 */
[C---:B------:R-:W-:Y:S02]  /*a6a0*/  FMUL.FTZ R58, R0.reuse, R58 ;  /* 0x0000003a003a7220 */ /* 0x040fe40000410000 */
[----:B------:R-:W-:Y:S02]  /*a6b0*/  FMUL.FTZ R59, R0, R59 ;  /* 0x0000003b003b7220 */ /* 0x000fe40000410000 */
[C---:B------:R-:W-:Y:S03]  /*a6c0*/  FMUL.FTZ R60, R2.reuse, R60 ;  /* 0x0000003c023c7220 */ /* 0x040fe60000410000 */
[----:B------:R-:W-:Y:S02]  /*a6d0*/  FMUL.FTZ R61, R2, R61 ;  /* 0x0000003d023d7220 */ /* 0x000fe40000410000 */
[C---:B------:R-:W-:Y:S01]  /*a6e0*/  HMMA.16816.F32.BF16 R56, R136.reuse, R106, R56 ;  /* 0x0000006a8838723c */ /* 0x040fe20000041838 */
[----:B------:R-:W5:Y:S02]  /*a6f0*/  LDSM.16.MT88.4 R104, [R188+0x4000] ;  /* 0x00400000bc68783b */ /* 0x000f640000004200 */
[C---:B------:R-:W-:Y:S02]  /*a700*/  FMUL.FTZ R62, R0.reuse, R62 ;  /* 0x0000003e003e7220 */ /* 0x040fe40000410000 */
[----:B------:R-:W-:Y:S02]  /*a710*/  FMUL.FTZ R63, R0, R63 ;  /* 0x0000003f003f7220 */ /* 0x000fe40000410000 */
[C---:B------:R-:W-:Y:S02]  /*a720*/  FMUL.FTZ R64, R2.reuse, R64 ;  /* 0x0000004002407220 */ /* 0x040fe40000410000 */
[----:B------:R-:W-:Y:S03]  /*a730*/  FMUL.FTZ R65, R2, R65 ;  /* 0x0000004102417220 */ /* 0x000fe60000410000 */
        /* <DEDUP_REMOVED lines=20> */
[C---:B------:R-:W-:Y:S02]  /*a880*/  FMUL.FTZ R80, R2.reuse, R80 ;  /* 0x0000005002507220 */ /* 0x040fe40000410000 */
[----:B------:R-:W-:Y:S03]  /*a890*/  FMUL.FTZ R81, R2, R81 ;  /* 0x0000005102517220 */ /* 0x000fe60000410000 */
[C---:B-----5:R-:W-:Y:S03]  /*a8a0*/  HMMA.16816.F32.BF16 R76, R136.reuse, R104, R76 ;  /* 0x00000068884c723c */ /* 0x060fe6000004184c */
[C---:B------:R-:W-:Y:S02]  /*a8b0*/  FMUL.FTZ R82, R0.reuse, R82 ;  /* 0x0000005200527220 */ /* 0x040fe40000410000 */
[----:B------:R-:W-:Y:S02]  /*a8c0*/  FMUL.FTZ R83, R0, R83 ;  /* 0x0000005300537220 */ /* 0x000fe40000410000 */
[C---:B------:R-:W-:Y:S01]  /*a8d0*/  FMUL.FTZ R84, R2.reuse, R84 ;  /* 0x0000005402547220 */ /* 0x040fe20000410000 */
[----:B------:R-:W-:Y:S01]  /*a8e0*/  F2FP.BF16.PACK_AB R104, R193, R194 ;  /* 0x000000c2c168723e */ /* 0x000fe200000010ff */
[----:B------:R-:W-:Y:S03]  /*a8f0*/  FMUL.FTZ R85, R2, R85 ;  /* 0x0000005502557220 */ /* 0x000fe60000410000 */
[C---:B------:R-:W-:Y:S03]  /*a900*/  HMMA.16816.F32.BF16 R80, R136.reuse, R106, R80 ;  /* 0x0000006a8850723c */ /* 0x040fe60000041850 */
[----:B------:R-:W-:Y:S01]  /*a910*/  FMUL.FTZ R86, R0, R86 ;  /* 0x0000005600567220 */ /* 0x000fe20000410000 */
[----:B------:R-:W-:Y:S01]  /*a920*/  F2FP.BF16.PACK_AB R105, R182, R183 ;  /* 0x000000b7b669723e */ /* 0x000fe200000010ff */
[----:B------:R-:W-:Y:S02]  /*a930*/  FMUL.FTZ R87, R0, R87 ;  /* 0x0000005700577220 */ /* 0x000fe40000410000 */
[C---:B------:R-:W-:Y:S01]  /*a940*/  FMUL.FTZ R88, R2.reuse, R88 ;  /* 0x0000005802587220 */ /* 0x040fe20000410000 */
[----:B------:R-:W-:Y:S01]  /*a950*/  F2FP.BF16.PACK_AB R106, R191, R192 ;  /* 0x000000c0bf6a723e */ /* 0x000fe200000010ff */
[----:B------:R-:W-:Y:S03]  /*a960*/  FMUL.FTZ R89, R2, R89 ;  /* 0x0000005902597220 */ /* 0x000fe60000410000 */
[C---:B---3--:R-:W-:Y:S03]  /*a970*/  HMMA.16816.F32.BF16 R84, R136.reuse, R108, R84 ;  /* 0x0000006c8854723c */ /* 0x048fe60000041854 */
[----:B------:R-:W-:Y:S01]  /*a980*/  FMUL.FTZ R90, R0, R90 ;  /* 0x0000005a005a7220 */ /* 0x000fe20000410000 */
[----:B------:R-:W-:Y:S01]  /*a990*/  F2FP.BF16.PACK_AB R107, R180, R181 ;  /* 0x000000b5b46b723e */ /* 0x000fe200000010ff */
        /* <DEDUP_REMOVED lines=12> */
[----:B-1----:R-:W-:Y:S02]  /*aa60*/  FFMA.FTZ R101, R160, c[0x0][0x2d0], -R102 ;  /* 0x0000b400a0657a23 */ /* 0x002fe40000010866 */
[----:B------:R-:W-:Y:S02]  /*aa70*/  FFMA.FTZ R2, R2, R214, R210 ;  /* 0x000000d602027223 */ /* 0x000fe400000100d2 */
[----:B------:R1:W-:Y:S01]  /*aa80*/  MUFU.EX2 R175, R101 ;  /* 0x0000006500af7308 */ /* 0x0003e20000000800 */
[----:B------:R-:W-:Y:S01]  /*aa90*/  HMMA.16816.F32.BF16 R96, R136, R114, R96 ;  /* 0x000000728860723c */ /* 0x000fe20000041860 */
[----:B------:R-:W4:Y:S02]  /*aaa0*/  LDSM.16.MT88.4 R112, [R189+0x2800] ;  /* 0x00280000bd70783b */ /* 0x000f240000004200 */
[----:B------:R-:W-:Y:S05]  /*aab0*/  FFMA.FTZ R0, R0, R215, R209 ;  /* 0x000000d700007223 */ /* 0x000fea00000100d1 */
[C---:B------:R-:W-:Y:S01]  /*aac0*/  HMMA.16816.F32.BF16 R4, R104.reuse, R116, R4 ;  /* 0x000000746804723c */ /* 0x040fe20000041804 */
[----:B------:R-:W-:Y:S07]  /*aad0*/  LDSM.16.MT88.4 R136, [R190+0x3000] ;  /* 0x00300000be88783b */ /* 0x000fee0000004200 */
[C---:B------:R-:W-:Y:S01]  /*aae0*/  HMMA.16816.F32.BF16 R8, R104.reuse, R118, R8 ;  /* 0x000000766808723c */ /* 0x040fe20000041808 */
[----:B------:R-:W-:Y:S03]  /*aaf0*/  LDSM.16.MT88.4 R116, [R188+0x4800] ;  /* 0x00480000bc74783b */ /* 0x000fe60000004200 */
[--C-:B-1----:R-:W-:Y:S04]  /*ab00*/  FFMA.FTZ R101, R161, c[0x0][0x2d0], -R102.reuse ;  /* 0x0000b400a1657a23 */ /* 0x102fe80000010866 */
[C---:B------:R-:W-:Y:S01]  /*ab10*/  HMMA.16816.F32.BF16 R12, R104.reuse, R120, R12 ;  /* 0x00000078680c723c */ /* 0x040fe2000004180c */
[----:B------:R1:W5:Y:S07]  /*ab20*/  MUFU.EX2 R174, R101 ;  /* 0x0000006500ae7308 */ /* 0x00036e0000000800 */
[C---:B------:R-:W-:Y:S01]  /*ab30*/  HMMA.16816.F32.BF16 R16, R104.reuse, R122, R16 ;  /* 0x0000007a6810723c */ /* 0x040fe20000041810 */
[----:B------:R-:W-:Y:S07]  /*ab40*/  LDSM.16.MT88.4 R120, [R190+0x4800] ;  /* 0x00480000be78783b */ /* 0x000fee0000004200 */
[C---:B---3--:R-:W-:Y:S08]  /*ab50*/  HMMA.16816.F32.BF16 R20, R104.reuse, R108, R20 ;  /* 0x0000006c6814723c */ /* 0x048ff00000041814 */
[C---:B------:R-:W-:Y:S01]  /*ab60*/  HMMA.16816.F32.BF16 R24, R104.reuse, R110, R24 ;  /* 0x0000006e6818723c */ /* 0x040fe20000041818 */
[----:B------:R-:W3:Y:S03]  /*ab70*/  LDSM.16.MT88.4 R108, [R187+0x4800] ;  /* 0x00480000bb6c783b */ /* 0x000ee60000004200 */
        /* <DEDUP_REMOVED lines=8> */
[----:B-1----:R-:W-:Y:S04]  /*ac00*/  FFMA.FTZ R101, R162, c[0x0][0x2d0], -R102 ;  /* 0x0000b400a2657a23 */ /* 0x002fe80000010866 */
[C---:B------:R-:W-:Y:S01]  /*ac10*/  HMMA.16816.F32.BF16 R44, R104.reuse, R132, R44 ;  /* 0x00000084682c723c */ /* 0x040fe2000004182c */
[----:B------:R1:W1:Y:S07]  /*ac20*/  MUFU.EX2 R172, R101 ;  /* 0x0000006500ac7308 */ /* 0x00026e0000000800 */
[C---:B------:R-:W-:Y:S01]  /*ac30*/  HMMA.16816.F32.BF16 R48, R104.reuse, R134, R48 ;  /* 0x000000866830723c */ /* 0x040fe20000041830 */
[----:B------:R-:W-:Y:S07]  /*ac40*/  LDSM.16.MT88.4 R132, [R188+0x3000] ;  /* 0x00300000bc84783b */ /* 0x000fee0000004200 */
[C---:B------:R-:W-:Y:S08]  /*ac50*/  HMMA.16816.F32.BF16 R52, R104.reuse, R140, R52 ;  /* 0x0000008c6834723c */ /* 0x040ff00000041834 */
[C---:B------:R-:W-:Y:S01]  /*ac60*/  HMMA.16816.F32.BF16 R56, R104.reuse, R142, R56 ;  /* 0x0000008e6838723c */ /* 0x040fe20000041838 */
[----:B------:R-:W-:Y:S03]  /*ac70*/  LDSM.16.MT88.4 R140, [R187+0x3800] ;  /* 0x00380000bb8c783b */ /* 0x000fe60000004200 */
[--C-:B-1----:R-:W-:Y:S04]  /*ac80*/  FFMA.FTZ R101, R166, c[0x0][0x2d0], -R158.reuse ;  /* 0x0000b400a6657a23 */ /* 0x102fe8000001089e */
[C---:B----4-:R-:W-:Y:S01]  /*ac90*/  HMMA.16816.F32.BF16 R60, R104.reuse, R112, R60 ;  /* 0x00000070683c723c */ /* 0x050fe2000004183c */
[----:B------:R1:W-:Y:S07]  /*aca0*/  MUFU.EX2 R171, R101 ;  /* 0x0000006500ab7308 */ /* 0x0003ee0000000800 */
[C---:B------:R-:W-:Y:S01]  /*acb0*/  HMMA.16816.F32.BF16 R64, R104.reuse, R114, R64 ;  /* 0x000000726840723c */ /* 0x040fe20000041840 */
[----:B------:R-:W4:Y:S07]  /*acc0*/  LDSM.16.MT88.4 R112, [R189+0x4800] ;  /* 0x00480000bd70783b */ /* 0x000f2e0000004200 */
[C---:B---3--:R-:W-:Y:S08]  /*acd0*/  HMMA.16816.F32.BF16 R68, R104.reuse, R108, R68 ;  /* 0x0000006c6844723c */ /* 0x048ff00000041844 */
[C---:B------:R-:W-:Y:S01]  /*ace0*/  HMMA.16816.F32.BF16 R72, R104.reuse, R110, R72 ;  /* 0x0000006e6848723c */ /* 0x040fe20000041848 */
[----:B------:R-:W3:Y:S03]  /*acf0*/  LDSM.16.MT88.4 R108, [R187+0x1000] ;  /* 0x00100000bb6c783b */ /* 0x000ee60000004200 */
[--C-:B-1----:R-:W-:Y:S04]  /*ad00*/  FFMA.FTZ R101, R164, c[0x0][0x2d0], -R158.reuse ;  /* 0x0000b400a4657a23 */ /* 0x102fe8000001089e */
[C---:B------:R-:W-:Y:S01]  /*ad10*/  HMMA.16816.F32.BF16 R76, R104.reuse, R116, R76 ;  /* 0x00000074684c723c */ /* 0x040fe2000004184c */
[----:B------:R1:W1:Y:S07]  /*ad20*/  MUFU.EX2 R166, R101 ;  /* 0x0000006500a67308 */ /* 0x00026e0000000800 */
[C---:B------:R-:W-:Y:S01]  /*ad30*/  HMMA.16816.F32.BF16 R80, R104.reuse, R118, R80 ;  /* 0x000000766850723c */ /* 0x040fe20000041850 */
[----:B------:R-:W3:Y:S07]  /*ad40*/  LDSM.16.MT88.4 R116, [R190+0x1000] ;  /* 0x00100000be74783b */ /* 0x000eee0000004200 */
[C---:B------:R-:W-:Y:S08]  /*ad50*/  HMMA.16816.F32.BF16 R84, R104.reuse, R120, R84 ;  /* 0x000000786854723c */ /* 0x040ff00000041854 */
[C---:B------:R-:W-:Y:S01]  /*ad60*/  HMMA.16816.F32.BF16 R88, R104.reuse, R122, R88 ;  /* 0x0000007a6858723c */ /* 0x040fe20000041858 */
[----:B------:R-:W3:Y:S03]  /*ad70*/  LDSM.16.MT88.4 R120, [R187+0x3000] ;  /* 0x00300000bb78783b */ /* 0x000ee60000004200 */
[--C-:B-1----:R-:W-:Y:S04]  /*ad80*/  FFMA.FTZ R101, R163, c[0x0][0x2d0], -R158.reuse ;  /* 0x0000b400a3657a23 */ /* 0x102fe8000001089e */
[C---:B----4-:R-:W-:Y:S01]  /*ad90*/  HMMA.16816.F32.BF16 R92, R104.reuse, R112, R92 ;  /* 0x00000070685c723c */ /* 0x050fe2000004185c */
[----:B------:R1:W-:Y:S07]  /*ada0*/  MUFU.EX2 R164, R101 ;  /* 0x0000006500a47308 */ /* 0x0003ee0000000800 */
[----:B------:R-:W-:Y:S01]  /*adb0*/  HMMA.16816.F32.BF16 R96, R104, R114, R96 ;  /* 0x000000726860723c */ /* 0x000fe20000041860 */
[----:B------:R-:W-:Y:S06]  /*adc0*/  LDSM.16.MT88.4 R112, [R187+0x5000] ;  /* 0x00500000bb70783b */ /* 0x000fec0000004200 */
[----:B--2---:R-:W-:Y:S02]  /*add0*/  F2FP.BF16.PACK_AB R104, R178, R179 ;  /* 0x000000b3b268723e */ /* 0x004fe400000010ff */
[----:B------:R-:W-:Y:S03]  /*ade0*/  F2FP.BF16.PACK_AB R106, R176, R177 ;  /* 0x000000b1b06a723e */ /* 0x000fe600000010ff */
[----:B-----5:R-:W-:Y:S02]  /*adf0*/  F2FP.BF16.PACK_AB R105, R174, R175 ;  /* 0x000000afae69723e */ /* 0x020fe400000010ff */
[----:B------:R-:W-:Y:S01]  /*ae00*/  F2FP.BF16.PACK_AB R107, R172, R173 ;  /* 0x000000adac6b723e */ /* 0x000fe200000010ff */
[----:B-1----:R-:W-:Y:S02]  /*ae10*/  FFMA.FTZ R101, R165, c[0x0][0x2d0], -R158 ;  /* 0x0000b400a5657a23 */ /* 0x002fe4000001089e */
[----:B------:R-:W-:Y:S04]  /*ae20*/  LDSM.16.MT88.4 R156, [R187+0x5800] ;  /* 0x00580000bb9c783b */ /* 0x000fe80000004200 */
[C---:B---3--:R-:W-:Y:S01]  /*ae30*/  HMMA.16816.F32.BF16 R4, R104.reuse, R108, R4 ;  /* 0x0000006c6804723c */ /* 0x048fe20000041804 */
[----:B------:R1:W-:Y:S07]  /*ae40*/  MUFU.EX2 R163, R101 ;  /* 0x0000006500a37308 */ /* 0x0003ee0000000800 */
[C---:B------:R-:W-:Y:S01]  /*ae50*/  HMMA.16816.F32.BF16 R8, R104.reuse, R110, R8 ;  /* 0x0000006e6808723c */ /* 0x040fe20000041808 */
[----:B------:R-:W2:Y:S07]  /*ae60*/  LDSM.16.MT88.4 R108, [R189+0x3000] ;  /* 0x00300000bd6c783b */ /* 0x000eae0000004200 */
[C---:B------:R-:W-:Y:S08]  /*ae70*/  HMMA.16816.F32.BF16 R12, R104.reuse, R124, R12 ;  /* 0x0000007c680c723c */ /* 0x040ff0000004180c */
[C---:B------:R-:W-:Y:S01]  /*ae80*/  HMMA.16816.F32.BF16 R16, R104.reuse, R126, R16 ;  /* 0x0000007e6810723c */ /* 0x040fe20000041810 */
[----:B------:R-:W-:Y:S03]  /*ae90*/  LDSM.16.MT88.4 R124, [R190+0x1800] ;  /* 0x00180000be7c783b */ /* 0x000fe60000004200 */
[--C-:B-1----:R-:W-:Y:S04]  /*aea0*/  FFMA.FTZ R101, R167, c[0x0][0x2d0], -R102.reuse ;  /* 0x0000b400a7657a23 */ /* 0x102fe80000010866 */
[C---:B------:R-:W-:Y:S01]  /*aeb0*/  HMMA.16816.F32.BF16 R20, R104.reuse, R116, R20 ;  /* 0x000000746814723c */ /* 0x040fe20000041814 */
[----:B------:R1:W-:Y:S07]  /*aec0*/  MUFU.EX2 R162, R101 ;  /* 0x0000006500a27308 */ /* 0x0003ee0000000800 */
[C---:B------:R-:W-:Y:S01]  /*aed0*/  HMMA.16816.F32.BF16 R24, R104.reuse, R118, R24 ;  /* 0x000000766818723c */ /* 0x040fe20000041818 */
[----:B------:R-:W3:Y:S07]  /*aee0*/  LDSM.16.MT88.4 R116, [R188+0x5000] ;  /* 0x00500000bc74783b */ /* 0x000eee0000004200 */
[C---:B------:R-:W-:Y:S08]  /*aef0*/  HMMA.16816.F32.BF16 R28, R104.reuse, R128, R28 ;  /* 0x00000080681c723c */ /* 0x040ff0000004181c */
[C---:B------:R-:W-:Y:S04]  /*af00*/  HMMA.16816.F32.BF16 R32, R104.reuse, R130, R32 ;  /* 0x000000826820723c */ /* 0x040fe80000041820 */
[--C-:B-1----:R-:W-:Y:S04]  /*af10*/  FFMA.FTZ R101, R169, c[0x0][0x2d0], -R102.reuse ;  /* 0x0000b400a9657a23 */ /* 0x102fe80000010866 */
[C---:B------:R-:W-:Y:S01]  /*af20*/  HMMA.16816.F32.BF16 R36, R104.reuse, R120, R36 ;  /* 0x000000786824723c */ /* 0x040fe20000041824 */
[----:B------:R1:W4:Y:S07]  /*af30*/  MUFU.EX2 R161, R101 ;  /* 0x0000006500a17308 */ /* 0x00032e0000000800 */
[C---:B------:R-:W-:Y:S01]  /*af40*/  HMMA.16816.F32.BF16 R40, R104.reuse, R122, R40 ;  /* 0x0000007a6828723c */ /* 0x040fe20000041828 */
[----:B------:R-:W5:Y:S07]  /*af50*/  LDSM.16.MT88.4 R120, [R190+0x5000] ;  /* 0x00500000be78783b */ /* 0x000f6e0000004200 */
[C---:B------:R-:W-:Y:S08]  /*af60*/  HMMA.16816.F32.BF16 R44, R104.reuse, R132, R44 ;  /* 0x00000084682c723c */ /* 0x040ff0000004182c */
[C---:B------:R-:W-:Y:S01]  /*af70*/  HMMA.16816.F32.BF16 R48, R104.reuse, R134, R48 ;  /* 0x000000866830723c */ /* 0x040fe20000041830 */
[----:B------:R-:W-:Y:S03]  /*af80*/  LDSM.16.MT88.4 R132, [R189+0x1800] ;  /* 0x00180000bd84783b */ /* 0x000fe60000004200 */
[--C-:B-1----:R-:W-:Y:S04]  /*af90*/  FFMA.FTZ R101, R168, c[0x0][0x2d0], -R102.reuse ;  /* 0x0000b400a8657a23 */ /* 0x102fe80000010866 */
[C---:B------:R-:W-:Y:S01]  /*afa0*/  HMMA.16816.F32.BF16 R52, R104.reuse, R136, R52 ;  /* 0x000000886834723c */ /* 0x040fe20000041834 */
[----:B------:R1:W-:Y:S06]  /*afb0*/  MUFU.EX2 R160, R101 ;  /* 0x0000006500a07308 */ /* 0x0003ec0000000800 */
[----:B------:R-:W-:Y:S01]  /*afc0*/  F2FP.BF16.PACK_AB R136, R166, R171 ;  /* 0x000000aba688723e */ /* 0x000fe200000010ff */
[C---:B------:R-:W-:Y:S04]  /*afd0*/  HMMA.16816.F32.BF16 R56, R104.reuse, R138, R56 ;  /* 0x0000008a6838723c */ /* 0x040fe80000041838 */
[----:B----4-:R-:W-:Y:S03]  /*afe0*/  F2FP.BF16.PACK_AB R137, R161, R162 ;  /* 0x000000a2a189723e */ /* 0x010fe600000010ff */
[----:B------:R-:W-:Y:S01]  /*aff0*/  F2FP.BF16.PACK_AB R138, R163, R164 ;  /* 0x000000a4a38a723e */ /* 0x000fe200000010ff */
[C---:B--2---:R-:W-:Y:S08]  /*b000*/  HMMA.16816.F32.BF16 R60, R104.reuse, R108, R60 ;  /* 0x0000006c683c723c */ /* 0x044ff0000004183c */
[C---:B------:R-:W-:Y:S01]  /*b010*/  HMMA.16816.F32.BF16 R64, R104.reuse, R110, R64 ;  /* 0x0000006e6840723c */ /* 0x040fe20000041840 */
[----:B------:R-:W2:Y:S03]  /*b020*/  LDSM.16.MT88.4 R108, [R189+0x5000] ;  /* 0x00500000bd6c783b */ /* 0x000ea60000004200 */
[----:B-1----:R-:W-:Y:S01]  /*b030*/  FFMA.FTZ R101, R170, c[0x0][0x2d0], -R102 ;  /* 0x0000b400aa657a23 */ /* 0x002fe20000010866 */
[-C--:B------:R-:W-:Y:S03]  /*b040*/  MOV R102, R3.reuse ;  /* 0x0000000300667202 */ /* 0x080fe60000000f00 */
[C---:B------:R-:W-:Y:S02]  /*b050*/  HMMA.16816.F32.BF16 R68, R104.reuse, R112, R68 ;  /* 0x000000706844723c */ /* 0x040fe40000041844 */
[----:B------:R-:W1:Y:S06]  /*b060*/  MUFU.EX2 R101, R101 ;  /* 0x0000006500657308 */ /* 0x000e6c0000000800 */
[C---:B------:R-:W-:Y:S01]  /*b070*/  HMMA.16816.F32.BF16 R72, R104.reuse, R114, R72 ;  /* 0x000000726848723c */ /* 0x040fe20000041848 */
[----:B------:R-:W4:Y:S07]  /*b080*/  LDSM.16.MT88.4 R112, [R187+0x1800] ;  /* 0x00180000bb70783b */ /* 0x000f2e0000004200 */
[C---:B---3--:R-:W-:Y:S08]  /*b090*/  HMMA.16816.F32.BF16 R76, R104.reuse, R116, R76 ;  /* 0x00000074684c723c */ /* 0x048ff0000004184c */
[C---:B------:R-:W-:Y:S01]  /*b0a0*/  HMMA.16816.F32.BF16 R80, R104.reuse, R118, R80 ;  /* 0x000000766850723c */ /* 0x040fe20000041850 */
[----:B------:R-:W3:Y:S03]  /*b0b0*/  LDSM.16.MT88.4 R116, [R188+0x1800] ;  /* 0x00180000bc74783b */ /* 0x000ee60000004200 */
[----:B-1----:R-:W-:Y:S04]  /*b0c0*/  F2FP.BF16.PACK_AB R139, R101, R160 ;  /* 0x000000a0658b723e */ /* 0x002fe800000010ff */
[C---:B-----5:R-:W-:Y:S08]  /*b0d0*/  HMMA.16816.F32.BF16 R84, R104.reuse, R120, R84 ;  /* 0x000000786854723c */ /* 0x060ff00000041854 */
[C---:B------:R-:W-:Y:S08]  /*b0e0*/  HMMA.16816.F32.BF16 R88, R104.reuse, R122, R88 ;  /* 0x0000007a6858723c */ /* 0x040ff00000041858 */
[C---:B--2---:R-:W-:Y:S08]  /*b0f0*/  HMMA.16816.F32.BF16 R92, R104.reuse, R108, R92 ;  /* 0x0000006c685c723c */ /* 0x044ff0000004185c */
[----:B------:R-:W-:Y:S08]  /*b100*/  HMMA.16816.F32.BF16 R96, R104, R110, R96 ;  /* 0x0000006e6860723c */ /* 0x000ff00000041860 */
[C---:B----4-:R-:W-:Y:S01]  /*b110*/  HMMA.16816.F32.BF16 R104, R136.reuse, R112, R4 ;  /* 0x000000708868723c */ /* 0x050fe20000041804 */
[----:B------:R-:W1:Y:S07]  /*b120*/  LDSM.16.MT88.4 R4, [R188+0x5800] ;  /* 0x00580000bc04783b */ /* 0x000e6e0000004200 */
[C---:B------:R-:W-:Y:S01]  /*b130*/  HMMA.16816.F32.BF16 R108, R136.reuse, R114, R8 ;  /* 0x00000072886c723c */ /* 0x040fe20000041808 */
[----:B------:R-:W2:Y:S07]  /*b140*/  LDSM.16.MT88.4 R8, [R190+0x5800] ;  /* 0x00580000be08783b */ /* 0x000eae0000004200 */
[C---:B---3--:R-:W-:Y:S01]  /*b150*/  HMMA.16816.F32.BF16 R112, R136.reuse, R116, R12 ;  /* 0x000000748870723c */ /* 0x048fe2000004180c */
[----:B------:R-:W3:Y:S07]  /*b160*/  LDSM.16.MT88.4 R12, [R189+0x5800] ;  /* 0x00580000bd0c783b */ /* 0x000eee0000004200 */
        /* <DEDUP_REMOVED lines=44> */
[----:B------:R-:W-:Y:S01]  /*b430*/  MOV R8, R3 ;  /* 0x0000000300087202 */ /* 0x000fe20000000f00 */
        /* <DEDUP_REMOVED lines=10> */
[----:B------:R-:W-:Y:S07]  /*b4e0*/  @!UPT UIADD3 URZ, URZ, URZ, URZ ;  /* 0x0000003f3f3ff290 */ /* 0x000fee000fffe03f */
[----:B------:R-:W-:-:S11]  /*b4f0*/  @P0 BRA `(.L_x_620) ;  /* 0xffffcf5000000947 */ /* 0x000fd6000383ffff */
.L_x_613:
[----:B------:R-:W-:Y:S05]  /*b500*/  BRA.DIV ~URZ, `(.L_x_621) ;  /* 0x000041927f007947 */ /* 0x000fea000b800000 */
[----:B------:R1:W2:Y:S02]  /*b510*/  SHFL.BFLY PT, R5, R214, 0x2, 0x1f ;  /* 0x0c401f00d6057f89 */ /* 0x0002a400000e0000 */
.L_x_673:
[----:B--2---:R-:W-:Y:S01]  /*b520*/  FADD.FTZ R5, R5, R214 ;  /* 0x000000d605057221 */ /* 0x004fe20000010000 */
[----:B------:R-:W-:Y:S05]  /*b530*/  BRA.DIV ~URZ, `(.L_x_622) ;  /* 0x000041c27f007947 */ /* 0x000fea000b800000 */
[----:B------:R-:W2:Y:S04]  /*b540*/  SHFL.BFLY PT, R4, R215, 0x2, 0x1f ;  /* 0x0c401f00d7047f89 */ /* 0x000ea800000e0000 */
[----:B------:R-:W3:Y:S01]  /*b550*/  SHFL.BFLY PT, R0, R5, 0x1, 0x1f ;  /* 0x0c201f0005007f89 */ /* 0x000ee200000e0000 */
[----:B--2---:R-:W-:-:S02]  /*b560*/  FADD.FTZ R4, R4, R215 ;  /* 0x000000d704047221 */ /* 0x004fc40000010000 */
[----:B---3--:R-:W-:-:S03]  /*b570*/  FADD.FTZ R5, R5, R0 ;  /* 0x0000000005057221 */ /* 0x008fc60000010000 */
[----:B------:R2:W3:Y:S04]  /*b580*/  SHFL.BFLY PT, R3, R4, 0x1, 0x1f ;  /* 0x0c201f0004037f89 */ /* 0x0004e800000e0000 */
.L_x_674:
[----:B------:R-:W-:Y:S01]  /*b590*/  FSETP.NE.FTZ.AND P1, PT, R5, RZ, PT ;  /* 0x000000ff0500720b */ /* 0x000fe20003f35000 */
[----:B---3--:R-:W-:Y:S01]  /*b5a0*/  FADD.FTZ R3, R3, R4 ;  /* 0x0000000403037221 */ /* 0x008fe20000010000 */
[----:B------:R-:W-:Y:S02]  /*b5b0*/  MOV R2, RZ ;  /* 0x000000ff00027202 */ /* 0x000fe40000000f00 */
[----:B------:R-:W-:Y:S02]  /*b5c0*/  MOV R0, RZ ;  /* 0x000000ff00007202 */ /* 0x000fe40000000f00 */
[----:B------:R-:W-:Y:S02]  /*b5d0*/  FSETP.NE.FTZ.AND P0, PT, R3, RZ, PT ;  /* 0x000000ff0300720b */ /* 0x000fe40003f15000 */
[----:B------:R-:W-:-:S05]  /*b5e0*/  MOV R136, 0xff800000 ;  /* 0xff80000000887802 */ /* 0x000fca0000000f00 */
[----:B------:R-:W3:Y:S01]  /*b5f0*/  @P1 MUFU.RCP R2, R5 ;  /* 0x0000000500021308 */ /* 0x000ee20000001000 */
[----:B--2---:R-:W-:-:S05]  /*b600*/  @P1 MOV R4, 0x3f317218 ;  /* 0x3f31721800041802 */ /* 0x004fca0000000f00 */
[----:B------:R-:W-:Y:S02]  /*b610*/  @P1 FMUL.FTZ R4, R4, c[0x0][0x2d0] ;  /* 0x0000b40004041a20 */ /* 0x000fe40000410000 */
[----:B------:R-:W2:Y:S01]  /*b620*/  @P1 MUFU.LG2 R5, R5 ;  /* 0x0000000500051308 */ /* 0x000ea20000000c00 */
[----:B---3--:R-:W-:-:S07]  /*b630*/  FMUL.FTZ R34, R2, R133 ;  /* 0x0000008502227220 */ /* 0x008fce0000410000 */
[----:B------:R-:W3:Y:S01]  /*b640*/  @P0 MUFU.RCP R0, R3 ;  /* 0x0000000300000308 */ /* 0x000ee20000001000 */
        /* <DEDUP_REMOVED lines=15> */
[C---:B------:R-:W-:Y:S01]  /*b740*/  FMUL.FTZ R101, R2.reuse, R36 ;  /* 0x0000002402657220 */ /* 0x040fe20000410000 */
[----:B------:R-:W-:Y:S01]  /*b750*/  MOV R36, 0x1 ;  /* 0x0000000100247802 */ /* 0x000fe20000000f00 */
[C---:B------:R-:W-:Y:S02]  /*b760*/  FMUL.FTZ R32, R2.reuse, R37 ;  /* 0x0000002502207220 */ /* 0x040fe40000410000 */
[----:B------:R-:W-:-:S02]  /*b770*/  FMUL.FTZ R102, R2, R40 ;  /* 0x0000002802667220 */ /* 0x000fc40000410000 */
[C---:B------:R-:W-:Y:S02]  /*b780*/  FMUL.FTZ R30, R2.reuse, R41 ;  /* 0x00000029021e7220 */ /* 0x040fe40000410000 */
[C---:B------:R-:W-:Y:S02]  /*b790*/  FMUL.FTZ R103, R2.reuse, R44 ;  /* 0x0000002c02677220 */ /* 0x040fe40000410000 */
[C---:B------:R-:W-:Y:S02]  /*b7a0*/  FMUL.FTZ R28, R2.reuse, R45 ;  /* 0x0000002d021c7220 */ /* 0x040fe40000410000 */
[C---:B------:R-:W-:Y:S02]  /*b7b0*/  FMUL.FTZ R133, R2.reuse, R48 ;  /* 0x0000003002857220 */ /* 0x040fe40000410000 */
[C---:B------:R-:W-:Y:S01]  /*b7c0*/  FMUL.FTZ R26, R2.reuse, R49 ;  /* 0x00000031021a7220 */ /* 0x040fe20000410000 */
[----:B------:R-:W-:Y:S01]  /*b7d0*/  MOV R49, 0xff800000 ;  /* 0xff80000000317802 */ /* 0x000fe20000000f00 */
        /* <DEDUP_REMOVED lines=23> */
[----:B------:R-:W-:Y:S02]  /*b950*/  FMUL.FTZ R97, R2, R97 ;  /* 0x0000006102617220 */ /* 0x000fe40000410000 */
[----:B------:R4:W5:Y:S01]  /*b960*/  @P0 MUFU.LG2 R2, R3 ;  /* 0x0000000300020308 */ /* 0x0009620000000c00 */
[----:B--2---:R-:W-:-:S02]  /*b970*/  @P1 FMUL.FTZ R5, R5, 0.69314718246459960938 ;  /* 0x3f31721805051820 */ /* 0x004fc40000410000 */
[----:B---3--:R-:W-:Y:S02]  /*b980*/  FMUL.FTZ R106, R0, R106 ;  /* 0x0000006a006a7220 */ /* 0x008fe40000410000 */
[----:B------:R-:W-:Y:S02]  /*b990*/  @P1 FFMA.FTZ R136, R4, R100, R5 ;  /* 0x0000006404881223 */ /* 0x000fe40000010005 */
[C---:B------:R-:W-:Y:S02]  /*b9a0*/  FMUL.FTZ R107, R0.reuse, R107 ;  /* 0x0000006b006b7220 */ /* 0x040fe40000410000 */
[C---:B------:R-:W-:Y:S02]  /*b9b0*/  FMUL.FTZ R110, R0.reuse, R110 ;  /* 0x0000006e006e7220 */ /* 0x040fe40000410000 */
[C---:B------:R-:W-:Y:S02]  /*b9c0*/  FMUL.FTZ R45, R0.reuse, R111 ;  /* 0x0000006f002d7220 */ /* 0x040fe40000410000 */
[----:B------:R-:W-:-:S02]  /*b9d0*/  FMUL.FTZ R114, R0, R114 ;  /* 0x0000007200727220 */ /* 0x000fc40000410000 */
[----:B------:R-:W-:Y:S01]  /*b9e0*/  FMUL.FTZ R115, R0, R115 ;  /* 0x0000007300737220 */ /* 0x000fe20000410000 */
[----:B----4-:R-:W-:Y:S01]  /*b9f0*/  @P0 MOV R3, 0x3f317218 ;  /* 0x3f31721800030802 */ /* 0x010fe20000000f00 */
[----:B-----5:R-:W-:Y:S02]  /*ba00*/  @P0 FMUL.FTZ R2, R2, 0.69314718246459960938 ;  /* 0x3f31721802020820 */ /* 0x020fe40000410000 */
[C---:B------:R-:W-:Y:S02]  /*ba10*/  FMUL.FTZ R118, R0.reuse, R118 ;  /* 0x0000007600767220 */ /* 0x040fe40000410000 */
[----:B------:R-:W-:Y:S02]  /*ba20*/  @P0 FMUL.FTZ R3, R3, c[0x0][0x2d0] ;  /* 0x0000b40003030a20 */ /* 0x000fe40000410000 */
        /* <DEDUP_REMOVED lines=40> */
[----:B------:R-:W-:Y:S01]  /*bcb0*/  FMUL.FTZ R99, R0, R99 ;  /* 0x0000006300637220 */ /* 0x000fe20000410000 */
[----:B------:R-:W-:Y:S01]  /*bcc0*/  PRMT R0, R36, 0x7610, R0 ;  /* 0x0000761024007816 */ /* 0x000fe20000000000 */
[----:B------:R-:W-:Y:S02]  /*bcd0*/  @P0 FFMA.FTZ R49, R3, R8, R2 ;  /* 0x0000000803310223 */ /* 0x000fe40000010002 */
.L_x_582:
[----:B------:R2:W5:Y:S01]  /*bce0*/  LDL R36, [R1] ;  /* 0x0000000001247983 */ /* 0x0005620000100800 */
[----:B------:R-:W-:Y:S03]  /*bcf0*/  BSSY B0, `(.L_x_623) ;  /* 0x0000012000007945 */ /* 0x000fe60003800000 */
[----:B------:R-:W3:Y:S02]  /*bd00*/  S2R R53, SR_TID.X ;  /* 0x0000000000357919 */ /* 0x000ee40000002100 */
[----:B---3--:R-:W-:-:S13]  /*bd10*/  LOP3.LUT P6, RZ, R53, 0xff, RZ, 0xc0, !PT ;  /* 0x000000ff35ff7812 */ /* 0x008fda00078cc0ff */
[----:B------:R-:W-:Y:S05]  /*bd20*/  @P6 BRA `(.L_x_624) ;  /* 0x000000e000006947 */ /* 0x000fea0003800000 */
[----:B--2---:R-:W2:Y:S01]  /*bd30*/  S2R R8, SR_LANEID ;  /* 0x0000000000087919 */ /* 0x004ea20000000000 */
[----:B------:R-:W-:Y:S01]  /*bd40*/  VOTEU.ANY UR4, UPT, PT ;  /* 0x0000000000047886 */ /* 0x000fe200038e0100 */
[----:B------:R-:W-:Y:S01]  /*bd50*/  IMAD.MOV.U32 R38, RZ, RZ, c[0x0][0x580] ;  /* 0x00016000ff267624 */ /* 0x000fe200078e00ff */
[----:B------:R-:W2:Y:S01]  /*bd60*/  FLO.U32 R3, UR4 ;  /* 0x0000000400037d00 */ /* 0x000ea200080e0000 */
[----:B------:R-:W-:-:S07]  /*bd70*/  IMAD.MOV.U32 R39, RZ, RZ, c[0x0][0x584] ;  /* 0x00016100ff277624 */ /* 0x000fce00078e00ff */
[----:B------:R-:W3:Y:S01]  /*bd80*/  POPC R2, UR4 ;  /* 0x0000000400027d09 */ /* 0x000ee20008000000 */
[----:B--2---:R-:W-:-:S13]  /*bd90*/  ISETP.EQ.U32.AND P0, PT, R3, R8, PT ;  /* 0x000000080300720c */ /* 0x004fda0003f02070 */
[----:B---3--:R-:W2:Y:S04]  /*bda0*/  @P0 ATOMG.E.ADD.STRONG.GPU PT, R2, [R38.64], R2 ;  /* 0x00000002260209a8 */ /* 0x008ea800081ee1c6 */
[----:B------:R-:W3:Y:S04]  /*bdb0*/  S2R R8, SR_LTMASK ;  /* 0x0000000000087919 */ /* 0x000ee80000003900 */
[----:B--2---:R3:W2:Y:S02]  /*bdc0*/  SHFL.IDX PT, R3, R2, R3, 0x1f ;  /* 0x00001f0302037589 */ /* 0x0046a400000e0000 */
[----:B---3--:R-:W-:-:S06]  /*bdd0*/  LOP3.LUT R2, R8, UR4, RZ, 0xc0, !PT ;  /* 0x0000000408027c12 */ /* 0x008fcc000f8ec0ff */
[----:B------:R-:W2:Y:S02]  /*bde0*/  POPC R2, R2 ;  /* 0x0000000200027309 */ /* 0x000ea40000000000 */
[----:B--2--5:R-:W-:-:S05]  /*bdf0*/  IADD3 R36, R3, c[0x0][0xc], R2 ;  /* 0x0000030003247a10 */ /* 0x024fca0007ffe002 */
[----:B------:R2:W-:Y:S02]  /*be00*/  STL [R1], R36 ;  /* 0x0000002401007387 */ /* 0x0005e40000100800 */
.L_x_624:
[----:B--2---:R-:W-:Y:S05]  /*be10*/  BSYNC B0 ;  /* 0x0000000000007941 */ /* 0x004fea0003800000 */
.L_x_623:
[----:B------:R-:W-:Y:S01]  /*be20*/  PRMT R0, R0, 0x9910, RZ ;  /* 0x0000991000007816 */ /* 0x000fe200000000ff */
[----:B------:R-:W-:Y:S01]  /*be30*/  BSSY B1, `(.L_x_625) ;  /* 0x00001bc000017945 */ /* 0x000fe20003800000 */
[----:B-----5:R-:W-:Y:S02]  /*be40*/  IMAD.MOV.U32 R65, RZ, RZ, R36 ;  /* 0x000000ffff417224 */ /* 0x020fe400078e0024 */
[----:B------:R-:W-:-:S13]  /*be50*/  ISETP.NE.AND P0, PT, R0, RZ, PT ;  /* 0x000000ff0000720c */ /* 0x000fda0003f05270 */
[----:B------:R-:W-:Y:S05]  /*be60*/  @!P0 BRA `(.L_x_626) ;  /* 0x0000119000008947 */ /* 0x000fea0003800000 */
[----:B------:R-:W2:Y:S04]  /*be70*/  LDL R69, [R1+0x4] ;  /* 0x0000040001457983 */ /* 0x000ea80000100800 */
[----:B------:R-:W3:Y:S04]  /*be80*/  LDL R67, [R1+0x8] ;  /* 0x0000080001437983 */ /* 0x000ee80000100800 */
[----:B------:R-:W4:Y:S04]  /*be90*/  LDL R63, [R1+0x10] ;  /* 0x00001000013f7983 */ /* 0x000f280000100800 */
[----:B------:R-:W5:Y:S04]  /*bea0*/  LDL R61, [R1+0xc] ;  /* 0x00000c00013d7983 */ /* 0x000f680000100800 */
[----:B------:R-:W4:Y:S04]  /*beb0*/  LDL R59, [R1+0x20] ;  /* 0x00002000013b7983 */ /* 0x000f280000100800 */
[----:B------:R-:W5:Y:S04]  /*bec0*/  LDL R57, [R1+0x18] ;  /* 0x0000180001397983 */ /* 0x000f680000100800 */
[----:B------:R-:W5:Y:S04]  /*bed0*/  LDL R55, [R1+0x1c] ;  /* 0x00001c0001377983 */ /* 0x000f680000100800 */
[----:B------:R-:W5:Y:S01]  /*bee0*/  LDL R51, [R1+0x14] ;  /* 0x0000140001337983 */ /* 0x000f620000100800 */
[----:B------:R-:W-:Y:S01]  /*bef0*/  WARPSYNC 0xffffffff ;  /* 0xffffffff00007948 */ /* 0x000fe20003800000 */
[----:B------:R-:W-:-:S02]  /*bf00*/  F2FP.BF16.PACK_AB R48, R105, R104 ;  /* 0x000000686930723e */ /* 0x000fc400000010ff */
[----:B------:R-:W-:Y:S01]  /*bf10*/  BAR.SYNC.DEFER_BLOCKING 0x1, 0x100 ;  /* 0x0044000000007b1d */ /* 0x000fe20000010000 */
        /* <DEDUP_REMOVED lines=46> */
[----:B------:R-:W-:Y:S01]  /*c200*/  F2FP.BF16.PACK_AB R0, R99, R98 ;  /* 0x000000626300723e */ /* 0x000fe200000010ff */
[----:B--2---:R2:W-:Y:S04]  /*c210*/  STS [R69], R48 ;  /* 0x0000003045007388 */ /* 0x0045e80000000800 */
[----:B------:R2:W-:Y:S04]  /*c220*/  STS [R69+0x400], R47 ;  /* 0x0004002f45007388 */ /* 0x0005e80000000800 */
[----:B---3--:R2:W-:Y:S04]  /*c230*/  STS [R67], R46 ;  /* 0x0000002e43007388 */ /* 0x0085e80000000800 */
[----:B------:R2:W-:Y:S04]  /*c240*/  STS [R67+0x400], R45 ;  /* 0x0004002d43007388 */ /* 0x0005e80000000800 */
[----:B----4-:R2:W-:Y:S04]  /*c250*/  STS [R63], R44 ;  /* 0x0000002c3f007388 */ /* 0x0105e80000000800 */
[----:B------:R2:W-:Y:S04]  /*c260*/  STS [R63+0x400], R43 ;  /* 0x0004002b3f007388 */ /* 0x0005e80000000800 */
[----:B-----5:R2:W-:Y:S04]  /*c270*/  STS [R61], R42 ;  /* 0x0000002a3d007388 */ /* 0x0205e80000000800 */
[----:B------:R2:W-:Y:S04]  /*c280*/  STS [R61+0x400], R41 ;  /* 0x000400293d007388 */ /* 0x0005e80000000800 */
[----:B------:R2:W-:Y:S04]  /*c290*/  STS [R59], R40 ;  /* 0x000000283b007388 */ /* 0x0005e80000000800 */
[----:B------:R2:W-:Y:S04]  /*c2a0*/  STS [R59+0x400], R39 ;  /* 0x000400273b007388 */ /* 0x0005e80000000800 */
[----:B------:R2:W-:Y:S04]  /*c2b0*/  STS [R57], R38 ;  /* 0x0000002639007388 */ /* 0x0005e80000000800 */
[----:B------:R2:W-:Y:S04]  /*c2c0*/  STS [R57+0x400], R37 ;  /* 0x0004002539007388 */ /* 0x0005e80000000800 */
[----:B------:R2:W-:Y:S04]  /*c2d0*/  STS [R55], R36 ;  /* 0x0000002437007388 */ /* 0x0005e80000000800 */
[----:B------:R2:W-:Y:S04]  /*c2e0*/  STS [R55+0x400], R35 ;  /* 0x0004002337007388 */ /* 0x0005e80000000800 */
[----:B------:R2:W-:Y:S04]  /*c2f0*/  STS [R51], R34 ;  /* 0x0000002233007388 */ /* 0x0005e80000000800 */
        /* <DEDUP_REMOVED lines=33> */
[----:B------:R-:W-:Y:S06]  /*c510*/  BAR.SYNC.DEFER_BLOCKING 0x1, 0x100 ;  /* 0x0044000000007b1d */ /* 0x000fec0000010000 */
[----:B------:R-:W-:Y:S05]  /*c520*/  BRA.CONV ~URZ, `(.L_x_627) ;  /* 0x000000837f007947 */ /* 0x000fea000b800000 */
[----:B--2---:R-:W-:Y:S01]  /*c530*/  SHF.R.S32.HI R51, RZ, 0x1f, R53 ;  /* 0x0000001fff337819 */ /* 0x004fe20000011435 */
[----:B------:R-:W-:Y:S01]  /*c540*/  IMAD.MOV.U32 R171, RZ, RZ, RZ ;  /* 0x000000ffffab7224 */ /* 0x000fe200078e00ff */
[----:B------:R-:W-:Y:S01]  /*c550*/  MOV R2, 0xc5b0 ;  /* 0x0000c5b000027802 */ /* 0x000fe20000000f00 */
[----:B------:R-:W-:Y:S01]  /*c560*/  IMAD.MOV.U32 R3, RZ, RZ, 0x1f ;  /* 0x0000001fff037424 */ /* 0x000fe200078e00ff */
[----:B------:R-:W-:-:S04]  /*c570*/  LEA.HI R51, R51, R53, RZ, 0x7 ;  /* 0x0000003533337211 */ /* 0x000fc800078f38ff */
[----:B------:R-:W-:-:S05]  /*c580*/  SHF.R.S32.HI R51, RZ, 0x7, R51 ;  /* 0x00000007ff337819 */ /* 0x000fca0000011433 */
[----:B------:R-:W-:Y:S02]  /*c590*/  IMAD.MOV.U32 R7, RZ, RZ, R51 ;  /* 0x000000ffff077224 */ /* 0x000fe400078e0033 */
[----:B-1----:R-:W-:Y:S05]  /*c5a0*/  CALL.REL.NOINC `($__internal_3_$__cuda_sm70_shflsync_idx_p) ;  /* 0x0000367000007944 */ /* 0x002fea0003c00000 */
.L_x_627:
[----:B--2---:R-:W2:Y:S01]  /*c5b0*/  LDL R13, [R1+0x28] ;  /* 0x00002800010d7983 */ /* 0x004ea20000100800 */
[----:B------:R-:W-:Y:S01]  /*c5c0*/  IMAD.MOV.U32 R0, RZ, RZ, 0x1 ;  /* 0x00000001ff007424 */ /* 0x000fe200078e00ff */
[----:B------:R-:W-:Y:S01]  /*c5d0*/  SHF.R.S32.HI R8, RZ, 0x1f, R231 ;  /* 0x0000001fff087819 */ /* 0x000fe200000114e7 */
[C---:B------:R-:W-:Y:S01]  /*c5e0*/  IMAD.WIDE.U32 R2, R231.reuse, c[0x0][0x490], RZ ;  /* 0x00012400e7027a25 */ /* 0x040fe200078e00ff */
[-C--:B------:R-:W-:Y:S01]  /*c5f0*/  IADD3 R4, R232, R228.reuse, RZ ;  /* 0x000000e4e8047210 */ /* 0x080fe20007ffe0ff */
[----:B------:R-:W3:Y:S01]  /*c600*/  S2R R15, SR_TID.X ;  /* 0x00000000000f7919 */ /* 0x000ee20000002100 */
[----:B------:R-:W-:Y:S01]  /*c610*/  ISETP.NE.AND P1, PT, R0, c[0x0][0x4e8], PT ;  /* 0x00013a0000007a0c */ /* 0x000fe20003f25270 */
[----:B------:R-:W-:Y:S01]  /*c620*/  IMAD R5, R8, c[0x0][0x490], RZ ;  /* 0x0001240008057a24 */ /* 0x000fe200078e02ff */
[----:B------:R-:W-:Y:S01]  /*c630*/  SHF.R.S32.HI R11, RZ, 0x1f, R230 ;  /* 0x0000001fff0b7819 */ /* 0x000fe200000114e6 */
[----:B------:R-:W-:Y:S01]  /*c640*/  IMAD.MOV.U32 R0, RZ, RZ, R4 ;  /* 0x000000ffff007224 */ /* 0x000fe200078e0004 */
[----:B------:R-:W-:Y:S01]  /*c650*/  IADD3 R10, R216, R228, RZ ;  /* 0x000000e4d80a7210 */ /* 0x000fe20007ffe0ff */
[----:B------:R-:W-:Y:S01]  /*c660*/  IMAD R5, R231, c[0x0][0x494], R5 ;  /* 0x00012500e7057a24 */ /* 0x000fe200078e0205 */
[----:B------:R-:W-:Y:S01]  /*c670*/  ULDC UR5, c[0x0][0x4e8] ;  /* 0x00013a0000057ab9 */ /* 0x000fe20000000800 */
[----:B------:R-:W-:Y:S01]  /*c680*/  IMAD R9, R11, c[0x0][0x498], RZ ;  /* 0x000126000b097a24 */ /* 0x000fe200078e02ff */
[----:B------:R-:W-:Y:S01]  /*c690*/  ULDC UR4, c[0x0][0x388] ;  /* 0x0000e20000047ab9 */ /* 0x000fe20000000800 */
[----:B------:R-:W-:Y:S01]  /*c6a0*/  IMAD R8, R8, c[0x0][0x3e8], RZ ;  /* 0x0000fa0008087a24 */ /* 0x000fe200078e02ff */
[----:B------:R-:W-:Y:S01]  /*c6b0*/  IADD3 R3, R3, R5, RZ ;  /* 0x0000000503037210 */ /* 0x000fe20007ffe0ff */
[----:B------:R-:W-:Y:S01]  /*c6c0*/  UIMAD UR4, UR5, UR4, URZ ;  /* 0x00000004050472a4 */ /* 0x000fe2000f8e023f */
[----:B------:R-:W-:Y:S01]  /*c6d0*/  BSSY B0, `(.L_x_628) ;  /* 0x0000059000007945 */ /* 0x000fe20003800000 */
[----:B------:R-:W-:-:S04]  /*c6e0*/  @P1 IMAD.HI.U32 R6, R4, c[0x0][0x4ec], RZ ;  /* 0x00013b0004061a27 */ /* 0x000fc800078e00ff */
[----:B------:R-:W-:Y:S01]  /*c6f0*/  IMAD R8, R231, c[0x0][0x3ec], R8 ;  /* 0x0000fb00e7087a24 */ /* 0x000fe200078e0208 */
[----:B------:R-:W-:Y:S01]  /*c700*/  @P1 SHF.R.U32.HI R0, RZ, c[0x0][0x4f0], R6 ;  /* 0x00013c00ff001a19 */ /* 0x000fe20000011606 */
[----:B------:R-:W-:-:S04]  /*c710*/  IMAD.WIDE.U32 R6, R230, c[0x0][0x498], R2 ;  /* 0x00012600e6067a25 */ /* 0x000fc800078e0002 */
[----:B------:R-:W-:Y:S01]  /*c720*/  IMAD.MOV R5, RZ, RZ, -R0 ;  /* 0x000000ffff057224 */ /* 0x000fe200078e0a00 */
[----:B---3--:R-:W-:Y:S01]  /*c730*/  SHF.R.S32.HI R14, RZ, 0x1f, R15 ;  /* 0x0000001fff0e7819 */ /* 0x008fe2000001140f */
[----:B------:R-:W-:Y:S02]  /*c740*/  IMAD R3, R230, c[0x0][0x49c], R9 ;  /* 0x00012700e6037a24 */ /* 0x000fe400078e0209 */
[----:B------:R-:W-:Y:S01]  /*c750*/  IMAD R2, R5, c[0x0][0x4e8], R4 ;  /* 0x00013a0005027a24 */ /* 0x000fe200078e0204 */
[----:B------:R-:W-:Y:S02]  /*c760*/  SHF.R.S32.HI R5, RZ, 0x1f, R0 ;  /* 0x0000001fff057819 */ /* 0x000fe40000011400 */
[----:B------:R-:W-:Y:S02]  /*c770*/  IADD3 R4, P0, R0, R6, RZ ;  /* 0x0000000600047210 */ /* 0x000fe40007f1e0ff */
[----:B------:R-:W-:Y:S02]  /*c780*/  SHF.R.S32.HI R0, RZ, 0x1f, R2 ;  /* 0x0000001fff007819 */ /* 0x000fe40000011402 */
[----:B------:R-:W-:Y:S01]  /*c790*/  IADD3.X R5, R5, R7, R3, P0, !PT ;  /* 0x0000000705057210 */ /* 0x000fe200007fe403 */
[----:B------:R-:W-:Y:S01]  /*c7a0*/  IMAD.WIDE.U32 R6, R231, c[0x0][0x3e8], RZ ;  /* 0x0000fa00e7067a25 */ /* 0x000fe200078e00ff */
[----:B------:R-:W-:-:S03]  /*c7b0*/  LEA.HI R14, R14, R15, RZ, 0x5 ;  /* 0x0000000f0e0e7211 */ /* 0x000fc600078f28ff */
[----:B------:R-:W-:Y:S01]  /*c7c0*/  IMAD R0, R0, c[0x0][0x488], RZ ;  /* 0x0001220000007a24 */ /* 0x000fe200078e02ff */
[----:B------:R-:W-:Y:S01]  /*c7d0*/  IADD3 R3, R7, R8, RZ ;  /* 0x0000000807037210 */ /* 0x000fe20007ffe0ff */
[----:B------:R-:W-:Y:S01]  /*c7e0*/  IMAD.WIDE.U32 R4, R2, c[0x0][0x488], R4 ;  /* 0x0001220002047a25 */ /* 0x000fe200078e0004 */
[----:B------:R-:W-:-:S03]  /*c7f0*/  LOP3.LUT R14, R14, 0xffffffe0, RZ, 0xc0, !PT ;  /* 0xffffffe00e0e7812 */ /* 0x000fc600078ec0ff */
[----:B------:R-:W-:Y:S01]  /*c800*/  IMAD R9, R2, c[0x0][0x48c], R0 ;  /* 0x0001230002097a24 */ /* 0x000fe200078e0200 */
[----:B------:R-:W-:Y:S01]  /*c810*/  LEA R8, P0, R4, c[0x0][0x450], 0x2 ;  /* 0x0001140004087a11 */ /* 0x000fe200078010ff */
[----:B------:R-:W-:Y:S01]  /*c820*/  @P1 IMAD.HI.U32 R2, R10, c[0x0][0x4ec], RZ ;  /* 0x00013b000a021a27 */ /* 0x000fe200078e00ff */
[----:B------:R-:W-:Y:S02]  /*c830*/  IADD3 R14, -R14, R15, RZ ;  /* 0x0000000f0e0e7210 */ /* 0x000fe40007ffe1ff */
[----:B------:R-:W-:Y:S01]  /*c840*/  SHF.R.S32.HI R15, RZ, 0x1f, R206 ;  /* 0x0000001fff0f7819 */ /* 0x000fe200000114ce */
[----:B------:R-:W-:Y:S02]  /*c850*/  IMAD.IADD R5, R5, 0x1, R9 ;  /* 0x0000000105057824 */ /* 0x000fe400078e0209 */
[----:B------:R-:W-:Y:S01]  /*c860*/  IMAD.MOV.U32 R0, RZ, RZ, R10 ;  /* 0x000000ffff007224 */ /* 0x000fe200078e000a */
[----:B------:R-:W-:Y:S02]  /*c870*/  @P1 SHF.R.U32.HI R0, RZ, c[0x0][0x4f0], R2 ;  /* 0x00013c00ff001a19 */ /* 0x000fe40000011602 */
[----:B------:R-:W-:Y:S01]  /*c880*/  MOV R2, R6 ;  /* 0x0000000600027202 */ /* 0x000fe20000000f00 */
[----:B------:R-:W-:Y:S01]  /*c890*/  IMAD R6, R11, c[0x0][0x3f0], RZ ;  /* 0x0000fc000b067a24 */ /* 0x000fe200078e02ff */
[----:B------:R-:W-:Y:S01]  /*c8a0*/  LEA.HI.X R5, R4, c[0x0][0x454], R5, 0x2, P0 ;  /* 0x0001150004057a11 */ /* 0x000fe200000f1405 */
[----:B------:R-:W-:Y:S01]  /*c8b0*/  IMAD.MOV R11, RZ, RZ, -R0 ;  /* 0x000000ffff0b7224 */ /* 0x000fe200078e0a00 */
[----:B------:R-:W-:Y:S01]  /*c8c0*/  SHFL.IDX PT, R4, R8, 0x1, 0x1c1f ;  /* 0x003c1f0008047f89 */ /* 0x000fe200000e0000 */
[----:B------:R-:W-:Y:S01]  /*c8d0*/  IMAD R9, R230, c[0x0][0x3f4], R6 ;  /* 0x0000fd00e6097a24 */ /* 0x000fe200078e0206 */
[----:B------:R-:W-:Y:S01]  /*c8e0*/  LOP3.LUT P0, RZ, R14, 0x3, RZ, 0xc0, !PT ;  /* 0x000000030eff7812 */ /* 0x000fe2000780c0ff */
[----:B------:R-:W-:Y:S01]  /*c8f0*/  IMAD.WIDE.U32 R2, R230, c[0x0][0x3f0], R2 ;  /* 0x0000fc00e6027a25 */ /* 0x000fe200078e0002 */
[----:B------:R3:W-:Y:S01]  /*c900*/  SHFL.IDX PT, R6, R8, RZ, 0x1c1f ;  /* 0x001c1fff08067589 */ /* 0x0007e200000e0000 */
[----:B------:R-:W-:-:S02]  /*c910*/  SHF.R.S32.HI R12, RZ, 0x1f, R0 ;  /* 0x0000001fff0c7819 */ /* 0x000fc40000011400 */
[----:B------:R-:W-:Y:S01]  /*c920*/  IMAD.IADD R3, R3, 0x1, R9 ;  /* 0x0000000103037824 */ /* 0x000fe200078e0209 */
[----:B------:R-:W4:Y:S01]  /*c930*/  SHFL.IDX PT, R7, R5, RZ, 0x1c1f ;  /* 0x001c1fff05077589 */ /* 0x000f2200000e0000 */
[----:B------:R-:W-:Y:S02]  /*c940*/  SHF.R.S32.HI R14, RZ, 0x1f, R207 ;  /* 0x0000001fff0e7819 */ /* 0x000fe400000114cf */
[----:B------:R-:W-:Y:S01]  /*c950*/  IMAD.WIDE.U32 R2, R0, c[0x0][0x3e0], R2 ;  /* 0x0000f80000027a25 */ /* 0x000fe200078e0002 */
[----:B------:R-:W5:Y:S03]  /*c960*/  SHFL.IDX PT, R5, R5, 0x1, 0x1c1f ;  /* 0x003c1f0005057f89 */ /* 0x000f6600000e0000 */
[----:B---3--:R-:W-:Y:S02]  /*c970*/  IMAD R8, R11, c[0x0][0x4e8], R10 ;  /* 0x00013a000b087a24 */ /* 0x008fe400078e020a */
[----:B------:R-:W-:Y:S01]  /*c980*/  IMAD R10, R12, c[0x0][0x3e0], RZ ;  /* 0x0000f8000c0a7a24 */ /* 0x000fe200078e02ff */
[----:B--2---:R-:W-:-:S02]  /*c990*/  IADD3 R9, R13, R228, RZ ;  /* 0x000000e40d097210 */ /* 0x004fc40007ffe0ff */
[----:B------:R-:W-:Y:S02]  /*c9a0*/  SHF.R.S32.HI R13, RZ, 0x1f, R208 ;  /* 0x0000001fff0d7819 */ /* 0x000fe400000114d0 */
[C---:B------:R-:W-:Y:S02]  /*c9b0*/  IADD3 R11, R9.reuse, 0x8, RZ ;  /* 0x00000008090b7810 */ /* 0x040fe40007ffe0ff */
[----:B------:R-:W-:Y:S01]  /*c9c0*/  ISETP.GE.OR P1, PT, R9, UR4, P0 ;  /* 0x0000000409007c0c */ /* 0x000fe20008726670 */
[----:B------:R-:W-:Y:S01]  /*c9d0*/  IMAD R9, R0, c[0x0][0x3e4], R10 ;  /* 0x0000f90000097a24 */ /* 0x000fe200078e020a */
[----:B------:R-:W-:Y:S01]  /*c9e0*/  ISETP.GE.OR P0, PT, R11, UR4, P0 ;  /* 0x000000040b007c0c */ /* 0x000fe20008706670 */
[----:B------:R-:W-:Y:S01]  /*c9f0*/  IMAD.IADD R11, R229, 0x1, R228 ;  /* 0x00000001e50b7824 */ /* 0x000fe200078e02e4 */
[----:B------:R-:W-:Y:S01]  /*ca00*/  SHF.R.S32.HI R0, RZ, 0x1f, R8 ;  /* 0x0000001fff007819 */ /* 0x000fe20000011408 */
[----:B------:R-:W-:-:S04]  /*ca10*/  IMAD.IADD R3, R3, 0x1, R9 ;  /* 0x0000000103037824 */ /* 0x000fc800078e0209 */
[----:B------:R-:W-:Y:S02]  /*ca20*/  IMAD R0, R0, c[0x0][0x3d8], RZ ;  /* 0x0000f60000007a24 */ /* 0x000fe400078e02ff */
[C---:B------:R-:W-:Y:S02]  /*ca30*/  IMAD.WIDE.U32 R2, R8.reuse, c[0x0][0x3d8], R2 ;  /* 0x0000f60008027a25 */ /* 0x040fe400078e0002 */
[----:B----4-:R2:W-:Y:S02]  /*ca40*/  @!P1 ST.E [R6.64], R136 ;  /* 0x0000008806009985 */ /* 0x0105e4000c101906 */
[----:B------:R-:W-:Y:S02]  /*ca50*/  IMAD R0, R8, c[0x0][0x3dc], R0 ;  /* 0x0000f70008007a24 */ /* 0x000fe400078e0200 */
[----:B-----5:R2:W-:Y:S01]  /*ca60*/  @!P0 ST.E [R4.64], R49 ;  /* 0x0000003104008985 */ /* 0x0205e2000c101906 */
[C---:B------:R-:W-:Y:S02]  /*ca70*/  LEA R12, P0, R2.reuse, c[0x0][0x380], 0x1 ;  /* 0x0000e000020c7a11 */ /* 0x040fe400078008ff */
[----:B------:R-:W-:Y:S01]  /*ca80*/  IADD3 R0, R3, R0, RZ ;  /* 0x0000000003007210 */ /* 0x000fe20007ffe0ff */
[----:B------:R2:W3:Y:S03]  /*ca90*/  LDS.128 R36, [R203+0x1080] ;  /* 0x00108000cb247984 */ /* 0x0004e60000000c00 */
[----:B------:R-:W-:Y:S01]  /*caa0*/  LEA.HI.X R10, R2, c[0x0][0x384], R0, 0x1, P0 ;  /* 0x0000e100020a7a11 */ /* 0x000fe200000f0c00 */
[----:B------:R2:W4:Y:S01]  /*cab0*/  LDS.128 R48, [R203+0x2080] ;  /* 0x00208000cb307984 */ /* 0x0005220000000c00 */
[----:B------:R-:W-:-:S03]  /*cac0*/  ISETP.GE.AND P0, PT, R11, UR4, PT ;  /* 0x000000040b007c0c */ /* 0x000fc6000bf06270 */
[----:B------:R2:W1:Y:S04]  /*cad0*/  LDS.128 R56, [R203+0x3080] ;  /* 0x00308000cb387984 */ /* 0x0004680000000c00 */
        /* <DEDUP_REMOVED lines=9> */
[----:B---3--:R-:W3:Y:S01]  /*cb70*/  LDS.128 R24, [R203+0x80] ;  /* 0x00008000cb187984 */ /* 0x008ee20000000c00 */
[----:B------:R-:W-:-:S02]  /*cb80*/  ISETP.GE.AND P5, PT, R206, c[0x0][0x3c8], PT ;  /* 0x0000f200ce007a0c */ /* 0x000fc40003fa6270 */
[----:B------:R-:W-:Y:S01]  /*cb90*/  ISETP.GE.AND P4, PT, R207, c[0x0][0x3c8], PT ;  /* 0x0000f200cf007a0c */ /* 0x000fe20003f86270 */
[----:B------:R-:W5:Y:S01]  /*cba0*/  LDS.128 R20, [R203+0x4080] ;  /* 0x00408000cb147984 */ /* 0x000f620000000c00 */
[----:B------:R-:W-:-:S03]  /*cbb0*/  ISETP.GE.AND P3, PT, R208, c[0x0][0x3c8], PT ;  /* 0x0000f200d0007a0c */ /* 0x000fc60003f66270 */
[----:B------:R-:W2:Y:S06]  /*cbc0*/  LDS.128 R16, [R203+0x8080] ;  /* 0x00808000cb107984 */ /* 0x000eac0000000c00 */
[-C--:B-1----:R-:W-:Y:S02]  /*cbd0*/  @!P5 LEA R8, P2, R206, R0.reuse, 0x1 ;  /* 0x00000000ce08d211 */ /* 0x082fe400078408ff */
[-C--:B--2---:R-:W-:Y:S02]  /*cbe0*/  @!P4 LEA R6, P1, R207, R0.reuse, 0x1 ;  /* 0x00000000cf06c211 */ /* 0x084fe400078208ff */
[----:B------:R-:W-:-:S02]  /*cbf0*/  @!P3 LEA R4, P0, R208, R0, 0x1 ;  /* 0x00000000d004b211 */ /* 0x000fc400078008ff */
[-C--:B------:R-:W-:Y:S02]  /*cc00*/  @!P5 LEA.HI.X R9, R206, R2.reuse, R15, 0x1, P2 ;  /* 0x00000002ce09d211 */ /* 0x080fe400010f0c0f */
[-C--:B------:R-:W-:Y:S02]  /*cc10*/  @!P4 LEA.HI.X R7, R207, R2.reuse, R14, 0x1, P1 ;  /* 0x00000002cf07c211 */ /* 0x080fe400008f0c0e */
[----:B------:R-:W-:Y:S01]  /*cc20*/  @!P3 LEA.HI.X R5, R208, R2, R13, 0x1, P0 ;  /* 0x00000002d005b211 */ /* 0x000fe200000f0c0d */
[----:B---3--:R1:W-:Y:S04]  /*cc30*/  @!P5 ST.E.128 [R8.64], R24 ;  /* 0x000000180800d985 */ /* 0x0083e8000c101d06 */
[----:B-----5:R1:W-:Y:S04]  /*cc40*/  @!P4 ST.E.128 [R6.64], R20 ;  /* 0x000000140600c985 */ /* 0x0203e8000c101d06 */
[----:B------:R1:W-:Y:S02]  /*cc50*/  @!P3 ST.E.128 [R4.64], R16 ;  /* 0x000000100400b985 */ /* 0x0003e4000c101d06 */
.L_x_629:
[----:B---3--:R-:W-:Y:S05]  /*cc60*/  BSYNC B0 ;  /* 0x0000000000007941 */ /* 0x008fea0003800000 */
.L_x_628:
[----:B------:R-:W-:Y:S01]  /*cc70*/  IADD3 R3, R11, 0x20, RZ ;  /* 0x000000200b037810 */ /* 0x000fe20007ffe0ff */
[----:B-1----:R1:W3:Y:S01]  /*cc80*/  SHFL.IDX PT, R2, R10, 0x1, 0x181f ;  /* 0x00381f000a027f89 */ /* 0x0022e200000e0000 */
[----:B------:R-:W-:Y:S02]  /*cc90*/  BSSY B0, `(.L_x_630) ;  /* 0x0000010000007945 */ /* 0x000fe40003800000 */
[----:B------:R-:W-:Y:S01]  /*cca0*/  ISETP.GE.AND P0, PT, R3, UR4, PT ;  /* 0x0000000403007c0c */ /* 0x000fe2000bf06270 */
[----:B------:R1:W2:-:S12]  /*ccb0*/  SHFL.IDX PT, R0, R12, 0x1, 0x181f ;  /* 0x00381f000c007f89 */ /* 0x00029800000e0000 */
[----:B------:R-:W-:Y:S05]  /*ccc0*/  @P0 BRA `(.L_x_631) ;  /* 0x000000c000000947 */ /* 0x000fea0003800000 */
[----:B------:R-:W-:Y:S02]  /*ccd0*/  ISETP.GE.AND P2, PT, R206, c[0x0][0x3c8], PT ;  /* 0x0000f200ce007a0c */ /* 0x000fe40003f46270 */
[----:B------:R-:W-:Y:S02]  /*cce0*/  ISETP.GE.AND P1, PT, R207, c[0x0][0x3c8], PT ;  /* 0x0000f200cf007a0c */ /* 0x000fe40003f26270 */
[----:B------:R-:W-:-:S09]  /*ccf0*/  ISETP.GE.AND P0, PT, R208, c[0x0][0x3c8], PT ;  /* 0x0000f200d0007a0c */ /* 0x000fd20003f06270 */
[-C--:B--2---:R-:W-:Y:S02]  /*cd00*/  @!P2 LEA R8, P5, R206, R0.reuse, 0x1 ;  /* 0x00000000ce08a211 */ /* 0x084fe400078a08ff */
[CC--:B------:R-:W-:Y:S02]  /*cd10*/  @!P1 LEA R6, P4, R207.reuse, R0.reuse, 0x1 ;  /* 0x00000000cf069211 */ /* 0x0c0fe400078808ff */
[----:B------:R-:W-:Y:S02]  /*cd20*/  @!P0 LEA R4, P3, R208, R0, 0x1 ;  /* 0x00000000d0048211 */ /* 0x000fe400078608ff */
[-C--:B---3--:R-:W-:Y:S02]  /*cd30*/  @!P2 LEA.HI.X R9, R206, R2.reuse, R15, 0x1, P5 ;  /* 0x00000002ce09a211 */ /* 0x088fe400028f0c0f */
[-C--:B------:R-:W-:Y:S02]  /*cd40*/  @!P1 LEA.HI.X R7, R207, R2.reuse, R14, 0x1, P4 ;  /* 0x00000002cf079211 */ /* 0x080fe400020f0c0e */
[----:B------:R-:W-:Y:S01]  /*cd50*/  @!P0 LEA.HI.X R5, R208, R2, R13, 0x1, P3 ;  /* 0x00000002d0058211 */ /* 0x000fe200018f0c0d */
[----:B------:R2:W-:Y:S04]  /*cd60*/  @!P2 ST.E.128 [R8.64], R36 ;  /* 0x000000240800a985 */ /* 0x0005e8000c101d06 */
[----:B------:R2:W-:Y:S04]  /*cd70*/  @!P1 ST.E.128 [R6.64], R32 ;  /* 0x0000002006009985 */ /* 0x0005e8000c101d06 */
[----:B------:R2:W-:Y:S02]  /*cd80*/  @!P0 ST.E.128 [R4.64], R28 ;  /* 0x0000001c04008985 */ /* 0x0005e4000c101d06 */
.L_x_631:
[----:B------:R-:W-:Y:S05]  /*cd90*/  BSYNC B0 ;  /* 0x0000000000007941 */ /* 0x000fea0003800000 */
.L_x_630:
[----:B------:R-:W-:Y:S01]  /*cda0*/  IADD3 R3, R11, 0x40, RZ ;  /* 0x000000400b037810 */ /* 0x000fe20007ffe0ff */
[----:B---3--:R3:W1:Y:S01]  /*cdb0*/  SHFL.IDX PT, R2, R10, 0x2, 0x181f ;  /* 0x00581f000a027f89 */ /* 0x00866200000e0000 */
[----:B------:R-:W-:Y:S02]  /*cdc0*/  BSSY B0, `(.L_x_632) ;  /* 0x0000010000007945 */ /* 0x000fe40003800000 */
[----:B------:R-:W-:Y:S01]  /*cdd0*/  ISETP.GE.AND P0, PT, R3, UR4, PT ;  /* 0x0000000403007c0c */ /* 0x000fe2000bf06270 */
[----:B--2---:R3:W2:-:S12]  /*cde0*/  SHFL.IDX PT, R0, R12, 0x2, 0x181f ;  /* 0x00581f000c007f89 */ /* 0x00469800000e0000 */
[----:B------:R-:W-:Y:S05]  /*cdf0*/  @P0 BRA `(.L_x_633) ;  /* 0x000000c000000947 */ /* 0x000fea0003800000 */
[----:B------:R-:W-:Y:S02]  /*ce00*/  ISETP.GE.AND P2, PT, R206, c[0x0][0x3c8], PT ;  /* 0x0000f200ce007a0c */ /* 0x000fe40003f46270 */
[----:B------:R-:W-:Y:S02]  /*ce10*/  ISETP.GE.AND P1, PT, R207, c[0x0][0x3c8], PT ;  /* 0x0000f200cf007a0c */ /* 0x000fe40003f26270 */
[----:B------:R-:W-:-:S09]  /*ce20*/  ISETP.GE.AND P0, PT, R208, c[0x0][0x3c8], PT ;  /* 0x0000f200d0007a0c */ /* 0x000fd20003f06270 */
[-C--:B--2---:R-:W-:Y:S02]  /*ce30*/  @!P2 LEA R8, P5, R206, R0.reuse, 0x1 ;  /* 0x00000000ce08a211 */ /* 0x084fe400078a08ff */
[CC--:B------:R-:W-:Y:S02]  /*ce40*/  @!P1 LEA R6, P4, R207.reuse, R0.reuse, 0x1 ;  /* 0x00000000cf069211 */ /* 0x0c0fe400078808ff */
[----:B------:R-:W-:Y:S02]  /*ce50*/  @!P0 LEA R4, P3, R208, R0, 0x1 ;  /* 0x00000000d0048211 */ /* 0x000fe400078608ff */
[-C--:B-1----:R-:W-:Y:S02]  /*ce60*/  @!P2 LEA.HI.X R9, R206, R2.reuse, R15, 0x1, P5 ;  /* 0x00000002ce09a211 */ /* 0x082fe400028f0c0f */
[-C--:B------:R-:W-:Y:S02]  /*ce70*/  @!P1 LEA.HI.X R7, R207, R2.reuse, R14, 0x1, P4 ;  /* 0x00000002cf079211 */ /* 0x080fe400020f0c0e */
[----:B------:R-:W-:Y:S01]  /*ce80*/  @!P0 LEA.HI.X R5, R208, R2, R13, 0x1, P3 ;  /* 0x00000002d0058211 */ /* 0x000fe200018f0c0d */
[----:B----4-:R1:W-:Y:S04]  /*ce90*/  @!P2 ST.E.128 [R8.64], R48 ;  /* 0x000000300800a985 */ /* 0x0103e8000c101d06 */
[----:B------:R1:W-:Y:S04]  /*cea0*/  @!P1 ST.E.128 [R6.64], R44 ;  /* 0x0000002c06009985 */ /* 0x0003e8000c101d06 */
[----:B------:R1:W-:Y:S02]  /*ceb0*/  @!P0 ST.E.128 [R4.64], R40 ;  /* 0x0000002804008985 */ /* 0x0003e4000c101d06 */
.L_x_633:
[----:B------:R-:W-:Y:S05]  /*cec0*/  BSYNC B0 ;  /* 0x0000000000007941 */ /* 0x000fea0003800000 */
.L_x_632:
[----:B------:R-:W-:Y:S01]  /*ced0*/  IADD3 R3, R11, 0x60, RZ ;  /* 0x000000600b037810 */ /* 0x000fe20007ffe0ff */
[----:B-1----:R1:W3:Y:S03]  /*cee0*/  SHFL.IDX PT, R2, R10, 0x3, 0x181f ;  /* 0x00781f000a027f89 */ /* 0x0022e600000e0000 */
[----:B------:R-:W-:Y:S01]  /*cef0*/  ISETP.GE.AND P0, PT, R3, UR4, PT ;  /* 0x0000000403007c0c */ /* 0x000fe2000bf06270 */
[----:B--2---:R1:W2:-:S12]  /*cf00*/  SHFL.IDX PT, R0, R12, 0x3, 0x181f ;  /* 0x00781f000c007f89 */ /* 0x00429800000e0000 */
[----:B------:R-:W-:Y:S05]  /*cf10*/  @P0 BRA `(.L_x_634) ;  /* 0x00000ad000000947 */ /* 0x000fea0003800000 */
[----:B------:R-:W-:Y:S02]  /*cf20*/  ISETP.GE.AND P1, PT, R206, c[0x0][0x3c8], PT ;  /* 0x0000f200ce007a0c */ /* 0x000fe40003f26270 */
[----:B------:R-:W-:-:S11]  /*cf30*/  ISETP.GE.AND P0, PT, R207, c[0x0][0x3c8], PT ;  /* 0x0000f200cf007a0c */ /* 0x000fd60003f06270 */
[CC--:B--2---:R-:W-:Y:S02]  /*cf40*/  @!P1 LEA R6, P3, R206.reuse, R0.reuse, 0x1 ;  /* 0x00000000ce069211 */ /* 0x0c4fe400078608ff */
[C---:B------:R-:W-:Y:S02]  /*cf50*/  @!P0 LEA R4, P2, R207.reuse, R0, 0x1 ;  /* 0x00000000cf048211 */ /* 0x040fe400078408ff */
[-C--:B---3--:R-:W-:Y:S02]  /*cf60*/  @!P1 LEA.HI.X R7, R206, R2.reuse, R15, 0x1, P3 ;  /* 0x00000002ce079211 */ /* 0x088fe400018f0c0f */
[----:B------:R-:W-:-:S03]  /*cf70*/  @!P0 LEA.HI.X R5, R207, R2, R14, 0x1, P2 ;  /* 0x00000002cf058211 */ /* 0x000fc600010f0c0e */
[----:B------:R2:W-:Y:S04]  /*cf80*/  @!P1 ST.E.128 [R6.64], R56 ;  /* 0x0000003806009985 */ /* 0x0005e8000c101d06 */
[----:B------:R2:W-:Y:S01]  /*cf90*/  @!P0 ST.E.128 [R4.64], R52 ;  /* 0x0000003404008985 */ /* 0x0005e2000c101d06 */
[----:B------:R-:W-:-:S13]  /*cfa0*/  ISETP.GE.AND P0, PT, R208, c[0x0][0x3c8], PT ;  /* 0x0000f200d0007a0c */ /* 0x000fda0003f06270 */
[----:B------:R-:W-:Y:S05]  /*cfb0*/  @P0 BRA `(.L_x_634) ;  /* 0x00000a3000000947 */ /* 0x000fea0003800000 */
[----:B--2---:R-:W-:-:S04]  /*cfc0*/  LEA R4, P0, R208, R0, 0x1 ;  /* 0x00000000d0047211 */ /* 0x004fc800078008ff */
[----:B------:R-:W-:-:S05]  /*cfd0*/  LEA.HI.X R5, R208, R2, R13, 0x1, P0 ;  /* 0x00000002d0057211 */ /* 0x000fca00000f0c0d */
[----:B------:R2:W-:Y:S01]  /*cfe0*/  ST.E.128 [R4.64], R60 ;  /* 0x0000003c04007985 */ /* 0x0005e2000c101d06 */
[----:B------:R-:W-:Y:S05]  /*cff0*/  BRA `(.L_x_634) ;  /* 0x000009f000007947 */ /* 0x000fea0003800000 */
.L_x_626:
[----:B------:R-:W2:Y:S01]  /*d000*/  S2R R3, SR_TID.X ;  /* 0x0000000000037919 */ /* 0x000ea20000002100 */
[----:B------:R-:W-:Y:S01]  /*d010*/  BSSY B0, `(.L_x_635) ;  /* 0x0000023000007945 */ /* 0x000fe20003800000 */
[----:B------:R-:W-:Y:S02]  /*d020*/  SHF.R.S32.HI R9, RZ, 0x1f, R231 ;  /* 0x0000001fff097819 */ /* 0x000fe400000114e7 */
[----:B------:R-:W-:Y:S02]  /*d030*/  SHF.R.S32.HI R10, RZ, 0x1f, R230 ;  /* 0x0000001fff0a7819 */ /* 0x000fe400000114e6 */
[----:B--2---:R-:W-:-:S13]  /*d040*/  ISETP.GE.AND P0, PT, R3, 0x80, PT ;  /* 0x000000800300780c */ /* 0x004fda0003f06270 */
[----:B------:R-:W-:Y:S05]  /*d050*/  @P0 BRA `(.L_x_636) ;  /* 0x000001e000000947 */ /* 0x000fea0003800000 */
[----:B------:R-:W-:Y:S02]  /*d060*/  MOV R2, c[0x0][0x4e8] ;  /* 0x00013a0000027a02 */ /* 0x000fe40000000f00 */
[----:B------:R-:W-:-:S03]  /*d070*/  IADD3 R6, R228, R3, RZ ;  /* 0x00000003e4067210 */ /* 0x000fc60007ffe0ff */
[----:B------:R-:W-:-:S05]  /*d080*/  IMAD R0, R2, c[0x0][0x388], RZ ;  /* 0x0000e20002007a24 */ /* 0x000fca00078e02ff */
[----:B------:R-:W-:-:S13]  /*d090*/  ISETP.GE.AND P0, PT, R6, R0, PT ;  /* 0x000000000600720c */ /* 0x000fda0003f06270 */
[----:B------:R-:W-:Y:S05]  /*d0a0*/  @P0 BRA `(.L_x_636) ;  /* 0x0000019000000947 */ /* 0x000fea0003800000 */
[----:B------:R-:W-:Y:S01]  /*d0b0*/  ISETP.NE.AND P0, PT, R2, 0x1, PT ;  /* 0x000000010200780c */ /* 0x000fe20003f05270 */
[----:B------:R-:W-:Y:S01]  /*d0c0*/  IMAD R4, R9, c[0x0][0x490], RZ ;  /* 0x0001240009047a24 */ /* 0x000fe200078e02ff */
[----:B------:R-:W-:Y:S01]  /*d0d0*/  MOV R0, R6 ;  /* 0x0000000600007202 */ /* 0x000fe20000000f00 */
[----:B------:R-:W-:-:S04]  /*d0e0*/  IMAD.WIDE.U32 R2, R231, c[0x0][0x490], RZ ;  /* 0x00012400e7027a25 */ /* 0x000fc800078e00ff */
[----:B------:R-:W-:Y:S02]  /*d0f0*/  IMAD R4, R231, c[0x0][0x494], R4 ;  /* 0x00012500e7047a24 */ /* 0x000fe400078e0204 */
[----:B------:R-:W-:-:S03]  /*d100*/  IMAD R8, R10, c[0x0][0x498], RZ ;  /* 0x000126000a087a24 */ /* 0x000fc600078e02ff */
[----:B------:R-:W-:Y:S01]  /*d110*/  IADD3 R3, R3, R4, RZ ;  /* 0x0000000403037210 */ /* 0x000fe20007ffe0ff */
[----:B------:R-:W-:-:S05]  /*d120*/  @P0 IMAD.HI.U32 R5, R6, c[0x0][0x4ec], RZ ;  /* 0x00013b0006050a27 */ /* 0x000fca00078e00ff */
[----:B------:R-:W-:Y:S01]  /*d130*/  @P0 SHF.R.U32.HI R0, RZ, c[0x0][0x4f0], R5 ;  /* 0x00013c00ff000a19 */ /* 0x000fe20000011605 */
[----:B------:R-:W-:-:S03]  /*d140*/  IMAD.WIDE.U32 R4, R230, c[0x0][0x498], R2 ;  /* 0x00012600e6047a25 */ /* 0x000fc600078e0002 */
[----:B------:R-:W-:Y:S01]  /*d150*/  IADD3 R7, -R0, RZ, RZ ;  /* 0x000000ff00077210 */ /* 0x000fe20007ffe1ff */
[----:B------:R-:W-:Y:S01]  /*d160*/  IMAD R3, R230, c[0x0][0x49c], R8 ;  /* 0x00012700e6037a24 */ /* 0x000fe200078e0208 */
[----:B------:R-:W-:-:S03]  /*d170*/  IADD3 R4, P0, R0, R4, RZ ;  /* 0x0000000400047210 */ /* 0x000fc60007f1e0ff */
[----:B------:R-:W-:Y:S01]  /*d180*/  IMAD R2, R7, c[0x0][0x4e8], R6 ;  /* 0x00013a0007027a24 */ /* 0x000fe200078e0206 */
[----:B------:R-:W-:-:S04]  /*d190*/  SHF.R.S32.HI R6, RZ, 0x1f, R0 ;  /* 0x0000001fff067819 */ /* 0x000fc80000011400 */
[----:B------:R-:W-:Y:S02]  /*d1a0*/  SHF.R.S32.HI R0, RZ, 0x1f, R2 ;  /* 0x0000001fff007819 */ /* 0x000fe40000011402 */
[----:B------:R-:W-:-:S03]  /*d1b0*/  IADD3.X R5, R6, R5, R3, P0, !PT ;  /* 0x0000000506057210 */ /* 0x000fc600007fe403 */
[----:B------:R-:W-:-:S04]  /*d1c0*/  IMAD R0, R0, c[0x0][0x488], RZ ;  /* 0x0001220000007a24 */ /* 0x000fc800078e02ff */
[C---:B------:R-:W-:Y:S02]  /*d1d0*/  IMAD R0, R2.reuse, c[0x0][0x48c], R0 ;  /* 0x0001230002007a24 */ /* 0x040fe400078e0200 */
[----:B------:R-:W-:-:S05]  /*d1e0*/  IMAD.WIDE.U32 R2, R2, c[0x0][0x488], R4 ;  /* 0x0001220002027a25 */ /* 0x000fca00078e0004 */
[----:B------:R-:W-:Y:S02]  /*d1f0*/  IADD3 R0, R3, R0, RZ ;  /* 0x0000000003007210 */ /* 0x000fe40007ffe0ff */
[----:B------:R-:W-:-:S04]  /*d200*/  LEA R4, P0, R2, c[0x0][0x450], 0x2 ;  /* 0x0001140002047a11 */ /* 0x000fc800078010ff */
[----:B------:R-:W-:Y:S02]  /*d210*/  LEA.HI.X R5, R2, c[0x0][0x454], R0, 0x2, P0 ;  /* 0x0001150002057a11 */ /* 0x000fe400000f1400 */
[----:B------:R-:W-:-:S05]  /*d220*/  MOV R0, 0xff800000 ;  /* 0xff80000000007802 */ /* 0x000fca0000000f00 */
[----:B------:R2:W-:Y:S02]  /*d230*/  STG.E [R4.64], R0 ;  /* 0x0000000004007986 */ /* 0x0005e4000c101906 */
.L_x_636:
[----:B------:R-:W-:Y:S05]  /*d240*/  BSYNC B0 ;  /* 0x0000000000007941 */ /* 0x000fea0003800000 */
.L_x_635:
[----:B--2---:R-:W-:Y:S01]  /*d250*/  MOV R0, c[0x0][0x4e8] ;  /* 0x00013a0000007a02 */ /* 0x004fe20000000f00 */
[----:B------:R-:W-:Y:S01]  /*d260*/  IMAD.WIDE.U32 R2, R231, c[0x0][0x3e8], RZ ;  /* 0x0000fa00e7027a25 */ /* 0x000fe200078e00ff */
[----:B------:R-:W-:Y:S02]  /*d270*/  IADD3 R4, R216, R228, RZ ;  /* 0x000000e4d8047210 */ /* 0x000fe40007ffe0ff */
[----:B------:R-:W-:Y:S01]  /*d280*/  ISETP.NE.AND P0, PT, R0, 0x1, PT ;  /* 0x000000010000780c */ /* 0x000fe20003f05270 */
[----:B------:R-:W-:Y:S02]  /*d290*/  IMAD R0, R9, c[0x0][0x3e8], RZ ;  /* 0x0000fa0009007a24 */ /* 0x000fe400078e02ff */
[----:B------:R-:W-:Y:S02]  /*d2a0*/  IMAD R6, R10, c[0x0][0x3f0], RZ ;  /* 0x0000fc000a067a24 */ /* 0x000fe400078e02ff */
[----:B------:R-:W-:Y:S01]  /*d2b0*/  IMAD R5, R231, c[0x0][0x3ec], R0 ;  /* 0x0000fb00e7057a24 */ /* 0x000fe200078e0200 */
[----:B------:R-:W-:Y:S01]  /*d2c0*/  MOV R0, R4 ;  /* 0x0000000400007202 */ /* 0x000fe20000000f00 */
[----:B------:R-:W-:-:S03]  /*d2d0*/  IMAD R8, R230, c[0x0][0x3f4], R6 ;  /* 0x0000fd00e6087a24 */ /* 0x000fc600078e0206 */
[----:B------:R-:W-:-:S03]  /*d2e0*/  IADD3 R3, R3, R5, RZ ;  /* 0x0000000503037210 */ /* 0x000fc60007ffe0ff */
[----:B------:R-:W-:-:S04]  /*d2f0*/  @P0 IMAD.HI.U32 R7, R4, c[0x0][0x4ec], RZ ;  /* 0x00013b0004070a27 */ /* 0x000fc800078e00ff */
[----:B------:R-:W-:Y:S01]  /*d300*/  IMAD.WIDE.U32 R2, R230, c[0x0][0x3f0], R2 ;  /* 0x0000fc00e6027a25 */ /* 0x000fe200078e0002 */
[----:B------:R-:W-:-:S04]  /*d310*/  @P0 SHF.R.U32.HI R0, RZ, c[0x0][0x4f0], R7 ;  /* 0x00013c00ff000a19 */ /* 0x000fc80000011607 */
[----:B------:R-:W-:Y:S02]  /*d320*/  SHF.R.S32.HI R6, RZ, 0x1f, R0 ;  /* 0x0000001fff067819 */ /* 0x000fe40000011400 */
[----:B------:R-:W-:Y:S02]  /*d330*/  IADD3 R5, -R0, RZ, RZ ;  /* 0x000000ff00057210 */ /* 0x000fe40007ffe1ff */
[----:B------:R-:W-:Y:S01]  /*d340*/  IADD3 R3, R3, R8, RZ ;  /* 0x0000000803037210 */ /* 0x000fe20007ffe0ff */
[----:B------:R-:W-:Y:S02]  /*d350*/  IMAD R6, R6, c[0x0][0x3e0], RZ ;  /* 0x0000f80006067a24 */ /* 0x000fe400078e02ff */
[----:B------:R-:W-:Y:S02]  /*d360*/  IMAD R4, R5, c[0x0][0x4e8], R4 ;  /* 0x00013a0005047a24 */ /* 0x000fe400078e0204 */
[C---:B------:R-:W-:Y:S02]  /*d370*/  IMAD R5, R0.reuse, c[0x0][0x3e4], R6 ;  /* 0x0000f90000057a24 */ /* 0x040fe400078e0206 */
[----:B------:R-:W-:Y:S01]  /*d380*/  IMAD.WIDE.U32 R2, R0, c[0x0][0x3e0], R2 ;  /* 0x0000f80000027a25 */ /* 0x000fe200078e0002 */
[----:B------:R-:W-:-:S04]  /*d390*/  SHF.R.S32.HI R0, RZ, 0x1f, R4 ;  /* 0x0000001fff007819 */ /* 0x000fc80000011404 */
[----:B------:R-:W-:Y:S01]  /*d3a0*/  IADD3 R3, R3, R5, RZ ;  /* 0x0000000503037210 */ /* 0x000fe20007ffe0ff */
[----:B------:R-:W-:-:S04]  /*d3b0*/  IMAD R0, R0, c[0x0][0x3d8], RZ ;  /* 0x0000f60000007a24 */ /* 0x000fc800078e02ff */
[----:B------:R-:W-:-:S04]  /*d3c0*/  IMAD.WIDE.U32 R2, R4, c[0x0][0x3d8], R2 ;  /* 0x0000f60004027a25 */ /* 0x000fc800078e0002 */
[----:B------:R-:W-:Y:S01]  /*d3d0*/  IMAD R4, R4, c[0x0][0x3dc], R0 ;  /* 0x0000f70004047a24 */ /* 0x000fe200078e0200 */
[----:B------:R-:W-:-:S04]  /*d3e0*/  LEA R11, P0, R2, c[0x0][0x380], 0x1 ;  /* 0x0000e000020b7a11 */ /* 0x000fc800078008ff */
[----:B------:R-:W-:-:S04]  /*d3f0*/  IADD3 R4, R3, R4, RZ ;  /* 0x0000000403047210 */ /* 0x000fc80007ffe0ff */
[----:B------:R-:W-:Y:S01]  /*d400*/  LEA.HI.X R9, R2, c[0x0][0x384], R4, 0x1, P0 ;  /* 0x0000e10002097a11 */ /* 0x000fe200000f0c04 */
[----:B------:R-:W-:Y:S05]  /*d410*/  BRA.DIV ~URZ, `(.L_x_637) ;  /* 0x000023d27f007947 */ /* 0x000fea000b800000 */
[----:B------:R2:W3:Y:S02]  /*d420*/  SHFL.IDX PT, R8, R9, RZ, 0x181f ;  /* 0x00181fff09087589 */ /* 0x0004e400000e0000 */
.L_x_675:
[----:B------:R-:W-:Y:S05]  /*d430*/  BRA.DIV ~URZ, `(.L_x_638) ;  /* 0x000024227f007947 */ /* 0x000fea000b800000 */
[----:B------:R4:W1:Y:S02]  /*d440*/  SHFL.IDX PT, R0, R11, RZ, 0x181f ;  /* 0x00181fff0b007589 */ /* 0x00086400000e0000 */
.L_x_676:
[----:B------:R-:W-:Y:S01]  /*d450*/  MOV R12, c[0x0][0x4e8] ;  /* 0x00013a00000c7a02 */ /* 0x000fe20000000f00 */
[----:B------:R-:W-:Y:S01]  /*d460*/  BSSY B0, `(.L_x_639) ;  /* 0x0000014000007945 */ /* 0x000fe20003800000 */
[----:B------:R-:W-:-:S03]  /*d470*/  IADD3 R10, R229, R228, RZ ;  /* 0x000000e4e50a7210 */ /* 0x000fc60007ffe0ff */
[----:B------:R-:W-:-:S05]  /*d480*/  IMAD R12, R12, c[0x0][0x388], RZ ;  /* 0x0000e2000c0c7a24 */ /* 0x000fca00078e02ff */
[----:B------:R-:W-:-:S13]  /*d490*/  ISETP.GE.AND P0, PT, R10, R12, PT ;  /* 0x0000000c0a00720c */ /* 0x000fda0003f06270 */
[----:B------:R-:W-:Y:S05]  /*d4a0*/  @P0 BRA `(.L_x_640) ;  /* 0x000000f000000947 */ /* 0x000fea0003800000 */
[----:B------:R-:W-:Y:S02]  /*d4b0*/  ISETP.GE.AND P2, PT, R206, c[0x0][0x3c8], PT ;  /* 0x0000f200ce007a0c */ /* 0x000fe40003f46270 */
[----:B------:R-:W-:Y:S02]  /*d4c0*/  ISETP.GE.AND P1, PT, R207, c[0x0][0x3c8], PT ;  /* 0x0000f200cf007a0c */ /* 0x000fe40003f26270 */
[----:B------:R-:W-:Y:S02]  /*d4d0*/  ISETP.GE.AND P0, PT, R208, c[0x0][0x3c8], PT ;  /* 0x0000f200d0007a0c */ /* 0x000fe40003f06270 */
[----:B------:R-:W-:Y:S02]  /*d4e0*/  SHF.R.S32.HI R15, RZ, 0x1f, R206 ;  /* 0x0000001fff0f7819 */ /* 0x000fe400000114ce */
[----:B------:R-:W-:Y:S02]  /*d4f0*/  SHF.R.S32.HI R14, RZ, 0x1f, R207 ;  /* 0x0000001fff0e7819 */ /* 0x000fe400000114cf */
[----:B------:R-:W-:-:S03]  /*d500*/  SHF.R.S32.HI R13, RZ, 0x1f, R208 ;  /* 0x0000001fff0d7819 */ /* 0x000fc600000114d0 */
[-C--:B-1----:R-:W-:Y:S02]  /*d510*/  @!P2 LEA R6, P5, R206, R0.reuse, 0x1 ;  /* 0x00000000ce06a211 */ /* 0x082fe400078a08ff */
[CC--:B------:R-:W-:Y:S02]  /*d520*/  @!P1 LEA R4, P4, R207.reuse, R0.reuse, 0x1 ;  /* 0x00000000cf049211 */ /* 0x0c0fe400078808ff */
[----:B------:R-:W-:Y:S02]  /*d530*/  @!P0 LEA R2, P3, R208, R0, 0x1 ;  /* 0x00000000d0028211 */ /* 0x000fe400078608ff */
[-C--:B---3--:R-:W-:Y:S02]  /*d540*/  @!P2 LEA.HI.X R7, R206, R8.reuse, R15, 0x1, P5 ;  /* 0x00000008ce07a211 */ /* 0x088fe400028f0c0f */
[-C--:B------:R-:W-:Y:S02]  /*d550*/  @!P1 LEA.HI.X R5, R207, R8.reuse, R14, 0x1, P4 ;  /* 0x00000008cf059211 */ /* 0x080fe400020f0c0e */
[----:B------:R-:W-:Y:S01]  /*d560*/  @!P0 LEA.HI.X R3, R208, R8, R13, 0x1, P3 ;  /* 0x00000008d0038211 */ /* 0x000fe200018f0c0d */
[----:B------:R1:W-:Y:S04]  /*d570*/  @!P2 ST.E.128 [R6.64], RZ ;  /* 0x000000ff0600a985 */ /* 0x0003e8000c101d06 */
[----:B------:R1:W-:Y:S04]  /*d580*/  @!P1 ST.E.128 [R4.64], RZ ;  /* 0x000000ff04009985 */ /* 0x0003e8000c101d06 */
[----:B------:R1:W-:Y:S02]  /*d590*/  @!P0 ST.E.128 [R2.64], RZ ;  /* 0x000000ff02008985 */ /* 0x0003e4000c101d06 */
.L_x_640:
[----:B------:R-:W-:Y:S05]  /*d5a0*/  BSYNC B0 ;  /* 0x0000000000007941 */ /* 0x000fea0003800000 */
.L_x_639:
[----:B------:R-:W-:Y:S05]  /*d5b0*/  BRA.DIV ~URZ, `(.L_x_641) ;  /* 0x000023127f007947 */ /* 0x000fea000b800000 */
[----:B---3--:R3:W2:Y:S04]  /*d5c0*/  SHFL.IDX PT, R8, R9, 0x1, 0x181f ;  /* 0x00381f0009087f89 */ /* 0x0086a800000e0000 */
[----:B-1----:R3:W1:Y:S02]  /*d5d0*/  SHFL.IDX PT, R0, R11, 0x1, 0x181f ;  /* 0x00381f000b007f89 */ /* 0x00266400000e0000 */
.L_x_677:
[----:B------:R-:W-:Y:S01]  /*d5e0*/  IADD3 R2, R10, 0x20, RZ ;  /* 0x000000200a027810 */ /* 0x000fe20007ffe0ff */
[----:B------:R-:W-:Y:S03]  /*d5f0*/  BSSY B0, `(.L_x_642) ;  /* 0x0000012000007945 */ /* 0x000fe60003800000 */
        /* <DEDUP_REMOVED lines=11> */
[-C--:B--2---:R-:W-:Y:S02]  /*d6b0*/  @!P2 LEA.HI.X R7, R206, R8.reuse, R15, 0x1, P5 ;  /* 0x00000008ce07a211 */ /* 0x084fe400028f0c0f */
[-C--:B------:R-:W-:Y:S02]  /*d6c0*/  @!P1 LEA.HI.X R5, R207, R8.reuse, R14, 0x1, P4 ;  /* 0x00000008cf059211 */ /* 0x080fe400020f0c0e */
[----:B------:R-:W-:Y:S01]  /*d6d0*/  @!P0 LEA.HI.X R3, R208, R8, R13, 0x1, P3 ;  /* 0x00000008d0038211 */ /* 0x000fe200018f0c0d */
[----:B------:R1:W-:Y:S04]  /*d6e0*/  @!P2 ST.E.128 [R6.64], RZ ;  /* 0x000000ff0600a985 */ /* 0x0003e8000c101d06 */
[----:B------:R1:W-:Y:S04]  /*d6f0*/  @!P1 ST.E.128 [R4.64], RZ ;  /* 0x000000ff04009985 */ /* 0x0003e8000c101d06 */
[----:B------:R1:W-:Y:S02]  /*d700*/  @!P0 ST.E.128 [R2.64], RZ ;  /* 0x000000ff02008985 */ /* 0x0003e4000c101d06 */
.L_x_643:
[----:B------:R-:W-:Y:S05]  /*d710*/  BSYNC B0 ;  /* 0x0000000000007941 */ /* 0x000fea0003800000 */
.L_x_642:
[----:B------:R-:W-:Y:S05]  /*d720*/  BRA.DIV ~URZ, `(.L_x_644) ;  /* 0x000022727f007947 */ /* 0x000fea000b800000 */
[----:B--2---:R2:W3:Y:S02]  /*d730*/  SHFL.IDX PT, R8, R9, 0x2, 0x181f ;  /* 0x00581f0009087f89 */ /* 0x0044e400000e0000 */
.L_x_678:
[----:B------:R-:W-:Y:S05]  /*d740*/  BRA.DIV ~URZ, `(.L_x_645) ;  /* 0x000022c27f007947 */ /* 0x000fea000b800000 */
[----:B-1----:R1:W2:Y:S02]  /*d750*/  SHFL.IDX PT, R0, R11, 0x2, 0x181f ;  /* 0x00581f000b007f89 */ /* 0x0022a400000e0000 */
.L_x_679:
        /* <DEDUP_REMOVED lines=10> */
[-C--:B--2---:R-:W-:Y:S02]  /*d800*/  @!P2 LEA R6, P5, R206, R0.reuse, 0x1 ;  /* 0x00000000ce06a211 */ /* 0x084fe400078a08ff */
        /* <DEDUP_REMOVED lines=8> */
.L_x_647:
[----:B------:R-:W-:Y:S05]  /*d890*/  BSYNC B0 ;  /* 0x0000000000007941 */ /* 0x000fea0003800000 */
.L_x_646:
[----:B------:R-:W-:Y:S05]  /*d8a0*/  BRA.DIV ~URZ, `(.L_x_648) ;  /* 0x000021d27f007947 */ /* 0x000fea000b800000 */
[----:B---3--:R3:W1:Y:S04]  /*d8b0*/  SHFL.IDX PT, R8, R9, 0x3, 0x181f ;  /* 0x00781f0009087f89 */ /* 0x00866800000e0000 */
[----:B--2---:R3:W2:Y:S02]  /*d8c0*/  SHFL.IDX PT, R0, R11, 0x3, 0x181f ;  /* 0x00781f000b007f89 */ /* 0x0046a400000e0000 */
.L_x_680:
[----:B------:R-:W-:-:S04]  /*d8d0*/  IADD3 R2, R10, 0x60, RZ ;  /* 0x000000600a027810 */ /* 0x000fc80007ffe0ff */
[----:B------:R-:W-:-:S13]  /*d8e0*/  ISETP.GE.AND P0, PT, R2, R12, PT ;  /* 0x0000000c0200720c */ /* 0x000fda0003f06270 */
[----:B------:R-:W-:Y:S05]  /*d8f0*/  @P0 BRA `(.L_x_634) ;  /* 0x000000f000000947 */ /* 0x000fea0003800000 */
[----:B------:R-:W-:Y:S02]  /*d900*/  ISETP.GE.AND P2, PT, R206, c[0x0][0x3c8], PT ;  /* 0x0000f200ce007a0c */ /* 0x000fe40003f46270 */
[----:B------:R-:W-:Y:S02]  /*d910*/  ISETP.GE.AND P1, PT, R207, c[0x0][0x3c8], PT ;  /* 0x0000f200cf007a0c */ /* 0x000fe40003f26270 */
[----:B------:R-:W-:Y:S02]  /*d920*/  ISETP.GE.AND P0, PT, R208, c[0x0][0x3c8], PT ;  /* 0x0000f200d0007a0c */ /* 0x000fe40003f06270 */
[----:B------:R-:W-:Y:S02]  /*d930*/  SHF.R.S32.HI R13, RZ, 0x1f, R206 ;  /* 0x0000001fff0d7819 */ /* 0x000fe400000114ce */
[----:B-1-34-:R-:W-:Y:S02]  /*d940*/  SHF.R.S32.HI R11, RZ, 0x1f, R207 ;  /* 0x0000001fff0b7819 */ /* 0x01afe400000114cf */
[----:B------:R-:W-:-:S03]  /*d950*/  SHF.R.S32.HI R9, RZ, 0x1f, R208 ;  /* 0x0000001fff097819 */ /* 0x000fc600000114d0 */
[-C--:B--2---:R-:W-:Y:S02]  /*d960*/  @!P2 LEA R6, P5, R206, R0.reuse, 0x1 ;  /* 0x00000000ce06a211 */ /* 0x084fe400078a08ff */
[CC--:B------:R-:W-:Y:S02]  /*d970*/  @!P1 LEA R4, P4, R207.reuse, R0.reuse, 0x1 ;  /* 0x00000000cf049211 */ /* 0x0c0fe400078808ff */
[----:B------:R-:W-:Y:S02]  /*d980*/  @!P0 LEA R2, P3, R208, R0, 0x1 ;  /* 0x00000000d0028211 */ /* 0x000fe400078608ff */
[-C--:B------:R-:W-:Y:S02]  /*d990*/  @!P2 LEA.HI.X R7, R206, R8.reuse, R13, 0x1, P5 ;  /* 0x00000008ce07a211 */ /* 0x080fe400028f0c0d */
[-C--:B------:R-:W-:Y:S02]  /*d9a0*/  @!P1 LEA.HI.X R5, R207, R8.reuse, R11, 0x1, P4 ;  /* 0x00000008cf059211 */ /* 0x080fe400020f0c0b */
[----:B------:R-:W-:Y:S01]  /*d9b0*/  @!P0 LEA.HI.X R3, R208, R8, R9, 0x1, P3 ;  /* 0x00000008d0038211 */ /* 0x000fe200018f0c09 */
[----:B------:R1:W-:Y:S04]  /*d9c0*/  @!P2 ST.E.128 [R6.64], RZ ;  /* 0x000000ff0600a985 */ /* 0x0003e8000c101d06 */
[----:B------:R1:W-:Y:S04]  /*d9d0*/  @!P1 ST.E.128 [R4.64], RZ ;  /* 0x000000ff04009985 */ /* 0x0003e8000c101d06 */
[----:B------:R1:W-:Y:S02]  /*d9e0*/  @!P0 ST.E.128 [R2.64], RZ ;  /* 0x000000ff02008985 */ /* 0x0003e4000c101d06 */
.L_x_634:
[----:B------:R-:W-:Y:S05]  /*d9f0*/  BSYNC B1 ;  /* 0x0000000000017941 */ /* 0x000fea0003800000 */
.L_x_625:
[----:B--2---:R-:W2:Y:S02]  /*da00*/  LDL R0, [R1+0x24] ;  /* 0x0000240001007983 */ /* 0x004ea40000100800 */
[----:B--2---:R-:W-:-:S13]  /*da10*/  ISETP.NE.AND P0, PT, R0, RZ, PT ;  /* 0x000000ff0000720c */ /* 0x004fda0003f05270 */
[----:B------:R-:W-:Y:S01]  /*da20*/  @P0 WARPSYNC 0xffffffff ;  /* 0xffffffff00000948 */ /* 0x000fe20003800000 */
[----:B------:R-:W-:Y:S06]  /*da30*/  @P0 BAR.SYNC.DEFER_BLOCKING 0x5, 0x100 ;  /* 0x0144000000000b1d */ /* 0x000fec0000010000 */
[----:B------:R-:W2:Y:S04]  /*da40*/  @P0 LDS R0, [0x18100] ;  /* 0x01810000ff000984 */ /* 0x000ea80000000800 */
[----:B--2---:R2:W-:Y:S04]  /*da50*/  @P0 STL [R1], R0 ;  /* 0x0000000001000387 */ /* 0x0045e80000100800 */
[----:B------:R-:W-:Y:S06]  /*da60*/  @P0 BAR.ARV 0x4, 0x100 ;  /* 0x0104000000000b1d */ /* 0x000fec0000002000 */
[----:B------:R-:W-:Y:S05]  /*da70*/  @P0 BRA `(.L_x_649) ;  /* 0x0000007000000947 */ /* 0x000fea0003800000 */
[----:B------:R-:W-:Y:S05]  /*da80*/  BRA.DIV ~URZ, `(.L_x_650) ;  /* 0x000020c27f007947 */ /* 0x000fea000b800000 */
[----:B--2---:R2:W4:Y:S02]  /*da90*/  SHFL.IDX PT, R0, R65, RZ, 0x1f ;  /* 0x00001fff41007589 */ /* 0x00452400000e0000 */
.L_x_681:
[----:B------:R-:W-:Y:S01]  /*daa0*/  WARPSYNC 0xffffffff ;  /* 0xffffffff00007948 */ /* 0x000fe20003800000 */
[----:B------:R-:W-:Y:S06]  /*dab0*/  BAR.SYNC.DEFER_BLOCKING 0x4, 0x100 ;  /* 0x0104000000007b1d */ /* 0x000fec0000010000 */
[----:B----4-:R4:W-:Y:S04]  /*dac0*/  STL [R1], R0 ;  /* 0x0000000001007387 */ /* 0x0109e80000100800 */
[----:B------:R4:W-:Y:S04]  /*dad0*/  @!P6 STS [0x18100], R65 ;  /* 0x01810041ff00e388 */ /* 0x0009e80000000800 */
[----:B------:R-:W-:Y:S06]  /*dae0*/  BAR.ARV 0x5, 0x100 ;  /* 0x0144000000007b1d */ /* 0x000fec0000002000 */
.L_x_649:
[----:B--2-4-:R-:W2:Y:S02]  /*daf0*/  LDL R0, [R1] ;  /* 0x0000000001007983 */ /* 0x014ea40000100800 */
[----:B--2---:R-:W-:-:S13]  /*db00*/  ISETP.GE.AND P0, PT, R0, c[0x0][0x538], PT ;  /* 0x00014e0000007a0c */ /* 0x004fda0003f06270 */
[----:B-1-3--:R-:W-:Y:S01]  /*db10*/  @P0 CALL.REL.NOINC `(.L_x_651) ;  /* 0x0000001000000944 */ /* 0x00afe20003c00000 */
[----:B------:R-:W-:Y:S05]  /*db20*/  BRA `(.L_x_652) ;  /* 0xffff2d3000007947 */ /* 0x000fea000383ffff */
.L_x_651:
[----:B------:R-:W-:Y:S05]  /*db30*/  EXIT ;  /* 0x000000000000794d */ /* 0x000fea0003800000 */
.L_x_583:
[----:B------:R-:W-:Y:S01]  /*db40*/  IMAD.MOV.U32 R7, RZ, RZ, R9 ;  /* 0x000000ffff077224 */ /* 0x000fe200078e0009 */
[----:B------:R-:W-:Y:S01]  /*db50*/  MOV R171, RZ ;  /* 0x000000ff00ab7202 */ /* 0x000fe20000000f00 */
[----:B------:R-:W-:Y:S01]  /*db60*/  IMAD.MOV.U32 R3, RZ, RZ, 0x181f ;  /* 0x0000181fff037424 */ /* 0x000fe200078e00ff */
[----:B------:R-:W-:Y:S02]  /*db70*/  MOV R2, 0xdb90 ;  /* 0x0000db9000027802 */ /* 0x000fe40000000f00 */
[----:B-----5:R-:W-:Y:S05]  /*db80*/  CALL.REL.NOINC `($__internal_3_$__cuda_sm70_shflsync_idx_p) ;  /* 0x0000209000007944 */ /* 0x020fea0003c00000 */
[----:B------:R-:W-:Y:S01]  /*db90*/  MOV R8, R171 ;  /* 0x000000ab00087202 */ /* 0x000fe20000000f00 */
[----:B------:R-:W-:Y:S05]  /*dba0*/  BRA `(.L_x_653) ;  /* 0xffff374000007947 */ /* 0x000fea000383ffff */
.L_x_584:
[----:B------:R-:W-:Y:S01]  /*dbb0*/  IMAD.MOV.U32 R7, RZ, RZ, R11 ;  /* 0x000000ffff077224 */ /* 0x000fe200078e000b */
[----:B------:R-:W-:Y:S01]  /*dbc0*/  MOV R171, RZ ;  /* 0x000000ff00ab7202 */ /* 0x000fe20000000f00 */
[----:B------:R-:W-:Y:S01]  /*dbd0*/  IMAD.MOV.U32 R3, RZ, RZ, 0x181f ;  /* 0x0000181fff037424 */ /* 0x000fe200078e00ff */
[----:B------:R-:W-:Y:S02]  /*dbe0*/  MOV R2, 0xdc00 ;  /* 0x0000dc0000027802 */ /* 0x000fe40000000f00 */
[----:B-12--5:R-:W-:Y:S05]  /*dbf0*/  CALL.REL.NOINC `($__internal_3_$__cuda_sm70_shflsync_idx_p) ;  /* 0x0000202000007944 */ /* 0x026fea0003c00000 */
[----:B------:R-:W-:Y:S01]  /*dc00*/  MOV R0, R171 ;  /* 0x000000ab00007202 */ /* 0x000fe20000000f00 */
[----:B------:R-:W-:Y:S05]  /*dc10*/  BRA `(.L_x_654) ;  /* 0xffff36f000007947 */ /* 0x000fea000383ffff */
.L_x_587:
[----:B--2---:R-:W-:Y:S01]  /*dc20*/  IMAD.MOV.U32 R7, RZ, RZ, R9 ;  /* 0x000000ffff077224 */ /* 0x004fe200078e0009 */
[----:B------:R-:W-:Y:S01]  /*dc30*/  MOV R171, 0x1 ;  /* 0x0000000100ab7802 */ /* 0x000fe20000000f00 */
[----:B------:R-:W-:Y:S01]  /*dc40*/  IMAD.MOV.U32 R3, RZ, RZ, 0x181f ;  /* 0x0000181fff037424 */ /* 0x000fe200078e00ff */
[----:B------:R-:W-:-:S02]  /*dc50*/  MOV R2, 0xdc70 ;  /* 0x0000dc7000027802 */ /* 0x000fc40000000f00 */
[----:B-1-345:R-:W-:Y:S05]  /*dc60*/  CALL.REL.NOINC `($__internal_3_$__cuda_sm70_shflsync_idx_p) ;  /* 0x00001fb000007944 */ /* 0x03afea0003c00000 */
[----:B------:R-:W-:Y:S01]  /*dc70*/  IMAD.MOV.U32 R8, RZ, RZ, R171 ;  /* 0x000000ffff087224 */ /* 0x000fe200078e00ab */
[----:B------:R-:W-:Y:S01]  /*dc80*/  MOV R171, 0x1 ;  /* 0x0000000100ab7802 */ /* 0x000fe20000000f00 */
[----:B------:R-:W-:Y:S01]  /*dc90*/  IMAD.MOV.U32 R7, RZ, RZ, R11 ;  /* 0x000000ffff077224 */ /* 0x000fe200078e000b */
[----:B------:R-:W-:-:S02]  /*dca0*/  MOV R3, 0x181f ;  /* 0x0000181f00037802 */ /* 0x000fc40000000f00 */
[----:B------:R-:W-:Y:S02]  /*dcb0*/  MOV R2, 0xdcd0 ;  /* 0x0000dcd000027802 */ /* 0x000fe40000000f00 */
[----:B------:R-:W-:Y:S05]  /*dcc0*/  CALL.REL.NOINC `($__internal_3_$__cuda_sm70_shflsync_idx_p) ;  /* 0x00001f5000007944 */ /* 0x000fea0003c00000 */
[----:B------:R-:W-:Y:S01]  /*dcd0*/  MOV R0, R171 ;  /* 0x000000ab00007202 */ /* 0x000fe20000000f00 */
[----:B------:R-:W-:Y:S05]  /*dce0*/  BRA `(.L_x_655) ;  /* 0xffff37b000007947 */ /* 0x000fea000383ffff */
.L_x_590:
[----:B-1----:R-:W-:Y:S01]  /*dcf0*/  IMAD.MOV.U32 R7, RZ, RZ, R9 ;  /* 0x000000ffff077224 */ /* 0x002fe200078e0009 */
[----:B------:R-:W-:Y:S01]  /*dd00*/  MOV R171, 0x2 ;  /* 0x0000000200ab7802 */ /* 0x000fe20000000f00 */
[----:B------:R-:W-:Y:S01]  /*dd10*/  IMAD.MOV.U32 R3, RZ, RZ, 0x181f ;  /* 0x0000181fff037424 */ /* 0x000fe200078e00ff */
[----:B------:R-:W-:Y:S02]  /*dd20*/  MOV R2, 0xdd40 ;  /* 0x0000dd4000027802 */ /* 0x000fe40000000f00 */
[----:B--2345:R-:W-:Y:S05]  /*dd30*/  CALL.REL.NOINC `($__internal_3_$__cuda_sm70_shflsync_idx_p) ;  /* 0x00001ee000007944 */ /* 0x03cfea0003c00000 */
[----:B------:R-:W-:Y:S01]  /*dd40*/  MOV R8, R171 ;  /* 0x000000ab00087202 */ /* 0x000fe20000000f00 */
[----:B------:R-:W-:Y:S05]  /*dd50*/  BRA `(.L_x_656) ;  /* 0xffff38a000007947 */ /* 0x000fea000383ffff */
.L_x_591:
[----:B------:R-:W-:Y:S01]  /*dd60*/  IMAD.MOV.U32 R7, RZ, RZ, R11 ;  /* 0x000000ffff077224 */ /* 0x000fe200078e000b */
[----:B------:R-:W-:Y:S01]  /*dd70*/  MOV R171, 0x2 ;  /* 0x0000000200ab7802 */ /* 0x000fe20000000f00 */
[----:B------:R-:W-:Y:S01]  /*dd80*/  IMAD.MOV.U32 R3, RZ, RZ, 0x181f ;  /* 0x0000181fff037424 */ /* 0x000fe200078e00ff */
[----:B------:R-:W-:Y:S02]  /*dd90*/  MOV R2, 0xddb0 ;  /* 0x0000ddb000027802 */ /* 0x000fe40000000f00 */
[----:B-12345:R-:W-:Y:S05]  /*dda0*/  CALL.REL.NOINC `($__internal_3_$__cuda_sm70_shflsync_idx_p) ;  /* 0x00001e7000007944 */ /* 0x03efea0003c00000 */
[----:B------:R-:W-:Y:S01]  /*ddb0*/  MOV R0, R171 ;  /* 0x000000ab00007202 */ /* 0x000fe20000000f00 */
[----:B------:R-:W-:Y:S05]  /*ddc0*/  BRA `(.L_x_657) ;  /* 0xffff385000007947 */ /* 0x000fea000383ffff */
.L_x_594:
[----:B-1----:R-:W-:Y:S01]  /*ddd0*/  IMAD.MOV.U32 R7, RZ, RZ, R9 ;  /* 0x000000ffff077224 */ /* 0x002fe200078e0009 */
[----:B------:R-:W-:Y:S01]  /*dde0*/  MOV R171, 0x3 ;  /* 0x0000000300ab7802 */ /* 0x000fe20000000f00 */
[----:B------:R-:W-:Y:S01]  /*ddf0*/  IMAD.MOV.U32 R3, RZ, RZ, 0x181f ;  /* 0x0000181fff037424 */ /* 0x000fe200078e00ff */
[----:B------:R-:W-:-:S02]  /*de00*/  MOV R2, 0xde20 ;  /* 0x0000de2000027802 */ /* 0x000fc40000000f00 */
[----:B--2345:R-:W-:Y:S05]  /*de10*/  CALL.REL.NOINC `($__internal_3_$__cuda_sm70_shflsync_idx_p) ;  /* 0x00001e0000007944 */ /* 0x03cfea0003c00000 */
        /* <DEDUP_REMOVED lines=8> */
.L_x_597:
[----:B------:R-:W-:Y:S01]  /*dea0*/  IMAD.MOV.U32 R7, RZ, RZ, R5 ;  /* 0x000000ffff077224 */ /* 0x000fe200078e0005 */
[----:B------:R-:W-:Y:S01]  /*deb0*/  MOV R171, RZ ;  /* 0x000000ff00ab7202 */ /* 0x000fe20000000f00 */
[----:B------:R-:W-:Y:S01]  /*dec0*/  IMAD.MOV.U32 R3, RZ, RZ, 0x181f ;  /* 0x0000181fff037424 */ /* 0x000fe200078e00ff */
[----:B------:R-:W-:Y:S02]  /*ded0*/  MOV R2, 0xdef0 ;  /* 0x0000def000027802 */ /* 0x000fe40000000f00 */
[----:B------:R-:W-:Y:S05]  /*dee0*/  CALL.REL.NOINC `($__internal_3_$__cuda_sm70_shflsync_idx_p) ;  /* 0x00001d3000007944 */ /* 0x000fea0003c00000 */
[----:B------:R-:W-:Y:S01]  /*def0*/  MOV R4, R171 ;  /* 0x000000ab00047202 */ /* 0x000fe20000000f00 */
[----:B------:R-:W-:Y:S05]  /*df00*/  BRA `(.L_x_659) ;  /* 0xffff52a000007947 */ /* 0x000fea000383ffff */
.L_x_598:
[----:B------:R-:W-:Y:S01]  /*df10*/  IMAD.MOV.U32 R7, RZ, RZ, R12 ;  /* 0x000000ffff077224 */ /* 0x000fe200078e000c */
[----:B------:R-:W-:Y:S01]  /*df20*/  MOV R171, RZ ;  /* 0x000000ff00ab7202 */ /* 0x000fe20000000f00 */
[----:B------:R-:W-:Y:S01]  /*df30*/  IMAD.MOV.U32 R3, RZ, RZ, 0x181f ;  /* 0x0000181fff037424 */ /* 0x000fe200078e00ff */
[----:B------:R-:W-:Y:S02]  /*df40*/  MOV R2, 0xdf60 ;  /* 0x0000df6000027802 */ /* 0x000fe40000000f00 */
[----:B-12---:R-:W-:Y:S05]  /*df50*/  CALL.REL.NOINC `($__internal_3_$__cuda_sm70_shflsync_idx_p) ;  /* 0x00001cc000007944 */ /* 0x006fea0003c00000 */
[C---:B------:R-:W-:Y:S02]  /*df60*/  IADD3 R8, P0, R171.reuse, R105, RZ ;  /* 0x00000069ab087210 */ /* 0x040fe40007f1e0ff */
[----:B------:R-:W-:-:S02]  /*df70*/  IADD3 R6, P6, R171, R106, RZ ;  /* 0x0000006aab067210 */ /* 0x000fc40007fde0ff */
[----:B------:R-:W-:Y:S01]  /*df80*/  ISETP.GE.AND P5, PT, R206, c[0x0][0x1d4], PT ;  /* 0x00007500ce007a0c */ /* 0x000fe20003fa6270 */
[C---:B------:R-:W-:Y:S01]  /*df90*/  IMAD.X R9, R4.reuse, 0x1, R100, P0 ;  /* 0x0000000104097824 */ /* 0x040fe200000e0664 */
[----:B------:R-:W-:Y:S01]  /*dfa0*/  ISETP.GE.AND P2, PT, R207, c[0x0][0x1d4], PT ;  /* 0x00007500cf007a0c */ /* 0x000fe20003f46270 */
[----:B------:R-:W-:Y:S01]  /*dfb0*/  IMAD.X R7, R4, 0x1, R101, P6 ;  /* 0x0000000104077824 */ /* 0x000fe200030e0665 */
[----:B------:R-:W-:Y:S02]  /*dfc0*/  ISETP.GE.AND P0, PT, R208, c[0x0][0x1d4], PT ;  /* 0x00007500d0007a0c */ /* 0x000fe40003f06270 */
[----:B------:R-:W-:Y:S01]  /*dfd0*/  IADD3 R2, P6, R171, R107, RZ ;  /* 0x0000006bab027210 */ /* 0x000fe20007fde0ff */
[----:B------:R-:W-:Y:S01]  /*dfe0*/  IMAD.MOV.U32 R171, RZ, RZ, 0x1 ;  /* 0x00000001ffab7424 */ /* 0x000fe200078e00ff */
[----:B------:R-:W-:Y:S02]  /*dff0*/  SEL R11, RZ, 0x10, P5 ;  /* 0x00000010ff0b7807 */ /* 0x000fe40002800000 */
[----:B------:R-:W-:Y:S01]  /*e000*/  SEL R10, RZ, 0x10, P2 ;  /* 0x00000010ff0a7807 */ /* 0x000fe20001000000 */
[----:B------:R-:W-:-:S02]  /*e010*/  IMAD.X R3, R4, 0x1, R102, P6 ;  /* 0x0000000104037824 */ /* 0x000fc400030e0666 */
[----:B------:R-:W-:Y:S01]  /*e020*/  @!PT LDS RZ, [RZ] ;  /* 0x00000000fffff984 */ /* 0x000fe20000000800 */
[----:B------:R-:W-:Y:S01]  /*e030*/  @!PT LDS RZ, [RZ] ;  /* 0x00000000fffff984 */ /* 0x000fe20000000800 */
[----:B------:R-:W-:Y:S01]  /*e040*/  @!PT LDS RZ, [RZ] ;  /* 0x00000000fffff984 */ /* 0x000fe20000000800 */
[----:B------:R1:W-:Y:S04]  /*e050*/  LDGSTS.E.BYPASS.LTC128B.128 [R203+0x6100], [R8.64], !P5 ;  /* 0x0610000008cb7fae */ /* 0x0003e8000e901d46 */
[----:B------:R2:W-:Y:S04]  /*e060*/  LDGSTS.E.BYPASS.LTC128B.128 [R203+0x8100], [R6.64], !P2 ;  /* 0x0810000006cb7fae */ /* 0x0005e8000d101d46 */
[----:B------:R3:W-:Y:S01]  /*e070*/  LDGSTS.E.BYPASS.LTC128B.128 [R203+0xa100], [R2.64], !P0 ;  /* 0x0a10000002cb7fae */ /* 0x0007e2000c101d46 */
[----:B--2---:R-:W-:Y:S01]  /*e080*/  IMAD.MOV.U32 R7, RZ, RZ, R5 ;  /* 0x000000ffff077224 */ /* 0x004fe200078e0005 */
[----:B------:R-:W-:Y:S01]  /*e090*/  SEL R5, RZ, 0x10, P0 ;  /* 0x00000010ff057807 */ /* 0x000fe20000000000 */
[----:B---3--:R-:W-:Y:S01]  /*e0a0*/  IMAD.MOV.U32 R3, RZ, RZ, 0x181f ;  /* 0x0000181fff037424 */ /* 0x008fe200078e00ff */
[----:B------:R-:W-:-:S02]  /*e0b0*/  MOV R2, 0xe0d0 ;  /* 0x0000e0d000027802 */ /* 0x000fc40000000f00 */
[----:B-1----:R-:W-:Y:S05]  /*e0c0*/  CALL.REL.NOINC `($__internal_3_$__cuda_sm70_shflsync_idx_p) ;  /* 0x00001b5000007944 */ /* 0x002fea0003c00000 */
        /* <DEDUP_REMOVED lines=8> */
.L_x_599:
[----:B------:R-:W-:Y:S01]  /*e150*/  IMAD.MOV.U32 R7, RZ, RZ, R4 ;  /* 0x000000ffff077224 */ /* 0x000fe200078e0004 */
[----:B------:R-:W-:Y:S01]  /*e160*/  MOV R171, RZ ;  /* 0x000000ff00ab7202 */ /* 0x000fe20000000f00 */
[----:B------:R-:W-:Y:S01]  /*e170*/  IMAD.MOV.U32 R3, RZ, RZ, 0x1c1f ;  /* 0x00001c1fff037424 */ /* 0x000fe200078e00ff */
[----:B------:R-:W-:Y:S02]  /*e180*/  MOV R2, 0xe1a0 ;  /* 0x0000e1a000027802 */ /* 0x000fe40000000f00 */
[----:B------:R-:W-:Y:S05]  /*e190*/  CALL.REL.NOINC `($__internal_3_$__cuda_sm70_shflsync_idx_p) ;  /* 0x00001a8000007944 */ /* 0x000fea0003c00000 */
[----:B------:R-:W-:Y:S01]  /*e1a0*/  MOV R0, R171 ;  /* 0x000000ab00007202 */ /* 0x000fe20000000f00 */
[----:B------:R-:W-:Y:S05]  /*e1b0*/  BRA `(.L_x_661) ;  /* 0xffff536000007947 */ /* 0x000fea000383ffff */
.L_x_600:
[----:B------:R-:W-:Y:S01]  /*e1c0*/  IMAD.MOV.U32 R7, RZ, RZ, R4 ;  /* 0x000000ffff077224 */ /* 0x000fe200078e0004 */
[----:B------:R-:W-:Y:S01]  /*e1d0*/  MOV R171, 0x1 ;  /* 0x0000000100ab7802 */ /* 0x000fe20000000f00 */
[----:B------:R-:W-:Y:S01]  /*e1e0*/  IMAD.MOV.U32 R3, RZ, RZ, 0x1c1f ;  /* 0x00001c1fff037424 */ /* 0x000fe200078e00ff */
[----:B------:R-:W-:Y:S02]  /*e1f0*/  MOV R2, 0xe210 ;  /* 0x0000e21000027802 */ /* 0x000fe40000000f00 */
[----:B-1----:R-:W-:Y:S05]  /*e200*/  CALL.REL.NOINC `($__internal_3_$__cuda_sm70_shflsync_idx_p) ;  /* 0x00001a1000007944 */ /* 0x002fea0003c00000 */
[----:B------:R-:W-:Y:S01]  /*e210*/  IMAD.IADD R0, R5, 0x1, R171 ;  /* 0x0000000105007824 */ /* 0x000fe200078e02ab */
[----:B------:R-:W-:-:S04]  /*e220*/  FMNMX.FTZ R2, R9, R10, !PT ;  /* 0x0000000a09027209 */ /* 0x000fc80007810000 */
[----:B------:R-:W-:Y:S02]  /*e230*/  IMNMX R0, R6, R0, PT ;  /* 0x0000000006007217 */ /* 0x000fe40003800200 */
[----:B------:R-:W-:Y:S02]  /*e240*/  FMNMX.FTZ R2, R11, R2, !PT ;  /* 0x000000020b027209 */ /* 0x000fe40007810000 */
[C---:B------:R-:W-:Y:S02]  /*e250*/  ISETP.GT.AND P5, PT, R0.reuse, RZ, PT ;  /* 0x000000ff0000720c */ /* 0x040fe40003fa4270 */
[C---:B------:R-:W-:Y:S02]  /*e260*/  ISETP.GT.AND P2, PT, R0.reuse, 0x1, PT ;  /* 0x000000010000780c */ /* 0x040fe40003f44270 */
[----:B------:R-:W-:Y:S02]  /*e270*/  ISETP.GT.AND P0, PT, R0, 0x8, PT ;  /* 0x000000080000780c */ /* 0x000fe40003f04270 */
[----:B------:R-:W-:-:S02]  /*e280*/  FSEL R6, R76, -INF , P5 ;  /* 0xff8000004c067808 */ /* 0x000fc40002800000 */
[----:B------:R-:W-:Y:S02]  /*e290*/  FSEL R7, R72, -INF , P2 ;  /* 0xff80000048077808 */ /* 0x000fe40001000000 */
[----:B------:R-:W-:Y:S02]  /*e2a0*/  ISETP.GT.AND P2, PT, R0, 0x9, PT ;  /* 0x000000090000780c */ /* 0x000fe40003f44270 */
[----:B------:R-:W-:Y:S02]  /*e2b0*/  FSEL R12, R70, -INF , P0 ;  /* 0xff800000460c7808 */ /* 0x000fe40000000000 */
[----:B------:R-:W-:Y:S02]  /*e2c0*/  FMNMX.FTZ R3, R6, R7, !PT ;  /* 0x0000000706037209 */ /* 0x000fe40007810000 */
[----:B------:R-:W-:Y:S02]  /*e2d0*/  FMNMX.FTZ R5, R13, R2, !PT ;  /* 0x000000020d057209 */ /* 0x000fe40007810000 */
[----:B------:R-:W-:-:S02]  /*e2e0*/  ISETP.GT.AND P0, PT, R0, 0x10, PT ;  /* 0x000000100000780c */ /* 0x000fc40003f04270 */
[----:B------:R-:W-:Y:S02]  /*e2f0*/  FSEL R14, R56, -INF , P2 ;  /* 0xff800000380e7808 */ /* 0x000fe40001000000 */
[----:B------:R-:W-:Y:S02]  /*e300*/  FMNMX.FTZ R2, R12, R3, !PT ;  /* 0x000000030c027209 */ /* 0x000fe40007810000 */
[----:B------:R-:W-:Y:S02]  /*e310*/  FMNMX.FTZ R100, R46, R5, !PT ;  /* 0x000000052e647209 */ /* 0x000fe40007810000 */
[----:B------:R-:W-:Y:S02]  /*e320*/  ISETP.GT.AND P2, PT, R0, 0x11, PT ;  /* 0x000000110000780c */ /* 0x000fe40003f44270 */
[----:B------:R-:W-:Y:S02]  /*e330*/  FSEL R45, R53, -INF , P0 ;  /* 0xff800000352d7808 */ /* 0x000fe40000000000 */
[----:B------:R-:W-:-:S02]  /*e340*/  FMNMX.FTZ R2, R14, R2, !PT ;  /* 0x000000020e027209 */ /* 0x000fc40007810000 */
[----:B------:R-:W-:Y:S02]  /*e350*/  FMNMX.FTZ R100, R47, R100, !PT ;  /* 0x000000642f647209 */ /* 0x000fe40007810000 */
        /* <DEDUP_REMOVED lines=36> */
[----:B------:R-:W-:Y:S01]  /*e5a0*/  ISETP.GT.AND P2, PT, R0, 0x39, PT ;  /* 0x000000390000780c */ /* 0x000fe20003f44270 */
[----:B------:R-:W-:Y:S01]  /*e5b0*/  IMAD.MOV.U32 R0, RZ, RZ, 0x2 ;  /* 0x00000002ff007424 */ /* 0x000fe200078e00ff */
[----:B------:R-:W-:Y:S02]  /*e5c0*/  FSEL R196, R19, -INF , P0 ;  /* 0xff80000013c47808 */ /* 0x000fe40000000000 */
[----:B------:R-:W-:Y:S02]  /*e5d0*/  FMNMX.FTZ R8, R201, R8, !PT ;  /* 0x00000008c9087209 */ /* 0x000fe40007810000 */
[----:B------:R-:W-:Y:S02]  /*e5e0*/  FMNMX.FTZ R100, R212, R100, !PT ;  /* 0x00000064d4647209 */ /* 0x000fe40007810000 */
[----:B------:R-:W-:-:S02]  /*e5f0*/  FSEL R204, R18, -INF , P2 ;  /* 0xff80000012cc7808 */ /* 0x000fc40001000000 */
[----:B------:R-:W-:Y:S01]  /*e600*/  FMNMX.FTZ R8, R196, R8, !PT ;  /* 0x00000008c4087209 */ /* 0x000fe20007810000 */
[----:B------:R-:W-:Y:S01]  /*e610*/  IMAD.MOV.U32 R4, RZ, RZ, R100 ;  /* 0x000000ffff047224 */ /* 0x000fe200078e0064 */
[----:B------:R-:W-:Y:S02]  /*e620*/  MOV R2, 0xe650 ;  /* 0x0000e65000027802 */ /* 0x000fe40000000f00 */
[----:B------:R-:W-:Y:S02]  /*e630*/  FMNMX.FTZ R8, R204, R8, !PT ;  /* 0x00000008cc087209 */ /* 0x000fe40007810000 */
[----:B------:R-:W-:Y:S05]  /*e640*/  CALL.REL.NOINC `($__internal_2_$__cuda_sm70_shflsync_bfly_p) ;  /* 0x0000157000007944 */ /* 0x000fea0003c00000 */
[----:B------:R-:W-:Y:S01]  /*e650*/  FMNMX.FTZ R100, R100, R0, !PT ;  /* 0x0000000064647209 */ /* 0x000fe20007810000 */
[----:B------:R-:W-:Y:S01]  /*e660*/  IMAD.MOV.U32 R0, RZ, RZ, 0x1 ;  /* 0x00000001ff007424 */ /* 0x000fe200078e00ff */
[----:B------:R-:W-:-:S03]  /*e670*/  MOV R2, 0xe6a0 ;  /* 0x0000e6a000027802 */ /* 0x000fc60000000f00 */
[----:B------:R-:W-:Y:S02]  /*e680*/  IMAD.MOV.U32 R4, RZ, RZ, R100 ;  /* 0x000000ffff047224 */ /* 0x000fe400078e0064 */
[----:B------:R-:W-:Y:S05]  /*e690*/  CALL.REL.NOINC `($__internal_2_$__cuda_sm70_shflsync_bfly_p) ;  /* 0x0000152000007944 */ /* 0x000fea0003c00000 */
[----:B------:R-:W-:Y:S01]  /*e6a0*/  FMNMX.FTZ R100, R100, R0, !PT ;  /* 0x0000000064647209 */ /* 0x000fe20007810000 */
[----:B------:R-:W-:Y:S01]  /*e6b0*/  IMAD.MOV.U32 R4, RZ, RZ, R8 ;  /* 0x000000ffff047224 */ /* 0x000fe200078e0008 */
[----:B------:R-:W-:Y:S01]  /*e6c0*/  MOV R2, 0xe6f0 ;  /* 0x0000e6f000027802 */ /* 0x000fe20000000f00 */
[----:B------:R-:W-:Y:S02]  /*e6d0*/  IMAD.MOV.U32 R0, RZ, RZ, 0x2 ;  /* 0x00000002ff007424 */ /* 0x000fe400078e00ff */
[----:B------:R-:W-:Y:S05]  /*e6e0*/  CALL.REL.NOINC `($__internal_2_$__cuda_sm70_shflsync_bfly_p) ;  /* 0x000014d000007944 */ /* 0x000fea0003c00000 */
[----:B------:R-:W-:Y:S01]  /*e6f0*/  FMNMX.FTZ R8, R8, R0, !PT ;  /* 0x0000000008087209 */ /* 0x000fe20007810000 */
[----:B------:R-:W-:Y:S01]  /*e700*/  IMAD.MOV.U32 R0, RZ, RZ, 0x1 ;  /* 0x00000001ff007424 */ /* 0x000fe200078e00ff */
[----:B------:R-:W-:-:S03]  /*e710*/  MOV R2, 0xe740 ;  /* 0x0000e74000027802 */ /* 0x000fc60000000f00 */
[----:B------:R-:W-:Y:S02]  /*e720*/  IMAD.MOV.U32 R4, RZ, RZ, R8 ;  /* 0x000000ffff047224 */ /* 0x000fe400078e0008 */
[----:B------:R-:W-:Y:S05]  /*e730*/  CALL.REL.NOINC `($__internal_2_$__cuda_sm70_shflsync_bfly_p) ;  /* 0x0000148000007944 */ /* 0x000fea0003c00000 */
[----:B------:R-:W-:Y:S01]  /*e740*/  MOV R3, R0 ;  /* 0x0000000000037202 */ /* 0x000fe20000000f00 */
[----:B------:R-:W-:Y:S05]  /*e750*/  BRA `(.L_x_662) ;  /* 0xffff547000007947 */ /* 0x000fea000383ffff */
.L_x_604:
[----:B------:R-:W-:Y:S01]  /*e760*/  MOV R171, RZ ;  /* 0x000000ff00ab7202 */ /* 0x000fe20000000f00 */
[----:B------:R-:W-:Y:S01]  /*e770*/  IMAD.MOV.U32 R7, RZ, RZ, R5 ;  /* 0x000000ffff077224 */ /* 0x000fe200078e0005 */
[----:B------:R-:W-:Y:S01]  /*e780*/  MOV R2, 0xe7b0 ;  /* 0x0000e7b000027802 */ /* 0x000fe20000000f00 */
[----:B------:R-:W-:Y:S02]  /*e790*/  IMAD.MOV.U32 R3, RZ, RZ, 0x181f ;  /* 0x0000181fff037424 */ /* 0x000fe400078e00ff */
[----:B-1234-:R-:W-:Y:S05]  /*e7a0*/  CALL.REL.NOINC `($__internal_3_$__cuda_sm70_shflsync_idx_p) ;  /* 0x0000147000007944 */ /* 0x01efea0003c00000 */
[----:B------:R-:W-:Y:S01]  /*e7b0*/  MOV R4, R171 ;  /* 0x000000ab00047202 */ /* 0x000fe20000000f00 */
[----:B------:R-:W-:-:S05]  /*e7c0*/  BRA `(.L_x_663) ;  /* 0xffff683000007947 */ /* 0x000fca000383ffff */
.L_x_605:
[----:B------:R-:W-:Y:S01]  /*e7d0*/  MOV R171, RZ ;  /* 0x000000ff00ab7202 */ /* 0x000fe20000000f00 */
[----:B------:R-:W-:Y:S01]  /*e7e0*/  IMAD.MOV.U32 R7, RZ, RZ, R20 ;  /* 0x000000ffff077224 */ /* 0x000fe200078e0014 */
[----:B------:R-:W-:Y:S01]  /*e7f0*/  MOV R2, 0xe820 ;  /* 0x0000e82000027802 */ /* 0x000fe20000000f00 */
[----:B------:R-:W-:Y:S02]  /*e800*/  IMAD.MOV.U32 R3, RZ, RZ, 0x181f ;  /* 0x0000181fff037424 */ /* 0x000fe400078e00ff */
[----:B-1234-:R-:W-:Y:S05]  /*e810*/  CALL.REL.NOINC `($__internal_3_$__cuda_sm70_shflsync_idx_p) ;  /* 0x0000140000007944 */ /* 0x01efea0003c00000 */
[----:B------:R-:W-:Y:S02]  /*e820*/  ISETP.GE.AND P6, PT, R206, c[0x0][0x1d4], PT ;  /* 0x00007500ce007a0c */ /* 0x000fe40003fc6270 */
[----:B------:R-:W-:Y:S02]  /*e830*/  IADD3 R12, P0, R171, R28, RZ ;  /* 0x0000001cab0c7210 */ /* 0x000fe40007f1e0ff */
[----:B------:R-:W-:Y:S02]  /*e840*/  ISETP.GE.AND P5, PT, R207, c[0x0][0x1d4], PT ;  /* 0x00007500cf007a0c */ /* 0x000fe40003fa6270 */
[C---:B------:R-:W-:Y:S01]  /*e850*/  IADD3 R6, P2, R171.reuse, R29, RZ ;  /* 0x0000001dab067210 */ /* 0x040fe20007f5e0ff */
[----:B------:R-:W-:Y:S01]  /*e860*/  IMAD.X R13, R4, 0x1, R21, P0 ;  /* 0x00000001040d7824 */ /* 0x000fe200000e0615 */
[----:B------:R-:W-:Y:S02]  /*e870*/  ISETP.GE.AND P0, PT, R208, c[0x0][0x1d4], PT ;  /* 0x00007500d0007a0c */ /* 0x000fe40003f06270 */
[----:B------:R-:W-:Y:S01]  /*e880*/  SEL R15, RZ, 0x10, P6 ;  /* 0x00000010ff0f7807 */ /* 0x000fe20003000000 */
[C---:B------:R-:W-:Y:S01]  /*e890*/  IMAD.X R7, R4.reuse, 0x1, R22, P2 ;  /* 0x0000000104077824 */ /* 0x040fe200010e0616 */
[----:B------:R-:W-:Y:S01]  /*e8a0*/  IADD3 R2, P2, R171, R30, RZ ;  /* 0x0000001eab027210 */ /* 0x000fe20007f5e0ff */
[----:B------:R-:W-:Y:S01]  /*e8b0*/  @!PT LDS RZ, [RZ] ;  /* 0x00000000fffff984 */ /* 0x000fe20000000800 */
[----:B------:R-:W-:Y:S01]  /*e8c0*/  @!PT LDS RZ, [RZ] ;  /* 0x00000000fffff984 */ /* 0x000fe20000000800 */
[----:B------:R-:W-:Y:S01]  /*e8d0*/  @!PT LDS RZ, [RZ] ;  /* 0x00000000fffff984 */ /* 0x000fe20000000800 */
[----:B------:R1:W-:Y:S01]  /*e8e0*/  LDGSTS.E.BYPASS.LTC128B.128 [R203+0x100], [R12.64], !P6 ;  /* 0x001000000ccb7fae */ /* 0x0003e2000f101d46 */
[----:B------:R-:W-:Y:S01]  /*e8f0*/  IMAD.MOV.U32 R171, RZ, RZ, 0x1 ;  /* 0x00000001ffab7424 */ /* 0x000fe200078e00ff */
[----:B------:R-:W-:Y:S02]  /*e900*/  SEL R14, RZ, 0x10, P5 ;  /* 0x00000010ff0e7807 */ /* 0x000fe40002800000 */
[----:B------:R2:W-:Y:S01]  /*e910*/  LDGSTS.E.BYPASS.LTC128B.128 [R203+0x2100], [R6.64], !P5 ;  /* 0x0210000006cb7fae */ /* 0x0005e2000e901d46 */
[----:B------:R-:W-:Y:S05]  /*e920*/  IMAD.X R3, R4, 0x1, R23, P2 ;  /* 0x0000000104037824 */ /* 0x000fea00010e0617 */
[----:B------:R3:W-:Y:S01]  /*e930*/  LDGSTS.E.BYPASS.LTC128B.128 [R203+0x4100], [R2.64], !P0 ;  /* 0x0410000002cb7fae */ /* 0x0007e2000c101d46 */
[----:B--2---:R-:W-:Y:S01]  /*e940*/  IMAD.MOV.U32 R7, RZ, RZ, R5 ;  /* 0x000000ffff077224 */ /* 0x004fe200078e0005 */
[----:B------:R-:W-:Y:S02]  /*e950*/  SEL R5, RZ, 0x10, P0 ;  /* 0x00000010ff057807 */ /* 0x000fe40000000000 */
[----:B---3--:R-:W-:Y:S01]  /*e960*/  MOV R2, 0xe990 ;  /* 0x0000e99000027802 */ /* 0x008fe20000000f00 */
[----:B------:R-:W-:Y:S02]  /*e970*/  IMAD.MOV.U32 R3, RZ, RZ, 0x181f ;  /* 0x0000181fff037424 */ /* 0x000fe400078e00ff */
[----:B-1----:R-:W-:Y:S05]  /*e980*/  CALL.REL.NOINC `($__internal_3_$__cuda_sm70_shflsync_idx_p) ;  /* 0x0000129000007944 */ /* 0x002fea0003c00000 */
[----:B------:R-:W-:Y:S01]  /*e990*/  MOV R3, 0x181f ;  /* 0x0000181f00037802 */ /* 0x000fe20000000f00 */
[----:B------:R-:W-:Y:S01]  /*e9a0*/  IMAD.MOV.U32 R4, RZ, RZ, R171 ;  /* 0x000000ffff047224 */ /* 0x000fe200078e00ab */
[----:B------:R-:W-:Y:S01]  /*e9b0*/  MOV R171, 0x1 ;  /* 0x0000000100ab7802 */ /* 0x000fe20000000f00 */
[----:B------:R-:W-:Y:S01]  /*e9c0*/  IMAD.MOV.U32 R7, RZ, RZ, R20 ;  /* 0x000000ffff077224 */ /* 0x000fe200078e0014 */
[----:B------:R-:W-:Y:S02]  /*e9d0*/  MOV R2, 0xe9f0 ;  /* 0x0000e9f000027802 */ /* 0x000fe40000000f00 */
[----:B------:R-:W-:Y:S05]  /*e9e0*/  CALL.REL.NOINC `($__internal_3_$__cuda_sm70_shflsync_idx_p) ;  /* 0x0000123000007944 */ /* 0x000fea0003c00000 */
[----:B------:R-:W-:Y:S01]  /*e9f0*/  MOV R0, R171 ;  /* 0x000000ab00007202 */ /* 0x000fe20000000f00 */
[----:B------:R-:W-:-:S05]  /*ea00*/  BRA `(.L_x_664) ;  /* 0xffff674000007947 */ /* 0x000fca000383ffff */
.L_x_608:
[----:B------:R-:W-:Y:S01]  /*ea10*/  MOV R171, RZ ;  /* 0x000000ff00ab7202 */ /* 0x000fe20000000f00 */
[----:B------:R-:W-:Y:S01]  /*ea20*/  IMAD.MOV.U32 R7, RZ, RZ, R5 ;  /* 0x000000ffff077224 */ /* 0x000fe200078e0005 */
[----:B------:R-:W-:Y:S01]  /*ea30*/  MOV R2, 0xea60 ;  /* 0x0000ea6000027802 */ /* 0x000fe20000000f00 */
[----:B------:R-:W-:Y:S02]  /*ea40*/  IMAD.MOV.U32 R3, RZ, RZ, 0x181f ;  /* 0x0000181fff037424 */ /* 0x000fe400078e00ff */
[----:B------:R-:W-:Y:S05]  /*ea50*/  CALL.REL.NOINC `($__internal_3_$__cuda_sm70_shflsync_idx_p) ;  /* 0x000011c000007944 */ /* 0x000fea0003c00000 */
[----:B------:R-:W-:Y:S01]  /*ea60*/  MOV R4, R171 ;  /* 0x000000ab00047202 */ /* 0x000fe20000000f00 */
[----:B------:R-:W-:-:S05]  /*ea70*/  BRA `(.L_x_665) ;  /* 0xffff781000007947 */ /* 0x000fca000383ffff */
.L_x_609:
[----:B------:R-:W-:Y:S01]  /*ea80*/  MOV R171, RZ ;  /* 0x000000ff00ab7202 */ /* 0x000fe20000000f00 */
[----:B------:R-:W-:Y:S01]  /*ea90*/  IMAD.MOV.U32 R7, RZ, RZ, R12 ;  /* 0x000000ffff077224 */ /* 0x000fe200078e000c */
[----:B------:R-:W-:Y:S01]  /*eaa0*/  MOV R2, 0xead0 ;  /* 0x0000ead000027802 */ /* 0x000fe20000000f00 */
[----:B------:R-:W-:Y:S02]  /*eab0*/  IMAD.MOV.U32 R3, RZ, RZ, 0x181f ;  /* 0x0000181fff037424 */ /* 0x000fe400078e00ff */
[----:B-12---:R-:W-:Y:S05]  /*eac0*/  CALL.REL.NOINC `($__internal_3_$__cuda_sm70_shflsync_idx_p) ;  /* 0x0000115000007944 */ /* 0x006fea0003c00000 */
        /* <DEDUP_REMOVED lines=31> */
.L_x_610:
[----:B------:R-:W-:Y:S01]  /*ecc0*/  MOV R171, RZ ;  /* 0x000000ff00ab7202 */ /* 0x000fe20000000f00 */
[----:B------:R-:W-:Y:S01]  /*ecd0*/  IMAD.MOV.U32 R7, RZ, RZ, R4 ;  /* 0x000000ffff077224 */ /* 0x000fe200078e0004 */
[----:B------:R-:W-:Y:S01]  /*ece0*/  MOV R2, 0xed10 ;  /* 0x0000ed1000027802 */ /* 0x000fe20000000f00 */
[----:B------:R-:W-:Y:S02]  /*ecf0*/  IMAD.MOV.U32 R3, RZ, RZ, 0x1c1f ;  /* 0x00001c1fff037424 */ /* 0x000fe400078e00ff */
[----:B------:R-:W-:Y:S05]  /*ed00*/  CALL.REL.NOINC `($__internal_3_$__cuda_sm70_shflsync_idx_p) ;  /* 0x00000f1000007944 */ /* 0x000fea0003c00000 */
[----:B------:R-:W-:Y:S01]  /*ed10*/  MOV R0, R171 ;  /* 0x000000ab00007202 */ /* 0x000fe20000000f00 */
[----:B------:R-:W-:-:S05]  /*ed20*/  BRA `(.L_x_667) ;  /* 0xffff78d000007947 */ /* 0x000fca000383ffff */
.L_x_611:
[----:B------:R-:W-:Y:S01]  /*ed30*/  MOV R171, 0x1 ;  /* 0x0000000100ab7802 */ /* 0x000fe20000000f00 */
[----:B------:R-:W-:Y:S01]  /*ed40*/  IMAD.MOV.U32 R7, RZ, RZ, R4 ;  /* 0x000000ffff077224 */ /* 0x000fe200078e0004 */
[----:B------:R-:W-:Y:S01]  /*ed50*/  MOV R2, 0xed80 ;  /* 0x0000ed8000027802 */ /* 0x000fe20000000f00 */
[----:B------:R-:W-:Y:S02]  /*ed60*/  IMAD.MOV.U32 R3, RZ, RZ, 0x1c1f ;  /* 0x00001c1fff037424 */ /* 0x000fe400078e00ff */
[----:B-1----:R-:W-:Y:S05]  /*ed70*/  CALL.REL.NOINC `($__internal_3_$__cuda_sm70_shflsync_idx_p) ;  /* 0x00000ea000007944 */ /* 0x002fea0003c00000 */
[----:B------:R-:W-:Y:S01]  /*ed80*/  FMNMX.FTZ R0, R6, R101, !PT ;  /* 0x0000006506007209 */ /* 0x000fe20007810000 */
[----:B------:R-:W-:Y:S03]  /*ed90*/  IMAD.IADD R171, R5, 0x1, R171 ;  /* 0x0000000105ab7824 */ /* 0x000fe600078e02ab */
[----:B------:R-:W-:Y:S02]  /*eda0*/  FMNMX.FTZ R0, R10, R0, !PT ;  /* 0x000000000a007209 */ /* 0x000fe40007810000 */
[C---:B------:R-:W-:Y:S02]  /*edb0*/  ISETP.GT.AND P2, PT, R171.reuse, RZ, PT ;  /* 0x000000ffab00720c */ /* 0x040fe40003f44270 */
[C---:B------:R-:W-:Y:S02]  /*edc0*/  ISETP.GT.AND P0, PT, R171.reuse, 0x1, PT ;  /* 0x00000001ab00780c */ /* 0x040fe40003f04270 */
[----:B------:R-:W-:Y:S02]  /*edd0*/  FSEL R5, R152, -INF , P2 ;  /* 0xff80000098057808 */ /* 0x000fe40001000000 */
[----:B------:R-:W-:Y:S02]  /*ede0*/  ISETP.GT.AND P2, PT, R171, 0x8, PT ;  /* 0x00000008ab00780c */ /* 0x000fe40003f44270 */
[----:B------:R-:W-:Y:S02]  /*edf0*/  FSEL R8, R151, -INF , P0 ;  /* 0xff80000097087808 */ /* 0x000fe40000000000 */
[----:B------:R-:W-:Y:S02]  /*ee00*/  FMNMX.FTZ R2, R5, R102, !PT ;  /* 0x0000006605027209 */ /* 0x000fe40007810000 */
[----:B------:R-:W-:Y:S02]  /*ee10*/  ISETP.GT.AND P0, PT, R171, 0x9, PT ;  /* 0x00000009ab00780c */ /* 0x000fe40003f04270 */
[----:B------:R-:W-:Y:S02]  /*ee20*/  FMNMX.FTZ R4, R9, R0, !PT ;  /* 0x0000000009047209 */ /* 0x000fe40007810000 */
        /* <DEDUP_REMOVED lines=8> */
[----:B------:R-:W-:Y:S01]  /*eeb0*/  FMNMX.FTZ R13, R11, R0, !PT ;  /* 0x000000000b0d7209 */ /* 0x000fe20007810000 */
[----:B------:R-:W-:Y:S01]  /*eec0*/  IMAD.MOV.U32 R0, RZ, RZ, 0x2 ;  /* 0x00000002ff007424 */ /* 0x000fe200078e00ff */
[----:B------:R-:W-:Y:S02]  /*eed0*/  FMNMX.FTZ R4, R140, R4, !PT ;  /* 0x000000048c047209 */ /* 0x000fe40007810000 */
[----:B------:R-:W-:Y:S02]  /*eee0*/  ISETP.GT.AND P2, PT, R171, 0x18, PT ;  /* 0x00000018ab00780c */ /* 0x000fe40003f44270 */
[----:B------:R-:W-:Y:S02]  /*eef0*/  FSEL R146, R146, -INF , P0 ;  /* 0xff80000092927808 */ /* 0x000fe40000000000 */
[----:B------:R-:W-:Y:S02]  /*ef00*/  FMNMX.FTZ R13, R143, R13, !PT ;  /* 0x0000000d8f0d7209 */ /* 0x000fe40007810000 */
[----:B------:R-:W-:Y:S02]  /*ef10*/  FMNMX.FTZ R4, R141, R4, !PT ;  /* 0x000000048d047209 */ /* 0x000fe40007810000 */
[C---:B------:R-:W-:Y:S02]  /*ef20*/  ISETP.GT.AND P0, PT, R171.reuse, 0x19, PT ;  /* 0x00000019ab00780c */ /* 0x040fe40003f04270 */
        /* <DEDUP_REMOVED lines=36> */
[----:B------:R-:W-:Y:S02]  /*f170*/  FMNMX.FTZ R13, R160, R13, !PT ;  /* 0x0000000da00d7209 */ /* 0x000fe40007810000 */
[----:B------:R-:W-:Y:S02]  /*f180*/  FMNMX.FTZ R4, R165, R4, !PT ;  /* 0x00000004a5047209 */ /* 0x000fe40007810000 */
[----:B------:R-:W-:Y:S02]  /*f190*/  FMNMX.FTZ R13, R161, R13, !PT ;  /* 0x0000000da10d7209 */ /* 0x000fe40007810000 */
[----:B------:R-:W-:Y:S02]  /*f1a0*/  MOV R2, 0xf1c0 ;  /* 0x0000f1c000027802 */ /* 0x000fe40000000f00 */
[----:B------:R-:W-:Y:S05]  /*f1b0*/  CALL.REL.NOINC `($__internal_2_$__cuda_sm70_shflsync_bfly_p) ;  /* 0x00000a0000007944 */ /* 0x000fea0003c00000 */
[----:B------:R-:W-:Y:S01]  /*f1c0*/  FMNMX.FTZ R4, R4, R0, !PT ;  /* 0x0000000004047209 */ /* 0x000fe20007810000 */
[----:B------:R-:W-:Y:S01]  /*f1d0*/  IMAD.MOV.U32 R0, RZ, RZ, 0x1 ;  /* 0x00000001ff007424 */ /* 0x000fe200078e00ff */
[----:B------:R-:W-:Y:S02]  /*f1e0*/  MOV R2, 0xf200 ;  /* 0x0000f20000027802 */ /* 0x000fe40000000f00 */
        /* <DEDUP_REMOVED lines=8> */
[----:B------:R-:W-:Y:S02]  /*f270*/  MOV R2, 0xf290 ;  /* 0x0000f29000027802 */ /* 0x000fe40000000f00 */
[----:B------:R-:W-:Y:S05]  /*f280*/  CALL.REL.NOINC `($__internal_2_$__cuda_sm70_shflsync_bfly_p) ;  /* 0x0000093000007944 */ /* 0x000fea0003c00000 */
[----:B------:R-:W-:-:S05]  /*f290*/  BRA `(.L_x_668) ;  /* 0xffff7a1000007947 */ /* 0x000fca000383ffff */
.L_x_614:
[----:B------:R-:W-:Y:S01]  /*f2a0*/  MOV R171, RZ ;  /* 0x000000ff00ab7202 */ /* 0x000fe20000000f00 */
[----:B------:R-:W-:Y:S01]  /*f2b0*/  IMAD.MOV.U32 R7, RZ, RZ, R4 ;  /* 0x000000ffff077224 */ /* 0x000fe200078e0004 */
[----:B------:R-:W-:Y:S01]  /*f2c0*/  MOV R2, 0xf2f0 ;  /* 0x0000f2f000027802 */ /* 0x000fe20000000f00 */
[----:B------:R-:W-:Y:S02]  /*f2d0*/  IMAD.MOV.U32 R3, RZ, RZ, 0x181f ;  /* 0x0000181fff037424 */ /* 0x000fe400078e00ff */
[----:B-1234-:R-:W-:Y:S05]  /*f2e0*/  CALL.REL.NOINC `($__internal_3_$__cuda_sm70_shflsync_idx_p) ;  /* 0x0000093000007944 */ /* 0x01efea0003c00000 */
[----:B------:R-:W-:Y:S01]  /*f2f0*/  MOV R2, R171 ;  /* 0x000000ab00027202 */ /* 0x000fe20000000f00 */
[----:B------:R-:W-:-:S05]  /*f300*/  BRA `(.L_x_669) ;  /* 0xffff941000007947 */ /* 0x000fca000383ffff */
.L_x_617:
[----:B------:R-:W-:Y:S01]  /*f310*/  MOV R171, RZ ;  /* 0x000000ff00ab7202 */ /* 0x000fe20000000f00 */
[----:B------:R-:W-:Y:S01]  /*f320*/  IMAD.MOV.U32 R7, RZ, RZ, R5 ;  /* 0x000000ffff077224 */ /* 0x000fe200078e0005 */
[----:B------:R-:W-:Y:S01]  /*f330*/  MOV R2, 0xf360 ;  /* 0x0000f36000027802 */ /* 0x000fe20000000f00 */
[----:B------:R-:W-:Y:S02]  /*f340*/  IMAD.MOV.U32 R3, RZ, RZ, 0x181f ;  /* 0x0000181fff037424 */ /* 0x000fe400078e00ff */
[----:B------:R-:W-:Y:S05]  /*f350*/  CALL.REL.NOINC `($__internal_3_$__cuda_sm70_shflsync_idx_p) ;  /* 0x000008c000007944 */ /* 0x000fea0003c00000 */
[----:B------:R-:W-:Y:S01]  /*f360*/  MOV R4, R171 ;  /* 0x000000ab00047202 */ /* 0x000fe20000000f00 */
[----:B------:R-:W-:-:S05]  /*f370*/  BRA `(.L_x_670) ;  /* 0xffffa5b000007947 */ /* 0x000fca000383ffff */
.L_x_618:
[----:B------:R-:W-:Y:S01]  /*f380*/  MOV R171, RZ ;  /* 0x000000ff00ab7202 */ /* 0x000fe20000000f00 */
[----:B------:R-:W-:Y:S01]  /*f390*/  IMAD.MOV.U32 R7, RZ, RZ, R10 ;  /* 0x000000ffff077224 */ /* 0x000fe200078e000a */
[----:B------:R-:W-:Y:S01]  /*f3a0*/  MOV R2, 0xf3d0 ;  /* 0x0000f3d000027802 */ /* 0x000fe20000000f00 */
[----:B------:R-:W-:Y:S02]  /*f3b0*/  IMAD.MOV.U32 R3, RZ, RZ, 0x181f ;  /* 0x0000181fff037424 */ /* 0x000fe400078e00ff */
[----:B-12---:R-:W-:Y:S05]  /*f3c0*/  CALL.REL.NOINC `($__internal_3_$__cuda_sm70_shflsync_idx_p) ;  /* 0x0000085000007944 */ /* 0x006fea0003c00000 */
[----:B------:R-:W-:Y:S02]  /*f3d0*/  IADD3 R2, -R201, 0x10, RZ ;  /* 0x00000010c9027810 */ /* 0x000fe40007ffe1ff */
[C---:B------:R-:W-:Y:S02]  /*f3e0*/  IADD3 R8, P2, R171.reuse, R14, RZ ;  /* 0x0000000eab087210 */ /* 0x040fe40007f5e0ff */
[----:B------:R-:W-:Y:S02]  /*f3f0*/  IADD3 R6, P0, R171, R15, RZ ;  /* 0x0000000fab067210 */ /* 0x000fe40007f1e0ff */
[----:B------:R-:W-:Y:S01]  /*f400*/  ISETP.NE.U32.AND P4, PT, R201, RZ, PT ;  /* 0x000000ffc900720c */ /* 0x000fe20003f85070 */
[----:B------:R-:W-:Y:S01]  /*f410*/  IMAD.X R9, R4, 0x1, R11, P2 ;  /* 0x0000000104097824 */ /* 0x000fe200010e060b */
[----:B------:R-:W-:Y:S01]  /*f420*/  LOP3.LUT R2, R2, 0xf, RZ, 0xc0, !PT ;  /* 0x0000000f02027812 */ /* 0x000fe200078ec0ff */
[----:B------:R-:W-:Y:S03]  /*f430*/  IMAD.X R7, R4, 0x1, R12, P0 ;  /* 0x0000000104077824 */ /* 0x000fe600000e060c */
[----:B------:R-:W-:Y:S01]  /*f440*/  IADD3 R2, P2, P0, R2, R171, R16 ;  /* 0x000000ab02027210 */ /* 0x000fe2000785e010 */
[----:B------:R-:W-:Y:S03]  /*f450*/  IMAD.MOV.U32 R171, RZ, RZ, 0x1 ;  /* 0x00000001ffab7424 */ /* 0x000fe600078e00ff */
[----:B------:R-:W-:Y:S05]  /*f460*/  IADD3.X R3, RZ, R4, R13, P2, P0 ;  /* 0x00000004ff037210 */ /* 0x000fea00017e040d */
[----:B------:R-:W-:Y:S01]  /*f470*/  @!PT LDS RZ, [RZ] ;  /* 0x00000000fffff984 */ /* 0x000fe20000000800 */
[----:B------:R-:W-:Y:S01]  /*f480*/  @!PT LDS RZ, [RZ] ;  /* 0x00000000fffff984 */ /* 0x000fe20000000800 */
[----:B------:R-:W-:Y:S01]  /*f490*/  @!PT LDS RZ, [RZ] ;  /* 0x00000000fffff984 */ /* 0x000fe20000000800 */
[----:B------:R1:W-:Y:S04]  /*f4a0*/  LDGSTS.E.BYPASS.LTC128B.128.ZFILL [R203+0x6100], [R2.64], P4 ;  /* 0x0610000002cb7fae */ /* 0x0003e8000a141d46 */
[----:B------:R2:W-:Y:S04]  /*f4b0*/  LDGSTS.E.BYPASS.LTC128B.128 [R203+0x8100], [R8.64], !P6 ;  /* 0x0810000008cb7fae */ /* 0x0005e8000f101d46 */
[----:B------:R3:W-:Y:S01]  /*f4c0*/  LDGSTS.E.BYPASS.LTC128B.128 [R203+0xa100], [R6.64], !P5 ;  /* 0x0a10000006cb7fae */ /* 0x0007e2000e901d46 */
[----:B-1----:R-:W-:Y:S01]  /*f4d0*/  IMAD.MOV.U32 R3, RZ, RZ, 0x181f ;  /* 0x0000181fff037424 */ /* 0x002fe200078e00ff */
[----:B------:R-:W-:Y:S01]  /*f4e0*/  MOV R2, 0xf510 ;  /* 0x0000f51000027802 */ /* 0x000fe20000000f00 */
[----:B---3--:R-:W-:Y:S02]  /*f4f0*/  IMAD.MOV.U32 R7, RZ, RZ, R5 ;  /* 0x000000ffff077224 */ /* 0x008fe400078e0005 */
[----:B--2---:R-:W-:Y:S05]  /*f500*/  CALL.REL.NOINC `($__internal_3_$__cuda_sm70_shflsync_idx_p) ;  /* 0x0000071000007944 */ /* 0x004fea0003c00000 */
        /* <DEDUP_REMOVED lines=8> */
.L_x_619:
[----:B------:R-:W-:Y:S02]  /*f590*/  MOV R0, 0x2 ;  /* 0x0000000200007802 */ /* 0x000fe40000000f00 */
[----:B------:R-:W-:Y:S02]  /*f5a0*/  MOV R2, 0xf5c0 ;  /* 0x0000f5c000027802 */ /* 0x000fe40000000f00 */
[----:B----4-:R-:W-:Y:S05]  /*f5b0*/  CALL.REL.NOINC `($__internal_2_$__cuda_sm70_shflsync_bfly_p) ;  /* 0x0000060000007944 */ /* 0x010fea0003c00000 */
        /* <DEDUP_REMOVED lines=14> */
.L_x_621:
[----:B------:R-:W-:Y:S01]  /*f6a0*/  IMAD.MOV.U32 R4, RZ, RZ, R214 ;  /* 0x000000ffff047224 */ /* 0x000fe200078e00d6 */
[----:B------:R-:W-:-:S02]  /*f6b0*/  MOV R0, 0x2 ;  /* 0x0000000200007802 */ /* 0x000fc40000000f00 */
[----:B------:R-:W-:Y:S02]  /*f6c0*/  MOV R2, 0xf6e0 ;  /* 0x0000f6e000027802 */ /* 0x000fe40000000f00 */
[----:B------:R-:W-:Y:S05]  /*f6d0*/  CALL.REL.NOINC `($__internal_2_$__cuda_sm70_shflsync_bfly_p) ;  /* 0x000004e000007944 */ /* 0x000fea0003c00000 */
[----:B------:R-:W-:Y:S01]  /*f6e0*/  MOV R5, R0 ;  /* 0x0000000000057202 */ /* 0x000fe20000000f00 */
[----:B------:R-:W-:Y:S05]  /*f6f0*/  BRA `(.L_x_673) ;  /* 0xffffbe2000007947 */ /* 0x000fea000383ffff */
.L_x_622:
[----:B------:R-:W-:Y:S01]  /*f700*/  IMAD.MOV.U32 R4, RZ, RZ, R5 ;  /* 0x000000ffff047224 */ /* 0x000fe200078e0005 */
[----:B------:R-:W-:Y:S02]  /*f710*/  MOV R0, 0x1 ;  /* 0x0000000100007802 */ /* 0x000fe40000000f00 */
[----:B------:R-:W-:Y:S02]  /*f720*/  MOV R2, 0xf740 ;  /* 0x0000f74000027802 */ /* 0x000fe40000000f00 */
[----:B-1----:R-:W-:Y:S05]  /*f730*/  CALL.REL.NOINC `($__internal_2_$__cuda_sm70_shflsync_bfly_p) ;  /* 0x0000048000007944 */ /* 0x002fea0003c00000 */
[----:B------:R-:W-:Y:S01]  /*f740*/  FADD.FTZ R5, R5, R0 ;  /* 0x0000000005057221 */ /* 0x000fe20000010000 */
[----:B------:R-:W-:Y:S02]  /*f750*/  MOV R4, R215 ;  /* 0x000000d700047202 */ /* 0x000fe40000000f00 */
[----:B------:R-:W-:Y:S02]  /*f760*/  MOV R0, 0x2 ;  /* 0x0000000200007802 */ /* 0x000fe40000000f00 */
[----:B------:R-:W-:Y:S02]  /*f770*/  MOV R2, 0xf790 ;  /* 0x0000f79000027802 */ /* 0x000fe40000000f00 */
[----:B------:R-:W-:Y:S05]  /*f780*/  CALL.REL.NOINC `($__internal_2_$__cuda_sm70_shflsync_bfly_p) ;  /* 0x0000043000007944 */ /* 0x000fea0003c00000 */
[----:B------:R-:W-:Y:S01]  /*f790*/  FADD.FTZ R4, R215, R0 ;  /* 0x00000000d7047221 */ /* 0x000fe20000010000 */
[----:B------:R-:W-:-:S02]  /*f7a0*/  MOV R0, 0x1 ;  /* 0x0000000100007802 */ /* 0x000fc40000000f00 */
[----:B------:R-:W-:Y:S02]  /*f7b0*/  MOV R2, 0xf7d0 ;  /* 0x0000f7d000027802 */ /* 0x000fe40000000f00 */
[----:B------:R-:W-:Y:S05]  /*f7c0*/  CALL.REL.NOINC `($__internal_2_$__cuda_sm70_shflsync_bfly_p) ;  /* 0x000003f000007944 */ /* 0x000fea0003c00000 */
[----:B------:R-:W-:Y:S01]  /*f7d0*/  MOV R3, R0 ;  /* 0x0000000000037202 */ /* 0x000fe20000000f00 */
[----:B------:R-:W-:Y:S05]  /*f7e0*/  BRA `(.L_x_674) ;  /* 0xffffbda000007947 */ /* 0x000fea000383ffff */
.L_x_637:
[----:B------:R-:W-:Y:S01]  /*f7f0*/  IMAD.MOV.U32 R7, RZ, RZ, R9 ;  /* 0x000000ffff077224 */ /* 0x000fe200078e0009 */
[----:B------:R-:W-:Y:S01]  /*f800*/  MOV R171, RZ ;  /* 0x000000ff00ab7202 */ /* 0x000fe20000000f00 */
[----:B------:R-:W-:Y:S01]  /*f810*/  IMAD.MOV.U32 R3, RZ, RZ, 0x181f ;  /* 0x0000181fff037424 */ /* 0x000fe200078e00ff */
[----:B------:R-:W-:Y:S02]  /*f820*/  MOV R2, 0xf840 ;  /* 0x0000f84000027802 */ /* 0x000fe40000000f00 */
[----:B-1----:R-:W-:Y:S05]  /*f830*/  CALL.REL.NOINC `($__internal_3_$__cuda_sm70_shflsync_idx_p) ;  /* 0x000003e000007944 */ /* 0x002fea0003c00000 */
[----:B------:R-:W-:Y:S01]  /*f840*/  MOV R8, R171 ;  /* 0x000000ab00087202 */ /* 0x000fe20000000f00 */
[----:B------:R-:W-:Y:S05]  /*f850*/  BRA `(.L_x_675) ;  /* 0xffffdbd000007947 */ /* 0x000fea000383ffff */
.L_x_638:
[----:B------:R-:W-:Y:S01]  /*f860*/  IMAD.MOV.U32 R7, RZ, RZ, R11 ;  /* 0x000000ffff077224 */ /* 0x000fe200078e000b */
[----:B------:R-:W-:Y:S01]  /*f870*/  MOV R171, RZ ;  /* 0x000000ff00ab7202 */ /* 0x000fe20000000f00 */
[----:B------:R-:W-:Y:S01]  /*f880*/  IMAD.MOV.U32 R3, RZ, RZ, 0x181f ;  /* 0x0000181fff037424 */ /* 0x000fe200078e00ff */
[----:B------:R-:W-:Y:S02]  /*f890*/  MOV R2, 0xf8b0 ;  /* 0x0000f8b000027802 */ /* 0x000fe40000000f00 */
[----:B-123--:R-:W-:Y:S05]  /*f8a0*/  CALL.REL.NOINC `($__internal_3_$__cuda_sm70_shflsync_idx_p) ;  /* 0x0000037000007944 */ /* 0x00efea0003c00000 */
[----:B------:R-:W-:Y:S01]  /*f8b0*/  MOV R0, R171 ;  /* 0x000000ab00007202 */ /* 0x000fe20000000f00 */
[----:B------:R-:W-:Y:S05]  /*f8c0*/  BRA `(.L_x_676) ;  /* 0xffffdb8000007947 */ /* 0x000fea000383ffff */
.L_x_641:
[----:B-1----:R-:W-:Y:S01]  /*f8d0*/  IMAD.MOV.U32 R7, RZ, RZ, R9 ;  /* 0x000000ffff077224 */ /* 0x002fe200078e0009 */
[----:B------:R-:W-:Y:S01]  /*f8e0*/  MOV R171, 0x1 ;  /* 0x0000000100ab7802 */ /* 0x000fe20000000f00 */
[----:B------:R-:W-:Y:S01]  /*f8f0*/  IMAD.MOV.U32 R3, RZ, RZ, 0x181f ;  /* 0x0000181fff037424 */ /* 0x000fe200078e00ff */
[----:B------:R-:W-:-:S02]  /*f900*/  MOV R2, 0xf920 ;  /* 0x0000f92000027802 */ /* 0x000fc40000000f00 */
[----:B--234-:R-:W-:Y:S05]  /*f910*/  CALL.REL.NOINC `($__internal_3_$__cuda_sm70_shflsync_idx_p) ;  /* 0x0000030000007944 */ /* 0x01cfea0003c00000 */
        /* <DEDUP_REMOVED lines=8> */
.L_x_644:
[----:B-1----:R-:W-:Y:S01]  /*f9a0*/  IMAD.MOV.U32 R7, RZ, RZ, R9 ;  /* 0x000000ffff077224 */ /* 0x002fe200078e0009 */
[----:B------:R-:W-:Y:S01]  /*f9b0*/  MOV R171, 0x2 ;  /* 0x0000000200ab7802 */ /* 0x000fe20000000f00 */
[----:B------:R-:W-:Y:S01]  /*f9c0*/  IMAD.MOV.U32 R3, RZ, RZ, 0x181f ;  /* 0x0000181fff037424 */ /* 0x000fe200078e00ff */
[----:B------:R-:W-:Y:S02]  /*f9d0*/  MOV R2, 0xf9f0 ;  /* 0x0000f9f000027802 */ /* 0x000fe40000000f00 */
[----:B--234-:R-:W-:Y:S05]  /*f9e0*/  CALL.REL.NOINC `($__internal_3_$__cuda_sm70_shflsync_idx_p) ;  /* 0x0000023000007944 */ /* 0x01cfea0003c00000 */
[----:B------:R-:W-:Y:S01]  /*f9f0*/  MOV R8, R171 ;  /* 0x000000ab00087202 */ /* 0x000fe20000000f00 */
[----:B------:R-:W-:Y:S05]  /*fa00*/  BRA `(.L_x_678) ;  /* 0xffffdd3000007947 */ /* 0x000fea000383ffff */
.L_x_645:
[----:B-1----:R-:W-:Y:S01]  /*fa10*/  IMAD.MOV.U32 R7, RZ, RZ, R11 ;  /* 0x000000ffff077224 */ /* 0x002fe200078e000b */
[----:B------:R-:W-:Y:S01]  /*fa20*/  MOV R171, 0x2 ;  /* 0x0000000200ab7802 */ /* 0x000fe20000000f00 */
[----:B------:R-:W-:Y:S01]  /*fa30*/  IMAD.MOV.U32 R3, RZ, RZ, 0x181f ;  /* 0x0000181fff037424 */ /* 0x000fe200078e00ff */
[----:B------:R-:W-:Y:S02]  /*fa40*/  MOV R2, 0xfa60 ;  /* 0x0000fa6000027802 */ /* 0x000fe40000000f00 */
[----:B--234-:R-:W-:Y:S05]  /*fa50*/  CALL.REL.NOINC `($__internal_3_$__cuda_sm70_shflsync_idx_p) ;  /* 0x000001c000007944 */ /* 0x01cfea0003c00000 */
[----:B------:R-:W-:Y:S01]  /*fa60*/  MOV R0, R171 ;  /* 0x000000ab00007202 */ /* 0x000fe20000000f00 */
[----:B------:R-:W-:Y:S05]  /*fa70*/  BRA `(.L_x_679) ;  /* 0xffffdce000007947 */ /* 0x000fea000383ffff */
.L_x_648:
[----:B--2---:R-:W-:Y:S01]  /*fa80*/  IMAD.MOV.U32 R7, RZ, RZ, R9 ;  /* 0x000000ffff077224 */ /* 0x004fe200078e0009 */
[----:B------:R-:W-:Y:S01]  /*fa90*/  MOV R171, 0x3 ;  /* 0x0000000300ab7802 */ /* 0x000fe20000000f00 */
[----:B------:R-:W-:Y:S01]  /*faa0*/  IMAD.MOV.U32 R3, RZ, RZ, 0x181f ;  /* 0x0000181fff037424 */ /* 0x000fe200078e00ff */
[----:B------:R-:W-:-:S02]  /*fab0*/  MOV R2, 0xfad0 ;  /* 0x0000fad000027802 */ /* 0x000fc40000000f00 */
[----:B-1-34-:R-:W-:Y:S05]  /*fac0*/  CALL.REL.NOINC `($__internal_3_$__cuda_sm70_shflsync_idx_p) ;  /* 0x0000015000007944 */ /* 0x01afea0003c00000 */
        /* <DEDUP_REMOVED lines=8> */
.L_x_650:
[----:B-1----:R-:W-:Y:S01]  /*fb50*/  IMAD.MOV.U32 R7, RZ, RZ, R65 ;  /* 0x000000ffff077224 */ /* 0x002fe200078e0041 */
[----:B------:R-:W-:Y:S01]  /*fb60*/  MOV R171, RZ ;  /* 0x000000ff00ab7202 */ /* 0x000fe20000000f00 */
[----:B------:R-:W-:Y:S01]  /*fb70*/  IMAD.MOV.U32 R3, RZ, RZ, 0x1f ;  /* 0x0000001fff037424 */ /* 0x000fe200078e00ff */
[----:B---3--:R-:W-:Y:S02]  /*fb80*/  MOV R2, 0xfba0 ;  /* 0x0000fba000027802 */ /* 0x008fe40000000f00 */
[----:B--2-4-:R-:W-:Y:S05]  /*fb90*/  CALL.REL.NOINC `($__internal_3_$__cuda_sm70_shflsync_idx_p) ;  /* 0x0000008000007944 */ /* 0x014fea0003c00000 */
[----:B------:R-:W-:Y:S01]  /*fba0*/  MOV R0, R171 ;  /* 0x000000ab00007202 */ /* 0x000fe20000000f00 */
[----:B------:R-:W-:Y:S05]  /*fbb0*/  BRA `(.L_x_681) ;  /* 0xffffdee000007947 */ /* 0x000fea000383ffff */
        .weak           $__internal_2_$__cuda_sm70_shflsync_bfly_p
        .type           $__internal_2_$__cuda_sm70_shflsync_bfly_p,@function
        .size           $__internal_2_$__cuda_sm70_shflsync_bfly_p,($__internal_3_$__cuda_sm70_shflsync_idx_p - $__internal_2_$__cuda_sm70_shflsync_bfly_p)
$__internal_2_$__cuda_sm70_shflsync_bfly_p:
[----:B------:R-:W-:Y:S02]  /*fbc0*/  MOV R15, 0xffffffff ;  /* 0xffffffff000f7802 */ /* 0x000fe40000000f00 */
[----:B------:R-:W-:Y:S02]  /*fbd0*/  MOV R3, 0x1f ;  /* 0x0000001f00037802 */ /* 0x000fe40000000f00 */
[----:B------:R-:W-:Y:S04]  /*fbe0*/  WARPSYNC R15 ;  /* 0x0000000f00007348 */ /* 0x000fe80003800000 */
[----:B------:R1:W2:Y:S02]  /*fbf0*/  SHFL.BFLY PT, R0, R4, R0, R3 ;  /* 0x0c00000004007389 */ /* 0x0002a400000e0003 */
[----:B-1----:R-:W-:-:S04]  /*fc00*/  MOV R3, 0x0 ;  /* 0x0000000000037802 */ /* 0x002fc80000000f00 */
[----:B--2---:R-:W-:Y:S05]  /*fc10*/  RET.REL.NODEC R2 `(_ZN7cutlass13device_kernelIN5flash19enable_sm80_to_sm89INS1_16FlashAttnFwdSm80INS1_25CollectiveMainloopFwdSm80ILi8ELi1ELb0EN4cute5tupleIJNS5_1CILi128EEENS7_ILi64EEENS7_ILi192EEEEEELi192ENS_10bfloat16_tEfNS_4arch4Sm80ELb1ELb0ELb1ELb0ELb1ELb0ELb1ELb0EEENS1_21CollectiveEpilogueFwdINS6_IJS8_SA_S9_EEENS6_IJNS7_ILi1EEESI_SI_EEESC_SE_Li256ELb0ELb1ELb0ELb0EEENS1_30DynamicPersistentTileSchedulerILi256ELi256ELb0ELb1ELb0EEEEEEEEEvNT_6ParamsE) ;  /* 0xffff03e002007950 */ /* 0x004fea0003c3ffff */
        .weak           $__internal_3_$__cuda_sm70_shflsync_idx_p
        .type           $__internal_3_$__cuda_sm70_shflsync_idx_p,@function
        .size           $__internal_3_$__cuda_sm70_shflsync_idx_p,(.L_x_3403 - $__internal_3_$__cuda_sm70_shflsync_idx_p)
$__internal_3_$__cuda_sm70_shflsync_idx_p:
[----:B------:R-:W-:-:S04]  /*fc20*/  MOV R172, 0xffffffff ;  /* 0xffffffff00ac7802 */ /* 0x000fc80000000f00 */
[----:B------:R-:W-:Y:S04]  /*fc30*/  WARPSYNC R172 ;  /* 0x000000ac00007348 */ /* 0x000fe80003800000 */
[----:B------:R1:W2:Y:S02]  /*fc40*/  SHFL.IDX PT, R171, R7, R171, R3 ;  /* 0x000000ab07ab7389 */ /* 0x0002a400000e0003 */
[----:B-1----:R-:W-:-:S04]  /*fc50*/  MOV R3, 0x0 ;  /* 0x0000000000037802 */ /* 0x002fc80000000f00 */
[----:B--2---:R-:W-:Y:S05]  /*fc60*/  RET.REL.NODEC R2 `(_ZN7cutlass13device_kernelIN5flash19enable_sm80_to_sm89INS1_16FlashAttnFwdSm80INS1_25CollectiveMainloopFwdSm80ILi8ELi1ELb0EN4cute5tupleIJNS5_1CILi128EEENS7_ILi64EEENS7_ILi192EEEEEELi192ENS_10bfloat16_tEfNS_4arch4Sm80ELb1ELb0ELb1ELb0ELb1ELb0ELb1ELb0EEENS1_21CollectiveEpilogueFwdINS6_IJS8_SA_S9_EEENS6_IJNS7_ILi1EEESI_SI_EEESC_SE_Li256ELb0ELb1ELb0ELb0EEENS1_30DynamicPersistentTileSchedulerILi256ELi256ELb0ELb1ELb0EEEEEEEEEvNT_6ParamsE) ;  /* 0xffff039002007950 */ /* 0x004fea0003c3ffff */
.L_x_682:
        /* <DEDUP_REMOVED lines=9> */
.L_x_3403:


//--------------------- .text._ZN7cutlass13device_kernelIN5flash19enable_sm80_to_sm89INS1_16FlashAttnFwdSm80INS1_25CollectiveMainloopFwdSm80ILi8ELi1ELb0EN4cute5tupleIJNS5_1CILi128EEENS7_ILi64EEENS7_ILi192EEEEEELi192ENS_10bfloat16_tEfNS_4arch4Sm80ELb1ELb0ELb1ELb1ELb1ELb0ELb1ELb0EEENS1_21CollectiveEpilogueFwdINS6_IJS8_SA_S9_EEENS6_IJNS7_ILi1EEESI_SI_EEESC_SE_Li256ELb1ELb1ELb0ELb0EEENS1_19SingleTileSchedulerILb1ELb0ELb1ELi128EEEEEEEEEvNT_6ParamsE --------------------------
	.section	.text._ZN7cutlass13device_kernelIN5flash19enable_sm80_to_sm89INS1_16FlashAttnFwdSm80INS1_25CollectiveMainloopFwdSm80ILi8ELi1ELb0EN4cute5tupleIJNS5_1CILi128EEENS7_ILi64EEENS7_ILi192EEEEEELi192ENS_10bfloat16_tEfNS_4arch4Sm80ELb1ELb0ELb1ELb1ELb1ELb0ELb1ELb0EEENS1_21CollectiveEpilogueFwdINS6_IJS8_SA_S9_EEENS6_IJNS7_ILi1EEESI_SI_EEESC_SE_Li256ELb1ELb1ELb0ELb0EEENS1_19SingleTileSchedulerILb1ELb0ELb1ELi128EEEEEEEEEvNT_6ParamsE,"ax",@progbits
	.sectioninfo	@"SHI_REGISTERS=255"
	.align	128
.text._ZN7cutlass13device_kernelIN5flash19enable_sm80_to_sm89INS1_16FlashAttnFwdSm80INS1_25CollectiveMainloopFwdSm80ILi8ELi1ELb0EN4cute5tupleIJNS5_1CILi128EEENS7_ILi64EEENS7_ILi192EEEEEELi192ENS_10bfloat16_tEfNS_4arch4Sm80ELb1ELb0ELb1ELb1ELb1ELb0ELb1ELb0EEENS1_21CollectiveEpilogueFwdINS6_IJS8_SA_S9_EEENS6_IJNS7_ILi1EEESI_SI_EEESC_SE_Li256ELb1ELb1ELb0ELb0EEENS1_19SingleTileSchedulerILb1ELb0ELb1ELi128EEEEEEEEEvNT_6ParamsE:
        .type           _ZN7cutlass13device_kernelIN5flash19enable_sm80_to_sm89INS1_16FlashAttnFwdSm80INS1_25CollectiveMainloopFwdSm80ILi8ELi1ELb0EN4cute5tupleIJNS5_1CILi128EEENS7_ILi64EEENS7_ILi192EEEEEELi192ENS_10bfloat16_tEfNS_4arch4Sm80ELb1ELb0ELb1ELb1ELb1ELb0ELb1ELb0EEENS1_21CollectiveEpilogueFwdINS6_IJS8_SA_S9_EEENS6_IJNS7_ILi1EEESI_SI_EEESC_SE_Li256ELb1ELb1ELb0ELb0EEENS1_19SingleTileSchedulerILb1ELb0ELb1ELi128EEEEEEEEEvNT_6ParamsE,@function
        .size           _ZN7cutlass13device_kernelIN5flash19enable_sm80_to_sm89INS1_16FlashAttnFwdSm80INS1_25CollectiveMainloopFwdSm80ILi8ELi1ELb0EN4cute5tupleIJNS5_1CILi128EEENS7_ILi64EEENS7_ILi192EEEEEELi192ENS_10bfloat16_tEfNS_4arch4Sm80ELb1ELb0ELb1ELb1ELb1ELb0ELb1ELb0EEENS1_21CollectiveEpilogueFwdINS6_IJS8_SA_S9_EEENS6_IJNS7_ILi1EEESI_SI_EEESC_SE_Li256ELb1ELb1ELb0ELb0EEENS1_19SingleTileSchedulerILb1ELb0ELb1ELi128EEEEEEEEEvNT_6ParamsE,(.L_x_3406 - _ZN7cutlass13device_kernelIN5flash19enable_sm80_to_sm89INS1_16FlashAttnFwdSm80INS1_25CollectiveMainloopFwdSm80ILi8ELi1ELb0EN4cute5tupleIJNS5_1CILi128EEENS7_ILi64EEENS7_ILi192EEEEEELi192ENS_10bfloat16_tEfNS_4arch4Sm80ELb1ELb0ELb1ELb1ELb1ELb0ELb1ELb0EEENS1_21CollectiveEpilogueFwdINS6_IJS8_SA_S9_EEENS6_IJNS7_ILi1EEESI_SI_EEESC_SE_Li256ELb1ELb1ELb0ELb0EEENS1_19SingleTileSchedulerILb1ELb0ELb1ELi128EEEEEEEEEvNT_6ParamsE)
        .other          _ZN7cutlass13device_kernelIN5flash19enable_sm80_to_sm89INS1_16FlashAttnFwdSm80INS1_25CollectiveMainloopFwdSm80ILi8ELi1ELb0EN4cute5tupleIJNS5_1CILi128EEENS7_ILi64EEENS7_ILi192EEEEEELi192ENS_10bfloat16_tEfNS_4arch4Sm80ELb1ELb0ELb1ELb1ELb1ELb0ELb1ELb0EEENS1_21CollectiveEpilogueFwdINS6_IJS8_SA_S9_EEENS6_IJNS7_ILi1EEESI_SI_EEESC_SE_Li256ELb1ELb1ELb0ELb0EEENS1_19SingleTileSchedulerILb1ELb0ELb1ELi128EEEEEEEEEvNT_6ParamsE,@"STO_CUDA_ENTRY STV_DEFAULT"
_ZN7cutlass13device_kernelIN5flash19enable_sm80_to_sm89INS1_16FlashAttnFwdSm80INS1_25CollectiveMainloopFwdSm80ILi8ELi1ELb0EN4cute5tupleIJNS5_1CILi128EEENS7_ILi64EEENS7_ILi192EEEEEELi192ENS_10bfloat16_tEfNS_4arch4Sm80ELb1ELb0ELb1ELb1ELb1ELb0ELb1ELb0EEENS1_21CollectiveEpilogueFwdINS6_IJS8_SA_S9_EEENS6_IJNS7_ILi1EEESI_SI_EEESC_SE_Li256ELb1ELb1ELb0ELb0EEENS1_19SingleTileSchedulerILb1ELb0ELb1ELi128EEEEEEEEEvNT_6ParamsE:
        /* <DEDUP_REMOVED lines=20> */
.L_x_684:
        /* <DEDUP_REMOVED lines=13> */
.L_x_686:
[----:B------:R-:W-:Y:S02]  /*0210*/  ULDC UR5, c[0x0][0x54c] ;  /* 0x0001530000057ab9 */ /* 0x000fe40000000800 */
.L_x_685:
[----:B------:R-:W-:Y:S02]  /*0220*/  ULDC UR4, c[0x0][0x548] ;  /* 0x0001520000047ab9 */ /* 0x000fe40000000800 */
[----:B------:R-:W-:-:S02]  /*0230*/  USHF.L.U32 UR10, UR10, 0x7, URZ ;  /* 0x000000070a0a7899 */ /* 0x000fc4000800063f */
[----:B------:R-:W-:-:S04]  /*0240*/  UIMAD UR4, UR5, UR4, URZ ;  /* 0x00000004050472a4 */ /* 0x000fc8000f8e023f */
[----:B------:R-:W-:-:S04]  /*0250*/  UISETP.GE.AND UP0, UPT, UR10, UR4, UPT ;  /* 0x000000040a00728c */ /* 0x000fc8000bf06270 */
[----:B------:R-:W-:Y:S01]  /*0260*/  USEL UR13, UR13, 0xffffffff, !UP0 ;  /* 0xffffffff0d0d7887 */ /* 0x000fe2000c000000 */
[----:B------:R-:W-:Y:S05]  /*0270*/  BRA `(.L_x_687) ;  /* 0x000001b000007947 */ /* 0x000fea0003800000 */
.L_x_683:
        /* <DEDUP_REMOVED lines=8> */
.L_x_688:
        /* <DEDUP_REMOVED lines=13> */
.L_x_690:
[----:B------:R-:W-:Y:S02]  /*03d0*/  ULDC UR5, c[0x0][0x54c] ;  /* 0x0001530000057ab9 */ /* 0x000fe40000000800 */
.L_x_689:
[----:B------:R-:W-:Y:S02]  /*03e0*/  ULDC UR4, c[0x0][0x548] ;  /* 0x0001520000047ab9 */ /* 0x000fe40000000800 */
[----:B------:R-:W-:-:S02]  /*03f0*/  USHF.L.U32 UR10, UR10, 0x7, URZ ;  /* 0x000000070a0a7899 */ /* 0x000fc4000800063f */
[----:B------:R-:W-:-:S04]  /*0400*/  UIMAD UR4, UR5, UR4, URZ ;  /* 0x00000004050472a4 */ /* 0x000fc8000f8e023f */
[----:B------:R-:W-:-:S04]  /*0410*/  UISETP.GE.AND UP0, UPT, UR10, UR4, UPT ;  /* 0x000000040a00728c */ /* 0x000fc8000bf06270 */
[----:B------:R-:W-:-:S06]  /*0420*/  USEL UR13, UR13, 0xffffffff, !UP0 ;  /* 0xffffffff0d0d7887 */ /* 0x000fcc000c000000 */
.L_x_687:
        /* <DEDUP_REMOVED lines=47> */
.L_x_691:
        /* <DEDUP_REMOVED lines=10> */
.L_x_692:
        /* <DEDUP_REMOVED lines=12> */
.L_x_693:
[----:B------:R-:W-:Y:S01]  /*0880*/  ULDC UR4, c[0x0][0x2c4] ;  /* 0x0000b10000047ab9 */ /* 0x000fe20000000800 */
[----:B------:R-:W-:Y:S01]  /*0890*/  PLOP3.LUT P2, PT, PT, PT, PT, 0x80, 0x0 ;  /* 0x000000000000781c */ /* 0x000fe20003f4f070 */
[----:B------:R-:W-:Y:S01]  /*08a0*/  UISETP.NE.AND UP1, UPT, UR4, 0x1, UPT ;  /* 0x000000010400788c */ /* 0x000fe2000bf25270 */
[----:B------:R-:W-:Y:S01]  /*08b0*/  IMAD.MOV.U32 R3, RZ, RZ, RZ ;  /* 0x000000ffff037224 */ /* 0x000fe200078e00ff */
[----:B--2---:R-:W-:Y:S01]  /*08c0*/  UIADD3 UR7, -UR11, UR7, URZ ;  /* 0x000000070b077290 */ /* 0x004fe2000fffe13f */
[----:B------:R-:W-:Y:S01]  /*08d0*/  IMAD.MOV.U32 R98, RZ, RZ, RZ ;  /* 0x000000ffff627224 */ /* 0x000fe200078e00ff */
[----:B------:R-:W-:Y:S01]  /*08e0*/  ULDC.64 UR4, c[0x0][0x2c8] ;  /* 0x0000b20000047ab9 */ /* 0x000fe20000000a00 */
[----:B------:R-:W-:Y:S01]  /*08f0*/  CS2R R96, SRZ ;  /* 0x0000000000607805 */ /* 0x000fe2000001ff00 */
[----:B---3--:R-:W-:Y:S01]  /*0900*/  UIADD3 UR6, UR7, 0x40, -UR12 ;  /* 0x0000004007067890 */ /* 0x008fe2000fffe80c */
[----:B------:R-:W-:Y:S01]  /*0910*/  CS2R R94, SRZ ;  /* 0x00000000005e7805 */ /* 0x000fe2000001ff00 */
[----:B------:R-:W-:Y:S01]  /*0920*/  CS2R R92, SRZ ;  /* 0x00000000005c7805 */ /* 0x000fe2000001ff00 */
[----:B------:R-:W-:Y:S01]  /*0930*/  CS2R R90, SRZ ;  /* 0x00000000005a7805 */ /* 0x000fe2000001ff00 */
[----:B------:R-:W-:Y:S01]  /*0940*/  CS2R R88, SRZ ;  /* 0x0000000000587805 */ /* 0x000fe2000001ff00 */
[----:B------:R-:W-:Y:S01]  /*0950*/  @UP1 UIADD3 UR18, UR10, 0x7f, URZ ;  /* 0x0000007f0a121890 */ /* 0x000fe2000fffe03f */
[----:B------:R-:W-:Y:S01]  /*0960*/  CS2R R86, SRZ ;  /* 0x0000000000567805 */ /* 0x000fe2000001ff00 */
[----:B------:R-:W-:Y:S01]  /*0970*/  MOV R85, RZ ;  /* 0x000000ff00557202 */ /* 0x000fe20000000f00 */
[----:B------:R-:W-:Y:S01]  /*0980*/  CS2R R6, SRZ ;  /* 0x0000000000067805 */ /* 0x000fe2000001ff00 */
[----:B------:R-:W-:Y:S01]  /*0990*/  UIMAD.WIDE.U32 UR18, UR18, UR4, URZ ;  /* 0x00000004121272a5 */ /* 0x000fe2000f8e003f */
[----:B------:R-:W-:Y:S01]  /*09a0*/  CS2R R82, SRZ ;  /* 0x0000000000527805 */ /* 0x000fe2000001ff00 */
[----:B------:R-:W-:Y:S01]  /*09b0*/  UIADD3 UR4, UR10, 0x7f, URZ ;  /* 0x0000007f0a047890 */ /* 0x000fe2000fffe03f */
[----:B------:R-:W-:Y:S01]  /*09c0*/  CS2R R80, SRZ ;  /* 0x0000000000507805 */ /* 0x000fe2000001ff00 */
[----:B------:R-:W-:Y:S01]  /*09d0*/  @UP1 USHF.R.U32.HI UR4, URZ, UR5, UR19 ;  /* 0x000000053f041299 */ /* 0x000fe20008011613 */
[----:B------:R-:W-:Y:S01]  /*09e0*/  CS2R R78, SRZ ;  /* 0x00000000004e7805 */ /* 0x000fe2000001ff00 */
[----:B------:R-:W-:Y:S01]  /*09f0*/  UIADD3 UR5, UR7, 0x3f, URZ ;  /* 0x0000003f07057890 */ /* 0x000fe2000fffe03f */
[----:B------:R-:W-:Y:S01]  /*0a00*/  CS2R R76, SRZ ;  /* 0x00000000004c7805 */ /* 0x000fe2000001ff00 */
[----:B------:R-:W-:Y:S01]  /*0a10*/  UIADD3 UR6, UR6, UR4, URZ ;  /* 0x0000000406067290 */ /* 0x000fe2000fffe03f */
[----:B------:R-:W-:Y:S01]  /*0a20*/  CS2R R74, SRZ ;  /* 0x00000000004a7805 */ /* 0x000fe2000001ff00 */
[----:B------:R-:W-:Y:S01]  /*0a30*/  USHF.R.S32.HI UR18, URZ, 0x1f, UR5 ;  /* 0x0000001f3f127899 */ /* 0x000fe20008011405 */
[----:B------:R-:W-:Y:S01]  /*0a40*/  CS2R R72, SRZ ;  /* 0x0000000000487805 */ /* 0x000fe2000001ff00 */
[----:B------:R-:W-:Y:S01]  /*0a50*/  USHF.R.S32.HI UR4, URZ, 0x1f, UR6 ;  /* 0x0000001f3f047899 */ /* 0x000fe20008011406 */
[----:B------:R-:W-:Y:S01]  /*0a60*/  CS2R R70, SRZ ;  /* 0x0000000000467805 */ /* 0x000fe2000001ff00 */
[----:B------:R-:W-:Y:S01]  /*0a70*/  ULEA.HI UR18, UR18, UR5, URZ, 0x6 ;  /* 0x0000000512127291 */ /* 0x000fe2000f8f303f */
[----:B------:R-:W-:Y:S01]  /*0a80*/  CS2R R68, SRZ ;  /* 0x0000000000447805 */ /* 0x000fe2000001ff00 */
[----:B------:R-:W-:Y:S01]  /*0a90*/  ULEA.HI UR4, UR4, UR6, URZ, 0x6 ;  /* 0x0000000604047291 */ /* 0x000fe2000f8f303f */
[----:B------:R-:W-:Y:S01]  /*0aa0*/  CS2R R66, SRZ ;  /* 0x0000000000427805 */ /* 0x000fe2000001ff00 */
[----:B------:R-:W-:Y:S01]  /*0ab0*/  USHF.R.S32.HI UR18, URZ, 0x6, UR18 ;  /* 0x000000063f127899 */ /* 0x000fe20008011412 */
[----:B------:R-:W-:Y:S01]  /*0ac0*/  CS2R R64, SRZ ;  /* 0x0000000000407805 */ /* 0x000fe2000001ff00 */
[----:B------:R-:W-:Y:S01]  /*0ad0*/  USHF.R.S32.HI UR4, URZ, 0x6, UR4 ;  /* 0x000000063f047899 */ /* 0x000fe20008011404 */
[----:B------:R-:W-:Y:S01]  /*0ae0*/  CS2R R62, SRZ ;  /* 0x00000000003e7805 */ /* 0x000fe2000001ff00 */
[----:B------:R-:W-:Y:S01]  /*0af0*/  CS2R R60, SRZ ;  /* 0x00000000003c7805 */ /* 0x000fe2000001ff00 */
[----:B------:R-:W-:Y:S01]  /*0b00*/  CS2R R58, SRZ ;  /* 0x00000000003a7805 */ /* 0x000fe2000001ff00 */
[----:B------:R-:W-:Y:S01]  /*0b10*/  UISETP.LT.AND UP0, UPT, UR18, UR4, UPT ;  /* 0x000000041200728c */ /* 0x000fe2000bf01270 */
[----:B------:R-:W-:Y:S01]  /*0b20*/  CS2R R56, SRZ ;  /* 0x0000000000387805 */ /* 0x000fe2000001ff00 */
[----:B------:R-:W-:Y:S01]  /*0b30*/  CS2R R54, SRZ ;  /* 0x0000000000367805 */ /* 0x000fe2000001ff00 */
[----:B------:R-:W-:Y:S01]  /*0b40*/  CS2R R52, SRZ ;  /* 0x0000000000347805 */ /* 0x000fe2000001ff00 */
[----:B------:R-:W-:Y:S01]  /*0b50*/  USEL UR6, UR18, UR4, UP0 ;  /* 0x0000000412067287 */ /* 0x000fe20008000000 */
[----:B------:R-:W-:Y:S01]  /*0b60*/  CS2R R50, SRZ ;  /* 0x0000000000327805 */ /* 0x000fe2000001ff00 */
[----:B------:R-:W-:Y:S01]  /*0b70*/  CS2R R48, SRZ ;  /* 0x0000000000307805 */ /* 0x000fe2000001ff00 */
[----:B------:R-:W-:Y:S01]  /*0b80*/  CS2R R46, SRZ ;  /* 0x00000000002e7805 */ /* 0x000fe2000001ff00 */
[----:B------:R-:W-:Y:S01]  /*0b90*/  UISETP.GE.AND UP0, UPT, UR6, 0x1, UPT ;  /* 0x000000010600788c */ /* 0x000fe2000bf06270 */
        /* <DEDUP_REMOVED lines=43> */
[----:B------:R-:W-:Y:S01]  /*0e50*/  BSSY B0, `(.L_x_695) ;  /* 0x0000058000007945 */ /* 0x000fe20003800000 */
[----:B------:R-:W-:Y:S01]  /*0e60*/  PLOP3.LUT P0, PT, PT, PT, UP1, 0x80, 0x0 ;  /* 0x000000000000781c */ /* 0x000fe20003f0f018 */
[----:B------:R-:W-:Y:S01]  /*0e70*/  IMAD.IADD R0, R84, 0x1, -R3 ;  /* 0x0000000154007824 */ /* 0x000fe200078e0a03 */
[----:B------:R-:W-:Y:S01]  /*0e80*/  ULDC.64 UR4, c[0x0][0x1b8] ;  /* 0x00006e0000047ab9 */ /* 0x000fe20000000a00 */
[----:B------:R-:W-:Y:S01]  /*0e90*/  IMAD.SHL.U32 R207, R15, 0x40, RZ ;  /* 0x000000400fcf7824 */ /* 0x000fe200078e00ff */
[----:B------:R-:W-:Y:S01]  /*0ea0*/  UIADD3 UR19, UR19, UR17, URZ ;  /* 0x0000001113137290 */ /* 0x000fe2000fffe03f */
[C---:B------:R-:W-:Y:S01]  /*0eb0*/  IMAD R210, R0.reuse, 0x20, R15 ;  /* 0x0000002000d27824 */ /* 0x040fe200078e020f */
[----:B------:R-:W-:Y:S01]  /*0ec0*/  USHF.R.S32.HI UR17, URZ, 0x1f, UR13 ;  /* 0x0000001f3f117899 */ /* 0x000fe2000801140d */
[----:B------:R-:W-:Y:S01]  /*0ed0*/  IMAD.SHL.U32 R182, R0, 0x8, RZ ;  /* 0x0000000800b67824 */ /* 0x000fe200078e00ff */
[----:B------:R-:W-:Y:S01]  /*0ee0*/  UIMAD UR16, UR8, UR4, URZ ;  /* 0x00000004081072a4 */ /* 0x000fe2000f8e023f */
[----:B------:R-:W-:Y:S01]  /*0ef0*/  LOP3.LUT R207, R207, 0x1c0, RZ, 0xc0, !PT ;  /* 0x000001c0cfcf7812 */ /* 0x000fe200078ec0ff */
[----:B------:R-:W-:Y:S01]  /*0f00*/  USEL UR17, UR17, URZ, !UP2 ;  /* 0x0000003f11117287 */ /* 0x000fe2000d000000 */
[----:B------:R-:W-:Y:S01]  /*0f10*/  IADD3 R2, R210, UR10, RZ ;  /* 0x0000000ad2027c10 */ /* 0x000fe2000fffe0ff */
[----:B------:R-:W-:Y:S01]  /*0f20*/  UIMAD UR16, UR9, UR5, UR16 ;  /* 0x00000005091072a4 */ /* 0x000fe2000f8e0210 */
[----:B------:R-:W-:Y:S01]  /*0f30*/  LEA.HI R12, R85, R84, RZ, 0x6 ;  /* 0x00000054550c7211 */ /* 0x000fe200078f30ff */
[----:B------:R-:W-:Y:S01]  /*0f40*/  UIMAD.WIDE.U32 UR20, UR9, UR4, UR18 ;  /* 0x00000004091472a5 */ /* 0x000fe2000f8e0012 */
[----:B------:R-:W-:Y:S01]  /*0f50*/  ISETP.GE.AND P4, PT, R182, c[0x0][0x198], PT ;  /* 0x00006600b6007a0c */ /* 0x000fe20003f86270 */
[----:B------:R-:W-:Y:S01]  /*0f60*/  @P1 IMAD.HI.U32 R3, R2, c[0x0][0x2c8], RZ ;  /* 0x0000b20002031a27 */ /* 0x000fe200078e00ff */
[----:B------:R-:W-:-:S02]  /*0f70*/  ULDC.64 UR4, c[0x0][0x1c0] ;  /* 0x0000700000047ab9 */ /* 0x000fc40000000a00 */
[----:B------:R-:W-:Y:S01]  /*0f80*/  USEL UR18, UR13, URZ, !UP2 ;  /* 0x0000003f0d127287 */ /* 0x000fe2000d000000 */
[----:B------:R-:W-:Y:S01]  /*0f90*/  IMAD.MOV.U32 R6, RZ, RZ, R2 ;  /* 0x000000ffff067224 */ /* 0x000fe200078e0002 */
[----:B------:R-:W-:Y:S01]  /*0fa0*/  UIMAD UR17, UR17, UR4, URZ ;  /* 0x00000004111172a4 */ /* 0x000fe2000f8e023f */
[----:B------:R-:W-:Y:S01]  /*0fb0*/  @P0 SHF.R.U32.HI R6, RZ, c[0x0][0x2cc], R3 ;  /* 0x0000b300ff060a19 */ /* 0x000fe20000011603 */
[----:B------:R-:W-:Y:S01]  /*0fc0*/  UIADD3 UR21, UR21, UR16, URZ ;  /* 0x0000001015157290 */ /* 0x000fe2000fffe03f */
[----:B------:R-:W-:Y:S01]  /*0fd0*/  IMAD.SHL.U32 R12, R12, 0x8, RZ ;  /* 0x000000080c0c7824 */ /* 0x000fe200078e00ff */
[----:B------:R-:W-:Y:S01]  /*0fe0*/  UIMAD UR5, UR18, UR5, UR17 ;  /* 0x00000005120572a4 */ /* 0x000fe2000f8e0211 */
[--C-:B-1----:R-:W-:Y:S01]  /*0ff0*/  SHF.R.S32.HI R5, RZ, 0x1f, R6.reuse ;  /* 0x0000001fff057819 */ /* 0x102fe20000011406 */
[----:B------:R-:W-:Y:S01]  /*1000*/  UIMAD.WIDE.U32 UR18, UR18, UR4, UR20 ;  /* 0x00000004121272a5 */ /* 0x000fe2000f8e0014 */
[----:B------:R-:W-:Y:S02]  /*1010*/  IMAD.MOV R3, RZ, RZ, -R6 ;  /* 0x000000ffff037224 */ /* 0x000fe400078e0a06 */
[----:B------:R-:W-:Y:S01]  /*1020*/  ULDC UR4, c[0x0][0x2c4] ;  /* 0x0000b10000047ab9 */ /* 0x000fe20000000800 */
[----:B------:R-:W-:Y:S01]  /*1030*/  IMAD R5, R5, c[0x0][0x1b0], RZ ;  /* 0x00006c0005057a24 */ /* 0x000fe200078e02ff */
[----:B------:R-:W-:Y:S01]  /*1040*/  UIADD3 UR5, UR19, UR5, URZ ;  /* 0x0000000513057290 */ /* 0x000fe2000fffe03f */
[----:B------:R-:W-:Y:S01]  /*1050*/  IMAD R3, R3, c[0x0][0x2c4], R2 ;  /* 0x0000b10003037a24 */ /* 0x000fe200078e0202 */
[----:B------:R-:W-:Y:S01]  /*1060*/  UIMAD UR4, UR12, UR4, URZ ;  /* 0x000000040c0472a4 */ /* 0x000fe2000f8e023f */
[----:B------:R-:W-:-:S02]  /*1070*/  IMAD.U32 R9, RZ, RZ, UR19 ;  /* 0x00000013ff097e24 */ /* 0x000fc4000f8e00ff */
[----:B------:R-:W-:Y:S01]  /*1080*/  IMAD.U32 R8, RZ, RZ, UR18 ;  /* 0x00000012ff087e24 */ /* 0x000fe2000f8e00ff */
[----:B------:R-:W-:Y:S01]  /*1090*/  SHF.R.S32.HI R2, RZ, 0x1f, R3 ;  /* 0x0000001fff027819 */ /* 0x000fe20000011403 */
[----:B------:R-:W-:Y:S02]  /*10a0*/  IMAD.U32 R9, RZ, RZ, UR5 ;  /* 0x00000005ff097e24 */ /* 0x000fe4000f8e00ff */
[C---:B------:R-:W-:Y:S02]  /*10b0*/  IMAD R5, R6.reuse, c[0x0][0x1b4], R5 ;  /* 0x00006d0006057a24 */ /* 0x040fe400078e0205 */
[----:B------:R-:W-:-:S04]  /*10c0*/  IMAD.WIDE.U32 R6, R6, c[0x0][0x1b0], R8 ;  /* 0x00006c0006067a25 */ /* 0x000fc800078e0008 */
[----:B------:R-:W-:Y:S02]  /*10d0*/  IMAD R2, R2, c[0x0][0x1a8], RZ ;  /* 0x00006a0002027a24 */ /* 0x000fe400078e02ff */
[----:B------:R-:W-:Y:S01]  /*10e0*/  IMAD.IADD R7, R7, 0x1, R5 ;  /* 0x0000000107077824 */ /* 0x000fe200078e0205 */
[----:B------:R-:W-:Y:S01]  /*10f0*/  LEA.HI R5, R85, R84, RZ, 0x4 ;  /* 0x0000005455057211 */ /* 0x000fe200078f20ff */
[C---:B------:R-:W-:Y:S02]  /*1100*/  IMAD R9, R3.reuse, c[0x0][0x1ac], R2 ;  /* 0x00006b0003097a24 */ /* 0x040fe400078e0202 */
[----:B------:R-:W-:Y:S01]  /*1110*/  IMAD.WIDE.U32 R2, R3, c[0x0][0x1a8], R6 ;  /* 0x00006a0003027a25 */ /* 0x000fe200078e0006 */
[----:B------:R-:W-:Y:S02]  /*1120*/  LOP3.LUT R7, R5, 0xfffffff0, RZ, 0xc0, !PT ;  /* 0xfffffff005077812 */ /* 0x000fe400078ec0ff */
[----:B------:R-:W-:Y:S01]  /*1130*/  IADD3 R6, R15, UR10, RZ ;  /* 0x0000000a0f067c10 */ /* 0x000fe2000fffe0ff */
[----:B------:R-:W-:Y:S01]  /*1140*/  IMAD.IADD R8, R3, 0x1, R9 ;  /* 0x0000000103087824 */ /* 0x000fe200078e0209 */
[----:B------:R-:W-:Y:S01]  /*1150*/  LEA R14, P0, R2, c[0x0][0x160], 0x1 ;  /* 0x00005800020e7a11 */ /* 0x000fe200078008ff */
[----:B------:R-:W-:Y:S01]  /*1160*/  IMAD.IADD R3, R84, 0x1, -R7 ;  /* 0x0000000154037824 */ /* 0x000fe200078e0a07 */
[----:B------:R-:W-:-:S02]  /*1170*/  ISETP.GE.AND P5, PT, R6, UR4, PT ;  /* 0x0000000406007c0c */ /* 0x000fc4000bfa6270 */
[----:B------:R-:W-:Y:S01]  /*1180*/  LEA.HI.X R8, R2, c[0x0][0x164], R8, 0x1, P0 ;  /* 0x0000590002087a11 */ /* 0x000fe200000f0c08 */
[----:B------:R1:W3:Y:S01]  /*1190*/  SHFL.IDX PT, R16, R14, RZ, 0x181f ;  /* 0x00181fff0e107589 */ /* 0x0002e200000e0000 */
[----:B------:R-:W-:Y:S02]  /*11a0*/  SHF.R.S32.HI R2, RZ, 0x1f, R3 ;  /* 0x0000001fff027819 */ /* 0x000fe40000011403 */
[----:B------:R-:W-:Y:S01]  /*11b0*/  IADD3 R9, R182, 0x80, RZ ;  /* 0x00000080b6097810 */ /* 0x000fe20007ffe0ff */
[----:B------:R1:W4:Y:S01]  /*11c0*/  SHFL.IDX PT, R17, R8, RZ, 0x181f ;  /* 0x00181fff08117589 */ /* 0x00032200000e0000 */
[----:B------:R-:W-:Y:S02]  /*11d0*/  LEA.HI R7, R2, R3, RZ, 0x3 ;  /* 0x0000000302077211 */ /* 0x000fe400078f18ff */
[----:B------:R-:W-:Y:S02]  /*11e0*/  SHF.R.U32.HI R2, RZ, 0x3, R207 ;  /* 0x00000003ff027819 */ /* 0x000fe400000116cf */
[----:B------:R-:W-:-:S02]  /*11f0*/  LOP3.LUT R10, R7, 0xfffffff8, RZ, 0xc0, !PT ;  /* 0xfffffff8070a7812 */ /* 0x000fc400078ec0ff */
[----:B------:R-:W-:Y:S02]  /*1200*/  LOP3.LUT R207, R207, 0x38, R182, 0xf8, !PT ;  /* 0x00000038cfcf7812 */ /* 0x000fe400078ef8b6 */
[----:B------:R-:W-:Y:S01]  /*1210*/  ISETP.GE.AND P0, PT, R9, c[0x0][0x198], PT ;  /* 0x0000660009007a0c */ /* 0x000fe20003f06270 */
[----:B------:R-:W-:Y:S01]  /*1220*/  IMAD.IADD R10, R3, 0x1, -R10 ;  /* 0x00000001030a7824 */ /* 0x000fe200078e0a0a */
[----:B------:R-:W-:Y:S01]  /*1230*/  LOP3.LUT R207, R207, R2, RZ, 0x3c, !PT ;  /* 0x00000002cfcf7212 */ /* 0x000fe200078e3cff */
[----:B------:R-:W-:Y:S02]  /*1240*/  IMAD.MOV.U32 R2, RZ, RZ, 0x10 ;  /* 0x00000010ff027424 */ /* 0x000fe400078e00ff */
[----:B------:R-:W-:Y:S01]  /*1250*/  IMAD.MOV.U32 R3, RZ, RZ, 0x20 ;  /* 0x00000020ff037424 */ /* 0x000fe200078e00ff */
[----:B------:R-:W-:Y:S01]  /*1260*/  LOP3.LUT R207, R207, 0xfffffe00, R12, 0xf8, !PT ;  /* 0xfffffe00cfcf7812 */ /* 0x000fe200078ef80c */
[----:B--2---:R2:W5:Y:S02]  /*1270*/  @P2 R2UR UR17, R4 ;  /* 0x00000000041123c2 */ /* 0x00456400000e0000 */
[----:B-----5:R-:W-:Y:S01]  /*1280*/  @!UP0 UMOV UR17, UR13 ;  /* 0x0000000d00118c82 */ /* 0x020fe20008000000 */
[----:B--2---:R-:W-:-:S04]  /*1290*/  IADD3 R4, R182, 0x40, RZ ;  /* 0x00000040b6047810 */ /* 0x004fc80007ffe0ff */
[----:B------:R-:W-:-:S04]  /*12a0*/  ISETP.GE.AND P3, PT, R4, c[0x0][0x198], PT ;  /* 0x0000660004007a0c */ /* 0x000fc80003f66270 */
[----:B------:R-:W-:-:S05]  /*12b0*/  R2P PR, R10, 0x6 ;  /* 0x000000060a007804 */ /* 0x000fca0000000000 */
[----:B------:R-:W-:Y:S02]  /*12c0*/  SEL R2, R2, 0xfffffff0, !P1 ;  /* 0xfffffff002027807 */ /* 0x000fe40004800000 */
        /* <DEDUP_REMOVED lines=8> */
[----:B------:R-:W-:-:S02]  /*1350*/  LOP3.LUT R12, R12, 0xfffffff8, RZ, 0xc0, !PT ;  /* 0xfffffff80c0c7812 */ /* 0x000fc400078ec0ff */
[----:B------:R-:W-:Y:S02]  /*1360*/  LOP3.LUT R11, R11, 0xfffffff8, RZ, 0xc0, !PT ;  /* 0xfffffff80b0b7812 */ /* 0x000fe400078ec0ff */
[----:B------:R-:W-:Y:S01]  /*1370*/  @!PT LDS RZ, [RZ] ;  /* 0x00000000fffff984 */ /* 0x000fe20000000800 */
[----:B------:R1:W-:Y:S01]  /*1380*/  LDGSTS.E.BYPASS.LTC128B.128 [R13+0xc100], [R18.64], !P4 ;  /* 0x0c100000120d7fae */ /* 0x0003e2000e101d4e */
[----:B------:R-:W-:-:S04]  /*1390*/  IMAD.WIDE R20, R12, 0x2, R16 ;  /* 0x000000020c147825 */ /* 0x000fc800078e0210 */
[----:B------:R-:W-:Y:S01]  /*13a0*/  IMAD.WIDE R16, R11, 0x2, R16 ;  /* 0x000000020b107825 */ /* 0x000fe200078e0210 */
[----:B------:R1:W-:Y:S04]  /*13b0*/  LDGSTS.E.BYPASS.LTC128B.128 [R13+0x10100], [R20.64], !P3 ;  /* 0x10100000140d7fae */ /* 0x0003e8000d901d4e */
[----:B------:R1:W-:Y:S02]  /*13c0*/  LDGSTS.E.BYPASS.LTC128B.128 [R13+0x14100], [R16.64], !P0 ;  /* 0x14100000100d7fae */ /* 0x0003e4000c101d4e */
.L_x_696:
[----:B-1-34-:R-:W-:Y:S05]  /*13d0*/  BSYNC B0 ;  /* 0x0000000000007941 */ /* 0x01afea0003800000 */
.L_x_695:
        /* <DEDUP_REMOVED lines=20> */
.L_x_698:
[----:B------:R-:W-:Y:S05]  /*1520*/  BSYNC B0 ;  /* 0x0000000000007941 */ /* 0x000fea0003800000 */
.L_x_697:
[----:B------:R-:W-:Y:S01]  /*1530*/  IADD3 R11, R6, 0x40, RZ ;  /* 0x00000040060b7810 */ /* 0x000fe20007ffe0ff */
[----:B--2---:R2:W4:Y:S01]  /*1540*/  SHFL.IDX PT, R17, R8, 0x2, 0x181f ;  /* 0x00581f0008117f89 */ /* 0x00452200000e0000 */
        /* <DEDUP_REMOVED lines=18> */
.L_x_700:
[----:B------:R-:W-:Y:S05]  /*1670*/  BSYNC B0 ;  /* 0x0000000000007941 */ /* 0x000fea0003800000 */
.L_x_699:
[----:B---3--:R-:W-:Y:S01]  /*1680*/  SHFL.IDX PT, R16, R14, 0x3, 0x181f ;  /* 0x00781f000e107f89 */ /* 0x008fe200000e0000 */
[----:B------:R-:W-:Y:S01]  /*1690*/  IMAD.MOV.U32 R12, RZ, RZ, c[0x0][0x2b8] ;  /* 0x0000ae00ff0c7624 */ /* 0x000fe200078e00ff */
[----:B------:R-:W-:Y:S01]  /*16a0*/  SHF.R.S32.HI R181, RZ, 0x1f, R4 ;  /* 0x0000001fffb57819 */ /* 0x000fe20000011404 */
[----:B------:R-:W-:Y:S01]  /*16b0*/  IMAD.U32 R11, RZ, RZ, UR6 ;  /* 0x00000006ff0b7e24 */ /* 0x000fe2000f8e00ff */
[----:B----4-:R-:W3:Y:S01]  /*16c0*/  SHFL.IDX PT, R17, R8, 0x3, 0x181f ;  /* 0x00781f0008117f89 */ /* 0x010ee200000e0000 */
[----:B------:R-:W-:Y:S01]  /*16d0*/  SHF.R.S32.HI R180, RZ, 0x1f, R9 ;  /* 0x0000001fffb47819 */ /* 0x000fe20000011409 */
[----:B------:R-:W-:Y:S01]  /*16e0*/  IMAD.SHL.U32 R207, R207, 0x2, RZ ;  /* 0x00000002cfcf7824 */ /* 0x000fe200078e00ff */
[----:B------:R-:W-:Y:S01]  /*16f0*/  ISETP.NE.AND P2, PT, R12, 0x1, PT ;  /* 0x000000010c00780c */ /* 0x000fe20003f45270 */
[----:B------:R-:W-:Y:S01]  /*1700*/  IMAD R11, R11, 0x40, R210 ;  /* 0x000000400b0b7824 */ /* 0x000fe200078e02d2 */
        /* <DEDUP_REMOVED lines=12> */
[----:B------:R-:W-:-:S02]  /*17d0*/  IADD3 R6, R11, -0x40, RZ ;  /* 0xffffffc00b067810 */ /* 0x000fc40007ffe0ff */
[----:B------:R-:W-:Y:S02]  /*17e0*/  ULDC.64 UR4, c[0x0][0x1e8] ;  /* 0x00007a0000047ab9 */ /* 0x000fe40000000a00 */
[C---:B------:R-:W-:Y:S01]  /*17f0*/  ISETP.GE.AND P6, PT, R6.reuse, UR7, PT ;  /* 0x0000000706007c0c */ /* 0x040fe2000bfc6270 */
[----:B------:R-:W-:Y:S01]  /*1800*/  UIADD3 UR16, UR19, UR16, URZ ;  /* 0x0000001013107290 */ /* 0x000fe2000fffe03f */
[----:B------:R-:W-:Y:S01]  /*1810*/  IADD3 R209, R6, UR11, RZ ;  /* 0x0000000b06d17c10 */ /* 0x000fe2000fffe0ff */
[----:B---3--:R-:W-:Y:S01]  /*1820*/  @!P5 IMAD.WIDE R20, R182, 0x2, R16 ;  /* 0x00000002b614d825 */ /* 0x008fe200078e0210 */
[----:B------:R-:W-:-:S03]  /*1830*/  ISETP.GT.OR P6, PT, R210, 0x3f, P6 ;  /* 0x0000003fd200780c */ /* 0x000fc600037c4670 */
        /* <DEDUP_REMOVED lines=11> */
[----:B-12---:R-:W-:Y:S02]  /*18f0*/  @!P6 LEA.HI.X.SX32 R8, R6, UR16, 0x1, P1 ;  /* 0x000000100608ec11 */ /* 0x006fe400088f0eff */
[----:B------:R-:W-:-:S04]  /*1900*/  @!P6 LEA R12, P1, R11, c[0x0][0x2a0], 0x2 ;  /* 0x0000a8000b0cea11 */ /* 0x000fc800078210ff */
[----:B------:R-:W-:Y:S01]  /*1910*/  @!P6 LEA.HI.X R13, R11, c[0x0][0x2a4], R8, 0x2, P1 ;  /* 0x0000a9000b0dea11 */ /* 0x000fe200008f1408 */
[----:B------:R-:W-:Y:S06]  /*1920*/  BAR.SYNC.DEFER_BLOCKING 0x0 ;  /* 0x0000000000007b1d */ /* 0x000fec0000010000 */
[----:B------:R1:W2:Y:S01]  /*1930*/  @!P6 LDG.E R208, [R12.64] ;  /* 0x0000000e0cd0e981 */ /* 0x0002a2000c1e1900 */
[----:B------:R-:W-:Y:S01]  /*1940*/  IMAD.MOV R6, RZ, RZ, -R6 ;  /* 0x000000ffff067224 */ /* 0x000fe200078e0a06 */
[----:B------:R-:W-:Y:S01]  /*1950*/  UIMAD UR17, UR8, UR4, URZ ;  /* 0x00000004081172a4 */ /* 0x000fe2000f8e023f */
[----:B-----5:R-:W-:Y:S01]  /*1960*/  IMAD.SHL.U32 R17, R0, 0x40, RZ ;  /* 0x0000004000117824 */ /* 0x020fe200078e00ff */
[----:B------:R-:W-:Y:S01]  /*1970*/  UIMAD.WIDE.U32 UR20, UR9, UR4, URZ ;  /* 0x00000004091472a5 */ /* 0x000fe2000f8e003f */
[----:B------:R-:W-:Y:S01]  /*1980*/  IMAD R209, R6, c[0x0][0x2b8], R209 ;  /* 0x0000ae0006d17a24 */ /* 0x000fe200078e02d1 */
[----:B------:R-:W-:Y:S01]  /*1990*/  UIMAD UR17, UR9, UR5, UR17 ;  /* 0x00000005091172a4 */ /* 0x000fe2000f8e0211 */
[----:B---3--:R-:W-:Y:S01]  /*19a0*/  SHF.R.S32.HI R20, RZ, 0x4, R5 ;  /* 0x00000004ff147819 */ /* 0x008fe20000011405 */
[----:B------:R-:W-:Y:S01]  /*19b0*/  IMAD.SHL.U32 R8, R15, 0x8, RZ ;  /* 0x000000080f087824 */ /* 0x000fe200078e00ff */
[----:B------:R-:W-:Y:S01]  /*19c0*/  LOP3.LUT R17, R17, 0x1c0, RZ, 0xc0, !PT ;  /* 0x000001c011117812 */ /* 0x000fe200078ec0ff */
[----:B------:R-:W-:Y:S01]  /*19d0*/  IMAD.WIDE.U32 R22, R209, c[0x0][0x1e0], RZ ;  /* 0x00007800d1167a25 */ /* 0x000fe200078e00ff */
[----:B------:R-:W-:Y:S01]  /*19e0*/  SHF.R.S32.HI R14, RZ, 0x1f, R209 ;  /* 0x0000001fff0e7819 */ /* 0x000fe200000114d1 */
[----:B------:R-:W-:Y:S01]  /*19f0*/  UIADD3 UR17, UR21, UR17, URZ ;  /* 0x0000001115117290 */ /* 0x000fe2000fffe03f */
[----:B------:R-:W-:Y:S01]  /*1a00*/  LEA.HI R5, R5, R20, RZ, 0x1 ;  /* 0x0000001405057211 */ /* 0x000fe200078f08ff */
[----:B------:R-:W-:Y:S01]  /*1a10*/  ULDC.64 UR4, c[0x0][0x210] ;  /* 0x0000840000047ab9 */ /* 0x000fe20000000a00 */
[----:B------:R-:W-:Y:S01]  /*1a20*/  LOP3.LUT R8, R17, 0x8, R8, 0xf8, !PT ;  /* 0x0000000811087812 */ /* 0x000fe200078ef808 */
[C---:B------:R-:W-:Y:S01]  /*1a30*/  IMAD R6, R14.reuse, c[0x0][0x1e0], RZ ;  /* 0x000078000e067a24 */ /* 0x040fe200078e02ff */
[----:B------:R-:W-:Y:S01]  /*1a40*/  LOP3.LUT R5, R5, 0xfffffffe, RZ, 0xc0, !PT ;  /* 0xfffffffe05057812 */ /* 0x000fe200078ec0ff */
[----:B------:R-:W-:Y:S01]  /*1a50*/  IMAD R14, R14, c[0x0][0x208], RZ ;  /* 0x000082000e0e7a24 */ /* 0x000fe200078e02ff */
[----:B------:R-:W-:Y:S01]  /*1a60*/  SHF.R.U32.HI R17, RZ, 0x3, R17 ;  /* 0x00000003ff117819 */ /* 0x000fe20000011611 */
[C---:B----4-:R-:W-:Y:S01]  /*1a70*/  IMAD R18, R209.reuse, c[0x0][0x1e4], R6 ;  /* 0x00007900d1127a24 */ /* 0x050fe200078e0206 */
[----:B------:R-:W-:Y:S01]  /*1a80*/  UIMAD UR8, UR8, UR4, URZ ;  /* 0x00000004080872a4 */ /* 0x000fe2000f8e023f */
[----:B------:R-:W-:Y:S01]  /*1a90*/  IMAD R11, R209, c[0x0][0x20c], R14 ;  /* 0x00008300d10b7a24 */ /* 0x000fe200078e020e */
[----:B------:R-:W-:Y:S01]  /*1aa0*/  LOP3.LUT R8, R8, R17, RZ, 0x3c, !PT ;  /* 0x0000001108087212 */ /* 0x000fe200078e3cff */
[----:B------:R-:W-:Y:S01]  /*1ab0*/  IMAD.IADD R19, R23, 0x1, R18 ;  /* 0x0000000117137824 */ /* 0x000fe200078e0212 */
[----:B------:R-:W-:Y:S01]  /*1ac0*/  ULEA UR22, UR6, 0xffffffc0, 0x6 ;  /* 0xffffffc006167891 */ /* 0x000fe2000f8e303f */
[----:B------:R-:W-:Y:S01]  /*1ad0*/  IMAD.MOV.U32 R18, RZ, RZ, R22 ;  /* 0x000000ffff127224 */ /* 0x000fe200078e0016 */
[----:B------:R-:W-:Y:S01]  /*1ae0*/  UIMAD.WIDE.U32 UR24, UR9, UR4, URZ ;  /* 0x00000004091872a5 */ /* 0x000fe2000f8e003f */
[----:B-1----:R-:W-:Y:S01]  /*1af0*/  IMAD.WIDE.U32 R12, R209, c[0x0][0x208], RZ ;  /* 0x00008200d10c7a25 */ /* 0x002fe200078e00ff */
[----:B------:R-:W-:Y:S01]  /*1b00*/  UIMAD UR8, UR9, UR5, UR8 ;  /* 0x00000005090872a4 */ /* 0x000fe2000f8e0208 */
[----:B------:R-:W-:Y:S01]  /*1b10*/  LOP3.LUT P3, RZ, R0, 0x2, RZ, 0xc0, !PT ;  /* 0x0000000200ff7812 */ /* 0x000fe2000786c0ff */
[----:B------:R-:W-:Y:S01]  /*1b20*/  UIADD3 UR22, UR7, -UR22, URZ ;  /* 0x8000001607167290 */ /* 0x000fe2000fffe03f */
[----:B------:R-:W-:Y:S01]  /*1b30*/  IMAD.IADD R13, R13, 0x1, R11 ;  /* 0x000000010d0d7824 */ /* 0x000fe200078e020b */
[----:B------:R-:W-:Y:S01]  /*1b40*/  UIADD3 UR8, UR25, UR8, URZ ;  /* 0x0000000819087290 */ /* 0x000fe2000fffe03f */
[----:B------:R-:W-:Y:S01]  /*1b50*/  IMAD.IADD R5, R20, 0x1, -R5 ;  /* 0x0000000114057824 */ /* 0x000fe200078e0a05 */
[----:B------:R-:W-:Y:S01]  /*1b60*/  ISETP.GE.AND P5, PT, R182, c[0x0][0x1d4], PT ;  /* 0x00007500b6007a0c */ /* 0x000fe20003fa6270 */
[----:B------:R-:W-:Y:S01]  /*1b70*/  IMAD.SHL.U32 R17, R10, 0x40, RZ ;  /* 0x000000400a117824 */ /* 0x000fe200078e00ff */
[----:B------:R-:W-:Y:S01]  /*1b80*/  ISETP.GE.AND P4, PT, R4, c[0x0][0x1d4], PT ;  /* 0x0000750004007a0c */ /* 0x000fe20003f86270 */
[----:B------:R-:W-:Y:S01]  /*1b90*/  IMAD R205, R5, 0x200, R8 ;  /* 0x0000020005cd7824 */ /* 0x000fe200078e0208 */
[----:B------:R-:W-:Y:S01]  /*1ba0*/  IADD3 R8, -R15, UR22, RZ ;  /* 0x000000160f087c10 */ /* 0x000fe2000fffe1ff */
[----:B------:R-:W-:Y:S01]  /*1bb0*/  IMAD.SHL.U32 R88, R5, 0x8, RZ ;  /* 0x0000000805587824 */ /* 0x000fe200078e00ff */
[----:B------:R-:W-:Y:S01]  /*1bc0*/  LOP3.LUT R17, R17, 0x1c0, RZ, 0xc0, !PT ;  /* 0x000001c011117812 */ /* 0x000fe200078ec0ff */
[----:B------:R-:W-:Y:S01]  /*1bd0*/  IMAD.SHL.U32 R205, R205, 0x2, RZ ;  /* 0x00000002cdcd7824 */ /* 0x000fe200078e00ff */
[----:B------:R-:W-:Y:S01]  /*1be0*/  ISETP.GE.AND P1, PT, R8, 0x1, PT ;  /* 0x000000010800780c */ /* 0x000fe20003f26270 */
[----:B------:R-:W-:Y:S01]  /*1bf0*/  IMAD.SHL.U32 R89, R7, 0x40, RZ ;  /* 0x0000004007597824 */ /* 0x000fe200078e00ff */
[----:B------:R-:W-:Y:S01]  /*1c00*/  LEA.HI R87, R85, R84, RZ, 0x5 ;  /* 0x0000005455577211 */ /* 0x000fe200078f28ff */
[----:B------:R-:W-:Y:S01]  /*1c10*/  UISETP.GE.AND UP0, UPT, UR6, 0x2, UPT ;  /* 0x000000020600788c */ /* 0x000fe2000bf06270 */
[----:B------:R-:W-:-:S02]  /*1c20*/  IADD3 R15, R205, 0x6100, RZ ;  /* 0x00006100cd0f7810 */ /* 0x000fc40007ffe0ff */
[----:B------:R-:W-:Y:S02]  /*1c30*/  IADD3 R204, R205, 0x6120, RZ ;  /* 0x00006120cdcc7810 */ /* 0x000fe40007ffe0ff */
[----:B------:R-:W-:Y:S02]  /*1c40*/  @P3 IADD3 R204, R15, -0x20, RZ ;  /* 0xffffffe00fcc3810 */ /* 0x000fe40007ffe0ff */
[----:B------:R-:W-:Y:S02]  /*1c50*/  ISETP.GE.AND P3, PT, R9, c[0x0][0x1d4], PT ;  /* 0x0000750009007a0c */ /* 0x000fe40003f66270 */
[----:B------:R-:W-:Y:S02]  /*1c60*/  LOP3.LUT R88, R17, 0x8, R88, 0xf8, !PT ;  /* 0x0000000811587812 */ /* 0x000fe400078ef858 */
[----:B------:R-:W-:Y:S02]  /*1c70*/  SHF.R.U32.HI R17, RZ, 0x3, R17 ;  /* 0x00000003ff117819 */ /* 0x000fe40000011611 */
[----:B------:R-:W-:-:S02]  /*1c80*/  LOP3.LUT R89, R89, 0xfffffe00, RZ, 0xc0, !PT ;  /* 0xfffffe0059597812 */ /* 0x000fc400078ec0ff */
[----:B------:R-:W-:Y:S02]  /*1c90*/  SHF.R.S32.HI R86, RZ, 0x5, R87 ;  /* 0x00000005ff567819 */ /* 0x000fe40000011457 */
[----:B------:R-:W-:Y:S02]  /*1ca0*/  LOP3.LUT R88, R88, R17, RZ, 0x3c, !PT ;  /* 0x0000001158587212 */ /* 0x000fe400078e3cff */
[----:B------:R-:W-:Y:S01]  /*1cb0*/  SHF.R.S32.HI R133, RZ, 0x1f, R182 ;  /* 0x0000001fff857819 */ /* 0x000fe200000114b6 */
[----:B------:R-:W-:Y:S01]  /*1cc0*/  IMAD R7, R86, 0x400, R89 ;  /* 0x0000040056077824 */ /* 0x000fe200078e0259 */
[----:B------:R-:W-:Y:S02]  /*1cd0*/  SEL R217, RZ, 0x10, P3 ;  /* 0x00000010ffd97807 */ /* 0x000fe40001800000 */
[----:B------:R-:W-:Y:S01]  /*1ce0*/  IADD3 R211, R207, 0x100, RZ ;  /* 0x00000100cfd37810 */ /* 0x000fe20007ffe0ff */
[----:B------:R-:W-:Y:S01]  /*1cf0*/  IMAD.IADD R206, R88, 0x1, R7 ;  /* 0x0000000158ce7824 */ /* 0x000fe200078e0207 */
[----:B------:R-:W-:-:S02]  /*1d00*/  SHF.R.S32.HI R214, RZ, 0x1f, R181 ;  /* 0x0000001fffd67819 */ /* 0x000fc400000114b5 */
[----:B------:R-:W-:Y:S01]  /*1d10*/  SHF.R.S32.HI R183, RZ, 0x1f, R180 ;  /* 0x0000001fffb77819 */ /* 0x000fe200000114b4 */
[----:B------:R-:W-:Y:S01]  /*1d20*/  IMAD.SHL.U32 R206, R206, 0x2, RZ ;  /* 0x00000002cece7824 */ /* 0x000fe200078e00ff */
[C---:B------:R-:W-:Y:S02]  /*1d30*/  IADD3 R195, R204.reuse, 0x800, RZ ;  /* 0x00000800ccc37810 */ /* 0x040fe40007ffe0ff */
[----:B------:R-:W-:Y:S01]  /*1d40*/  IADD3 R194, R204, 0x1000, RZ ;  /* 0x00001000ccc27810 */ /* 0x000fe20007ffe0ff */
[--C-:B------:R-:W-:Y:S01]  /*1d50*/  IMAD R202, R2, 0x2, R206.reuse ;  /* 0x0000000202ca7824 */ /* 0x100fe200078e02ce */
[C---:B------:R-:W-:Y:S01]  /*1d60*/  IADD3 R193, R204.reuse, 0x1800, RZ ;  /* 0x00001800ccc17810 */ /* 0x040fe20007ffe0ff */
[C---:B------:R-:W-:Y:S01]  /*1d70*/  IMAD R201, R3.reuse, 0x2, R206 ;  /* 0x0000000203c97824 */ /* 0x040fe200078e02ce */
[C---:B------:R-:W-:Y:S01]  /*1d80*/  IADD3 R191, R204.reuse, 0x2000, RZ ;  /* 0x00002000ccbf7810 */ /* 0x040fe20007ffe0ff */
[----:B------:R-:W-:Y:S01]  /*1d90*/  IMAD R199, R3, 0x2, R202 ;  /* 0x0000000203c77824 */ /* 0x000fe200078e02ca */
[----:B------:R-:W-:-:S02]  /*1da0*/  IADD3 R190, R204, 0x2800, RZ ;  /* 0x00002800ccbe7810 */ /* 0x000fc40007ffe0ff */
[C---:B------:R-:W-:Y:S02]  /*1db0*/  IADD3 R189, R204.reuse, 0x3000, RZ ;  /* 0x00003000ccbd7810 */ /* 0x040fe40007ffe0ff */
[C---:B------:R-:W-:Y:S02]  /*1dc0*/  IADD3 R188, R204.reuse, 0x3800, RZ ;  /* 0x00003800ccbc7810 */ /* 0x040fe40007ffe0ff */
[C---:B------:R-:W-:Y:S02]  /*1dd0*/  IADD3 R187, R204.reuse, 0x4000, RZ ;  /* 0x00004000ccbb7810 */ /* 0x040fe40007ffe0ff */
[C---:B------:R-:W-:Y:S02]  /*1de0*/  IADD3 R186, R204.reuse, 0x4800, RZ ;  /* 0x00004800ccba7810 */ /* 0x040fe40007ffe0ff */
[C---:B------:R-:W-:Y:S02]  /*1df0*/  IADD3 R185, R204.reuse, 0x5000, RZ ;  /* 0x00005000ccb97810 */ /* 0x040fe40007ffe0ff */
[----:B------:R-:W-:-:S02]  /*1e00*/  IADD3 R184, R204, 0x5800, RZ ;  /* 0x00005800ccb87810 */ /* 0x000fc40007ffe0ff */
[----:B--2---:R-:W-:Y:S01]  /*1e10*/  SHF.R.S32.HI R6, RZ, 0x1f, R208 ;  /* 0x0000001fff067819 */ /* 0x004fe200000114d0 */
[----:B------:R-:W-:-:S04]  /*1e20*/  IMAD.WIDE.U32 R18, R208, c[0x0][0x1f0], R18 ;  /* 0x00007c00d0127a25 */ /* 0x000fc800078e0012 */
[----:B------:R-:W-:Y:S01]  /*1e30*/  IMAD R21, R6, c[0x0][0x1f0], RZ ;  /* 0x00007c0006157a24 */ /* 0x000fe200078e02ff */
[----:B------:R-:W-:Y:S01]  /*1e40*/  IADD3 R16, P0, R18, UR20, RZ ;  /* 0x0000001412107c10 */ /* 0x000fe2000ff1e0ff */
[----:B------:R-:W-:Y:S02]  /*1e50*/  IMAD R11, R6, c[0x0][0x218], RZ ;  /* 0x00008600060b7a24 */ /* 0x000fe400078e02ff */
[C---:B------:R-:W-:Y:S02]  /*1e60*/  IMAD R14, R208.reuse, c[0x0][0x1f4], R21 ;  /* 0x00007d00d00e7a24 */ /* 0x040fe400078e0215 */
[----:B------:R-:W-:-:S03]  /*1e70*/  IMAD.WIDE.U32 R20, R208, c[0x0][0x218], R12 ;  /* 0x00008600d0147a25 */ /* 0x000fc600078e000c */
[----:B------:R-:W-:Y:S01]  /*1e80*/  IADD3.X R19, R19, UR17, R14, P0, !PT ;  /* 0x0000001113137c10 */ /* 0x000fe200087fe40e */
[----:B------:R-:W-:Y:S01]  /*1e90*/  IMAD R5, R208, c[0x0][0x21c], R11 ;  /* 0x00008700d0057a24 */ /* 0x000fe200078e020b */
[----:B------:R-:W-:-:S04]  /*1ea0*/  LEA R18, P0, R16, c[0x0][0x1c8], 0x1 ;  /* 0x0000720010127a11 */ /* 0x000fc800078008ff */
[----:B------:R-:W-:Y:S01]  /*1eb0*/  LEA.HI.X R16, R16, c[0x0][0x1cc], R19, 0x1, P0 ;  /* 0x0000730010107a11 */ /* 0x000fe200000f0c13 */
[----:B------:R-:W-:Y:S01]  /*1ec0*/  SHFL.IDX PT, R12, R18, RZ, 0x181f ;  /* 0x00181fff120c7589 */ /* 0x000fe200000e0000 */
[----:B------:R-:W-:-:S03]  /*1ed0*/  IADD3 R6, P0, R20, UR24, RZ ;  /* 0x0000001814067c10 */ /* 0x000fc6000ff1e0ff */
[----:B------:R-:W1:Y:S01]  /*1ee0*/  SHFL.IDX PT, R13, R16, RZ, 0x181f ;  /* 0x00181fff100d7589 */ /* 0x000e6200000e0000 */
[----:B------:R-:W-:Y:S02]  /*1ef0*/  IADD3.X R5, R21, UR8, R5, P0, !PT ;  /* 0x0000000815057c10 */ /* 0x000fe400087fe405 */
[C---:B------:R-:W-:Y:S01]  /*1f00*/  LEA R14, P0, R6.reuse, c[0x0][0x1f8], 0x1 ;  /* 0x00007e00060e7a11 */ /* 0x040fe200078008ff */
[----:B------:R2:W-:Y:S03]  /*1f10*/  SHFL.IDX PT, R10, R18, 0x1, 0x181f ;  /* 0x00381f00120a7f89 */ /* 0x0005e600000e0000 */
[----:B------:R-:W-:Y:S01]  /*1f20*/  LEA.HI.X R15, R6, c[0x0][0x1fc], R5, 0x1, P0 ;  /* 0x00007f00060f7a11 */ /* 0x000fe200000f0c05 */
[----:B------:R-:W3:Y:S01]  /*1f30*/  SHFL.IDX PT, R11, R16, 0x1, 0x181f ;  /* 0x00381f00100b7f89 */ /* 0x000ee200000e0000 */
[----:B------:R-:W-:-:S03]  /*1f40*/  ISETP.GT.AND P0, PT, R8, 0x20, PT ;  /* 0x000000200800780c */ /* 0x000fc60003f04270 */
[----:B------:R-:W4:Y:S04]  /*1f50*/  SHFL.IDX PT, R16, R14, RZ, 0x181f ;  /* 0x00181fff0e107589 */ /* 0x000f2800000e0000 */
[----:B------:R-:W5:Y:S04]  /*1f60*/  SHFL.IDX PT, R40, R14, 0x1, 0x181f ;  /* 0x00381f000e287f89 */ /* 0x000f6800000e0000 */
[----:B------:R-:W4:Y:S01]  /*1f70*/  SHFL.IDX PT, R6, R15, RZ, 0x181f ;  /* 0x00181fff0f067589 */ /* 0x000f2200000e0000 */
[----:B-1----:R-:W-:-:S03]  /*1f80*/  @P1 IMAD.WIDE R20, R182, 0x2, R12 ;  /* 0x00000002b6141825 */ /* 0x002fc600078e020c */
[----:B------:R1:W1:Y:S01]  /*1f90*/  SHFL.IDX PT, R5, R15, 0x1, 0x181f ;  /* 0x00381f000f057f89 */ /* 0x00026200000e0000 */
[----:B--2---:R-:W-:-:S03]  /*1fa0*/  @P1 IMAD.WIDE R18, R181, 0x2, R12 ;  /* 0x00000002b5121825 */ /* 0x004fc600078e020c */
[----:B------:R2:W-:Y:S01]  /*1fb0*/  @P1 LDGSTS.E.BYPASS.LTC128B.128 [R207+0x6100], [R20.64], !P5 ;  /* 0x0610000014cf1fae */ /* 0x0005e2000e901d4e */
[----:B------:R-:W-:-:S03]  /*1fc0*/  @P1 IMAD.WIDE R22, R180, 0x2, R12 ;  /* 0x00000002b4161825 */ /* 0x000fc600078e020c */
[----:B------:R2:W-:Y:S01]  /*1fd0*/  @P1 LDGSTS.E.BYPASS.LTC128B.128 [R207+0x8100], [R18.64], !P4 ;  /* 0x0810000012cf1fae */ /* 0x0005e2000e101d4e */
[----:B---3--:R-:W-:-:S03]  /*1fe0*/  @P0 IMAD.WIDE R12, R182, 0x2, R10 ;  /* 0x00000002b60c0825 */ /* 0x008fc600078e020a */
[----:B------:R3:W-:Y:S01]  /*1ff0*/  @P1 LDGSTS.E.BYPASS.LTC128B.128 [R207+0xa100], [R22.64], !P3 ;  /* 0x0a10000016cf1fae */ /* 0x0007e2000d901d4e */
[----:B------:R-:W-:-:S03]  /*2000*/  @P0 IMAD.WIDE R24, R181, 0x2, R10 ;  /* 0x00000002b5180825 */ /* 0x000fc600078e020a */
[----:B------:R3:W-:Y:S01]  /*2010*/  @P0 LDGSTS.E.BYPASS.LTC128B.128 [R207+0x7100], [R12.64], !P5 ;  /* 0x071000000ccf0fae */ /* 0x0007e2000e901d4e */
[----:B------:R-:W-:-:S03]  /*2020*/  @P0 IMAD.WIDE R26, R180, 0x2, R10 ;  /* 0x00000002b41a0825 */ /* 0x000fc600078e020a */
[----:B------:R3:W-:Y:S01]  /*2030*/  @P0 LDGSTS.E.BYPASS.LTC128B.128 [R207+0x9100], [R24.64], !P4 ;  /* 0x0910000018cf0fae */ /* 0x0007e2000e101d4e */
[----:B------:R-:W-:-:S03]  /*2040*/  IMAD.WIDE R10, R182, 0x2, RZ ;  /* 0x00000002b60a7825 */ /* 0x000fc600078e02ff */
[----:B------:R3:W-:Y:S01]  /*2050*/  @P0 LDGSTS.E.BYPASS.LTC128B.128 [R207+0xb100], [R26.64], !P3 ;  /* 0x0b1000001acf0fae */ /* 0x0007e2000d901d4e */
[----:B-1----:R-:W-:-:S03]  /*2060*/  IMAD.WIDE R14, R181, 0x2, RZ ;  /* 0x00000002b50e7825 */ /* 0x002fc600078e02ff */
[----:B------:R-:W0:Y:S01]  /*2070*/  LDGDEPBAR ;  /* 0x00000000000079af */ /* 0x000e220000000000 */
[----:B----4-:R-:W-:Y:S02]  /*2080*/  IADD3 R48, P0, R16, R10, RZ ;  /* 0x0000000a10307210 */ /* 0x010fe40007f1e0ff */
[----:B-----5:R-:W-:-:S03]  /*2090*/  IADD3 R10, P1, R10, R40, RZ ;  /* 0x000000280a0a7210 */ /* 0x020fc60007f3e0ff */
[----:B------:R-:W-:Y:S01]  /*20a0*/  IMAD.X R49, R6, 0x1, R11, P0 ;  /* 0x0000000106317824 */ /* 0x000fe200000e060b */
[----:B------:R-:W-:Y:S01]  /*20b0*/  IADD3 R42, P0, R14, R40, RZ ;  /* 0x000000280e2a7210 */ /* 0x000fe20007f1e0ff */
[----:B------:R-:W-:Y:S01]  /*20c0*/  IMAD.X R11, R11, 0x1, R5, P1 ;  /* 0x000000010b0b7824 */ /* 0x000fe200008e0605 */
[----:B--2---:R-:W-:-:S03]  /*20d0*/  IADD3 R18, P6, R16, R14, RZ ;  /* 0x0000000e10127210 */ /* 0x004fc60007fde0ff */
[----:B------:R-:W-:Y:S02]  /*20e0*/  IMAD.X R43, R15, 0x1, R5, P0 ;  /* 0x000000010f2b7824 */ /* 0x000fe400000e0605 */
[----:B------:R-:W-:Y:S01]  /*20f0*/  IMAD.X R19, R6, 0x1, R15, P6 ;  /* 0x0000000106137824 */ /* 0x000fe200030e060f */
[----:B------:R-:W-:Y:S01]  /*2100*/  ISETP.GE.AND P6, PT, R4, c[0x0][0x1d4], PT ;  /* 0x0000750004007a0c */ /* 0x000fe20003fc6270 */
[----:B---3--:R-:W-:-:S05]  /*2110*/  IMAD.WIDE R12, R180, 0x2, RZ ;  /* 0x00000002b40c7825 */ /* 0x008fca00078e02ff */
[----:B------:R-:W-:Y:S02]  /*2120*/  IADD3 R16, P1, R16, R12, RZ ;  /* 0x0000000c10107210 */ /* 0x000fe40007f3e0ff */
[----:B------:R-:W-:Y:S01]  /*2130*/  IADD3 R40, P0, R12, R40, RZ ;  /* 0x000000280c287210 */ /* 0x000fe20007f1e0ff */
[----:B------:R-:W-:-:S04]  /*2140*/  DEPBAR.LE SB0, 0x1 ;  /* 0x000080400000791a */ /* 0x000fc80000000000 */
[----:B------:R-:W-:-:S04]  /*2150*/  DEPBAR.LE SB0, 0x0 ;  /* 0x000080000000791a */ /* 0x000fc80000000000 */
[----:B------:R-:W-:Y:S01]  /*2160*/  BAR.SYNC.DEFER_BLOCKING 0x0 ;  /* 0x0000000000007b1d */ /* 0x000fe20000010000 */
[----:B------:R-:W-:Y:S01]  /*2170*/  IMAD.X R17, R6, 0x1, R13, P1 ;  /* 0x0000000106117824 */ /* 0x000fe200008e060d */
[----:B------:R-:W-:Y:S01]  /*2180*/  ISETP.GE.AND P1, PT, R182, c[0x0][0x1d4], PT ;  /* 0x00007500b6007a0c */ /* 0x000fe20003f26270 */
[----:B------:R-:W-:-:S03]  /*2190*/  IMAD.X R41, R13, 0x1, R5, P0 ;  /* 0x000000010d297824 */ /* 0x000fc600000e0605 */
[C---:B------:R-:W-:Y:S02]  /*21a0*/  ISETP.LT.OR P0, PT, R8.reuse, 0x1, P1 ;  /* 0x000000010800780c */ /* 0x040fe40000f01670 */
[----:B------:R-:W-:Y:S01]  /*21b0*/  ISETP.GE.AND P1, PT, R9, c[0x0][0x1d4], PT ;  /* 0x0000750009007a0c */ /* 0x000fe20003f26270 */
[----:B------:R-:W-:Y:S04]  /*21c0*/  LDSM.16.M88.4 R28, [R206+0xc100] ;  /* 0x00c10000ce1c783b */ /* 0x000fe80000000200 */
[----:B------:R-:W-:Y:S04]  /*21d0*/  LDSM.16.M88.4 R12, [R202+0xc100] ;  /* 0x00c10000ca0c783b */ /* 0x000fe80000000200 */
[----:B------:R-:W1:Y:S04]  /*21e0*/  LDSM.16.M88.4 R20, [R205+0x6100] ;  /* 0x00610000cd14783b */ /* 0x000e680000000200 */
[----:B------:R-:W-:Y:S04]  /*21f0*/  LDSM.16.M88.4 R64, [R205+0x6900] ;  /* 0x00690000cd40783b */ /* 0x000fe80000000200 */
[----:B------:R-:W2:Y:S04]  /*2200*/  LDSM.16.M88.4 R56, [R205+0x7100] ;  /* 0x00710000cd38783b */ /* 0x000ea80000000200 */
[----:B------:R-:W3:Y:S04]  /*2210*/  LDSM.16.M88.4 R32, [R205+0x7900] ;  /* 0x00790000cd20783b */ /* 0x000ee80000000200 */
[----:B------:R-:W4:Y:S04]  /*2220*/  LDSM.16.M88.4 R4, [R204] ;  /* 0x00000000cc04783b */ /* 0x000f280000000200 */
[----:B------:R-:W5:Y:S04]  /*2230*/  LDSM.16.M88.4 R80, [R204+0x800] ;  /* 0x00080000cc50783b */ /* 0x000f680000000200 */
[----:B------:R-:W3:Y:S04]  /*2240*/  LDSM.16.M88.4 R44, [R204+0x1000] ;  /* 0x00100000cc2c783b */ /* 0x000ee80000000200 */
[----:B------:R-:W3:Y:S04]  /*2250*/  LDSM.16.M88.4 R36, [R204+0x1800] ;  /* 0x00180000cc24783b */ /* 0x000ee80000000200 */
[----:B------:R-:W-:Y:S01]  /*2260*/  @!PT LDS RZ, [RZ] ;  /* 0x00000000fffff984 */ /* 0x000fe20000000800 */
[----:B------:R-:W-:Y:S01]  /*2270*/  @!PT LDS RZ, [RZ] ;  /* 0x00000000fffff984 */ /* 0x000fe20000000800 */
[----:B------:R-:W-:Y:S01]  /*2280*/  @!PT LDS RZ, [RZ] ;  /* 0x00000000fffff984 */ /* 0x000fe20000000800 */
[----:B------:R3:W-:Y:S01]  /*2290*/  LDGSTS.E.BYPASS.LTC128B.128 [R207+0x100], [R48.64], !P0 ;  /* 0x0010000030cf7fae */ /* 0x0007e2000c101d4e */
[----:B------:R-:W-:-:S02]  /*22a0*/  ISETP.LT.OR P0, PT, R8, 0x1, P6 ;  /* 0x000000010800780c */ /* 0x000fc40003701670 */
[C---:B------:R-:W-:Y:S01]  /*22b0*/  ISETP.LT.OR P6, PT, R8.reuse, 0x21, P6 ;  /* 0x000000210800780c */ /* 0x040fe200037c1670 */
[C---:B-1----:R-:W-:Y:S10]  /*22c0*/  HMMA.16816.F32.BF16 R24, R28.reuse, R20, RZ ;  /* 0x000000141c18723c */ /* 0x042ff400000418ff */
[----:B------:R1:W-:Y:S01]  /*22d0*/  LDGSTS.E.BYPASS.LTC128B.128 [R207+0x2100], [R18.64], !P0 ;  /* 0x0210000012cf7fae */ /* 0x0003e2000c101d4e */
[C---:B------:R-:W-:Y:S01]  /*22e0*/  ISETP.LT.OR P0, PT, R8.reuse, 0x1, P1 ;  /* 0x000000010800780c */ /* 0x040fe20000f01670 */
[----:B------:R-:W-:Y:S01]  /*22f0*/  HMMA.16816.F32.BF16 R20, R28, R22, RZ ;  /* 0x000000161c14723c */ /* 0x000fe200000418ff */
[----:B------:R-:W-:-:S07]  /*2300*/  ISETP.LT.OR P1, PT, R8, 0x21, P1 ;  /* 0x000000210800780c */ /* 0x000fce0000f21670 */
[----:B--2---:R-:W-:Y:S04]  /*2310*/  HMMA.16816.F32.BF16 R60, R28, R56, RZ ;  /* 0x000000381c3c723c */ /* 0x004fe800000418ff */
[----:B------:R1:W-:Y:S01]  /*2320*/  LDGSTS.E.BYPASS.LTC128B.128 [R207+0x4100], [R16.64], !P0 ;  /* 0x0410000010cf7fae */ /* 0x0003e2000c101d4e */
[----:B------:R-:W-:-:S03]  /*2330*/  ISETP.GE.AND P0, PT, R182, c[0x0][0x1d4], PT ;  /* 0x00007500b6007a0c */ /* 0x000fc60003f06270 */
[----:B------:R-:W-:Y:S01]  /*2340*/  HMMA.16816.F32.BF16 R56, R28, R58, RZ ;  /* 0x0000003a1c38723c */ /* 0x000fe200000418ff */
[----:B------:R-:W-:-:S07]  /*2350*/  ISETP.LT.OR P0, PT, R8, 0x21, P0 ;  /* 0x000000210800780c */ /* 0x000fce0000701670 */
[----:B---3--:R-:W-:Y:S06]  /*2360*/  HMMA.16816.F32.BF16 R52, R28, R32, RZ ;  /* 0x000000201c34723c */ /* 0x008fec00000418ff */
[----:B------:R2:W-:Y:S01]  /*2370*/  LDGSTS.E.BYPASS.LTC128B.128 [R207+0x1100], [R10.64], !P0 ;  /* 0x011000000acf7fae */ /* 0x0005e2000c101d4e */
[----:B------:R-:W-:Y:S01]  /*2380*/  LOP3.LUT P0, RZ, R0, 0x4, RZ, 0xc0, !PT ;  /* 0x0000000400ff7812 */ /* 0x000fe2000780c0ff */
[----:B------:R-:W-:Y:S01]  /*2390*/  IMAD.MOV.U32 R0, RZ, RZ, 0x40 ;  /* 0x00000040ff007424 */ /* 0x000fe200078e00ff */
[----:B----4-:R-:W-:Y:S01]  /*23a0*/  HMMA.16816.F32.BF16 R24, R12, R4, R24 ;  /* 0x000000040c18723c */ /* 0x010fe20000041818 */
[----:B------:R3:W-:Y:S01]  /*23b0*/  LDGSTS.E.BYPASS.LTC128B.128 [R207+0x3100], [R42.64], !P6 ;  /* 0x031000002acf7fae */ /* 0x0007e2000f101d4e */
[----:B------:R-:W-:-:S02]  /*23c0*/  ISETP.GT.AND P6, PT, R210, 0x3f, PT ;  /* 0x0000003fd200780c */ /* 0x000fc40003fc4270 */
[----:B------:R-:W-:Y:S01]  /*23d0*/  SEL R0, R0, 0xffffffc0, !P0 ;  /* 0xffffffc000007807 */ /* 0x000fe20004000000 */
[----:B------:R3:W-:Y:S01]  /*23e0*/  LDGSTS.E.BYPASS.LTC128B.128 [R207+0x5100], [R40.64], !P1 ;  /* 0x0510000028cf7fae */ /* 0x0007e2000c901d4e */
[----:B------:R-:W-:Y:S02]  /*23f0*/  PLOP3.LUT P0, PT, PT, PT, UP0, 0x80, 0x0 ;  /* 0x000000000000781c */ /* 0x000fe40003f0f008 */
[----:B-1----:R-:W-:Y:S01]  /*2400*/  HMMA.16816.F32.BF16 R16, R28, R64, RZ ;  /* 0x000000401c10723c */ /* 0x002fe200000418ff */
[----:B------:R-:W-:Y:S01]  /*2410*/  IMAD.IADD R200, R205, 0x1, R0 ;  /* 0x00000001cdc87824 */ /* 0x000fe200078e0200 */
[----:B------:R-:W-:Y:S01]  /*2420*/  LDSM.16.M88.4 R48, [R201+0xc100] ;  /* 0x00c10000c930783b */ /* 0x000fe20000000200 */
[----:B------:R-:W-:-:S03]  /*2430*/  IMAD.IADD R192, R0, 0x1, R204 ;  /* 0x0000000100c07824 */ /* 0x000fc600078e02cc */
[----:B------:R-:W-:Y:S02]  /*2440*/  LDSM.16.M88.4 R76, [R200+0x6900] ;  /* 0x00690000c84c783b */ /* 0x000fe40000000200 */
[C---:B------:R-:W-:Y:S02]  /*2450*/  HMMA.16816.F32.BF16 R64, R28.reuse, R66, RZ ;  /* 0x000000421c40723c */ /* 0x040fe400000418ff */
[----:B------:R-:W-:Y:S04]  /*2460*/  LDSM.16.M88.4 R72, [R200+0x7100] ;  /* 0x00710000c848783b */ /* 0x000fe80000000200 */
[----:B------:R-:W-:Y:S02]  /*2470*/  LDSM.16.M88.4 R68, [R192+0x800] ;  /* 0x00080000c044783b */ /* 0x000fe40000000200 */
[----:B------:R-:W-:Y:S02]  /*2480*/  HMMA.16816.F32.BF16 R28, R28, R34, RZ ;  /* 0x000000221c1c723c */ /* 0x000fe400000418ff */
[----:B--2---:R-:W1:Y:S04]  /*2490*/  LDSM.16.M88.4 R8, [R200+0x6100] ;  /* 0x00610000c808783b */ /* 0x004e680000000200 */
[----:B------:R-:W-:Y:S02]  /*24a0*/  LDSM.16.M88.4 R32, [R199+0xc100] ;  /* 0x00c10000c720783b */ /* 0x000fe40000000200 */
[C---:B------:R-:W-:Y:S02]  /*24b0*/  HMMA.16816.F32.BF16 R20, R12.reuse, R6, R20 ;  /* 0x000000060c14723c */ /* 0x040fe40000041814 */
[----:B---3--:R-:W2:Y:S04]  /*24c0*/  LDSM.16.M88.4 R40, [R200+0x7900] ;  /* 0x00790000c828783b */ /* 0x008ea80000000200 */
[----:B------:R-:W3:Y:S02]  /*24d0*/  LDSM.16.M88.4 R4, [R192] ;  /* 0x00000000c004783b */ /* 0x000ee40000000200 */
[C---:B-----5:R-:W-:Y:S02]  /*24e0*/  HMMA.16816.F32.BF16 R16, R12.reuse, R80, R16 ;  /* 0x000000500c10723c */ /* 0x060fe40000041810 */
[----:B------:R-:W0:Y:S06]  /*24f0*/  LDGDEPBAR ;  /* 0x00000000000079af */ /* 0x000e2c0000000000 */
[C---:B------:R-:W-:Y:S01]  /*2500*/  HMMA.16816.F32.BF16 R64, R12.reuse, R82, R64 ;  /* 0x000000520c40723c */ /* 0x040fe20000041840 */
[----:B------:R-:W-:Y:S07]  /*2510*/  LDSM.16.M88.4 R80, [R205+0x8900] ;  /* 0x00890000cd50783b */ /* 0x000fee0000000200 */
[C---:B------:R-:W-:Y:S08]  /*2520*/  HMMA.16816.F32.BF16 R60, R12.reuse, R44, R60 ;  /* 0x0000002c0c3c723c */ /* 0x040ff0000004183c */
[C---:B------:R-:W-:Y:S01]  /*2530*/  HMMA.16816.F32.BF16 R56, R12.reuse, R46, R56 ;  /* 0x0000002e0c38723c */ /* 0x040fe20000041838 */
[----:B------:R-:W4:Y:S07]  /*2540*/  LDSM.16.M88.4 R44, [R192+0x1000] ;  /* 0x00100000c02c783b */ /* 0x000f2e0000000200 */
[C---:B------:R-:W-:Y:S08]  /*2550*/  HMMA.16816.F32.BF16 R52, R12.reuse, R36, R52 ;  /* 0x000000240c34723c */ /* 0x040ff00000041834 */
[----:B------:R-:W-:Y:S01]  /*2560*/  HMMA.16816.F32.BF16 R28, R12, R38, R28 ;  /* 0x000000260c1c723c */ /* 0x000fe2000004181c */
[----:B------:R-:W5:Y:S04]  /*2570*/  LDSM.16.M88.4 R36, [R192+0x1800] ;  /* 0x00180000c024783b */ /* 0x000f680000000200 */
[----:B------:R-:W-:Y:S03]  /*2580*/  LDSM.16.M88.4 R12, [R206+0x10100] ;  /* 0x01010000ce0c783b */ /* 0x000fe60000000200 */
[C---:B-1----:R-:W-:Y:S08]  /*2590*/  HMMA.16816.F32.BF16 R24, R48.reuse, R8, R24 ;  /* 0x000000083018723c */ /* 0x042ff00000041818 */
[C---:B------:R-:W-:Y:S01]  /*25a0*/  HMMA.16816.F32.BF16 R20, R48.reuse, R10, R20 ;  /* 0x0000000a3014723c */ /* 0x040fe20000041814 */
[----:B------:R-:W1:Y:S07]  /*25b0*/  LDSM.16.M88.4 R8, [R205+0x8100] ;  /* 0x00810000cd08783b */ /* 0x000e6e0000000200 */
[C---:B------:R-:W-:Y:S08]  /*25c0*/  HMMA.16816.F32.BF16 R16, R48.reuse, R76, R16 ;  /* 0x0000004c3010723c */ /* 0x040ff00000041810 */
[C---:B------:R-:W-:Y:S01]  /*25d0*/  HMMA.16816.F32.BF16 R64, R48.reuse, R78, R64 ;  /* 0x0000004e3040723c */ /* 0x040fe20000041840 */
[----:B------:R-:W1:Y:S07]  /*25e0*/  LDSM.16.M88.4 R76, [R205+0x9100] ;  /* 0x00910000cd4c783b */ /* 0x000e6e0000000200 */
[C---:B------:R-:W-:Y:S08]  /*25f0*/  HMMA.16816.F32.BF16 R60, R48.reuse, R72, R60 ;  /* 0x00000048303c723c */ /* 0x040ff0000004183c */
[C---:B------:R-:W-:Y:S01]  /*2600*/  HMMA.16816.F32.BF16 R56, R48.reuse, R74, R56 ;  /* 0x0000004a3038723c */ /* 0x040fe20000041838 */
[----:B------:R-:W-:Y:S07]  /*2610*/  LDSM.16.M88.4 R72, [R204+0x2800] ;  /* 0x00280000cc48783b */ /* 0x000fee0000000200 */
[C---:B--2---:R-:W-:Y:S08]  /*2620*/  HMMA.16816.F32.BF16 R52, R48.reuse, R40, R52 ;  /* 0x000000283034723c */ /* 0x044ff00000041834 */
[----:B------:R-:W-:Y:S01]  /*2630*/  HMMA.16816.F32.BF16 R48, R48, R42, R28 ;  /* 0x0000002a3030723c */ /* 0x000fe2000004181c */
[----:B------:R-:W2:Y:S04]  /*2640*/  LDSM.16.M88.4 R28, [R205+0x9900] ;  /* 0x00990000cd1c783b */ /* 0x000ea80000000200 */
[----:B------:R-:W-:Y:S03]  /*2650*/  LDSM.16.M88.4 R40, [R202+0x10100] ;  /* 0x01010000ca28783b */ /* 0x000fe60000000200 */
[C---:B---3--:R-:W-:Y:S08]  /*2660*/  HMMA.16816.F32.BF16 R24, R32.reuse, R4, R24 ;  /* 0x000000042018723c */ /* 0x048ff00000041818 */
[C---:B------:R-:W-:Y:S01]  /*2670*/  HMMA.16816.F32.BF16 R20, R32.reuse, R6, R20 ;  /* 0x000000062014723c */ /* 0x040fe20000041814 */
[----:B------:R-:W3:Y:S07]  /*2680*/  LDSM.16.M88.4 R4, [R204+0x2000] ;  /* 0x00200000cc04783b */ /* 0x000eee0000000200 */
[C---:B----4-:R-:W-:Y:S08]  /*2690*/  HMMA.16816.F32.BF16 R60, R32.reuse, R44, R60 ;  /* 0x0000002c203c723c */ /* 0x050ff0000004183c */
[C---:B------:R-:W-:Y:S01]  /*26a0*/  HMMA.16816.F32.BF16 R56, R32.reuse, R46, R56 ;  /* 0x0000002e2038723c */ /* 0x040fe20000041838 */
[----:B------:R-:W-:Y:S07]  /*26b0*/  LDSM.16.M88.4 R44, [R204+0x3800] ;  /* 0x00380000cc2c783b */ /* 0x000fee0000000200 */
[C---:B-----5:R-:W-:Y:S08]  /*26c0*/  HMMA.16816.F32.BF16 R52, R32.reuse, R36, R52 ;  /* 0x000000242034723c */ /* 0x060ff00000041834 */
[----:B------:R-:W-:Y:S01]  /*26d0*/  HMMA.16816.F32.BF16 R48, R32, R38, R48 ;  /* 0x000000262030723c */ /* 0x000fe20000041830 */
[----:B------:R-:W-:Y:S07]  /*26e0*/  LDSM.16.M88.4 R36, [R200+0x8100] ;  /* 0x00810000c824783b */ /* 0x000fee0000000200 */
[C---:B-1----:R-:W-:Y:S08]  /*26f0*/  HMMA.16816.F32.BF16 R24, R12.reuse, R8, R24 ;  /* 0x000000080c18723c */ /* 0x042ff00000041818 */
[----:B------:R-:W-:Y:S01]  /*2700*/  HMMA.16816.F32.BF16 R20, R12, R10, R20 ;  /* 0x0000000a0c14723c */ /* 0x000fe20000041814 */
[----:B------:R-:W-:Y:S07]  /*2710*/  LDSM.16.M88.4 R8, [R201+0x10100] ;  /* 0x01010000c908783b */ /* 0x000fee0000000200 */
[C---:B------:R-:W-:Y:S08]  /*2720*/  HMMA.16816.F32.BF16 R16, R32.reuse, R68, R16 ;  /* 0x000000442010723c */ /* 0x040ff00000041810 */
[----:B------:R-:W-:Y:S01]  /*2730*/  HMMA.16816.F32.BF16 R64, R32, R70, R64 ;  /* 0x000000462040723c */ /* 0x000fe20000041840 */
[----:B------:R-:W1:Y:S04]  /*2740*/  LDSM.16.M88.4 R68, [R204+0x3000] ;  /* 0x00300000cc44783b */ /* 0x000e680000000200 */
[----:B------:R-:W-:Y:S03]  /*2750*/  LDSM.16.M88.4 R32, [R200+0x8900] ;  /* 0x00890000c820783b */ /* 0x000fe60000000200 */
[C---:B------:R-:W-:Y:S08]  /*2760*/  HMMA.16816.F32.BF16 R60, R12.reuse, R76, R60 ;  /* 0x0000004c0c3c723c */ /* 0x040ff0000004183c */
[C---:B------:R-:W-:Y:S01]  /*2770*/  HMMA.16816.F32.BF16 R56, R12.reuse, R78, R56 ;  /* 0x0000004e0c38723c */ /* 0x040fe20000041838 */
[----:B------:R-:W-:Y:S07]  /*2780*/  LDSM.16.M88.4 R76, [R199+0x10100] ;  /* 0x01010000c74c783b */ /* 0x000fee0000000200 */
[C---:B--2---:R-:W-:Y:S08]  /*2790*/  HMMA.16816.F32.BF16 R52, R12.reuse, R28, R52 ;  /* 0x0000001c0c34723c */ /* 0x044ff00000041834 */
[----:B------:R-:W-:Y:S01]  /*27a0*/  HMMA.16816.F32.BF16 R48, R12, R30, R48 ;  /* 0x0000001e0c30723c */ /* 0x000fe20000041830 */
[----:B------:R-:W2:Y:S07]  /*27b0*/  LDSM.16.M88.4 R28, [R200+0x9100] ;  /* 0x00910000c81c783b */ /* 0x000eae0000000200 */
[C---:B---3--:R-:W-:Y:S08]  /*27c0*/  HMMA.16816.F32.BF16 R24, R40.reuse, R4, R24 ;  /* 0x000000042818723c */ /* 0x048ff00000041818 */
[----:B------:R-:W-:Y:S01]  /*27d0*/  HMMA.16816.F32.BF16 R20, R40, R6, R20 ;  /* 0x000000062814723c */ /* 0x000fe20000041814 */
[----:B------:R-:W-:Y:S07]  /*27e0*/  LDSM.16.M88.4 R4, [R192+0x2000] ;  /* 0x00200000c004783b */ /* 0x000fee0000000200 */
[C---:B------:R-:W-:Y:S08]  /*27f0*/  HMMA.16816.F32.BF16 R16, R12.reuse, R80, R16 ;  /* 0x000000500c10723c */ /* 0x040ff00000041810 */
[----:B------:R-:W-:Y:S01]  /*2800*/  HMMA.16816.F32.BF16 R64, R12, R82, R64 ;  /* 0x000000520c40723c */ /* 0x000fe20000041840 */
[----:B------:R-:W3:Y:S04]  /*2810*/  LDSM.16.M88.4 R12, [R200+0x9900] ;  /* 0x00990000c80c783b */ /* 0x000ee80000000200 */
[----:B------:R-:W-:Y:S03]  /*2820*/  LDSM.16.M88.4 R80, [R192+0x2800] ;  /* 0x00280000c050783b */ /* 0x000fe60000000200 */
[C---:B-1----:R-:W-:Y:S08]  /*2830*/  HMMA.16816.F32.BF16 R60, R40.reuse, R68, R60 ;  /* 0x00000044283c723c */ /* 0x042ff0000004183c */
[C---:B------:R-:W-:Y:S01]  /*2840*/  HMMA.16816.F32.BF16 R56, R40.reuse, R70, R56 ;  /* 0x000000462838723c */ /* 0x040fe20000041838 */
[----:B------:R-:W-:Y:S07]  /*2850*/  LDSM.16.M88.4 R68, [R192+0x3800] ;  /* 0x00380000c044783b */ /* 0x000fee0000000200 */
[C---:B------:R-:W-:Y:S08]  /*2860*/  HMMA.16816.F32.BF16 R52, R40.reuse, R44, R52 ;  /* 0x0000002c2834723c */ /* 0x040ff00000041834 */
[----:B------:R-:W-:Y:S01]  /*2870*/  HMMA.16816.F32.BF16 R48, R40, R46, R48 ;  /* 0x0000002e2830723c */ /* 0x000fe20000041830 */
[----:B------:R-:W-:Y:S07]  /*2880*/  LDSM.16.M88.4 R44, [R206+0x14100] ;  /* 0x01410000ce2c783b */ /* 0x000fee0000000200 */
[C---:B------:R-:W-:Y:S08]  /*2890*/  HMMA.16816.F32.BF16 R24, R8.reuse, R36, R24 ;  /* 0x000000240818723c */ /* 0x040ff00000041818 */
[----:B------:R-:W-:Y:S01]  /*28a0*/  HMMA.16816.F32.BF16 R20, R8, R38, R20 ;  /* 0x000000260814723c */ /* 0x000fe20000041814 */
[----:B------:R-:W-:Y:S07]  /*28b0*/  LDSM.16.M88.4 R36, [R205+0xa900] ;  /* 0x00a90000cd24783b */ /* 0x000fee0000000200 */
[C---:B------:R-:W-:Y:S08]  /*28c0*/  HMMA.16816.F32.BF16 R16, R40.reuse, R72, R16 ;  /* 0x000000482810723c */ /* 0x040ff00000041810 */
[----:B------:R-:W-:Y:S01]  /*28d0*/  HMMA.16816.F32.BF16 R64, R40, R74, R64 ;  /* 0x0000004a2840723c */ /* 0x000fe20000041840 */
[----:B------:R-:W1:Y:S04]  /*28e0*/  LDSM.16.M88.4 R72, [R192+0x3000] ;  /* 0x00300000c048783b */ /* 0x000e680000000200 */
[----:B------:R-:W4:Y:S03]  /*28f0*/  LDSM.16.M88.4 R40, [R205+0xa100] ;  /* 0x00a10000cd28783b */ /* 0x000f260000000200 */
[C---:B--2---:R-:W-:Y:S08]  /*2900*/  HMMA.16816.F32.BF16 R60, R8.reuse, R28, R60 ;  /* 0x0000001c083c723c */ /* 0x044ff0000004183c */
[C---:B------:R-:W-:Y:S01]  /*2910*/  HMMA.16816.F32.BF16 R56, R8.reuse, R30, R56 ;  /* 0x0000001e0838723c */ /* 0x040fe20000041838 */
[----:B------:R-:W-:Y:S07]  /*2920*/  LDSM.16.M88.4 R28, [R205+0xb900] ;  /* 0x00b90000cd1c783b */ /* 0x000fee0000000200 */
[C---:B---3--:R-:W-:Y:S08]  /*2930*/  HMMA.16816.F32.BF16 R52, R8.reuse, R12, R52 ;  /* 0x0000000c0834723c */ /* 0x048ff00000041834 */
[----:B------:R-:W-:Y:S01]  /*2940*/  HMMA.16816.F32.BF16 R48, R8, R14, R48 ;  /* 0x0000000e0830723c */ /* 0x000fe20000041830 */
[----:B------:R-:W-:Y:S07]  /*2950*/  LDSM.16.M88.4 R12, [R202+0x14100] ;  /* 0x01410000ca0c783b */ /* 0x000fee0000000200 */
[C---:B------:R-:W-:Y:S08]  /*2960*/  HMMA.16816.F32.BF16 R24, R76.reuse, R4, R24 ;  /* 0x000000044c18723c */ /* 0x040ff00000041818 */
[----:B------:R-:W-:Y:S01]  /*2970*/  HMMA.16816.F32.BF16 R20, R76, R6, R20 ;  /* 0x000000064c14723c */ /* 0x000fe20000041814 */
[----:B------:R-:W-:Y:S07]  /*2980*/  LDSM.16.M88.4 R4, [R204+0x4800] ;  /* 0x00480000cc04783b */ /* 0x000fee0000000200 */
[C---:B------:R-:W-:Y:S08]  /*2990*/  HMMA.16816.F32.BF16 R16, R8.reuse, R32, R16 ;  /* 0x000000200810723c */ /* 0x040ff00000041810 */
[----:B------:R-:W-:Y:S01]  /*29a0*/  HMMA.16816.F32.BF16 R64, R8, R34, R64 ;  /* 0x000000220840723c */ /* 0x000fe20000041840 */
[----:B------:R-:W2:Y:S04]  /*29b0*/  LDSM.16.M88.4 R32, [R205+0xb100] ;  /* 0x00b10000cd20783b */ /* 0x000ea80000000200 */
[----:B------:R-:W3:Y:S03]  /*29c0*/  LDSM.16.M88.4 R8, [R204+0x4000] ;  /* 0x00400000cc08783b */ /* 0x000ee60000000200 */
[C---:B-1----:R-:W-:Y:S08]  /*29d0*/  HMMA.16816.F32.BF16 R60, R76.reuse, R72, R60 ;  /* 0x000000484c3c723c */ /* 0x042ff0000004183c */
[C---:B------:R-:W-:Y:S08]  /*29e0*/  HMMA.16816.F32.BF16 R56, R76.reuse, R74, R56 ;  /* 0x0000004a4c38723c */ /* 0x040ff00000041838 */
[C---:B------:R-:W-:Y:S08]  /*29f0*/  HMMA.16816.F32.BF16 R52, R76.reuse, R68, R52 ;  /* 0x000000444c34723c */ /* 0x040ff00000041834 */
[----:B------:R-:W-:Y:S01]  /*2a00*/  HMMA.16816.F32.BF16 R48, R76, R70, R48 ;  /* 0x000000464c30723c */ /* 0x000fe20000041830 */
[----:B------:R-:W1:Y:S07]  /*2a10*/  LDSM.16.M88.4 R68, [R204+0x5000] ;  /* 0x00500000cc44783b */ /* 0x000e6e0000000200 */
[C---:B----4-:R-:W-:Y:S08]  /*2a20*/  HMMA.16816.F32.BF16 R24, R44.reuse, R40, R24 ;  /* 0x000000282c18723c */ /* 0x050ff00000041818 */
[----:B------:R-:W-:Y:S01]  /*2a30*/  HMMA.16816.F32.BF16 R20, R44, R42, R20 ;  /* 0x0000002a2c14723c */ /* 0x000fe20000041814 */
[----:B------:R-:W4:Y:S07]  /*2a40*/  LDSM.16.M88.4 R40, [R204+0x5800] ;  /* 0x00580000cc28783b */ /* 0x000f2e0000000200 */
[C---:B------:R-:W-:Y:S08]  /*2a50*/  HMMA.16816.F32.BF16 R16, R76.reuse, R80, R16 ;  /* 0x000000504c10723c */ /* 0x040ff00000041810 */
[----:B------:R-:W-:Y:S08]  /*2a60*/  HMMA.16816.F32.BF16 R64, R76, R82, R64 ;  /* 0x000000524c40723c */ /* 0x000ff00000041840 */
[C---:B--2---:R-:W-:Y:S08]  /*2a70*/  HMMA.16816.F32.BF16 R60, R44.reuse, R32, R60 ;  /* 0x000000202c3c723c */ /* 0x044ff0000004183c */
[C---:B------:R-:W-:Y:S01]  /*2a80*/  HMMA.16816.F32.BF16 R56, R44.reuse, R34, R56 ;  /* 0x000000222c38723c */ /* 0x040fe20000041838 */
[----:B------:R-:W-:Y:S07]  /*2a90*/  LDSM.16.M88.4 R32, [R200+0xb900] ;  /* 0x00b90000c820783b */ /* 0x000fee0000000200 */
[C---:B------:R-:W-:Y:S08]  /*2aa0*/  HMMA.16816.F32.BF16 R52, R44.reuse, R28, R52 ;  /* 0x0000001c2c34723c */ /* 0x040ff00000041834 */
[----:B------:R-:W-:Y:S01]  /*2ab0*/  HMMA.16816.F32.BF16 R48, R44, R30, R48 ;  /* 0x0000001e2c30723c */ /* 0x000fe20000041830 */
[----:B------:R-:W-:Y:S07]  /*2ac0*/  LDSM.16.M88.4 R28, [R201+0x14100] ;  /* 0x01410000c91c783b */ /* 0x000fee0000000200 */
[C---:B---3--:R-:W-:Y:S08]  /*2ad0*/  HMMA.16816.F32.BF16 R24, R12.reuse, R8, R24 ;  /* 0x000000080c18723c */ /* 0x048ff00000041818 */
[----:B------:R-:W-:Y:S01]  /*2ae0*/  HMMA.16816.F32.BF16 R20, R12, R10, R20 ;  /* 0x0000000a0c14723c */ /* 0x000fe20000041814 */
[----:B------:R-:W2:Y:S07]  /*2af0*/  LDSM.16.M88.4 R8, [R200+0xa100] ;  /* 0x00a10000c808783b */ /* 0x000eae0000000200 */
[C---:B------:R-:W-:Y:S08]  /*2b00*/  HMMA.16816.F32.BF16 R16, R44.reuse, R36, R16 ;  /* 0x000000242c10723c */ /* 0x040ff00000041810 */
[----:B------:R-:W-:Y:S01]  /*2b10*/  HMMA.16816.F32.BF16 R64, R44, R38, R64 ;  /* 0x000000262c40723c */ /* 0x000fe20000041840 */
[----:B------:R-:W-:Y:S04]  /*2b20*/  LDSM.16.M88.4 R44, [R199+0x14100] ;  /* 0x01410000c72c783b */ /* 0x000fe80000000200 */
[----:B------:R-:W-:Y:S03]  /*2b30*/  LDSM.16.M88.4 R36, [R200+0xb100] ;  /* 0x00b10000c824783b */ /* 0x000fe60000000200 */
[C---:B-1----:R-:W-:Y:S08]  /*2b40*/  HMMA.16816.F32.BF16 R60, R12.reuse, R68, R60 ;  /* 0x000000440c3c723c */ /* 0x042ff0000004183c */
[C---:B------:R-:W-:Y:S08]  /*2b50*/  HMMA.16816.F32.BF16 R56, R12.reuse, R70, R56 ;  /* 0x000000460c38723c */ /* 0x040ff00000041838 */
[C---:B----4-:R-:W-:Y:S01]  /*2b60*/  HMMA.16816.F32.BF16 R68, R12.reuse, R40, R52 ;  /* 0x000000280c44723c */ /* 0x050fe20000041834 */
[----:B------:R-:W1:Y:S07]  /*2b70*/  LDSM.16.M88.4 R52, [R192+0x4000] ;  /* 0x00400000c034783b */ /* 0x000e6e0000000200 */
[C---:B------:R-:W-:Y:S08]  /*2b80*/  HMMA.16816.F32.BF16 R16, R12.reuse, R4, R16 ;  /* 0x000000040c10723c */ /* 0x040ff00000041810 */
[----:B------:R-:W-:Y:S01]  /*2b90*/  HMMA.16816.F32.BF16 R64, R12, R6, R64 ;  /* 0x000000060c40723c */ /* 0x000fe20000041840 */
[----:B------:R-:W3:Y:S07]  /*2ba0*/  LDSM.16.M88.4 R4, [R200+0xa900] ;  /* 0x00a90000c804783b */ /* 0x000eee0000000200 */
[----:B--2---:R-:W-:Y:S08]  /*2bb0*/  HMMA.16816.F32.BF16 R24, R28, R8, R24 ;  /* 0x000000081c18723c */ /* 0x004ff00000041818 */
[----:B------:R-:W-:Y:S01]  /*2bc0*/  HMMA.16816.F32.BF16 R48, R12, R42, R48 ;  /* 0x0000002a0c30723c */ /* 0x000fe20000041830 */
[----:B------:R-:W2:Y:S04]  /*2bd0*/  LDSM.16.M88.4 R12, [R192+0x4800] ;  /* 0x00480000c00c783b */ /* 0x000ea80000000200 */
[----:B------:R-:W4:Y:S03]  /*2be0*/  LDSM.16.M88.4 R40, [R192+0x5000] ;  /* 0x00500000c028783b */ /* 0x000f260000000200 */
[----:B------:R-:W-:Y:S01]  /*2bf0*/  HMMA.16816.F32.BF16 R20, R28, R10, R20 ;  /* 0x0000000a1c14723c */ /* 0x000fe20000041814 */
[----:B------:R-:W5:Y:S01]  /*2c00*/  LDSM.16.M88.4 R8, [R192+0x5800] ;  /* 0x00580000c008783b */ /* 0x000f620000000200 */
[----:B------:R-:W-:-:S06]  /*2c10*/  DEPBAR.LE SB0, 0x0 ;  /* 0x000080000000791a */ /* 0x000fcc0000000000 */
[----:B-1----:R-:W-:Y:S08]  /*2c20*/  HMMA.16816.F32.BF16 R24, R44, R52, R24 ;  /* 0x000000342c18723c */ /* 0x002ff00000041818 */
[C---:B------:R-:W-:Y:S08]  /*2c30*/  HMMA.16816.F32.BF16 R60, R28.reuse, R36, R60 ;  /* 0x000000241c3c723c */ /* 0x040ff0000004183c */
[C---:B---3--:R-:W-:Y:S07]  /*2c40*/  HMMA.16816.F32.BF16 R16, R28.reuse, R4, R16 ;  /* 0x000000041c10723c */ /* 0x048fee0000041810 */
[----:B------:R-:W-:Y:S01]  /*2c50*/  LOP3.LUT R4, R88, R89, RZ, 0xfc, !PT ;  /* 0x0000005958047212 */ /* 0x000fe200078efcff */
[----:B------:R-:W-:Y:S01]  /*2c60*/  HMMA.16816.F32.BF16 R64, R28, R6, R64 ;  /* 0x000000061c40723c */ /* 0x000fe20000041840 */
[----:B------:R-:W-:-:S02]  /*2c70*/  FMUL.FTZ R5, R24, c[0x0][0x320] ;  /* 0x0000c80018057a20 */ /* 0x000fc40000410000 */
[----:B------:R-:W-:-:S04]  /*2c80*/  FMUL.FTZ R0, R26, c[0x0][0x320] ;  /* 0x0000c8001a007a20 */ /* 0x000fc80000410000 */
[----:B------:R-:W-:Y:S01]  /*2c90*/  FMUL.FTZ R6, R25, c[0x0][0x320] ;  /* 0x0000c80019067a20 */ /* 0x000fe20000410000 */
[C---:B------:R-:W-:Y:S01]  /*2ca0*/  HMMA.16816.F32.BF16 R56, R28.reuse, R38, R56 ;  /* 0x000000261c38723c */ /* 0x040fe20000041838 */
[----:B------:R-:W1:Y:S07]  /*2cb0*/  MUFU.TANH R5, R5 ;  /* 0x0000000500057308 */ /* 0x000e6e0000002400 */
[C---:B------:R-:W-:Y:S01]  /*2cc0*/  HMMA.16816.F32.BF16 R68, R28.reuse, R32, R68 ;  /* 0x000000201c44723c */ /* 0x040fe20000041844 */
[----:B------:R-:W3:Y:S07]  /*2cd0*/  MUFU.TANH R6, R6 ;  /* 0x0000000600067308 */ /* 0x000eee0000002400 */
[----:B------:R-:W-:Y:S01]  /*2ce0*/  HMMA.16816.F32.BF16 R48, R28, R34, R48 ;  /* 0x000000221c30723c */ /* 0x000fe20000041830 */
[----:B------:R-:W1:Y:S07]  /*2cf0*/  MUFU.TANH R0, R0 ;  /* 0x0000000000007308 */ /* 0x000e6e0000002400 */
[C---:B------:R-:W-:Y:S08]  /*2d00*/  HMMA.16816.F32.BF16 R20, R44.reuse, R54, R20 ;  /* 0x000000362c14723c */ /* 0x040ff00000041814 */
[C---:B--2---:R-:W-:Y:S08]  /*2d10*/  HMMA.16816.F32.BF16 R16, R44.reuse, R12, R16 ;  /* 0x0000000c2c10723c */ /* 0x044ff00000041810 */
[C---:B------:R-:W-:Y:S08]  /*2d20*/  HMMA.16816.F32.BF16 R64, R44.reuse, R14, R64 ;  /* 0x0000000e2c40723c */ /* 0x040ff00000041840 */
[C---:B----4-:R-:W-:Y:S08]  /*2d30*/  HMMA.16816.F32.BF16 R60, R44.reuse, R40, R60 ;  /* 0x000000282c3c723c */ /* 0x050ff0000004183c */
[C---:B------:R-:W-:Y:S08]  /*2d40*/  HMMA.16816.F32.BF16 R56, R44.reuse, R42, R56 ;  /* 0x0000002a2c38723c */ /* 0x040ff00000041838 */
[C---:B-----5:R-:W-:Y:S08]  /*2d50*/  HMMA.16816.F32.BF16 R68, R44.reuse, R8, R68 ;  /* 0x000000082c44723c */ /* 0x060ff00000041844 */
[----:B------:R-:W-:Y:S01]  /*2d60*/  HMMA.16816.F32.BF16 R48, R44, R10, R48 ;  /* 0x0000000a2c30723c */ /* 0x000fe20000041830 */
[----:B------:R-:W-:Y:S06]  /*2d70*/  BAR.SYNC.DEFER_BLOCKING 0x0 ;  /* 0x0000000000007b1d */ /* 0x000fec0000010000 */
[----:B------:R-:W-:Y:S05]  /*2d80*/  @!P0 BRA `(.L_x_701) ;  /* 0x0000042000008947 */ /* 0x000fea0003800000 */
[----:B-1-3--:R-:W-:Y:S01]  /*2d90*/  ULEA UR4, UR6, UR11, 0x6 ;  /* 0x0000000b06047291 */ /* 0x00afe2000f8e303f */
[----:B------:R-:W-:-:S05]  /*2da0*/  IMAD.MOV.U32 R208, RZ, RZ, RZ ;  /* 0x000000ffffd07224 */ /* 0x000fca00078e00ff */
        /* <DEDUP_REMOVED lines=18> */
[----:B------:R-:W-:Y:S02]  /*2ed0*/  IMAD R7, R209, c[0x0][0x1e4], R12 ;  /* 0x00007900d1077a24 */ /* 0x000fe400078e020c */
[----:B------:R-:W-:Y:S02]  /*2ee0*/  IMAD.SHL.U32 R12, R182, 0x2, RZ ;  /* 0x00000002b60c7824 */ /* 0x000fe400078e00ff */
[----:B------:R-:W-:Y:S01]  /*2ef0*/  IMAD.IADD R11, R11, 0x1, R7 ;  /* 0x000000010b0b7824 */ /* 0x000fe200078e0207 */
[----:B--2---:R-:W-:-:S03]  /*2f00*/  SHF.R.S32.HI R7, RZ, 0x1f, R208 ;  /* 0x0000001fff077819 */ /* 0x004fc600000114d0 */
[----:B------:R-:W-:Y:S01]  /*2f10*/  IMAD.WIDE.U32 R8, R208, c[0x0][0x1f0], R10 ;  /* 0x00007c00d0087a25 */ /* 0x000fe200078e000a */
[----:B------:R-:W-:Y:S02]  /*2f20*/  SEL R11, RZ, 0x10, P5 ;  /* 0x00000010ff0b7807 */ /* 0x000fe40002800000 */
[----:B------:R-:W-:Y:S01]  /*2f30*/  SHF.L.U64.HI R10, R181, 0x1, R214 ;  /* 0x00000001b50a7819 */ /* 0x000fe200000102d6 */
[----:B------:R-:W-:Y:S01]  /*2f40*/  IMAD R7, R7, c[0x0][0x1f0], RZ ;  /* 0x00007c0007077a24 */ /* 0x000fe200078e02ff */
[----:B------:R-:W-:Y:S02]  /*2f50*/  IADD3 R32, P0, R8, UR20, RZ ;  /* 0x0000001408207c10 */ /* 0x000fe4000ff1e0ff */
[----:B------:R-:W-:Y:S01]  /*2f60*/  IADD3 R30, -R11, 0x10, RZ ;  /* 0x000000100b1e7810 */ /* 0x000fe20007ffe1ff */
[----:B------:R-:W-:Y:S01]  /*2f70*/  IMAD R7, R208, c[0x0][0x1f4], R7 ;  /* 0x00007d00d0077a24 */ /* 0x000fe200078e0207 */
[----:B------:R-:W-:Y:S02]  /*2f80*/  SEL R8, RZ, 0x10, P4 ;  /* 0x00000010ff087807 */ /* 0x000fe40002000000 */
[----:B------:R-:W-:-:S02]  /*2f90*/  LOP3.LUT R30, R30, 0xf, RZ, 0xc0, !PT ;  /* 0x0000000f1e1e7812 */ /* 0x000fc400078ec0ff */
[----:B------:R-:W-:Y:S02]  /*2fa0*/  IADD3.X R9, R9, UR17, R7, P0, !PT ;  /* 0x0000001109097c10 */ /* 0x000fe400087fe407 */
[----:B------:R-:W-:Y:S02]  /*2fb0*/  LEA R7, P0, R32, c[0x0][0x1c8], 0x1 ;  /* 0x0000720020077a11 */ /* 0x000fe400078008ff */
[----:B------:R-:W-:Y:S02]  /*2fc0*/  IADD3 R28, -R8, 0x10, RZ ;  /* 0x00000010081c7810 */ /* 0x000fe40007ffe1ff */
[----:B------:R-:W-:Y:S01]  /*2fd0*/  LEA.HI.X R32, R32, c[0x0][0x1cc], R9, 0x1, P0 ;  /* 0x0000730020207a11 */ /* 0x000fe200000f0c09 */
[----:B------:R-:W1:Y:S01]  /*2fe0*/  SHFL.IDX PT, R15, R7, 0x1, 0x181f ;  /* 0x00381f00070f7f89 */ /* 0x000e6200000e0000 */
[----:B------:R-:W-:Y:S01]  /*2ff0*/  IMAD.SHL.U32 R9, R181, 0x2, RZ ;  /* 0x00000002b5097824 */ /* 0x000fe200078e00ff */
[----:B------:R-:W-:Y:S02]  /*3000*/  LOP3.LUT R28, R28, 0xf, RZ, 0xc0, !PT ;  /* 0x0000000f1c1c7812 */ /* 0x000fe400078ec0ff */
[----:B------:R-:W2:Y:S04]  /*3010*/  SHFL.IDX PT, R24, R32, 0x1, 0x181f ;  /* 0x00381f0020187f89 */ /* 0x000ea800000e0000 */
[----:B------:R3:W4:Y:S04]  /*3020*/  SHFL.IDX PT, R26, R7, RZ, 0x181f ;  /* 0x00181fff071a7589 */ /* 0x00072800000e0000 */
[----:B------:R5:W4:Y:S01]  /*3030*/  SHFL.IDX PT, R25, R32, RZ, 0x181f ;  /* 0x00181fff20197589 */ /* 0x000b2200000e0000 */
[----:B-1----:R-:W-:-:S04]  /*3040*/  IADD3 R30, P1, P0, R30, R15, R12 ;  /* 0x0000000f1e1e7210 */ /* 0x002fc8000783e00c */
[----:B--2---:R-:W-:Y:S02]  /*3050*/  IADD3.X R31, RZ, R24, R13, P1, P0 ;  /* 0x00000018ff1f7210 */ /* 0x004fe40000fe040d */
[----:B------:R-:W-:Y:S01]  /*3060*/  IADD3 R28, P1, P0, R28, R15, R9 ;  /* 0x0000000f1c1c7210 */ /* 0x000fe2000783e009 */
[----:B---3--:R-:W-:-:S03]  /*3070*/  IMAD.SHL.U32 R7, R180, 0x2, RZ ;  /* 0x00000002b4077824 */ /* 0x008fc600078e00ff */
[----:B------:R-:W-:Y:S02]  /*3080*/  IADD3.X R29, RZ, R24, R10, P1, P0 ;  /* 0x00000018ff1d7210 */ /* 0x000fe40000fe040a */
[----:B-----5:R-:W-:Y:S02]  /*3090*/  IADD3 R32, P1, P0, R14, R15, R7 ;  /* 0x0000000f0e207210 */ /* 0x020fe4000783e007 */
[----:B------:R-:W-:-:S04]  /*30a0*/  SHF.L.U64.HI R14, R180, 0x1, R183 ;  /* 0x00000001b40e7819 */ /* 0x000fc800000102b7 */
[----:B------:R-:W-:Y:S02]  /*30b0*/  IADD3.X R33, RZ, R24, R14, P1, P0 ;  /* 0x00000018ff217210 */ /* 0x000fe40000fe040e */
[C---:B----4-:R-:W-:Y:S02]  /*30c0*/  IADD3 R12, P1, R26.reuse, R12, RZ ;  /* 0x0000000c1a0c7210 */ /* 0x050fe40007f3e0ff */
[----:B------:R-:W-:-:S03]  /*30d0*/  IADD3 R34, P0, R26, R9, RZ ;  /* 0x000000091a227210 */ /* 0x000fc60007f1e0ff */
[----:B------:R-:W-:Y:S01]  /*30e0*/  IMAD.X R13, R25, 0x1, R13, P1 ;  /* 0x00000001190d7824 */ /* 0x000fe200008e060d */
        /* <DEDUP_REMOVED lines=12> */
.L_x_701:
[----:B-1-3--:R-:W-:Y:S01]  /*31b0*/  FMUL.FTZ R10, R17, c[0x0][0x320] ;  /* 0x0000c800110a7a20 */ /* 0x00afe20000410000 */
        /* <DEDUP_REMOVED lines=13> */
[----:B------:R-:W-:Y:S01]  /*3290*/  UMOV UR4, 0xffffffc0 ;  /* 0xffffffc000047882 */ /* 0x000fe20000000000 */
[----:B------:R-:W-:Y:S01]  /*32a0*/  LEA.HI R20, R20, R17, RZ, 0x2 ;  /* 0x0000001114147211 */ /* 0x000fe200078f10ff */
[----:B------:R-:W-:Y:S01]  /*32b0*/  UIMAD UR4, UR6, UR4, 0x41 ;  /* 0x00000041060474a4 */ /* 0x000fe2000f8e0204 */
[----:B------:R-:W-:Y:S01]  /*32c0*/  LEA.HI R15, R85, R85, RZ, 0x1 ;  /* 0x00000055550f7211 */ /* 0x000fe200078f08ff */
[----:B------:R-:W-:Y:S01]  /*32d0*/  IMAD.IADD R86, R86, 0x1, -R13 ;  /* 0x0000000156567824 */ /* 0x000fe200078e0a0d */
[----:B------:R-:W-:Y:S01]  /*32e0*/  LEA.HI.SX32 R25, R20, UR10, 0x1e ;  /* 0x0000000a14197c11 */ /* 0x000fe2000f8ff2ff */
[----:B------:R-:W-:Y:S01]  /*32f0*/  FMUL.FTZ R22, R22, c[0x0][0x320] ;  /* 0x0000c80016167a20 */ /* 0x000fe20000410000 */
[----:B------:R-:W-:Y:S01]  /*3300*/  LOP3.LUT R16, R15, 0x1ffffffe, RZ, 0xc0, !PT ;  /* 0x1ffffffe0f107812 */ /* 0x000fe200078ec0ff */
[----:B------:R-:W1:Y:S01]  /*3310*/  MUFU.TANH R7, R7 ;  /* 0x0000000700077308 */ /* 0x000e620000002400 */
[----:B------:R-:W-:Y:S01]  /*3320*/  PLOP3.LUT P1, PT, PT, PT, UP1, 0x80, 0x0 ;  /* 0x000000000000781c */ /* 0x000fe20003f2f018 */
[----:B------:R-:W-:Y:S01]  /*3330*/  IMAD R25, R86, 0x10, R25 ;  /* 0x0000001056197824 */ /* 0x000fe200078e0219 */
[----:B------:R-:W-:Y:S01]  /*3340*/  PLOP3.LUT P0, PT, PT, PT, UP1, 0x80, 0x0 ;  /* 0x000000000000781c */ /* 0x000fe20003f0f018 */
[----:B------:R-:W-:Y:S01]  /*3350*/  IMAD.IADD R16, R85, 0x1, -R16 ;  /* 0x0000000155107824 */ /* 0x000fe200078e0a10 */
[----:B------:R-:W-:Y:S01]  /*3360*/  LOP3.LUT R216, R20, 0x7ffffffc, RZ, 0xc0, !PT ;  /* 0x7ffffffc14d87812 */ /* 0x000fe200078ec0ff */
[----:B------:R-:W-:Y:S01]  /*3370*/  FMUL.FTZ R8, R64, c[0x0][0x320] ;  /* 0x0000c80040087a20 */ /* 0x000fe20000410000 */
[----:B------:R-:W-:Y:S01]  /*3380*/  UIADD3 UR6, UR6, -0x2, URZ ;  /* 0xfffffffe06067890 */ /* 0x000fe2000fffe03f */
[----:B------:R-:W-:Y:S01]  /*3390*/  IMAD R215, R16, 0x8, R25 ;  /* 0x0000000810d77824 */ /* 0x000fe200078e0219 */
[----:B------:R2:W-:Y:S01]  /*33a0*/  MUFU.TANH R13, R22 ;  /* 0x00000016000d7308 */ /* 0x0005e20000002400 */
[----:B------:R-:W-:Y:S01]  /*33b0*/  IMAD.IADD R216, R17, 0x1, -R216 ;  /* 0x0000000111d87824 */ /* 0x000fe200078e0ad8 */
[----:B------:R-:W0:Y:S01]  /*33c0*/  LDGDEPBAR ;  /* 0x00000000000079af */ /* 0x000e220000000000 */
[----:B------:R-:W-:-:S02]  /*33d0*/  IMAD.MOV.U32 R18, RZ, RZ, R215 ;  /* 0x000000ffff127224 */ /* 0x000fc400078e00d7 */
[----:B------:R-:W-:-:S03]  /*33e0*/  @P1 IMAD.HI.U32 R16, R215, c[0x0][0x2c8], RZ ;  /* 0x0000b200d7101a27 */ /* 0x000fc600078e00ff */
[----:B------:R-:W3:Y:S01]  /*33f0*/  MUFU.TANH R14, R14 ;  /* 0x0000000e000e7308 */ /* 0x000ee20000002400 */
[----:B------:R-:W-:Y:S01]  /*3400*/  IMAD.U32 R25, RZ, RZ, UR4 ;  /* 0x00000004ff197e24 */ /* 0x000fe2000f8e00ff */
[----:B------:R-:W-:Y:S01]  /*3410*/  @P0 SHF.R.U32.HI R18, RZ, c[0x0][0x2cc], R16 ;  /* 0x0000b300ff120a19 */ /* 0x000fe20000011610 */
[----:B------:R-:W-:Y:S01]  /*3420*/  IMAD.SHL.U32 R216, R216, 0x2, RZ ;  /* 0x00000002d8d87824 */ /* 0x000fe200078e00ff */
[----:B------:R-:W-:Y:S01]  /*3430*/  ULDC.64 UR4, c[0x0][0x2c8] ;  /* 0x0000b20000047ab9 */ /* 0x000fe20000000a00 */
[----:B------:R-:W-:Y:S02]  /*3440*/  FMUL.FTZ R11, R65, c[0x0][0x320] ;  /* 0x0000c800410b7a20 */ /* 0x000fe40000410000 */
[----:B------:R-:W4:Y:S01]  /*3450*/  SHFL.IDX PT, R16, R18, RZ, 0x1c1f ;  /* 0x001c1fff12107589 */ /* 0x000f2200000e0000 */
[C---:B------:R-:W-:Y:S01]  /*3460*/  IADD3 R25, -R216.reuse, UR7, R25 ;  /* 0x00000007d8197c10 */ /* 0x040fe2000fffe119 */
[----:B------:R-:W5:Y:S01]  /*3470*/  MUFU.TANH R12, R12 ;  /* 0x0000000c000c7308 */ /* 0x000f620000002400 */
[----:B--2---:R-:W-:Y:S01]  /*3480*/  IADD3 R22, -R216, UR22, RZ ;  /* 0x00000016d8167c10 */ /* 0x004fe2000fffe1ff */
[----:B------:R-:W-:Y:S01]  /*3490*/  FMUL.FTZ R60, R60, c[0x0][0x320] ;  /* 0x0000c8003c3c7a20 */ /* 0x000fe20000410000 */
[----:B------:R-:W-:Y:S01]  /*34a0*/  IADD3 R25, R25, -UR12, RZ ;  /* 0x8000000c19197c10 */ /* 0x000fe2000fffe0ff */
[----:B------:R-:W2:Y:S01]  /*34b0*/  SHFL.IDX PT, R26, R18, 0x1, 0x1c1f ;  /* 0x003c1f00121a7f89 */ /* 0x000ea200000e0000 */
[----:B------:R-:W-:Y:S01]  /*34c0*/  FMUL.FTZ R61, R61, c[0x0][0x320] ;  /* 0x0000c8003d3d7a20 */ /* 0x000fe20000410000 */
[----:B------:R-:W-:Y:S01]  /*34d0*/  UIMAD.WIDE.U32 UR22, UR10, UR4, URZ ;  /* 0x000000040a1672a5 */ /* 0x000fe2000f8e003f */
[----:B------:R-:W-:Y:S01]  /*34e0*/  FMUL.FTZ R56, R56, c[0x0][0x320] ;  /* 0x0000c80038387a20 */ /* 0x000fe20000410000 */
[----:B------:R-:W1:Y:S01]  /*34f0*/  MUFU.TANH R10, R10 ;  /* 0x0000000a000a7308 */ /* 0x000e620000002400 */
[----:B------:R-:W-:Y:S01]  /*3500*/  FMUL.FTZ R57, R57, c[0x0][0x320] ;  /* 0x0000c80039397a20 */ /* 0x000fe20000410000 */
[----:B------:R-:W-:Y:S01]  /*3510*/  @UP1 USHF.R.U32.HI UR10, URZ, UR5, UR23 ;  /* 0x000000053f0a1299 */ /* 0x000fe20008011617 */
[----:B------:R-:W-:-:S02]  /*3520*/  FMUL.FTZ R68, R68, c[0x0][0x320] ;  /* 0x0000c80044447a20 */ /* 0x000fc40000410000 */
[----:B------:R-:W-:Y:S01]  /*3530*/  FMUL.FTZ R69, R69, c[0x0][0x320] ;  /* 0x0000c80045457a20 */ /* 0x000fe20000410000 */
[----:B------:R-:W-:Y:S01]  /*3540*/  UIADD3 UR10, UR10, UR7, -UR12 ;  /* 0x000000070a0a7290 */ /* 0x000fe2000fffe80c */
[----:B------:R-:W-:Y:S01]  /*3550*/  FMUL.FTZ R48, R48, c[0x0][0x320] ;  /* 0x0000c80030307a20 */ /* 0x000fe20000410000 */
[----:B------:R-:W1:Y:S01]  /*3560*/  MUFU.TANH R8, R8 ;  /* 0x0000000800087308 */ /* 0x000e620000002400 */
[----:B------:R-:W-:Y:S01]  /*3570*/  FMUL.FTZ R49, R49, c[0x0][0x320] ;  /* 0x0000c80031317a20 */ /* 0x000fe20000410000 */
[----:B------:R-:W-:Y:S01]  /*3580*/  USHF.R.S32.HI UR4, URZ, 0x1f, UR10 ;  /* 0x0000001f3f047899 */ /* 0x000fe2000801140a */
[----:B------:R-:W-:Y:S02]  /*3590*/  FMUL.FTZ R24, R23, c[0x0][0x320] ;  /* 0x0000c80017187a20 */ /* 0x000fe40000410000 */
[----:B------:R-:W-:Y:S01]  /*35a0*/  FMUL.FTZ R19, R19, c[0x0][0x320] ;  /* 0x0000c80013137a20 */ /* 0x000fe20000410000 */
[----:B------:R-:W-:Y:S01]  /*35b0*/  ULEA.HI UR4, UR4, UR10, URZ, 0x6 ;  /* 0x0000000a04047291 */ /* 0x000fe2000f8f303f */
[----:B----4-:R-:W-:Y:S01]  /*35c0*/  IMAD.IADD R17, R25, 0x1, R16 ;  /* 0x0000000119117824 */ /* 0x010fe200078e0210 */
[----:B------:R-:W4:Y:S01]  /*35d0*/  MUFU.TANH R11, R11 ;  /* 0x0000000b000b7308 */ /* 0x000f220000002400 */
[----:B------:R-:W-:Y:S01]  /*35e0*/  FMUL.FTZ R66, R66, c[0x0][0x320] ;  /* 0x0000c80042427a20 */ /* 0x000fe20000410000 */
[----:B------:R-:W-:Y:S01]  /*35f0*/  USHF.R.S32.HI UR4, URZ, 0x6, UR4 ;  /* 0x000000063f047899 */ /* 0x000fe20008011404 */
[----:B------:R-:W-:Y:S01]  /*3600*/  FMUL.FTZ R9, R67, c[0x0][0x320] ;  /* 0x0000c80043097a20 */ /* 0x000fe20000410000 */
[----:B------:R-:W-:Y:S01]  /*3610*/  IMNMX R20, R22, R17, PT ;  /* 0x0000001116147217 */ /* 0x000fe20003800200 */
[----:B--2---:R-:W-:-:S02]  /*3620*/  IMAD.IADD R25, R25, 0x1, R26 ;  /* 0x0000000119197824 */ /* 0x004fc400078e021a */
[----:B------:R-:W-:Y:S01]  /*3630*/  FMUL.FTZ R62, R62, c[0x0][0x320] ;  /* 0x0000c8003e3e7a20 */ /* 0x000fe20000410000 */
[C---:B------:R-:W-:Y:S01]  /*3640*/  ISETP.GT.AND P1, PT, R20.reuse, RZ, PT ;  /* 0x000000ff1400720c */ /* 0x040fe20003f24270 */
[----:B------:R-:W2:Y:S01]  /*3650*/  MUFU.TANH R156, R60 ;  /* 0x0000003c009c7308 */ /* 0x000ea20000002400 */
[----:B------:R-:W-:Y:S01]  /*3660*/  ISETP.GT.AND P0, PT, R20, 0x1, PT ;  /* 0x000000011400780c */ /* 0x000fe20003f04270 */
[----:B------:R-:W-:Y:S01]  /*3670*/  FMUL.FTZ R63, R63, c[0x0][0x320] ;  /* 0x0000c8003f3f7a20 */ /* 0x000fe20000410000 */
[----:B------:R-:W-:Y:S01]  /*3680*/  FSEL R17, R5, -INF , P1 ;  /* 0xff80000005117808 */ /* 0x000fe20000800000 */
[----:B------:R-:W-:Y:S01]  /*3690*/  FMUL.FTZ R58, R58, c[0x0][0x320] ;  /* 0x0000c8003a3a7a20 */ /* 0x000fe20000410000 */
[----:B------:R-:W-:Y:S01]  /*36a0*/  ISETP.GT.AND P1, PT, R20, 0x8, PT ;  /* 0x000000081400780c */ /* 0x000fe20003f24270 */
[----:B------:R-:W-:Y:S01]  /*36b0*/  FMUL.FTZ R59, R59, c[0x0][0x320] ;  /* 0x0000c8003b3b7a20 */ /* 0x000fe20000410000 */
[----:B------:R-:W-:Y:S01]  /*36c0*/  FSEL R18, R6, -INF , P0 ;  /* 0xff80000006127808 */ /* 0x000fe20000000000 */
[----:B------:R-:W2:Y:S01]  /*36d0*/  MUFU.TANH R164, R61 ;  /* 0x0000003d00a47308 */ /* 0x000ea20000002400 */
[----:B------:R-:W-:Y:S01]  /*36e0*/  ISETP.GT.AND P0, PT, R20, 0x9, PT ;  /* 0x000000091400780c */ /* 0x000fe20003f04270 */
[----:B------:R-:W-:Y:S01]  /*36f0*/  FMUL.FTZ R70, R70, c[0x0][0x320] ;  /* 0x0000c80046467a20 */ /* 0x000fe20000410000 */
[----:B-1----:R-:W-:Y:S01]  /*3700*/  FSEL R16, R7, -INF , P1 ;  /* 0xff80000007107808 */ /* 0x002fe20000800000 */
[----:B------:R-:W-:Y:S01]  /*3710*/  FMUL.FTZ R71, R71, c[0x0][0x320] ;  /* 0x0000c80047477a20 */ /* 0x000fe20000410000 */
[----:B------:R-:W-:Y:S01]  /*3720*/  ISETP.GT.AND P1, PT, R20, 0x10, PT ;  /* 0x000000101400780c */ /* 0x000fe20003f24270 */
[----:B------:R-:W-:Y:S01]  /*3730*/  FMUL.FTZ R50, R50, c[0x0][0x320] ;  /* 0x0000c80032327a20 */ /* 0x000fe20000410000 */
[----:B---3--:R-:W-:Y:S01]  /*3740*/  FSEL R14, R14, -INF , P0 ;  /* 0xff8000000e0e7808 */ /* 0x008fe20000000000 */
[----:B------:R-:W1:Y:S01]  /*3750*/  MUFU.TANH R162, R56 ;  /* 0x0000003800a27308 */ /* 0x000e620000002400 */
[----:B------:R-:W-:Y:S01]  /*3760*/  ISETP.GT.AND P0, PT, R20, 0x11, PT ;  /* 0x000000111400780c */ /* 0x000fe20003f04270 */
[----:B------:R-:W-:Y:S01]  /*3770*/  FMUL.FTZ R51, R51, c[0x0][0x320] ;  /* 0x0000c80033337a20 */ /* 0x000fe20000410000 */
[----:B-----5:R-:W-:Y:S01]  /*3780*/  FSEL R12, R12, -INF , P1 ;  /* 0xff8000000c0c7808 */ /* 0x020fe20000800000 */
[----:B------:R-:W-:Y:S01]  /*3790*/  IMAD.SHL.U32 R203, R4, 0x2, RZ ;  /* 0x0000000204cb7824 */ /* 0x000fe200078e00ff */
[----:B------:R-:W-:-:S02]  /*37a0*/  ISETP.GT.AND P1, PT, R20, 0x18, PT ;  /* 0x000000181400780c */ /* 0x000fc40003f24270 */
[----:B------:R-:W-:Y:S01]  /*37b0*/  FSEL R10, R10, -INF , P0 ;  /* 0xff8000000a0a7808 */ /* 0x000fe20000000000 */
[----:B------:R-:W3:Y:S01]  /*37c0*/  MUFU.TANH R158, R57 ;  /* 0x00000039009e7308 */ /* 0x000ee20000002400 */
[----:B------:R-:W-:Y:S01]  /*37d0*/  ISETP.GT.AND P0, PT, R20, 0x19, PT ;  /* 0x000000191400780c */ /* 0x000fe20003f04270 */
[--C-:B------:R-:W-:Y:S01]  /*37e0*/  IMAD R197, R3, 0x2, R203.reuse ;  /* 0x0000000203c57824 */ /* 0x100fe200078e02cb */
[----:B------:R-:W-:Y:S01]  /*37f0*/  FSEL R8, R8, -INF , P1 ;  /* 0xff80000008087808 */ /* 0x000fe20000800000 */
[----:B------:R-:W-:Y:S01]  /*3800*/  LDSM.16.MT88.4 R40, [R203+0x2100] ;  /* 0x00210000cb28783b */ /* 0x000fe20000004200 */
[----:B------:R-:W-:Y:S01]  /*3810*/  ISETP.GT.AND P1, PT, R20, 0x20, PT ;  /* 0x000000201400780c */ /* 0x000fe20003f24270 */
[----:B------:R-:W-:Y:S01]  /*3820*/  IMAD R198, R2, 0x2, R203 ;  /* 0x0000000202c67824 */ /* 0x000fe200078e02cb */
[----:B----4-:R-:W-:Y:S01]  /*3830*/  FSEL R6, R11, -INF , P0 ;  /* 0xff8000000b067808 */ /* 0x010fe20000000000 */
[----:B------:R-:W4:Y:S01]  /*3840*/  MUFU.TANH R168, R68 ;  /* 0x0000004400a87308 */ /* 0x000f220000002400 */
[----:B------:R-:W-:Y:S01]  /*3850*/  ISETP.GT.AND P0, PT, R20, 0x21, PT ;  /* 0x000000211400780c */ /* 0x000fe20003f04270 */
[----:B------:R-:W-:Y:S01]  /*3860*/  IMAD R196, R3, 0x2, R198 ;  /* 0x0000000203c47824 */ /* 0x000fe200078e02c6 */
[----:B--2---:R-:W-:Y:S01]  /*3870*/  FSEL R156, R156, -INF , P1 ;  /* 0xff8000009c9c7808 */ /* 0x004fe20000800000 */
[----:B------:R-:W-:Y:S01]  /*3880*/  LDSM.16.MT88.4 R124, [R203+0x100] ;  /* 0x00010000cb7c783b */ /* 0x000fe20000004200 */
[----:B------:R-:W-:-:S02]  /*3890*/  ISETP.GT.AND P1, PT, R20, 0x28, PT ;  /* 0x000000281400780c */ /* 0x000fc40003f24270 */
[----:B------:R-:W-:Y:S01]  /*38a0*/  FSEL R164, R164, -INF , P0 ;  /* 0xff800000a4a47808 */ /* 0x000fe20000000000 */
[----:B------:R-:W2:Y:S01]  /*38b0*/  MUFU.TANH R166, R69 ;  /* 0x0000004500a67308 */ /* 0x000ea20000002400 */
[----:B------:R-:W-:Y:S01]  /*38c0*/  ISETP.GT.AND P0, PT, R20, 0x29, PT ;  /* 0x000000291400780c */ /* 0x000fe20003f04270 */
[----:B------:R-:W-:Y:S01]  /*38d0*/  LDSM.16.MT88.4 R116, [R198+0x100] ;  /* 0x00010000c674783b */ /* 0x000fe20000004200 */
[----:B-1----:R-:W-:Y:S02]  /*38e0*/  FSEL R162, R162, -INF , P1 ;  /* 0xff800000a2a27808 */ /* 0x002fe40000800000 */
[----:B------:R-:W-:Y:S01]  /*38f0*/  ISETP.GT.AND P1, PT, R20, 0x30, PT ;  /* 0x000000301400780c */ /* 0x000fe20003f24270 */
[----:B------:R-:W-:Y:S01]  /*3900*/  LDSM.16.MT88.4 R108, [R197+0x100] ;  /* 0x00010000c56c783b */ /* 0x000fe20000004200 */
[----:B---3--:R-:W-:Y:S01]  /*3910*/  FSEL R158, R158, -INF , P0 ;  /* 0xff8000009e9e7808 */ /* 0x008fe20000000000 */
[----:B------:R1:W-:Y:S01]  /*3920*/  MUFU.TANH R15, R21 ;  /* 0x00000015000f7308 */ /* 0x0003e20000002400 */
[----:B------:R-:W-:Y:S01]  /*3930*/  ISETP.GT.AND P0, PT, R20, 0x31, PT ;  /* 0x000000311400780c */ /* 0x000fe20003f04270 */
[----:B------:R-:W-:Y:S01]  /*3940*/  LDSM.16.MT88.4 R100, [R196+0x100] ;  /* 0x00010000c464783b */ /* 0x000fe20000004200 */
[----:B------:R-:W-:-:S02]  /*3950*/  FMNMX.FTZ R7, R17, R18, !PT ;  /* 0x0000001211077209 */ /* 0x000fc40007810000 */
[----:B----4-:R-:W-:Y:S01]  /*3960*/  FSEL R168, R168, -INF , P1 ;  /* 0xff800000a8a87808 */ /* 0x010fe20000800000 */
[----:B------:R-:W-:Y:S01]  /*3970*/  LDSM.16.MT88.4 R72, [R203+0x4100] ;  /* 0x00410000cb48783b */ /* 0x000fe20000004200 */
[----:B------:R-:W-:Y:S01]  /*3980*/  ISETP.GT.AND P1, PT, R20, 0x38, PT ;  /* 0x000000381400780c */ /* 0x000fe20003f24270 */
[----:B------:R-:W3:Y:S01]  /*3990*/  MUFU.TANH R142, R48 ;  /* 0x00000030008e7308 */ /* 0x000ee20000002400 */
[----:B--2---:R-:W-:Y:S01]  /*39a0*/  FSEL R166, R166, -INF , P0 ;  /* 0xff800000a6a67808 */ /* 0x004fe20000000000 */
[----:B------:R-:W-:Y:S01]  /*39b0*/  LDSM.16.MT88.4 R80, [R198+0x4100] ;  /* 0x00410000c650783b */ /* 0x000fe20000004200 */
[----:B------:R-:W-:Y:S02]  /*39c0*/  IMNMX R22, R22, R25, PT ;  /* 0x0000001916167217 */ /* 0x000fe40003800200 */
[----:B------:R-:W-:Y:S01]  /*39d0*/  FMNMX.FTZ R7, R16, R7, !PT ;  /* 0x0000000710077209 */ /* 0x000fe20007810000 */
[----:B------:R-:W-:Y:S01]  /*39e0*/  LDSM.16.MT88.4 R88, [R197+0x4100] ;  /* 0x00410000c558783b */ /* 0x000fe20000004200 */
[----:B------:R-:W-:Y:S01]  /*39f0*/  ISETP.GT.AND P0, PT, R20, 0x39, PT ;  /* 0x000000391400780c */ /* 0x000fe20003f04270 */
[----:B-1----:R-:W-:Y:S01]  /*3a00*/  FMUL.FTZ R21, R27, c[0x0][0x320] ;  /* 0x0000c8001b157a20 */ /* 0x002fe20000410000 */
[----:B------:R-:W1:Y:S01]  /*3a10*/  MUFU.TANH R140, R49 ;  /* 0x00000031008c7308 */ /* 0x000e620000002400 */
[----:B------:R-:W-:Y:S01]  /*3a20*/  FMNMX.FTZ R7, R14, R7, !PT ;  /* 0x000000070e077209 */ /* 0x000fe20007810000 */
[----:B------:R-:W-:Y:S01]  /*3a30*/  LDSM.16.MT88.4 R136, [R198+0x900] ;  /* 0x00090000c688783b */ /* 0x000fe20000004200 */
[----:B------:R-:W-:-:S02]  /*3a40*/  IMNMX R226, RZ, UR4, !PT ;  /* 0x00000004ffe27c17 */ /* 0x000fc4000f800200 */
[----:B------:R-:W-:Y:S01]  /*3a50*/  FMNMX.FTZ R11, R12, R7, !PT ;  /* 0x000000070c0b7209 */ /* 0x000fe20007810000 */
[----:B------:R-:W-:Y:S01]  /*3a60*/  LDSM.16.MT88.4 R32, [R197+0x900] ;  /* 0x00090000c520783b */ /* 0x000fe20000004200 */
[----:B---3--:R-:W-:Y:S01]  /*3a70*/  FSEL R142, R142, -INF , P1 ;  /* 0xff8000008e8e7808 */ /* 0x008fe20000800000 */
[----:B------:R-:W2:Y:S01]  /*3a80*/  MUFU.TANH R21, R21 ;  /* 0x0000001500157308 */ /* 0x000ea20000002400 */
[----:B------:R-:W-:Y:S01]  /*3a90*/  ISETP.GT.AND P1, PT, R22, RZ, PT ;  /* 0x000000ff1600720c */ /* 0x000fe20003f24270 */
[----:B------:R-:W-:Y:S01]  /*3aa0*/  LDSM.16.MT88.4 R28, [R196+0x900] ;  /* 0x00090000c41c783b */ /* 0x000fe20000004200 */
[----:B------:R-:W-:Y:S02]  /*3ab0*/  FMNMX.FTZ R11, R10, R11, !PT ;  /* 0x0000000b0a0b7209 */ /* 0x000fe40007810000 */
[----:B------:R-:W-:Y:S02]  /*3ac0*/  FSEL R20, R0, -INF , P1 ;  /* 0xff80000000147808 */ /* 0x000fe40000800000 */
[----:B------:R-:W-:Y:S01]  /*3ad0*/  ISETP.GT.AND P1, PT, R22, 0x8, PT ;  /* 0x000000081600780c */ /* 0x000fe20003f24270 */
[----:B------:R3:W4:Y:S01]  /*3ae0*/  MUFU.TANH R5, R24 ;  /* 0x0000001800057308 */ /* 0x0007220000002400 */
[----:B-1----:R-:W-:-:S02]  /*3af0*/  FSEL R140, R140, -INF , P0 ;  /* 0xff8000008c8c7808 */ /* 0x002fc40000000000 */
[----:B------:R-:W-:Y:S02]  /*3b00*/  ISETP.GT.AND P0, PT, R22, 0x1, PT ;  /* 0x000000011600780c */ /* 0x000fe40003f04270 */
[----:B------:R-:W-:Y:S02]  /*3b10*/  FSEL R7, R13, -INF , P1 ;  /* 0xff8000000d077808 */ /* 0x000fe40000800000 */
[----:B------:R-:W-:Y:S01]  /*3b20*/  FMNMX.FTZ R11, R8, R11, !PT ;  /* 0x0000000b080b7209 */ /* 0x000fe20007810000 */
[----:B------:R-:W1:Y:S01]  /*3b30*/  MUFU.TANH R19, R19 ;  /* 0x0000001300137308 */ /* 0x000e620000002400 */
[----:B--2---:R-:W-:Y:S02]  /*3b40*/  FSEL R21, R21, -INF , P0 ;  /* 0xff80000015157808 */ /* 0x004fe40000000000 */
[C---:B------:R-:W-:Y:S02]  /*3b50*/  ISETP.GT.AND P0, PT, R22.reuse, 0x9, PT ;  /* 0x000000091600780c */ /* 0x040fe40003f04270 */
[----:B------:R-:W-:-:S02]  /*3b60*/  ISETP.GT.AND P1, PT, R22, 0x10, PT ;  /* 0x000000101600780c */ /* 0x000fc40003f24270 */
[----:B------:R-:W-:Y:S01]  /*3b70*/  FMNMX.FTZ R11, R6, R11, !PT ;  /* 0x0000000b060b7209 */ /* 0x000fe20007810000 */
[----:B------:R2:W5:Y:S01]  /*3b80*/  MUFU.TANH R23, R66 ;  /* 0x0000004200177308 */ /* 0x0005620000002400 */
[----:B---3--:R-:W-:Y:S02]  /*3b90*/  FMNMX.FTZ R24, R20, R21, !PT ;  /* 0x0000001514187209 */ /* 0x008fe40007810000 */
[----:B----4-:R-:W-:Y:S02]  /*3ba0*/  FSEL R5, R5, -INF , P0 ;  /* 0xff80000005057808 */ /* 0x010fe40000000000 */
[----:B------:R-:W-:Y:S02]  /*3bb0*/  FMNMX.FTZ R24, R7, R24, !PT ;  /* 0x0000001807187209 */ /* 0x000fe40007810000 */
[----:B------:R-:W-:Y:S01]  /*3bc0*/  ISETP.GT.AND P0, PT, R22, 0x11, PT ;  /* 0x000000111600780c */ /* 0x000fe20003f04270 */
[----:B------:R-:W3:Y:S01]  /*3bd0*/  MUFU.TANH R9, R9 ;  /* 0x0000000900097308 */ /* 0x000ee20000002400 */
[----:B------:R-:W-:-:S02]  /*3be0*/  FSEL R15, R15, -INF , P1 ;  /* 0xff8000000f0f7808 */ /* 0x000fc40000800000 */
[----:B------:R-:W-:Y:S02]  /*3bf0*/  FMNMX.FTZ R24, R5, R24, !PT ;  /* 0x0000001805187209 */ /* 0x000fe40007810000 */
[----:B------:R-:W-:Y:S02]  /*3c00*/  FMNMX.FTZ R11, R156, R11, !PT ;  /* 0x0000000b9c0b7209 */ /* 0x000fe40007810000 */
[----:B------:R-:W-:Y:S01]  /*3c10*/  ISETP.GT.AND P1, PT, R22, 0x18, PT ;  /* 0x000000181600780c */ /* 0x000fe20003f24270 */
[----:B------:R-:W4:Y:S01]  /*3c20*/  MUFU.TANH R173, R62 ;  /* 0x0000003e00ad7308 */ /* 0x000f220000002400 */
[----:B-1----:R-:W-:Y:S01]  /*3c30*/  FSEL R13, R19, -INF , P0 ;  /* 0xff800000130d7808 */ /* 0x002fe20000000000 */
[----:B--2---:R-:W-:Y:S01]  /*3c40*/  LDSM.16.MT88.4 R64, [R196+0x2100] ;  /* 0x00210000c440783b */ /* 0x004fe20000004200 */
[----:B------:R-:W-:Y:S02]  /*3c50*/  FMNMX.FTZ R24, R15, R24, !PT ;  /* 0x000000180f187209 */ /* 0x000fe40007810000 */
[----:B------:R-:W-:-:S02]  /*3c60*/  FMNMX.FTZ R19, R164, R11, !PT ;  /* 0x0000000ba4137209 */ /* 0x000fc40007810000 */
[C---:B------:R-:W-:Y:S01]  /*3c70*/  ISETP.GT.AND P0, PT, R22.reuse, 0x19, PT ;  /* 0x000000191600780c */ /* 0x040fe20003f04270 */
[----:B------:R-:W1:Y:S01]  /*3c80*/  MUFU.TANH R163, R63 ;  /* 0x0000003f00a37308 */ /* 0x000e620000002400 */
[----:B-----5:R-:W-:Y:S02]  /*3c90*/  FSEL R11, R23, -INF , P1 ;  /* 0xff800000170b7808 */ /* 0x020fe40000800000 */
[----:B------:R-:W-:Y:S02]  /*3ca0*/  FMNMX.FTZ R24, R13, R24, !PT ;  /* 0x000000180d187209 */ /* 0x000fe40007810000 */
[----:B------:R-:W-:Y:S02]  /*3cb0*/  ISETP.GT.AND P1, PT, R22, 0x20, PT ;  /* 0x000000201600780c */ /* 0x000fe40003f24270 */
[----:B---3--:R-:W-:Y:S01]  /*3cc0*/  FSEL R9, R9, -INF , P0 ;  /* 0xff80000009097808 */ /* 0x008fe20000000000 */
[----:B------:R-:W2:Y:S01]  /*3cd0*/  MUFU.TANH R171, R58 ;  /* 0x0000003a00ab7308 */ /* 0x000ea20000002400 */
[----:B------:R-:W-:-:S02]  /*3ce0*/  FMNMX.FTZ R24, R11, R24, !PT ;  /* 0x000000180b187209 */ /* 0x000fc40007810000 */
[C---:B------:R-:W-:Y:S02]  /*3cf0*/  ISETP.GT.AND P0, PT, R22.reuse, 0x21, PT ;  /* 0x000000211600780c */ /* 0x040fe40003f04270 */
[----:B----4-:R-:W-:Y:S02]  /*3d00*/  FSEL R173, R173, -INF , P1 ;  /* 0xff800000adad7808 */ /* 0x010fe40000800000 */
[----:B------:R-:W-:Y:S01]  /*3d10*/  FMNMX.FTZ R24, R9, R24, !PT ;  /* 0x0000001809187209 */ /* 0x000fe20007810000 */
[----:B------:R3:W4:Y:S01]  /*3d20*/  MUFU.TANH R165, R59 ;  /* 0x0000003b00a57308 */ /* 0x0007220000002400 */
[----:B------:R-:W-:Y:S02]  /*3d30*/  ISETP.GT.AND P1, PT, R22, 0x28, PT ;  /* 0x000000281600780c */ /* 0x000fe40003f24270 */
[----:B-1----:R-:W-:Y:S02]  /*3d40*/  FSEL R163, R163, -INF , P0 ;  /* 0xff800000a3a37808 */ /* 0x002fe40000000000 */
[----:B------:R-:W-:-:S02]  /*3d50*/  FMNMX.FTZ R24, R173, R24, !PT ;  /* 0x00000018ad187209 */ /* 0x000fc40007810000 */
[----:B------:R-:W-:Y:S01]  /*3d60*/  FMNMX.FTZ R19, R162, R19, !PT ;  /* 0x00000013a2137209 */ /* 0x000fe20007810000 */
[----:B------:R-:W1:Y:S01]  /*3d70*/  MUFU.TANH R167, R70 ;  /* 0x0000004600a77308 */ /* 0x000e620000002400 */
[----:B------:R-:W-:Y:S02]  /*3d80*/  ISETP.GT.AND P0, PT, R22, 0x29, PT ;  /* 0x000000291600780c */ /* 0x000fe40003f04270 */
[----:B--2---:R-:W-:Y:S02]  /*3d90*/  FSEL R171, R171, -INF , P1 ;  /* 0xff800000abab7808 */ /* 0x004fe40000800000 */
[----:B------:R-:W-:Y:S02]  /*3da0*/  FMNMX.FTZ R24, R163, R24, !PT ;  /* 0x00000018a3187209 */ /* 0x000fe40007810000 */
[----:B------:R-:W-:Y:S01]  /*3db0*/  FMNMX.FTZ R19, R158, R19, !PT ;  /* 0x000000139e137209 */ /* 0x000fe20007810000 */
[----:B------:R-:W2:Y:S01]  /*3dc0*/  MUFU.TANH R143, R71 ;  /* 0x00000047008f7308 */ /* 0x000ea20000002400 */
[----:B------:R-:W-:Y:S01]  /*3dd0*/  ISETP.GT.AND P1, PT, R22, 0x30, PT ;  /* 0x000000301600780c */ /* 0x000fe20003f24270 */
[----:B---3--:R-:W-:Y:S01]  /*3de0*/  LDSM.16.MT88.4 R56, [R197+0x2100] ;  /* 0x00210000c538783b */ /* 0x008fe20000004200 */
[----:B----4-:R-:W-:-:S02]  /*3df0*/  FSEL R165, R165, -INF , P0 ;  /* 0xff800000a5a57808 */ /* 0x010fc40000000000 */
[----:B------:R-:W-:Y:S02]  /*3e00*/  FMNMX.FTZ R24, R171, R24, !PT ;  /* 0x00000018ab187209 */ /* 0x000fe40007810000 */
[----:B------:R-:W-:Y:S01]  /*3e10*/  FMNMX.FTZ R19, R168, R19, !PT ;  /* 0x00000013a8137209 */ /* 0x000fe20007810000 */
[----:B------:R-:W3:Y:S01]  /*3e20*/  MUFU.TANH R141, R50 ;  /* 0x00000032008d7308 */ /* 0x000ee20000002400 */
[----:B------:R-:W-:Y:S02]  /*3e30*/  ISETP.GT.AND P0, PT, R22, 0x31, PT ;  /* 0x000000311600780c */ /* 0x000fe40003f04270 */
[----:B-1----:R-:W-:Y:S02]  /*3e40*/  FSEL R167, R167, -INF , P1 ;  /* 0xff800000a7a77808 */ /* 0x002fe40000800000 */
[----:B------:R-:W-:Y:S02]  /*3e50*/  FMNMX.FTZ R24, R165, R24, !PT ;  /* 0x00000018a5187209 */ /* 0x000fe40007810000 */
[----:B------:R-:W-:Y:S01]  /*3e60*/  FMNMX.FTZ R19, R166, R19, !PT ;  /* 0x00000013a6137209 */ /* 0x000fe20007810000 */
[----:B------:R1:W4:Y:S01]  /*3e70*/  MUFU.TANH R161, R51 ;  /* 0x0000003300a17308 */ /* 0x0003220000002400 */
[----:B------:R-:W-:-:S02]  /*3e80*/  ISETP.GT.AND P1, PT, R22, 0x38, PT ;  /* 0x000000381600780c */ /* 0x000fc40003f24270 */
[----:B--2---:R-:W-:Y:S02]  /*3e90*/  FSEL R143, R143, -INF , P0 ;  /* 0xff8000008f8f7808 */ /* 0x004fe40000000000 */
[----:B------:R-:W-:Y:S02]  /*3ea0*/  FMNMX.FTZ R24, R167, R24, !PT ;  /* 0x00000018a7187209 */ /* 0x000fe40007810000 */
[----:B------:R-:W-:Y:S02]  /*3eb0*/  FMNMX.FTZ R19, R142, R19, !PT ;  /* 0x000000138e137209 */ /* 0x000fe40007810000 */
[----:B------:R-:W-:Y:S02]  /*3ec0*/  ISETP.GT.AND P0, PT, R22, 0x39, PT ;  /* 0x000000391600780c */ /* 0x000fe40003f04270 */
[----:B---3--:R-:W-:Y:S02]  /*3ed0*/  FSEL R141, R141, -INF , P1 ;  /* 0xff8000008d8d7808 */ /* 0x008fe40000800000 */
[----:B------:R-:W-:-:S02]  /*3ee0*/  FMNMX.FTZ R24, R143, R24, !PT ;  /* 0x000000188f187209 */ /* 0x000fc40007810000 */
[----:B------:R-:W-:Y:S01]  /*3ef0*/  FMNMX.FTZ R0, R140, R19, !PT ;  /* 0x000000138c007209 */ /* 0x000fe20007810000 */
[----:B-1----:R-:W-:Y:S01]  /*3f00*/  LDSM.16.MT88.4 R48, [R198+0x2100] ;  /* 0x00210000c630783b */ /* 0x002fe20000004200 */
[----:B----4-:R-:W-:Y:S02]  /*3f10*/  FSEL R161, R161, -INF , P0 ;  /* 0xff800000a1a17808 */ /* 0x010fe40000000000 */
[----:B------:R-:W-:Y:S01]  /*3f20*/  FMNMX.FTZ R24, R141, R24, !PT ;  /* 0x000000188d187209 */ /* 0x000fe20007810000 */
[----:B------:R-:W1:Y:S03]  /*3f30*/  SHFL.BFLY PT, R19, R0, 0x2, 0x1f ;  /* 0x0c401f0000137f89 */ /* 0x000e6600000e0000 */
[----:B------:R-:W-:-:S05]  /*3f40*/  FMNMX.FTZ R25, R161, R24, !PT ;  /* 0x00000018a1197209 */ /* 0x000fca0007810000 */
[----:B------:R-:W2:Y:S01]  /*3f50*/  SHFL.BFLY PT, R22, R25, 0x2, 0x1f ;  /* 0x0c401f0019167f89 */ /* 0x000ea200000e0000 */
[----:B-1----:R-:W-:-:S05]  /*3f60*/  FMNMX.FTZ R23, R19, R0, !PT ;  /* 0x0000000013177209 */ /* 0x002fca0007810000 */
[----:B------:R-:W1:Y:S01]  /*3f70*/  SHFL.BFLY PT, R0, R23, 0x1, 0x1f ;  /* 0x0c201f0017007f89 */ /* 0x000e6200000e0000 */
[----:B--2---:R-:W-:-:S03]  /*3f80*/  FMNMX.FTZ R19, R25, R22, !PT ;  /* 0x0000001619137209 */ /* 0x004fc60007810000 */
[----:B------:R-:W-:Y:S04]  /*3f90*/  LDSM.16.MT88.4 R24, [R198+0x2900] ;  /* 0x00290000c618783b */ /* 0x000fe80000004200 */
[----:B------:R-:W2:Y:S01]  /*3fa0*/  SHFL.BFLY PT, R132, R19, 0x1, 0x1f ;  /* 0x0c201f0013847f89 */ /* 0x000ea200000e0000 */
[----:B-1----:R-:W-:-:S04]  /*3fb0*/  FMNMX.FTZ R0, R23, R0, !PT ;  /* 0x0000000017007209 */ /* 0x002fc80007810000 */
[C---:B------:R-:W-:Y:S01]  /*3fc0*/  FSETP.NEU.FTZ.AND P0, PT, R0.reuse, -INF , PT ;  /* 0xff8000000000780b */ /* 0x040fe20003f1d000 */
[----:B------:R-:W-:Y:S01]  /*3fd0*/  FMUL.FTZ R169, R0, c[0x0][0x2d0] ;  /* 0x0000b40000a97a20 */ /* 0x000fe20000410000 */
[----:B--2---:R-:W-:-:S04]  /*3fe0*/  FMNMX.FTZ R132, R132, R19, !PT ;  /* 0x0000001384847209 */ /* 0x004fc80007810000 */
[----:B------:R-:W-:Y:S02]  /*3ff0*/  FSEL R169, R169, RZ, P0 ;  /* 0x000000ffa9a97208 */ /* 0x000fe40000000000 */
[C---:B------:R-:W-:Y:S01]  /*4000*/  FSETP.NEU.FTZ.AND P0, PT, R132.reuse, -INF , PT ;  /* 0xff8000008400780b */ /* 0x040fe20003f1d000 */
[----:B------:R-:W-:Y:S02]  /*4010*/  FMUL.FTZ R160, R132, c[0x0][0x2d0] ;  /* 0x0000b40084a07a20 */ /* 0x000fe40000410000 */
[--C-:B------:R-:W-:Y:S02]  /*4020*/  FFMA.FTZ R152, R17, c[0x0][0x2d0], -R169.reuse ;  /* 0x0000b40011987a23 */ /* 0x100fe400000108a9 */
[--C-:B------:R-:W-:Y:S01]  /*4030*/  FFMA.FTZ R151, R18, c[0x0][0x2d0], -R169.reuse ;  /* 0x0000b40012977a23 */ /* 0x100fe200000108a9 */
[----:B------:R-:W-:Y:S01]  /*4040*/  FSEL R160, R160, RZ, P0 ;  /* 0x000000ffa0a07208 */ /* 0x000fe20000000000 */
[--C-:B------:R-:W-:Y:S01]  /*4050*/  FFMA.FTZ R149, R16, c[0x0][0x2d0], -R169.reuse ;  /* 0x0000b40010957a23 */ /* 0x100fe200000108a9 */
[----:B------:R-:W-:Y:S01]  /*4060*/  ISETP.LE.AND P0, PT, R226, UR6, PT ;  /* 0x00000006e2007c0c */ /* 0x000fe2000bf03270 */
[----:B------:R-:W-:Y:S01]  /*4070*/  FFMA.FTZ R146, R14, c[0x0][0x2d0], -R169 ;  /* 0x0000b4000e927a23 */ /* 0x000fe200000108a9 */
[----:B------:R-:W-:Y:S01]  /*4080*/  MUFU.EX2 R152, R152 ;  /* 0x0000009800987308 */ /* 0x000fe20000000800 */
[--C-:B------:R-:W-:Y:S01]  /*4090*/  FFMA.FTZ R153, R20, c[0x0][0x2d0], -R160.reuse ;  /* 0x0000b40014997a23 */ /* 0x100fe200000108a0 */
[----:B------:R-:W-:Y:S01]  /*40a0*/  LDSM.16.MT88.4 R16, [R197+0x2900] ;  /* 0x00290000c510783b */ /* 0x000fe20000004200 */
[----:B------:R-:W-:-:S02]  /*40b0*/  FFMA.FTZ R154, R21, c[0x0][0x2d0], -R160 ;  /* 0x0000b400159a7a23 */ /* 0x000fc400000108a0 */
[--C-:B------:R-:W-:Y:S01]  /*40c0*/  FFMA.FTZ R155, R7, c[0x0][0x2d0], -R160.reuse ;  /* 0x0000b400079b7a23 */ /* 0x100fe200000108a0 */
[----:B------:R-:W-:Y:S01]  /*40d0*/  LDSM.16.MT88.4 R20, [R203+0x900] ;  /* 0x00090000cb14783b */ /* 0x000fe20000004200 */
[--C-:B------:R-:W-:Y:S01]  /*40e0*/  FFMA.FTZ R148, R5, c[0x0][0x2d0], -R160.reuse ;  /* 0x0000b40005947a23 */ /* 0x100fe200000108a0 */
[----:B------:R-:W1:Y:S01]  /*40f0*/  MUFU.EX2 R151, R151 ;  /* 0x0000009700977308 */ /* 0x000e620000000800 */
[--C-:B------:R-:W-:Y:S02]  /*4100*/  FFMA.FTZ R3, R6, c[0x0][0x2d0], -R169.reuse ;  /* 0x0000b40006037a23 */ /* 0x100fe400000108a9 */
[----:B------:R-:W2:Y:S01]  /*4110*/  LDSM.16.MT88.4 R4, [R196+0x4100] ;  /* 0x00410000c404783b */ /* 0x000ea20000004200 */
[--C-:B------:R-:W-:Y:S02]  /*4120*/  FFMA.FTZ R145, R10, c[0x0][0x2d0], -R169.reuse ;  /* 0x0000b4000a917a23 */ /* 0x100fe400000108a9 */
[----:B------:R-:W-:Y:S02]  /*4130*/  FFMA.FTZ R144, R8, c[0x0][0x2d0], -R169 ;  /* 0x0000b40008907a23 */ /* 0x000fe400000108a9 */
[----:B------:R-:W-:Y:S01]  /*4140*/  MUFU.EX2 R149, R149 ;  /* 0x0000009500957308 */ /* 0x000fe20000000800 */
[----:B------:R-:W-:-:S02]  /*4150*/  FFMA.FTZ R135, R11, c[0x0][0x2d0], -R160 ;  /* 0x0000b4000b877a23 */ /* 0x000fc400000108a0 */
[--C-:B------:R-:W-:Y:S02]  /*4160*/  FFMA.FTZ R2, R9, c[0x0][0x2d0], -R160.reuse ;  /* 0x0000b40009027a23 */ /* 0x100fe400000108a0 */
[----:B------:R-:W3:Y:S01]  /*4170*/  LDSM.16.MT88.4 R8, [R203+0x2900] ;  /* 0x00290000cb08783b */ /* 0x000ee20000004200 */
[--C-:B------:R-:W-:Y:S02]  /*4180*/  FFMA.FTZ R150, R12, c[0x0][0x2d0], -R169.reuse ;  /* 0x0000b4000c967a23 */ /* 0x100fe400000108a9 */
[----:B------:R-:W4:Y:S01]  /*4190*/  MUFU.EX2 R146, R146 ;  /* 0x0000009200927308 */ /* 0x000f220000000800 */
[----:B-1----:R-:W-:Y:S01]  /*41a0*/  F2FP.BF16.PACK_AB R96, R151, R152 ;  /* 0x000000989760723e */ /* 0x002fe200000010ff */
[--C-:B------:R-:W-:Y:S02]  /*41b0*/  FFMA.FTZ R147, R15, c[0x0][0x2d0], -R160.reuse ;  /* 0x0000b4000f937a23 */ /* 0x100fe400000108a0 */
[----:B------:R-:W-:Y:S02]  /*41c0*/  FFMA.FTZ R134, R13, c[0x0][0x2d0], -R160 ;  /* 0x0000b4000d867a23 */ /* 0x000fe400000108a0 */
[----:B------:R-:W1:Y:S01]  /*41d0*/  LDSM.16.MT88.4 R12, [R196+0x2900] ;  /* 0x00290000c40c783b */ /* 0x000e620000004200 */
        /* <DEDUP_REMOVED lines=10> */
[----:B------:R-:W-:-:S02]  /*4280*/  FFMA.FTZ R165, R165, c[0x0][0x2d0], -R160 ;  /* 0x0000b400a5a57a23 */ /* 0x000fc400000108a0 */
[----:B------:R-:W-:Y:S01]  /*4290*/  MUFU.EX2 R155, R155 ;  /* 0x0000009b009b7308 */ /* 0x000fe20000000800 */
[--C-:B------:R-:W-:Y:S02]  /*42a0*/  FFMA.FTZ R171, R166, c[0x0][0x2d0], -R169.reuse ;  /* 0x0000b400a6ab7a23 */ /* 0x100fe400000108a9 */
[--C-:B------:R-:W-:Y:S02]  /*42b0*/  FFMA.FTZ R168, R168, c[0x0][0x2d0], -R169.reuse ;  /* 0x0000b400a8a87a23 */ /* 0x100fe400000108a9 */
[--C-:B------:R-:W-:Y:S02]  /*42c0*/  FFMA.FTZ R166, R142, c[0x0][0x2d0], -R169.reuse ;  /* 0x0000b4008ea67a23 */ /* 0x100fe400000108a9 */
[----:B------:R-:W-:Y:S01]  /*42d0*/  FFMA.FTZ R169, R140, c[0x0][0x2d0], -R169 ;  /* 0x0000b4008ca97a23 */ /* 0x000fe200000108a9 */
[----:B------:R-:W4:Y:S01]  /*42e0*/  MUFU.EX2 R148, R148 ;  /* 0x0000009400947308 */ /* 0x000f220000000800 */
[----:B-----5:R-:W-:Y:S01]  /*42f0*/  F2FP.BF16.PACK_AB R97, R154, R153 ;  /* 0x000000999a61723e */ /* 0x020fe200000010ff */
[----:B------:R-:W-:-:S02]  /*4300*/  FFMA.FTZ R167, R167, c[0x0][0x2d0], -R160 ;  /* 0x0000b400a7a77a23 */ /* 0x000fc400000108a0 */
[--C-:B------:R-:W-:Y:S02]  /*4310*/  FFMA.FTZ R170, R143, c[0x0][0x2d0], -R160.reuse ;  /* 0x0000b4008faa7a23 */ /* 0x100fe400000108a0 */
[--C-:B------:R-:W-:Y:S02]  /*4320*/  FFMA.FTZ R172, R141, c[0x0][0x2d0], -R160.reuse ;  /* 0x0000b4008dac7a23 */ /* 0x100fe400000108a0 */
[----:B------:R-:W-:Y:S01]  /*4330*/  MUFU.EX2 R150, R150 ;  /* 0x0000009600967308 */ /* 0x000fe20000000800 */
[----:B------:R-:W-:Y:S01]  /*4340*/  FFMA.FTZ R213, R161, c[0x0][0x2d0], -R160 ;  /* 0x0000b400a1d57a23 */ /* 0x000fe200000108a0 */
[----:B------:R-:W-:Y:S01]  /*4350*/  LDSM.16.MT88.4 R140, [R198+0x1900] ;  /* 0x00190000c68c783b */ /* 0x000fe20000004200 */
[----:B------:R-:W-:Y:S02]  /*4360*/  FADD.FTZ R152, R152, R151 ;  /* 0x0000009798987221 */ /* 0x000fe40000010000 */
[----:B------:R-:W-:Y:S02]  /*4370*/  FADD.FTZ R154, R153, R154 ;  /* 0x0000009a999a7221 */ /* 0x000fe40000010000 */
[----:B------:R-:W-:Y:S01]  /*4380*/  FADD.FTZ R149, R149, R152 ;  /* 0x0000009895957221 */ /* 0x000fe20000010000 */
[----:B----4-:R-:W-:Y:S01]  /*4390*/  F2FP.BF16.PACK_AB R99, R148, R155 ;  /* 0x0000009b9463723e */ /* 0x010fe200000010ff */
        /* <DEDUP_REMOVED lines=23> */
[----:B------:R-:W-:Y:S06]  /*4510*/  MUFU.EX2 R158, R158 ;  /* 0x0000009e009e7308 */ /* 0x000fec0000000800 */
        /* <DEDUP_REMOVED lines=76> */
[----:B------:R-:W-:Y:S01]  /*49e0*/  F2FP.BF16.PACK_AB R5, R163, R162 ;  /* 0x000000a2a305723e */ /* 0x000fe200000010ff */
[----:B------:R-:W-:Y:S01]  /*49f0*/  FADD.FTZ R162, R162, R135 ;  /* 0x00000087a2a27221 */ /* 0x000fe20000010000 */
[----:B------:R-:W-:Y:S01]  /*4a00*/  F2FP.BF16.PACK_AB R6, R158, R157 ;  /* 0x0000009d9e06723e */ /* 0x000fe200000010ff */
[----:B------:R-:W-:Y:S01]  /*4a10*/  FADD.FTZ R156, R159, R156 ;  /* 0x0000009c9f9c7221 */ /* 0x000fe20000010000 */
[----:B------:R-:W-:Y:S01]  /*4a20*/  F2FP.BF16.PACK_AB R7, R165, R164 ;  /* 0x000000a4a507723e */ /* 0x000fe200000010ff */
[----:B------:R-:W-:-:S02]  /*4a30*/  FADD.FTZ R163, R163, R162 ;  /* 0x000000a2a3a37221 */ /* 0x000fc40000010000 */
[----:B------:R-:W-:Y:S02]  /*4a40*/  FADD.FTZ R157, R157, R156 ;  /* 0x0000009c9d9d7221 */ /* 0x000fe40000010000 */
[----:B------:R-:W-:Y:S02]  /*4a50*/  FADD.FTZ R164, R164, R163 ;  /* 0x000000a3a4a47221 */ /* 0x000fe40000010000 */
[----:B-1----:R-:W-:Y:S01]  /*4a60*/  HMMA.16816.F32.BF16 R128, R4, R8, R128 ;  /* 0x000000080480723c */ /* 0x002fe20000041880 */
[----:B------:R-:W-:Y:S02]  /*4a70*/  FADD.FTZ R157, R158, R157 ;  /* 0x0000009d9e9d7221 */ /* 0x000fe40000010000 */
[----:B------:R-:W-:-:S05]  /*4a80*/  FADD.FTZ R164, R165, R164 ;  /* 0x000000a4a5a47221 */ /* 0x000fca0000010000 */
        /* <DEDUP_REMOVED lines=37> */
[C---:B------:R-:W-:Y:S01]  /*4ce0*/  F2FP.BF16.PACK_AB R5, R170.reuse, R167 ;  /* 0x000000a7aa05723e */ /* 0x040fe200000010ff */
[----:B------:R-:W-:Y:S01]  /*4cf0*/  FADD.FTZ R167, R167, R164 ;  /* 0x000000a4a7a77221 */ /* 0x000fe20000010000 */
[----:B------:R-:W-:Y:S01]  /*4d00*/  F2FP.BF16.PACK_AB R6, R169, R166 ;  /* 0x000000a6a906723e */ /* 0x000fe200000010ff */
[----:B------:R-:W-:Y:S01]  /*4d10*/  FADD.FTZ R171, R171, R168 ;  /* 0x000000a8abab7221 */ /* 0x000fe20000010000 */
[----:B------:R-:W-:Y:S01]  /*4d20*/  F2FP.BF16.PACK_AB R7, R213, R172 ;  /* 0x000000acd507723e */ /* 0x000fe200000010ff */
[----:B------:R-:W-:-:S02]  /*4d30*/  FADD.FTZ R167, R170, R167 ;  /* 0x000000a7aaa77221 */ /* 0x000fc40000010000 */
[----:B------:R-:W-:Y:S02]  /*4d40*/  FADD.FTZ R166, R166, R171 ;  /* 0x000000aba6a67221 */ /* 0x000fe40000010000 */
[----:B------:R-:W-:Y:S02]  /*4d50*/  FADD.FTZ R172, R172, R167 ;  /* 0x000000a7acac7221 */ /* 0x000fe40000010000 */
[----:B---3--:R-:W-:Y:S01]  /*4d60*/  HMMA.16816.F32.BF16 R128, R4, R12, R128 ;  /* 0x0000000c0480723c */ /* 0x008fe20000041880 */
[----:B------:R-:W-:Y:S02]  /*4d70*/  FADD.FTZ R212, R169, R166 ;  /* 0x000000a6a9d47221 */ /* 0x000fe40000010000 */
[----:B------:R-:W-:-:S05]  /*4d80*/  FADD.FTZ R213, R213, R172 ;  /* 0x000000acd5d57221 */ /* 0x000fca0000010000 */
        /* <DEDUP_REMOVED lines=27> */
[----:B------:R-:W-:Y:S01]  /*4f40*/  PLOP3.LUT P1, PT, PT, PT, UP1, 0x80, 0x0 ;  /* 0x000000000000781c */ /* 0x000fe20003f2f018 */
[----:B------:R-:W-:Y:S01]  /*4f50*/  IMAD.MOV.U32 R2, RZ, RZ, R132 ;  /* 0x000000ffff027224 */ /* 0x000fe200078e0084 */
[----:B------:R-:W-:Y:S01]  /*4f60*/  PLOP3.LUT P0, PT, PT, PT, UP1, 0x80, 0x0 ;  /* 0x000000000000781c */ /* 0x000fe20003f0f018 */
[----:B------:R-:W-:Y:S01]  /*4f70*/  IMAD.MOV.U32 R3, RZ, RZ, R0 ;  /* 0x000000ffff037224 */ /* 0x000fe200078e0000 */
[C---:B------:R-:W-:Y:S01]  /*4f80*/  SHF.L.U64.HI R225, R182.reuse, 0x1, R133 ;  /* 0x00000001b6e17819 */ /* 0x040fe20000010285 */
[----:B------:R-:W-:Y:S01]  /*4f90*/  IMAD.SHL.U32 R224, R182, 0x2, RZ ;  /* 0x00000002b6e07824 */ /* 0x000fe200078e00ff */
[C---:B------:R-:W-:Y:S01]  /*4fa0*/  SHF.L.U64.HI R223, R181.reuse, 0x1, R214 ;  /* 0x00000001b5df7819 */ /* 0x040fe200000102d6 */
[----:B------:R-:W-:Y:S01]  /*4fb0*/  IMAD.SHL.U32 R222, R181, 0x2, RZ ;  /* 0x00000002b5de7824 */ /* 0x000fe200078e00ff */
[----:B------:R-:W-:Y:S01]  /*4fc0*/  SEL R221, RZ, 0x10, P4 ;  /* 0x00000010ffdd7807 */ /* 0x000fe20002000000 */
[C---:B------:R-:W-:Y:S01]  /*4fd0*/  IMAD.SHL.U32 R219, R180.reuse, 0x2, RZ ;  /* 0x00000002b4db7824 */ /* 0x040fe200078e00ff */
[----:B------:R-:W-:Y:S01]  /*4fe0*/  SHF.L.U64.HI R220, R180, 0x1, R183 ;  /* 0x00000001b4dc7819 */ /* 0x000fe200000102b7 */
[----:B------:R-:W-:-:S02]  /*4ff0*/  UMOV UR4, 0x1 ;  /* 0x0000000100047882 */ /* 0x000fc40000000000 */
[----:B------:R-:W-:-:S05]  /*5000*/  @P1 IMAD.HI.U32 R218, R215, c[0x0][0x2c8], RZ ;  /* 0x0000b200d7da1a27 */ /* 0x000fca00078e00ff */
[----:B------:R-:W-:Y:S02]  /*5010*/  @P0 SHF.R.U32.HI R218, RZ, c[0x0][0x2cc], R218 ;  /* 0x0000b300ffda0a19 */ /* 0x000fe400000116da */
.L_x_705:
[----:B------:R-:W-:Y:S04]  /*5020*/  DEPBAR.LE SB0, 0x0 ;  /* 0x000080000000791a */ /* 0x000fe80000000000 */
[----:B------:R-:W-:Y:S01]  /*5030*/  BAR.SYNC.DEFER_BLOCKING 0x0 ;  /* 0x0000000000007b1d */ /* 0x000fe20000010000 */
[----:B------:R-:W-:Y:S05]  /*5040*/  ISETP.LE.AND P0, PT, RZ, UR6, PT ;  /* 0x00000006ff007c0c */ /* 0x000fea000bf03270 */
        /* <DEDUP_REMOVED lines=10> */
[----:B------:R-:W-:-:S05]  /*50f0*/  @!P0 BRA `(.L_x_703) ;  /* 0x0000029000008947 */ /* 0x000fca0003800000 */
        /* <DEDUP_REMOVED lines=11> */
[----:B------:R-:W-:Y:S02]  /*51b0*/  IADD3 R0, P0, R8, UR24, RZ ;  /* 0x0000001808007c10 */ /* 0x000fe4000ff1e0ff */
[----:B------:R-:W-:Y:S02]  /*51c0*/  IADD3 R8, -R217, 0x10, RZ ;  /* 0x00000010d9087810 */ /* 0x000fe40007ffe1ff */
[----:B------:R-:W-:Y:S02]  /*51d0*/  IADD3.X R9, R9, UR8, R4, P0, !PT ;  /* 0x0000000809097c10 */ /* 0x000fe400087fe404 */
[----:B------:R-:W-:Y:S02]  /*51e0*/  LEA R6, P0, R0, c[0x0][0x1f8], 0x1 ;  /* 0x00007e0000067a11 */ /* 0x000fe400078008ff */
[----:B------:R-:W-:Y:S02]  /*51f0*/  LOP3.LUT R8, R8, 0xf, RZ, 0xc0, !PT ;  /* 0x0000000f08087812 */ /* 0x000fe400078ec0ff */
[----:B------:R-:W-:Y:S01]  /*5200*/  LEA.HI.X R14, R0, c[0x0][0x1fc], R9, 0x1, P0 ;  /* 0x00007f00000e7a11 */ /* 0x000fe200000f0c09 */
[----:B------:R-:W5:Y:S04]  /*5210*/  SHFL.IDX PT, R5, R6, 0x1, 0x181f ;  /* 0x00381f0006057f89 */ /* 0x000f6800000e0000 */
[----:B------:R-:W4:Y:S04]  /*5220*/  SHFL.IDX PT, R0, R14, 0x1, 0x181f ;  /* 0x00381f000e007f89 */ /* 0x000f2800000e0000 */
[----:B------:R-:W3:Y:S04]  /*5230*/  SHFL.IDX PT, R7, R6, RZ, 0x181f ;  /* 0x00181fff06077589 */ /* 0x000ee800000e0000 */
[----:B------:R-:W2:Y:S01]  /*5240*/  SHFL.IDX PT, R4, R14, RZ, 0x181f ;  /* 0x00181fff0e047589 */ /* 0x000ea200000e0000 */
[-C--:B-----5:R-:W-:Y:S04]  /*5250*/  IADD3 R10, P1, P0, R10, R5.reuse, R222 ;  /* 0x000000050a0a7210 */ /* 0x0a0fe8000783e0de */
[-C--:B----4-:R-:W-:Y:S02]  /*5260*/  IADD3.X R11, RZ, R0.reuse, R223, P1, P0 ;  /* 0x00000000ff0b7210 */ /* 0x090fe40000fe04df */
[----:B------:R-:W-:Y:S04]  /*5270*/  IADD3 R8, P1, P0, R8, R5, R219 ;  /* 0x0000000508087210 */ /* 0x000fe8000783e0db */
[--C-:B------:R-:W-:Y:S02]  /*5280*/  IADD3.X R9, RZ, R0, R220.reuse, P1, P0 ;  /* 0x00000000ff097210 */ /* 0x100fe40000fe04dc */
[C---:B---3--:R-:W-:Y:S02]  /*5290*/  IADD3 R12, P1, R7.reuse, R224, RZ ;  /* 0x000000e0070c7210 */ /* 0x048fe40007f3e0ff */
[C---:B------:R-:W-:Y:S03]  /*52a0*/  IADD3 R6, P0, R7.reuse, R222, RZ ;  /* 0x000000de07067210 */ /* 0x040fe60007f1e0ff */
[C---:B--2---:R-:W-:Y:S01]  /*52b0*/  IMAD.X R13, R4.reuse, 0x1, R225, P1 ;  /* 0x00000001040d7824 */ /* 0x044fe200008e06e1 */
        /* <DEDUP_REMOVED lines=13> */
.L_x_703:
[C---:B--23--:R-:W-:Y:S01]  /*5390*/  HMMA.16816.F32.BF16 R4, R132.reuse, R136, RZ ;  /* 0x000000888404723c */ /* 0x04cfe200000418ff */
[----:B------:R-:W-:Y:S01]  /*53a0*/  LDSM.16.M88.4 R172, [R201+0xc100] ;  /* 0x00c10000c9ac783b */ /* 0x000fe20000000200 */
[----:B------:R-:W-:Y:S06]  /*53b0*/  UISETP.GE.AND UP0, UPT, UR6, 0x1, UPT ;  /* 0x000000010600788c */ /* 0x000fec000bf06270 */
        /* <DEDUP_REMOVED lines=166> */
[----:B------:R5:W1:Y:S01]  /*5e20*/  MUFU.TANH R158, R250 ;  /* 0x000000fa009e7308 */ /* 0x000a620000002400 */
        /* <DEDUP_REMOVED lines=18> */
[----:B-----5:R-:W-:Y:S02]  /*5f50*/  FMUL.FTZ R250, R33, c[0x0][0x320] ;  /* 0x0000c80021fa7a20 */ /* 0x020fe40000410000 */
        /* <DEDUP_REMOVED lines=27> */
[----:B--234-:R-:W-:Y:S01]  /*6110*/  IADD3 R10, -R221, 0x10, RZ ;  /* 0x00000010dd0a7810 */ /* 0x01cfe20007ffe1ff */
        /* <DEDUP_REMOVED lines=13> */
[----:B------:R-:W-:Y:S02]  /*61f0*/  @!P6 LEA.HI.X R7, R8, c[0x0][0x2a4], R5, 0x2, P0 ;  /* 0x0000a9000807ea11 */ /* 0x000fe400000f1405 */
[----:B------:R-:W-:Y:S02]  /*6200*/  IADD3 R8, -R217, 0x10, RZ ;  /* 0x00000010d9087810 */ /* 0x000fe40007ffe1ff */
[----:B------:R-:W-:Y:S01]  /*6210*/  SHF.R.S32.HI R5, RZ, 0x1f, R209 ;  /* 0x0000001fff057819 */ /* 0x000fe200000114d1 */
[----:B------:R2:W3:Y:S01]  /*6220*/  @!P6 LDG.E R208, [R6.64] ;  /* 0x0000000e06d0e981 */ /* 0x0004e2000c1e1900 */
[----:B------:R-:W-:Y:S03]  /*6230*/  LOP3.LUT R8, R8, 0xf, RZ, 0xc0, !PT ;  /* 0x0000000f08087812 */ /* 0x000fe600078ec0ff */
        /* <DEDUP_REMOVED lines=36> */
.L_x_704:
[----:B--234-:R-:W-:Y:S01]  /*6480*/  PLOP3.LUT P0, PT, PT, PT, UP1, 0x80, 0x0 ;  /* 0x000000000000781c */ /* 0x01cfe20003f0f018 */
[----:B------:R-:W-:Y:S01]  /*6490*/  UIMAD UR5, UR6, -0x40, UR4 ;  /* 0xffffffc0060578a4 */ /* 0x000fe2000f8e0204 */
[----:B------:R-:W-:Y:S01]  /*64a0*/  MOV R6, R215 ;  /* 0x000000d700067202 */ /* 0x000fe20000000f00 */
[----:B------:R-:W-:Y:S01]  /*64b0*/  LDSM.16.MT88.4 R20, [R198+0x100] ;  /* 0x00010000c614783b */ /* 0x000fe20000004200 */
[----:B------:R-:W-:Y:S04]  /*64c0*/  MOV R9, UR7 ;  /* 0x0000000700097c02 */ /* 0x000fe80008000f00 */
[----:B------:R-:W-:Y:S03]  /*64d0*/  IADD3 R9, R9, UR5, -R216 ;  /* 0x0000000509097c10 */ /* 0x000fe6000fffe8d8 */
[----:B------:R-:W-:Y:S01]  /*64e0*/  LDSM.16.MT88.4 R28, [R197+0x100] ;  /* 0x00010000c51c783b */ /* 0x000fe20000004200 */
[----:B------:R-:W-:Y:S02]  /*64f0*/  IADD3 R12, R9, -UR12, RZ ;  /* 0x8000000c090c7c10 */ /* 0x000fe4000fffe0ff */
[----:B------:R-:W-:Y:S05]  /*6500*/  @P0 MOV R6, R218 ;  /* 0x000000da00060202 */ /* 0x000fea0000000f00 */
[----:B------:R-:W2:Y:S08]  /*6510*/  SHFL.IDX PT, R7, R6, 0x1, 0x1c1f ;  /* 0x003c1f0006077f89 */ /* 0x000eb000000e0000 */
[----:B------:R-:W3:Y:S08]  /*6520*/  SHFL.IDX PT, R5, R6, RZ, 0x1c1f ;  /* 0x001c1fff06057589 */ /* 0x000ef000000e0000 */
[----:B------:R-:W0:Y:S01]  /*6530*/  LDGDEPBAR ;  /* 0x00000000000079af */ /* 0x000e220000000000 */
[----:B--2---:R-:W-:Y:S04]  /*6540*/  IADD3 R4, R12, R7, RZ ;  /* 0x000000070c047210 */ /* 0x004fe80007ffe0ff */
[C---:B------:R-:W-:Y:S02]  /*6550*/  ISETP.GT.AND P1, PT, R4.reuse, RZ, PT ;  /* 0x000000ff0400720c */ /* 0x040fe40003f24270 */
[C---:B------:R-:W-:Y:S02]  /*6560*/  ISETP.GT.AND P0, PT, R4.reuse, 0x1, PT ;  /* 0x000000010400780c */ /* 0x040fe40003f04270 */
[----:B------:R-:W-:Y:S02]  /*6570*/  FSEL R229, R229, -INF , P1 ;  /* 0xff800000e5e57808 */ /* 0x000fe40000800000 */
[----:B------:R-:W-:Y:S02]  /*6580*/  ISETP.GT.AND P1, PT, R4, 0x8, PT ;  /* 0x000000080400780c */ /* 0x000fe40003f24270 */
[----:B-1----:R-:W-:Y:S02]  /*6590*/  FSEL R11, R230, -INF , P0 ;  /* 0xff800000e60b7808 */ /* 0x002fe40000000000 */
[----:B------:R-:W-:Y:S02]  /*65a0*/  ISETP.GT.AND P0, PT, R4, 0x9, PT ;  /* 0x000000090400780c */ /* 0x000fe40003f04270 */
[----:B------:R-:W-:Y:S02]  /*65b0*/  FSEL R9, R232, -INF , P1 ;  /* 0xff800000e8097808 */ /* 0x000fe40000800000 */
[----:B------:R-:W-:Y:S02]  /*65c0*/  ISETP.GT.AND P1, PT, R4, 0x10, PT ;  /* 0x000000100400780c */ /* 0x000fe40003f24270 */
[----:B---3--:R-:W-:Y:S02]  /*65d0*/  IADD3 R12, R12, R5, RZ ;  /* 0x000000050c0c7210 */ /* 0x008fe40007ffe0ff */
[----:B------:R-:W-:Y:S02]  /*65e0*/  FSEL R163, R240, -INF , P1 ;  /* 0xff800000f0a37808 */ /* 0x000fe40000800000 */
[----:B------:R-:W-:Y:S02]  /*65f0*/  FSEL R7, R234, -INF , P0 ;  /* 0xff800000ea077808 */ /* 0x000fe40000000000 */
[----:B------:R-:W-:Y:S02]  /*6600*/  ISETP.GT.AND P0, PT, R4, 0x11, PT ;  /* 0x000000110400780c */ /* 0x000fe40003f04270 */
[----:B------:R-:W-:Y:S02]  /*6610*/  ISETP.GT.AND P1, PT, R12, RZ, PT ;  /* 0x000000ff0c00720c */ /* 0x000fe40003f24270 */
[----:B------:R-:W-:Y:S02]  /*6620*/  FSEL R161, R239, -INF , P0 ;  /* 0xff800000efa17808 */ /* 0x000fe40000000000 */
[----:B------:R-:W-:Y:S02]  /*6630*/  ISETP.GT.AND P0, PT, R4, 0x18, PT ;  /* 0x000000180400780c */ /* 0x000fe40003f04270 */
[----:B------:R-:W-:Y:S02]  /*6640*/  FSEL R6, R227, -INF , P1 ;  /* 0xff800000e3067808 */ /* 0x000fe40000800000 */
[----:B------:R-:W-:Y:S02]  /*6650*/  ISETP.GT.AND P1, PT, R12, 0x1, PT ;  /* 0x000000010c00780c */ /* 0x000fe40003f24270 */
[----:B------:R-:W-:Y:S02]  /*6660*/  FSEL R143, R244, -INF , P0 ;  /* 0xff800000f48f7808 */ /* 0x000fe40000000000 */
[----:B------:R-:W-:Y:S02]  /*6670*/  ISETP.GT.AND P0, PT, R4, 0x19, PT ;  /* 0x000000190400780c */ /* 0x000fe40003f04270 */
[----:B------:R-:W-:Y:S02]  /*6680*/  FSEL R8, R0, -INF , P1 ;  /* 0xff80000000087808 */ /* 0x000fe40000800000 */
[----:B------:R-:W-:Y:S02]  /*6690*/  ISETP.GT.AND P1, PT, R12, 0x8, PT ;  /* 0x000000080c00780c */ /* 0x000fe40003f24270 */
[----:B------:R-:W-:Y:S02]  /*66a0*/  FMNMX.FTZ R0, R229, R2, !PT ;  /* 0x00000002e5007209 */ /* 0x000fe40007810000 */
[----:B------:R-:W-:Y:S02]  /*66b0*/  FMNMX.FTZ R5, R6, R3, !PT ;  /* 0x0000000306057209 */ /* 0x000fe40007810000 */
[----:B------:R-:W-:Y:S02]  /*66c0*/  FSEL R141, R243, -INF , P0 ;  /* 0xff800000f38d7808 */ /* 0x000fe40000000000 */
[----:B------:R-:W-:Y:S02]  /*66d0*/  ISETP.GT.AND P0, PT, R4, 0x20, PT ;  /* 0x000000200400780c */ /* 0x000fe40003f04270 */
[----:B------:R-:W-:Y:S02]  /*66e0*/  FSEL R228, R228, -INF , P1 ;  /* 0xff800000e4e47808 */ /* 0x000fe40000800000 */
[----:B------:R-:W-:Y:S02]  /*66f0*/  FMNMX.FTZ R0, R11, R0, !PT ;  /* 0x000000000b007209 */ /* 0x000fe40007810000 */
[----:B------:R-:W-:Y:S02]  /*6700*/  ISETP.GT.AND P1, PT, R12, 0x9, PT ;  /* 0x000000090c00780c */ /* 0x000fe40003f24270 */
[----:B------:R-:W-:Y:S02]  /*6710*/  FMNMX.FTZ R5, R8, R5, !PT ;  /* 0x0000000508057209 */ /* 0x000fe40007810000 */
[----:B------:R-:W-:Y:S02]  /*6720*/  FSEL R159, R248, -INF , P0 ;  /* 0xff800000f89f7808 */ /* 0x000fe40000000000 */
[----:B------:R-:W-:Y:S02]  /*6730*/  ISETP.GT.AND P0, PT, R4, 0x21, PT ;  /* 0x000000210400780c */ /* 0x000fe40003f04270 */
[----:B------:R-:W-:Y:S02]  /*6740*/  FMNMX.FTZ R0, R9, R0, !PT ;  /* 0x0000000009007209 */ /* 0x000fe40007810000 */
[----:B------:R-:W-:Y:S02]  /*6750*/  FSEL R10, R231, -INF , P1 ;  /* 0xff800000e70a7808 */ /* 0x000fe40000800000 */
[----:B------:R-:W-:Y:S02]  /*6760*/  ISETP.GT.AND P1, PT, R12, 0x10, PT ;  /* 0x000000100c00780c */ /* 0x000fe40003f24270 */
[----:B------:R-:W-:Y:S02]  /*6770*/  FMNMX.FTZ R5, R228, R5, !PT ;  /* 0x00000005e4057209 */ /* 0x000fe40007810000 */
[----:B------:R-:W-:Y:S02]  /*6780*/  FSEL R157, R247, -INF , P0 ;  /* 0xff800000f79d7808 */ /* 0x000fe40000000000 */
[----:B------:R-:W-:Y:S02]  /*6790*/  FMNMX.FTZ R0, R7, R0, !PT ;  /* 0x0000000007007209 */ /* 0x000fe40007810000 */
[----:B------:R-:W-:Y:S02]  /*67a0*/  ISETP.GT.AND P0, PT, R4, 0x28, PT ;  /* 0x000000280400780c */ /* 0x000fe40003f04270 */
[----:B------:R-:W-:Y:S02]  /*67b0*/  FSEL R170, R236, -INF , P1 ;  /* 0xff800000ecaa7808 */ /* 0x000fe40000800000 */
[----:B------:R-:W-:Y:S02]  /*67c0*/  ISETP.GT.AND P1, PT, R12, 0x11, PT ;  /* 0x000000110c00780c */ /* 0x000fe40003f24270 */
[----:B------:R-:W-:Y:S02]  /*67d0*/  FMNMX.FTZ R5, R10, R5, !PT ;  /* 0x000000050a057209 */ /* 0x000fe40007810000 */
[----:B------:R-:W-:Y:S02]  /*67e0*/  FMNMX.FTZ R0, R163, R0, !PT ;  /* 0x00000000a3007209 */ /* 0x000fe40007810000 */
[----:B------:R-:W-:Y:S02]  /*67f0*/  FSEL R155, R158, -INF , P0 ;  /* 0xff8000009e9b7808 */ /* 0x000fe40000000000 */
[----:B------:R-:W-:Y:S02]  /*6800*/  FSEL R162, R233, -INF , P1 ;  /* 0xff800000e9a27808 */ /* 0x000fe40000800000 */
[----:B------:R-:W-:Y:S02]  /*6810*/  ISETP.GT.AND P0, PT, R4, 0x29, PT ;  /* 0x000000290400780c */ /* 0x000fe40003f04270 */
[----:B------:R-:W-:Y:S02]  /*6820*/  ISETP.GT.AND P1, PT, R12, 0x18, PT ;  /* 0x000000180c00780c */ /* 0x000fe40003f24270 */
[----:B------:R-:W-:Y:S02]  /*6830*/  FMNMX.FTZ R5, R170, R5, !PT ;  /* 0x00000005aa057209 */ /* 0x000fe40007810000 */
[----:B------:R-:W-:Y:S02]  /*6840*/  FMNMX.FTZ R0, R161, R0, !PT ;  /* 0x00000000a1007209 */ /* 0x000fe40007810000 */
[----:B------:R-:W-:Y:S02]  /*6850*/  FSEL R153, R252, -INF , P0 ;  /* 0xff800000fc997808 */ /* 0x000fe40000000000 */
[----:B------:R-:W-:Y:S02]  /*6860*/  FSEL R142, R235, -INF , P1 ;  /* 0xff800000eb8e7808 */ /* 0x000fe40000800000 */
[----:B------:R-:W-:Y:S02]  /*6870*/  FMNMX.FTZ R5, R162, R5, !PT ;  /* 0x00000005a2057209 */ /* 0x000fe40007810000 */
[----:B------:R-:W-:Y:S02]  /*6880*/  ISETP.GT.AND P0, PT, R4, 0x30, PT ;  /* 0x000000300400780c */ /* 0x000fe40003f04270 */
[----:B------:R-:W-:Y:S02]  /*6890*/  ISETP.GT.AND P1, PT, R12, 0x19, PT ;  /* 0x000000190c00780c */ /* 0x000fe40003f24270 */
        /* <DEDUP_REMOVED lines=20> */
[----:B------:R-:W-:Y:S02]  /*69e0*/  FMNMX.FTZ R13, R158, R13, !PT ;  /* 0x0000000d9e0d7209 */ /* 0x000fe40007810000 */
[----:B------:R-:W-:Y:S02]  /*69f0*/  FSEL R133, R165, -INF , P0 ;  /* 0xff800000a5857808 */ /* 0x000fe40000000000 */
[----:B------:R-:W-:Y:S02]  /*6a00*/  ISETP.GT.AND P0, PT, R12, 0x29, PT ;  /* 0x000000290c00780c */ /* 0x000fe40003f04270 */
[----:B------:R-:W-:Y:S02]  /*6a10*/  FMNMX.FTZ R0, R155, R0, !PT ;  /* 0x000000009b007209 */ /* 0x000fe40007810000 */
[----:B------:R-:W-:Y:S02]  /*6a20*/  FSEL R154, R242, -INF , P0 ;  /* 0xff800000f29a7808 */ /* 0x000fe40000000000 */
[----:B------:R-:W-:Y:S02]  /*6a30*/  FMNMX.FTZ R13, R156, R13, !PT ;  /* 0x0000000d9c0d7209 */ /* 0x000fe40007810000 */
        /* <DEDUP_REMOVED lines=16> */
[----:B------:R-:W-:Y:S02]  /*6b40*/  FMNMX.FTZ R0, R133, R4, !PT ;  /* 0x0000000485007209 */ /* 0x000fe40007810000 */
[----:B------:R-:W-:Y:S03]  /*6b50*/  FMNMX.FTZ R12, R146, R13, !PT ;  /* 0x0000000d920c7209 */ /* 0x000fe60007810000 */
[----:B------:R-:W1:Y:S08]  /*6b60*/  SHFL.BFLY PT, R5, R0, 0x2, 0x1f ;  /* 0x0c401f0000057f89 */ /* 0x000e7000000e0000 */
[----:B------:R-:W2:Y:S01]  /*6b70*/  SHFL.BFLY PT, R13, R12, 0x2, 0x1f ;  /* 0x0c401f000c0d7f89 */ /* 0x000ea200000e0000 */
[----:B-1----:R-:W-:Y:S07]  /*6b80*/  FMNMX.FTZ R5, R0, R5, !PT ;  /* 0x0000000500057209 */ /* 0x002fee0007810000 */
[----:B------:R-:W1:Y:S01]  /*6b90*/  SHFL.BFLY PT, R132, R5, 0x1, 0x1f ;  /* 0x0c201f0005847f89 */ /* 0x000e6200000e0000 */
[----:B--2---:R-:W-:Y:S07]  /*6ba0*/  FMNMX.FTZ R4, R13, R12, !PT ;  /* 0x0000000c0d047209 */ /* 0x004fee0007810000 */
[----:B------:R-:W2:Y:S01]  /*6bb0*/  SHFL.BFLY PT, R13, R4, 0x1, 0x1f ;  /* 0x0c201f00040d7f89 */ /* 0x000ea200000e0000 */
[----:B-1----:R-:W-:Y:S04]  /*6bc0*/  FMNMX.FTZ R132, R132, R5, !PT ;  /* 0x0000000584847209 */ /* 0x002fe80007810000 */
[C---:B------:R-:W-:Y:S01]  /*6bd0*/  FSETP.NEU.FTZ.AND P1, PT, R132.reuse, -INF , PT ;  /* 0xff8000008400780b */ /* 0x040fe20003f3d000 */
[----:B------:R-:W-:Y:S01]  /*6be0*/  FMUL.FTZ R144, R132, c[0x0][0x2d0] ;  /* 0x0000b40084907a20 */ /* 0x000fe20000410000 */
[----:B--2---:R-:W-:Y:S02]  /*6bf0*/  FMNMX.FTZ R0, R4, R13, !PT ;  /* 0x0000000d04007209 */ /* 0x004fe40007810000 */
[----:B------:R-:W-:Y:S01]  /*6c00*/  FSEL R5, R132, RZ, P1 ;  /* 0x000000ff84057208 */ /* 0x000fe20000800000 */
[----:B------:R-:W1:Y:S01]  /*6c10*/  LDSM.16.MT88.4 R12, [R203+0x100] ;  /* 0x00010000cb0c783b */ /* 0x000e620000004200 */
[C---:B------:R-:W-:Y:S01]  /*6c20*/  FSETP.NEU.FTZ.AND P0, PT, R0.reuse, -INF , PT ;  /* 0xff8000000000780b */ /* 0x040fe20003f1d000 */
[----:B------:R-:W-:Y:S01]  /*6c30*/  FMUL.FTZ R147, R0, c[0x0][0x2d0] ;  /* 0x0000b40000937a20 */ /* 0x000fe20000410000 */
[----:B------:R-:W-:Y:S01]  /*6c40*/  FSEL R144, R144, RZ, P1 ;  /* 0x000000ff90907208 */ /* 0x000fe20000800000 */
[----:B------:R-:W-:Y:S01]  /*6c50*/  FADD.FTZ R5, -R5, R2 ;  /* 0x0000000205057221 */ /* 0x000fe20000010100 */
[----:B------:R-:W-:Y:S02]  /*6c60*/  FSEL R4, R0, RZ, P0 ;  /* 0x000000ff00047208 */ /* 0x000fe40000000000 */
[----:B------:R-:W-:Y:S01]  /*6c70*/  FSEL R147, R147, RZ, P0 ;  /* 0x000000ff93937208 */ /* 0x000fe20000000000 */
[--C-:B------:R-:W-:Y:S01]  /*6c80*/  FFMA.FTZ R165, R229, c[0x0][0x2d0], -R144.reuse ;  /* 0x0000b400e5a57a23 */ /* 0x100fe20000010890 */
[----:B------:R-:W-:Y:S01]  /*6c90*/  ISETP.LT.AND P0, PT, R226, UR6, PT ;  /* 0x00000006e2007c0c */ /* 0x000fe2000bf01270 */
[----:B------:R-:W-:Y:S01]  /*6ca0*/  FADD.FTZ R4, -R4, R3 ;  /* 0x0000000304047221 */ /* 0x000fe20000010100 */
[----:B------:R-:W-:Y:S01]  /*6cb0*/  UIADD3 UR6, UR6, -0x1, URZ ;  /* 0xffffffff06067890 */ /* 0x000fe2000fffe03f */
[--C-:B------:R-:W-:Y:S02]  /*6cc0*/  FFMA.FTZ R164, R11, c[0x0][0x2d0], -R144.reuse ;  /* 0x0000b4000ba47a23 */ /* 0x100fe40000010890 */
[--C-:B------:R-:W-:Y:S01]  /*6cd0*/  FFMA.FTZ R135, R9, c[0x0][0x2d0], -R144.reuse ;  /* 0x0000b40009877a23 */ /* 0x100fe20000010890 */
[----:B------:R-:W-:Y:S01]  /*6ce0*/  MUFU.EX2 R165, R165 ;  /* 0x000000a500a57308 */ /* 0x000fe20000000800 */
[--C-:B------:R-:W-:Y:S02]  /*6cf0*/  FFMA.FTZ R134, R7, c[0x0][0x2d0], -R144.reuse ;  /* 0x0000b40007867a23 */ /* 0x100fe40000010890 */
[--C-:B------:R-:W-:Y:S02]  /*6d00*/  FFMA.FTZ R169, R6, c[0x0][0x2d0], -R147.reuse ;  /* 0x0000b40006a97a23 */ /* 0x100fe40000010893 */
[--C-:B------:R-:W-:Y:S02]  /*6d10*/  FFMA.FTZ R168, R8, c[0x0][0x2d0], -R147.reuse ;  /* 0x0000b40008a87a23 */ /* 0x100fe40000010893 */
[--C-:B------:R-:W-:Y:S02]  /*6d20*/  FFMA.FTZ R167, R228, c[0x0][0x2d0], -R147.reuse ;  /* 0x0000b400e4a77a23 */ /* 0x100fe40000010893 */
[--C-:B------:R-:W-:Y:S01]  /*6d30*/  FFMA.FTZ R166, R10, c[0x0][0x2d0], -R147.reuse ;  /* 0x0000b4000aa67a23 */ /* 0x100fe20000010893 */
[----:B------:R-:W2:Y:S01]  /*6d40*/  MUFU.EX2 R164, R164 ;  /* 0x000000a400a47308 */ /* 0x000ea20000000800 */
[----:B------:R-:W-:Y:S02]  /*6d50*/  FMUL.FTZ R3, R4, c[0x0][0x2d0] ;  /* 0x0000b40004037a20 */ /* 0x000fe40000410000 */
[----:B------:R-:W-:Y:S02]  /*6d60*/  FMUL.FTZ R2, R5, c[0x0][0x2d0] ;  /* 0x0000b40005027a20 */ /* 0x000fe40000410000 */
[--C-:B------:R-:W-:Y:S02]  /*6d70*/  FFMA.FTZ R171, R162, c[0x0][0x2d0], -R147.reuse ;  /* 0x0000b400a2ab7a23 */ /* 0x100fe40000010893 */
[--C-:B------:R-:W-:Y:S02]  /*6d80*/  FFMA.FTZ R172, R163, c[0x0][0x2d0], -R144.reuse ;  /* 0x0000b400a3ac7a23 */ /* 0x100fe40000010890 */
[--C-:B------:R-:W-:Y:S01]  /*6d90*/  FFMA.FTZ R173, R161, c[0x0][0x2d0], -R144.reuse ;  /* 0x0000b400a1ad7a23 */ /* 0x100fe20000010890 */
[----:B------:R-:W3:Y:S01]  /*6da0*/  MUFU.EX2 R3, R3 ;  /* 0x0000000300037308 */ /* 0x000ee20000000800 */
[--C-:B------:R-:W-:Y:S02]  /*6db0*/  FFMA.FTZ R174, R142, c[0x0][0x2d0], -R147.reuse ;  /* 0x0000b4008eae7a23 */ /* 0x100fe40000010893 */
[--C-:B------:R-:W-:Y:S02]  /*6dc0*/  FFMA.FTZ R175, R140, c[0x0][0x2d0], -R147.reuse ;  /* 0x0000b4008caf7a23 */ /* 0x100fe40000010893 */
[--C-:B------:R-:W-:Y:S02]  /*6dd0*/  FFMA.FTZ R176, R143, c[0x0][0x2d0], -R144.reuse ;  /* 0x0000b4008fb07a23 */ /* 0x100fe40000010890 */
[--C-:B------:R-:W-:Y:S02]  /*6de0*/  FFMA.FTZ R177, R141, c[0x0][0x2d0], -R144.reuse ;  /* 0x0000b4008db17a23 */ /* 0x100fe40000010890 */
[----:B------:R-:W-:Y:S01]  /*6df0*/  LDSM.16.MT88.4 R140, [R197+0x2900] ;  /* 0x00290000c58c783b */ /* 0x000fe20000004200 */
[----:B------:R-:W4:Y:S01]  /*6e00*/  MUFU.EX2 R2, R2 ;  /* 0x0000000200027308 */ /* 0x000f220000000800 */
[--C-:B------:R-:W-:Y:S02]  /*6e10*/  FFMA.FTZ R178, R160, c[0x0][0x2d0], -R147.reuse ;  /* 0x0000b400a0b27a23 */ /* 0x100fe40000010893 */
[--C-:B------:R-:W-:Y:S01]  /*6e20*/  FFMA.FTZ R179, R158, c[0x0][0x2d0], -R147.reuse ;  /* 0x0000b4009eb37a23 */ /* 0x100fe20000010893 */
[----:B--2---:R-:W-:Y:S01]  /*6e30*/  F2FP.BF16.PACK_AB R137, R164, R165 ;  /* 0x000000a5a489723e */ /* 0x004fe200000010ff */
[--C-:B------:R-:W-:Y:S02]  /*6e40*/  FFMA.FTZ R227, R159, c[0x0][0x2d0], -R144.reuse ;  /* 0x0000b4009fe37a23 */ /* 0x100fe40000010890 */
[----:B------:R-:W-:Y:S01]  /*6e50*/  LDSM.16.MT88.4 R160, [R203+0x5900] ;  /* 0x00590000cba0783b */ /* 0x000fe20000004200 */
[--C-:B------:R-:W-:Y:S02]  /*6e60*/  FFMA.FTZ R228, R157, c[0x0][0x2d0], -R144.reuse ;  /* 0x0000b4009de47a23 */ /* 0x100fe40000010890 */
[----:B------:R-:W-:Y:S01]  /*6e70*/  MUFU.EX2 R135, R135 ;  /* 0x0000008700877308 */ /* 0x000fe20000000800 */
[--C-:B------:R-:W-:Y:S02]  /*6e80*/  FFMA.FTZ R229, R156, c[0x0][0x2d0], -R147.reuse ;  /* 0x0000b4009ce57a23 */ /* 0x100fe40000010893 */
[--C-:B------:R-:W-:Y:S02]  /*6e90*/  FFMA.FTZ R230, R154, c[0x0][0x2d0], -R147.reuse ;  /* 0x0000b4009ae67a23 */ /* 0x100fe40000010893 */
[C---:B---3--:R-:W-:Y:S01]  /*6ea0*/  FMUL.FTZ R4, R3.reuse, R128 ;  /* 0x0000008003047220 */ /* 0x048fe20000410000 */
[----:B------:R-:W-:Y:S01]  /*6eb0*/  LDSM.16.MT88.4 R156, [R196+0x3900] ;  /* 0x00390000c49c783b */ /* 0x000fe20000004200 */
[C---:B------:R-:W-:Y:S02]  /*6ec0*/  FMUL.FTZ R5, R3.reuse, R129 ;  /* 0x0000008103057220 */ /* 0x040fe40000410000 */
[C---:B------:R-:W-:Y:S01]  /*6ed0*/  FMUL.FTZ R8, R3.reuse, R124 ;  /* 0x0000007c03087220 */ /* 0x040fe20000410000 */
[----:B------:R-:W2:Y:S01]  /*6ee0*/  MUFU.EX2 R134, R134 ;  /* 0x0000008600867308 */ /* 0x000ea20000000800 */
[C---:B------:R-:W-:Y:S02]  /*6ef0*/  FMUL.FTZ R9, R3.reuse, R125 ;  /* 0x0000007d03097220 */ /* 0x040fe40000410000 */
[C---:B------:R-:W-:Y:S02]  /*6f00*/  FMUL.FTZ R16, R3.reuse, R116 ;  /* 0x0000007403107220 */ /* 0x040fe40000410000 */
[C---:B----4-:R-:W-:Y:S02]  /*6f10*/  FMUL.FTZ R6, R2.reuse, R130 ;  /* 0x0000008202067220 */ /* 0x050fe40000410000 */
[C---:B------:R-:W-:Y:S02]  /*6f20*/  FMUL.FTZ R7, R2.reuse, R131 ;  /* 0x0000008302077220 */ /* 0x040fe40000410000 */
[C---:B------:R-:W-:Y:S01]  /*6f30*/  FMUL.FTZ R10, R2.reuse, R126 ;  /* 0x0000007e020a7220 */ /* 0x040fe20000410000 */
[----:B------:R-:W-:Y:S01]  /*6f40*/  MUFU.EX2 R169, R169 ;  /* 0x000000a900a97308 */ /* 0x000fe20000000800 */
[C---:B------:R-:W-:Y:S01]  /*6f50*/  FMUL.FTZ R11, R2.reuse, R127 ;  /* 0x0000007f020b7220 */ /* 0x040fe20000410000 */
[----:B------:R-:W-:Y:S01]  /*6f60*/  LDSM.16.MT88.4 R128, [R198+0x2900] ;  /* 0x00290000c680783b */ /* 0x000fe20000004200 */
[C---:B------:R-:W-:Y:S02]  /*6f70*/  FMUL.FTZ R17, R3.reuse, R117 ;  /* 0x0000007503117220 */ /* 0x040fe40000410000 */
[C---:B------:R-:W-:Y:S02]  /*6f80*/  FMUL.FTZ R18, R2.reuse, R118 ;  /* 0x0000007602127220 */ /* 0x040fe40000410000 */
[----:B------:R-:W-:Y:S02]  /*6f90*/  FMUL.FTZ R19, R2, R119 ;  /* 0x0000007702137220 */ /* 0x000fe40000410000 */
[C---:B------:R-:W-:Y:S01]  /*6fa0*/  FMUL.FTZ R24, R3.reuse, R108 ;  /* 0x0000006c03187220 */ /* 0x040fe20000410000 */
[----:B------:R-:W3:Y:S01]  /*6fb0*/  MUFU.EX2 R168, R168 ;  /* 0x000000a800a87308 */ /* 0x000ee20000000800 */
[----:B------:R-:W-:Y:S01]  /*6fc0*/  LDSM.16.MT88.4 R116, [R197+0x900] ;  /* 0x00090000c574783b */ /* 0x000fe20000004200 */
[C---:B------:R-:W-:Y:S01]  /*6fd0*/  FMUL.FTZ R25, R3.reuse, R109 ;  /* 0x0000006d03197220 */ /* 0x040fe20000410000 */
[----:B--2---:R-:W-:Y:S01]  /*6fe0*/  F2FP.BF16.PACK_AB R139, R134, R135 ;  /* 0x00000087868b723e */ /* 0x004fe200000010ff */
[C---:B------:R-:W-:Y:S02]  /*6ff0*/  FMUL.FTZ R26, R2.reuse, R110 ;  /* 0x0000006e021a7220 */ /* 0x040fe40000410000 */
[C---:B------:R-:W-:Y:S03]  /*7000*/  FMUL.FTZ R27, R2.reuse, R111 ;  /* 0x0000006f021b7220 */ /* 0x040fe60000410000 */
[----:B------:R-:W-:Y:S01]  /*7010*/  LDSM.16.MT88.4 R108, [R196+0x2100] ;  /* 0x00210000c46c783b */ /* 0x000fe20000004200 */
[----:B------:R-:W-:Y:S01]  /*7020*/  MUFU.EX2 R167, R167 ;  /* 0x000000a700a77308 */ /* 0x000fe20000000800 */
[C---:B------:R-:W-:Y:S02]  /*7030*/  FMUL.FTZ R32, R3.reuse, R100 ;  /* 0x0000006403207220 */ /* 0x040fe40000410000 */
[----:B------:R-:W-:Y:S02]  /*7040*/  FMUL.FTZ R33, R3, R101 ;  /* 0x0000006503217220 */ /* 0x000fe40000410000 */
[C---:B------:R-:W-:Y:S02]  /*7050*/  FMUL.FTZ R34, R2.reuse, R102 ;  /* 0x0000006602227220 */ /* 0x040fe40000410000 */
[----:B------:R-:W-:Y:S01]  /*7060*/  LDSM.16.MT88.4 R124, [R203+0x2900] ;  /* 0x00290000cb7c783b */ /* 0x000fe20000004200 */
[----:B------:R-:W-:Y:S02]  /*7070*/  FMUL.FTZ R35, R2, R103 ;  /* 0x0000006702237220 */ /* 0x000fe40000410000 */
[----:B------:R-:W2:Y:S01]  /*7080*/  MUFU.EX2 R166, R166 ;  /* 0x000000a600a67308 */ /* 0x000ea20000000800 */
[--C-:B------:R-:W-:Y:S02]  /*7090*/  FFMA.FTZ R231, R155, c[0x0][0x2d0], -R144.reuse ;  /* 0x0000b4009be77a23 */ /* 0x100fe40000010890 */
[--C-:B------:R-:W-:Y:S01]  /*70a0*/  FFMA.FTZ R232, R153, c[0x0][0x2d0], -R144.reuse ;  /* 0x0000b40099e87a23 */ /* 0x100fe20000010890 */
[----:B---3--:R-:W-:Y:S01]  /*70b0*/  F2FP.BF16.PACK_AB R136, R168, R169 ;  /* 0x000000a9a888723e */ /* 0x008fe200000010ff */
[----:B------:R-:W-:Y:S01]  /*70c0*/  LDSM.16.MT88.4 R100, [R197+0x2100] ;  /* 0x00210000c564783b */ /* 0x000fe20000004200 */
[--C-:B------:R-:W-:Y:S02]  /*70d0*/  FFMA.FTZ R233, R152, c[0x0][0x2d0], -R147.reuse ;  /* 0x0000b40098e97a23 */ /* 0x100fe40000010893 */
[--C-:B------:R-:W-:Y:S02]  /*70e0*/  FFMA.FTZ R234, R150, c[0x0][0x2d0], -R147.reuse ;  /* 0x0000b40096ea7a23 */ /* 0x100fe40000010893 */
[--C-:B------:R-:W-:Y:S01]  /*70f0*/  FFMA.FTZ R235, R151, c[0x0][0x2d0], -R144.reuse ;  /* 0x0000b40097eb7a23 */ /* 0x100fe20000010890 */
[----:B------:R-:W-:Y:S01]  /*7100*/  MUFU.EX2 R171, R171 ;  /* 0x000000ab00ab7308 */ /* 0x000fe20000000800 */
[--C-:B------:R-:W-:Y:S01]  /*7110*/  FFMA.FTZ R236, R149, c[0x0][0x2d0], -R144.reuse ;  /* 0x0000b40095ec7a23 */ /* 0x100fe20000010890 */
[----:B------:R-:W-:Y:S01]  /*7120*/  LDSM.16.MT88.4 R152, [R197+0x3900] ;  /* 0x00390000c598783b */ /* 0x000fe20000004200 */
[--C-:B------:R-:W-:Y:S02]  /*7130*/  FFMA.FTZ R237, R148, c[0x0][0x2d0], -R147.reuse ;  /* 0x0000b40094ed7a23 */ /* 0x100fe40000010893 */
[--C-:B------:R-:W-:Y:S02]  /*7140*/  FFMA.FTZ R239, R145, c[0x0][0x2d0], -R144.reuse ;  /* 0x0000b40091ef7a23 */ /* 0x100fe40000010890 */
[----:B------:R-:W-:Y:S02]  /*7150*/  FFMA.FTZ R144, R133, c[0x0][0x2d0], -R144 ;  /* 0x0000b40085907a23 */ /* 0x000fe40000010890 */
[C---:B------:R-:W-:Y:S01]  /*7160*/  FMUL.FTZ R36, R3.reuse, R36 ;  /* 0x0000002403247220 */ /* 0x040fe20000410000 */
[----:B------:R-:W-:Y:S01]  /*7170*/  LDSM.16.MT88.4 R148, [R198+0x3900] ;  /* 0x00390000c694783b */ /* 0x000fe20000004200 */
[----:B------:R-:W-:Y:S01]  /*7180*/  MUFU.EX2 R240, R144 ;  /* 0x0000009000f07308 */ /* 0x000fe20000000800 */
[C---:B------:R-:W-:Y:S01]  /*7190*/  FMUL.FTZ R37, R3.reuse, R37 ;  /* 0x0000002503257220 */ /* 0x040fe20000410000 */
[----:B--2---:R-:W-:Y:S01]  /*71a0*/  F2FP.BF16.PACK_AB R138, R166, R167 ;  /* 0x000000a7a68a723e */ /* 0x004fe200000010ff */
[C---:B------:R-:W-:Y:S02]  /*71b0*/  FMUL.FTZ R38, R2.reuse, R38 ;  /* 0x0000002602267220 */ /* 0x040fe40000410000 */
[C---:B------:R-:W-:Y:S02]  /*71c0*/  FMUL.FTZ R39, R2.reuse, R39 ;  /* 0x0000002702277220 */ /* 0x040fe40000410000 */
[C---:B------:R-:W-:Y:S02]  /*71d0*/  FMUL.FTZ R40, R3.reuse, R40 ;  /* 0x0000002803287220 */ /* 0x040fe40000410000 */
[C---:B-1----:R-:W-:Y:S01]  /*71e0*/  HMMA.16816.F32.BF16 R4, R136.reuse, R12, R4 ;  /* 0x0000000c8804723c */ /* 0x042fe20000041804 */
[----:B------:R-:W-:Y:S04]  /*71f0*/  MUFU.EX2 R172, R172 ;  /* 0x000000ac00ac7308 */ /* 0x000fe80000000800 */
[C---:B------:R-:W-:Y:S02]  /*7200*/  FMUL.FTZ R41, R3.reuse, R41 ;  /* 0x0000002903297220 */ /* 0x040fe40000410000 */
[C---:B------:R-:W-:Y:S01]  /*7210*/  FMUL.FTZ R12, R3.reuse, R120 ;  /* 0x00000078030c7220 */ /* 0x040fe20000410000 */
[C---:B------:R-:W-:Y:S03]  /*7220*/  HMMA.16816.F32.BF16 R8, R136.reuse, R14, R8 ;  /* 0x0000000e8808723c */ /* 0x040fe60000041808 */
[----:B------:R-:W1:Y:S01]  /*7230*/  MUFU.EX2 R173, R173 ;  /* 0x000000ad00ad7308 */ /* 0x000e620000000800 */
[C---:B------:R-:W-:Y:S02]  /*7240*/  FMUL.FTZ R13, R3.reuse, R121 ;  /* 0x00000079030d7220 */ /* 0x040fe40000410000 */
[C---:B------:R-:W-:Y:S02]  /*7250*/  FMUL.FTZ R42, R2.reuse, R42 ;  /* 0x0000002a022a7220 */ /* 0x040fe40000410000 */
[C---:B------:R-:W-:Y:S04]  /*7260*/  FMUL.FTZ R14, R2.reuse, R122 ;  /* 0x0000007a020e7220 */ /* 0x040fe80000410000 */
[C---:B------:R-:W-:Y:S01]  /*7270*/  FMUL.FTZ R15, R2.reuse, R123 ;  /* 0x0000007b020f7220 */ /* 0x040fe20000410000 */
[----:B------:R-:W-:Y:S01]  /*7280*/  MUFU.EX2 R174, R174 ;  /* 0x000000ae00ae7308 */ /* 0x000fe20000000800 */
[----:B------:R-:W2:Y:S01]  /*7290*/  LDSM.16.MT88.4 R120, [R196+0x100] ;  /* 0x00010000c478783b */ /* 0x000ea20000004200 */
[C---:B------:R-:W-:Y:S02]  /*72a0*/  FMUL.FTZ R43, R2.reuse, R43 ;  /* 0x0000002b022b7220 */ /* 0x040fe40000410000 */
[C---:B------:R-:W-:Y:S02]  /*72b0*/  FMUL.FTZ R44, R3.reuse, R44 ;  /* 0x0000002c032c7220 */ /* 0x040fe40000410000 */
[C---:B------:R-:W-:Y:S03]  /*72c0*/  HMMA.16816.F32.BF16 R12, R136.reuse, R20, R12 ;  /* 0x00000014880c723c */ /* 0x040fe6000004180c */
[C---:B------:R-:W-:Y:S01]  /*72d0*/  FMUL.FTZ R45, R3.reuse, R45 ;  /* 0x0000002d032d7220 */ /* 0x040fe20000410000 */
[----:B------:R-:W-:Y:S01]  /*72e0*/  MUFU.EX2 R175, R175 ;  /* 0x000000af00af7308 */ /* 0x000fe20000000800 */
[C---:B------:R-:W-:Y:S02]  /*72f0*/  FMUL.FTZ R46, R2.reuse, R46 ;  /* 0x0000002e022e7220 */ /* 0x040fe40000410000 */
[C---:B------:R-:W-:Y:S01]  /*7300*/  FMUL.FTZ R20, R3.reuse, R112 ;  /* 0x0000007003147220 */ /* 0x040fe20000410000 */
[C---:B------:R-:W-:Y:S04]  /*7310*/  HMMA.16816.F32.BF16 R16, R136.reuse, R22, R16 ;  /* 0x000000168810723c */ /* 0x040fe80000041810 */
[C---:B------:R-:W-:Y:S02]  /*7320*/  FMUL.FTZ R21, R3.reuse, R113 ;  /* 0x0000007103157220 */ /* 0x040fe40000410000 */
[C---:B------:R-:W-:Y:S01]  /*7330*/  FMUL.FTZ R47, R2.reuse, R47 ;  /* 0x0000002f022f7220 */ /* 0x040fe20000410000 */
[----:B------:R-:W-:Y:S01]  /*7340*/  MUFU.EX2 R176, R176 ;  /* 0x000000b000b07308 */ /* 0x000fe20000000800 */
[C---:B------:R-:W-:Y:S04]  /*7350*/  FMUL.FTZ R22, R2.reuse, R114 ;  /* 0x0000007202167220 */ /* 0x040fe80000410000 */
[C---:B------:R-:W-:Y:S02]  /*7360*/  FMUL.FTZ R23, R2.reuse, R115 ;  /* 0x0000007302177220 */ /* 0x040fe40000410000 */
[----:B------:R-:W3:Y:S01]  /*7370*/  LDSM.16.MT88.4 R112, [R203+0x2100] ;  /* 0x00210000cb70783b */ /* 0x000ee20000004200 */
[C---:B------:R-:W-:Y:S02]  /*7380*/  FMUL.FTZ R48, R3.reuse, R48 ;  /* 0x0000003003307220 */ /* 0x040fe40000410000 */
[C---:B------:R-:W-:Y:S01]  /*7390*/  FMUL.FTZ R49, R3.reuse, R49 ;  /* 0x0000003103317220 */ /* 0x040fe20000410000 */
[----:B------:R-:W-:Y:S01]  /*73a0*/  MUFU.EX2 R177, R177 ;  /* 0x000000b100b17308 */ /* 0x000fe20000000800 */
        /* <DEDUP_REMOVED lines=9> */
[----:B------:R-:W-:Y:S01]  /*7440*/  MUFU.EX2 R179, R179 ;  /* 0x000000b300b37308 */ /* 0x000fe20000000800 */
[C---:B------:R-:W-:Y:S02]  /*7450*/  FMUL.FTZ R31, R2.reuse, R107 ;  /* 0x0000006b021f7220 */ /* 0x040fe40000410000 */
[----:B------:R-:W4:Y:S01]  /*7460*/  LDSM.16.MT88.4 R104, [R198+0x2100] ;  /* 0x00210000c668783b */ /* 0x000f220000004200 */
[C---:B------:R-:W-:Y:S02]  /*7470*/  FMUL.FTZ R53, R3.reuse, R53 ;  /* 0x0000003503357220 */ /* 0x040fe40000410000 */
[C---:B------:R-:W-:Y:S02]  /*7480*/  FMUL.FTZ R54, R2.reuse, R54 ;  /* 0x0000003602367220 */ /* 0x040fe40000410000 */
[C---:B--2---:R-:W-:Y:S02]  /*7490*/  HMMA.16816.F32.BF16 R28, R136.reuse, R120, R28 ;  /* 0x00000078881c723c */ /* 0x044fe4000004181c */
[----:B------:R-:W-:Y:S01]  /*74a0*/  MUFU.EX2 R227, R227 ;  /* 0x000000e300e37308 */ /* 0x000fe20000000800 */
[C---:B------:R-:W-:Y:S02]  /*74b0*/  FMUL.FTZ R55, R2.reuse, R55 ;  /* 0x0000003702377220 */ /* 0x040fe40000410000 */
[C---:B------:R-:W-:Y:S02]  /*74c0*/  FMUL.FTZ R56, R3.reuse, R56 ;  /* 0x0000003803387220 */ /* 0x040fe40000410000 */
[C---:B------:R-:W-:Y:S01]  /*74d0*/  FMUL.FTZ R57, R3.reuse, R57 ;  /* 0x0000003903397220 */ /* 0x040fe20000410000 */
[C---:B------:R-:W-:Y:S01]  /*74e0*/  HMMA.16816.F32.BF16 R32, R136.reuse, R122, R32 ;  /* 0x0000007a8820723c */ /* 0x040fe20000041820 */
[----:B------:R-:W-:Y:S03]  /*74f0*/  LDSM.16.MT88.4 R120, [R196+0x900] ;  /* 0x00090000c478783b */ /* 0x000fe60000004200 */
[C---:B------:R-:W-:Y:S01]  /*7500*/  FMUL.FTZ R58, R2.reuse, R58 ;  /* 0x0000003a023a7220 */ /* 0x040fe20000410000 */
[----:B------:R-:W-:Y:S01]  /*7510*/  MUFU.EX2 R228, R228 ;  /* 0x000000e400e47308 */ /* 0x000fe20000000800 */
[C---:B------:R-:W-:Y:S02]  /*7520*/  FMUL.FTZ R59, R2.reuse, R59 ;  /* 0x0000003b023b7220 */ /* 0x040fe40000410000 */
[C---:B---3--:R-:W-:Y:S04]  /*7530*/  HMMA.16816.F32.BF16 R36, R136.reuse, R112, R36 ;  /* 0x000000708824723c */ /* 0x048fe80000041824 */
[C---:B------:R-:W-:Y:S02]  /*7540*/  FMUL.FTZ R60, R3.reuse, R60 ;  /* 0x0000003c033c7220 */ /* 0x040fe40000410000 */
[C---:B------:R-:W-:Y:S01]  /*7550*/  FMUL.FTZ R61, R3.reuse, R61 ;  /* 0x0000003d033d7220 */ /* 0x040fe20000410000 */
[----:B------:R-:W-:Y:S01]  /*7560*/  MUFU.EX2 R229, R229 ;  /* 0x000000e500e57308 */ /* 0x000fe20000000800 */
[C---:B------:R-:W-:Y:S01]  /*7570*/  HMMA.16816.F32.BF16 R40, R136.reuse, R114, R40 ;  /* 0x000000728828723c */ /* 0x040fe20000041828 */
[----:B------:R-:W-:Y:S03]  /*7580*/  LDSM.16.MT88.4 R112, [R203+0x900] ;  /* 0x00090000cb70783b */ /* 0x000fe60000004200 */
[C---:B------:R-:W-:Y:S02]  /*7590*/  FMUL.FTZ R62, R2.reuse, R62 ;  /* 0x0000003e023e7220 */ /* 0x040fe40000410000 */
[C---:B------:R-:W-:Y:S02]  /*75a0*/  FMUL.FTZ R63, R2.reuse, R63 ;  /* 0x0000003f023f7220 */ /* 0x040fe40000410000 */
[C---:B------:R-:W-:Y:S01]  /*75b0*/  FMUL.FTZ R64, R3.reuse, R64 ;  /* 0x0000004003407220 */ /* 0x040fe20000410000 */
[----:B------:R-:W-:Y:S01]  /*75c0*/  MUFU.EX2 R230, R230 ;  /* 0x000000e600e67308 */ /* 0x000fe20000000800 */
[C---:B----4-:R-:W-:Y:S03]  /*75d0*/  HMMA.16816.F32.BF16 R44, R136.reuse, R104, R44 ;  /* 0x00000068882c723c */ /* 0x050fe6000004182c */
[C---:B------:R-:W-:Y:S02]  /*75e0*/  FMUL.FTZ R65, R3.reuse, R65 ;  /* 0x0000004103417220 */ /* 0x040fe40000410000 */
[C---:B------:R-:W-:Y:S02]  /*75f0*/  FMUL.FTZ R66, R2.reuse, R66 ;  /* 0x0000004202427220 */ /* 0x040fe40000410000 */
[C---:B------:R-:W-:Y:S01]  /*7600*/  FMUL.FTZ R67, R2.reuse, R67 ;  /* 0x0000004302437220 */ /* 0x040fe20000410000 */
[C---:B------:R-:W-:Y:S01]  /*7610*/  HMMA.16816.F32.BF16 R48, R136.reuse, R106, R48 ;  /* 0x0000006a8830723c */ /* 0x040fe20000041830 */
[----:B------:R-:W2:Y:S01]  /*7620*/  LDSM.16.MT88.4 R104, [R203+0x4100] ;  /* 0x00410000cb68783b */ /* 0x000ea20000004200 */
[----:B------:R-:W-:Y:S02]  /*7630*/  MUFU.EX2 R231, R231 ;  /* 0x000000e700e77308 */ /* 0x000fe40000000800 */
[C---:B------:R-:W-:Y:S02]  /*7640*/  FMUL.FTZ R68, R3.reuse, R68 ;  /* 0x0000004403447220 */ /* 0x040fe40000410000 */
[C---:B------:R-:W-:Y:S02]  /*7650*/  FMUL.FTZ R69, R3.reuse, R69 ;  /* 0x0000004503457220 */ /* 0x040fe40000410000 */
[C---:B------:R-:W-:Y:S04]  /*7660*/  HMMA.16816.F32.BF16 R52, R136.reuse, R100, R52 ;  /* 0x000000648834723c */ /* 0x040fe80000041834 */
[C---:B------:R-:W-:Y:S01]  /*7670*/  FMUL.FTZ R70, R2.reuse, R70 ;  /* 0x0000004602467220 */ /* 0x040fe20000410000 */
[----:B------:R-:W-:Y:S01]  /*7680*/  MUFU.EX2 R232, R232 ;  /* 0x000000e800e87308 */ /* 0x000fe20000000800 */
[C---:B------:R-:W-:Y:S02]  /*7690*/  FMUL.FTZ R71, R2.reuse, R71 ;  /* 0x0000004702477220 */ /* 0x040fe40000410000 */
[C---:B------:R-:W-:Y:S01]  /*76a0*/  HMMA.16816.F32.BF16 R56, R136.reuse, R102, R56 ;  /* 0x000000668838723c */ /* 0x040fe20000041838 */
[----:B------:R-:W3:Y:S03]  /*76b0*/  LDSM.16.MT88.4 R100, [R198+0x4100] ;  /* 0x00410000c664783b */ /* 0x000ee60000004200 */
[C---:B------:R-:W-:Y:S02]  /*76c0*/  FMUL.FTZ R72, R3.reuse, R72 ;  /* 0x0000004803487220 */ /* 0x040fe40000410000 */
[C---:B------:R-:W-:Y:S01]  /*76d0*/  FMUL.FTZ R73, R3.reuse, R73 ;  /* 0x0000004903497220 */ /* 0x040fe20000410000 */
[----:B------:R-:W-:Y:S01]  /*76e0*/  MUFU.EX2 R233, R233 ;  /* 0x000000e900e97308 */ /* 0x000fe20000000800 */
[C---:B------:R-:W-:Y:S04]  /*76f0*/  HMMA.16816.F32.BF16 R60, R136.reuse, R108, R60 ;  /* 0x0000006c883c723c */ /* 0x040fe8000004183c */
[C---:B------:R-:W-:Y:S02]  /*7700*/  FMUL.FTZ R74, R2.reuse, R74 ;  /* 0x0000004a024a7220 */ /* 0x040fe40000410000 */
[C---:B------:R-:W-:Y:S02]  /*7710*/  FMUL.FTZ R75, R2.reuse, R75 ;  /* 0x0000004b024b7220 */ /* 0x040fe40000410000 */
[C---:B------:R-:W-:Y:S01]  /*7720*/  HMMA.16816.F32.BF16 R64, R136.reuse, R110, R64 ;  /* 0x0000006e8840723c */ /* 0x040fe20000041840 */
[----:B------:R-:W4:Y:S01]  /*7730*/  LDSM.16.MT88.4 R108, [R197+0x4100] ;  /* 0x00410000c56c783b */ /* 0x000f220000004200 */
[----:B------:R-:W-:Y:S02]  /*7740*/  MUFU.EX2 R234, R234 ;  /* 0x000000ea00ea7308 */ /* 0x000fe40000000800 */
[C---:B------:R-:W-:Y:S02]  /*7750*/  FMUL.FTZ R84, R3.reuse, R84 ;  /* 0x0000005403547220 */ /* 0x040fe40000410000 */
[C---:B------:R-:W-:Y:S02]  /*7760*/  FMUL.FTZ R85, R3.reuse, R85 ;  /* 0x0000005503557220 */ /* 0x040fe40000410000 */
[C---:B------:R-:W-:Y:S01]  /*7770*/  FMUL.FTZ R86, R2.reuse, R86 ;  /* 0x0000005602567220 */ /* 0x040fe20000410000 */
[C---:B--2---:R-:W-:Y:S03]  /*7780*/  HMMA.16816.F32.BF16 R68, R136.reuse, R104, R68 ;  /* 0x000000688844723c */ /* 0x044fe60000041844 */
[----:B------:R-:W-:Y:S01]  /*7790*/  FMUL.FTZ R87, R2, R87 ;  /* 0x0000005702577220 */ /* 0x000fe20000410000 */
[----:B------:R-:W-:Y:S01]  /*77a0*/  MUFU.EX2 R235, R235 ;  /* 0x000000eb00eb7308 */ /* 0x000fe20000000800 */
[--C-:B------:R-:W-:Y:S02]  /*77b0*/  FFMA.FTZ R170, R170, c[0x0][0x2d0], -R147.reuse ;  /* 0x0000b400aaaa7a23 */ /* 0x100fe40000010893 */
[----:B------:R-:W-:Y:S01]  /*77c0*/  FFMA.FTZ R147, R146, c[0x0][0x2d0], -R147 ;  /* 0x0000b40092937a23 */ /* 0x000fe20000010893 */
[C---:B------:R-:W-:Y:S01]  /*77d0*/  HMMA.16816.F32.BF16 R72, R136.reuse, R106, R72 ;  /* 0x0000006a8848723c */ /* 0x040fe20000041848 */
[----:B------:R-:W2:Y:S03]  /*77e0*/  LDSM.16.MT88.4 R104, [R196+0x4100] ;  /* 0x00410000c468783b */ /* 0x000ea60000004200 */
[C---:B------:R-:W-:Y:S02]  /*77f0*/  FMUL.FTZ R76, R3.reuse, R76 ;  /* 0x0000004c034c7220 */ /* 0x040fe40000410000 */
[C---:B------:R-:W-:Y:S01]  /*7800*/  FMUL.FTZ R77, R3.reuse, R77 ;  /* 0x0000004d034d7220 */ /* 0x040fe20000410000 */
[----:B------:R-:W5:Y:S01]  /*7810*/  MUFU.EX2 R170, R170 ;  /* 0x000000aa00aa7308 */ /* 0x000f620000000800 */
[C---:B------:R-:W-:Y:S04]  /*7820*/  FMUL.FTZ R78, R2.reuse, R78 ;  /* 0x0000004e024e7220 */ /* 0x040fe80000410000 */
[C---:B------:R-:W-:Y:S02]  /*7830*/  FMUL.FTZ R79, R2.reuse, R79 ;  /* 0x0000004f024f7220 */ /* 0x040fe40000410000 */
[C---:B------:R-:W-:Y:S02]  /*7840*/  FMUL.FTZ R88, R3.reuse, R88 ;  /* 0x0000005803587220 */ /* 0x040fe40000410000 */
[C---:B------:R-:W-:Y:S01]  /*7850*/  FMUL.FTZ R89, R3.reuse, R89 ;  /* 0x0000005903597220 */ /* 0x040fe20000410000 */
[----:B------:R2:W-:Y:S01]  /*7860*/  MUFU.EX2 R238, R147 ;  /* 0x0000009300ee7308 */ /* 0x0005e20000000800 */
[C---:B------:R-:W-:Y:S01]  /*7870*/  FMUL.FTZ R90, R2.reuse, R90 ;  /* 0x0000005a025a7220 */ /* 0x040fe20000410000 */
[C---:B---3--:R-:W-:Y:S03]  /*7880*/  HMMA.16816.F32.BF16 R76, R136.reuse, R100, R76 ;  /* 0x00000064884c723c */ /* 0x048fe6000004184c */
[C---:B------:R-:W-:Y:S02]  /*7890*/  FMUL.FTZ R80, R3.reuse, R80 ;  /* 0x0000005003507220 */ /* 0x040fe40000410000 */
[----:B------:R-:W-:Y:S02]  /*78a0*/  FMUL.FTZ R81, R3, R81 ;  /* 0x0000005103517220 */ /* 0x000fe40000410000 */
[C---:B------:R-:W-:Y:S01]  /*78b0*/  FMUL.FTZ R82, R2.reuse, R82 ;  /* 0x0000005202527220 */ /* 0x040fe20000410000 */
[----:B-1----:R-:W-:Y:S01]  /*78c0*/  F2FP.BF16.PACK_AB R101, R173, R172 ;  /* 0x000000acad65723e */ /* 0x002fe200000010ff */
[C---:B------:R-:W-:Y:S01]  /*78d0*/  FMUL.FTZ R83, R2.reuse, R83 ;  /* 0x0000005302537220 */ /* 0x040fe20000410000 */
[----:B------:R-:W1:Y:S02]  /*78e0*/  MUFU.EX2 R236, R236 ;  /* 0x000000ec00ec7308 */ /* 0x000e640000000800 */
[C---:B------:R-:W-:Y:S01]  /*78f0*/  FMUL.FTZ R91, R2.reuse, R91 ;  /* 0x0000005b025b7220 */ /* 0x040fe20000410000 */
[----:B-----5:R-:W-:Y:S01]  /*7900*/  F2FP.BF16.PACK_AB R100, R171, R170 ;  /* 0x000000aaab64723e */ /* 0x020fe200000010ff */
[C---:B------:R-:W-:Y:S02]  /*7910*/  FMUL.FTZ R92, R3.reuse, R92 ;  /* 0x0000005c035c7220 */ /* 0x040fe40000410000 */
[C---:B------:R-:W-:Y:S03]  /*7920*/  HMMA.16816.F32.BF16 R80, R136.reuse, R102, R80 ;  /* 0x000000668850723c */ /* 0x040fe60000041850 */
[C---:B------:R-:W-:Y:S01]  /*7930*/  FMUL.FTZ R93, R3.reuse, R93 ;  /* 0x0000005d035d7220 */ /* 0x040fe20000410000 */
[----:B------:R-:W3:Y:S01]  /*7940*/  MUFU.EX2 R237, R237 ;  /* 0x000000ed00ed7308 */ /* 0x000ee20000000800 */
[C---:B------:R-:W-:Y:S01]  /*7950*/  FMUL.FTZ R94, R2.reuse, R94 ;  /* 0x0000005e025e7220 */ /* 0x040fe20000410000 */
[----:B--2---:R-:W-:Y:S01]  /*7960*/  LDSM.16.MT88.4 R144, [R203+0x3900] ;  /* 0x00390000cb90783b */ /* 0x004fe20000004200 */
[C---:B------:R-:W-:Y:S01]  /*7970*/  FMUL.FTZ R95, R2.reuse, R95 ;  /* 0x0000005f025f7220 */ /* 0x040fe20000410000 */
[C---:B----4-:R-:W-:Y:S04]  /*7980*/  HMMA.16816.F32.BF16 R84, R136.reuse, R108, R84 ;  /* 0x0000006c8854723c */ /* 0x050fe80000041854 */
[----:B------:R-:W-:Y:S01]  /*7990*/  FMUL.FTZ R96, R3, R96 ;  /* 0x0000006003607220 */ /* 0x000fe20000410000 */
[----:B------:R-:W-:Y:S01]  /*79a0*/  F2FP.BF16.PACK_AB R102, R175, R174 ;  /* 0x000000aeaf66723e */ /* 0x000fe200000010ff */
[----:B------:R-:W-:Y:S01]  /*79b0*/  FMUL.FTZ R97, R3, R97 ;  /* 0x0000006103617220 */ /* 0x000fe20000410000 */
[----:B------:R-:W-:Y:S01]  /*79c0*/  F2FP.BF16.PACK_AB R103, R177, R176 ;  /* 0x000000b0b167723e */ /* 0x000fe200000010ff */
[C---:B------:R-:W-:Y:S01]  /*79d0*/  HMMA.16816.F32.BF16 R88, R136.reuse, R110, R88 ;  /* 0x0000006e8858723c */ /* 0x040fe20000041858 */
[----:B------:R-:W2:Y:S01]  /*79e0*/  LDSM.16.MT88.4 R108, [R198+0x900] ;  /* 0x00090000c66c783b */ /* 0x000ea20000004200 */
[----:B------:R-:W4:Y:S02]  /*79f0*/  MUFU.EX2 R239, R239 ;  /* 0x000000ef00ef7308 */ /* 0x000f240000000800 */
[C---:B------:R-:W-:Y:S02]  /*7a00*/  FMUL.FTZ R98, R2.reuse, R98 ;  /* 0x0000006202627220 */ /* 0x040fe40000410000 */
[C---:B------:R-:W-:Y:S02]  /*7a10*/  FMUL.FTZ R99, R2.reuse, R99 ;  /* 0x0000006302637220 */ /* 0x040fe40000410000 */
[C---:B------:R-:W-:Y:S04]  /*7a20*/  HMMA.16816.F32.BF16 R92, R136.reuse, R104, R92 ;  /* 0x00000068885c723c */ /* 0x040fe8000004185c */
[----:B------:R-:W-:Y:S02]  /*7a30*/  FFMA.FTZ R165, R2, R213, R165 ;  /* 0x000000d502a57223 */ /* 0x000fe400000100a5 */
[----:B------:R-:W-:Y:S02]  /*7a40*/  FFMA.FTZ R169, R3, R212, R169 ;  /* 0x000000d403a97223 */ /* 0x000fe400000100a9 */
[----:B------:R-:W-:Y:S01]  /*7a50*/  HMMA.16816.F32.BF16 R96, R136, R106, R96 ;  /* 0x0000006a8860723c */ /* 0x000fe20000041860 */
[----:B------:R-:W5:Y:S03]  /*7a60*/  LDSM.16.MT88.4 R104, [R196+0x2900] ;  /* 0x00290000c468783b */ /* 0x000f660000004200 */
[----:B------:R-:W-:Y:S02]  /*7a70*/  FADD.FTZ R164, R164, R165 ;  /* 0x000000a5a4a47221 */ /* 0x000fe40000010000 */
[----:B------:R-:W-:Y:S01]  /*7a80*/  FADD.FTZ R168, R168, R169 ;  /* 0x000000a9a8a87221 */ /* 0x000fe20000010000 */
[----:B------:R-:W-:Y:S01]  /*7a90*/  F2FP.BF16.PACK_AB R136, R234, R233 ;  /* 0x000000e9ea88723e */ /* 0x000fe200000010ff */
[C---:B------:R-:W-:Y:S05]  /*7aa0*/  HMMA.16816.F32.BF16 R4, R100.reuse, R112, R4 ;  /* 0x000000706404723c */ /* 0x040fea0000041804 */
[----:B-1----:R-:W-:Y:S01]  /*7ab0*/  F2FP.BF16.PACK_AB R137, R236, R235 ;  /* 0x000000ebec89723e */ /* 0x002fe200000010ff */
[----:B------:R-:W-:Y:S01]  /*7ac0*/  FADD.FTZ R3, R135, R164 ;  /* 0x000000a487037221 */ /* 0x000fe20000010000 */
[----:B---3--:R-:W-:Y:S01]  /*7ad0*/  F2FP.BF16.PACK_AB R138, R238, R237 ;  /* 0x000000edee8a723e */ /* 0x008fe200000010ff */
[C---:B------:R-:W-:Y:S01]  /*7ae0*/  HMMA.16816.F32.BF16 R8, R100.reuse, R114, R8 ;  /* 0x000000726408723c */ /* 0x040fe20000041808 */
[----:B------:R-:W-:Y:S03]  /*7af0*/  LDSM.16.MT88.4 R112, [R198+0x4900] ;  /* 0x00490000c670783b */ /* 0x000fe60000004200 */
[----:B----4-:R-:W-:Y:S01]  /*7b00*/  F2FP.BF16.PACK_AB R139, R240, R239 ;  /* 0x000000eff08b723e */ /* 0x010fe200000010ff */
[----:B------:R-:W-:Y:S03]  /*7b10*/  FADD.FTZ R3, R134, R3 ;  /* 0x0000000386037221 */ /* 0x000fe60000010000 */
[C---:B--2---:R-:W-:Y:S04]  /*7b20*/  HMMA.16816.F32.BF16 R12, R100.reuse, R108, R12 ;  /* 0x0000006c640c723c */ /* 0x044fe8000004180c */
[----:B------:R-:W-:Y:S01]  /*7b30*/  FADD.FTZ R172, R172, R3 ;  /* 0x00000003acac7221 */ /* 0x000fe20000010000 */
[----:B------:R-:W-:Y:S03]  /*7b40*/  MOV R3, R0 ;  /* 0x0000000000037202 */ /* 0x000fe60000000f00 */
[----:B------:R-:W-:Y:S01]  /*7b50*/  FADD.FTZ R173, R173, R172 ;  /* 0x000000acadad7221 */ /* 0x000fe20000010000 */
[C---:B------:R-:W-:Y:S01]  /*7b60*/  HMMA.16816.F32.BF16 R16, R100.reuse, R110, R16 ;  /* 0x0000006e6410723c */ /* 0x040fe20000041810 */
[----:B------:R-:W1:Y:S02]  /*7b70*/  LDSM.16.MT88.4 R108, [R203+0x4900] ;  /* 0x00490000cb6c783b */ /* 0x000e640000004200 */
[----:B------:R-:W-:Y:S05]  /*7b80*/  FADD.FTZ R2, R176, R173 ;  /* 0x000000adb0027221 */ /* 0x000fea0000010000 */
        /* <DEDUP_REMOVED lines=11> */
[C---:B------:R-:W-:Y:S08]  /*7c40*/  HMMA.16816.F32.BF16 R48, R100.reuse, R130, R48 ;  /* 0x000000826430723c */ /* 0x040ff00000041830 */
[C---:B------:R-:W-:Y:S08]  /*7c50*/  HMMA.16816.F32.BF16 R52, R100.reuse, R140, R52 ;  /* 0x0000008c6434723c */ /* 0x040ff00000041834 */
[C---:B------:R-:W-:Y:S01]  /*7c60*/  HMMA.16816.F32.BF16 R56, R100.reuse, R142, R56 ;  /* 0x0000008e6438723c */ /* 0x040fe20000041838 */
[----:B------:R-:W-:Y:S07]  /*7c70*/  LDSM.16.MT88.4 R140, [R196+0x1900] ;  /* 0x00190000c48c783b */ /* 0x000fee0000004200 */
[C---:B-----5:R-:W-:Y:S08]  /*7c80*/  HMMA.16816.F32.BF16 R60, R100.reuse, R104, R60 ;  /* 0x00000068643c723c */ /* 0x060ff0000004183c */
[C---:B------:R-:W-:Y:S01]  /*7c90*/  HMMA.16816.F32.BF16 R64, R100.reuse, R106, R64 ;  /* 0x0000006a6440723c */ /* 0x040fe20000041840 */
[----:B------:R-:W2:Y:S07]  /*7ca0*/  LDSM.16.MT88.4 R104, [R197+0x4900] ;  /* 0x00490000c568783b */ /* 0x000eae0000004200 */
[C---:B-1----:R-:W-:Y:S08]  /*7cb0*/  HMMA.16816.F32.BF16 R68, R100.reuse, R108, R68 ;  /* 0x0000006c6444723c */ /* 0x042ff00000041844 */
[C---:B------:R-:W-:Y:S01]  /*7cc0*/  HMMA.16816.F32.BF16 R72, R100.reuse, R110, R72 ;  /* 0x0000006e6448723c */ /* 0x040fe20000041848 */
[----:B------:R-:W1:Y:S07]  /*7cd0*/  LDSM.16.MT88.4 R108, [R203+0x1100] ;  /* 0x00110000cb6c783b */ /* 0x000e6e0000004200 */
[C---:B------:R-:W-:Y:S08]  /*7ce0*/  HMMA.16816.F32.BF16 R76, R100.reuse, R112, R76 ;  /* 0x00000070644c723c */ /* 0x040ff0000004184c */
[C---:B------:R-:W-:Y:S01]  /*7cf0*/  HMMA.16816.F32.BF16 R80, R100.reuse, R114, R80 ;  /* 0x000000726450723c */ /* 0x040fe20000041850 */
[----:B------:R-:W3:Y:S07]  /*7d00*/  LDSM.16.MT88.4 R112, [R197+0x1100] ;  /* 0x00110000c570783b */ /* 0x000eee0000004200 */
[C---:B--2---:R-:W-:Y:S08]  /*7d10*/  HMMA.16816.F32.BF16 R84, R100.reuse, R104, R84 ;  /* 0x000000686454723c */ /* 0x044ff00000041854 */
[C---:B------:R-:W-:Y:S01]  /*7d20*/  HMMA.16816.F32.BF16 R88, R100.reuse, R106, R88 ;  /* 0x0000006a6458723c */ /* 0x040fe20000041858 */
[----:B------:R-:W2:Y:S07]  /*7d30*/  LDSM.16.MT88.4 R104, [R203+0x3100] ;  /* 0x00310000cb68783b */ /* 0x000eae0000004200 */
[C---:B------:R-:W-:Y:S08]  /*7d40*/  HMMA.16816.F32.BF16 R92, R100.reuse, R116, R92 ;  /* 0x00000074645c723c */ /* 0x040ff0000004185c */
[----:B------:R-:W-:Y:S01]  /*7d50*/  HMMA.16816.F32.BF16 R96, R100, R118, R96 ;  /* 0x000000766460723c */ /* 0x000fe20000041860 */
[----:B------:R-:W4:Y:S06]  /*7d60*/  LDSM.16.MT88.4 R116, [R198+0x3100] ;  /* 0x00310000c674783b */ /* 0x000f2c0000004200 */
[----:B------:R-:W-:Y:S02]  /*7d70*/  F2FP.BF16.PACK_AB R100, R179, R178 ;  /* 0x000000b2b364723e */ /* 0x000fe400000010ff */
[----:B------:R-:W-:Y:S03]  /*7d80*/  F2FP.BF16.PACK_AB R101, R228, R227 ;  /* 0x000000e3e465723e */ /* 0x000fe600000010ff */
[----:B------:R-:W-:Y:S01]  /*7d90*/  F2FP.BF16.PACK_AB R102, R230, R229 ;  /* 0x000000e5e666723e */ /* 0x000fe200000010ff */
[----:B------:R-:W-:Y:S01]  /*7da0*/  FADD.FTZ R227, R227, R2 ;  /* 0x00000002e3e37221 */ /* 0x000fe20000010000 */
[----:B------:R-:W-:Y:S03]  /*7db0*/  F2FP.BF16.PACK_AB R103, R232, R231 ;  /* 0x000000e7e867723e */ /* 0x000fe600000010ff */
[----:B------:R-:W-:Y:S04]  /*7dc0*/  FADD.FTZ R228, R228, R227 ;  /* 0x000000e3e4e47221 */ /* 0x000fe80000010000 */
[C---:B-1----:R-:W-:Y:S03]  /*7dd0*/  HMMA.16816.F32.BF16 R4, R100.reuse, R108, R4 ;  /* 0x0000006c6404723c */ /* 0x042fe60000041804 */
[----:B------:R-:W-:Y:S04]  /*7de0*/  FADD.FTZ R231, R231, R228 ;  /* 0x000000e4e7e77221 */ /* 0x000fe80000010000 */
[----:B------:R-:W-:Y:S01]  /*7df0*/  FADD.FTZ R232, R232, R231 ;  /* 0x000000e7e8e87221 */ /* 0x000fe20000010000 */
[C---:B------:R-:W-:Y:S01]  /*7e00*/  HMMA.16816.F32.BF16 R8, R100.reuse, R110, R8 ;  /* 0x0000006e6408723c */ /* 0x040fe20000041808 */
[----:B------:R-:W1:Y:S03]  /*7e10*/  LDSM.16.MT88.4 R108, [R197+0x3100] ;  /* 0x00310000c56c783b */ /* 0x000e660000004200 */
[----:B------:R-:W-:Y:S04]  /*7e20*/  FADD.FTZ R235, R235, R232 ;  /* 0x000000e8ebeb7221 */ /* 0x000fe80000010000 */
[C---:B------:R-:W-:Y:S04]  /*7e30*/  HMMA.16816.F32.BF16 R12, R100.reuse, R120, R12 ;  /* 0x00000078640c723c */ /* 0x040fe8000004180c */
[----:B------:R-:W-:Y:S04]  /*7e40*/  FADD.FTZ R236, R236, R235 ;  /* 0x000000ebecec7221 */ /* 0x000fe80000010000 */
[C---:B------:R-:W-:Y:S04]  /*7e50*/  HMMA.16816.F32.BF16 R16, R100.reuse, R122, R16 ;  /* 0x0000007a6410723c */ /* 0x040fe80000041810 */
[----:B------:R-:W-:Y:S04]  /*7e60*/  FADD.FTZ R213, R239, R236 ;  /* 0x000000ecefd57221 */ /* 0x000fe80000010000 */
[C---:B---3--:R-:W-:Y:S04]  /*7e70*/  HMMA.16816.F32.BF16 R20, R100.reuse, R112, R20 ;  /* 0x000000706414723c */ /* 0x048fe80000041814 */
[----:B------:R-:W-:Y:S04]  /*7e80*/  FADD.FTZ R213, R240, R213 ;  /* 0x000000d5f0d57221 */ /* 0x000fe80000010000 */
[C---:B------:R-:W-:Y:S01]  /*7e90*/  HMMA.16816.F32.BF16 R24, R100.reuse, R114, R24 ;  /* 0x000000726418723c */ /* 0x040fe20000041818 */
[----:B------:R-:W3:Y:S07]  /*7ea0*/  LDSM.16.MT88.4 R112, [R196+0x3100] ;  /* 0x00310000c470783b */ /* 0x000eee0000004200 */
[C---:B------:R-:W-:Y:S08]  /*7eb0*/  HMMA.16816.F32.BF16 R28, R100.reuse, R124, R28 ;  /* 0x0000007c641c723c */ /* 0x040ff0000004181c */
[C---:B------:R-:W-:Y:S01]  /*7ec0*/  HMMA.16816.F32.BF16 R32, R100.reuse, R126, R32 ;  /* 0x0000007e6420723c */ /* 0x040fe20000041820 */
[----:B------:R-:W-:Y:S07]  /*7ed0*/  LDSM.16.MT88.4 R124, [R203+0x1900] ;  /* 0x00190000cb7c783b */ /* 0x000fee0000004200 */
[C---:B--2---:R-:W-:Y:S08]  /*7ee0*/  HMMA.16816.F32.BF16 R36, R100.reuse, R104, R36 ;  /* 0x000000686424723c */ /* 0x044ff00000041824 */
[C---:B------:R-:W-:Y:S01]  /*7ef0*/  HMMA.16816.F32.BF16 R40, R100.reuse, R106, R40 ;  /* 0x0000006a6428723c */ /* 0x040fe20000041828 */
[----:B------:R-:W2:Y:S07]  /*7f00*/  LDSM.16.MT88.4 R104, [R203+0x5100] ;  /* 0x00510000cb68783b */ /* 0x000eae0000004200 */
[C---:B----4-:R-:W-:Y:S08]  /*7f10*/  HMMA.16816.F32.BF16 R44, R100.reuse, R116, R44 ;  /* 0x00000074642c723c */ /* 0x050ff0000004182c */
        /* <DEDUP_REMOVED lines=10> */
[----:B------:R-:W-:Y:S07]  /*7fc0*/  LDSM.16.MT88.4 R104, [R197+0x1900] ;  /* 0x00190000c568783b */ /* 0x000fee0000004200 */
[C---:B----4-:R-:W-:Y:S08]  /*7fd0*/  HMMA.16816.F32.BF16 R76, R100.reuse, R116, R76 ;  /* 0x00000074644c723c */ /* 0x050ff0000004184c */
[C---:B------:R-:W-:Y:S01]  /*7fe0*/  HMMA.16816.F32.BF16 R80, R100.reuse, R118, R80 ;  /* 0x000000766450723c */ /* 0x040fe20000041850 */
[----:B------:R-:W2:Y:S07]  /*7ff0*/  LDSM.16.MT88.4 R116, [R198+0x1900] ;  /* 0x00190000c674783b */ /* 0x000eae0000004200 */
        /* <DEDUP_REMOVED lines=25> */
[C---:B-1----:R-:W-:Y:S07]  /*8190*/  HMMA.16816.F32.BF16 R76, R136.reuse, R4, R76 ;  /* 0x00000004884c723c */ /* 0x042fee000004184c */
        /* <DEDUP_REMOVED lines=8> */
[C---:B--2---:R-:W-:Y:S03]  /*8220*/  HMMA.16816.F32.BF16 R92, R136.reuse, R12, R92 ;  /* 0x0000000c885c723c */ /* 0x044fe6000004185c */
[----:B------:R-:W-:Y:S04]  /*8230*/  FADD.FTZ R175, R175, R174 ;  /* 0x000000aeafaf7221 */ /* 0x000fe80000010000 */
[----:B------:R-:W-:Y:S01]  /*8240*/  FADD.FTZ R2, R178, R175 ;  /* 0x000000afb2027221 */ /* 0x000fe20000010000 */
[----:B------:R-:W-:Y:S04]  /*8250*/  HMMA.16816.F32.BF16 R96, R136, R14, R96 ;  /* 0x0000000e8860723c */ /* 0x000fe80000041860 */
[----:B------:R-:W-:Y:S04]  /*8260*/  FADD.FTZ R2, R179, R2 ;  /* 0x00000002b3027221 */ /* 0x000fe80000010000 */
[----:B------:R-:W-:Y:S01]  /*8270*/  FADD.FTZ R229, R229, R2 ;  /* 0x00000002e5e57221 */ /* 0x000fe20000010000 */
[----:B------:R-:W-:Y:S03]  /*8280*/  MOV R2, R132 ;  /* 0x0000008400027202 */ /* 0x000fe60000000f00 */
[----:B------:R-:W-:Y:S04]  /*8290*/  FADD.FTZ R230, R230, R229 ;  /* 0x000000e5e6e67221 */ /* 0x000fe80000010000 */
[----:B------:R-:W-:Y:S04]  /*82a0*/  FADD.FTZ R233, R233, R230 ;  /* 0x000000e6e9e97221 */ /* 0x000fe80000010000 */
[----:B------:R-:W-:Y:S04]  /*82b0*/  FADD.FTZ R234, R234, R233 ;  /* 0x000000e9eaea7221 */ /* 0x000fe80000010000 */
[----:B------:R-:W-:Y:S04]  /*82c0*/  FADD.FTZ R237, R237, R234 ;  /* 0x000000eaeded7221 */ /* 0x000fe80000010000 */
[----:B------:R-:W-:Y:S01]  /*82d0*/  FADD.FTZ R212, R238, R237 ;  /* 0x000000edeed47221 */ /* 0x000fe20000010000 */
[----:B------:R-:W-:-:S05]  /*82e0*/  @P0 BRA `(.L_x_705) ;  /* 0xffffcd3000000947 */ /* 0x000fca000383ffff */
.L_x_702:
[----:B------:R-:W-:-:S13]  /*82f0*/  ISETP.LE.AND P0, PT, RZ, UR6, PT ;  /* 0x00000006ff007c0c */ /* 0x000fda000bf03270 */
[----:B------:R-:W-:Y:S05]  /*8300*/  @!P0 BRA `(.L_x_706) ;  /* 0x00002dc000008947 */ /* 0x000fea0003800000 */
[----:B------:R-:W-:Y:S01]  /*8310*/  SHF.R.S32.HI R215, RZ, 0x1f, R182 ;  /* 0x0000001fffd77819 */ /* 0x000fe200000114b6 */
[----:B------:R-:W-:Y:S01]  /*8320*/  IMAD.MOV.U32 R135, RZ, RZ, R132 ;  /* 0x000000ffff877224 */ /* 0x000fe200078e0084 */
[C---:B------:R-:W-:Y:S01]  /*8330*/  SHF.L.U32 R216, R182.reuse, 0x1, RZ ;  /* 0x00000001b6d87819 */ /* 0x040fe200000006ff */
[----:B------:R-:W-:Y:S01]  /*8340*/  IMAD.MOV.U32 R3, RZ, RZ, R0 ;  /* 0x000000ffff037224 */ /* 0x000fe200078e0000 */
[----:B------:R-:W-:Y:S01]  /*8350*/  SHF.L.U64.HI R215, R182, 0x1, R215 ;  /* 0x00000001b6d77819 */ /* 0x000fe200000102d7 */
[C---:B------:R-:W-:Y:S01]  /*8360*/  IMAD.SHL.U32 R217, R181.reuse, 0x2, RZ ;  /* 0x00000002b5d97824 */ /* 0x040fe200078e00ff */
[----:B------:R-:W-:Y:S02]  /*8370*/  SHF.L.U64.HI R214, R181, 0x1, R214 ;  /* 0x00000001b5d67819 */ /* 0x000fe400000102d6 */
[C---:B------:R-:W-:Y:S02]  /*8380*/  SHF.L.U64.HI R218, R180.reuse, 0x1, R183 ;  /* 0x00000001b4da7819 */ /* 0x040fe400000102b7 */
[----:B------:R-:W-:Y:S01]  /*8390*/  SHF.L.U32 R219, R180, 0x1, RZ ;  /* 0x00000001b4db7819 */ /* 0x000fe200000006ff */
[----:B------:R-:W-:Y:S05]  /*83a0*/  BRA `(.L_x_707) ;  /* 0x0000032000007947 */ /* 0x000fea0003800000 */
.L_x_709:
[----:B------:R-:W-:Y:S01]  /*83b0*/  ULEA UR4, UR6, UR11, 0x6 ;  /* 0x0000000b06047291 */ /* 0x000fe2000f8e303f */
[----:B------:R-:W-:Y:S05]  /*83c0*/  IMAD.MOV.U32 R208, RZ, RZ, RZ ;  /* 0x000000ffffd07224 */ /* 0x000fea00078e00ff */
        /* <DEDUP_REMOVED lines=29> */
[CC--:B-1----:R-:W-:Y:S02]  /*85a0*/  IADD3 R10, P1, R2.reuse, R216.reuse, RZ ;  /* 0x000000d8020a7210 */ /* 0x0c2fe40007f3e0ff */
[C---:B------:R-:W-:Y:S02]  /*85b0*/  IADD3 R8, P0, R2.reuse, R217, RZ ;  /* 0x000000d902087210 */ /* 0x040fe40007f1e0ff */
[C---:B--2---:R-:W-:Y:S02]  /*85c0*/  IADD3.X R11, R7.reuse, R215, RZ, P1, !PT ;  /* 0x000000d7070b7210 */ /* 0x044fe40000ffe4ff */
[----:B------:R-:W-:Y:S01]  /*85d0*/  IADD3 R12, P1, R2, R219, RZ ;  /* 0x000000db020c7210 */ /* 0x000fe20007f3e0ff */
[C---:B------:R-:W-:Y:S01]  /*85e0*/  IMAD.X R9, R7.reuse, 0x1, R214, P0 ;  /* 0x0000000107097824 */ /* 0x040fe200000e06d6 */
[C---:B---3--:R-:W-:Y:S01]  /*85f0*/  IADD3 R6, P0, R0.reuse, R216, RZ ;  /* 0x000000d800067210 */ /* 0x048fe20007f1e0ff */
[----:B------:R1:W-:Y:S02]  /*8600*/  LDGSTS.E.BYPASS.LTC128B.128 [R207+0x6100], [R10.64], !P5 ;  /* 0x061000000acf7fae */ /* 0x0003e4000e901d4e */
[--C-:B------:R-:W-:Y:S01]  /*8610*/  IMAD.X R13, R7, 0x1, R218.reuse, P1 ;  /* 0x00000001070d7824 */ /* 0x100fe200008e06da */
        /* <DEDUP_REMOVED lines=11> */
.L_x_707:
[----:B------:R-:W-:Y:S01]  /*86d0*/  SHF.R.S32.HI R9, RZ, 0x1f, R209 ;  /* 0x0000001fff097819 */ /* 0x000fe200000114d1 */
[----:B------:R-:W-:Y:S01]  /*86e0*/  IMAD.WIDE.U32 R6, R209, c[0x0][0x208], RZ ;  /* 0x00008200d1067a25 */ /* 0x000fe200078e00ff */
[----:B------:R-:W-:Y:S01]  /*86f0*/  SHF.R.S32.HI R5, RZ, 0x1f, R208 ;  /* 0x0000001fff057819 */ /* 0x000fe200000114d0 */
[----:B------:R-:W-:Y:S04]  /*8700*/  DEPBAR.LE SB0, 0x0 ;  /* 0x000080000000791a */ /* 0x000fe80000000000 */
[----:B------:R-:W-:Y:S01]  /*8710*/  IMAD R9, R9, c[0x0][0x208], RZ ;  /* 0x0000820009097a24 */ /* 0x000fe200078e02ff */
[----:B------:R-:W-:Y:S01]  /*8720*/  BAR.SYNC.DEFER_BLOCKING 0x0 ;  /* 0x0000000000007b1d */ /* 0x000fe20000010000 */
[----:B------:R-:W-:Y:S01]  /*8730*/  IMAD R5, R5, c[0x0][0x218], RZ ;  /* 0x0000860005057a24 */ /* 0x000fe200078e02ff */
[----:B------:R-:W-:Y:S01]  /*8740*/  UISETP.GE.AND UP0, UPT, UR6, 0x1, UPT ;  /* 0x000000010600788c */ /* 0x000fe2000bf06270 */
        /* <DEDUP_REMOVED lines=23> */
[C---:B------:R-:W-:Y:S02]  /*88c0*/  IADD3 R12, P0, R20.reuse, R217, RZ ;  /* 0x000000d9140c7210 */ /* 0x040fe40007f1e0ff */
[C---:B--2---:R-:W-:Y:S02]  /*88d0*/  IADD3.X R15, R7.reuse, R215, RZ, P1, !PT ;  /* 0x000000d7070f7210 */ /* 0x044fe40000ffe4ff */
[C---:B------:R-:W-:Y:S02]  /*88e0*/  IADD3.X R13, R7.reuse, R214, RZ, P0, !PT ;  /* 0x000000d6070d7210 */ /* 0x040fe400007fe4ff */
[----:B------:R-:W-:Y:S01]  /*88f0*/  IADD3 R20, P1, R20, R219, RZ ;  /* 0x000000db14147210 */ /* 0x000fe20007f3e0ff */
[----:B------:R-:W-:Y:S01]  /*8900*/  @!PT LDS RZ, [RZ] ;  /* 0x00000000fffff984 */ /* 0x000fe20000000800 */
[----:B------:R-:W-:Y:S01]  /*8910*/  @!PT LDS RZ, [RZ] ;  /* 0x00000000fffff984 */ /* 0x000fe20000000800 */
[----:B------:R-:W-:Y:S01]  /*8920*/  @!PT LDS RZ, [RZ] ;  /* 0x00000000fffff984 */ /* 0x000fe20000000800 */
[----:B------:R5:W-:Y:S01]  /*8930*/  LDGSTS.E.BYPASS.LTC128B.128 [R211], [R14.64], !P5 ;  /* 0x000000000ed37fae */ /* 0x000be2000e901d4e */
[C---:B---3--:R-:W-:Y:S02]  /*8940*/  IADD3 R170, P0, R132.reuse, R216, RZ ;  /* 0x000000d884aa7210 */ /* 0x048fe40007f1e0ff */
[----:B------:R-:W-:Y:S02]  /*8950*/  IADD3.X R21, R7, R218, RZ, P1, !PT ;  /* 0x000000da07157210 */ /* 0x000fe40000ffe4ff */
[C---:B------:R-:W-:Y:S02]  /*8960*/  IADD3 R168, P1, R132.reuse, R217, RZ ;  /* 0x000000d984a87210 */ /* 0x040fe40007f3e0ff */
[----:B------:R5:W-:Y:S01]  /*8970*/  LDGSTS.E.BYPASS.LTC128B.128 [R211+0x2000], [R12.64], !P4 ;  /* 0x020000000cd37fae */ /* 0x000be2000e101d4e */
[C---:B----4-:R-:W-:Y:S02]  /*8980*/  IADD3.X R171, R5.reuse, R215, RZ, P0, !PT ;  /* 0x000000d705ab7210 */ /* 0x050fe400007fe4ff */
        /* <DEDUP_REMOVED lines=18> */
[----:B--2---:R-:W-:Y:S07]  /*8ab0*/  LDSM.16.M88.4 R168, [R200+0x7100] ;  /* 0x00710000c8a8783b */ /* 0x004fee0000000200 */
[----:B------:R-:W-:Y:S01]  /*8ac0*/  HMMA.16816.F32.BF16 R32, R32, R138, RZ ;  /* 0x0000008a2020723c */ /* 0x000fe200000418ff */
[----:B------:R-:W2:Y:S07]  /*8ad0*/  LDSM.16.M88.4 R136, [R200+0x6900] ;  /* 0x00690000c888783b */ /* 0x000eae0000000200 */
[C---:B------:R-:W-:Y:S01]  /*8ae0*/  HMMA.16816.F32.BF16 R4, R140.reuse, R144, R4 ;  /* 0x000000908c04723c */ /* 0x040fe20000041804 */
[----:B------:R-:W4:Y:S07]  /*8af0*/  LDSM.16.M88.4 R172, [R200+0x7900] ;  /* 0x00790000c8ac783b */ /* 0x000f2e0000000200 */
[C---:B------:R-:W-:Y:S01]  /*8b00*/  HMMA.16816.F32.BF16 R8, R140.reuse, R146, R8 ;  /* 0x000000928c08723c */ /* 0x040fe20000041808 */
[----:B------:R-:W-:Y:S07]  /*8b10*/  LDSM.16.M88.4 R176, [R199+0xc100] ;  /* 0x00c10000c7b0783b */ /* 0x000fee0000000200 */
[C---:B------:R-:W-:Y:S01]  /*8b20*/  HMMA.16816.F32.BF16 R12, R140.reuse, R148, R12 ;  /* 0x000000948c0c723c */ /* 0x040fe2000004180c */
[----:B------:R-:W5:Y:S07]  /*8b30*/  LDSM.16.M88.4 R180, [R192] ;  /* 0x00000000c0b4783b */ /* 0x000f6e0000000200 */
        /* <DEDUP_REMOVED lines=8> */
[----:B------:R-:W3:Y:S07]  /*8bc0*/  LDSM.16.M88.4 R140, [R192+0x800] ;  /* 0x00080000c08c783b */ /* 0x000eee0000000200 */
[C---:B-1----:R-:W-:Y:S01]  /*8bd0*/  HMMA.16816.F32.BF16 R4, R160.reuse, R164, R4 ;  /* 0x000000a4a004723c */ /* 0x042fe20000041804 */
        /* <DEDUP_REMOVED lines=8> */
[----:B------:R-:W-:Y:S07]  /*8c60*/  LDSM.16.M88.4 R168, [R202+0x10100] ;  /* 0x01010000caa8783b */ /* 0x000fee0000000200 */
[C---:B----4-:R-:W-:Y:S08]  /*8c70*/  HMMA.16816.F32.BF16 R28, R160.reuse, R172, R28 ;  /* 0x000000aca01c723c */ /* 0x050ff0000004181c */
[----:B------:R-:W-:Y:S01]  /*8c80*/  HMMA.16816.F32.BF16 R32, R160, R174, R32 ;  /* 0x000000aea020723c */ /* 0x000fe20000041820 */
[----:B------:R-:W4:Y:S07]  /*8c90*/  LDSM.16.M88.4 R160, [R205+0x9100] ;  /* 0x00910000cda0783b */ /* 0x000f2e0000000200 */
[C---:B-----5:R-:W-:Y:S01]  /*8ca0*/  HMMA.16816.F32.BF16 R4, R176.reuse, R180, R4 ;  /* 0x000000b4b004723c */ /* 0x060fe20000041804 */
[----:B------:R-:W5:Y:S07]  /*8cb0*/  LDSM.16.M88.4 R172, [R191] ;  /* 0x00000000bfac783b */ /* 0x000f6e0000000200 */
        /* <DEDUP_REMOVED lines=11> */
[C---:B-1----:R-:W-:Y:S01]  /*8d70*/  HMMA.16816.F32.BF16 R4, R152.reuse, R156, R4 ;  /* 0x0000009c9804723c */ /* 0x042fe20000041804 */
[----:B------:R-:W1:Y:S07]  /*8d80*/  LDSM.16.M88.4 R176, [R201+0x10100] ;  /* 0x01010000c9b0783b */ /* 0x000e6e0000000200 */
[C---:B------:R-:W-:Y:S01]  /*8d90*/  HMMA.16816.F32.BF16 R8, R152.reuse, R158, R8 ;  /* 0x0000009e9808723c */ /* 0x040fe20000041808 */
[----:B------:R-:W-:Y:S07]  /*8da0*/  LDSM.16.M88.4 R156, [R200+0x9900] ;  /* 0x00990000c89c783b */ /* 0x000fee0000000200 */
[C---:B--2---:R-:W-:Y:S08]  /*8db0*/  HMMA.16816.F32.BF16 R12, R152.reuse, R136, R12 ;  /* 0x00000088980c723c */ /* 0x044ff0000004180c */
[C---:B------:R-:W-:Y:S01]  /*8dc0*/  HMMA.16816.F32.BF16 R16, R152.reuse, R138, R16 ;  /* 0x0000008a9810723c */ /* 0x040fe20000041810 */
[----:B------:R-:W2:Y:S07]  /*8dd0*/  LDSM.16.M88.4 R136, [R200+0x8900] ;  /* 0x00890000c888783b */ /* 0x000eae0000000200 */
        /* <DEDUP_REMOVED lines=19> */
[C---:B-1----:R-:W-:Y:S01]  /*8f10*/  HMMA.16816.F32.BF16 R4, R176.reuse, R180, R4 ;  /* 0x000000b4b004723c */ /* 0x042fe20000041804 */
[----:B------:R-:W1:Y:S07]  /*8f20*/  LDSM.16.M88.4 R168, [R206+0x14100] ;  /* 0x01410000cea8783b */ /* 0x000e6e0000000200 */
[C---:B------:R-:W-:Y:S01]  /*8f30*/  HMMA.16816.F32.BF16 R8, R176.reuse, R182, R8 ;  /* 0x000000b6b008723c */ /* 0x040fe20000041808 */
[----:B------:R-:W-:Y:S07]  /*8f40*/  LDSM.16.M88.4 R180, [R187] ;  /* 0x00000000bbb4783b */ /* 0x000fee0000000200 */
[C---:B--2---:R-:W-:Y:S08]  /*8f50*/  HMMA.16816.F32.BF16 R12, R176.reuse, R136, R12 ;  /* 0x00000088b00c723c */ /* 0x044ff0000004180c */
[C---:B------:R-:W-:Y:S01]  /*8f60*/  HMMA.16816.F32.BF16 R16, R176.reuse, R138, R16 ;  /* 0x0000008ab010723c */ /* 0x040fe20000041810 */
[----:B------:R-:W2:Y:S07]  /*8f70*/  LDSM.16.M88.4 R136, [R205+0xa900] ;  /* 0x00a90000cd88783b */ /* 0x000eae0000000200 */
        /* <DEDUP_REMOVED lines=32> */
[----:B------:R-:W1:Y:S01]  /*9180*/  LDSM.16.M88.4 R168, [R199+0x14100] ;  /* 0x01410000c7a8783b */ /* 0x000e620000000200 */
[C---:B-----5:R-:W-:Y:S08]  /*9190*/  HMMA.16816.F32.BF16 R4, R176.reuse, R180, R4 ;  /* 0x000000b4b004723c */ /* 0x060ff00000041804 */
[C---:B------:R-:W-:Y:S08]  /*91a0*/  HMMA.16816.F32.BF16 R8, R176.reuse, R182, R8 ;  /* 0x000000b6b008723c */ /* 0x040ff00000041808 */
[C---:B---3--:R-:W-:Y:S08]  /*91b0*/  HMMA.16816.F32.BF16 R12, R176.reuse, R140, R12 ;  /* 0x0000008cb00c723c */ /* 0x048ff0000004180c */
[C---:B------:R-:W-:Y:S08]  /*91c0*/  HMMA.16816.F32.BF16 R16, R176.reuse, R142, R16 ;  /* 0x0000008eb010723c */ /* 0x040ff00000041810 */
[C---:B------:R-:W-:Y:S08]  /*91d0*/  HMMA.16816.F32.BF16 R20, R176.reuse, R144, R20 ;  /* 0x00000090b014723c */ /* 0x040ff00000041814 */
[C---:B------:R-:W-:Y:S08]  /*91e0*/  HMMA.16816.F32.BF16 R24, R176.reuse, R146, R24 ;  /* 0x00000092b018723c */ /* 0x040ff00000041818 */
[C---:B------:R-:W-:Y:S08]  /*91f0*/  HMMA.16816.F32.BF16 R28, R176.reuse, R148, R28 ;  /* 0x00000094b01c723c */ /* 0x040ff0000004181c */
[----:B------:R-:W-:Y:S08]  /*9200*/  HMMA.16816.F32.BF16 R32, R176, R150, R32 ;  /* 0x00000096b020723c */ /* 0x000ff00000041820 */
[C---:B-1----:R-:W-:Y:S08]  /*9210*/  HMMA.16816.F32.BF16 R4, R160.reuse, R164, R4 ;  /* 0x000000a4a004723c */ /* 0x042ff00000041804 */
[C---:B------:R-:W-:Y:S08]  /*9220*/  HMMA.16816.F32.BF16 R8, R160.reuse, R166, R8 ;  /* 0x000000a6a008723c */ /* 0x040ff00000041808 */
[C---:B--2---:R-:W-:Y:S08]  /*9230*/  HMMA.16816.F32.BF16 R12, R160.reuse, R136, R12 ;  /* 0x00000088a00c723c */ /* 0x044ff0000004180c */
[C---:B------:R-:W-:Y:S01]  /*9240*/  HMMA.16816.F32.BF16 R16, R160.reuse, R138, R16 ;  /* 0x0000008aa010723c */ /* 0x040fe20000041810 */
[----:B------:R-:W1:Y:S07]  /*9250*/  LDSM.16.M88.4 R136, [R192+0x4800] ;  /* 0x00480000c088783b */ /* 0x000e6e0000000200 */
[C---:B----4-:R-:W-:Y:S08]  /*9260*/  HMMA.16816.F32.BF16 R20, R160.reuse, R152, R20 ;  /* 0x00000098a014723c */ /* 0x050ff00000041814 */
        /* <DEDUP_REMOVED lines=30> */
[C---:B---3--:R-:W-:Y:S01]  /*9450*/  HMMA.16816.F32.BF16 R20, R168.reuse, R4, R20 ;  /* 0x00000004a814723c */ /* 0x048fe20000041814 */
[----:B-----5:R-:W3:Y:S01]  /*9460*/  LDSM.16.M88.4 R8, [R192+0x5800] ;  /* 0x00580000c008783b */ /* 0x020ee20000000200 */
[----:B------:R-:W-:Y:S07]  /*9470*/  DEPBAR.LE SB0, 0x0 ;  /* 0x000080000000791a */ /* 0x000fee0000000000 */
[----:B------:R-:W1:Y:S01]  /*9480*/  MUFU.TANH R164, R164 ;  /* 0x000000a400a47308 */ /* 0x000e620000002400 */
[----:B------:R-:W-:Y:S01]  /*9490*/  BAR.SYNC.DEFER_BLOCKING 0x0 ;  /* 0x0000000000007b1d */ /* 0x000fe20000010000 */
[C---:B------:R-:W-:Y:S08]  /*94a0*/  HMMA.16816.F32.BF16 R24, R168.reuse, R6, R24 ;  /* 0x00000006a818723c */ /* 0x040ff00000041818 */
[----:B------:R-:W1:Y:S05]  /*94b0*/  MUFU.TANH R230, R230 ;  /* 0x000000e600e67308 */ /* 0x000e6a0000002400 */
[----:B------:R-:W-:Y:S02]  /*94c0*/  FMUL.FTZ R220, R20, c[0x0][0x320] ;  /* 0x0000c80014dc7a20 */ /* 0x000fe40000410000 */
[----:B------:R-:W-:Y:S03]  /*94d0*/  FMUL.FTZ R21, R21, c[0x0][0x320] ;  /* 0x0000c80015157a20 */ /* 0x000fe60000410000 */
[----:B------:R-:W1:Y:S01]  /*94e0*/  MUFU.TANH R178, R178 ;  /* 0x000000b200b27308 */ /* 0x000e620000002400 */
[----:B------:R-:W-:Y:S02]  /*94f0*/  FMUL.FTZ R22, R22, c[0x0][0x320] ;  /* 0x0000c80016167a20 */ /* 0x000fe40000410000 */
[----:B------:R-:W-:Y:S03]  /*9500*/  FMUL.FTZ R23, R23, c[0x0][0x320] ;  /* 0x0000c80017177a20 */ /* 0x000fe60000410000 */
[----:B------:R-:W-:Y:S02]  /*9510*/  FMUL.FTZ R162, R24, c[0x0][0x320] ;  /* 0x0000c80018a27a20 */ /* 0x000fe40000410000 */
[----:B------:R-:W-:Y:S02]  /*9520*/  FMUL.FTZ R25, R25, c[0x0][0x320] ;  /* 0x0000c80019197a20 */ /* 0x000fe40000410000 */
[----:B------:R1:W1:Y:S01]  /*9530*/  MUFU.TANH R172, R13 ;  /* 0x0000000d00ac7308 */ /* 0x0002620000002400 */
[----:B------:R-:W-:Y:S02]  /*9540*/  FMUL.FTZ R26, R26, c[0x0][0x320] ;  /* 0x0000c8001a1a7a20 */ /* 0x000fe40000410000 */
[----:B------:R-:W-:Y:S01]  /*9550*/  FMUL.FTZ R27, R27, c[0x0][0x320] ;  /* 0x0000c8001b1b7a20 */ /* 0x000fe20000410000 */
[C---:B---3--:R-:W-:Y:S06]  /*9560*/  HMMA.16816.F32.BF16 R28, R168.reuse, R8, R28 ;  /* 0x00000008a81c723c */ /* 0x048fec000004181c */
[----:B------:R3:W1:Y:S02]  /*9570*/  MUFU.TANH R176, R14 ;  /* 0x0000000e00b07308 */ /* 0x0006640000002400 */
[----:B------:R-:W-:Y:S08]  /*9580*/  HMMA.16816.F32.BF16 R32, R168, R10, R32 ;  /* 0x0000000aa820723c */ /* 0x000ff00000041820 */
[----:B------:R3:W1:Y:S08]  /*9590*/  MUFU.TANH R174, R15 ;  /* 0x0000000f00ae7308 */ /* 0x0006700000002400 */
        /* <DEDUP_REMOVED lines=27> */
[----:B------:R3:W1:Y:S02]  /*9750*/  MUFU.TANH R133, R35 ;  /* 0x0000002300857308 */ /* 0x0006640000002400 */
[----:B-1234-:R-:W-:-:S05]  /*9760*/  @P0 BRA `(.L_x_709) ;  /* 0xffffec4000000947 */ /* 0x01efca000383ffff */
.L_x_708:
[----:B-1----:R-:W-:Y:S01]  /*9770*/  FMNMX.FTZ R11, R226, R3, !PT ;  /* 0x00000003e20b7209 */ /* 0x002fe20007810000 */
        /* <DEDUP_REMOVED lines=35> */
[----:B------:R-:W-:Y:S01]  /*99b0*/  ISETP.LT.AND P0, PT, RZ, UR6, PT ;  /* 0x00000006ff007c0c */ /* 0x000fe2000bf01270 */
[----:B------:R-:W-:Y:S01]  /*99c0*/  SHFL.BFLY PT, R11, R6, 0x2, 0x1f ;  /* 0x0c401f00060b7f89 */ /* 0x000fe200000e0000 */
[----:B------:R-:W-:Y:S07]  /*99d0*/  UIADD3 UR6, UR6, -0x1, URZ ;  /* 0xffffffff06067890 */ /* 0x000fee000fffe03f */
[----:B------:R-:W1:Y:S02]  /*99e0*/  SHFL.BFLY PT, R7, R4, 0x2, 0x1f ;  /* 0x0c401f0004077f89 */ /* 0x000e6400000e0000 */
[----:B-1----:R-:W-:Y:S02]  /*99f0*/  FMNMX.FTZ R5, R4, R7, !PT ;  /* 0x0000000704057209 */ /* 0x002fe40007810000 */
[----:B------:R-:W-:Y:S04]  /*9a00*/  FMNMX.FTZ R9, R6, R11, !PT ;  /* 0x0000000b06097209 */ /* 0x000fe80007810000 */
[----:B------:R-:W1:Y:S08]  /*9a10*/  SHFL.BFLY PT, R132, R5, 0x1, 0x1f ;  /* 0x0c201f0005847f89 */ /* 0x000e7000000e0000 */
[----:B------:R-:W2:Y:S01]  /*9a20*/  SHFL.BFLY PT, R0, R9, 0x1, 0x1f ;  /* 0x0c201f0009007f89 */ /* 0x000ea200000e0000 */
[----:B-1----:R-:W-:Y:S05]  /*9a30*/  FMNMX.FTZ R132, R132, R5, !PT ;  /* 0x0000000584847209 */ /* 0x002fea0007810000 */
[----:B------:R-:W-:Y:S01]  /*9a40*/  FMUL.FTZ R145, R132, c[0x0][0x2d0] ;  /* 0x0000b40084917a20 */ /* 0x000fe20000410000 */
[----:B--2---:R-:W-:Y:S03]  /*9a50*/  FMNMX.FTZ R0, R9, R0, !PT ;  /* 0x0000000009007209 */ /* 0x004fe60007810000 */
[--C-:B------:R-:W-:Y:S02]  /*9a60*/  FFMA.FTZ R166, R166, c[0x0][0x2d0], -R145.reuse ;  /* 0x0000b400a6a67a23 */ /* 0x100fe40000010891 */
[----:B------:R-:W-:Y:S02]  /*9a70*/  FFMA.FTZ R165, R164, c[0x0][0x2d0], -R145 ;  /* 0x0000b400a4a57a23 */ /* 0x000fe40000010891 */
[C---:B------:R-:W-:Y:S02]  /*9a80*/  FADD.FTZ R2, -R0.reuse, R3 ;  /* 0x0000000300027221 */ /* 0x040fe40000010100 */
[----:B------:R-:W-:Y:S01]  /*9a90*/  FMUL.FTZ R147, R0, c[0x0][0x2d0] ;  /* 0x0000b40000937a20 */ /* 0x000fe20000410000 */
[----:B------:R-:W-:Y:S01]  /*9aa0*/  MUFU.EX2 R166, R166 ;  /* 0x000000a600a67308 */ /* 0x000fe20000000800 */
[----:B------:R-:W-:Y:S02]  /*9ab0*/  FMUL.FTZ R3, R2, c[0x0][0x2d0] ;  /* 0x0000b40002037a20 */ /* 0x000fe40000410000 */
[----:B------:R-:W-:Y:S02]  /*9ac0*/  FADD.FTZ R2, -R132, R135 ;  /* 0x0000008784027221 */ /* 0x000fe40000010100 */
[--C-:B------:R-:W-:Y:S02]  /*9ad0*/  FFMA.FTZ R170, R226, c[0x0][0x2d0], -R147.reuse ;  /* 0x0000b400e2aa7a23 */ /* 0x100fe40000010893 */
[--C-:B------:R-:W-:Y:S02]  /*9ae0*/  FFMA.FTZ R169, R224, c[0x0][0x2d0], -R147.reuse ;  /* 0x0000b400e0a97a23 */ /* 0x100fe40000010893 */
[--C-:B------:R-:W-:Y:S01]  /*9af0*/  FFMA.FTZ R168, R230, c[0x0][0x2d0], -R147.reuse ;  /* 0x0000b400e6a87a23 */ /* 0x100fe20000010893 */
[----:B------:R-:W1:Y:S01]  /*9b00*/  MUFU.EX2 R3, R3 ;  /* 0x0000000300037308 */ /* 0x000e620000000800 */
[----:B------:R-:W-:Y:S02]  /*9b10*/  FFMA.FTZ R167, R234, c[0x0][0x2d0], -R147 ;  /* 0x0000b400eaa77a23 */ /* 0x000fe40000010893 */
[--C-:B------:R-:W-:Y:S02]  /*9b20*/  FFMA.FTZ R164, R232, c[0x0][0x2d0], -R145.reuse ;  /* 0x0000b400e8a47a23 */ /* 0x100fe40000010891 */
[----:B------:R-:W-:Y:S02]  /*9b30*/  FFMA.FTZ R135, R228, c[0x0][0x2d0], -R145 ;  /* 0x0000b400e4877a23 */ /* 0x000fe40000010891 */
[----:B------:R-:W-:Y:S02]  /*9b40*/  FMUL.FTZ R4, R2, c[0x0][0x2d0] ;  /* 0x0000b40002047a20 */ /* 0x000fe40000410000 */
[----:B------:R-:W-:Y:S01]  /*9b50*/  FFMA.FTZ R175, R142, c[0x0][0x2d0], -R147 ;  /* 0x0000b4008eaf7a23 */ /* 0x000fe20000010893 */
[----:B------:R-:W-:Y:S01]  /*9b60*/  MUFU.EX2 R170, R170 ;  /* 0x000000aa00aa7308 */ /* 0x000fe20000000800 */
[----:B------:R-:W-:Y:S02]  /*9b70*/  FFMA.FTZ R177, R138, c[0x0][0x2d0], -R145 ;  /* 0x0000b4008ab17a23 */ /* 0x000fe40000010891 */
[----:B------:R-:W-:Y:S02]  /*9b80*/  FFMA.FTZ R183, R160, c[0x0][0x2d0], -R147 ;  /* 0x0000b400a0b77a23 */ /* 0x000fe40000010893 */
[----:B------:R-:W-:Y:S02]  /*9b90*/  FFMA.FTZ R221, R158, c[0x0][0x2d0], -R145 ;  /* 0x0000b4009edd7a23 */ /* 0x000fe40000010891 */
[--C-:B------:R-:W-:Y:S02]  /*9ba0*/  FFMA.FTZ R223, R152, c[0x0][0x2d0], -R147.reuse ;  /* 0x0000b40098df7a23 */ /* 0x100fe40000010893 */
[----:B------:R-:W-:Y:S01]  /*9bb0*/  FFMA.FTZ R224, R154, c[0x0][0x2d0], -R147 ;  /* 0x0000b4009ae07a23 */ /* 0x000fe20000010893 */
[----:B------:R2:W3:Y:S01]  /*9bc0*/  MUFU.EX2 R2, R4 ;  /* 0x0000000400027308 */ /* 0x0004e20000000800 */
[----:B------:R-:W-:Y:S01]  /*9bd0*/  LDSM.16.MT88.4 R152, [R197+0x3900] ;  /* 0x00390000c598783b */ /* 0x000fe20000004200 */
[--C-:B------:R-:W-:Y:S02]  /*9be0*/  FFMA.FTZ R225, R150, c[0x0][0x2d0], -R145.reuse ;  /* 0x0000b40096e17a23 */ /* 0x100fe40000010891 */
[C---:B-1----:R-:W-:Y:S02]  /*9bf0*/  FMUL.FTZ R5, R3.reuse, R129 ;  /* 0x0000008103057220 */ /* 0x042fe40000410000 */
[C---:B------:R-:W-:Y:S02]  /*9c00*/  FMUL.FTZ R8, R3.reuse, R124 ;  /* 0x0000007c03087220 */ /* 0x040fe40000410000 */
[C---:B------:R-:W-:Y:S02]  /*9c10*/  FMUL.FTZ R9, R3.reuse, R125 ;  /* 0x0000007d03097220 */ /* 0x040fe40000410000 */
[----:B------:R-:W1:Y:S01]  /*9c20*/  MUFU.EX2 R169, R169 ;  /* 0x000000a900a97308 */ /* 0x000e620000000800 */
[C---:B------:R-:W-:Y:S02]  /*9c30*/  FMUL.FTZ R16, R3.reuse, R116 ;  /* 0x0000007403107220 */ /* 0x040fe40000410000 */
[C---:B------:R-:W-:Y:S02]  /*9c40*/  FMUL.FTZ R17, R3.reuse, R117 ;  /* 0x0000007503117220 */ /* 0x040fe40000410000 */
[C---:B------:R-:W-:Y:S02]  /*9c50*/  FMUL.FTZ R24, R3.reuse, R108 ;  /* 0x0000006c03187220 */ /* 0x040fe40000410000 */
[C---:B------:R-:W-:Y:S02]  /*9c60*/  FMUL.FTZ R25, R3.reuse, R109 ;  /* 0x0000006d03197220 */ /* 0x040fe40000410000 */
[C---:B------:R-:W-:Y:S01]  /*9c70*/  FMUL.FTZ R32, R3.reuse, R100 ;  /* 0x0000006403207220 */ /* 0x040fe20000410000 */
[----:B------:R-:W-:Y:S01]  /*9c80*/  MUFU.EX2 R168, R168 ;  /* 0x000000a800a87308 */ /* 0x000fe20000000800 */
[C---:B------:R-:W-:Y:S02]  /*9c90*/  FMUL.FTZ R33, R3.reuse, R101 ;  /* 0x0000006503217220 */ /* 0x040fe40000410000 */
[----:B------:R-:W-:Y:S02]  /*9ca0*/  FFMA.FTZ R226, R148, c[0x0][0x2d0], -R145 ;  /* 0x0000b40094e27a23 */ /* 0x000fe40000010891 */
[----:B--2---:R-:W-:Y:S01]  /*9cb0*/  FMUL.FTZ R4, R3, R128 ;  /* 0x0000008003047220 */ /* 0x004fe20000410000 */
[----:B------:R-:W-:Y:S01]  /*9cc0*/  LDSM.16.MT88.4 R148, [R198+0x3900] ;  /* 0x00390000c694783b */ /* 0x000fe20000004200 */
[C---:B---3--:R-:W-:Y:S02]  /*9cd0*/  FMUL.FTZ R6, R2.reuse, R130 ;  /* 0x0000008202067220 */ /* 0x048fe40000410000 */
[C---:B------:R-:W-:Y:S01]  /*9ce0*/  FMUL.FTZ R7, R2.reuse, R131 ;  /* 0x0000008302077220 */ /* 0x040fe20000410000 */
[----:B------:R-:W2:Y:S01]  /*9cf0*/  MUFU.EX2 R167, R167 ;  /* 0x000000a700a77308 */ /* 0x000ea20000000800 */
[C---:B------:R-:W-:Y:S02]  /*9d00*/  FMUL.FTZ R10, R2.reuse, R126 ;  /* 0x0000007e020a7220 */ /* 0x040fe40000410000 */
[C---:B------:R-:W-:Y:S01]  /*9d10*/  FMUL.FTZ R11, R2.reuse, R127 ;  /* 0x0000007f020b7220 */ /* 0x040fe20000410000 */
[----:B-1----:R-:W-:Y:S01]  /*9d20*/  F2FP.BF16.PACK_AB R128, R169, R170 ;  /* 0x000000aaa980723e */ /* 0x002fe200000010ff */
[C---:B------:R-:W-:Y:S01]  /*9d30*/  FMUL.FTZ R18, R2.reuse, R118 ;  /* 0x0000007602127220 */ /* 0x040fe20000410000 */
[----:B------:R-:W-:Y:S01]  /*9d40*/  LDSM.16.MT88.4 R124, [R203+0x2900] ;  /* 0x00290000cb7c783b */ /* 0x000fe20000004200 */
[C---:B------:R-:W-:Y:S02]  /*9d50*/  FMUL.FTZ R19, R2.reuse, R119 ;  /* 0x0000007702137220 */ /* 0x040fe40000410000 */
[C---:B------:R-:W-:Y:S01]  /*9d60*/  FMUL.FTZ R26, R2.reuse, R110 ;  /* 0x0000006e021a7220 */ /* 0x040fe20000410000 */
[----:B------:R-:W1:Y:S01]  /*9d70*/  MUFU.EX2 R165, R165 ;  /* 0x000000a500a57308 */ /* 0x000e620000000800 */
[C---:B------:R-:W-:Y:S02]  /*9d80*/  FMUL.FTZ R27, R2.reuse, R111 ;  /* 0x0000006f021b7220 */ /* 0x040fe40000410000 */
[C---:B------:R-:W-:Y:S01]  /*9d90*/  FMUL.FTZ R34, R2.reuse, R102 ;  /* 0x0000006602227220 */ /* 0x040fe20000410000 */
[----:B------:R-:W-:Y:S01]  /*9da0*/  LDSM.16.MT88.4 R108, [R196+0x2100] ;  /* 0x00210000c46c783b */ /* 0x000fe20000004200 */
[----:B------:R-:W-:Y:S02]  /*9db0*/  FMUL.FTZ R35, R2, R103 ;  /* 0x0000006702237220 */ /* 0x000fe40000410000 */
[--C-:B------:R-:W-:Y:S02]  /*9dc0*/  FFMA.FTZ R227, R146, c[0x0][0x2d0], -R147.reuse ;  /* 0x0000b40092e37a23 */ /* 0x100fe40000010893 */
[C---:B------:R-:W-:Y:S01]  /*9dd0*/  FMUL.FTZ R36, R3.reuse, R36 ;  /* 0x0000002403247220 */ /* 0x040fe20000410000 */
[----:B------:R-:W-:Y:S01]  /*9de0*/  MUFU.EX2 R164, R164 ;  /* 0x000000a400a47308 */ /* 0x000fe20000000800 */
[----:B------:R-:W-:Y:S01]  /*9df0*/  FMUL.FTZ R37, R3, R37 ;  /* 0x0000002503257220 */ /* 0x000fe20000410000 */
[----:B------:R-:W-:Y:S01]  /*9e00*/  LDSM.16.MT88.4 R100, [R197+0x2100] ;  /* 0x00210000c564783b */ /* 0x000fe20000004200 */
[C---:B------:R-:W-:Y:S01]  /*9e10*/  FMUL.FTZ R38, R2.reuse, R38 ;  /* 0x0000002602267220 */ /* 0x040fe20000410000 */
[----:B--2---:R-:W-:Y:S01]  /*9e20*/  F2FP.BF16.PACK_AB R130, R167, R168 ;  /* 0x000000a8a782723e */ /* 0x004fe200000010ff */
[C---:B------:R-:W-:Y:S02]  /*9e30*/  FMUL.FTZ R39, R2.reuse, R39 ;  /* 0x0000002702277220 */ /* 0x040fe40000410000 */
[C---:B------:R-:W-:Y:S02]  /*9e40*/  FMUL.FTZ R40, R3.reuse, R40 ;  /* 0x0000002803287220 */ /* 0x040fe40000410000 */
[----:B------:R-:W-:Y:S01]  /*9e50*/  FMUL.FTZ R41, R3, R41 ;  /* 0x0000002903297220 */ /* 0x000fe20000410000 */
[----:B------:R-:W2:Y:S01]  /*9e60*/  MUFU.EX2 R135, R135 ;  /* 0x0000008700877308 */ /* 0x000ea20000000800 */
[----:B------:R-:W-:Y:S01]  /*9e70*/  LDSM.16.MT88.4 R116, [R197+0x900] ;  /* 0x00090000c574783b */ /* 0x000fe20000004200 */
[C---:B------:R-:W-:Y:S01]  /*9e80*/  FMUL.FTZ R42, R2.reuse, R42 ;  /* 0x0000002a022a7220 */ /* 0x040fe20000410000 */
[----:B-1----:R-:W-:Y:S01]  /*9e90*/  F2FP.BF16.PACK_AB R129, R165, R166 ;  /* 0x000000a6a581723e */ /* 0x002fe200000010ff */
[C---:B------:R-:W-:Y:S02]  /*9ea0*/  FMUL.FTZ R43, R2.reuse, R43 ;  /* 0x0000002b022b7220 */ /* 0x040fe40000410000 */
[C---:B------:R-:W-:Y:S02]  /*9eb0*/  FMUL.FTZ R44, R3.reuse, R44 ;  /* 0x0000002c032c7220 */ /* 0x040fe40000410000 */
[C---:B------:R-:W-:Y:S02]  /*9ec0*/  FMUL.FTZ R45, R3.reuse, R45 ;  /* 0x0000002d032d7220 */ /* 0x040fe40000410000 */
[----:B------:R-:W-:Y:S01]  /*9ed0*/  MUFU.EX2 R175, R175 ;  /* 0x000000af00af7308 */ /* 0x000fe20000000800 */
[C---:B------:R-:W-:Y:S02]  /*9ee0*/  FMUL.FTZ R46, R2.reuse, R46 ;  /* 0x0000002e022e7220 */ /* 0x040fe40000410000 */
[C---:B------:R-:W-:Y:S02]  /*9ef0*/  FMUL.FTZ R47, R2.reuse, R47 ;  /* 0x0000002f022f7220 */ /* 0x040fe40000410000 */
[C---:B------:R-:W-:Y:S02]  /*9f00*/  FMUL.FTZ R48, R3.reuse, R48 ;  /* 0x0000003003307220 */ /* 0x040fe40000410000 */
[C---:B------:R-:W-:Y:S02]  /*9f10*/  FMUL.FTZ R49, R3.reuse, R49 ;  /* 0x0000003103317220 */ /* 0x040fe40000410000 */
[C---:B------:R-:W-:Y:S01]  /*9f20*/  FMUL.FTZ R50, R2.reuse, R50 ;  /* 0x0000003202327220 */ /* 0x040fe20000410000 */
[----:B------:R-:W-:Y:S01]  /*9f30*/  MUFU.EX2 R177, R177 ;  /* 0x000000b100b17308 */ /* 0x000fe20000000800 */
[C---:B------:R-:W-:Y:S02]  /*9f40*/  FMUL.FTZ R51, R2.reuse, R51 ;  /* 0x0000003302337220 */ /* 0x040fe40000410000 */
[----:B------:R-:W-:Y:S01]  /*9f50*/  FMUL.FTZ R52, R3, R52 ;  /* 0x0000003403347220 */ /* 0x000fe20000410000 */
[----:B--2---:R-:W-:Y:S01]  /*9f60*/  F2FP.BF16.PACK_AB R131, R135, R164 ;  /* 0x000000a48783723e */ /* 0x004fe200000010ff */
[C---:B------:R-:W-:Y:S02]  /*9f70*/  FMUL.FTZ R53, R3.reuse, R53 ;  /* 0x0000003503357220 */ /* 0x040fe40000410000 */
[C---:B------:R-:W-:Y:S02]  /*9f80*/  FMUL.FTZ R54, R2.reuse, R54 ;  /* 0x0000003602367220 */ /* 0x040fe40000410000 */
[C---:B------:R-:W-:Y:S01]  /*9f90*/  FMUL.FTZ R55, R2.reuse, R55 ;  /* 0x0000003702377220 */ /* 0x040fe20000410000 */
[----:B------:R-:W-:Y:S01]  /*9fa0*/  MUFU.EX2 R183, R183 ;  /* 0x000000b700b77308 */ /* 0x000fe20000000800 */
[C---:B------:R-:W-:Y:S05]  /*9fb0*/  HMMA.16816.F32.BF16 R4, R128.reuse, R12, R4 ;  /* 0x0000000c8004723c */ /* 0x040fea0000041804 */
        /* <DEDUP_REMOVED lines=9> */
[----:B------:R-:W1:Y:S01]  /*a050*/  LDSM.16.MT88.4 R120, [R196+0x100] ;  /* 0x00010000c478783b */ /* 0x000e620000004200 */
        /* <DEDUP_REMOVED lines=9> */
[----:B------:R-:W-:Y:S01]  /*a0f0*/  MUFU.EX2 R225, R225 ;  /* 0x000000e100e17308 */ /* 0x000fe20000000800 */
[C---:B------:R-:W-:Y:S02]  /*a100*/  FMUL.FTZ R62, R2.reuse, R62 ;  /* 0x0000003e023e7220 */ /* 0x040fe40000410000 */
[C---:B------:R-:W-:Y:S04]  /*a110*/  FMUL.FTZ R22, R2.reuse, R114 ;  /* 0x0000007202167220 */ /* 0x040fe80000410000 */
[C---:B------:R-:W-:Y:S02]  /*a120*/  FMUL.FTZ R23, R2.reuse, R115 ;  /* 0x0000007302177220 */ /* 0x040fe40000410000 */
[----:B------:R-:W2:Y:S01]  /*a130*/  LDSM.16.MT88.4 R112, [R203+0x2100] ;  /* 0x00210000cb70783b */ /* 0x000ea20000004200 */
[C---:B------:R-:W-:Y:S01]  /*a140*/  FMUL.FTZ R63, R2.reuse, R63 ;  /* 0x0000003f023f7220 */ /* 0x040fe20000410000 */
[----:B------:R-:W-:Y:S01]  /*a150*/  MUFU.EX2 R226, R226 ;  /* 0x000000e200e27308 */ /* 0x000fe20000000800 */
[C---:B------:R-:W-:Y:S02]  /*a160*/  FMUL.FTZ R64, R3.reuse, R64 ;  /* 0x0000004003407220 */ /* 0x040fe40000410000 */
        /* <DEDUP_REMOVED lines=8> */
[C---:B------:R-:W-:Y:S04]  /*a1f0*/  FMUL.FTZ R30, R2.reuse, R106 ;  /* 0x0000006a021e7220 */ /* 0x040fe80000410000 */
[C---:B------:R-:W-:Y:S02]  /*a200*/  FMUL.FTZ R31, R2.reuse, R107 ;  /* 0x0000006b021f7220 */ /* 0x040fe40000410000 */
[----:B------:R-:W3:Y:S01]  /*a210*/  LDSM.16.MT88.4 R104, [R198+0x2100] ;  /* 0x00210000c668783b */ /* 0x000ee20000004200 */
[C---:B------:R-:W-:Y:S02]  /*a220*/  FMUL.FTZ R68, R3.reuse, R68 ;  /* 0x0000004403447220 */ /* 0x040fe40000410000 */
[C---:B------:R-:W-:Y:S02]  /*a230*/  FMUL.FTZ R69, R3.reuse, R69 ;  /* 0x0000004503457220 */ /* 0x040fe40000410000 */
[C---:B-1----:R-:W-:Y:S03]  /*a240*/  HMMA.16816.F32.BF16 R28, R128.reuse, R120, R28 ;  /* 0x00000078801c723c */ /* 0x042fe6000004181c */
[C---:B------:R-:W-:Y:S02]  /*a250*/  FMUL.FTZ R70, R2.reuse, R70 ;  /* 0x0000004602467220 */ /* 0x040fe40000410000 */
[C---:B------:R-:W-:Y:S02]  /*a260*/  FMUL.FTZ R71, R2.reuse, R71 ;  /* 0x0000004702477220 */ /* 0x040fe40000410000 */
[C---:B------:R-:W-:Y:S01]  /*a270*/  FMUL.FTZ R72, R3.reuse, R72 ;  /* 0x0000004803487220 */ /* 0x040fe20000410000 */
[C---:B------:R-:W-:Y:S01]  /*a280*/  HMMA.16816.F32.BF16 R32, R128.reuse, R122, R32 ;  /* 0x0000007a8020723c */ /* 0x040fe20000041820 */
[----:B------:R-:W-:Y:S03]  /*a290*/  LDSM.16.MT88.4 R120, [R196+0x900] ;  /* 0x00090000c478783b */ /* 0x000fe60000004200 */
[C---:B------:R-:W-:Y:S02]  /*a2a0*/  FMUL.FTZ R73, R3.reuse, R73 ;  /* 0x0000004903497220 */ /* 0x040fe40000410000 */
[C---:B------:R-:W-:Y:S02]  /*a2b0*/  FMUL.FTZ R74, R2.reuse, R74 ;  /* 0x0000004a024a7220 */ /* 0x040fe40000410000 */
[C---:B--2---:R-:W-:Y:S04]  /*a2c0*/  HMMA.16816.F32.BF16 R36, R128.reuse, R112, R36 ;  /* 0x000000708024723c */ /* 0x044fe80000041824 */
[C---:B------:R-:W-:Y:S02]  /*a2d0*/  FMUL.FTZ R75, R2.reuse, R75 ;  /* 0x0000004b024b7220 */ /* 0x040fe40000410000 */
[C---:B------:R-:W-:Y:S02]  /*a2e0*/  FMUL.FTZ R84, R3.reuse, R84 ;  /* 0x0000005403547220 */ /* 0x040fe40000410000 */
[C---:B------:R-:W-:Y:S01]  /*a2f0*/  HMMA.16816.F32.BF16 R40, R128.reuse, R114, R40 ;  /* 0x000000728028723c */ /* 0x040fe20000041828 */
[----:B------:R-:W-:Y:S03]  /*a300*/  LDSM.16.MT88.4 R112, [R203+0x900] ;  /* 0x00090000cb70783b */ /* 0x000fe60000004200 */
[C---:B------:R-:W-:Y:S02]  /*a310*/  FMUL.FTZ R85, R3.reuse, R85 ;  /* 0x0000005503557220 */ /* 0x040fe40000410000 */
[C---:B------:R-:W-:Y:S02]  /*a320*/  FMUL.FTZ R86, R2.reuse, R86 ;  /* 0x0000005602567220 */ /* 0x040fe40000410000 */
[----:B------:R-:W-:Y:S01]  /*a330*/  FMUL.FTZ R87, R2, R87 ;  /* 0x0000005702577220 */ /* 0x000fe20000410000 */
[C---:B---3--:R-:W-:Y:S03]  /*a340*/  HMMA.16816.F32.BF16 R44, R128.reuse, R104, R44 ;  /* 0x00000068802c723c */ /* 0x048fe6000004182c */
[----:B------:R-:W-:Y:S02]  /*a350*/  FFMA.FTZ R171, R178, c[0x0][0x2d0], -R147 ;  /* 0x0000b400b2ab7a23 */ /* 0x000fe40000010893 */
[----:B------:R-:W-:Y:S02]  /*a360*/  FFMA.FTZ R178, R136, c[0x0][0x2d0], -R145 ;  /* 0x0000b40088b27a23 */ /* 0x000fe40000010891 */
[----:B------:R-:W-:Y:S01]  /*a370*/  LDSM.16.MT88.4 R136, [R198+0x2900] ;  /* 0x00290000c688783b */ /* 0x000fe20000004200 */
[C---:B------:R-:W-:Y:S01]  /*a380*/  HMMA.16816.F32.BF16 R48, R128.reuse, R106, R48 ;  /* 0x0000006a8030723c */ /* 0x040fe20000041830 */
[----:B------:R-:W-:Y:S03]  /*a390*/  MUFU.EX2 R171, R171 ;  /* 0x000000ab00ab7308 */ /* 0x000fe60000000800 */
[----:B------:R-:W-:Y:S02]  /*a3a0*/  FFMA.FTZ R172, R172, c[0x0][0x2d0], -R147 ;  /* 0x0000b400acac7a23 */ /* 0x000fe40000010893 */
[----:B------:R-:W-:Y:S01]  /*a3b0*/  FFMA.FTZ R173, R176, c[0x0][0x2d0], -R145 ;  /* 0x0000b400b0ad7a23 */ /* 0x000fe20000010891 */
[----:B------:R-:W1:Y:S01]  /*a3c0*/  LDSM.16.MT88.4 R104, [R203+0x4100] ;  /* 0x00410000cb68783b */ /* 0x000e620000004200 */
[C---:B------:R-:W-:Y:S03]  /*a3d0*/  HMMA.16816.F32.BF16 R52, R128.reuse, R100, R52 ;  /* 0x000000648034723c */ /* 0x040fe60000041834 */
[----:B------:R-:W2:Y:S01]  /*a3e0*/  MUFU.EX2 R172, R172 ;  /* 0x000000ac00ac7308 */ /* 0x000ea20000000800 */
[----:B------:R-:W-:Y:S02]  /*a3f0*/  FFMA.FTZ R176, R140, c[0x0][0x2d0], -R147 ;  /* 0x0000b4008cb07a23 */ /* 0x000fe40000010893 */
[----:B------:R-:W-:Y:S01]  /*a400*/  FFMA.FTZ R174, R174, c[0x0][0x2d0], -R145 ;  /* 0x0000b400aeae7a23 */ /* 0x000fe20000010891 */
[----:B------:R-:W-:Y:S01]  /*a410*/  LDSM.16.MT88.4 R140, [R197+0x2900] ;  /* 0x00290000c58c783b */ /* 0x000fe20000004200 */
[C---:B------:R-:W-:Y:S04]  /*a420*/  HMMA.16816.F32.BF16 R56, R128.reuse, R102, R56 ;  /* 0x000000668038723c */ /* 0x040fe80000041838 */
[C---:B------:R-:W-:Y:S01]  /*a430*/  FMUL.FTZ R88, R3.reuse, R88 ;  /* 0x0000005803587220 */ /* 0x040fe20000410000 */
[----:B------:R-:W-:Y:S01]  /*a440*/  MUFU.EX2 R173, R173 ;  /* 0x000000ad00ad7308 */ /* 0x000fe20000000800 */
[C---:B------:R-:W-:Y:S01]  /*a450*/  FMUL.FTZ R89, R3.reuse, R89 ;  /* 0x0000005903597220 */ /* 0x040fe20000410000 */
[----:B------:R-:W3:Y:S01]  /*a460*/  LDSM.16.MT88.4 R100, [R198+0x4100] ;  /* 0x00410000c664783b */ /* 0x000ee20000004200 */
[C---:B------:R-:W-:Y:S04]  /*a470*/  HMMA.16816.F32.BF16 R60, R128.reuse, R108, R60 ;  /* 0x0000006c803c723c */ /* 0x040fe8000004183c */
[C---:B------:R-:W-:Y:S02]  /*a480*/  FMUL.FTZ R90, R2.reuse, R90 ;  /* 0x0000005a025a7220 */ /* 0x040fe40000410000 */
[C---:B------:R-:W-:Y:S01]  /*a490*/  FMUL.FTZ R91, R2.reuse, R91 ;  /* 0x0000005b025b7220 */ /* 0x040fe20000410000 */
[----:B------:R-:W4:Y:S01]  /*a4a0*/  MUFU.EX2 R174, R174 ;  /* 0x000000ae00ae7308 */ /* 0x000f220000000800 */
[C---:B------:R-:W-:Y:S01]  /*a4b0*/  HMMA.16816.F32.BF16 R64, R128.reuse, R110, R64 ;  /* 0x0000006e8040723c */ /* 0x040fe20000041840 */
[----:B------:R-:W5:Y:S03]  /*a4c0*/  LDSM.16.MT88.4 R108, [R197+0x4100] ;  /* 0x00410000c56c783b */ /* 0x000f660000004200 */
[C---:B------:R-:W-:Y:S02]  /*a4d0*/  FMUL.FTZ R92, R3.reuse, R92 ;  /* 0x0000005c035c7220 */ /* 0x040fe40000410000 */
[C---:B------:R-:W-:Y:S02]  /*a4e0*/  FMUL.FTZ R93, R3.reuse, R93 ;  /* 0x0000005d035d7220 */ /* 0x040fe40000410000 */
[C---:B------:R-:W-:Y:S01]  /*a4f0*/  FMUL.FTZ R94, R2.reuse, R94 ;  /* 0x0000005e025e7220 */ /* 0x040fe20000410000 */
[----:B------:R-:W2:Y:S03]  /*a500*/  MUFU.EX2 R176, R176 ;  /* 0x000000b000b07308 */ /* 0x000ea60000000800 */
[C---:B------:R-:W-:Y:S02]  /*a510*/  FMUL.FTZ R95, R2.reuse, R95 ;  /* 0x0000005f025f7220 */ /* 0x040fe40000410000 */
[C---:B------:R-:W-:Y:S01]  /*a520*/  FMUL.FTZ R96, R3.reuse, R96 ;  /* 0x0000006003607220 */ /* 0x040fe20000410000 */
[C---:B-1----:R-:W-:Y:S03]  /*a530*/  HMMA.16816.F32.BF16 R68, R128.reuse, R104, R68 ;  /* 0x000000688044723c */ /* 0x042fe60000041844 */
[C---:B------:R-:W-:Y:S01]  /*a540*/  FMUL.FTZ R97, R3.reuse, R97 ;  /* 0x0000006103617220 */ /* 0x040fe20000410000 */
[----:B------:R-:W1:Y:S01]  /*a550*/  MUFU.EX2 R178, R178 ;  /* 0x000000b200b27308 */ /* 0x000e620000000800 */
[C---:B------:R-:W-:Y:S02]  /*a560*/  FMUL.FTZ R98, R2.reuse, R98 ;  /* 0x0000006202627220 */ /* 0x040fe40000410000 */
[C---:B------:R-:W-:Y:S01]  /*a570*/  FMUL.FTZ R99, R2.reuse, R99 ;  /* 0x0000006302637220 */ /* 0x040fe20000410000 */
[C---:B------:R-:W-:Y:S01]  /*a580*/  HMMA.16816.F32.BF16 R72, R128.reuse, R106, R72 ;  /* 0x0000006a8048723c */ /* 0x040fe20000041848 */
[----:B------:R-:W1:Y:S03]  /*a590*/  LDSM.16.MT88.4 R104, [R196+0x4100] ;  /* 0x00410000c468783b */ /* 0x000e660000004200 */
[C---:B------:R-:W-:Y:S02]  /*a5a0*/  FMUL.FTZ R76, R3.reuse, R76 ;  /* 0x0000004c034c7220 */ /* 0x040fe40000410000 */
[C---:B------:R-:W-:Y:S02]  /*a5b0*/  FMUL.FTZ R77, R3.reuse, R77 ;  /* 0x0000004d034d7220 */ /* 0x040fe40000410000 */
[C---:B------:R-:W-:Y:S04]  /*a5c0*/  FMUL.FTZ R78, R2.reuse, R78 ;  /* 0x0000004e024e7220 */ /* 0x040fe80000410000 */
[----:B------:R-:W-:Y:S02]  /*a5d0*/  FMUL.FTZ R79, R2, R79 ;  /* 0x0000004f024f7220 */ /* 0x000fe40000410000 */
[--C-:B------:R-:W-:Y:S02]  /*a5e0*/  FFMA.FTZ R179, R220, c[0x0][0x2d0], -R147.reuse ;  /* 0x0000b400dcb37a23 */ /* 0x100fe40000010893 */
[----:B------:R-:W-:Y:S02]  /*a5f0*/  FFMA.FTZ R220, R222, c[0x0][0x2d0], -R147 ;  /* 0x0000b400dedc7a23 */ /* 0x000fe40000010893 */
[--C-:B------:R-:W-:Y:S01]  /*a600*/  FFMA.FTZ R222, R156, c[0x0][0x2d0], -R145.reuse ;  /* 0x0000b4009cde7a23 */ /* 0x100fe20000010891 */
[C---:B---3--:R-:W-:Y:S01]  /*a610*/  HMMA.16816.F32.BF16 R76, R128.reuse, R100, R76 ;  /* 0x00000064804c723c */ /* 0x048fe2000004184c */
[----:B------:R-:W-:Y:S01]  /*a620*/  LDSM.16.MT88.4 R156, [R196+0x3900] ;  /* 0x00390000c49c783b */ /* 0x000fe20000004200 */
[----:B------:R-:W-:Y:S01]  /*a630*/  MUFU.EX2 R179, R179 ;  /* 0x000000b300b37308 */ /* 0x000fe20000000800 */
[C---:B------:R-:W-:Y:S02]  /*a640*/  FMUL.FTZ R80, R3.reuse, R80 ;  /* 0x0000005003507220 */ /* 0x040fe40000410000 */
[----:B------:R-:W-:Y:S02]  /*a650*/  FMUL.FTZ R81, R3, R81 ;  /* 0x0000005103517220 */ /* 0x000fe40000410000 */
[----:B------:R-:W-:Y:S01]  /*a660*/  FMUL.FTZ R82, R2, R82 ;  /* 0x0000005202527220 */ /* 0x000fe20000410000 */
[----:B--2---:R-:W-:Y:S01]  /*a670*/  F2FP.BF16.PACK_AB R100, R172, R171 ;  /* 0x000000abac64723e */ /* 0x004fe200000010ff */
[----:B------:R-:W-:Y:S03]  /*a680*/  FMUL.FTZ R83, R2, R83 ;  /* 0x0000005302537220 */ /* 0x000fe60000410000 */
[----:B----4-:R-:W-:Y:S01]  /*a690*/  F2FP.BF16.PACK_AB R101, R174, R173 ;  /* 0x000000adae65723e */ /* 0x010fe200000010ff */
[----:B------:R-:W-:Y:S01]  /*a6a0*/  FFMA.FTZ R181, R182, c[0x0][0x2d0], -R145 ;  /* 0x0000b400b6b57a23 */ /* 0x000fe20000010891 */
[----:B------:R-:W-:Y:S01]  /*a6b0*/  MUFU.EX2 R220, R220 ;  /* 0x000000dc00dc7308 */ /* 0x000fe20000000800 */
[--C-:B------:R-:W-:Y:S01]  /*a6c0*/  FFMA.FTZ R182, R162, c[0x0][0x2d0], -R147.reuse ;  /* 0x0000b400a2b67a23 */ /* 0x100fe20000010893 */
[C---:B------:R-:W-:Y:S01]  /*a6d0*/  HMMA.16816.F32.BF16 R80, R128.reuse, R102, R80 ;  /* 0x000000668050723c */ /* 0x040fe20000041850 */
[----:B------:R-:W-:Y:S02]  /*a6e0*/  LDSM.16.MT88.4 R160, [R203+0x5900] ;  /* 0x00590000cba0783b */ /* 0x000fe40000004200 */
[----:B------:R-:W-:Y:S02]  /*a6f0*/  FFMA.FTZ R147, R144, c[0x0][0x2d0], -R147 ;  /* 0x0000b40090937a23 */ /* 0x000fe40000010893 */
[--C-:B------:R-:W-:Y:S02]  /*a700*/  FFMA.FTZ R180, R180, c[0x0][0x2d0], -R145.reuse ;  /* 0x0000b400b4b47a23 */ /* 0x100fe40000010891 */
[----:B------:R-:W-:Y:S01]  /*a710*/  F2FP.BF16.PACK_AB R102, R176, R175 ;  /* 0x000000afb066723e */ /* 0x000fe200000010ff */
[C---:B-----5:R-:W-:Y:S01]  /*a720*/  HMMA.16816.F32.BF16 R84, R128.reuse, R108, R84 ;  /* 0x0000006c8054723c */ /* 0x060fe20000041854 */
[----:B------:R-:W2:Y:S03]  /*a730*/  MUFU.EX2 R228, R147 ;  /* 0x0000009300e47308 */ /* 0x000ea60000000800 */
[----:B-1----:R-:W-:Y:S01]  /*a740*/  F2FP.BF16.PACK_AB R103, R178, R177 ;  /* 0x000000b1b267723e */ /* 0x002fe200000010ff */
[--C-:B------:R-:W-:Y:S02]  /*a750*/  FFMA.FTZ R134, R134, c[0x0][0x2d0], -R145.reuse ;  /* 0x0000b40086867a23 */ /* 0x100fe40000010891 */
[----:B------:R-:W-:Y:S01]  /*a760*/  FFMA.FTZ R145, R133, c[0x0][0x2d0], -R145 ;  /* 0x0000b40085917a23 */ /* 0x000fe20000010891 */
[C---:B------:R-:W-:Y:S01]  /*a770*/  HMMA.16816.F32.BF16 R88, R128.reuse, R110, R88 ;  /* 0x0000006e8058723c */ /* 0x040fe20000041858 */
[----:B------:R-:W1:Y:S02]  /*a780*/  LDSM.16.MT88.4 R108, [R198+0x900] ;  /* 0x00090000c66c783b */ /* 0x000e640000004200 */
[----:B------:R3:W-:Y:S01]  /*a790*/  MUFU.EX2 R133, R145 ;  /* 0x0000009100857308 */ /* 0x0007e20000000800 */
[----:B------:R-:W-:Y:S01]  /*a7a0*/  FFMA.FTZ R170, R3, R212, R170 ;  /* 0x000000d403aa7223 */ /* 0x000fe200000100aa */
[----:B------:R-:W-:Y:S01]  /*a7b0*/  MOV R3, R0 ;  /* 0x0000000000037202 */ /* 0x000fe20000000f00 */
[----:B------:R-:W-:Y:S02]  /*a7c0*/  FFMA.FTZ R166, R2, R213, R166 ;  /* 0x000000d502a67223 */ /* 0x000fe400000100a6 */
[C---:B------:R-:W-:Y:S04]  /*a7d0*/  HMMA.16816.F32.BF16 R92, R128.reuse, R104, R92 ;  /* 0x00000068805c723c */ /* 0x040fe8000004185c */
[----:B------:R-:W-:Y:S01]  /*a7e0*/  FADD.FTZ R169, R169, R170 ;  /* 0x000000aaa9a97221 */ /* 0x000fe20000010000 */
[----:B------:R-:W-:Y:S01]  /*a7f0*/  MUFU.EX2 R181, R181 ;  /* 0x000000b500b57308 */ /* 0x000fe20000000800 */
[----:B------:R-:W-:Y:S02]  /*a800*/  FADD.FTZ R165, R165, R166 ;  /* 0x000000a6a5a57221 */ /* 0x000fe40000010000 */
[----:B------:R-:W-:Y:S01]  /*a810*/  HMMA.16816.F32.BF16 R96, R128, R106, R96 ;  /* 0x0000006a8060723c */ /* 0x000fe20000041860 */
[----:B------:R-:W4:Y:S03]  /*a820*/  LDSM.16.MT88.4 R104, [R196+0x2900] ;  /* 0x00290000c468783b */ /* 0x000f260000004200 */
[----:B------:R-:W-:Y:S03]  /*a830*/  FADD.FTZ R2, R168, R169 ;  /* 0x000000a9a8027221 */ /* 0x000fe60000010000 */
[----:B------:R-:W-:Y:S01]  /*a840*/  MUFU.EX2 R180, R180 ;  /* 0x000000b400b47308 */ /* 0x000fe20000000800 */
[C---:B------:R-:W-:Y:S01]  /*a850*/  HMMA.16816.F32.BF16 R4, R100.reuse, R112, R4 ;  /* 0x000000706404723c */ /* 0x040fe20000041804 */
[----:B---3--:R-:W-:Y:S04]  /*a860*/  LDSM.16.MT88.4 R144, [R203+0x3900] ;  /* 0x00390000cb90783b */ /* 0x008fe80000004200 */
[----:B------:R-:W-:Y:S03]  /*a870*/  FADD.FTZ R2, R167, R2 ;  /* 0x00000002a7027221 */ /* 0x000fe60000010000 */
[C---:B------:R-:W-:Y:S01]  /*a880*/  HMMA.16816.F32.BF16 R8, R100.reuse, R114, R8 ;  /* 0x000000726408723c */ /* 0x040fe20000041808 */
[----:B------:R-:W-:Y:S01]  /*a890*/  MUFU.EX2 R182, R182 ;  /* 0x000000b600b67308 */ /* 0x000fe20000000800 */
[----:B------:R-:W-:Y:S02]  /*a8a0*/  LDSM.16.MT88.4 R112, [R198+0x4900] ;  /* 0x00490000c670783b */ /* 0x000fe40000004200 */
[----:B------:R-:W-:Y:S04]  /*a8b0*/  FADD.FTZ R171, R171, R2 ;  /* 0x00000002abab7221 */ /* 0x000fe80000010000 */
[----:B------:R-:W-:Y:S01]  /*a8c0*/  FADD.FTZ R172, R172, R171 ;  /* 0x000000abacac7221 */ /* 0x000fe20000010000 */
[C---:B-1----:R-:W-:Y:S02]  /*a8d0*/  HMMA.16816.F32.BF16 R12, R100.reuse, R108, R12 ;  /* 0x0000006c640c723c */ /* 0x042fe4000004180c */
[----:B------:R-:W-:Y:S01]  /*a8e0*/  MUFU.EX2 R222, R222 ;  /* 0x000000de00de7308 */ /* 0x000fe20000000800 */
[----:B------:R-:W-:Y:S04]  /*a8f0*/  FADD.FTZ R175, R175, R172 ;  /* 0x000000acafaf7221 */ /* 0x000fe80000010000 */
[----:B------:R-:W-:Y:S01]  /*a900*/  FADD.FTZ R176, R176, R175 ;  /* 0x000000afb0b07221 */ /* 0x000fe20000010000 */
[C---:B------:R-:W-:Y:S01]  /*a910*/  HMMA.16816.F32.BF16 R16, R100.reuse, R110, R16 ;  /* 0x0000006e6410723c */ /* 0x040fe20000041810 */
[----:B------:R-:W1:Y:S03]  /*a920*/  LDSM.16.MT88.4 R108, [R203+0x4900] ;  /* 0x00490000cb6c783b */ /* 0x000e660000004200 */
[----:B------:R-:W3:Y:S04]  /*a930*/  MUFU.EX2 R134, R134 ;  /* 0x0000008600867308 */ /* 0x000ee80000000800 */
        /* <DEDUP_REMOVED lines=9> */
[C---:B------:R-:W-:Y:S07]  /*a9d0*/  HMMA.16816.F32.BF16 R44, R100.reuse, R136, R44 ;  /* 0x00000088642c723c */ /* 0x040fee000004182c */
[----:B------:R-:W-:Y:S01]  /*a9e0*/  F2FP.BF16.PACK_AB R136, R224, R223 ;  /* 0x000000dfe088723e */ /* 0x000fe200000010ff */
[C---:B------:R-:W-:Y:S04]  /*a9f0*/  HMMA.16816.F32.BF16 R48, R100.reuse, R138, R48 ;  /* 0x0000008a6430723c */ /* 0x040fe80000041830 */
[----:B------:R-:W-:Y:S03]  /*aa00*/  F2FP.BF16.PACK_AB R137, R226, R225 ;  /* 0x000000e1e289723e */ /* 0x000fe600000010ff */
[----:B--2---:R-:W-:Y:S01]  /*aa10*/  F2FP.BF16.PACK_AB R138, R228, R227 ;  /* 0x000000e3e48a723e */ /* 0x004fe200000010ff */
[C---:B------:R-:W-:Y:S04]  /*aa20*/  HMMA.16816.F32.BF16 R52, R100.reuse, R140, R52 ;  /* 0x0000008c6434723c */ /* 0x040fe80000041834 */
[----:B---3--:R-:W-:Y:S04]  /*aa30*/  F2FP.BF16.PACK_AB R139, R133, R134 ;  /* 0x00000086858b723e */ /* 0x008fe800000010ff */
[C---:B------:R-:W-:Y:S01]  /*aa40*/  HMMA.16816.F32.BF16 R56, R100.reuse, R142, R56 ;  /* 0x0000008e6438723c */ /* 0x040fe20000041838 */
[----:B------:R-:W-:Y:S07]  /*aa50*/  LDSM.16.MT88.4 R140, [R196+0x1900] ;  /* 0x00190000c48c783b */ /* 0x000fee0000004200 */
[C---:B----4-:R-:W-:Y:S08]  /*aa60*/  HMMA.16816.F32.BF16 R60, R100.reuse, R104, R60 ;  /* 0x00000068643c723c */ /* 0x050ff0000004183c */
        /* <DEDUP_REMOVED lines=16> */
[----:B------:R-:W-:Y:S02]  /*ab70*/  F2FP.BF16.PACK_AB R102, R183, R182 ;  /* 0x000000b6b766723e */ /* 0x000fe400000010ff */
[----:B------:R-:W-:Y:S07]  /*ab80*/  F2FP.BF16.PACK_AB R103, R222, R221 ;  /* 0x000000ddde67723e */ /* 0x000fee00000010ff */
[C---:B-1----:R-:W-:Y:S08]  /*ab90*/  HMMA.16816.F32.BF16 R4, R100.reuse, R108, R4 ;  /* 0x0000006c6404723c */ /* 0x042ff00000041804 */
[C---:B------:R-:W-:Y:S01]  /*aba0*/  HMMA.16816.F32.BF16 R8, R100.reuse, R110, R8 ;  /* 0x0000006e6408723c */ /* 0x040fe20000041808 */
[----:B------:R-:W1:Y:S07]  /*abb0*/  LDSM.16.MT88.4 R108, [R197+0x3100] ;  /* 0x00310000c56c783b */ /* 0x000e6e0000004200 */
[C---:B------:R-:W-:Y:S08]  /*abc0*/  HMMA.16816.F32.BF16 R12, R100.reuse, R120, R12 ;  /* 0x00000078640c723c */ /* 0x040ff0000004180c */
[C---:B------:R-:W-:Y:S08]  /*abd0*/  HMMA.16816.F32.BF16 R16, R100.reuse, R122, R16 ;  /* 0x0000007a6410723c */ /* 0x040ff00000041810 */
[C---:B---3--:R-:W-:Y:S08]  /*abe0*/  HMMA.16816.F32.BF16 R20, R100.reuse, R112, R20 ;  /* 0x000000706414723c */ /* 0x048ff00000041814 */
        /* <DEDUP_REMOVED lines=51> */
[----:B------:R-:W-:Y:S01]  /*af20*/  FADD.FTZ R4, R135, R4 ;  /* 0x0000000487047221 */ /* 0x000fe20000010000 */
[----:B------:R-:W-:Y:S01]  /*af30*/  MOV R135, R132 ;  /* 0x0000008400877202 */ /* 0x000fe20000000f00 */
[----:B------:R-:W-:Y:S02]  /*af40*/  FADD.FTZ R5, R179, R176 ;  /* 0x000000b0b3057221 */ /* 0x000fe40000010000 */
[----:B------:R-:W-:Y:S01]  /*af50*/  FADD.FTZ R173, R173, R4 ;  /* 0x00000004adad7221 */ /* 0x000fe20000010000 */
[C---:B---3--:R-:W-:Y:S03]  /*af60*/  HMMA.16816.F32.BF16 R84, R136.reuse, R8, R84 ;  /* 0x000000088854723c */ /* 0x048fe60000041854 */
[----:B------:R-:W-:Y:S02]  /*af70*/  FADD.FTZ R174, R174, R173 ;  /* 0x000000adaeae7221 */ /* 0x000fe40000010000 */
[----:B------:R-:W-:Y:S02]  /*af80*/  FADD.FTZ R5, R220, R5 ;  /* 0x00000005dc057221 */ /* 0x000fe40000010000 */
[----:B------:R-:W-:Y:S01]  /*af90*/  FADD.FTZ R177, R177, R174 ;  /* 0x000000aeb1b17221 */ /* 0x000fe20000010000 */
[C---:B------:R-:W-:Y:S04]  /*afa0*/  HMMA.16816.F32.BF16 R88, R136.reuse, R10, R88 ;  /* 0x0000000a8858723c */ /* 0x040fe80000041858 */
[----:B------:R-:W-:Y:S02]  /*afb0*/  FADD.FTZ R178, R178, R177 ;  /* 0x000000b1b2b27221 */ /* 0x000fe40000010000 */
[----:B------:R-:W-:Y:S02]  /*afc0*/  FADD.FTZ R2, R182, R5 ;  /* 0x00000005b6027221 */ /* 0x000fe40000010000 */
[----:B------:R-:W-:Y:S01]  /*afd0*/  FADD.FTZ R181, R181, R178 ;  /* 0x000000b2b5b57221 */ /* 0x000fe20000010000 */
[C---:B--2---:R-:W-:Y:S03]  /*afe0*/  HMMA.16816.F32.BF16 R92, R136.reuse, R12, R92 ;  /* 0x0000000c885c723c */ /* 0x044fe6000004185c */
[----:B------:R-:W-:Y:S02]  /*aff0*/  FADD.FTZ R180, R180, R181 ;  /* 0x000000b5b4b47221 */ /* 0x000fe40000010000 */
[----:B------:R-:W-:Y:S02]  /*b000*/  FADD.FTZ R2, R183, R2 ;  /* 0x00000002b7027221 */ /* 0x000fe40000010000 */
[----:B------:R-:W-:Y:S01]  /*b010*/  FADD.FTZ R221, R221, R180 ;  /* 0x000000b4dddd7221 */ /* 0x000fe20000010000 */
[----:B------:R-:W-:Y:S04]  /*b020*/  HMMA.16816.F32.BF16 R96, R136, R14, R96 ;  /* 0x0000000e8860723c */ /* 0x000fe80000041860 */
[----:B------:R-:W-:Y:S02]  /*b030*/  FADD.FTZ R222, R222, R221 ;  /* 0x000000dddede7221 */ /* 0x000fe40000010000 */
[----:B------:R-:W-:Y:S02]  /*b040*/  FADD.FTZ R223, R223, R2 ;  /* 0x00000002dfdf7221 */ /* 0x000fe40000010000 */
[----:B------:R-:W-:Y:S04]  /*b050*/  FADD.FTZ R225, R225, R222 ;  /* 0x000000dee1e17221 */ /* 0x000fe80000010000 */
[----:B------:R-:W-:Y:S02]  /*b060*/  FADD.FTZ R224, R224, R223 ;  /* 0x000000dfe0e07221 */ /* 0x000fe40000010000 */
[----:B------:R-:W-:Y:S02]  /*b070*/  FADD.FTZ R225, R226, R225 ;  /* 0x000000e1e2e17221 */ /* 0x000fe40000010000 */
[----:B------:R-:W-:Y:S02]  /*b080*/  FADD.FTZ R227, R227, R224 ;  /* 0x000000e0e3e37221 */ /* 0x000fe40000010000 */
[----:B------:R-:W-:Y:S02]  /*b090*/  FADD.FTZ R134, R134, R225 ;  /* 0x000000e186867221 */ /* 0x000fe40000010000 */
[----:B------:R-:W-:Y:S02]  /*b0a0*/  FADD.FTZ R212, R228, R227 ;  /* 0x000000e3e4d47221 */ /* 0x000fe40000010000 */
[----:B------:R-:W-:Y:S01]  /*b0b0*/  FADD.FTZ R213, R133, R134 ;  /* 0x0000008685d57221 */ /* 0x000fe20000010000 */
[----:B------:R-:W-:-:S05]  /*b0c0*/  @P0 BRA `(.L_x_707) ;  /* 0xffffd60000000947 */ /* 0x000fca000383ffff */
.L_x_706:
        /* <DEDUP_REMOVED lines=71> */
[----:B------:R-:W-:Y:S01]  /*b540*/  FMUL.FTZ R97, R4, R97 ;  /* 0x0000006104617220 */ /* 0x000fe20000410000 */
[----:B------:R-:W-:Y:S01]  /*b550*/  MOV R4, 0xff800000 ;  /* 0xff80000000047802 */ /* 0x000fe20000000f00 */
        /* <DEDUP_REMOVED lines=50> */
.L_x_694:
        /* <DEDUP_REMOVED lines=165> */
.L_x_711:
        /* <DEDUP_REMOVED lines=146> */
.L_x_713:
[----:B--2---:R-:W-:Y:S05]  /*cbf0*/  BSYNC B0 ;  /* 0x0000000000007941 */ /* 0x004fea0003800000 */
.L_x_712:
        /* <DEDUP_REMOVED lines=23> */
.L_x_715:
[----:B------:R-:W-:Y:S05]  /*cd70*/  BSYNC B0 ;  /* 0x0000000000007941 */ /* 0x000fea0003800000 */
.L_x_714:
        /* <DEDUP_REMOVED lines=23> */
.L_x_717:
[----:B------:R-:W-:Y:S05]  /*cef0*/  BSYNC B0 ;  /* 0x0000000000007941 */ /* 0x000fea0003800000 */
.L_x_716:
        /* <DEDUP_REMOVED lines=24> */
.L_x_710:
        /* <DEDUP_REMOVED lines=31> */
.L_x_718:
        /* <DEDUP_REMOVED lines=43> */
.L_x_720:
[----:B------:R-:W-:Y:S05]  /*d520*/  BSYNC B0 ;  /* 0x0000000000007941 */ /* 0x000fea0003800000 */
.L_x_719:
[----:B-1----:R-:W1:Y:S01]  /*d530*/  S2R R5, SR_CTAID.X ;  /* 0x0000000000057919 */ /* 0x002e620000002500 */
[----:B------:R-:W-:Y:S01]  /*d540*/  SHF.R.S32.HI R4, RZ, 0x1f, R7 ;  /* 0x0000001fff047819 */ /* 0x000fe20000011407 */
[----:B------:R-:W-:Y:S01]  /*d550*/  IMAD.MOV.U32 R0, RZ, RZ, c[0x0][0x4e8] ;  /* 0x00013a00ff007624 */ /* 0x000fe200078e00ff */
[----:B------:R-:W-:Y:S01]  /*d560*/  ULDC.64 UR4, c[0x0][0x3a0] ;  /* 0x0000e80000047ab9 */ /* 0x000fe20000000a00 */
[----:B-----5:R-:W-:Y:S01]  /*d570*/  IMAD R3, R3, c[0x0][0x4e8], RZ ;  /* 0x00013a0003037a24 */ /* 0x020fe200078e02ff */
[----:B------:R-:W-:Y:S01]  /*d580*/  LEA.HI R4, R4, R7, RZ, 0x3 ;  /* 0x0000000704047211 */ /* 0x000fe200078f18ff */
[----:B------:R-:W-:Y:S01]  /*d590*/  UIMAD UR7, UR11, UR4, URZ ;  /* 0x000000040b0772a4 */ /* 0x000fe2000f8e023f */
[----:B------:R-:W-:Y:S01]  /*d5a0*/  ISETP.NE.AND P0, PT, R0, 0x1, PT ;  /* 0x000000010000780c */ /* 0x000fe20003f05270 */
[----:B------:R-:W-:Y:S01]  /*d5b0*/  UIMAD.WIDE.U32 UR16, UR10, UR4, URZ ;  /* 0x000000040a1072a5 */ /* 0x000fe2000f8e003f */
[----:B------:R-:W-:Y:S01]  /*d5c0*/  LOP3.LUT R2, R4, 0xfffffff8, RZ, 0xc0, !PT ;  /* 0xfffffff804027812 */ /* 0x000fe200078ec0ff */
[----:B------:R-:W-:Y:S01]  /*d5d0*/  UIMAD UR7, UR10, UR5, UR7 ;  /* 0x000000050a0772a4 */ /* 0x000fe2000f8e0207 */
[----:B------:R-:W-:Y:S01]  /*d5e0*/  SHF.R.S32.HI R4, RZ, 0x3, R4 ;  /* 0x00000003ff047819 */ /* 0x000fe20000011404 */
[----:B------:R-:W-:Y:S01]  /*d5f0*/  BSSY B0, `(.L_x_721) ;  /* 0x000003a000007945 */ /* 0x000fe20003800000 */
[----:B------:R-:W-:Y:S01]  /*d600*/  ULDC.64 UR4, c[0x0][0x3e8] ;  /* 0x0000fa0000047ab9 */ /* 0x000fe20000000a00 */
[----:B------:R-:W-:Y:S01]  /*d610*/  IMAD.IADD R7, R7, 0x1, -R2 ;  /* 0x0000000107077824 */ /* 0x000fe200078e0a02 */
[----:B------:R-:W-:-:S02]  /*d620*/  UIADD3 UR17, UR17, UR7, URZ ;  /* 0x0000000711117290 */ /* 0x000fc4000fffe03f */
        /* <DEDUP_REMOVED lines=54> */
.L_x_722:
[----:B------:R-:W-:Y:S05]  /*d990*/  BSYNC B0 ;  /* 0x0000000000007941 */ /* 0x000fea0003800000 */
.L_x_721:
        /* <DEDUP_REMOVED lines=21> */
.L_x_724:
[----:B------:R-:W-:Y:S05]  /*daf0*/  BSYNC B0 ;  /* 0x0000000000007941 */ /* 0x000fea0003800000 */
.L_x_723:
        /* <DEDUP_REMOVED lines=21> */
.L_x_726:
[----:B------:R-:W-:Y:S05]  /*dc50*/  BSYNC B0 ;  /* 0x0000000000007941 */ /* 0x000fea0003800000 */
.L_x_725:
        /* <DEDUP_REMOVED lines=22> */
.L_x_727:
        /* <DEDUP_REMOVED lines=12> */
.L_x_3406:


//--------------------- .text._ZN7cutlass13device_kernelIN5flash19enable_sm80_to_sm89INS1_16FlashAttnFwdSm80INS1_25CollectiveMainloopFwdSm80ILi8ELi1ELb0EN4cute5tupleIJNS5_1CILi128EEENS7_ILi64EEENS7_ILi192EEEEEELi192ENS_10bfloat16_tEfNS_4arch4Sm80ELb1ELb0ELb1ELb1ELb1ELb1ELb1ELb0EEENS1_21CollectiveEpilogueFwdINS6_IJS8_SA_S9_EEENS6_IJNS7_ILi1EEESI_SI_EEESC_SE_Li256ELb1ELb1ELb0ELb0EEENS1_19SingleTileSchedulerILb1ELb0ELb1ELi128EEEEEEEEEvNT_6ParamsE --------------------------
	.section	.text._ZN7cutlass13device_kernelIN5flash19enable_sm80_to_sm89INS1_16FlashAttnFwdSm80INS1_25CollectiveMainloopFwdSm80ILi8ELi1ELb0EN4cute5tupleIJNS5_1CILi128EEENS7_ILi64EEENS7_ILi192EEEEEELi192ENS_10bfloat16_tEfNS_4arch4Sm80ELb1ELb0ELb1ELb1ELb1ELb1ELb1ELb0EEENS1_21CollectiveEpilogueFwdINS6_IJS8_SA_S9_EEENS6_IJNS7_ILi1EEESI_SI_EEESC_SE_Li256ELb1ELb1ELb0ELb0EEENS1_19SingleTileSchedulerILb1ELb0ELb1ELi128EEEEEEEEEvNT_6ParamsE,"ax",@progbits
	.sectioninfo	@"SHI_REGISTERS=244"
	.align	128
.text._ZN7cutlass13device_kernelIN5flash19enable_sm80_to_sm89INS1_16FlashAttnFwdSm80INS1_25CollectiveMainloopFwdSm80ILi8ELi1ELb0EN4cute5tupleIJNS5_1CILi128EEENS7_ILi64EEENS7_ILi192EEEEEELi192ENS_10bfloat16_tEfNS_4arch4Sm80ELb1ELb0ELb1ELb1ELb1ELb1ELb1ELb0EEENS1_21CollectiveEpilogueFwdINS6_IJS8_SA_S9_EEENS6_IJNS7_ILi1EEESI_SI_EEESC_SE_Li256ELb1ELb1ELb0ELb0EEENS1_19SingleTileSchedulerILb1ELb0ELb1ELi128EEEEEEEEEvNT_6ParamsE:
        .type           _ZN7cutlass13device_kernelIN5flash19enable_sm80_to_sm89INS1_16FlashAttnFwdSm80INS1_25CollectiveMainloopFwdSm80ILi8ELi1ELb0EN4cute5tupleIJNS5_1CILi128EEENS7_ILi64EEENS7_ILi192EEEEEELi192ENS_10bfloat16_tEfNS_4arch4Sm80ELb1ELb0ELb1ELb1ELb1ELb1ELb1ELb0EEENS1_21CollectiveEpilogueFwdINS6_IJS8_SA_S9_EEENS6_IJNS7_ILi1EEESI_SI_EEESC_SE_Li256ELb1ELb1ELb0ELb0EEENS1_19SingleTileSchedulerILb1ELb0ELb1ELi128EEEEEEEEEvNT_6ParamsE,@function
        .size           _ZN7cutlass13device_kernelIN5flash19enable_sm80_to_sm89INS1_16FlashAttnFwdSm80INS1_25CollectiveMainloopFwdSm80ILi8ELi1ELb0EN4cute5tupleIJNS5_1CILi128EEENS7_ILi64EEENS7_ILi192EEEEEELi192ENS_10bfloat16_tEfNS_4arch4Sm80ELb1ELb0ELb1ELb1ELb1ELb1ELb1ELb0EEENS1_21CollectiveEpilogueFwdINS6_IJS8_SA_S9_EEENS6_IJNS7_ILi1EEESI_SI_EEESC_SE_Li256ELb1ELb1ELb0ELb0EEENS1_19SingleTileSchedulerILb1ELb0ELb1ELi128EEEEEEEEEvNT_6ParamsE,(.L_x_3407 - _ZN7cutlass13device_kernelIN5flash19enable_sm80_to_sm89INS1_16FlashAttnFwdSm80INS1_25CollectiveMainloopFwdSm80ILi8ELi1ELb0EN4cute5tupleIJNS5_1CILi128EEENS7_ILi64EEENS7_ILi192EEEEEELi192ENS_10bfloat16_tEfNS_4arch4Sm80ELb1ELb0ELb1ELb1ELb1ELb1ELb1ELb0EEENS1_21CollectiveEpilogueFwdINS6_IJS8_SA_S9_EEENS6_IJNS7_ILi1EEESI_SI_EEESC_SE_Li256ELb1ELb1ELb0ELb0EEENS1_19SingleTileSchedulerILb1ELb0ELb1ELi128EEEEEEEEEvNT_6ParamsE)
        .other          _ZN7cutlass13device_kernelIN5flash19enable_sm80_to_sm89INS1_16FlashAttnFwdSm80INS1_25CollectiveMainloopFwdSm80ILi8ELi1ELb0EN4cute5tupleIJNS5_1CILi128EEENS7_ILi64EEENS7_ILi192EEEEEELi192ENS_10bfloat16_tEfNS_4arch4Sm80ELb1ELb0ELb1ELb1ELb1ELb1ELb1ELb0EEENS1_21CollectiveEpilogueFwdINS6_IJS8_SA_S9_EEENS6_IJNS7_ILi1EEESI_SI_EEESC_SE_Li256ELb1ELb1ELb0ELb0EEENS1_19SingleTileSchedulerILb1ELb0ELb1ELi128EEEEEEEEEvNT_6ParamsE,@"STO_CUDA_ENTRY STV_DEFAULT"
_ZN7cutlass13device_kernelIN5flash19enable_sm80_to_sm89INS1_16FlashAttnFwdSm80INS1_25CollectiveMainloopFwdSm80ILi8ELi1ELb0EN4cute5tupleIJNS5_1CILi128EEENS7_ILi64EEENS7_ILi192EEEEEELi192ENS_10bfloat16_tEfNS_4arch4Sm80ELb1ELb0ELb1ELb1ELb1ELb1ELb1ELb0EEENS1_21CollectiveEpilogueFwdINS6_IJS8_SA_S9_EEENS6_IJNS7_ILi1EEESI_SI_EEESC_SE_Li256ELb1ELb1ELb0ELb0EEENS1_19SingleTileSchedulerILb1ELb0ELb1ELi128EEEEEEEEEvNT_6ParamsE:
        /* <DEDUP_REMOVED lines=20> */
.L_x_729:
        /* <DEDUP_REMOVED lines=13> */
.L_x_731:
[----:B------:R-:W-:Y:S02]  /*0210*/  ULDC UR5, c[0x0][0x54c] ;  /* 0x0001530000057ab9 */ /* 0x000fe40000000800 */
.L_x_730:
[----:B------:R-:W-:Y:S02]  /*0220*/  ULDC UR4, c[0x0][0x548] ;  /* 0x0001520000047ab9 */ /* 0x000fe40000000800 */
[----:B------:R-:W-:-:S02]  /*0230*/  USHF.L.U32 UR12, UR12, 0x7, URZ ;  /* 0x000000070c0c7899 */ /* 0x000fc4000800063f */
[----:B------:R-:W-:-:S04]  /*0240*/  UIMAD UR4, UR5, UR4, URZ ;  /* 0x00000004050472a4 */ /* 0x000fc8000f8e023f */
[----:B------:R-:W-:-:S04]  /*0250*/  UISETP.GE.AND UP0, UPT, UR12, UR4, UPT ;  /* 0x000000040c00728c */ /* 0x000fc8000bf06270 */
[----:B------:R-:W-:Y:S01]  /*0260*/  USEL UR18, UR18, 0xffffffff, !UP0 ;  /* 0xffffffff12127887 */ /* 0x000fe2000c000000 */
[----:B------:R-:W-:Y:S05]  /*0270*/  BRA `(.L_x_732) ;  /* 0x000001b000007947 */ /* 0x000fea0003800000 */
.L_x_728:
        /* <DEDUP_REMOVED lines=8> */
.L_x_733:
        /* <DEDUP_REMOVED lines=13> */
.L_x_735:
[----:B------:R-:W-:Y:S02]  /*03d0*/  ULDC UR5, c[0x0][0x54c] ;  /* 0x0001530000057ab9 */ /* 0x000fe40000000800 */
.L_x_734:
[----:B------:R-:W-:Y:S02]  /*03e0*/  ULDC UR4, c[0x0][0x548] ;  /* 0x0001520000047ab9 */ /* 0x000fe40000000800 */
[----:B------:R-:W-:-:S02]  /*03f0*/  USHF.L.U32 UR12, UR12, 0x7, URZ ;  /* 0x000000070c0c7899 */ /* 0x000fc4000800063f */
[----:B------:R-:W-:-:S04]  /*0400*/  UIMAD UR4, UR5, UR4, URZ ;  /* 0x00000004050472a4 */ /* 0x000fc8000f8e023f */
[----:B------:R-:W-:-:S04]  /*0410*/  UISETP.GE.AND UP0, UPT, UR12, UR4, UPT ;  /* 0x000000040c00728c */ /* 0x000fc8000bf06270 */
[----:B------:R-:W-:-:S06]  /*0420*/  USEL UR18, UR18, 0xffffffff, !UP0 ;  /* 0xffffffff12127887 */ /* 0x000fcc000c000000 */
.L_x_732:
[----:B------:R-:W-:-:S13]  /*0430*/  ISETP.LE.AND P0, PT, RZ, UR18, PT ;  /* 0x00000012ff007c0c */ /* 0x000fda000bf03270 */
[----:B------:R-:W-:Y:S05]  /*0440*/  @!P0 EXIT ;  /* 0x000000000000894d */ /* 0x000fea0003800000 */
[----:B------:R-:W-:Y:S01]  /*0450*/  ULDC.64 UR4, c[0x0][0x360] ;  /* 0x0000d80000047ab9 */ /* 0x000fe20000000a00 */
[----:B------:R-:W-:Y:S01]  /*0460*/  ISETP.NE.U32.AND P3, PT, RZ, c[0x0][0x348], PT ;  /* 0x0000d200ff007a0c */ /* 0x000fe20003f65070 */
[----:B------:R-:W-:Y:S02]  /*0470*/  UISETP.NE.U32.AND UP0, UPT, URZ, UR4, UPT ;  /* 0x000000043f00728c */ /* 0x000fe4000bf05070 */
[----:B------:R-:W-:Y:S01]  /*0480*/  ULDC.64 UR6, c[0x0][0x370] ;  /* 0x0000dc0000067ab9 */ /* 0x000fe20000000a00 */
[----:B------:R-:W-:Y:S01]  /*0490*/  ISETP.NE.AND.EX P3, PT, RZ, c[0x0][0x34c], PT, P3 ;  /* 0x0000d300ff007a0c */ /* 0x000fe20003f65330 */
[----:B------:R-:W-:Y:S02]  /*04a0*/  UISETP.NE.AND.EX UP0, UPT, URZ, UR5, UPT, UP0 ;  /* 0x000000053f00728c */ /* 0x000fe4000bf05300 */
[----:B------:R-:W-:Y:S02]  /*04b0*/  UISETP.NE.U32.AND UP1, UPT, URZ, UR6, UPT ;  /* 0x000000063f00728c */ /* 0x000fe4000bf25070 */
[----:B------:R-:W-:-:S02]  /*04c0*/  ULDC.64 UR4, c[0x0][0x360] ;  /* 0x0000d80000047ab9 */ /* 0x000fc40000000a00 */
[----:B------:R-:W-:Y:S01]  /*04d0*/  UISETP.NE.AND.EX UP1, UPT, URZ, UR7, UPT, UP1 ;  /* 0x000000073f00728c */ /* 0x000fe2000bf25310 */
[----:B------:R-:W-:Y:S01]  /*04e0*/  PLOP3.LUT P1, PT, PT, PT, UP0, 0x80, 0x0 ;  /* 0x000000000000781c */ /* 0x000fe20003f2f008 */
[----:B------:R-:W-:Y:S02]  /*04f0*/  ULDC.64 UR8, c[0x0][0x370] ;  /* 0x0000dc0000087ab9 */ /* 0x000fe40000000a00 */
[----:B------:R-:W-:Y:S02]  /*0500*/  ULDC.64 UR6, c[0x0][0x348] ;  /* 0x0000d20000067ab9 */ /* 0x000fe40000000a00 */
[----:B------:R-:W-:Y:S01]  /*0510*/  @UP0 UIMAD.WIDE UR4, UR18, UR19, UR4 ;  /* 0x00000013120402a5 */ /* 0x000fe2000f8e0204 */
[----:B------:R-:W-:Y:S01]  /*0520*/  PLOP3.LUT P2, PT, PT, PT, UP1, 0x80, 0x0 ;  /* 0x000000000000781c */ /* 0x000fe20003f4f018 */
[----:B------:R-:W-:Y:S01]  /*0530*/  UIMAD.WIDE UR6, UR18, UR19, UR6 ;  /* 0x00000013120672a5 */ /* 0x000fe2000f8e0206 */
[----:B------:R-:W-:Y:S02]  /*0540*/  ISETP.NE.U32.AND P4, PT, RZ, c[0x0][0x350], PT ;  /* 0x0000d400ff007a0c */ /* 0x000fe40003f85070 */
[----:B------:R-:W-:Y:S01]  /*0550*/  @UP1 UIMAD.WIDE UR8, UR18, UR19, UR8 ;  /* 0x00000013120812a5 */ /* 0x000fe2000f8e0208 */
[----:B------:R-:W-:Y:S01]  /*0560*/  IMAD.U32 R4, RZ, RZ, UR4 ;  /* 0x00000004ff047e24 */ /* 0x000fe2000f8e00ff */
[----:B------:R-:W-:Y:S01]  /*0570*/  MOV R5, UR5 ;  /* 0x0000000500057c02 */ /* 0x000fe20008000f00 */
[----:B------:R-:W-:Y:S01]  /*0580*/  ULDC.64 UR4, c[0x0][0x358] ;  /* 0x0000d60000047ab9 */ /* 0x000fe20000000a00 */
[----:B------:R-:W-:Y:S01]  /*0590*/  IMAD.U32 R8, RZ, RZ, UR6 ;  /* 0x00000006ff087e24 */ /* 0x000fe2000f8e00ff */
[----:B------:R-:W-:Y:S01]  /*05a0*/  UISETP.NE.U32.AND UP3, UPT, URZ, UR4, UPT ;  /* 0x000000043f00728c */ /* 0x000fe2000bf65070 */
[----:B------:R-:W-:Y:S01]  /*05b0*/  IMAD.U32 R9, RZ, RZ, UR7 ;  /* 0x00000007ff097e24 */ /* 0x000fe2000f8e00ff */
[----:B------:R-:W-:Y:S01]  /*05c0*/  ISETP.NE.AND.EX P4, PT, RZ, c[0x0][0x354], PT, P4 ;  /* 0x0000d500ff007a0c */ /* 0x000fe20003f85340 */
[----:B------:R-:W-:Y:S01]  /*05d0*/  IMAD.U32 R6, RZ, RZ, UR8 ;  /* 0x00000008ff067e24 */ /* 0x000fe2000f8e00ff */
[----:B------:R-:W-:Y:S01]  /*05e0*/  UISETP.NE.AND.EX UP3, UPT, URZ, UR5, UPT, UP3 ;  /* 0x000000053f00728c */ /* 0x000fe2000bf65330 */
[----:B------:R-:W-:Y:S01]  /*05f0*/  IMAD.U32 R7, RZ, RZ, UR9 ;  /* 0x00000009ff077e24 */ /* 0x000fe2000f8e00ff */
[----:B------:R-:W-:Y:S01]  /*0600*/  ULDC.64 UR6, c[0x0][0x350] ;  /* 0x0000d40000067ab9 */ /* 0x000fe20000000a00 */
[----:B------:R1:W2:Y:S01]  /*0610*/  @P1 LDG.E R0, [R4.64] ;  /* 0x0000001404001981 */ /* 0x0002a2000c1e1900 */
[----:B------:R-:W-:-:S02]  /*0620*/  ULDC.64 UR4, c[0x0][0x358] ;  /* 0x0000d60000047ab9 */ /* 0x000fc40000000a00 */
[----:B------:R-:W-:Y:S01]  /*0630*/  PLOP3.LUT P0, PT, PT, PT, UP3, 0x80, 0x0 ;  /* 0x000000000000781c */ /* 0x000fe20003f0f038 */
[----:B------:R-:W-:Y:S01]  /*0640*/  UIMAD.WIDE UR6, UR18, UR19, UR6 ;  /* 0x00000013120672a5 */ /* 0x000fe2000f8e0206 */
[----:B------:R3:W4:Y:S01]  /*0650*/  @P2 LDG.E R3, [R6.64] ;  /* 0x0000001406032981 */ /* 0x000722000c1e1900 */
[----:B------:R-:W-:Y:S01]  /*0660*/  UIMAD.WIDE UR4, UR18, UR19, UR4 ;  /* 0x00000013120472a5 */ /* 0x000fe2000f8e0204 */
[----:B------:R-:W-:Y:S01]  /*0670*/  MOV R91, RZ ;  /* 0x000000ff005b7202 */ /* 0x000fe20000000f00 */
[----:B------:R-:W-:Y:S01]  /*0680*/  IMAD.MOV.U32 R161, RZ, RZ, RZ ;  /* 0x000000ffffa17224 */ /* 0x000fe200078e00ff */
[----:B------:R-:W4:Y:S03]  /*0690*/  @P3 LDG.E R2, [R8.64] ;  /* 0x0000001408023981 */ /* 0x000f26000c1e1900 */
[----:B-1----:R-:W-:Y:S01]  /*06a0*/  IMAD.U32 R4, RZ, RZ, UR4 ;  /* 0x00000004ff047e24 */ /* 0x002fe2000f8e00ff */
[----:B------:R-:W-:Y:S01]  /*06b0*/  MOV R5, UR5 ;  /* 0x0000000500057c02 */ /* 0x000fe20008000f00 */
[----:B---3--:R-:W-:Y:S01]  /*06c0*/  IMAD.U32 R6, RZ, RZ, UR6 ;  /* 0x00000006ff067e24 */ /* 0x008fe2000f8e00ff */
[----:B------:R-:W-:-:S03]  /*06d0*/  MOV R7, UR7 ;  /* 0x0000000700077c02 */ /* 0x000fc60008000f00 */
[----:B------:R1:W5:Y:S04]  /*06e0*/  @P0 LDG.E R161, [R4.64] ;  /* 0x0000001404a10981 */ /* 0x000368000c1e1900 */
[----:B------:R1:W5:Y:S01]  /*06f0*/  @P4 LDG.E R91, [R6.64] ;  /* 0x00000014065b4981 */ /* 0x000362000c1e1900 */
[----:B------:R-:W3:Y:S01]  /*0700*/  S2UR UR11, SR_CTAID.Y ;  /* 0x00000000000b79c3 */ /* 0x000ee20000002600 */
[----:B------:R-:W-:Y:S02]  /*0710*/  UMOV UR13, URZ ;  /* 0x0000003f000d7c82 */ /* 0x000fe40008000000 */
[----:B------:R-:W-:Y:S02]  /*0720*/  ULDC UR17, c[0x0][0x168] ;  /* 0x00005a0000117ab9 */ /* 0x000fe40000000800 */
[----:B------:R-:W-:-:S02]  /*0730*/  UMOV UR14, URZ ;  /* 0x0000003f000e7c82 */ /* 0x000fc40008000000 */
[----:B------:R-:W-:Y:S02]  /*0740*/  ULDC UR4, c[0x0][0x2ac] ;  /* 0x0000ab0000047ab9 */ /* 0x000fe40000000800 */
[----:B------:R-:W-:Y:S02]  /*0750*/  ULDC UR16, c[0x0][0x1d0] ;  /* 0x0000740000107ab9 */ /* 0x000fe40000000800 */
[----:B------:R-:W-:Y:S02]  /*0760*/  UIMAD UR16, UR4, UR16, URZ ;  /* 0x00000010041072a4 */ /* 0x000fe4000f8e023f */
[----:B------:R-:W-:Y:S02]  /*0770*/  ULDC UR15, c[0x0][0x228] ;  /* 0x00008a00000f7ab9 */ /* 0x000fe40000000800 */
[----:B---3--:R-:W-:Y:S01]  /*0780*/  USHF.R.S32.HI UR10, URZ, 0x1f, UR11 ;  /* 0x0000001f3f0a7899 */ /* 0x008fe2000801140b */
[----:B--2---:R1:W2:Y:S08]  /*0790*/  @P1 R2UR UR17, R0 ;  /* 0x00000000001113c2 */ /* 0x0042b000000e0000 */
[----:B----4-:R1:W3:Y:S08]  /*07a0*/  @P2 R2UR UR13, R3 ;  /* 0x00000000030d23c2 */ /* 0x0102f000000e0000 */
[----:B------:R1:W4:Y:S01]  /*07b0*/  @P3 R2UR UR14, R2 ;  /* 0x00000000020e33c2 */ /* 0x00032200000e0000 */
[----:B------:R-:W-:Y:S05]  /*07c0*/  @P1 BRA `(.L_x_736) ;  /* 0x0000006000001947 */ /* 0x000fea0003800000 */
[----:B------:R-:W-:Y:S05]  /*07d0*/  @!P3 BRA `(.L_x_736) ;  /* 0x000000500000b947 */ /* 0x000fea0003800000 */
[----:B-1--4-:R-:W4:Y:S04]  /*07e0*/  LDG.E R0, [R8.64] ;  /* 0x0000001408007981 */ /* 0x012f28000c1e1900 */
[----:B---3--:R-:W3:Y:S01]  /*07f0*/  LDG.E R2, [R8.64+0x4] ;  /* 0x0000041408027981 */ /* 0x008ee2000c1e1900 */
[----:B--2-4-:R-:W1:Y:S08]  /*0800*/  R2UR UR17, R0 ;  /* 0x00000000001173c2 */ /* 0x014e7000000e0000 */
[----:B---3--:R-:W1:Y:S02]  /*0810*/  R2UR UR4, R2 ;  /* 0x00000000020473c2 */ /* 0x008e6400000e0000 */
[----:B-1----:R-:W-:-:S06]  /*0820*/  UIADD3 UR17, -UR17, UR4, URZ ;  /* 0x0000000411117290 */ /* 0x002fcc000fffe13f */
.L_x_736:
[----:B------:R-:W-:-:S04]  /*0830*/  ISETP.NE.U32.AND P1, PT, RZ, c[0x0][0x368], PT ;  /* 0x0000da00ff007a0c */ /* 0x000fc80003f25070 */
[----:B------:R-:W-:-:S13]  /*0840*/  ISETP.NE.AND.EX P1, PT, RZ, c[0x0][0x36c], PT, P1 ;  /* 0x0000db00ff007a0c */ /* 0x000fda0003f25310 */
[----:B------:R-:W-:Y:S05]  /*0850*/  @!P1 BRA `(.L_x_737) ;  /* 0x0000007000009947 */ /* 0x000fea0003800000 */
[----:B------:R-:W-:Y:S02]  /*0860*/  ULDC.64 UR4, c[0x0][0x368] ;  /* 0x0000da0000047ab9 */ /* 0x000fe40000000a00 */
[----:B------:R-:W-:-:S06]  /*0870*/  UIMAD.WIDE UR4, UR18, UR19, UR4 ;  /* 0x00000013120472a5 */ /* 0x000fcc000f8e0204 */
[----:B-1----:R-:W-:Y:S02]  /*0880*/  MOV R2, UR4 ;  /* 0x0000000400027c02 */ /* 0x002fe40008000f00 */
[----:B------:R-:W-:-:S05]  /*0890*/  MOV R3, UR5 ;  /* 0x0000000500037c02 */ /* 0x000fca0008000f00 */
[----:B----4-:R-:W4:Y:S02]  /*08a0*/  LDG.E R0, [R2.64] ;  /* 0x0000001402007981 */ /* 0x010f24000c1e1900 */
[----:B----4-:R1:W4:Y:S02]  /*08b0*/  R2UR UR16, R0 ;  /* 0x00000000001073c2 */ /* 0x01032400000e0000 */
[----:B-1--4-:R-:W-:Y:S05]  /*08c0*/  BRA `(.L_x_738) ;  /* 0x0000006000007947 */ /* 0x012fea0003800000 */
.L_x_737:
[----:B------:R-:W-:Y:S05]  /*08d0*/  @!P4 BRA `(.L_x_738) ;  /* 0x000000500000c947 */ /* 0x000fea0003800000 */
[----:B-1--4-:R-:W4:Y:S04]  /*08e0*/  LDG.E R0, [R6.64] ;  /* 0x0000001406007981 */ /* 0x012f28000c1e1900 */
[----:B---3--:R-:W3:Y:S01]  /*08f0*/  LDG.E R2, [R6.64+0x4] ;  /* 0x0000041406027981 */ /* 0x008ee2000c1e1900 */
[----:B----4-:R-:W1:Y:S08]  /*0900*/  R2UR UR16, R0 ;  /* 0x00000000001073c2 */ /* 0x010e7000000e0000 */
[----:B---3--:R-:W1:Y:S02]  /*0910*/  R2UR UR4, R2 ;  /* 0x00000000020473c2 */ /* 0x008e6400000e0000 */
[----:B-1----:R-:W-:-:S06]  /*0920*/  UIADD3 UR16, -UR16, UR4, URZ ;  /* 0x0000000410107290 */ /* 0x002fcc000fffe13f */
.L_x_738:
[----:B-1--4-:R-:W4:Y:S01]  /*0930*/  @P0 LDG.E R0, [R4.64] ;  /* 0x0000001404000981 */ /* 0x012f22000c1e1900 */
[----:B------:R-:W-:-:S03]  /*0940*/  ULDC.64 UR4, c[0x0][0x378] ;  /* 0x0000de0000047ab9 */ /* 0x000fc60000000a00 */
[----:B---3--:R-:W3:Y:S01]  /*0950*/  @P0 LDG.E R2, [R4.64+0x4] ;  /* 0x0000041404020981 */ /* 0x008ee2000c1e1900 */
[----:B------:R-:W-:Y:S01]  /*0960*/  UISETP.NE.U32.AND UP0, UPT, URZ, UR4, UPT ;  /* 0x000000043f00728c */ /* 0x000fe2000bf05070 */
[----:B------:R-:W-:-:S03]  /*0970*/  IMAD.U32 R84, RZ, RZ, UR16 ;  /* 0x00000010ff547e24 */ /* 0x000fc6000f8e00ff */
[----:B------:R-:W-:-:S03]  /*0980*/  UISETP.NE.AND.EX UP0, UPT, URZ, UR5, UPT, UP0 ;  /* 0x000000053f00728c */ /* 0x000fc6000bf05300 */
[----:B------:R-:W-:-:S03]  /*0990*/  ULDC.64 UR4, c[0x0][0x378] ;  /* 0x0000de0000047ab9 */ /* 0x000fc60000000a00 */
[----:B------:R-:W-:-:S05]  /*09a0*/  PLOP3.LUT P1, PT, PT, PT, UP0, 0x80, 0x0 ;  /* 0x000000000000781c */ /* 0x000fca0003f2f008 */
[----:B------:R-:W-:-:S06]  /*09b0*/  @UP0 UIMAD.WIDE UR4, UR18, UR19, UR4 ;  /* 0x00000013120402a5 */ /* 0x000fcc000f8e0204 */
[----:B------:R-:W-:Y:S01]  /*09c0*/  MOV R6, UR4 ;  /* 0x0000000400067c02 */ /* 0x000fe20008000f00 */
[----:B------:R-:W-:-:S05]  /*09d0*/  IMAD.U32 R7, RZ, RZ, UR5 ;  /* 0x00000005ff077e24 */ /* 0x000fca000f8e00ff */
[----:B------:R1:W5:Y:S01]  /*09e0*/  @P1 LDG.E R84, [R6.64] ;  /* 0x0000001406541981 */ /* 0x000362000c1e1900 */
[----:B------:R-:W-:Y:S02]  /*09f0*/  ULDC UR6, c[0x0][0x2c4] ;  /* 0x0000b10000067ab9 */ /* 0x000fe40000000800 */
[----:B------:R-:W-:Y:S02]  /*0a00*/  UISETP.NE.AND UP2, UPT, UR6, 0x1, UPT ;  /* 0x000000010600788c */ /* 0x000fe4000bf45270 */
[----:B------:R-:W-:-:S09]  /*0a10*/  UIADD3 UR6, -UR13, UR16, URZ ;  /* 0x000000100d067290 */ /* 0x000fd2000fffe13f */
[----:B------:R-:W-:Y:S01]  /*0a20*/  @UP2 UIADD3 UR22, UR12, 0x7f, URZ ;  /* 0x0000007f0c162890 */ /* 0x000fe2000fffe03f */
[----:B----4-:R-:W4:Y:S08]  /*0a30*/  @P0 R2UR UR4, R0 ;  /* 0x00000000000403c2 */ /* 0x010f3000000e0000 */
[----:B---3--:R-:W4:Y:S02]  /*0a40*/  @P0 R2UR UR5, R2 ;  /* 0x00000000020503c2 */ /* 0x008f2400000e0000 */
[----:B----4-:R-:W-:-:S03]  /*0a50*/  @UP3 UIADD3 UR15, -UR4, UR5, URZ ;  /* 0x00000005040f3290 */ /* 0x010fc6000fffe13f */
[----:B------:R-:W-:Y:S02]  /*0a60*/  ULDC.64 UR4, c[0x0][0x2c8] ;  /* 0x0000b20000047ab9 */ /* 0x000fe40000000a00 */
[----:B------:R-:W-:Y:S02]  /*0a70*/  UIMAD.WIDE.U32 UR22, UR22, UR4, URZ ;  /* 0x00000004161672a5 */ /* 0x000fe4000f8e003f */
[----:B------:R-:W-:Y:S02]  /*0a80*/  UIADD3 UR9, UR6, UR15, URZ ;  /* 0x0000000f06097290 */ /* 0x000fe4000fffe03f */
[----:B------:R-:W-:Y:S02]  /*0a90*/  UIADD3 UR4, UR12, 0x7f, URZ ;  /* 0x0000007f0c047890 */ /* 0x000fe4000fffe03f */
[----:B--2---:R-:W-:Y:S02]  /*0aa0*/  UIADD3 UR7, UR9, 0x40, -UR17 ;  /* 0x0000004009077890 */ /* 0x004fe4000fffe811 */
[----:B------:R-:W-:-:S02]  /*0ab0*/  @UP2 USHF.R.U32.HI UR4, URZ, UR5, UR23 ;  /* 0x000000053f042299 */ /* 0x000fc40008011617 */
[----:B------:R-:W-:Y:S02]  /*0ac0*/  UIADD3 UR22, UR9, 0x3f, URZ ;  /* 0x0000003f09167890 */ /* 0x000fe4000fffe03f */
[----:B------:R-:W-:Y:S02]  /*0ad0*/  UIADD3 UR5, UR7, UR4, URZ ;  /* 0x0000000407057290 */ /* 0x000fe4000fffe03f */
[----:B------:R-:W-:Y:S02]  /*0ae0*/  USHF.R.S32.HI UR8, URZ, 0x1f, UR22 ;  /* 0x0000001f3f087899 */ /* 0x000fe40008011416 */
[----:B------:R-:W-:Y:S02]  /*0af0*/  USHF.R.S32.HI UR4, URZ, 0x1f, UR5 ;  /* 0x0000001f3f047899 */ /* 0x000fe40008011405 */
[----:B------:R-:W-:Y:S02]  /*0b00*/  ULEA.HI UR8, UR8, UR22, URZ, 0x6 ;  /* 0x0000001608087291 */ /* 0x000fe4000f8f303f */
[----:B------:R-:W-:-:S02]  /*0b10*/  ULEA.HI UR4, UR4, UR5, URZ, 0x6 ;  /* 0x0000000504047291 */ /* 0x000fc4000f8f303f */
[----:B------:R-:W-:Y:S02]  /*0b20*/  USHF.R.S32.HI UR8, URZ, 0x6, UR8 ;  /* 0x000000063f087899 */ /* 0x000fe40008011408 */
[----:B------:R-:W-:-:S04]  /*0b30*/  USHF.R.S32.HI UR4, URZ, 0x6, UR4 ;  /* 0x000000063f047899 */ /* 0x000fc80008011404 */
[----:B------:R-:W-:-:S04]  /*0b40*/  UISETP.LT.AND UP0, UPT, UR8, UR4, UPT ;  /* 0x000000040800728c */ /* 0x000fc8000bf01270 */
[----:B------:R-:W-:Y:S02]  /*0b50*/  USEL UR5, UR8, UR4, UP0 ;  /* 0x0000000408057287 */ /* 0x000fe40008000000 */
[----:B------:R-:W-:Y:S02]  /*0b60*/  UIADD3 UR4, -UR6, URZ, URZ ;  /* 0x0000003f06047290 */ /* 0x000fe4000fffe13f */
[----:B------:R-:W-:Y:S02]  /*0b70*/  ULEA UR6, UR5, -UR6, 0x6 ;  /* 0x8000000605067291 */ /* 0x000fe4000f8e303f */
[----:B------:R-:W-:Y:S02]  /*0b80*/  UISETP.LT.AND UP1, UPT, URZ, UR4, UPT ;  /* 0x000000043f00728c */ /* 0x000fe4000bf21270 */
[----:B------:R-:W-:Y:S02]  /*0b90*/  UISETP.LT.AND UP0, UPT, UR6, UR15, UPT ;  /* 0x0000000f0600728c */ /* 0x000fe4000bf01270 */
[----:B------:R-:W-:-:S02]  /*0ba0*/  USEL UR4, URZ, UR4, !UP1 ;  /* 0x000000043f047287 */ /* 0x000fc4000c800000 */
[----:B------:R-:W-:Y:S02]  /*0bb0*/  USEL UR5, UR6, UR15, UP0 ;  /* 0x0000000f06057287 */ /* 0x000fe40008000000 */
[----:B------:R-:W-:Y:S02]  /*0bc0*/  USHF.R.U32.HI UR6, URZ, 0x6, UR4 ;  /* 0x000000063f067899 */ /* 0x000fe40008011604 */
[----:B------:R-:W-:-:S05]  /*0bd0*/  UISETP.GT.AND UP0, UPT, UR5, UR4, UPT ;  /* 0x000000040500728c */ /* 0x000fca000bf04270 */
[----:B------:R-:W-:-:S06]  /*0be0*/  UMOV UR22, UR6 ;  /* 0x0000000600167c82 */ /* 0x000fcc0008000000 */
[----:B------:R-:W-:-:S04]  /*0bf0*/  @UP0 UIADD3 UR5, UR5, 0x3f, URZ ;  /* 0x0000003f05050890 */ /* 0x000fc8000fffe03f */
[----:B------:R-:W-:-:S04]  /*0c00*/  @UP0 USHF.R.S32.HI UR4, URZ, 0x1f, UR5 ;  /* 0x0000001f3f040899 */ /* 0x000fc80008011405 */
[----:B------:R-:W-:-:S04]  /*0c10*/  @UP0 ULEA.HI UR4, UR4, UR5, URZ, 0x6 ;  /* 0x0000000504040291 */ /* 0x000fc8000f8f303f */
[----:B------:R-:W-:-:S04]  /*0c20*/  @UP0 USHF.R.S32.HI UR22, URZ, 0x6, UR4 ;  /* 0x000000063f160899 */ /* 0x000fc80008011404 */
[----:B------:R-:W-:-:S06]  /*0c30*/  UISETP.GT.AND UP0, UPT, UR22, UR6, UPT ;  /* 0x000000061600728c */ /* 0x000fcc000bf04270 */
[----:B------:R-:W-:-:S13]  /*0c40*/  PLOP3.LUT P0, PT, PT, PT, UP0, 0x80, 0x0 ;  /* 0x000000000000781c */ /* 0x000fda0003f0f008 */
[----:B------:R-:W-:Y:S05]  /*0c50*/  @!P0 BRA `(.L_x_739) ;  /* 0x0000574000008947 */ /* 0x000fea0003800000 */
[----:B-1----:R-:W-:Y:S02]  /*0c60*/  ULDC.64 UR4, c[0x0][0x340] ;  /* 0x0000d00000047ab9 */ /* 0x002fe40000000a00 */
        /* <DEDUP_REMOVED lines=8> */
[----:B------:R-:W-:-:S03]  /*0cf0*/  ULDC.64 UR4, c[0x0][0x260] ;  /* 0x0000980000047ab9 */ /* 0x000fc60000000a00 */
[-C--:B------:R-:W-:Y:S01]  /*0d00*/  LEA.HI R10, R0, R83.reuse, RZ, 0x3 ;  /* 0x00000053000a7211 */ /* 0x080fe200078f18ff */
[----:B------:R1:W2:Y:S01]  /*0d10*/  @P2 LDG.E R5, [R4.64] ;  /* 0x0000001404052981 */ /* 0x0002a2000c1e1900 */
[----:B-----5:R-:W-:Y:S01]  /*0d20*/  SHF.R.S32.HI R3, RZ, 0x1f, R161 ;  /* 0x0000001fff037819 */ /* 0x020fe200000114a1 */
[----:B------:R-:W-:Y:S01]  /*0d30*/  IMAD.U32 R21, RZ, RZ, UR11 ;  /* 0x0000000bff157e24 */ /* 0x000fe2000f8e00ff */
[----:B------:R-:W-:Y:S01]  /*0d40*/  LOP3.LUT R2, R10, 0x1ffffff8, RZ, 0xc0, !PT ;  /* 0x1ffffff80a027812 */ /* 0x000fe200078ec0ff */
[----:B------:R-:W-:Y:S01]  /*0d50*/  UIMAD UR4, UR10, UR4, URZ ;  /* 0x000000040a0472a4 */ /* 0x000fe2000f8e023f */
[----:B------:R-:W-:Y:S01]  /*0d60*/  SHF.R.S32.HI R10, RZ, 0x3, R10 ;  /* 0x00000003ff0a7819 */ /* 0x000fe2000001140a */
[----:B------:R-:W-:Y:S01]  /*0d70*/  UIADD3 UR19, UR22, -0x1, URZ ;  /* 0xffffffff16137890 */ /* 0x000fe2000fffe03f */
[----:B------:R-:W-:Y:S01]  /*0d80*/  LEA.HI R6, R0, R83, RZ, 0x6 ;  /* 0x0000005300067211 */ /* 0x000fe200078f30ff */
[----:B------:R-:W-:Y:S01]  /*0d90*/  IMAD.IADD R2, R83, 0x1, -R2 ;  /* 0x0000000153027824 */ /* 0x000fe200078e0a02 */
[C---:B------:R-:W-:Y:S01]  /*0da0*/  IADD3 R160, P0, R10.reuse, R161, RZ ;  /* 0x000000a10aa07210 */ /* 0x040fe20007f1e0ff */
[C---:B------:R-:W-:Y:S01]  /*0db0*/  IMAD.SHL.U32 R7, R10.reuse, 0x40, RZ ;  /* 0x000000400a077824 */ /* 0x040fe200078e00ff */
[----:B------:R-:W-:Y:S01]  /*0dc0*/  IADD3 R99, -R10, UR15, RZ ;  /* 0x0000000f0a637c10 */ /* 0x000fe2000fffe1ff */
[----:B------:R-:W-:Y:S01]  /*0dd0*/  IMAD.SHL.U32 R2, R2, 0x8, RZ ;  /* 0x0000000802027824 */ /* 0x000fe200078e00ff */
[----:B------:R-:W-:Y:S01]  /*0de0*/  LEA.HI.X.SX32 R161, R10, R3, 0x1, P0 ;  /* 0x000000030aa17211 */ /* 0x000fe200000f0eff */
[----:B------:R-:W-:Y:S01]  /*0df0*/  IMAD.SHL.U32 R136, R6, 0x8, RZ ;  /* 0x0000000806887824 */ /* 0x000fe200078e00ff */
[----:B------:R-:W-:Y:S01]  /*0e00*/  LOP3.LUT R7, R7, 0x1c0, RZ, 0xc0, !PT ;  /* 0x000001c007077812 */ /* 0x000fe200078ec0ff */
[----:B------:R-:W-:Y:S01]  /*0e10*/  UIMAD UR22, UR11, UR5, UR4 ;  /* 0x000000050b1672a4 */ /* 0x000fe2000f8e0204 */
[----:B------:R-:W-:Y:S01]  /*0e20*/  IADD3 R3, R2, 0x80, RZ ;  /* 0x0000008002037810 */ /* 0x000fe20007ffe0ff */
[----:B------:R-:W-:Y:S01]  /*0e30*/  USEL UR24, UR18, URZ, !UP3 ;  /* 0x0000003f12187287 */ /* 0x000fe2000d800000 */
[--C-:B------:R-:W-:Y:S01]  /*0e40*/  LOP3.LUT R8, R7, 0x38, R2.reuse, 0xf8, !PT ;  /* 0x0000003807087812 */ /* 0x100fe200078ef802 */
[----:B------:R-:W-:Y:S01]  /*0e50*/  ULDC.64 UR4, c[0x0][0x240] ;  /* 0x0000900000047ab9 */ /* 0x000fe20000000a00 */
[----:B------:R-:W-:Y:S01]  /*0e60*/  SHF.R.U32.HI R7, RZ, 0x3, R7 ;  /* 0x00000003ff077819 */ /* 0x000fe20000011607 */
[----:B------:R-:W-:Y:S01]  /*0e70*/  UIMAD UR4, UR10, UR4, URZ ;  /* 0x000000040a0472a4 */ /* 0x000fe2000f8e023f */
[----:B------:R-:W-:Y:S01]  /*0e80*/  ISETP.GE.AND P5, PT, R3, c[0x0][0x1d4], PT ;  /* 0x0000750003007a0c */ /* 0x000fe20003fa6270 */
[----:B------:R-:W-:Y:S01]  /*0e90*/  IMAD.MOV.U32 R113, RZ, RZ, c[0x0][0x238] ;  /* 0x00008e00ff717624 */ /* 0x000fe200078e00ff */
[----:B------:R-:W-:Y:S01]  /*0ea0*/  LOP3.LUT R7, R8, R7, RZ, 0x3c, !PT ;  /* 0x0000000708077212 */ /* 0x000fe200078e3cff */
[----:B------:R-:W-:Y:S01]  /*0eb0*/  UIMAD UR25, UR11, UR5, UR4 ;  /* 0x000000050b1972a4 */ /* 0x000fe2000f8e0204 */
[----:B------:R-:W-:Y:S01]  /*0ec0*/  SHF.R.S32.HI R3, RZ, 0x1f, R2 ;  /* 0x0000001fff037819 */ /* 0x000fe20000011402 */
[----:B-1----:R-:W-:Y:S01]  /*0ed0*/  IMAD.U32 R4, RZ, RZ, UR19 ;  /* 0x00000013ff047e24 */ /* 0x002fe2000f8e00ff */
[----:B------:R-:W-:Y:S01]  /*0ee0*/  LOP3.LUT R136, R7, 0xfffffe00, R136, 0xf8, !PT ;  /* 0xfffffe0007887812 */ /* 0x000fe200078ef888 */
[----:B------:R-:W-:Y:S01]  /*0ef0*/  IMAD R7, R161, c[0x0][0x238], RZ ;  /* 0x00008e00a1077a24 */ /* 0x000fe200078e02ff */
[C---:B------:R-:W-:Y:S01]  /*0f00*/  IADD3 R6, R2.reuse, 0x40, RZ ;  /* 0x0000004002067810 */ /* 0x040fe20007ffe0ff */
[----:B------:R-:W-:Y:S01]  /*0f10*/  IMAD.WIDE.U32 R20, R21, c[0x0][0x260], R2 ;  /* 0x0000980015147a25 */ /* 0x000fe200078e0002 */
[----:B------:R-:W-:Y:S01]  /*0f20*/  ISETP.GE.AND P3, PT, R2, c[0x0][0x1d4], PT ;  /* 0x0000750002007a0c */ /* 0x000fe20003f66270 */
[----:B------:R-:W-:Y:S01]  /*0f30*/  ULDC.64 UR4, c[0x0][0x248] ;  /* 0x0000920000047ab9 */ /* 0x000fe20000000a00 */
[----:B------:R-:W-:Y:S01]  /*0f40*/  LEA.HI R10, R0, R83, RZ, 0x2 ;  /* 0x00000053000a7211 */ /* 0x000fe200078f10ff */
[----:B------:R-:W-:Y:S01]  /*0f50*/  IMAD R8, R160, c[0x0][0x23c], R7 ;  /* 0x00008f00a0087a24 */ /* 0x000fe200078e0207 */
[----:B------:R-:W-:Y:S01]  /*0f60*/  ISETP.GE.AND P6, PT, R6, c[0x0][0x1d4], PT ;  /* 0x0000750006007a0c */ /* 0x000fe20003fc6270 */
[----:B------:R-:W-:Y:S01]  /*0f70*/  IMAD.WIDE.U32 R2, R160, c[0x0][0x238], R2 ;  /* 0x00008e00a0027a25 */ /* 0x000fe200078e0002 */
[----:B------:R-:W-:-:S02]  /*0f80*/  LOP3.LUT R6, R10, 0xfffffffc, RZ, 0xc0, !PT ;  /* 0xfffffffc0a067812 */ /* 0x000fc400078ec0ff */
[----:B------:R-:W-:Y:S01]  /*0f90*/  IADD3 R21, R21, UR22, RZ ;  /* 0x0000001615157c10 */ /* 0x000fe2000fffe0ff */
[----:B------:R-:W-:Y:S01]  /*0fa0*/  IMAD.IADD R9, R3, 0x1, R8 ;  /* 0x0000000103097824 */ /* 0x000fe200078e0208 */
[----:B------:R-:W-:Y:S01]  /*0fb0*/  USHF.R.S32.HI UR22, URZ, 0x1f, UR18 ;  /* 0x0000001f3f167899 */ /* 0x000fe20008011412 */
[----:B------:R-:W-:Y:S01]  /*0fc0*/  IMAD.MOV.U32 R8, RZ, RZ, R2 ;  /* 0x000000ffff087224 */ /* 0x000fe200078e0002 */
[----:B------:R-:W-:Y:S01]  /*0fd0*/  SHF.R.S32.HI R143, RZ, 0x2, R10 ;  /* 0x00000002ff8f7819 */ /* 0x000fe2000001140a */
[----:B------:R-:W-:Y:S01]  /*0fe0*/  IMAD.U32 R2, RZ, RZ, UR11 ;  /* 0x0000000bff027e24 */ /* 0x000fe2000f8e00ff */
[----:B------:R-:W-:Y:S01]  /*0ff0*/  USEL UR23, UR22, URZ, !UP3 ;  /* 0x0000003f16177287 */ /* 0x000fe2000d800000 */
[----:B------:R-:W-:Y:S01]  /*1000*/  IMAD.IADD R6, R83, 0x1, -R6 ;  /* 0x0000000153067824 */ /* 0x000fe200078e0a06 */
[----:B------:R-:W-:Y:S01]  /*1010*/  SHF.R.S32.HI R148, RZ, 0x1f, R143 ;  /* 0x0000001fff947819 */ /* 0x000fe2000001148f */
[----:B------:R-:W-:Y:S01]  /*1020*/  IMAD.WIDE.U32 R158, R2, c[0x0][0x240], R8 ;  /* 0x00009000029e7a25 */ /* 0x000fe200078e0008 */
[----:B------:R-:W-:Y:S01]  /*1030*/  UIMAD UR4, UR23, UR4, URZ ;  /* 0x00000004170472a4 */ /* 0x000fe2000f8e023f */
[----:B------:R-:W-:-:S02]  /*1040*/  SHF.R.S32.HI R10, RZ, 0x1f, R10 ;  /* 0x0000001fff0a7819 */ /* 0x000fc4000001140a */
[C---:B------:R-:W-:Y:S01]  /*1050*/  IMAD.SHL.U32 R18, R6.reuse, 0x4, RZ ;  /* 0x0000000406127824 */ /* 0x040fe200078e00ff */
[----:B------:R-:W-:Y:S01]  /*1060*/  IADD3 R159, R159, UR25, RZ ;  /* 0x000000199f9f7c10 */ /* 0x000fe2000fffe0ff */
[----:B------:R-:W-:Y:S01]  /*1070*/  IMAD.SHL.U32 R16, R6, 0x8, RZ ;  /* 0x0000000806107824 */ /* 0x000fe200078e00ff */
[----:B------:R-:W-:Y:S01]  /*1080*/  UIMAD UR4, UR24, UR5, UR4 ;  /* 0x00000005180472a4 */ /* 0x000fe2000f8e0204 */
[----:B------:R-:W-:Y:S01]  /*1090*/  IMAD.MOV.U32 R104, RZ, RZ, 0x6 ;  /* 0x00000006ff687424 */ /* 0x000fe200078e00ff */
[----:B------:R-:W-:Y:S01]  /*10a0*/  SHF.R.S32.HI R19, RZ, 0x1f, R18 ;  /* 0x0000001fff137819 */ /* 0x000fe20000011412 */
[----:B------:R-:W-:Y:S01]  /*10b0*/  IMAD.U32 R156, RZ, RZ, UR24 ;  /* 0x00000018ff9c7e24 */ /* 0x000fe2000f8e00ff */
[----:B------:R-:W-:Y:S01]  /*10c0*/  SHF.R.S32.HI R17, RZ, 0x1f, R16 ;  /* 0x0000001fff117819 */ /* 0x000fe20000011410 */
[----:B------:R-:W-:Y:S01]  /*10d0*/  IMAD R4, R4, -0x40, R99 ;  /* 0xffffffc004047824 */ /* 0x000fe200078e0263 */
[----:B------:R-:W-:Y:S01]  /*10e0*/  ISETP.GE.AND P4, PT, R16, c[0x0][0x27c], PT ;  /* 0x00009f0010007a0c */ /* 0x000fe20003f86270 */
[----:B------:R-:W-:Y:S01]  /*10f0*/  IMAD R150, R148, c[0x0][0x280], RZ ;  /* 0x0000a00094967a24 */ /* 0x000fe200078e02ff */
[----:B------:R-:W-:Y:S01]  /*1100*/  SHF.L.U64.HI R100, R113, R104, c[0x0][0x23c] ;  /* 0x00008f0071647619 */ /* 0x000fe20000010268 */
[----:B------:R-:W-:Y:S01]  /*1110*/  IMAD.WIDE.U32 R158, R156, c[0x0][0x248], R158 ;  /* 0x000092009c9e7a25 */ /* 0x000fe200078e009e */
[C---:B------:R-:W-:Y:S01]  /*1120*/  ISETP.GE.AND P1, PT, R4.reuse, 0x1, PT ;  /* 0x000000010400780c */ /* 0x040fe20003f26270 */
[----:B------:R-:W-:Y:S01]  /*1130*/  USHF.R.S32.HI UR5, URZ, 0x1f, UR19 ;  /* 0x0000001f3f057899 */ /* 0x000fe20008011413 */
[----:B------:R-:W-:Y:S01]  /*1140*/  SEL R3, RZ, c[0x0][0x27c], !P4 ;  /* 0x00009f00ff037a07 */ /* 0x000fe20006000000 */
[C---:B------:R-:W-:Y:S01]  /*1150*/  IMAD R150, R143.reuse, c[0x0][0x284], R150 ;  /* 0x0000a1008f967a24 */ /* 0x040fe200078e0296 */
[----:B------:R-:W-:Y:S01]  /*1160*/  ISETP.GT.AND P0, PT, R4, 0x20, PT ;  /* 0x000000200400780c */ /* 0x000fe20003f04270 */
[----:B------:R-:W-:Y:S01]  /*1170*/  IMAD.WIDE.U32 R154, R143, c[0x0][0x280], R18 ;  /* 0x0000a0008f9a7a25 */ /* 0x000fe200078e0012 */
[----:B------:R-:W-:-:S02]  /*1180*/  IADD3 R163, R159, UR4, RZ ;  /* 0x000000049fa37c10 */ /* 0x000fc4000fffe0ff */
[C---:B------:R-:W-:Y:S01]  /*1190*/  IADD3 R15, R18.reuse, 0x20, RZ ;  /* 0x00000020120f7810 */ /* 0x040fe20007ffe0ff */
[----:B------:R-:W-:Y:S01]  /*11a0*/  IMAD.WIDE.U32 R8, R143, c[0x0][0x280], R16 ;  /* 0x0000a0008f087a25 */ /* 0x000fe200078e0010 */
[----:B------:R-:W-:Y:S02]  /*11b0*/  P2R R145, PR, RZ, 0x10 ;  /* 0x00000010ff917803 */ /* 0x000fe40000000000 */
[----:B------:R-:W-:Y:S01]  /*11c0*/  IADD3 R14, R18, 0x40, RZ ;  /* 0x00000040120e7810 */ /* 0x000fe20007ffe0ff */
[----:B------:R-:W-:Y:S01]  /*11d0*/  IMAD.SHL.U32 R101, R113, 0x40, RZ ;  /* 0x0000004071657824 */ /* 0x000fe200078e00ff */
[----:B------:R-:W-:Y:S01]  /*11e0*/  LEA.HI R123, R0, R83, RZ, 0x5 ;  /* 0x00000053007b7211 */ /* 0x000fe200078f28ff */
[----:B------:R-:W-:Y:S01]  /*11f0*/  IMAD R4, R100, UR19, RZ ;  /* 0x0000001364047c24 */ /* 0x000fe2000f8e02ff */
[C---:B------:R-:W-:Y:S01]  /*1200*/  IADD3 R141, R16.reuse, 0x60, RZ ;  /* 0x00000060108d7810 */ /* 0x040fe20007ffe0ff */
[----:B------:R-:W-:Y:S01]  /*1210*/  IMAD.MOV.U32 R162, RZ, RZ, R158 ;  /* 0x000000ffffa27224 */ /* 0x000fe200078e009e */
[C---:B------:R-:W-:Y:S01]  /*1220*/  IADD3 R140, R16.reuse, 0x80, RZ ;  /* 0x00000080108c7810 */ /* 0x040fe20007ffe0ff */
[----:B------:R-:W-:Y:S01]  /*1230*/  IMAD.IADD R155, R155, 0x1, R150 ;  /* 0x000000019b9b7824 */ /* 0x000fe200078e0296 */
[----:B------:R-:W-:Y:S01]  /*1240*/  IADD3 R138, R16, 0xa0, RZ ;  /* 0x000000a0108a7810 */ /* 0x000fe20007ffe0ff */
[----:B------:R-:W-:Y:S01]  /*1250*/  IMAD.IADD R151, R150, 0x1, R9 ;  /* 0x0000000196977824 */ /* 0x000fe200078e0209 */
[----:B------:R-:W-:Y:S01]  /*1260*/  P2R R146, PR, RZ, 0x8 ;  /* 0x00000008ff927803 */ /* 0x000fe20000000000 */
[----:B------:R-:W-:Y:S01]  /*1270*/  IMAD.IADD R2, R16, 0x1, R3 ;  /* 0x0000000110027824 */ /* 0x000fe200078e0203 */
[----:B------:R-:W-:Y:S01]  /*1280*/  SHF.R.S32.HI R125, RZ, 0x1f, R138 ;  /* 0x0000001fff7d7819 */ /* 0x000fe2000001148a */
[----:B------:R-:W-:Y:S01]  /*1290*/  IMAD.MOV.U32 R150, RZ, RZ, R8 ;  /* 0x000000ffff967224 */ /* 0x000fe200078e0008 */
[----:B------:R-:W-:Y:S01]  /*12a0*/  IADD3 R91, R91, UR16, RZ ;  /* 0x000000105b5b7c10 */ /* 0x000fe2000fffe0ff */
[----:B------:R-:W-:Y:S01]  /*12b0*/  IMAD R148, R148, c[0x0][0x290], RZ ;  /* 0x0000a40094947a24 */ /* 0x000fe200078e02ff */
[----:B------:R-:W-:Y:S01]  /*12c0*/  SHF.R.S32.HI R121, RZ, 0x1f, R2 ;  /* 0x0000001fff797819 */ /* 0x000fe20000011402 */
[C---:B------:R-:W-:Y:S01]  /*12d0*/  IMAD R3, R101.reuse, UR5, R4 ;  /* 0x0000000565037c24 */ /* 0x040fe2000f8e0204 */
[----:B------:R-:W-:Y:S01]  /*12e0*/  ULDC.64 UR4, c[0x0][0x1e8] ;  /* 0x00007a0000047ab9 */ /* 0x000fe20000000a00 */
[----:B------:R-:W-:Y:S01]  /*12f0*/  IMAD.WIDE.U32 R8, R101, UR19, R162 ;  /* 0x0000001365087c25 */ /* 0x000fe2000f8e00a2 */
[CC--:B------:R-:W-:Y:S01]  /*1300*/  LEA.HI R4, R121.reuse, R2.reuse, RZ, 0x3 ;  /* 0x0000000279047211 */ /* 0x0c0fe200078f18ff */
[----:B------:R-:W-:Y:S01]  /*1310*/  UIMAD UR25, UR10, UR4, URZ ;  /* 0x000000040a1972a4 */ /* 0x000fe2000f8e023f */
[----:B------:R-:W-:Y:S01]  /*1320*/  LEA.HI R121, R121, R2, RZ, 0x6 ;  /* 0x0000000279797211 */ /* 0x000fe200078f30ff */
[C---:B------:R-:W-:Y:S01]  /*1330*/  IMAD R148, R143.reuse, c[0x0][0x294], R148 ;  /* 0x0000a5008f947a24 */ /* 0x040fe200078e0294 */
[----:B------:R-:W-:Y:S01]  /*1340*/  UIMAD.WIDE.U32 UR28, UR11, UR4, URZ ;  /* 0x000000040b1c72a5 */ /* 0x000fe2000f8e003f */
[----:B------:R-:W-:Y:S01]  /*1350*/  IMAD.WIDE.U32 R12, R143, c[0x0][0x290], R16 ;  /* 0x0000a4008f0c7a25 */ /* 0x000fe200078e0010 */
[----:B------:R-:W-:Y:S01]  /*1360*/  UIMAD UR25, UR11, UR5, UR25 ;  /* 0x000000050b1972a4 */ /* 0x000fe2000f8e0219 */
[----:B------:R-:W-:-:S02]  /*1370*/  LOP3.LUT R107, R4, 0xfffffff8, RZ, 0xc0, !PT ;  /* 0xfffffff8046b7812 */ /* 0x000fc400078ec0ff */
[----:B------:R-:W-:Y:S01]  /*1380*/  IMAD.IADD R3, R9, 0x1, R3 ;  /* 0x0000000109037824 */ /* 0x000fe200078e0203 */
[----:B------:R-:W-:Y:S01]  /*1390*/  ULDC.64 UR4, c[0x0][0x210] ;  /* 0x0000840000047ab9 */ /* 0x000fe20000000a00 */
[----:B------:R-:W-:Y:S01]  /*13a0*/  IMAD.MOV.U32 R112, RZ, RZ, 0x5 ;  /* 0x00000005ff707424 */ /* 0x000fe200078e00ff */
[----:B------:R-:W-:Y:S01]  /*13b0*/  UIMAD UR27, UR10, UR4, URZ ;  /* 0x000000040a1b72a4 */ /* 0x000fe2000f8e023f */
[----:B------:R-:W-:Y:S01]  /*13c0*/  IMAD.IADD R149, R148, 0x1, R13 ;  /* 0x0000000194957824 */ /* 0x000fe200078e020d */
[----:B------:R-:W-:Y:S01]  /*13d0*/  UIMAD.WIDE.U32 UR30, UR11, UR4, URZ ;  /* 0x000000040b1e72a5 */ /* 0x000fe2000f8e003f */
[----:B------:R-:W-:Y:S01]  /*13e0*/  IMAD.IADD R13, R18, 0x1, R15 ;  /* 0x00000001120d7824 */ /* 0x000fe200078e020f */
[C---:B------:R-:W-:Y:S01]  /*13f0*/  SHF.L.U64.HI R112, R113.reuse, R112, c[0x0][0x23c] ;  /* 0x00008f0071707619 */ /* 0x040fe20000010270 */
[----:B------:R-:W-:Y:S01]  /*1400*/  IMAD.SHL.U32 R136, R136, 0x2, RZ ;  /* 0x0000000288887824 */ /* 0x000fe200078e00ff */
[----:B------:R-:W-:Y:S01]  /*1410*/  UIMAD UR27, UR11, UR5, UR27 ;  /* 0x000000050b1b72a4 */ /* 0x000fe2000f8e021b */
[----:B------:R-:W-:Y:S01]  /*1420*/  IMAD.SHL.U32 R113, R113, 0x20, RZ ;  /* 0x0000002071717824 */ /* 0x000fe200078e00ff */
[----:B------:R-:W-:Y:S01]  /*1430*/  ISETP.GE.AND P4, PT, R13, c[0x0][0x27c], PT ;  /* 0x00009f000d007a0c */ /* 0x000fe20003f86270 */
[----:B------:R-:W-:Y:S01]  /*1440*/  IMAD.WIDE.U32 R156, R156, c[0x0][0x268], R20 ;  /* 0x00009a009c9c7a25 */ /* 0x000fe200078e0014 */
[----:B------:R-:W-:Y:S01]  /*1450*/  ULDC.64 UR4, c[0x0][0x268] ;  /* 0x00009a0000047ab9 */ /* 0x000fe20000000a00 */
[----:B------:R-:W-:Y:S01]  /*1460*/  LEA.HI R125, R125, R138, RZ, 0x3 ;  /* 0x0000008a7d7d7211 */ /* 0x000fe200078f18ff */
[----:B------:R-:W-:Y:S01]  /*1470*/  UIMAD UR4, UR23, UR4, URZ ;  /* 0x00000004170472a4 */ /* 0x000fe2000f8e023f */
[----:B------:R-:W-:Y:S01]  /*1480*/  IMAD.WIDE.U32 R152, R143, c[0x0][0x290], R18 ;  /* 0x0000a4008f987a25 */ /* 0x000fe200078e0012 */
[----:B------:R-:W-:Y:S01]  /*1490*/  SHF.R.S32.HI R106, RZ, 0x1f, R107 ;  /* 0x0000001fff6a7819 */ /* 0x000fe2000001146b */
[----:B------:R-:W-:Y:S01]  /*14a0*/  UIADD3 UR25, UR29, UR25, URZ ;  /* 0x000000191d197290 */ /* 0x000fe2000fffe03f */
[----:B------:R-:W-:Y:S01]  /*14b0*/  LOP3.LUT R125, R125, 0xfffffff8, RZ, 0xc0, !PT ;  /* 0xfffffff87d7d7812 */ /* 0x000fe200078ec0ff */
[----:B------:R-:W-:Y:S01]  /*14c0*/  IMAD.IADD R153, R153, 0x1, R148 ;  /* 0x0000000199997824 */ /* 0x000fe200078e0294 */
[----:B------:R-:W-:Y:S01]  /*14d0*/  UIMAD UR24, UR24, UR5, UR4 ;  /* 0x00000005181872a4 */ /* 0x000fe2000f8e0204 */
[----:B------:R-:W-:Y:S01]  /*14e0*/  IMAD.MOV.U32 R148, RZ, RZ, R12 ;  /* 0x000000ffff947224 */ /* 0x000fe200078e000c */
[----:B------:R-:W-:Y:S01]  /*14f0*/  SHF.L.U64.HI R106, R107, 0x1, R106 ;  /* 0x000000016b6a7819 */ /* 0x000fe2000001026a */
[C---:B------:R-:W-:Y:S01]  /*1500*/  IMAD.IADD R12, R18.reuse, 0x1, R14 ;  /* 0x00000001120c7824 */ /* 0x040fe200078e020e */
[----:B------:R-:W-:Y:S01]  /*1510*/  ULDC.64 UR4, c[0x0][0x2b0] ;  /* 0x0000ac0000047ab9 */ /* 0x000fe20000000a00 */
[----:B------:R-:W-:Y:S01]  /*1520*/  IMAD.SHL.U32 R123, R123, 0x10, RZ ;  /* 0x000000107b7b7824 */ /* 0x000fe200078e00ff */
[----:B------:R-:W-:Y:S01]  /*1530*/  P2R R144, PR, RZ, 0x10 ;  /* 0x00000010ff907803 */ /* 0x000fe20000000000 */
[----:B------:R-:W-:Y:S01]  /*1540*/  IMAD.SHL.U32 R121, R121, 0x40, RZ ;  /* 0x0000004079797824 */ /* 0x000fe200078e00ff */
[----:B------:R-:W-:Y:S01]  /*1550*/  IADD3 R11, R18, 0x30, RZ ;  /* 0x00000030120b7810 */ /* 0x000fe20007ffe0ff */
[----:B------:R-:W-:Y:S01]  /*1560*/  IMAD R135, R6, 0x40, R143 ;  /* 0x0000004006877824 */ /* 0x000fe200078e028f */
[----:B------:R-:W-:Y:S01]  /*1570*/  LOP3.LUT R123, R123, 0xfffffe00, RZ, 0xc0, !PT ;  /* 0xfffffe007b7b7812 */ /* 0x000fe200078ec0ff */
[----:B------:R-:W-:Y:S01]  /*1580*/  IMAD.MOV.U32 R85, RZ, RZ, c[0x0][0x27c] ;  /* 0x00009f00ff557624 */ /* 0x000fe200078e00ff */
[----:B------:R-:W-:Y:S01]  /*1590*/  LOP3.LUT R121, R121, 0x7ffff000, RZ, 0xc0, !PT ;  /* 0x7ffff00079797812 */ /* 0x000fe200078ec0ff */
[----:B------:R-:W-:Y:S01]  /*15a0*/  IMAD.MOV.U32 R98, RZ, RZ, c[0x0][0x2b8] ;  /* 0x0000ae00ff627624 */ /* 0x000fe200078e00ff */
[----:B------:R-:W-:Y:S01]  /*15b0*/  SHF.R.S32.HI R6, RZ, 0x1f, R141 ;  /* 0x0000001fff067819 */ /* 0x000fe2000001148d */
[----:B------:R-:W-:Y:S01]  /*15c0*/  IMAD.MOV.U32 R103, RZ, RZ, c[0x0][0x280] ;  /* 0x0000a000ff677624 */ /* 0x000fe200078e00ff */
[----:B------:R-:W-:Y:S01]  /*15d0*/  IADD3 R9, R18, 0x10, RZ ;  /* 0x0000001012097810 */ /* 0x000fe20007ffe0ff */
[----:B------:R-:W-:Y:S01]  /*15e0*/  IMAD.MOV.U32 R105, RZ, RZ, c[0x0][0x290] ;  /* 0x0000a400ff697624 */ /* 0x000fe200078e00ff */
[----:B------:R-:W-:Y:S01]  /*15f0*/  LEA.HI R131, R6, R141, RZ, 0x3 ;  /* 0x0000008d06837211 */ /* 0x000fe200078f18ff */
[----:B------:R-:W-:Y:S01]  /*1600*/  IMAD.WIDE.U32 R154, R84, c[0x0][0x280], R154 ;  /* 0x0000a000549a7a25 */ /* 0x000fe200078e009a */
[----:B------:R-:W-:Y:S01]  /*1610*/  SHF.R.S32.HI R6, RZ, 0x1f, R13 ;  /* 0x0000001fff067819 */ /* 0x000fe2000001140d */
[----:B------:R-:W-:Y:S01]  /*1620*/  UIADD3 UR27, UR31, UR27, URZ ;  /* 0x0000001b1f1b7290 */ /* 0x000fe2000fffe03f */
[----:B------:R-:W-:Y:S01]  /*1630*/  LOP3.LUT R131, R131, 0xfffffff8, RZ, 0xc0, !PT ;  /* 0xfffffff883837812 */ /* 0x000fe200078ec0ff */
[----:B------:R-:W-:Y:S01]  /*1640*/  IMAD.MOV.U32 R122, RZ, RZ, c[0x0][0x27c] ;  /* 0x00009f00ff7a7624 */ /* 0x000fe200078e00ff */
[----:B------:R-:W-:Y:S01]  /*1650*/  LEA.HI R133, R6, R13, RZ, 0x3 ;  /* 0x0000000d06857211 */ /* 0x000fe200078f18ff */
[----:B------:R-:W-:Y:S01]  /*1660*/  IMAD.WIDE.U32 R152, R84, c[0x0][0x290], R152 ;  /* 0x0000a40054987a25 */ /* 0x000fe200078e0098 */
[----:B------:R-:W-:-:S02]  /*1670*/  SHF.L.U64.HI R102, R103, R104, c[0x0][0x284] ;  /* 0x0000a10067667619 */ /* 0x000fc40000010268 */
[----:B------:R-:W-:Y:S01]  /*1680*/  LOP3.LUT R133, R133, 0xfffffff8, RZ, 0xc0, !PT ;  /* 0xfffffff885857812 */ /* 0x000fe200078ec0ff */
[C---:B------:R-:W-:Y:S01]  /*1690*/  IMAD.WIDE.U32 R150, R84.reuse, c[0x0][0x280], R150 ;  /* 0x0000a00054967a25 */ /* 0x040fe200078e0096 */
[----:B------:R-:W-:Y:S02]  /*16a0*/  SHF.L.U64.HI R104, R105, R104, c[0x0][0x294] ;  /* 0x0000a50069687619 */ /* 0x000fe40000010268 */
[----:B------:R-:W-:Y:S01]  /*16b0*/  SHF.R.S32.HI R116, RZ, 0x1f, R131 ;  /* 0x0000001fff747819 */ /* 0x000fe20000011483 */
[----:B------:R-:W-:Y:S01]  /*16c0*/  IMAD.WIDE.U32 R148, R84, c[0x0][0x290], R148 ;  /* 0x0000a40054947a25 */ /* 0x000fe200078e0094 */
[----:B------:R-:W-:Y:S02]  /*16d0*/  SHF.R.S32.HI R114, RZ, 0x1f, R125 ;  /* 0x0000001fff727819 */ /* 0x000fe4000001147d */
[----:B------:R-:W-:Y:S01]  /*16e0*/  SHF.R.S32.HI R132, RZ, 0x3, R4 ;  /* 0x00000003ff847819 */ /* 0x000fe20000011404 */
[----:B------:R-:W-:Y:S01]  /*16f0*/  IMAD.SHL.U32 R103, R103, 0x40, RZ ;  /* 0x0000004067677824 */ /* 0x000fe200078e00ff */
[----:B------:R-:W-:Y:S01]  /*1700*/  SHF.R.S32.HI R118, RZ, 0x1f, R133 ;  /* 0x0000001fff767819 */ /* 0x000fe20000011485 */
[----:B------:R-:W-:Y:S01]  /*1710*/  IMAD.SHL.U32 R105, R105, 0x40, RZ ;  /* 0x0000004069697824 */ /* 0x000fe200078e00ff */
[----:B------:R-:W-:Y:S01]  /*1720*/  IADD3 R97, R157, UR24, RZ ;  /* 0x000000189d617c10 */ /* 0x000fe2000fffe0ff */
[----:B------:R-:W-:-:S02]  /*1730*/  IMAD.SHL.U32 R122, R122, 0x2, RZ ;  /* 0x000000027a7a7824 */ /* 0x000fc400078e00ff */
[----:B------:R-:W-:Y:S02]  /*1740*/  IMAD.U32 R137, RZ, RZ, UR19 ;  /* 0x00000013ff897e24 */ /* 0x000fe4000f8e00ff */
[----:B------:R-:W-:Y:S01]  /*1750*/  IMAD.SHL.U32 R107, R107, 0x2, RZ ;  /* 0x000000026b6b7824 */ /* 0x000fe200078e00ff */
[----:B--2---:R1:W2:Y:S01]  /*1760*/  @P2 R2UR UR26, R5 ;  /* 0x00000000051a23c2 */ /* 0x0042a200000e0000 */
[----:B------:R-:W-:-:S04]  /*1770*/  @P1 LEA R22, P2, R8, c[0x0][0x220], 0x1 ;  /* 0x0000880008161a11 */ /* 0x000fc800078408ff */
[----:B------:R-:W-:-:S05]  /*1780*/  @P1 LEA.HI.X R23, R8, c[0x0][0x224], R3, 0x1, P2 ;  /* 0x0000890008171a11 */ /* 0x000fca00010f0c03 */
[----:B------:R-:W-:Y:S01]  /*1790*/  @!PT LDS RZ, [RZ] ;  /* 0x00000000fffff984 */ /* 0x000fe20000000800 */
[----:B------:R-:W-:Y:S01]  /*17a0*/  @!PT LDS RZ, [RZ] ;  /* 0x00000000fffff984 */ /* 0x000fe20000000800 */
[----:B------:R-:W-:Y:S01]  /*17b0*/  @!PT LDS RZ, [RZ] ;  /* 0x00000000fffff984 */ /* 0x000fe20000000800 */
[----:B------:R3:W-:Y:S04]  /*17c0*/  @P1 LDGSTS.E.BYPASS.LTC128B.128 [R136+0x6100], [R22.64], !P3 ;  /* 0x0610000016881fae */ /* 0x0007e8000d901d54 */
[----:B------:R3:W-:Y:S04]  /*17d0*/  @P1 LDGSTS.E.BYPASS.LTC128B.128 [R136+0x8100], [R22.64+0x80], !P6 ;  /* 0x0810008016881fae */ /* 0x0007e8000f101d54 */
[----:B------:R3:W-:Y:S01]  /*17e0*/  @P1 LDGSTS.E.BYPASS.LTC128B.128 [R136+0xa100], [R22.64+0x100], !P5 ;  /* 0x0a10010016881fae */ /* 0x0007e2000e901d54 */
[----:B-1----:R-:W-:Y:S01]  /*17f0*/  @P0 IADD3 R5, P1, R113, R8, RZ ;  /* 0x0000000871050210 */ /* 0x002fe20007f3e0ff */
[----:B--2---:R-:W-:Y:S01]  /*1800*/  @UP0 USHF.R.S32.HI UR33, URZ, 0x1f, UR26 ;  /* 0x0000001f3f210899 */ /* 0x004fe2000801141a */
[----:B------:R-:W-:Y:S01]  /*1810*/  SEL R8, RZ, c[0x0][0x27c], !P4 ;  /* 0x00009f00ff087a07 */ /* 0x000fe20006000000 */
[----:B------:R-:W-:-:S02]  /*1820*/  @UP0 UMOV UR32, UR26 ;  /* 0x0000001a00200c82 */ /* 0x000fc40008000000 */
[----:B------:R-:W-:Y:S01]  /*1830*/  @P0 IMAD.X R2, R112, 0x1, R3, P1 ;  /* 0x0000000170020824 */ /* 0x000fe200008e0603 */
[C---:B------:R-:W-:Y:S01]  /*1840*/  @P0 LEA R20, P1, R5.reuse, c[0x0][0x220], 0x1 ;  /* 0x0000880005140a11 */ /* 0x040fe200078208ff */
[----:B------:R-:W-:Y:S01]  /*1850*/  IMAD.IADD R8, R8, 0x1, R13 ;  /* 0x0000000108087824 */ /* 0x000fe200078e020d */
[----:B------:R-:W-:Y:S02]  /*1860*/  @!UP0 UMOV UR33, UR22 ;  /* 0x0000001600218c82 */ /* 0x000fe40008000000 */
[----:B------:R-:W-:Y:S01]  /*1870*/  @P0 LEA.HI.X R21, R5, c[0x0][0x224], R2, 0x1, P1 ;  /* 0x0000890005150a11 */ /* 0x000fe200008f0c02 */
[----:B------:R-:W-:Y:S01]  /*1880*/  UIMAD UR22, UR33, UR4, URZ ;  /* 0x00000004211672a4 */ /* 0x000fe2000f8e023f */
[----:B------:R-:W-:Y:S01]  /*1890*/  SHF.R.S32.HI R3, RZ, 0x1f, R8 ;  /* 0x0000001fff037819 */ /* 0x000fe20000011408 */
[----:B------:R-:W-:Y:S01]  /*18a0*/  @!UP0 UMOV UR32, UR18 ;  /* 0x0000001200208c82 */ /* 0x000fe20008000000 */
[----:B------:R-:W-:Y:S01]  /*18b0*/  LEA.HI R5, R10, R143, RZ, 0x3 ;  /* 0x0000008f0a057211 */ /* 0x000fe200078f18ff */
[----:B------:R3:W-:Y:S01]  /*18c0*/  @P0 LDGSTS.E.BYPASS.LTC128B.128 [R136+0x7100], [R20.64], !P3 ;  /* 0x0710000014880fae */ /* 0x0007e2000d901d54 */
[CC--:B------:R-:W-:Y:S01]  /*18d0*/  LEA.HI R2, R3.reuse, R8.reuse, RZ, 0x3 ;  /* 0x0000000803027211 */ /* 0x0c0fe200078f18ff */
[----:B------:R-:W-:Y:S01]  /*18e0*/  UIMAD.WIDE.U32 UR34, UR32, UR4, URZ ;  /* 0x00000004202272a5 */ /* 0x000fe2000f8e003f */
[----:B------:R-:W-:Y:S01]  /*18f0*/  LEA.HI R3, R3, R8, RZ, 0x6 ;  /* 0x0000000803037211 */ /* 0x000fe200078f30ff */
[----:B------:R3:W-:Y:S01]  /*1900*/  @P0 LDGSTS.E.BYPASS.LTC128B.128 [R136+0x9100], [R20.64+0x80], !P6 ;  /* 0x0910008014880fae */ /* 0x0007e2000f101d54 */
[----:B------:R-:W-:Y:S01]  /*1910*/  LOP3.LUT R8, R5, 0xfffffff8, RZ, 0xc0, !PT ;  /* 0xfffffff805087812 */ /* 0x000fe200078ec0ff */
[----:B------:R-:W-:Y:S01]  /*1920*/  UIMAD UR5, UR32, UR5, UR22 ;  /* 0x00000005200572a4 */ /* 0x000fe2000f8e0216 */
[----:B------:R-:W-:Y:S01]  /*1930*/  ISETP.GE.AND P1, PT, R12, c[0x0][0x27c], PT ;  /* 0x00009f000c007a0c */ /* 0x000fe20003f26270 */
[----:B------:R3:W-:Y:S01]  /*1940*/  @P0 LDGSTS.E.BYPASS.LTC128B.128 [R136+0xb100], [R20.64+0x100], !P5 ;  /* 0x0b10010014880fae */ /* 0x0007e2000e901d54 */
[----:B------:R-:W-:Y:S01]  /*1950*/  IMAD.SHL.U32 R3, R3, 0x40, RZ ;  /* 0x0000004003037824 */ /* 0x000fe200078e00ff */
[----:B------:R-:W-:Y:S01]  /*1960*/  LOP3.LUT R109, R2, 0xfffffff8, RZ, 0xc0, !PT ;  /* 0xfffffff8026d7812 */ /* 0x000fe200078ec0ff */
[----:B------:R-:W-:Y:S01]  /*1970*/  IMAD.IADD R139, R143, 0x1, -R8 ;  /* 0x000000018f8b7824 */ /* 0x000fe200078e0a08 */
[----:B------:R-:W-:Y:S01]  /*1980*/  SEL R5, RZ, c[0x0][0x27c], !P1 ;  /* 0x00009f00ff057a07 */ /* 0x000fe20004800000 */
[----:B------:R-:W0:Y:S01]  /*1990*/  LDGDEPBAR ;  /* 0x00000000000079af */ /* 0x000e220000000000 */
[----:B------:R-:W-:Y:S01]  /*19a0*/  LOP3.LUT R3, R3, 0x7ffff000, RZ, 0xc0, !PT ;  /* 0x7ffff00003037812 */ /* 0x000fe200078ec0ff */
[----:B------:R-:W-:-:S02]  /*19b0*/  UIADD3 UR5, UR35, UR5, URZ ;  /* 0x0000000523057290 */ /* 0x000fc4000fffe03f */
[----:B------:R-:W-:Y:S01]  /*19c0*/  BAR.SYNC.DEFER_BLOCKING 0x0 ;  /* 0x0000000000007b1d */ /* 0x000fe20000010000 */
[C---:B------:R-:W-:Y:S01]  /*19d0*/  LOP3.LUT P0, RZ, R139.reuse, 0x4, RZ, 0xc0, !PT ;  /* 0x000000048bff7812 */ /* 0x040fe2000780c0ff */
[----:B------:R-:W-:Y:S01]  /*19e0*/  IMAD.SHL.U32 R139, R139, 0x40, RZ ;  /* 0x000000408b8b7824 */ /* 0x000fe200078e00ff */
[----:B------:R-:W-:Y:S01]  /*19f0*/  P2R R142, PR, RZ, 0x2 ;  /* 0x00000002ff8e7803 */ /* 0x000fe20000000000 */
[----:B------:R-:W-:Y:S01]  /*1a00*/  IMAD.IADD R10, R5, 0x1, R12 ;  /* 0x00000001050a7824 */ /* 0x000fe200078e020c */
[----:B------:R-:W-:Y:S01]  /*1a10*/  SHF.R.S32.HI R108, RZ, 0x1f, R109 ;  /* 0x0000001fff6c7819 */ /* 0x000fe2000001146d */
[----:B------:R-:W-:Y:S01]  /*1a20*/  ULDC.U8 UR4, c[0x0][0x298] ;  /* 0x0000a60000047ab9 */ /* 0x000fe20000000000 */
[----:B------:R-:W-:Y:S02]  /*1a30*/  LOP3.LUT R139, R139, 0x1c0, RZ, 0xc0, !PT ;  /* 0x000001c08b8b7812 */ /* 0x000fe400078ec0ff */
[----:B------:R-:W-:Y:S02]  /*1a40*/  SHF.R.S32.HI R119, RZ, 0x1f, R10 ;  /* 0x0000001fff777819 */ /* 0x000fe4000001140a */
[----:B------:R-:W-:-:S02]  /*1a50*/  SHF.R.U32.HI R124, RZ, 0x3, R139 ;  /* 0x00000003ff7c7819 */ /* 0x000fc4000001168b */
[----:B------:R-:W-:Y:S02]  /*1a60*/  LOP3.LUT R5, R139, 0x38, R4, 0xf8, !PT ;  /* 0x000000388b057812 */ /* 0x000fe400078ef804 */
[----:B------:R-:W-:Y:S02]  /*1a70*/  LEA.HI R0, R119, R10, RZ, 0x3 ;  /* 0x0000000a77007211 */ /* 0x000fe400078f18ff */
[-C--:B------:R-:W-:Y:S02]  /*1a80*/  LOP3.LUT R8, R5, R124.reuse, RZ, 0x3c, !PT ;  /* 0x0000007c05087212 */ /* 0x080fe400078e3cff */
[----:B------:R-:W-:Y:S02]  /*1a90*/  LOP3.LUT R5, R139, 0x38, R0, 0xf8, !PT ;  /* 0x000000388b057812 */ /* 0x000fe400078ef800 */
[----:B------:R-:W-:Y:S02]  /*1aa0*/  IADD3 R121, R8, R121, R123 ;  /* 0x0000007908797210 */ /* 0x000fe40007ffe07b */
[----:B------:R-:W-:-:S02]  /*1ab0*/  LOP3.LUT R8, R5, R124, RZ, 0x3c, !PT ;  /* 0x0000007c05087212 */ /* 0x000fc400078e3cff */
[----:B------:R-:W-:Y:S01]  /*1ac0*/  SHF.R.S32.HI R5, RZ, 0x1f, R12 ;  /* 0x0000001fff057819 */ /* 0x000fe2000001140c */
[----:B------:R-:W-:Y:S01]  /*1ad0*/  IMAD.SHL.U32 R121, R121, 0x2, RZ ;  /* 0x0000000279797824 */ /* 0x000fe200078e00ff */
[----:B------:R-:W-:Y:S02]  /*1ae0*/  LOP3.LUT R7, R139, 0x38, R2, 0xf8, !PT ;  /* 0x000000388b077812 */ /* 0x000fe400078ef802 */
[----:B------:R-:W-:Y:S02]  /*1af0*/  LEA.HI R134, R5, R12, RZ, 0x3 ;  /* 0x0000000c05867211 */ /* 0x000fe400078f18ff */
[----:B------:R-:W-:Y:S02]  /*1b00*/  LOP3.LUT R5, R139, 0x18, R16, 0xf8, !PT ;  /* 0x000000188b057812 */ /* 0x000fe400078ef810 */
[----:B------:R-:W-:Y:S02]  /*1b10*/  LEA.HI R119, R119, R10, RZ, 0x6 ;  /* 0x0000000a77777211 */ /* 0x000fe400078f30ff */
[----:B------:R-:W-:-:S02]  /*1b20*/  LOP3.LUT R130, R5, R124, RZ, 0x3c, !PT ;  /* 0x0000007c05827212 */ /* 0x000fc400078e3cff */
[----:B------:R-:W-:Y:S01]  /*1b30*/  LOP3.LUT R120, R7, R124, RZ, 0x3c, !PT ;  /* 0x0000007c07787212 */ /* 0x000fe200078e3cff */
[----:B------:R-:W-:Y:S01]  /*1b40*/  IMAD.SHL.U32 R119, R119, 0x40, RZ ;  /* 0x0000004077777824 */ /* 0x000fe200078e00ff */
[----:B------:R-:W-:Y:S01]  /*1b50*/  SHF.R.S32.HI R7, RZ, 0x1f, R140 ;  /* 0x0000001fff077819 */ /* 0x000fe2000001148c */
[--C-:B------:R-:W-:Y:S01]  /*1b60*/  IMAD.IADD R130, R130, 0x1, R123.reuse ;  /* 0x0000000182827824 */ /* 0x100fe200078e027b */
[----:B------:R-:W-:Y:S02]  /*1b70*/  IADD3 R120, R120, R3, R123 ;  /* 0x0000000378787210 */ /* 0x000fe40007ffe07b */
[----:B------:R-:W-:Y:S02]  /*1b80*/  SHF.R.S32.HI R3, RZ, 0x1f, R84 ;  /* 0x0000001fff037819 */ /* 0x000fe40000011454 */
[----:B------:R-:W-:Y:S01]  /*1b90*/  LEA R130, R130, 0x100, 0x1 ;  /* 0x0000010082827811 */ /* 0x000fe200078e08ff */
[----:B------:R-:W-:Y:S01]  /*1ba0*/  IMAD.SHL.U32 R120, R120, 0x2, RZ ;  /* 0x0000000278787824 */ /* 0x000fe200078e00ff */
[----:B------:R-:W-:Y:S01]  /*1bb0*/  LOP3.LUT R119, R119, 0x7ffff000, RZ, 0xc0, !PT ;  /* 0x7ffff00077777812 */ /* 0x000fe200078ec0ff */
[C---:B------:R-:W-:Y:S01]  /*1bc0*/  IMAD R93, R3.reuse, c[0x0][0x280], RZ ;  /* 0x0000a000035d7a24 */ /* 0x040fe200078e02ff */
[----:B------:R-:W-:Y:S01]  /*1bd0*/  LOP3.LUT R111, R0, 0xfffffff8, RZ, 0xc0, !PT ;  /* 0xfffffff8006f7812 */ /* 0x000fe200078ec0ff */
[----:B------:R-:W-:Y:S01]  /*1be0*/  IMAD R3, R3, c[0x0][0x290], RZ ;  /* 0x0000a40003037a24 */ /* 0x000fe200078e02ff */
[----:B------:R-:W-:Y:S01]  /*1bf0*/  LEA.HI R128, R7, R140, RZ, 0x3 ;  /* 0x0000008c07807211 */ /* 0x000fe200078f18ff */
[----:B------:R-:W-:Y:S01]  /*1c00*/  IMAD R93, R84, c[0x0][0x284], R93 ;  /* 0x0000a100545d7a24 */ /* 0x000fe200078e025d */
[----:B------:R-:W-:Y:S01]  /*1c10*/  IADD3 R129, R130, 0x40, RZ ;  /* 0x0000004082817810 */ /* 0x000fe20007ffe0ff */
[----:B------:R-:W-:Y:S01]  /*1c20*/  IMAD R3, R84, c[0x0][0x294], R3 ;  /* 0x0000a50054037a24 */ /* 0x000fe200078e0203 */
[----:B------:R-:W-:Y:S01]  /*1c30*/  @P0 IADD3 R129, R130, -0x40, RZ ;  /* 0xffffffc082810810 */ /* 0x000fe20007ffe0ff */
[----:B------:R-:W-:Y:S01]  /*1c40*/  IMAD.IADD R95, R155, 0x1, R93 ;  /* 0x000000019b5f7824 */ /* 0x000fe200078e025d */
[----:B------:R-:W-:Y:S01]  /*1c50*/  IADD3 R119, R8, R119, R123 ;  /* 0x0000007708777210 */ /* 0x000fe20007ffe07b */
[----:B------:R-:W-:Y:S01]  /*1c60*/  IMAD.IADD R93, R93, 0x1, R151 ;  /* 0x000000015d5d7824 */ /* 0x000fe200078e0297 */
[----:B------:R-:W-:Y:S01]  /*1c70*/  SHF.R.S32.HI R110, RZ, 0x1f, R111 ;  /* 0x0000001fff6e7819 */ /* 0x000fe2000001146f */
[----:B------:R-:W-:Y:S01]  /*1c80*/  IMAD.IADD R94, R153, 0x1, R3 ;  /* 0x00000001995e7824 */ /* 0x000fe200078e0203 */
[----:B------:R-:W-:Y:S01]  /*1c90*/  ISETP.GE.AND P0, PT, R85, 0x1, PT ;  /* 0x000000015500780c */ /* 0x000fe20003f06270 */
[----:B------:R-:W-:Y:S01]  /*1ca0*/  IMAD.IADD R92, R3, 0x1, R149 ;  /* 0x00000001035c7824 */ /* 0x000fe200078e0295 */
[----:B------:R-:W-:Y:S01]  /*1cb0*/  LOP3.LUT R128, R128, 0xfffffff8, RZ, 0xc0, !PT ;  /* 0xfffffff880807812 */ /* 0x000fe200078ec0ff */
[----:B------:R-:W-:Y:S01]  /*1cc0*/  IMAD.SHL.U32 R119, R119, 0x2, RZ ;  /* 0x0000000277777824 */ /* 0x000fe200078e00ff */
[----:B------:R-:W-:-:S02]  /*1cd0*/  LOP3.LUT R134, R134, 0xfffffff8, RZ, 0xc0, !PT ;  /* 0xfffffff886867812 */ /* 0x000fc400078ec0ff */
[----:B------:R-:W-:Y:S02]  /*1ce0*/  ISETP.NE.AND P1, PT, R98, 0x1, PT ;  /* 0x000000016200780c */ /* 0x000fe40003f25270 */
[----:B------:R-:W-:Y:S02]  /*1cf0*/  SHF.R.S32.HI R126, RZ, 0x3, R0 ;  /* 0x00000003ff7e7819 */ /* 0x000fe40000011400 */
[C---:B------:R-:W-:Y:S01]  /*1d00*/  SHF.L.U64.HI R108, R109.reuse, 0x1, R108 ;  /* 0x000000016d6c7819 */ /* 0x040fe2000001026c */
[----:B------:R-:W-:Y:S01]  /*1d10*/  IMAD.SHL.U32 R109, R109, 0x2, RZ ;  /* 0x000000026d6d7824 */ /* 0x000fe200078e00ff */
[C---:B------:R-:W-:Y:S01]  /*1d20*/  SHF.L.U64.HI R110, R111.reuse, 0x1, R110 ;  /* 0x000000016f6e7819 */ /* 0x040fe2000001026e */
[----:B------:R-:W-:Y:S01]  /*1d30*/  IMAD.SHL.U32 R111, R111, 0x2, RZ ;  /* 0x000000026f6f7824 */ /* 0x000fe200078e00ff */
[----:B------:R-:W-:Y:S02]  /*1d40*/  P2R R0, PR, RZ, 0x1 ;  /* 0x00000001ff007803 */ /* 0x000fe40000000000 */
[----:B------:R-:W-:-:S02]  /*1d50*/  IADD3 R10, R18, 0x50, RZ ;  /* 0x00000050120a7810 */ /* 0x000fc40007ffe0ff */
[----:B------:R-:W-:Y:S02]  /*1d60*/  SHF.R.S32.HI R115, RZ, 0x1f, R128 ;  /* 0x0000001fff737819 */ /* 0x000fe40000011480 */
[----:B------:R-:W-:Y:S02]  /*1d70*/  SHF.R.S32.HI R117, RZ, 0x1f, R134 ;  /* 0x0000001fff757819 */ /* 0x000fe40000011486 */
[----:B------:R-:W-:Y:S02]  /*1d80*/  SHF.R.S32.HI R127, RZ, 0x3, R2 ;  /* 0x00000003ff7f7819 */ /* 0x000fe40000011402 */
[----:B---3--:R-:W-:Y:S02]  /*1d90*/  P2R R0, PR, RZ, 0x2 ;  /* 0x00000002ff007803 */ /* 0x008fe40000000000 */
.L_x_764:
[----:B------:R-:W-:Y:S01]  /*1da0*/  IMAD.SHL.U32 R90, R137, 0x40, RZ ;  /* 0x00000040895a7824 */ /* 0x000fe200078e00ff */
[----:B------:R-:W-:Y:S04]  /*1db0*/  DEPBAR.LE SB0, 0x0 ;  /* 0x000080000000791a */ /* 0x000fe80000000000 */
[----:B------:R-:W-:Y:S01]  /*1dc0*/  IMAD.IADD R0, R135, 0x1, R90 ;  /* 0x0000000187007824 */ /* 0x000fe200078e025a */
[----:B------:R-:W-:Y:S01]  /*1dd0*/  ISETP.NE.AND P1, PT, R98, 0x1, PT ;  /* 0x000000016200780c */ /* 0x000fe20003f25270 */
[----:B------:R-:W-:Y:S01]  /*1de0*/  IMAD.MOV.U32 R96, RZ, RZ, RZ ;  /* 0x000000ffff607224 */ /* 0x000fe200078e00ff */
[----:B------:R-:W-:Y:S01]  /*1df0*/  ISETP.GE.AND P2, PT, R85, 0x1, PT ;  /* 0x000000015500780c */ /* 0x000fe20003f46270 */
[----:B------:R-:W-:Y:S01]  /*1e00*/  IMAD.IADD R89, R91, 0x1, R0 ;  /* 0x000000015b597824 */ /* 0x000fe200078e0200 */
[----:B------:R-:W-:Y:S01]  /*1e10*/  ISETP.GE.AND P0, PT, R0, UR15, PT ;  /* 0x0000000f00007c0c */ /* 0x000fe2000bf06270 */
[----:B------:R-:W-:Y:S02]  /*1e20*/  BSSY B1, `(.L_x_740) ;  /* 0x00003ea000017945 */ /* 0x000fe40003800000 */
[--C-:B------:R-:W-:Y:S01]  /*1e30*/  IMAD.MOV.U32 R0, RZ, RZ, R89.reuse ;  /* 0x000000ffff007224 */ /* 0x100fe200078e0059 */
[----:B------:R-:W-:Y:S05]  /*1e40*/  ISETP.GT.OR P0, PT, R135, 0x3f, P0 ;  /* 0x0000003f8700780c */ /* 0x000fea0000704670 */
[----:B-1----:R-:W-:Y:S05]  /*1e50*/  @P1 IMAD.HI.U32 R2, R89, c[0x0][0x2bc], RZ ;  /* 0x0000af0059021a27 */ /* 0x002fea00078e00ff */
[----:B------:R-:W-:Y:S04]  /*1e60*/  @P1 SHF.R.U32.HI R0, RZ, c[0x0][0x2c0], R2 ;  /* 0x0000b000ff001a19 */ /* 0x000fe80000011602 */
[C---:B------:R-:W-:Y:S04]  /*1e70*/  @!P0 IADD3 R3, P1, R0.reuse, UR34, RZ ;  /* 0x0000002200038c10 */ /* 0x040fe8000ff3e0ff */
[----:B------:R-:W-:Y:S01]  /*1e80*/  @!P0 LEA.HI.X.SX32 R2, R0, UR5, 0x1, P1 ;  /* 0x0000000500028c11 */ /* 0x000fe200088f0eff */
[----:B------:R-:W-:Y:S01]  /*1e90*/  IMAD.MOV R0, RZ, RZ, -R0 ;  /* 0x000000ffff007224 */ /* 0x000fe200078e0a00 */
[C---:B------:R-:W-:Y:S03]  /*1ea0*/  @!P0 LEA R4, P1, R3.reuse, c[0x0][0x2a0], 0x2 ;  /* 0x0000a80003048a11 */ /* 0x040fe600078210ff */
        /* <DEDUP_REMOVED lines=17> */
[----:B------:R-:W-:-:S05]  /*1fc0*/  @!P2 BRA `(.L_x_741) ;  /* 0x00003a900000a947 */ /* 0x000fca0003800000 */
[-C--:B------:R-:W-:Y:S01]  /*1fd0*/  IMAD R21, R102, R137.reuse, RZ ;  /* 0x0000008966157224 */ /* 0x080fe200078e02ff */
[----:B------:R-:W-:Y:S01]  /*1fe0*/  ISETP.NE.AND P0, PT, RZ, UR4, PT ;  /* 0x00000004ff007c0c */ /* 0x000fe2000bf05270 */
[-C--:B------:R-:W-:Y:S01]  /*1ff0*/  IMAD R3, R104, R137.reuse, RZ ;  /* 0x0000008968037224 */ /* 0x080fe200078e02ff */
[----:B------:R-:W-:Y:S01]  /*2000*/  SHF.R.S32.HI R0, RZ, 0x1f, R137 ;  /* 0x0000001fff007819 */ /* 0x000fe20000011489 */
[----:B------:R-:W-:Y:S01]  /*2010*/  IMAD.WIDE.U32 R6, R103, R137, RZ ;  /* 0x0000008967067225 */ /* 0x000fe200078e00ff */
[----:B------:R-:W-:Y:S03]  /*2020*/  IADD3 R86, -R90, UR15, RZ ;  /* 0x0000000f5a567c10 */ /* 0x000fe6000fffe1ff */
        /* <DEDUP_REMOVED lines=66> */
.L_x_744:
[----:B------:R-:W-:Y:S05]  /*2450*/  BSYNC B0 ;  /* 0x0000000000007941 */ /* 0x000fea0003800000 */
.L_x_743:
[----:B------:R-:W2:Y:S04]  /*2460*/  SHFL.IDX PT, R73, R73, RZ, 0x1c1f ;  /* 0x001c1fff49497589 */ /* 0x000ea800000e0000 */
[----:B------:R-:W3:Y:S01]  /*2470*/  SHFL.IDX PT, R72, R72, RZ, 0x1c1f ;  /* 0x001c1fff48487589 */ /* 0x000ee200000e0000 */
[----:B------:R-:W-:-:S05]  /*2480*/  @P1 BRA `(.L_x_745) ;  /* 0x0000383000001947 */ /* 0x000fca0003800000 */
[----:B------:R-:W-:Y:S01]  /*2490*/  ISETP.GE.AND P0, PT, R16, c[0x0][0x1d4], PT ;  /* 0x0000750010007a0c */ /* 0x000fe20003f06270 */
[----:B-1---5:R-:W-:Y:S01]  /*24a0*/  IMAD.MOV.U32 R2, RZ, RZ, R30 ;  /* 0x000000ffff027224 */ /* 0x022fe200078e001e */
[----:B------:R-:W-:Y:S01]  /*24b0*/  BSSY B0, `(.L_x_746) ;  /* 0x0000063000007945 */ /* 0x000fe20003800000 */
[----:B------:R-:W-:Y:S02]  /*24c0*/  IMAD.MOV.U32 R0, RZ, RZ, R31 ;  /* 0x000000ffff007224 */ /* 0x000fe400078e001f */
        /* <DEDUP_REMOVED lines=97> */
.L_x_747:
[----:B------:R-:W-:Y:S05]  /*2ae0*/  BSYNC B0 ;  /* 0x0000000000007941 */ /* 0x000fea0003800000 */
.L_x_746:
        /* <DEDUP_REMOVED lines=58> */
.L_x_749:
[----:B------:R-:W-:Y:S05]  /*2e90*/  BSYNC B0 ;  /* 0x0000000000007941 */ /* 0x000fea0003800000 */
.L_x_748:
        /* <DEDUP_REMOVED lines=58> */
.L_x_751:
[----:B------:R-:W-:Y:S05]  /*3240*/  BSYNC B0 ;  /* 0x0000000000007941 */ /* 0x000fea0003800000 */
.L_x_750:
        /* <DEDUP_REMOVED lines=58> */
.L_x_753:
[----:B------:R-:W-:Y:S05]  /*35f0*/  BSYNC B0 ;  /* 0x0000000000007941 */ /* 0x000fea0003800000 */
.L_x_752:
        /* <DEDUP_REMOVED lines=58> */
.L_x_755:
[----:B------:R-:W-:Y:S05]  /*39a0*/  BSYNC B0 ;  /* 0x0000000000007941 */ /* 0x000fea0003800000 */
.L_x_754:
        /* <DEDUP_REMOVED lines=58> */
.L_x_742:
        /* <DEDUP_REMOVED lines=47> */
.L_x_757:
[----:B------:R-:W-:Y:S05]  /*4040*/  BSYNC B0 ;  /* 0x0000000000007941 */ /* 0x000fea0003800000 */
.L_x_756:
        /* <DEDUP_REMOVED lines=59> */
[----:B------:R-:W-:Y:S02]  /*4400*/  LOP3.LUT R171, R139, 0x38, R166, 0xf8, !PT ;  /* 0x000000388bab7812 */ /* 0x000fe400078ef8a6 */
[----:B------:R-:W-:Y:S01]  /*4410*/  @!P0 PRMT R50, R50, 0x5410, R51 ;  /* 0x0000541032328816 */ /* 0x000fe20000000033 */
[----:B------:R-:W-:Y:S01]  /*4420*/  IMAD.SHL.U32 R169, R169, 0x200, RZ ;  /* 0x00000200a9a97824 */ /* 0x000fe200078e00ff */
[----:B------:R-:W-:Y:S02]  /*4430*/  LOP3.LUT R168, R171, R124, RZ, 0x3c, !PT ;  /* 0x0000007caba87212 */ /* 0x000fe400078e3cff */
[----:B------:R-:W-:Y:S02]  /*4440*/  @!P0 PRMT R45, R45, 0x5410, R40 ;  /* 0x000054102d2d8816 */ /* 0x000fe40000000028 */
[----:B------:R-:W-:Y:S02]  /*4450*/  LOP3.LUT R169, R169, 0x7ffff000, RZ, 0xc0, !PT ;  /* 0x7ffff000a9a97812 */ /* 0x000fe400078ec0ff */
[----:B------:R-:W-:Y:S01]  /*4460*/  @!P0 SHF.R.U32.HI R47, RZ, 0x10, R41 ;  /* 0x00000010ff2f8819 */ /* 0x000fe20000011629 */
[----:B------:R-:W-:Y:S01]  /*4470*/  IMAD.MOV.U32 R41, RZ, RZ, R43 ;  /* 0x000000ffff297224 */ /* 0x000fe200078e002b */
[----:B------:R-:W-:Y:S01]  /*4480*/  IADD3 R168, R168, R169, R123 ;  /* 0x000000a9a8a87210 */ /* 0x000fe20007ffe07b */
[----:B-1----:R-:W-:Y:S01]  /*4490*/  @!P0 IMAD.U32 R51, R72, 0x10000, RZ ;  /* 0x0001000048338824 */ /* 0x002fe200078e00ff */
[----:B------:R-:W-:Y:S01]  /*44a0*/  @!P0 SHF.R.U64 R49, R42, 0x10, R43 ;  /* 0x000000102a318819 */ /* 0x000fe2000000122b */
[----:B------:R-:W-:Y:S01]  /*44b0*/  @!P0 IMAD.U32 R61, R75, 0x10000, RZ ;  /* 0x000100004b3d8824 */ /* 0x000fe200078e00ff */
[--C-:B------:R-:W-:Y:S01]  /*44c0*/  @!P0 SHF.R.U64 R57, R54, 0x10, R55.reuse ;  /* 0x0000001036398819 */ /* 0x100fe20000001237 */
[----:B------:R-:W-:Y:S01]  /*44d0*/  IMAD.SHL.U32 R167, R168, 0x2, RZ ;  /* 0x00000002a8a77824 */ /* 0x000fe200078e00ff */
[----:B------:R-:W-:Y:S02]  /*44e0*/  @!P0 SHF.R.U32.HI R52, RZ, 0x10, R55 ;  /* 0x00000010ff348819 */ /* 0x000fe40000011637 */
[----:B------:R-:W-:Y:S02]  /*44f0*/  @!P0 PRMT R55, R48, 0x5410, R53 ;  /* 0x0000541030378816 */ /* 0x000fe40000000035 */
[----:B------:R-:W1:Y:S01]  /*4500*/  LDS.128 R24, [R167+0x6100] ;  /* 0x00610000a7187984 */ /* 0x000e620000000c00 */
[----:B------:R-:W-:Y:S02]  /*4510*/  @!P0 SHF.L.U32 R48, R50, 0x10, RZ ;  /* 0x0000001032308819 */ /* 0x000fe400000006ff */
        /* <DEDUP_REMOVED lines=89> */
.L_x_759:
[----:B------:R-:W-:Y:S05]  /*4ab0*/  BSYNC B0 ;  /* 0x0000000000007941 */ /* 0x000fea0003800000 */
.L_x_758:
        /* <DEDUP_REMOVED lines=22> */
[----:B-12---:R-:W-:Y:S02]  /*4c20*/  LOP3.LUT R72, R63, R124, RZ, 0x3c, !PT ;  /* 0x0000007c3f487212 */ /* 0x006fe400078e3cff */
        /* <DEDUP_REMOVED lines=13> */
[----:B------:R-:W1:Y:S01]  /*4d00*/  LDS.128 R24, [R60+0x6100] ;  /* 0x006100003c187984 */ /* 0x000e620000000c00 */
        /* <DEDUP_REMOVED lines=42> */
[----:B------:R-:W-:Y:S01]  /*4fb0*/  @!P0 FMUL.FTZ R73, R30, R50 ;  /* 0x000000321e498220 */ /* 0x000fe20000410000 */
        /* <DEDUP_REMOVED lines=43> */
.L_x_761:
[----:B------:R-:W-:Y:S05]  /*5270*/  BSYNC B0 ;  /* 0x0000000000007941 */ /* 0x000fea0003800000 */
.L_x_760:
        /* <DEDUP_REMOVED lines=10> */
[----:B-1----:R-:W-:Y:S04]  /*5320*/  LEA.HI R57, R46, R147, RZ, 0x4 ;  /* 0x000000932e397211 */ /* 0x002fe800078f20ff */
[----:B------:R-:W-:Y:S04]  /*5330*/  LEA.HI.SX32 R57, R57, R126, 0x1c ;  /* 0x0000007e39397211 */ /* 0x000fe800078fe2ff */
        /* <DEDUP_REMOVED lines=10> */
[----:B------:R-:W-:Y:S02]  /*53e0*/  @!P0 SHF.R.U64 R20, R20, 0x10, R21 ;  /* 0x0000001014148819 */ /* 0x000fe40000001215 */
        /* <DEDUP_REMOVED lines=103> */
.L_x_741:
[----:B------:R-:W1:Y:S01]  /*5a60*/  SHFL.IDX PT, R73, R73, RZ, 0x1c1f ;  /* 0x001c1fff49497589 */ /* 0x000e6200000e0000 */
[----:B------:R-:W-:Y:S03]  /*5a70*/  IADD3 R86, -R90, UR15, RZ ;  /* 0x0000000f5a567c10 */ /* 0x000fe6000fffe1ff */
[----:B------:R-:W2:Y:S01]  /*5a80*/  SHFL.IDX PT, R72, R72, RZ, 0x1c1f ;  /* 0x001c1fff48487589 */ /* 0x000ea200000e0000 */
        /* <DEDUP_REMOVED lines=9> */
[CC--:B--2---:R-:W-:Y:S04]  /*5b20*/  @!P2 LEA R24, P0, R16.reuse, R72.reuse, 0x1 ;  /* 0x000000481018a211 */ /* 0x0c4fe800078008ff */
[-C--:B-1----:R-:W-:Y:S02]  /*5b30*/  @!P2 LEA.HI.X R25, R16, R73.reuse, R17, 0x1, P0 ;  /* 0x000000491019a211 */ /* 0x082fe400000f0c11 */
[CC--:B------:R-:W-:Y:S04]  /*5b40*/  @!P1 LEA R36, P0, R133.reuse, R72.reuse, 0x1 ;  /* 0x0000004885249211 */ /* 0x0c0fe800078008ff */
[-C--:B------:R-:W-:Y:S02]  /*5b50*/  @!P1 LEA.HI.X R37, R133, R73.reuse, R118, 0x1, P0 ;  /* 0x0000004985259211 */ /* 0x080fe400000f0c76 */
[CC--:B------:R-:W-:Y:S04]  /*5b60*/  @!P4 LEA R34, P0, R134.reuse, R72.reuse, 0x1 ;  /* 0x000000488622c211 */ /* 0x0c0fe800078008ff */
[-C--:B------:R-:W-:Y:S02]  /*5b70*/  @!P4 LEA.HI.X R35, R134, R73.reuse, R117, 0x1, P0 ;  /* 0x000000498623c211 */ /* 0x080fe400000f0c75 */
[CC--:B------:R-:W-:Y:S04]  /*5b80*/  @!P3 LEA R32, P0, R131.reuse, R72.reuse, 0x1 ;  /* 0x000000488320b211 */ /* 0x0c0fe800078008ff */
[-C--:B------:R-:W-:Y:S01]  /*5b90*/  @!P3 LEA.HI.X R33, R131, R73.reuse, R116, 0x1, P0 ;  /* 0x000000498321b211 */ /* 0x080fe200000f0c74 */
[----:B---3--:R-:W-:Y:S04]  /*5ba0*/  @!P2 ST.E.128 [R24.64], R20 ;  /* 0x000000141800a985 */ /* 0x008fe8000c101d14 */
[----:B------:R-:W1:Y:S04]  /*5bb0*/  @!P1 LDS.128 R4, [R129+0x6000] ;  /* 0x0060000081049984 */ /* 0x000e680000000c00 */
[----:B-1----:R-:W-:Y:S01]  /*5bc0*/  @!P1 ST.E.128 [R36.64], R4 ;  /* 0x0000000424009985 */ /* 0x002fe2000c101d14 */
[----:B------:R-:W-:Y:S03]  /*5bd0*/  ISETP.GE.AND P1, PT, R140, c[0x0][0x1d4], PT ;  /* 0x000075008c007a0c */ /* 0x000fe60003f26270 */
[----:B------:R-:W1:Y:S10]  /*5be0*/  @!P4 LDS.128 R28, [R130+0x8000] ;  /* 0x00800000821cc984 */ /* 0x000e740000000c00 */
[CC--:B------:R-:W-:Y:S04]  /*5bf0*/  @!P1 LEA R2, P0, R128.reuse, R72.reuse, 0x1 ;  /* 0x0000004880029211 */ /* 0x0c0fe800078008ff */
[-C--:B------:R-:W-:Y:S02]  /*5c00*/  @!P1 LEA.HI.X R3, R128, R73.reuse, R115, 0x1, P0 ;  /* 0x0000004980039211 */ /* 0x080fe400000f0c73 */
        /* <DEDUP_REMOVED lines=11> */
.L_x_745:
[----:B------:R-:W-:Y:S05]  /*5cc0*/  BSYNC B1 ;  /* 0x0000000000017941 */ /* 0x000fea0003800000 */
.L_x_740:
[----:B------:R-:W-:Y:S01]  /*5cd0*/  IMAD.IADD R90, R99, 0x1, -R90 ;  /* 0x00000001635a7824 */ /* 0x000fe200078e0a5a */
[----:B-1----:R-:W-:Y:S01]  /*5ce0*/  LEA R6, P0, R137, R160, 0x6 ;  /* 0x000000a089067211 */ /* 0x002fe200078030ff */
[----:B------:R-:W-:Y:S01]  /*5cf0*/  IMAD R88, R88, c[0x0][0x208], RZ ;  /* 0x0000820058587a24 */ /* 0x000fe200078e02ff */
[----:B------:R-:W-:Y:S01]  /*5d00*/  ISETP.NE.AND P3, PT, R146, RZ, PT ;  /* 0x000000ff9200720c */ /* 0x000fe20003f65270 */
[----:B------:R-:W-:Y:S01]  /*5d10*/  IMAD.WIDE.U32 R4, R89, c[0x0][0x208], RZ ;  /* 0x0000820059047a25 */ /* 0x000fe200078e00ff */
[----:B------:R-:W-:Y:S01]  /*5d20*/  LEA.HI.X.SX32 R7, R137, R161, 0x6, P0 ;  /* 0x000000a189077211 */ /* 0x000fe200000f36ff */
[----:B------:R-:W-:Y:S01]  /*5d30*/  BSSY B0, `(.L_x_762) ;  /* 0x000004c000007945 */ /* 0x000fe20003800000 */
[----:B------:R-:W-:Y:S01]  /*5d40*/  ISETP.GE.AND P0, PT, R90, 0x21, PT ;  /* 0x000000215a00780c */ /* 0x000fe20003f06270 */
[----:B------:R-:W-:Y:S02]  /*5d50*/  IMAD R88, R89, c[0x0][0x20c], R88 ;  /* 0x0000830059587a24 */ /* 0x000fe400078e0258 */
[----:B------:R-:W-:Y:S03]  /*5d60*/  IMAD R87, R87, c[0x0][0x218], RZ ;  /* 0x0000860057577a24 */ /* 0x000fe600078e02ff */
[----:B------:R-:W-:Y:S01]  /*5d70*/  IADD3 R5, R5, R88, RZ ;  /* 0x0000005805057210 */ /* 0x000fe20007ffe0ff */
[C---:B------:R-:W-:Y:S04]  /*5d80*/  IMAD R87, R96.reuse, c[0x0][0x21c], R87 ;  /* 0x0000870060577a24 */ /* 0x040fe800078e0257 */
[----:B------:R-:W-:Y:S02]  /*5d90*/  IMAD.WIDE.U32 R4, R96, c[0x0][0x218], R4 ;  /* 0x0000860060047a25 */ /* 0x000fe400078e0004 */
[----:B---3--:R-:W-:Y:S05]  /*5da0*/  @P0 IADD3 R3, P1, R6, 0x20, RZ ;  /* 0x0000002006030810 */ /* 0x008fea0007f3e0ff */
[----:B------:R-:W-:Y:S01]  /*5db0*/  @P0 IMAD.X R0, RZ, RZ, R7, P1 ;  /* 0x000000ffff000224 */ /* 0x000fe200008e0607 */
[----:B------:R-:W-:Y:S03]  /*5dc0*/  IADD3 R2, P1, R4, UR30, RZ ;  /* 0x0000001e04027c10 */ /* 0x000fe6000ff3e0ff */
[----:B------:R-:W-:Y:S01]  /*5dd0*/  @P0 IMAD R0, R0, c[0x0][0x258], RZ ;  /* 0x0000960000000a24 */ /* 0x000fe200078e02ff */
[----:B------:R-:W-:Y:S02]  /*5de0*/  IADD3.X R87, R5, UR27, R87, P1, !PT ;  /* 0x0000001b05577c10 */ /* 0x000fe40008ffe457 */
[----:B------:R-:W-:Y:S01]  /*5df0*/  ISETP.GE.AND P1, PT, R90, 0x1, PT ;  /* 0x000000015a00780c */ /* 0x000fe20003f26270 */
[----:B------:R-:W-:Y:S11]  /*5e00*/  @P0 IMAD R0, R3, c[0x0][0x25c], R0 ;  /* 0x0000970003000a24 */ /* 0x000ff600078e0200 */
[----:B------:R-:W-:Y:S01]  /*5e10*/  @!UPT UIADD3 URZ, URZ, URZ, URZ ;  /* 0x0000003f3f3ff290 */ /* 0x000fe2000fffe03f */
[----:B------:R-:W-:Y:S02]  /*5e20*/  @P1 IMAD R4, R7, c[0x0][0x258], RZ ;  /* 0x0000960007041a24 */ /* 0x000fe400078e02ff */
[----:B------:R-:W-:Y:S02]  /*5e30*/  @P1 IMAD.MOV.U32 R96, RZ, RZ, R156 ;  /* 0x000000ffff601224 */ /* 0x000fe400078e009c */
[C---:B------:R-:W-:Y:S02]  /*5e40*/  @P1 IMAD R4, R6.reuse, c[0x0][0x25c], R4 ;  /* 0x0000970006041a24 */ /* 0x040fe400078e0204 */
[----:B-----5:R-:W-:Y:S04]  /*5e50*/  @P1 IMAD.WIDE.U32 R20, R6, c[0x0][0x258], R96 ;  /* 0x0000960006141a25 */ /* 0x020fe800078e0060 */
[----:B------:R-:W-:Y:S01]  /*5e60*/  @P0 IMAD.MOV.U32 R96, RZ, RZ, R156 ;  /* 0x000000ffff600224 */ /* 0x000fe200078e009c */
[C---:B------:R-:W-:Y:S02]  /*5e70*/  @P1 LEA R6, P2, R20.reuse, c[0x0][0x250], 0x1 ;  /* 0x0000940014061a11 */ /* 0x040fe400078408ff */
[----:B------:R-:W-:Y:S04]  /*5e80*/  @P1 IADD3 R4, R21, R4, RZ ;  /* 0x0000000415041210 */ /* 0x000fe80007ffe0ff */
[----:B------:R-:W-:Y:S01]  /*5e90*/  @P1 LEA.HI.X R7, R20, c[0x0][0x254], R4, 0x1, P2 ;  /* 0x0000950014071a11 */ /* 0x000fe200010f0c04 */
[----:B------:R-:W-:Y:S01]  /*5ea0*/  @P0 IMAD.WIDE.U32 R20, R3, c[0x0][0x258], R96 ;  /* 0x0000960003140a25 */ /* 0x000fe200078e0060 */
[C---:B------:R-:W-:Y:S03]  /*5eb0*/  LEA R4, P2, R2.reuse, c[0x0][0x1f8], 0x1 ;  /* 0x00007e0002047a11 */ /* 0x040fe600078408ff */
[----:B------:R-:W-:Y:S01]  /*5ec0*/  @!PT LDS RZ, [RZ] ;  /* 0x00000000fffff984 */ /* 0x000fe20000000800 */
[----:B------:R-:W-:Y:S01]  /*5ed0*/  @!PT LDS RZ, [RZ] ;  /* 0x00000000fffff984 */ /* 0x000fe20000000800 */
[----:B------:R-:W-:Y:S01]  /*5ee0*/  @!PT LDS RZ, [RZ] ;  /* 0x00000000fffff984 */ /* 0x000fe20000000800 */
[----:B------:R1:W-:Y:S01]  /*5ef0*/  @P1 LDGSTS.E.BYPASS.LTC128B.128 [R136+0x100], [R6.64], !P3 ;  /* 0x0010000006881fae */ /* 0x0003e2000d901d54 */
[----:B------:R-:W-:Y:S02]  /*5f00*/  LEA.HI.X R87, R2, c[0x0][0x1fc], R87, 0x1, P2 ;  /* 0x00007f0002577a11 */ /* 0x000fe400010f0c57 */
[C---:B------:R-:W-:Y:S01]  /*5f10*/  @P0 LEA R22, P2, R20.reuse, c[0x0][0x250], 0x1 ;  /* 0x0000940014160a11 */ /* 0x040fe200078408ff */
[----:B------:R1:W-:Y:S01]  /*5f20*/  @P1 LDGSTS.E.BYPASS.LTC128B.128 [R136+0x2100], [R6.64+0x80], !P6 ;  /* 0x0210008006881fae */ /* 0x0003e2000f101d54 */
[----:B------:R-:W-:Y:S03]  /*5f30*/  @P0 IADD3 R0, R21, R0, RZ ;  /* 0x0000000015000210 */ /* 0x000fe60007ffe0ff */
        /* <DEDUP_REMOVED lines=17> */
[CC--:B------:R-:W-:Y:S04]  /*6050*/  @!P2 LEA R24, P0, R16.reuse, R0.reuse, 0x1 ;  /* 0x000000001018a211 */ /* 0x0c0fe800078008ff */
[-C--:B------:R-:W-:Y:S02]  /*6060*/  @!P2 LEA.HI.X R25, R16, R3.reuse, R17, 0x1, P0 ;  /* 0x000000031019a211 */ /* 0x080fe400000f0c11 */
[CC--:B------:R-:W-:Y:S04]  /*6070*/  @!P1 LEA R38, P0, R133.reuse, R0.reuse, 0x1 ;  /* 0x0000000085269211 */ /* 0x0c0fe800078008ff */
[-C--:B------:R-:W-:Y:S02]  /*6080*/  @!P1 LEA.HI.X R39, R133, R3.reuse, R118, 0x1, P0 ;  /* 0x0000000385279211 */ /* 0x080fe400000f0c76 */
[CC--:B------:R-:W-:Y:S04]  /*6090*/  @!P4 LEA R36, P0, R134.reuse, R0.reuse, 0x1 ;  /* 0x000000008624c211 */ /* 0x0c0fe800078008ff */
[-C--:B------:R-:W-:Y:S02]  /*60a0*/  @!P4 LEA.HI.X R37, R134, R3.reuse, R117, 0x1, P0 ;  /* 0x000000038625c211 */ /* 0x080fe400000f0c75 */
[CC--:B------:R-:W-:Y:S04]  /*60b0*/  @!P3 LEA R34, P0, R131.reuse, R0.reuse, 0x1 ;  /* 0x000000008322b211 */ /* 0x0c0fe800078008ff */
[-C--:B------:R-:W-:Y:S01]  /*60c0*/  @!P3 LEA.HI.X R35, R131, R3.reuse, R116, 0x1, P0 ;  /* 0x000000038323b211 */ /* 0x080fe200000f0c74 */
[----:B-1----:R-:W-:Y:S04]  /*60d0*/  @!P2 ST.E.128 [R24.64], R20 ;  /* 0x000000141800a985 */ /* 0x002fe8000c101d14 */
[----:B------:R-:W1:Y:S04]  /*60e0*/  @!P1 LDS.128 R4, [R129] ;  /* 0x0000000081049984 */ /* 0x000e680000000c00 */
        /* <DEDUP_REMOVED lines=16> */
.L_x_763:
[----:B-1-34-:R-:W-:Y:S05]  /*61f0*/  BSYNC B0 ;  /* 0x0000000000007941 */ /* 0x01afea0003800000 */
.L_x_762:
[C---:B------:R-:W-:Y:S02]  /*6200*/  ISETP.GT.AND P0, PT, R137.reuse, UR6, PT ;  /* 0x0000000689007c0c */ /* 0x040fe4000bf04270 */
[----:B------:R-:W-:Y:S02]  /*6210*/  IADD3 R137, R137, -0x1, RZ ;  /* 0xffffffff89897810 */ /* 0x000fe40007ffe0ff */
[----:B------:R-:W-:Y:S09]  /*6220*/  ISETP.NE.AND P2, PT, R146, RZ, PT ;  /* 0x000000ff9200720c */ /* 0x000ff20003f45270 */
[----:B------:R-:W-:Y:S01]  /*6230*/  @P0 SHF.R.S32.HI R2, RZ, 0x1f, R137 ;  /* 0x0000001fff020819 */ /* 0x000fe20000011489 */
[----:B------:R-:W-:Y:S02]  /*6240*/  @P0 IMAD R0, R100, R137, RZ ;  /* 0x0000008964000224 */ /* 0x000fe400078e02ff */
[----:B------:R-:W-:Y:S02]  /*6250*/  @P0 IMAD.MOV.U32 R4, RZ, RZ, R158 ;  /* 0x000000ffff040224 */ /* 0x000fe400078e009e */
        /* <DEDUP_REMOVED lines=20> */
.L_x_739:
[----:B-1----:R-:W-:Y:S01]  /*63a0*/  UIADD3 UR6, UR12, 0x7f, URZ ;  /* 0x0000007f0c067890 */ /* 0x002fe2000fffe03f */
[----:B------:R-:W-:Y:S01]  /*63b0*/  PLOP3.LUT P2, PT, PT, PT, PT, 0x80, 0x0 ;  /* 0x000000000000781c */ /* 0x000fe20003f4f070 */
[----:B------:R-:W-:Y:S01]  /*63c0*/  ULDC.64 UR4, c[0x0][0x2c8] ;  /* 0x0000b20000047ab9 */ /* 0x000fe20000000a00 */
[----:B------:R-:W-:Y:S01]  /*63d0*/  IMAD.MOV.U32 R3, RZ, RZ, RZ ;  /* 0x000000ffff037224 */ /* 0x000fe200078e00ff */
[----:B------:R-:W-:Y:S01]  /*63e0*/  UIMAD.WIDE.U32 UR22, UR6, UR4, URZ ;  /* 0x00000004061672a5 */ /* 0x000fe2000f8e003f */
[----:B------:R-:W-:Y:S01]  /*63f0*/  IMAD.MOV.U32 R98, RZ, RZ, RZ ;  /* 0x000000ffff627224 */ /* 0x000fe200078e00ff */
[----:B------:R-:W-:Y:S01]  /*6400*/  CS2R R96, SRZ ;  /* 0x0000000000607805 */ /* 0x000fe2000001ff00 */
[----:B------:R-:W-:Y:S01]  /*6410*/  CS2R R94, SRZ ;  /* 0x00000000005e7805 */ /* 0x000fe2000001ff00 */
[----:B------:R-:W-:Y:S01]  /*6420*/  @UP2 USHF.R.U32.HI UR6, URZ, UR5, UR23 ;  /* 0x000000053f062299 */ /* 0x000fe20008011617 */
[----:B------:R-:W-:Y:S01]  /*6430*/  CS2R R92, SRZ ;  /* 0x00000000005c7805 */ /* 0x000fe2000001ff00 */
[----:B-----5:R-:W-:Y:S01]  /*6440*/  CS2R R90, SRZ ;  /* 0x00000000005a7805 */ /* 0x020fe2000001ff00 */
[----:B------:R-:W-:Y:S01]  /*6450*/  CS2R R88, SRZ ;  /* 0x0000000000587805 */ /* 0x000fe2000001ff00 */
[----:B------:R-:W-:Y:S01]  /*6460*/  UIADD3 UR6, UR7, UR6, URZ ;  /* 0x0000000607067290 */ /* 0x000fe2000fffe03f */
[----:B------:R-:W-:Y:S01]  /*6470*/  CS2R R86, SRZ ;  /* 0x0000000000567805 */ /* 0x000fe2000001ff00 */
[----:B------:R-:W-:Y:S01]  /*6480*/  MOV R85, RZ ;  /* 0x000000ff00557202 */ /* 0x000fe20000000f00 */
[----:B------:R-:W-:Y:S01]  /*6490*/  CS2R R6, SRZ ;  /* 0x0000000000067805 */ /* 0x000fe2000001ff00 */
[----:B------:R-:W-:Y:S01]  /*64a0*/  USHF.R.S32.HI UR4, URZ, 0x1f, UR6 ;  /* 0x0000001f3f047899 */ /* 0x000fe20008011406 */
[----:B------:R-:W-:Y:S01]  /*64b0*/  IMAD.MOV.U32 R82, RZ, RZ, RZ ;  /* 0x000000ffff527224 */ /* 0x000fe200078e00ff */
[----:B------:R-:W-:Y:S01]  /*64c0*/  CS2R R80, SRZ ;  /* 0x0000000000507805 */ /* 0x000fe2000001ff00 */
[----:B------:R-:W-:Y:S01]  /*64d0*/  CS2R R78, SRZ ;  /* 0x00000000004e7805 */ /* 0x000fe2000001ff00 */
[----:B------:R-:W-:Y:S01]  /*64e0*/  ULEA.HI UR4, UR4, UR6, URZ, 0x6 ;  /* 0x0000000604047291 */ /* 0x000fe2000f8f303f */
[----:B------:R-:W-:Y:S01]  /*64f0*/  CS2R R76, SRZ ;  /* 0x00000000004c7805 */ /* 0x000fe2000001ff00 */
[----:B------:R-:W-:Y:S01]  /*6500*/  CS2R R74, SRZ ;  /* 0x00000000004a7805 */ /* 0x000fe2000001ff00 */
[----:B--2---:R-:W-:Y:S01]  /*6510*/  CS2R R72, SRZ ;  /* 0x0000000000487805 */ /* 0x004fe2000001ff00 */
        /* <DEDUP_REMOVED lines=39> */
[----:B------:R-:W-:Y:S01]  /*6790*/  MOV R8, RZ ;  /* 0x000000ff00087202 */ /* 0x000fe20000000f00 */
        /* <DEDUP_REMOVED lines=23> */
[----:B------:R-:W-:Y:S01]  /*6910*/  ULDC.64 UR6, c[0x0][0x348] ;  /* 0x0000d20000067ab9 */ /* 0x000fe20000000a00 */
[----:B------:R-:W-:Y:S01]  /*6920*/  IMAD.IADD R15, R83, 0x1, -R0 ;  /* 0x00000001530f7824 */ /* 0x000fe200078e0a00 */
[----:B------:R-:W-:Y:S01]  /*6930*/  UISETP.NE.U32.AND UP0, UPT, URZ, UR6, UPT ;  /* 0x000000063f00728c */ /* 0x000fe2000bf05070 */
[----:B------:R-:W-:Y:S01]  /*6940*/  PLOP3.LUT P0, PT, PT, PT, UP2, 0x80, 0x0 ;  /* 0x000000000000781c */ /* 0x000fe20003f0f028 */
[----:B------:R-:W-:Y:S01]  /*6950*/  ULDC.64 UR4, c[0x0][0x1b8] ;  /* 0x00006e0000047ab9 */ /* 0x000fe20000000a00 */
[C---:B------:R-:W-:Y:S01]  /*6960*/  IMAD R210, R15.reuse, 0x20, R50 ;  /* 0x000000200fd27824 */ /* 0x040fe200078e0232 */
[----:B------:R-:W-:Y:S01]  /*6970*/  UISETP.NE.AND.EX UP0, UPT, URZ, UR7, UPT, UP0 ;  /* 0x000000073f00728c */ /* 0x000fe2000bf05300 */
[----:B------:R-:W-:Y:S01]  /*6980*/  LEA.HI R53, R82, R83, RZ, 0x4 ;  /* 0x0000005352357211 */ /* 0x000fe200078f20ff */
[----:B------:R-:W-:Y:S01]  /*6990*/  USHF.R.S32.HI UR7, URZ, 0x1f, UR18 ;  /* 0x0000001f3f077899 */ /* 0x000fe20008011412 */
[----:B------:R-:W-:Y:S01]  /*69a0*/  IMAD.SHL.U32 R89, R15, 0x8, RZ ;  /* 0x000000080f597824 */ /* 0x000fe200078e00ff */
[----:B------:R-:W-:Y:S01]  /*69b0*/  UIADD3 UR23, UR23, UR14, URZ ;  /* 0x0000000e17177290 */ /* 0x000fe2000fffe03f */
[----:B------:R-:W-:Y:S01]  /*69c0*/  IADD3 R0, R210, UR12, RZ ;  /* 0x0000000cd2007c10 */ /* 0x000fe2000fffe0ff */
[----:B------:R-:W-:-:S02]  /*69d0*/  UIMAD UR6, UR10, UR4, URZ ;  /* 0x000000040a0672a4 */ /* 0x000fc4000f8e023f */
[----:B------:R-:W-:Y:S01]  /*69e0*/  USEL UR7, UR7, URZ, !UP0 ;  /* 0x0000003f07077287 */ /* 0x000fe2000c000000 */
[C---:B------:R-:W-:Y:S01]  /*69f0*/  IADD3 R13, R89.reuse, 0x80, RZ ;  /* 0x00000080590d7810 */ /* 0x040fe20007ffe0ff */
[----:B------:R-:W-:Y:S01]  /*6a00*/  UIMAD UR6, UR11, UR5, UR6 ;  /* 0x000000050b0672a4 */ /* 0x000fe2000f8e0206 */
[----:B-1----:R-:W-:Y:S01]  /*6a10*/  @P1 IMAD.HI.U32 R2, R0, c[0x0][0x2c8], RZ ;  /* 0x0000b20000021a27 */ /* 0x002fe200078e00ff */
[----:B------:R-:W-:Y:S01]  /*6a20*/  UIMAD.WIDE.U32 UR22, UR11, UR4, UR22 ;  /* 0x000000040b1672a5 */ /* 0x000fe2000f8e0016 */
[C---:B------:R-:W-:Y:S01]  /*6a30*/  IADD3 R14, R89.reuse, 0x40, RZ ;  /* 0x00000040590e7810 */ /* 0x040fe20007ffe0ff */
[----:B------:R-:W-:Y:S01]  /*6a40*/  USEL UR14, UR18, URZ, !UP0 ;  /* 0x0000003f120e7287 */ /* 0x000fe2000c000000 */
[----:B------:R-:W-:Y:S01]  /*6a50*/  IMAD.MOV.U32 R7, RZ, RZ, R0 ;  /* 0x000000ffff077224 */ /* 0x000fe200078e0000 */
[----:B------:R-:W-:Y:S01]  /*6a60*/  ULDC.64 UR4, c[0x0][0x1c0] ;  /* 0x0000700000047ab9 */ /* 0x000fe20000000a00 */
[----:B------:R-:W-:Y:S01]  /*6a70*/  @P0 SHF.R.U32.HI R7, RZ, c[0x0][0x2cc], R2 ;  /* 0x0000b300ff070a19 */ /* 0x000fe20000011602 */
[----:B------:R-:W-:Y:S01]  /*6a80*/  UIMAD UR7, UR7, UR4, URZ ;  /* 0x00000004070772a4 */ /* 0x000fe2000f8e023f */
[----:B------:R-:W-:Y:S01]  /*6a90*/  ISETP.GE.AND P5, PT, R89, c[0x0][0x198], PT ;  /* 0x0000660059007a0c */ /* 0x000fe20003fa6270 */
[----:B------:R-:W-:Y:S01]  /*6aa0*/  UIADD3 UR23, UR23, UR6, URZ ;  /* 0x0000000617177290 */ /* 0x000fe2000fffe03f */
[--C-:B------:R-:W-:Y:S01]  /*6ab0*/  SHF.R.S32.HI R2, RZ, 0x1f, R7.reuse ;  /* 0x0000001fff027819 */ /* 0x100fe20000011407 */
[----:B------:R-:W-:Y:S01]  /*6ac0*/  UIMAD UR5, UR14, UR5, UR7 ;  /* 0x000000050e0572a4 */ /* 0x000fe2000f8e0207 */
[----:B------:R-:W-:Y:S01]  /*6ad0*/  IMAD.MOV R5, RZ, RZ, -R7 ;  /* 0x000000ffff057224 */ /* 0x000fe200078e0a07 */
[----:B------:R-:W-:Y:S01]  /*6ae0*/  UIMAD.WIDE.U32 UR14, UR14, UR4, UR22 ;  /* 0x000000040e0e72a5 */ /* 0x000fe2000f8e0016 */
[----:B------:R-:W-:Y:S01]  /*6af0*/  ISETP.GE.AND P4, PT, R13, c[0x0][0x198], PT ;  /* 0x000066000d007a0c */ /* 0x000fe20003f86270 */
[----:B------:R-:W-:Y:S01]  /*6b00*/  IMAD R2, R2, c[0x0][0x1b0], RZ ;  /* 0x00006c0002027a24 */ /* 0x000fe200078e02ff */
[----:B------:R-:W-:Y:S01]  /*6b10*/  ULDC UR7, c[0x0][0x2c4] ;  /* 0x0000b10000077ab9 */ /* 0x000fe20000000800 */
[----:B------:R-:W-:Y:S01]  /*6b20*/  IMAD R5, R5, c[0x0][0x2c4], R0 ;  /* 0x0000b10005057a24 */ /* 0x000fe200078e0200 */
[----:B------:R-:W-:Y:S01]  /*6b30*/  UIADD3 UR5, UR15, UR5, URZ ;  /* 0x000000050f057290 */ /* 0x000fe2000fffe03f */
[----:B------:R-:W-:Y:S01]  /*6b40*/  IMAD.U32 R9, RZ, RZ, UR15 ;  /* 0x0000000fff097e24 */ /* 0x000fe2000f8e00ff */
[----:B------:R-:W-:Y:S01]  /*6b50*/  UIMAD UR7, UR17, UR7, URZ ;  /* 0x00000007110772a4 */ /* 0x000fe2000f8e023f */
[----:B------:R-:W-:Y:S01]  /*6b60*/  IMAD.U32 R8, RZ, RZ, UR14 ;  /* 0x0000000eff087e24 */ /* 0x000fe2000f8e00ff */
[----:B------:R-:W-:Y:S01]  /*6b70*/  SHF.R.S32.HI R0, RZ, 0x1f, R5 ;  /* 0x0000001fff007819 */ /* 0x000fe20000011405 */
[----:B------:R-:W-:Y:S01]  /*6b80*/  IMAD R2, R7, c[0x0][0x1b4], R2 ;  /* 0x00006d0007027a24 */ /* 0x000fe200078e0202 */
[----:B------:R-:W-:Y:S01]  /*6b90*/  ISETP.GE.AND P3, PT, R14, c[0x0][0x198], PT ;  /* 0x000066000e007a0c */ /* 0x000fe20003f66270 */
[----:B------:R-:W-:-:S02]  /*6ba0*/  IMAD.U32 R9, RZ, RZ, UR5 ;  /* 0x00000005ff097e24 */ /* 0x000fc4000f8e00ff */
[----:B------:R-:W-:Y:S02]  /*6bb0*/  IMAD R0, R0, c[0x0][0x1a8], RZ ;  /* 0x00006a0000007a24 */ /* 0x000fe400078e02ff */
[----:B------:R-:W-:-:S04]  /*6bc0*/  IMAD.WIDE.U32 R8, R7, c[0x0][0x1b0], R8 ;  /* 0x00006c0007087a25 */ /* 0x000fc800078e0008 */
[----:B------:R-:W-:Y:S01]  /*6bd0*/  IMAD.IADD R9, R9, 0x1, R2 ;  /* 0x0000000109097824 */ /* 0x000fe200078e0202 */
[----:B------:R-:W-:Y:S01]  /*6be0*/  LOP3.LUT R2, R53, 0xfffffff0, RZ, 0xc0, !PT ;  /* 0xfffffff035027812 */ /* 0x000fe200078ec0ff */
[C---:B------:R-:W-:Y:S02]  /*6bf0*/  IMAD R7, R5.reuse, c[0x0][0x1ac], R0 ;  /* 0x00006b0005077a24 */ /* 0x040fe400078e0200 */
[----:B------:R-:W-:-:S04]  /*6c00*/  IMAD.WIDE.U32 R4, R5, c[0x0][0x1a8], R8 ;  /* 0x00006a0005047a25 */ /* 0x000fc800078e0008 */
[----:B------:R-:W-:Y:S01]  /*6c10*/  IMAD.IADD R2, R83, 0x1, -R2 ;  /* 0x0000000153027824 */ /* 0x000fe200078e0a02 */
[----:B------:R-:W-:Y:S01]  /*6c20*/  LEA R9, P0, R4, c[0x0][0x160], 0x1 ;  /* 0x0000580004097a11 */ /* 0x000fe200078008ff */
[----:B------:R-:W-:Y:S02]  /*6c30*/  IMAD.IADD R5, R5, 0x1, R7 ;  /* 0x0000000105057824 */ /* 0x000fe400078e0207 */
[----:B------:R-:W-:Y:S01]  /*6c40*/  IMAD.SHL.U32 R0, R50, 0x40, RZ ;  /* 0x0000004032007824 */ /* 0x000fe200078e00ff */
[----:B------:R-:W-:Y:S01]  /*6c50*/  SHF.R.S32.HI R7, RZ, 0x1f, R2 ;  /* 0x0000001fff077819 */ /* 0x000fe20000011402 */
[----:B------:R1:W3:Y:S01]  /*6c60*/  SHFL.IDX PT, R10, R9, RZ, 0x181f ;  /* 0x00181fff090a7589 */ /* 0x0002e200000e0000 */
[----:B------:R-:W-:Y:S02]  /*6c70*/  LEA.HI.X R5, R4, c[0x0][0x164], R5, 0x1, P0 ;  /* 0x0000590004057a11 */ /* 0x000fe400000f0c05 */
[----:B------:R-:W-:Y:S02]  /*6c80*/  LOP3.LUT R0, R0, 0x1c0, RZ, 0xc0, !PT ;  /* 0x000001c000007812 */ /* 0x000fe400078ec0ff */
[----:B------:R-:W-:Y:S01]  /*6c90*/  LEA.HI R48, R7, R2, RZ, 0x3 ;  /* 0x0000000207307211 */ /* 0x000fe200078f18ff */
[----:B------:R1:W4:Y:S01]  /*6ca0*/  SHFL.IDX PT, R11, R5, RZ, 0x181f ;  /* 0x00181fff050b7589 */ /* 0x00032200000e0000 */
[----:B------:R-:W-:-:S02]  /*6cb0*/  IADD3 R4, R50, UR12, RZ ;  /* 0x0000000c32047c10 */ /* 0x000fc4000fffe0ff */
[----:B------:R-:W-:Y:S02]  /*6cc0*/  SHF.R.U32.HI R7, RZ, 0x3, R0 ;  /* 0x00000003ff077819 */ /* 0x000fe40000011600 */
[----:B------:R-:W-:Y:S02]  /*6cd0*/  LOP3.LUT R0, R0, 0x38, R89, 0xf8, !PT ;  /* 0x0000003800007812 */ /* 0x000fe400078ef859 */
[----:B------:R-:W-:Y:S02]  /*6ce0*/  LOP3.LUT R49, R48, 0xfffffff8, RZ, 0xc0, !PT ;  /* 0xfffffff830317812 */ /* 0x000fe400078ec0ff */
[----:B------:R-:W-:Y:S02]  /*6cf0*/  ISETP.GE.AND P0, PT, R4, UR7, PT ;  /* 0x0000000704007c0c */ /* 0x000fe4000bf06270 */
[----:B------:R-:W-:Y:S01]  /*6d00*/  LOP3.LUT R7, R0, R7, RZ, 0x3c, !PT ;  /* 0x0000000700077212 */ /* 0x000fe200078e3cff */
[----:B------:R-:W-:Y:S01]  /*6d10*/  IMAD.IADD R49, R2, 0x1, -R49 ;  /* 0x0000000102317824 */ /* 0x000fe200078e0a31 */
[----:B------:R-:W-:Y:S01]  /*6d20*/  LEA.HI R0, R82, R83, RZ, 0x6 ;  /* 0x0000005352007211 */ /* 0x000fe200078f30ff */
[----:B------:R-:W-:-:S04]  /*6d30*/  IMAD.MOV.U32 R2, RZ, RZ, 0x10 ;  /* 0x00000010ff027424 */ /* 0x000fc800078e00ff */
[----:B------:R-:W-:-:S05]  /*6d40*/  IMAD.SHL.U32 R0, R0, 0x8, RZ ;  /* 0x0000000800007824 */ /* 0x000fca00078e00ff */
[----:B------:R-:W-:Y:S01]  /*6d50*/  LOP3.LUT R0, R7, 0xfffffe00, R0, 0xf8, !PT ;  /* 0xfffffe0007007812 */ /* 0x000fe200078ef800 */
[----:B--2---:R2:W5:Y:S01]  /*6d60*/  @P2 R2UR UR16, R3 ;  /* 0x00000000031023c2 */ /* 0x00456200000e0000 */
        /* <DEDUP_REMOVED lines=20> */
.L_x_767:
[----:B-1-34-:R-:W-:Y:S05]  /*6eb0*/  BSYNC B0 ;  /* 0x0000000000007941 */ /* 0x01afea0003800000 */
.L_x_766:
        /* <DEDUP_REMOVED lines=8> */
[----:B------:R-:W-:Y:S01]  /*6f40*/  SHF.R.S32.HI R6, RZ, 0x1f, R13 ;  /* 0x0000001fff067819 */ /* 0x000fe2000001140d */
[----:B--23--:R-:W-:Y:S01]  /*6f50*/  IMAD.WIDE R16, R89, 0x2, R10 ;  /* 0x0000000259107825 */ /* 0x00cfe200078e020a */
        /* <DEDUP_REMOVED lines=10> */
.L_x_769:
[----:B------:R-:W-:Y:S05]  /*7000*/  BSYNC B0 ;  /* 0x0000000000007941 */ /* 0x000fea0003800000 */
.L_x_768:
        /* <DEDUP_REMOVED lines=8> */
[----:B------:R-:W-:Y:S01]  /*7090*/  SHF.R.S32.HI R6, RZ, 0x1f, R13 ;  /* 0x0000001fff067819 */ /* 0x000fe2000001140d */
[----:B---34-:R-:W-:Y:S01]  /*70a0*/  IMAD.WIDE R16, R89, 0x2, R10 ;  /* 0x0000000259107825 */ /* 0x018fe200078e020a */
        /* <DEDUP_REMOVED lines=10> */
.L_x_771:
[----:B------:R-:W-:Y:S05]  /*7150*/  BSYNC B0 ;  /* 0x0000000000007941 */ /* 0x000fea0003800000 */
.L_x_770:
[----:B---3--:R-:W-:Y:S01]  /*7160*/  IADD3 R6, R4, 0x60, RZ ;  /* 0x0000006004067810 */ /* 0x008fe20007ffe0ff */
[----:B------:R-:W-:Y:S01]  /*7170*/  SHFL.IDX PT, R10, R9, 0x3, 0x181f ;  /* 0x00781f00090a7f89 */ /* 0x000fe200000e0000 */
[----:B------:R-:W-:Y:S01]  /*7180*/  IMAD.MOV.U32 R207, RZ, RZ, c[0x0][0x2b8] ;  /* 0x0000ae00ffcf7624 */ /* 0x000fe200078e00ff */
[----:B------:R-:W-:Y:S01]  /*7190*/  USHF.R.S32.HI UR6, URZ, 0x1f, UR16 ;  /* 0x0000001f3f067899 */ /* 0x000fe20008011410 */
[----:B------:R-:W-:Y:S01]  /*71a0*/  ISETP.GE.AND P0, PT, R6, UR7, PT ;  /* 0x0000000706007c0c */ /* 0x000fe2000bf06270 */
[----:B------:R-:W-:Y:S01]  /*71b0*/  IMAD.U32 R7, RZ, RZ, UR8 ;  /* 0x00000008ff077e24 */ /* 0x000fe2000f8e00ff */
[----:B----4-:R3:W4:Y:S01]  /*71c0*/  SHFL.IDX PT, R11, R5, 0x3, 0x181f ;  /* 0x00781f00050b7f89 */ /* 0x01072200000e0000 */
[----:B------:R-:W-:Y:S01]  /*71d0*/  ISETP.NE.AND P2, PT, R207, 0x1, PT ;  /* 0x00000001cf00780c */ /* 0x000fe20003f45270 */
[----:B------:R-:W-:Y:S01]  /*71e0*/  ULDC.64 UR4, c[0x0][0x2b0] ;  /* 0x0000ac0000047ab9 */ /* 0x000fe20000000a00 */
[----:B------:R-:W-:Y:S01]  /*71f0*/  IMAD R7, R7, 0x40, R210 ;  /* 0x0000004007077824 */ /* 0x000fe200078e02d2 */
[----:B------:R-:W-:Y:S01]  /*7200*/  UIMAD UR6, UR6, UR4, URZ ;  /* 0x00000004060672a4 */ /* 0x000fe2000f8e023f */
[----:B------:R-:W-:Y:S01]  /*7210*/  IMAD.MOV.U32 R208, RZ, RZ, RZ ;  /* 0x000000ffffd07224 */ /* 0x000fe200078e00ff */
[----:B------:R-:W-:-:S02]  /*7220*/  UIMAD.WIDE.U32 UR14, UR16, UR4, URZ ;  /* 0x00000004100e72a5 */ /* 0x000fc4000f8e003f */
[----:B------:R-:W-:Y:S01]  /*7230*/  IADD3 R4, R7, -0x40, RZ ;  /* 0xffffffc007047810 */ /* 0x000fe20007ffe0ff */
[----:B------:R-:W-:Y:S02]  /*7240*/  UIMAD UR6, UR16, UR5, UR6 ;  /* 0x00000005100672a4 */ /* 0x000fe4000f8e0206 */
[----:B------:R-:W-:Y:S01]  /*7250*/  @!P0 SHF.R.S32.HI R7, RZ, 0x1f, R14 ;  /* 0x0000001fff078819 */ /* 0x000fe2000001140e */
[----:B------:R-:W-:Y:S01]  /*7260*/  ULDC.64 UR4, c[0x0][0x1e8] ;  /* 0x00007a0000047ab9 */ /* 0x000fe20000000a00 */
[C---:B------:R-:W-:Y:S01]  /*7270*/  IADD3 R209, R4.reuse, UR13, RZ ;  /* 0x0000000d04d17c10 */ /* 0x040fe2000fffe0ff */
[----:B------:R-:W-:Y:S01]  /*7280*/  UIADD3 UR6, UR15, UR6, URZ ;  /* 0x000000060f067290 */ /* 0x000fe2000fffe03f */
[----:B------:R-:W-:Y:S02]  /*7290*/  @!P0 SHF.R.S32.HI R6, RZ, 0x1f, R13 ;  /* 0x0000001fff068819 */ /* 0x000fe4000001140d */
[----:B------:R-:W-:Y:S02]  /*72a0*/  @!P0 LEA.HI R7, R7, R14, RZ, 0x3 ;  /* 0x0000000e07078211 */ /* 0x000fe400078f18ff */
[----:B------:R-:W-:Y:S01]  /*72b0*/  ISETP.GE.AND P1, PT, R4, UR9, PT ;  /* 0x0000000904007c0c */ /* 0x000fe2000bf26270 */
[----:B------:R-:W-:Y:S01]  /*72c0*/  @P2 IMAD.HI.U32 R4, R209, c[0x0][0x2bc], RZ ;  /* 0x0000af00d1042a27 */ /* 0x000fe200078e00ff */
[----:B------:R-:W-:-:S02]  /*72d0*/  @!P0 LEA.HI R6, R6, R13, RZ, 0x3 ;  /* 0x0000000d06068211 */ /* 0x000fc400078f18ff */
[----:B-123--:R-:W-:Y:S01]  /*72e0*/  LOP3.LUT R5, R5, 0xfffffffd, RZ, 0xc0, !PT ;  /* 0xfffffffd05057812 */ /* 0x00efe200078ec0ff */
[----:B----4-:R-:W-:Y:S01]  /*72f0*/  @!P0 IMAD.WIDE R16, R89, 0x2, R10 ;  /* 0x0000000259108825 */ /* 0x010fe200078e020a */
[----:B------:R-:W-:Y:S02]  /*7300*/  @!P0 LOP3.LUT R7, R7, 0xfffffff8, RZ, 0xc0, !PT ;  /* 0xfffffff807078812 */ /* 0x000fe400078ec0ff */
[----:B------:R-:W-:Y:S01]  /*7310*/  @P2 LOP3.LUT R5, R5, 0x2, RZ, 0xfc, !PT ;  /* 0x0000000205052812 */ /* 0x000fe200078efcff */
[----:B------:R-:W-:Y:S01]  /*7320*/  IMAD.MOV.U32 R5, RZ, RZ, R209 ;  /* 0x000000ffff057224 */ /* 0x000fe200078e00d1 */
[----:B------:R-:W-:Y:S01]  /*7330*/  @!P0 LOP3.LUT R6, R6, 0xfffffff8, RZ, 0xc0, !PT ;  /* 0xfffffff806068812 */ /* 0x000fe200078ec0ff */
[----:B------:R-:W-:Y:S01]  /*7340*/  @!P0 IMAD.WIDE R20, R7, 0x2, R10 ;  /* 0x0000000207148825 */ /* 0x000fe200078e020a */
[----:B------:R-:W-:Y:S02]  /*7350*/  @P2 SHF.R.U32.HI R5, RZ, c[0x0][0x2c0], R4 ;  /* 0x0000b000ff052a19 */ /* 0x000fe40000011604 */
[----:B------:R-:W-:Y:S01]  /*7360*/  ISETP.GT.OR P1, PT, R210, 0x3f, P1 ;  /* 0x0000003fd200780c */ /* 0x000fe20000f24670 */
[----:B------:R-:W-:-:S02]  /*7370*/  @!P0 IMAD.SHL.U32 R4, R0, 0x2, RZ ;  /* 0x0000000200048824 */ /* 0x000fc400078e00ff */
[----:B------:R-:W-:-:S03]  /*7380*/  @!P0 IMAD.WIDE R10, R6, 0x2, R10 ;  /* 0x00000002060a8825 */ /* 0x000fc600078e020a */
[----:B------:R-:W-:Y:S01]  /*7390*/  @!PT LDS RZ, [RZ] ;  /* 0x00000000fffff984 */ /* 0x000fe20000000800 */
[----:B------:R1:W-:Y:S04]  /*73a0*/  @!P0 LDGSTS.E.BYPASS.LTC128B.128 [R4+0xf100], [R16.64], !P5 ;  /* 0x0f10000010048fae */ /* 0x0003e8000e901d54 */
[----:B------:R1:W-:Y:S03]  /*73b0*/  @!P0 LDGSTS.E.BYPASS.LTC128B.128 [R4+0x13100], [R20.64], !P3 ;  /* 0x1310000014048fae */ /* 0x0003e6000d901d54 */
[C---:B------:R-:W-:Y:S01]  /*73c0*/  @!P1 IADD3 R8, P2, R5.reuse, UR14, RZ ;  /* 0x0000000e05089c10 */ /* 0x040fe2000ff5e0ff */
[----:B------:R1:W-:Y:S03]  /*73d0*/  @!P0 LDGSTS.E.BYPASS.LTC128B.128 [R4+0x17100], [R10.64], !P4 ;  /* 0x171000000a048fae */ /* 0x0003e6000e101d54 */
[----:B------:R-:W-:Y:S01]  /*73e0*/  @!P1 LEA.HI.X.SX32 R7, R5, UR6, 0x1, P2 ;  /* 0x0000000605079c11 */ /* 0x000fe200090f0eff */
[----:B------:R-:W0:Y:S01]  /*73f0*/  LDGDEPBAR ;  /* 0x00000000000079af */ /* 0x000e220000000000 */
[----:B------:R-:W-:-:S04]  /*7400*/  @!P1 LEA R18, P2, R8, c[0x0][0x2a0], 0x2 ;  /* 0x0000a80008129a11 */ /* 0x000fc800078410ff */
[----:B------:R-:W-:Y:S01]  /*7410*/  @!P1 LEA.HI.X R19, R8, c[0x0][0x2a4], R7, 0x2, P2 ;  /* 0x0000a90008139a11 */ /* 0x000fe200010f1407 */
[----:B------:R-:W-:Y:S06]  /*7420*/  BAR.SYNC.DEFER_BLOCKING 0x0 ;  /* 0x0000000000007b1d */ /* 0x000fec0000010000 */
[----:B------:R2:W3:Y:S01]  /*7430*/  @!P1 LDG.E R208, [R18.64] ;  /* 0x0000001412d09981 */ /* 0x0004e2000c1e1900 */
[----:B------:R-:W-:Y:S01]  /*7440*/  IMAD.MOV R6, RZ, RZ, -R5 ;  /* 0x000000ffff067224 */ /* 0x000fe200078e0a05 */
[----:B------:R-:W-:Y:S01]  /*7450*/  UIMAD UR16, UR10, UR4, URZ ;  /* 0x000000040a1072a4 */ /* 0x000fe2000f8e023f */
[----:B------:R-:W-:Y:S01]  /*7460*/  ISETP.GE.AND P4, PT, R89, c[0x0][0x1d4], PT ;  /* 0x0000750059007a0c */ /* 0x000fe20003f86270 */
[----:B------:R-:W-:Y:S01]  /*7470*/  UIMAD.WIDE.U32 UR22, UR11, UR4, URZ ;  /* 0x000000040b1672a5 */ /* 0x000fe2000f8e003f */
[----:B------:R-:W-:Y:S01]  /*7480*/  IMAD R209, R6, c[0x0][0x2b8], R209 ;  /* 0x0000ae0006d17a24 */ /* 0x000fe200078e02d1 */
[----:B------:R-:W-:Y:S01]  /*7490*/  UIMAD UR16, UR11, UR5, UR16 ;  /* 0x000000050b1072a4 */ /* 0x000fe2000f8e0210 */
[----:B------:R-:W-:Y:S01]  /*74a0*/  ISETP.GE.AND P6, PT, R14, c[0x0][0x1d4], PT ;  /* 0x000075000e007a0c */ /* 0x000fe20003fc6270 */
[----:B------:R-:W-:Y:S01]  /*74b0*/  ULEA UR19, UR8, 0xffffffc0, 0x6 ;  /* 0xffffffc008137891 */ /* 0x000fe2000f8e303f */
[----:B------:R-:W-:Y:S01]  /*74c0*/  IMAD.WIDE.U32 R6, R209, c[0x0][0x1e0], RZ ;  /* 0x00007800d1067a25 */ /* 0x000fe200078e00ff */
[----:B------:R-:W-:Y:S01]  /*74d0*/  SHF.R.S32.HI R52, RZ, 0x1f, R209 ;  /* 0x0000001fff347819 */ /* 0x000fe200000114d1 */
[----:B------:R-:W-:Y:S01]  /*74e0*/  UIADD3 UR16, UR23, UR16, URZ ;  /* 0x0000001017107290 */ /* 0x000fe2000fffe03f */
[----:B------:R-:W-:Y:S01]  /*74f0*/  ISETP.GE.AND P5, PT, R13, c[0x0][0x1d4], PT ;  /* 0x000075000d007a0c */ /* 0x000fe20003fa6270 */
[----:B-1----:R-:W-:Y:S01]  /*7500*/  IMAD.MOV.U32 R4, RZ, RZ, R6 ;  /* 0x000000ffff047224 */ /* 0x002fe200078e0006 */
[----:B------:R-:W-:Y:S01]  /*7510*/  UIADD3 UR19, UR9, -UR19, URZ ;  /* 0x8000001309137290 */ /* 0x000fe2000fffe03f */
[----:B------:R-:W-:Y:S01]  /*7520*/  IMAD R8, R52, c[0x0][0x1e0], RZ ;  /* 0x0000780034087a24 */ /* 0x000fe200078e02ff */
[----:B------:R-:W-:Y:S01]  /*7530*/  ULDC.64 UR4, c[0x0][0x210] ;  /* 0x0000840000047ab9 */ /* 0x000fe20000000a00 */
[----:B------:R-:W-:Y:S01]  /*7540*/  LEA.HI R80, R82, R83, RZ, 0x5 ;  /* 0x0000005352507211 */ /* 0x000fe200078f28ff */
[----:B------:R-:W-:Y:S01]  /*7550*/  UIMAD UR10, UR10, UR4, URZ ;  /* 0x000000040a0a72a4 */ /* 0x000fe2000f8e023f */
[----:B------:R-:W-:Y:S01]  /*7560*/  IMAD R5, R209, c[0x0][0x1e4], R8 ;  /* 0x00007900d1057a24 */ /* 0x000fe200078e0208 */
[----:B------:R-:W-:Y:S01]  /*7570*/  IADD3 R12, -R50, UR19, RZ ;  /* 0x00000013320c7c10 */ /* 0x000fe2000fffe1ff */
[----:B------:R-:W-:Y:S01]  /*7580*/  UIMAD.WIDE.U32 UR24, UR11, UR4, URZ ;  /* 0x000000040b1872a5 */ /* 0x000fe2000f8e003f */
[----:B------:R-:W-:Y:S01]  /*7590*/  ISETP.GT.AND P3, PT, R210, 0x3f, PT ;  /* 0x0000003fd200780c */ /* 0x000fe20003f64270 */
[----:B------:R-:W-:Y:S01]  /*75a0*/  IMAD.IADD R5, R7, 0x1, R5 ;  /* 0x0000000107057824 */ /* 0x000fe200078e0205 */
[----:B------:R-:W-:Y:S01]  /*75b0*/  ISETP.GE.AND P1, PT, R12, 0x1, PT ;  /* 0x000000010c00780c */ /* 0x000fe20003f26270 */
[----:B------:R-:W-:Y:S01]  /*75c0*/  UIMAD UR10, UR11, UR5, UR10 ;  /* 0x000000050b0a72a4 */ /* 0x000fe2000f8e020a */
[----:B------:R-:W-:-:S02]  /*75d0*/  SEL R88, RZ, 0x10, P5 ;  /* 0x00000010ff587807 */ /* 0x000fc40002800000 */
[----:B------:R-:W-:Y:S01]  /*75e0*/  SHF.R.S32.HI R81, RZ, 0x5, R80 ;  /* 0x00000005ff517819 */ /* 0x000fe20000011450 */
[----:B------:R-:W-:-:S08]  /*75f0*/  UIADD3 UR10, UR25, UR10, URZ ;  /* 0x0000000a190a7290 */ /* 0x000fd0000fffe03f */
[----:B------:R-:W-:Y:S01]  /*7600*/  @P1 SHF.R.S32.HI R7, RZ, 0x1f, R14 ;  /* 0x0000001fff071819 */ /* 0x000fe2000001140e */
[----:B------:R-:W-:Y:S01]  /*7610*/  @P1 IMAD.SHL.U32 R9, R0, 0x2, RZ ;  /* 0x0000000200091824 */ /* 0x000fe200078e00ff */
[----:B--2---:R-:W-:Y:S02]  /*7620*/  @P1 SHF.R.S32.HI R18, RZ, 0x1f, R13 ;  /* 0x0000001fff121819 */ /* 0x004fe4000001140d */
[----:B---3--:R-:W-:Y:S01]  /*7630*/  SHF.R.S32.HI R51, RZ, 0x1f, R208 ;  /* 0x0000001fff337819 */ /* 0x008fe200000114d0 */
[----:B------:R-:W-:-:S04]  /*7640*/  IMAD.WIDE.U32 R4, R208, c[0x0][0x1f0], R4 ;  /* 0x00007c00d0047a25 */ /* 0x000fc800078e0004 */
[----:B------:R-:W-:Y:S01]  /*7650*/  IMAD R19, R51, c[0x0][0x1f0], RZ ;  /* 0x00007c0033137a24 */ /* 0x000fe200078e02ff */
[----:B------:R-:W-:-:S03]  /*7660*/  IADD3 R4, P0, R4, UR22, RZ ;  /* 0x0000001604047c10 */ /* 0x000fc6000ff1e0ff */
[----:B------:R-:W-:-:S05]  /*7670*/  IMAD R19, R208, c[0x0][0x1f4], R19 ;  /* 0x00007d00d0137a24 */ /* 0x000fca00078e0213 */
[----:B------:R-:W-:Y:S02]  /*7680*/  IADD3.X R19, R5, UR16, R19, P0, !PT ;  /* 0x0000001005137c10 */ /* 0x000fe400087fe413 */
[----:B------:R-:W-:-:S04]  /*7690*/  LEA R8, P0, R4, c[0x0][0x1c8], 0x1 ;  /* 0x0000720004087a11 */ /* 0x000fc800078008ff */
[----:B------:R-:W-:Y:S01]  /*76a0*/  LEA.HI.X R19, R4, c[0x0][0x1cc], R19, 0x1, P0 ;  /* 0x0000730004137a11 */ /* 0x000fe200000f0c13 */
[----:B------:R-:W-:Y:S01]  /*76b0*/  SHFL.IDX PT, R16, R8, RZ, 0x181f ;  /* 0x00181fff08107589 */ /* 0x000fe200000e0000 */
[----:B------:R-:W-:-:S03]  /*76c0*/  ISETP.GE.AND P0, PT, R12, 0x21, PT ;  /* 0x000000210c00780c */ /* 0x000fc60003f06270 */
[----:B------:R-:W-:Y:S04]  /*76d0*/  SHFL.IDX PT, R17, R19, RZ, 0x181f ;  /* 0x00181fff13117589 */ /* 0x000fe800000e0000 */
[----:B------:R1:W-:Y:S04]  /*76e0*/  SHFL.IDX PT, R10, R8, 0x1, 0x181f ;  /* 0x00381f00080a7f89 */ /* 0x0003e800000e0000 */
[----:B------:R-:W2:Y:S02]  /*76f0*/  SHFL.IDX PT, R11, R19, 0x1, 0x181f ;  /* 0x00381f00130b7f89 */ /* 0x000ea400000e0000 */
[----:B------:R-:W-:Y:S01]  /*7700*/  @P0 SHF.R.S32.HI R5, RZ, 0x1f, R14 ;  /* 0x0000001fff050819 */ /* 0x000fe2000001140e */
[----:B------:R-:W-:Y:S01]  /*7710*/  @P0 IMAD.SHL.U32 R6, R0, 0x2, RZ ;  /* 0x0000000200060824 */ /* 0x000fe200078e00ff */
[----:B------:R-:W-:-:S02]  /*7720*/  @P0 SHF.R.S32.HI R4, RZ, 0x1f, R13 ;  /* 0x0000001fff040819 */ /* 0x000fc4000001140d */
[-C--:B------:R-:W-:Y:S02]  /*7730*/  @P0 LEA.HI R5, R5, R14.reuse, RZ, 0x3 ;  /* 0x0000000e05050211 */ /* 0x080fe400078f18ff */
[-C--:B------:R-:W-:Y:S02]  /*7740*/  @P0 LEA.HI R4, R4, R13.reuse, RZ, 0x3 ;  /* 0x0000000d04040211 */ /* 0x080fe400078f18ff */
[----:B------:R-:W-:Y:S02]  /*7750*/  @P0 LOP3.LUT R5, R5, 0xfffffff8, RZ, 0xc0, !PT ;  /* 0xfffffff805050812 */ /* 0x000fe400078ec0ff */
[----:B------:R-:W-:Y:S02]  /*7760*/  @P0 LOP3.LUT R4, R4, 0xfffffff8, RZ, 0xc0, !PT ;  /* 0xfffffff804040812 */ /* 0x000fe400078ec0ff */
[----:B-1----:R-:W-:Y:S02]  /*7770*/  @P1 LEA.HI R8, R7, R14, RZ, 0x3 ;  /* 0x0000000e07081211 */ /* 0x002fe400078f18ff */
[----:B------:R-:W-:-:S02]  /*7780*/  @P1 LEA.HI R7, R18, R13, RZ, 0x3 ;  /* 0x0000000d12071211 */ /* 0x000fc400078f18ff */
[----:B------:R-:W-:Y:S01]  /*7790*/  @P1 LOP3.LUT R8, R8, 0xfffffff8, RZ, 0xc0, !PT ;  /* 0xfffffff808081812 */ /* 0x000fe200078ec0ff */
[----:B--2---:R-:W-:Y:S01]  /*77a0*/  @P0 IMAD.WIDE R24, R89, 0x2, R10 ;  /* 0x0000000259180825 */ /* 0x004fe200078e020a */
[----:B------:R-:W-:-:S03]  /*77b0*/  @P1 LOP3.LUT R7, R7, 0xfffffff8, RZ, 0xc0, !PT ;  /* 0xfffffff807071812 */ /* 0x000fc600078ec0ff */
[----:B------:R-:W-:-:S04]  /*77c0*/  @P1 IMAD.WIDE R18, R8, 0x2, R16 ;  /* 0x0000000208121825 */ /* 0x000fc800078e0210 */
[----:B------:R-:W-:-:S04]  /*77d0*/  @P1 IMAD.WIDE R20, R7, 0x2, R16 ;  /* 0x0000000207141825 */ /* 0x000fc800078e0210 */
[----:B------:R-:W-:-:S04]  /*77e0*/  @P1 IMAD.WIDE R16, R89, 0x2, R16 ;  /* 0x0000000259101825 */ /* 0x000fc800078e0210 */
[--C-:B------:R-:W-:Y:S01]  /*77f0*/  @P0 IMAD.WIDE R22, R5, 0x2, R10.reuse ;  /* 0x0000000205160825 */ /* 0x100fe200078e020a */
[----:B------:R1:W-:Y:S03]  /*7800*/  @P1 LDGSTS.E.BYPASS.LTC128B.128 [R9+0x6100], [R16.64], !P4 ;  /* 0x0610000010091fae */ /* 0x0003e6000e101d54 */
[----:B------:R-:W-:Y:S01]  /*7810*/  @P0 IMAD.WIDE R4, R4, 0x2, R10 ;  /* 0x0000000204040825 */ /* 0x000fe200078e020a */
[----:B------:R1:W-:Y:S04]  /*7820*/  @P1 LDGSTS.E.BYPASS.LTC128B.128 [R9+0x8100], [R18.64], !P6 ;  /* 0x0810000012091fae */ /* 0x0003e8000f101d54 */
[----:B------:R1:W-:Y:S04]  /*7830*/  @P1 LDGSTS.E.BYPASS.LTC128B.128 [R9+0xa100], [R20.64], !P5 ;  /* 0x0a10000014091fae */ /* 0x0003e8000e901d54 */
[----:B------:R1:W-:Y:S04]  /*7840*/  @P0 LDGSTS.E.BYPASS.LTC128B.128 [R6+0x7100], [R24.64], !P4 ;  /* 0x0710000018060fae */ /* 0x0003e8000e101d54 */
[----:B------:R1:W-:Y:S04]  /*7850*/  @P0 LDGSTS.E.BYPASS.LTC128B.128 [R6+0x9100], [R22.64], !P6 ;  /* 0x0910000016060fae */ /* 0x0003e8000f101d54 */
[----:B------:R1:W-:Y:S01]  /*7860*/  @P0 LDGSTS.E.BYPASS.LTC128B.128 [R6+0xb100], [R4.64], !P5 ;  /* 0x0b10000004060fae */ /* 0x0003e2000e901d54 */
[----:B------:R-:W-:-:S03]  /*7870*/  ISETP.LT.AND P0, PT, RZ, c[0x0][0x27c], PT ;  /* 0x00009f00ff007a0c */ /* 0x000fc60003f01270 */
[----:B------:R-:W0:Y:S10]  /*7880*/  LDGDEPBAR ;  /* 0x00000000000079af */ /* 0x000e340000000000 */
[----:B------:R-:W-:Y:S05]  /*7890*/  @P0 BRA `(.L_x_772) ;  /* 0x0000002000000947 */ /* 0x000fea0003800000 */
[----:B------:R-:W-:-:S04]  /*78a0*/  DEPBAR.LE SB0, 0x1 ;  /* 0x000080400000791a */ /* 0x000fc80000000000 */
[----:B------:R-:W-:Y:S05]  /*78b0*/  BRA `(.L_x_773) ;  /* 0x000076b000007947 */ /* 0x000fea0003800000 */
.L_x_772:
[----:B------:R-:W-:Y:S01]  /*78c0*/  ULDC.U8 UR4, c[0x0][0x298] ;  /* 0x0000a60000047ab9 */ /* 0x000fe20000000000 */
[----:B------:R-:W-:Y:S01]  /*78d0*/  SHF.R.S32.HI R11, RZ, 0x1f, R84 ;  /* 0x0000001fff0b7819 */ /* 0x000fe20000011454 */
[----:B-1----:R-:W-:Y:S01]  /*78e0*/  IMAD.WIDE.U32 R6, R84, c[0x0][0x280], RZ ;  /* 0x0000a00054067a25 */ /* 0x002fe200078e00ff */
[----:B------:R-:W-:Y:S01]  /*78f0*/  ISETP.NE.AND P0, PT, RZ, UR4, PT ;  /* 0x00000004ff007c0c */ /* 0x000fe2000bf05270 */
[----:B------:R-:W-:Y:S01]  /*7900*/  BSSY B2, `(.L_x_773) ;  /* 0x0000766000027945 */ /* 0x000fe20003800000 */
[-C--:B------:R-:W-:Y:S01]  /*7910*/  LEA.HI R93, R82, R83.reuse, RZ, 0x2 ;  /* 0x00000053525d7211 */ /* 0x080fe200078f10ff */
[C---:B------:R-:W-:Y:S02]  /*7920*/  IMAD R17, R11.reuse, c[0x0][0x280], RZ ;  /* 0x0000a0000b117a24 */ /* 0x040fe400078e02ff */
[----:B------:R-:W-:Y:S01]  /*7930*/  IMAD R11, R11, c[0x0][0x290], RZ ;  /* 0x0000a4000b0b7a24 */ /* 0x000fe200078e02ff */
[----:B------:R-:W-:Y:S01]  /*7940*/  LOP3.LUT R102, R93, 0xfffffffc, RZ, 0xc0, !PT ;  /* 0xfffffffc5d667812 */ /* 0x000fe200078ec0ff */
[C---:B------:R-:W-:Y:S01]  /*7950*/  IMAD R17, R84.reuse, c[0x0][0x284], R17 ;  /* 0x0000a10054117a24 */ /* 0x040fe200078e0211 */
[----:B------:R-:W-:Y:S01]  /*7960*/  SHF.R.S32.HI R93, RZ, 0x2, R93 ;  /* 0x00000002ff5d7819 */ /* 0x000fe2000001145d */
[----:B------:R-:W-:Y:S01]  /*7970*/  IMAD R11, R84, c[0x0][0x294], R11 ;  /* 0x0000a500540b7a24 */ /* 0x000fe200078e020b */
[----:B------:R-:W-:Y:S01]  /*7980*/  IADD3 R102, -R102, R83, RZ ;  /* 0x0000005366667210 */ /* 0x000fe20007ffe1ff */
[----:B------:R-:W-:Y:S01]  /*7990*/  IMAD.WIDE.U32 R84, R84, c[0x0][0x290], RZ ;  /* 0x0000a40054547a25 */ /* 0x000fe200078e00ff */
[----:B------:R-:W-:-:S02]  /*79a0*/  IADD3 R5, R93, UR12, RZ ;  /* 0x0000000c5d057c10 */ /* 0x000fc4000fffe0ff */
[----:B------:R-:W-:Y:S01]  /*79b0*/  IADD3 R17, R17, R7, RZ ;  /* 0x0000000711117210 */ /* 0x000fe20007ffe0ff */
[----:B------:R-:W-:Y:S01]  /*79c0*/  IMAD.IADD R11, R11, 0x1, R85 ;  /* 0x000000010b0b7824 */ /* 0x000fe200078e0255 */
[C---:B------:R-:W-:Y:S01]  /*79d0*/  SHF.L.U32 R70, R102.reuse, 0x3, RZ ;  /* 0x0000000366467819 */ /* 0x040fe200000006ff */
[----:B------:R-:W-:Y:S01]  /*79e0*/  IMAD R9, R102, 0x40, R5 ;  /* 0x0000004066097824 */ /* 0x000fe200078e0205 */
[----:B------:R-:W-:Y:S05]  /*79f0*/  @!P0 BRA `(.L_x_774) ;  /* 0x0000393000008947 */ /* 0x000fea0003800000 */
[----:B------:R-:W-:Y:S01]  /*7a00*/  PLOP3.LUT P1, PT, PT, PT, UP2, 0x80, 0x0 ;  /* 0x000000000000781c */ /* 0x000fe20003f2f028 */
[----:B------:R-:W-:Y:S01]  /*7a10*/  IMAD.MOV.U32 R16, RZ, RZ, R6 ;  /* 0x000000ffff107224 */ /* 0x000fe200078e0006 */
[----:B------:R-:W-:Y:S01]  /*7a20*/  PLOP3.LUT P0, PT, PT, PT, UP2, 0x80, 0x0 ;  /* 0x000000000000781c */ /* 0x000fe20003f0f028 */
[----:B------:R-:W-:Y:S01]  /*7a30*/  BSSY B0, `(.L_x_775) ;  /* 0x0000063000007945 */ /* 0x000fe20003800000 */
[----:B------:R-:W-:Y:S01]  /*7a40*/  MOV R10, R84 ;  /* 0x00000054000a7202 */ /* 0x000fe20000000f00 */
        /* <DEDUP_REMOVED lines=8> */
[----:B------:R-:W-:Y:S01]  /*7ad0*/  @P1 IMAD.HI.U32 R4, R9, c[0x0][0x2c8], RZ ;  /* 0x0000b20009041a27 */ /* 0x000fe200078e00ff */
[----:B------:R-:W-:Y:S01]  /*7ae0*/  CS2R R110, SRZ ;  /* 0x00000000006e7805 */ /* 0x000fe2000001ff00 */
[----:B------:R-:W-:Y:S01]  /*7af0*/  CS2R R122, SRZ ;  /* 0x00000000007a7805 */ /* 0x000fe2000001ff00 */
[----:B------:R-:W-:Y:S01]  /*7b00*/  CS2R R126, SRZ ;  /* 0x00000000007e7805 */ /* 0x000fe2000001ff00 */
[----:B------:R-:W-:Y:S01]  /*7b10*/  CS2R R116, SRZ ;  /* 0x0000000000747805 */ /* 0x000fe2000001ff00 */
[----:B------:R-:W-:-:S04]  /*7b20*/  @P0 SHF.R.U32.HI R9, RZ, c[0x0][0x2cc], R4 ;  /* 0x0000b300ff090a19 */ /* 0x000fc80000011604 */
[----:B------:R-:W-:Y:S01]  /*7b30*/  SHF.R.S32.HI R4, RZ, 0x1f, R9 ;  /* 0x0000001fff047819 */ /* 0x000fe20000011409 */
[----:B------:R-:W-:-:S04]  /*7b40*/  IMAD.WIDE.U32 R20, R9, c[0x0][0x280], R16 ;  /* 0x0000a00009147a25 */ /* 0x000fc800078e0010 */
[----:B------:R-:W-:Y:S01]  /*7b50*/  IMAD R6, R4, c[0x0][0x280], RZ ;  /* 0x0000a00004067a24 */ /* 0x000fe200078e02ff */
[----:B------:R-:W-:Y:S01]  /*7b60*/  LEA R17, P1, R20, c[0x0][0x270], 0x1 ;  /* 0x00009c0014117a11 */ /* 0x000fe200078208ff */
[----:B------:R-:W-:Y:S02]  /*7b70*/  IMAD R4, R4, c[0x0][0x290], RZ ;  /* 0x0000a40004047a24 */ /* 0x000fe400078e02ff */
[C---:B------:R-:W-:Y:S02]  /*7b80*/  IMAD.WIDE.U32 R10, R9.reuse, c[0x0][0x290], R10 ;  /* 0x0000a400090a7a25 */ /* 0x040fe400078e000a */
[----:B------:R1:W2:Y:S02]  /*7b90*/  SHFL.IDX PT, R24, R17, RZ, 0x1c1f ;  /* 0x001c1fff11187589 */ /* 0x0002a400000e0000 */
[C---:B------:R-:W-:Y:S01]  /*7ba0*/  IMAD R6, R9.reuse, c[0x0][0x284], R6 ;  /* 0x0000a10009067a24 */ /* 0x040fe200078e0206 */
[----:B------:R-:W-:Y:S01]  /*7bb0*/  LEA R8, P0, R10, c[0x0][0x288], 0x1 ;  /* 0x0000a2000a087a11 */ /* 0x000fe200078008ff */
[----:B------:R-:W-:-:S02]  /*7bc0*/  IMAD R9, R9, c[0x0][0x294], R4 ;  /* 0x0000a50009097a24 */ /* 0x000fc400078e0204 */
[----:B------:R-:W-:Y:S02]  /*7bd0*/  IMAD.IADD R7, R21, 0x1, R6 ;  /* 0x0000000115077824 */ /* 0x000fe400078e0206 */
[----:B------:R1:W3:Y:S01]  /*7be0*/  SHFL.IDX PT, R18, R8, RZ, 0x1c1f ;  /* 0x001c1fff08127589 */ /* 0x0002e200000e0000 */
[----:B------:R-:W-:Y:S01]  /*7bf0*/  IADD3 R9, R11, R9, RZ ;  /* 0x000000090b097210 */ /* 0x000fe20007ffe0ff */
[----:B------:R-:W-:Y:S01]  /*7c00*/  IMAD.SHL.U32 R16, R102, 0x4, RZ ;  /* 0x0000000466107824 */ /* 0x000fe200078e00ff */
[----:B------:R-:W-:Y:S01]  /*7c10*/  LEA.HI.X R20, R20, c[0x0][0x274], R7, 0x1, P1 ;  /* 0x00009d0014147a11 */ /* 0x000fe200008f0c07 */
[----:B------:R-:W-:Y:S01]  /*7c20*/  CS2R R102, SRZ ;  /* 0x0000000000667805 */ /* 0x000fe2000001ff00 */
[----:B------:R-:W-:Y:S02]  /*7c30*/  LEA.HI.X R9, R10, c[0x0][0x28c], R9, 0x1, P0 ;  /* 0x0000a3000a097a11 */ /* 0x000fe400000f0c09 */
[----:B------:R-:W-:Y:S01]  /*7c40*/  ISETP.GE.AND P0, PT, R5, UR7, PT ;  /* 0x0000000705007c0c */ /* 0x000fe2000bf06270 */
[----:B------:R1:W4:Y:S04]  /*7c50*/  SHFL.IDX PT, R25, R20, RZ, 0x1c1f ;  /* 0x001c1fff14197589 */ /* 0x00032800000e0000 */
[----:B------:R1:W1:Y:S08]  /*7c60*/  SHFL.IDX PT, R19, R9, RZ, 0x1c1f ;  /* 0x001c1fff09137589 */ /* 0x00027000000e0000 */
[----:B------:R-:W-:Y:S05]  /*7c70*/  @P0 BRA `(.L_x_776) ;  /* 0x000003e000000947 */ /* 0x000fea0003800000 */
[C---:B--2---:R-:W-:Y:S01]  /*7c80*/  IADD3 R7, R16.reuse, 0x10, RZ ;  /* 0x0000001010077810 */ /* 0x044fe20007ffe0ff */
[----:B------:R-:W-:Y:S01]  /*7c90*/  CS2R R108, SRZ ;  /* 0x00000000006c7805 */ /* 0x000fe2000001ff00 */
[----:B------:R-:W-:Y:S01]  /*7ca0*/  ISETP.GE.AND P0, PT, R16, c[0x0][0x27c], PT ;  /* 0x00009f0010007a0c */ /* 0x000fe20003f06270 */
[----:B------:R-:W-:Y:S01]  /*7cb0*/  CS2R R116, SRZ ;  /* 0x0000000000747805 */ /* 0x000fe2000001ff00 */
[----:B------:R-:W-:-:S02]  /*7cc0*/  ISETP.GE.AND P2, PT, R7, c[0x0][0x27c], PT ;  /* 0x00009f0007007a0c */ /* 0x000fc40003f46270 */
[----:B------:R-:W-:-:S04]  /*7cd0*/  IADD3 R6, R16, 0x20, RZ ;  /* 0x0000002010067810 */ /* 0x000fc80007ffe0ff */
[----:B------:R-:W-:-:S05]  /*7ce0*/  ISETP.GE.AND P1, PT, R6, c[0x0][0x27c], PT ;  /* 0x00009f0006007a0c */ /* 0x000fca0003f26270 */
[C---:B----4-:R-:W-:Y:S02]  /*7cf0*/  @!P0 IMAD.WIDE R30, R16.reuse, 0x2, R24 ;  /* 0x00000002101e8825 */ /* 0x050fe400078e0218 */
[----:B------:R-:W-:Y:S02]  /*7d00*/  @!P2 SHF.R.S32.HI R4, RZ, 0x1f, R7 ;  /* 0x0000001fff04a819 */ /* 0x000fe40000011407 */
[----:B-1-3--:R-:W-:Y:S01]  /*7d10*/  @!P0 IMAD.WIDE R10, R16, 0x2, R18 ;  /* 0x00000002100a8825 */ /* 0x00afe200078e0212 */
[----:B------:R1:W5:Y:S01]  /*7d20*/  @!P0 LD.E.64 R108, [R30.64] ;  /* 0x000000141e6c8980 */ /* 0x000362000c101b00 */
[----:B------:R-:W-:Y:S02]  /*7d30*/  @!P2 LEA.HI R7, R4, R7, RZ, 0x2 ;  /* 0x000000070407a211 */ /* 0x000fe400078f10ff */
[----:B------:R-:W-:Y:S01]  /*7d40*/  IADD3 R4, R16, 0x30, RZ ;  /* 0x0000003010047810 */ /* 0x000fe20007ffe0ff */
[----:B------:R2:W5:Y:S01]  /*7d50*/  @!P0 LD.E.64 R116, [R10.64] ;  /* 0x000000140a748980 */ /* 0x000562000c101b00 */
[----:B------:R-:W-:-:S02]  /*7d60*/  @!P2 LOP3.LUT R7, R7, 0xfffffffc, RZ, 0xc0, !PT ;  /* 0xfffffffc0707a812 */ /* 0x000fc400078ec0ff */
[----:B------:R-:W-:-:S03]  /*7d70*/  ISETP.GE.AND P0, PT, R4, c[0x0][0x27c], PT ;  /* 0x00009f0004007a0c */ /* 0x000fc60003f06270 */
[----:B------:R-:W-:-:S04]  /*7d80*/  @!P2 IMAD.WIDE R26, R7, 0x2, R24 ;  /* 0x00000002071aa825 */ /* 0x000fc800078e0218 */
[----:B------:R-:W-:Y:S01]  /*7d90*/  @!P2 IMAD.WIDE R28, R7, 0x2, R18 ;  /* 0x00000002071ca825 */ /* 0x000fe200078e0212 */
[----:B------:R-:W-:-:S04]  /*7da0*/  @!P1 SHF.R.S32.HI R7, RZ, 0x1f, R6 ;  /* 0x0000001fff079819 */ /* 0x000fc80000011406 */
[----:B------:R-:W-:Y:S01]  /*7db0*/  @!P1 LEA.HI R7, R7, R6, RZ, 0x2 ;  /* 0x0000000607079211 */ /* 0x000fe200078f10ff */
[----:B------:R-:W-:Y:S01]  /*7dc0*/  CS2R R128, SRZ ;  /* 0x0000000000807805 */ /* 0x000fe2000001ff00 */
[----:B------:R-:W-:Y:S01]  /*7dd0*/  CS2R R126, SRZ ;  /* 0x00000000007e7805 */ /* 0x000fe2000001ff00 */
[----:B------:R-:W-:Y:S01]  /*7de0*/  CS2R R124, SRZ ;  /* 0x00000000007c7805 */ /* 0x000fe2000001ff00 */
[----:B------:R-:W-:Y:S01]  /*7df0*/  CS2R R122, SRZ ;  /* 0x00000000007a7805 */ /* 0x000fe2000001ff00 */
[----:B------:R-:W-:Y:S02]  /*7e00*/  CS2R R112, SRZ ;  /* 0x0000000000707805 */ /* 0x000fe4000001ff00 */
[----:B------:R3:W5:Y:S01]  /*7e10*/  @!P2 LD.E.64 R128, [R26.64] ;  /* 0x000000141a80a980 */ /* 0x000762000c101b00 */
[----:B--2---:R-:W-:-:S03]  /*7e20*/  @!P1 LOP3.LUT R11, R7, 0xfffffffc, RZ, 0xc0, !PT ;  /* 0xfffffffc070b9812 */ /* 0x004fc600078ec0ff */
[----:B------:R2:W5:Y:S01]  /*7e30*/  @!P2 LD.E.64 R126, [R28.64] ;  /* 0x000000141c7ea980 */ /* 0x000562000c101b00 */
[----:B------:R-:W-:-:S04]  /*7e40*/  @!P0 SHF.R.S32.HI R7, RZ, 0x1f, R4 ;  /* 0x0000001fff078819 */ /* 0x000fc80000011404 */
[----:B------:R-:W-:Y:S01]  /*7e50*/  @!P0 LEA.HI R7, R7, R4, RZ, 0x2 ;  /* 0x0000000407078211 */ /* 0x000fe200078f10ff */
[----:B------:R-:W-:-:S03]  /*7e60*/  @!P1 IMAD.WIDE R32, R11, 0x2, R24 ;  /* 0x000000020b209825 */ /* 0x000fc600078e0218 */
[----:B------:R-:W-:Y:S01]  /*7e70*/  @!P0 LOP3.LUT R7, R7, 0xfffffffc, RZ, 0xc0, !PT ;  /* 0xfffffffc07078812 */ /* 0x000fe200078ec0ff */
[----:B------:R-:W-:Y:S01]  /*7e80*/  CS2R R110, SRZ ;  /* 0x00000000006e7805 */ /* 0x000fe2000001ff00 */
[C---:B------:R-:W-:Y:S01]  /*7e90*/  IADD3 R6, R16.reuse, 0x40, RZ ;  /* 0x0000004010067810 */ /* 0x040fe20007ffe0ff */
[----:B------:R4:W5:Y:S02]  /*7ea0*/  @!P1 LD.E.64 R124, [R32.64] ;  /* 0x00000014207c9980 */ /* 0x000964000c101b00 */
[----:B-1----:R-:W-:Y:S01]  /*7eb0*/  @!P0 IMAD.WIDE R30, R7, 0x2, R18 ;  /* 0x00000002071e8825 */ /* 0x002fe200078e0212 */
[----:B------:R-:W-:-:S04]  /*7ec0*/  IADD3 R4, R16, 0x50, RZ ;  /* 0x0000005010047810 */ /* 0x000fc80007ffe0ff */
[----:B------:R4:W5:Y:S01]  /*7ed0*/  @!P0 LD.E.64 R110, [R30.64] ;  /* 0x000000141e6e8980 */ /* 0x000962000c101b00 */
[----:B---3--:R-:W-:-:S04]  /*7ee0*/  @!P1 IMAD.WIDE R26, R11, 0x2, R18 ;  /* 0x000000020b1a9825 */ /* 0x008fc800078e0212 */
[----:B--2---:R-:W-:Y:S01]  /*7ef0*/  @!P0 IMAD.WIDE R28, R7, 0x2, R24 ;  /* 0x00000002071c8825 */ /* 0x004fe200078e0218 */
[----:B------:R1:W5:Y:S01]  /*7f00*/  @!P1 LD.E.64 R122, [R26.64] ;  /* 0x000000141a7a9980 */ /* 0x000362000c101b00 */
[----:B------:R-:W-:-:S03]  /*7f10*/  ISETP.GE.AND P1, PT, R6, c[0x0][0x27c], PT ;  /* 0x00009f0006007a0c */ /* 0x000fc60003f26270 */
[----:B------:R4:W5:Y:S01]  /*7f20*/  @!P0 LD.E.64 R112, [R28.64] ;  /* 0x000000141c708980 */ /* 0x000962000c101b00 */
[----:B------:R-:W-:-:S09]  /*7f30*/  ISETP.GE.AND P0, PT, R4, c[0x0][0x27c], PT ;  /* 0x00009f0004007a0c */ /* 0x000fd20003f06270 */
[----:B------:R-:W-:-:S04]  /*7f40*/  @!P1 SHF.R.S32.HI R11, RZ, 0x1f, R6 ;  /* 0x0000001fff0b9819 */ /* 0x000fc80000011406 */
[----:B------:R-:W-:Y:S02]  /*7f50*/  @!P0 SHF.R.S32.HI R7, RZ, 0x1f, R4 ;  /* 0x0000001fff078819 */ /* 0x000fe40000011404 */
[----:B------:R-:W-:Y:S02]  /*7f60*/  @!P1 LEA.HI R11, R11, R6, RZ, 0x2 ;  /* 0x000000060b0b9211 */ /* 0x000fe400078f10ff */
[----:B------:R-:W-:Y:S02]  /*7f70*/  @!P0 LEA.HI R7, R7, R4, RZ, 0x2 ;  /* 0x0000000407078211 */ /* 0x000fe400078f10ff */
[----:B------:R-:W-:Y:S02]  /*7f80*/  @!P1 LOP3.LUT R11, R11, 0xfffffffc, RZ, 0xc0, !PT ;  /* 0xfffffffc0b0b9812 */ /* 0x000fe400078ec0ff */
[----:B------:R-:W-:Y:S01]  /*7f90*/  @!P0 LOP3.LUT R7, R7, 0xfffffffc, RZ, 0xc0, !PT ;  /* 0xfffffffc07078812 */ /* 0x000fe200078ec0ff */
[----:B------:R-:W-:Y:S01]  /*7fa0*/  CS2R R104, SRZ ;  /* 0x0000000000687805 */ /* 0x000fe2000001ff00 */
[----:B------:R-:W-:Y:S01]  /*7fb0*/  CS2R R96, SRZ ;  /* 0x0000000000607805 */ /* 0x000fe2000001ff00 */
[----:B-1----:R-:W-:Y:S01]  /*7fc0*/  @!P1 IMAD.WIDE R26, R11, 0x2, R24 ;  /* 0x000000020b1a9825 */ /* 0x002fe200078e0218 */
[----:B------:R-:W-:Y:S01]  /*7fd0*/  CS2R R102, SRZ ;  /* 0x0000000000667805 */ /* 0x000fe2000001ff00 */
[----:B------:R-:W-:-:S02]  /*7fe0*/  CS2R R94, SRZ ;  /* 0x00000000005e7805 */ /* 0x000fc4000001ff00 */
[----:B------:R-:W-:Y:S01]  /*7ff0*/  @!P1 IMAD.WIDE R10, R11, 0x2, R18 ;  /* 0x000000020b0a9825 */ /* 0x000fe200078e0212 */
[----:B------:R4:W5:Y:S03]  /*8000*/  @!P1 LD.E.64 R104, [R26.64] ;  /* 0x000000141a689980 */ /* 0x000966000c101b00 */
[C---:B------:R-:W-:Y:S01]  /*8010*/  @!P0 IMAD.WIDE R24, R7.reuse, 0x2, R24 ;  /* 0x0000000207188825 */ /* 0x040fe200078e0218 */
[----:B------:R4:W5:Y:S03]  /*8020*/  @!P1 LD.E.64 R102, [R10.64] ;  /* 0x000000140a669980 */ /* 0x000966000c101b00 */
[----:B------:R-:W-:Y:S01]  /*8030*/  @!P0 IMAD.WIDE R18, R7, 0x2, R18 ;  /* 0x0000000207128825 */ /* 0x000fe200078e0212 */
[----:B------:R4:W5:Y:S04]  /*8040*/  @!P0 LD.E.64 R96, [R24.64] ;  /* 0x0000001418608980 */ /* 0x000968000c101b00 */
[----:B------:R4:W5:Y:S02]  /*8050*/  @!P0 LD.E.64 R94, [R18.64] ;  /* 0x00000014125e8980 */ /* 0x000964000c101b00 */
.L_x_776:
[----:B--2---:R-:W-:Y:S05]  /*8060*/  BSYNC B0 ;  /* 0x0000000000007941 */ /* 0x004fea0003800000 */
.L_x_775:
[----:B-----5:R-:W-:Y:S01]  /*8070*/  IMAD.MOV.U32 R4, RZ, RZ, R96 ;  /* 0x000000ffff047224 */ /* 0x020fe200078e0060 */
[----:B------:R-:W-:Y:S01]  /*8080*/  IADD3 R5, R5, 0x40, RZ ;  /* 0x0000004005057810 */ /* 0x000fe20007ffe0ff */
[----:B------:R-:W-:Y:S01]  /*8090*/  IMAD.MOV.U32 R6, RZ, RZ, R104 ;  /* 0x000000ffff067224 */ /* 0x000fe200078e0068 */
[----:B-1--4-:R1:W2:Y:S01]  /*80a0*/  SHFL.IDX PT, R19, R20, 0x1, 0x1c1f ;  /* 0x003c1f0014137f89 */ /* 0x0122a200000e0000 */
[----:B------:R-:W-:Y:S01]  /*80b0*/  IMAD.MOV.U32 R7, RZ, RZ, R97 ;  /* 0x000000ffff077224 */ /* 0x000fe200078e0061 */
[----:B------:R-:W-:Y:S01]  /*80c0*/  ISETP.GE.AND P0, PT, R5, UR7, PT ;  /* 0x0000000705007c0c */ /* 0x000fe2000bf06270 */
        /* <DEDUP_REMOVED lines=41> */
[----:B---3--:R-:W3:Y:S01]  /*8360*/  SHFL.IDX PT, R18, R17, 0x1, 0x1c1f ;  /* 0x003c1f0011127f89 */ /* 0x008ee200000e0000 */
[----:B------:R-:W-:Y:S01]  /*8370*/  BSSY B0, `(.L_x_777) ;  /* 0x0000051000007945 */ /* 0x000fe20003800000 */
[----:B------:R-:W-:Y:S01]  /*8380*/  PRMT R98, R7, 0x7610, R98 ;  /* 0x0000761007627816 */ /* 0x000fe20000000062 */
[----:B------:R-:W-:Y:S01]  /*8390*/  CS2R R44, SRZ ;  /* 0x00000000002c7805 */ /* 0x000fe2000001ff00 */
[----:B------:R-:W4:Y:S01]  /*83a0*/  SHFL.IDX PT, R11, R9, 0x1, 0x1c1f ;  /* 0x003c1f00090b7f89 */ /* 0x000f2200000e0000 */
[----:B------:R-:W-:Y:S01]  /*83b0*/  PRMT R92, R6, 0x7610, R92 ;  /* 0x00007610065c7816 */ /* 0x000fe2000000005c */
[----:B------:R-:W-:Y:S01]  /*83c0*/  CS2R R60, SRZ ;  /* 0x00000000003c7805 */ /* 0x000fe2000001ff00 */
[----:B------:R-:W-:Y:S01]  /*83d0*/  PRMT R101, R5, 0x7610, R101 ;  /* 0x0000761005657816 */ /* 0x000fe20000000065 */
[----:B------:R2:W3:Y:S01]  /*83e0*/  SHFL.IDX PT, R10, R8, 0x1, 0x1c1f ;  /* 0x003c1f00080a7f89 */ /* 0x0004e200000e0000 */
[----:B------:R-:W-:Y:S01]  /*83f0*/  CS2R R68, SRZ ;  /* 0x0000000000447805 */ /* 0x000fe2000001ff00 */
[----:B------:R-:W-:Y:S01]  /*8400*/  CS2R R74, SRZ ;  /* 0x00000000004a7805 */ /* 0x000fe2000001ff00 */
[----:B------:R-:W-:Y:S01]  /*8410*/  CS2R R84, SRZ ;  /* 0x0000000000547805 */ /* 0x000fe2000001ff00 */
[----:B-1----:R-:W-:Y:S01]  /*8420*/  CS2R R20, SRZ ;  /* 0x0000000000147805 */ /* 0x002fe2000001ff00 */
[----:B------:R-:W-:Y:S01]  /*8430*/  CS2R R40, SRZ ;  /* 0x0000000000287805 */ /* 0x000fe2000001ff00 */
[----:B------:R-:W-:Y:S01]  /*8440*/  CS2R R58, SRZ ;  /* 0x00000000003a7805 */ /* 0x000fe2000001ff00 */
[----:B------:R-:W-:Y:S01]  /*8450*/  CS2R R62, SRZ ;  /* 0x00000000003e7805 */ /* 0x000fe2000001ff00 */
[----:B------:R-:W-:Y:S01]  /*8460*/  CS2R R72, SRZ ;  /* 0x0000000000487805 */ /* 0x000fe2000001ff00 */
[----:B------:R-:W-:Y:S01]  /*8470*/  CS2R R78, SRZ ;  /* 0x00000000004e7805 */ /* 0x000fe2000001ff00 */
[----:B--2---:R-:W-:Y:S01]  /*8480*/  PRMT R8, R8, 0x5410, R4 ;  /* 0x0000541008087816 */ /* 0x004fe20000000004 */
[----:B------:R-:W-:Y:S05]  /*8490*/  @P0 BRA `(.L_x_778) ;  /* 0x000003e000000947 */ /* 0x000fea0003800000 */
[C---:B---34-:R-:W-:Y:S01]  /*84a0*/  IADD3 R4, R16.reuse, 0x10, RZ ;  /* 0x0000001010047810 */ /* 0x058fe20007ffe0ff */
[----:B------:R-:W-:Y:S01]  /*84b0*/  CS2R R84, SRZ ;  /* 0x0000000000547805 */ /* 0x000fe2000001ff00 */
[----:B------:R-:W-:Y:S01]  /*84c0*/  ISETP.GE.AND P0, PT, R16, c[0x0][0x27c], PT ;  /* 0x00009f0010007a0c */ /* 0x000fe20003f06270 */
[----:B------:R-:W-:Y:S01]  /*84d0*/  CS2R R78, SRZ ;  /* 0x00000000004e7805 */ /* 0x000fe2000001ff00 */
[----:B------:R-:W-:-:S02]  /*84e0*/  ISETP.GE.AND P2, PT, R4, c[0x0][0x27c], PT ;  /* 0x00009f0004007a0c */ /* 0x000fc40003f46270 */
[----:B------:R-:W-:-:S09]  /*84f0*/  IADD3 R5, R16, 0x20, RZ ;  /* 0x0000002010057810 */ /* 0x000fd20007ffe0ff */
[C---:B------:R-:W-:Y:S02]  /*8500*/  @!P0 IMAD.WIDE R26, R16.reuse, 0x2, R18 ;  /* 0x00000002101a8825 */ /* 0x040fe400078e0212 */
[----:B------:R-:W-:Y:S02]  /*8510*/  @!P2 SHF.R.S32.HI R7, RZ, 0x1f, R4 ;  /* 0x0000001fff07a819 */ /* 0x000fe40000011404 */
[----:B------:R-:W-:Y:S01]  /*8520*/  @!P0 IMAD.WIDE R24, R16, 0x2, R10 ;  /* 0x0000000210188825 */ /* 0x000fe200078e020a */
[----:B------:R-:W-:Y:S01]  /*8530*/  ISETP.GE.AND P1, PT, R5, c[0x0][0x27c], PT ;  /* 0x00009f0005007a0c */ /* 0x000fe20003f26270 */
[----:B------:R1:W5:Y:S01]  /*8540*/  @!P0 LD.E.64 R84, [R26.64] ;  /* 0x000000141a548980 */ /* 0x000362000c101b00 */
[----:B------:R-:W-:-:S03]  /*8550*/  @!P2 LEA.HI R7, R7, R4, RZ, 0x2 ;  /* 0x000000040707a211 */ /* 0x000fc600078f10ff */
[----:B------:R2:W5:Y:S01]  /*8560*/  @!P0 LD.E.64 R78, [R24.64] ;  /* 0x00000014184e8980 */ /* 0x000562000c101b00 */
[----:B------:R-:W-:-:S05]  /*8570*/  @!P2 LOP3.LUT R7, R7, 0xfffffffc, RZ, 0xc0, !PT ;  /* 0xfffffffc0707a812 */ /* 0x000fca00078ec0ff */
[----:B------:R-:W-:-:S04]  /*8580*/  @!P2 IMAD.WIDE R20, R7, 0x2, R18 ;  /* 0x000000020714a825 */ /* 0x000fc800078e0212 */
[----:B------:R-:W-:Y:S01]  /*8590*/  @!P2 IMAD.WIDE R22, R7, 0x2, R10 ;  /* 0x000000020716a825 */ /* 0x000fe200078e020a */
[----:B------:R-:W-:-:S04]  /*85a0*/  IADD3 R7, R16, 0x30, RZ ;  /* 0x0000003010077810 */ /* 0x000fc80007ffe0ff */
[----:B------:R-:W-:Y:S02]  /*85b0*/  ISETP.GE.AND P0, PT, R7, c[0x0][0x27c], PT ;  /* 0x00009f0007007a0c */ /* 0x000fe40003f06270 */
[----:B------:R-:W-:-:S04]  /*85c0*/  @!P1 SHF.R.S32.HI R4, RZ, 0x1f, R5 ;  /* 0x0000001fff049819 */ /* 0x000fc80000011405 */
[----:B------:R-:W-:Y:S01]  /*85d0*/  @!P1 LEA.HI R5, R4, R5, RZ, 0x2 ;  /* 0x0000000504059211 */ /* 0x000fe200078f10ff */
[----:B------:R-:W-:-:S06]  /*85e0*/  CS2R R74, SRZ ;  /* 0x00000000004a7805 */ /* 0x000fcc000001ff00 */
[----:B------:R-:W-:Y:S01]  /*85f0*/  @!P0 SHF.R.S32.HI R4, RZ, 0x1f, R7 ;  /* 0x0000001fff048819 */ /* 0x000fe20000011407 */
[----:B------:R-:W-:Y:S01]  /*8600*/  CS2R R72, SRZ ;  /* 0x0000000000487805 */ /* 0x000fe2000001ff00 */
[----:B------:R-:W-:Y:S01]  /*8610*/  @!P1 LOP3.LUT R5, R5, 0xfffffffc, RZ, 0xc0, !PT ;  /* 0xfffffffc05059812 */ /* 0x000fe200078ec0ff */
[----:B------:R-:W-:Y:S01]  /*8620*/  CS2R R68, SRZ ;  /* 0x0000000000447805 */ /* 0x000fe2000001ff00 */
[----:B------:R-:W-:Y:S01]  /*8630*/  @!P0 LEA.HI R4, R4, R7, RZ, 0x2 ;  /* 0x0000000704048211 */ /* 0x000fe200078f10ff */
[----:B------:R-:W-:Y:S01]  /*8640*/  CS2R R62, SRZ ;  /* 0x00000000003e7805 */ /* 0x000fe2000001ff00 */
[----:B------:R3:W5:Y:S02]  /*8650*/  @!P2 LD.E.64 R74, [R20.64] ;  /* 0x00000014144aa980 */ /* 0x000764000c101b00 */
[----:B------:R-:W-:Y:S01]  /*8660*/  @!P0 LOP3.LUT R4, R4, 0xfffffffc, RZ, 0xc0, !PT ;  /* 0xfffffffc04048812 */ /* 0x000fe200078ec0ff */
[C---:B-1----:R-:W-:Y:S01]  /*8670*/  @!P1 IMAD.WIDE R26, R5.reuse, 0x2, R18 ;  /* 0x00000002051a9825 */ /* 0x042fe200078e0212 */
[----:B------:R1:W5:Y:S01]  /*8680*/  @!P2 LD.E.64 R72, [R22.64] ;  /* 0x000000141648a980 */ /* 0x000362000c101b00 */
[----:B------:R-:W-:Y:S01]  /*8690*/  CS2R R60, SRZ ;  /* 0x00000000003c7805 */ /* 0x000fe2000001ff00 */
[----:B------:R-:W-:Y:S01]  /*86a0*/  CS2R R58, SRZ ;  /* 0x00000000003a7805 */ /* 0x000fe2000001ff00 */
[----:B--2---:R-:W-:Y:S01]  /*86b0*/  @!P1 IMAD.WIDE R24, R5, 0x2, R10 ;  /* 0x0000000205189825 */ /* 0x004fe200078e020a */
[C---:B------:R-:W-:Y:S01]  /*86c0*/  IADD3 R7, R16.reuse, 0x40, RZ ;  /* 0x0000004010077810 */ /* 0x040fe20007ffe0ff */
[----:B------:R2:W5:Y:S01]  /*86d0*/  @!P1 LD.E.64 R68, [R26.64] ;  /* 0x000000141a449980 */ /* 0x000562000c101b00 */
[----:B------:R-:W-:-:S03]  /*86e0*/  IADD3 R5, R16, 0x50, RZ ;  /* 0x0000005010057810 */ /* 0x000fc60007ffe0ff */
[----:B------:R4:W5:Y:S01]  /*86f0*/  @!P1 LD.E.64 R62, [R24.64] ;  /* 0x00000014183e9980 */ /* 0x000962000c101b00 */
[----:B------:R-:W-:Y:S01]  /*8700*/  ISETP.GE.AND P1, PT, R7, c[0x0][0x27c], PT ;  /* 0x00009f0007007a0c */ /* 0x000fe20003f26270 */
[----:B---3--:R-:W-:-:S04]  /*8710*/  @!P0 IMAD.WIDE R20, R4, 0x2, R18 ;  /* 0x0000000204148825 */ /* 0x008fc800078e0212 */
[----:B-1----:R-:W-:Y:S01]  /*8720*/  @!P0 IMAD.WIDE R22, R4, 0x2, R10 ;  /* 0x0000000204168825 */ /* 0x002fe200078e020a */
[----:B------:R1:W5:Y:S04]  /*8730*/  @!P0 LD.E.64 R60, [R20.64] ;  /* 0x00000014143c8980 */ /* 0x000368000c101b00 */
[----:B------:R3:W5:Y:S01]  /*8740*/  @!P0 LD.E.64 R58, [R22.64] ;  /* 0x00000014163a8980 */ /* 0x000762000c101b00 */
[----:B------:R-:W-:Y:S02]  /*8750*/  ISETP.GE.AND P0, PT, R5, c[0x0][0x27c], PT ;  /* 0x00009f0005007a0c */ /* 0x000fe40003f06270 */
[----:B------:R-:W-:-:S04]  /*8760*/  @!P1 SHF.R.S32.HI R6, RZ, 0x1f, R7 ;  /* 0x0000001fff069819 */ /* 0x000fc80000011407 */
[----:B------:R-:W-:-:S07]  /*8770*/  @!P1 LEA.HI R6, R6, R7, RZ, 0x2 ;  /* 0x0000000706069211 */ /* 0x000fce00078f10ff */
[----:B------:R-:W-:-:S04]  /*8780*/  @!P0 SHF.R.S32.HI R4, RZ, 0x1f, R5 ;  /* 0x0000001fff048819 */ /* 0x000fc80000011405 */
[----:B------:R-:W-:Y:S02]  /*8790*/  @!P0 LEA.HI R4, R4, R5, RZ, 0x2 ;  /* 0x0000000504048211 */ /* 0x000fe400078f10ff */
[----:B------:R-:W-:Y:S02]  /*87a0*/  @!P1 LOP3.LUT R6, R6, 0xfffffffc, RZ, 0xc0, !PT ;  /* 0xfffffffc06069812 */ /* 0x000fe400078ec0ff */
[----:B------:R-:W-:Y:S01]  /*87b0*/  @!P0 LOP3.LUT R4, R4, 0xfffffffc, RZ, 0xc0, !PT ;  /* 0xfffffffc04048812 */ /* 0x000fe200078ec0ff */
[----:B------:R-:W-:Y:S01]  /*87c0*/  CS2R R44, SRZ ;  /* 0x00000000002c7805 */ /* 0x000fe2000001ff00 */
[----:B------:R-:W-:Y:S01]  /*87d0*/  CS2R R40, SRZ ;  /* 0x0000000000287805 */ /* 0x000fe2000001ff00 */
[--C-:B----4-:R-:W-:Y:S01]  /*87e0*/  @!P1 IMAD.WIDE R24, R6, 0x2, R18.reuse ;  /* 0x0000000206189825 */ /* 0x110fe200078e0212 */
[----:B---3--:R-:W-:Y:S01]  /*87f0*/  CS2R R22, SRZ ;  /* 0x0000000000167805 */ /* 0x008fe2000001ff00 */
[----:B-1----:R-:W-:Y:S02]  /*8800*/  CS2R R20, SRZ ;  /* 0x0000000000147805 */ /* 0x002fe4000001ff00 */
[----:B------:R-:W-:Y:S01]  /*8810*/  @!P0 IMAD.WIDE R18, R4, 0x2, R18 ;  /* 0x0000000204128825 */ /* 0x000fe200078e0212 */
[----:B------:R2:W5:Y:S03]  /*8820*/  @!P1 LD.E.64 R44, [R24.64] ;  /* 0x00000014182c9980 */ /* 0x000566000c101b00 */
[--C-:B------:R-:W-:Y:S01]  /*8830*/  @!P1 IMAD.WIDE R6, R6, 0x2, R10.reuse ;  /* 0x0000000206069825 */ /* 0x100fe200078e020a */
[----:B------:R2:W5:Y:S03]  /*8840*/  @!P0 LD.E.64 R22, [R18.64] ;  /* 0x0000001412168980 */ /* 0x000566000c101b00 */
[----:B------:R-:W-:Y:S01]  /*8850*/  @!P0 IMAD.WIDE R4, R4, 0x2, R10 ;  /* 0x0000000204048825 */ /* 0x000fe200078e020a */
[----:B------:R2:W5:Y:S04]  /*8860*/  @!P1 LD.E.64 R40, [R6.64] ;  /* 0x0000001406289980 */ /* 0x000568000c101b00 */
[----:B------:R2:W5:Y:S02]  /*8870*/  @!P0 LD.E.64 R20, [R4.64] ;  /* 0x0000001404148980 */ /* 0x000564000c101b00 */
.L_x_778:
[----:B---34-:R-:W-:Y:S05]  /*8880*/  BSYNC B0 ;  /* 0x0000000000007941 */ /* 0x018fea0003800000 */
.L_x_777:
[----:B--2--5:R-:W-:Y:S01]  /*8890*/  IMAD.MOV.U32 R4, RZ, RZ, R23 ;  /* 0x000000ffff047224 */ /* 0x024fe200078e0017 */
[----:B------:R-:W-:Y:S01]  /*88a0*/  UIADD3 UR4, -UR12, UR7, URZ ;  /* 0x000000070c047290 */ /* 0x000fe2000fffe13f */
[----:B------:R-:W-:Y:S01]  /*88b0*/  IMAD.MOV.U32 R6, RZ, RZ, R22 ;  /* 0x000000ffff067224 */ /* 0x000fe200078e0016 */
[----:B------:R-:W-:-:S04]  /*88c0*/  DEPBAR.LE SB0, 0x1 ;  /* 0x000080400000791a */ /* 0x000fc80000000000 */
[----:B------:R-:W-:Y:S01]  /*88d0*/  PRMT R10, R4, 0x7610, R10 ;  /* 0x00007610040a7816 */ /* 0x000fe2000000000a */
[----:B------:R-:W-:Y:S01]  /*88e0*/  IMAD.MOV.U32 R4, RZ, RZ, R60 ;  /* 0x000000ffff047224 */ /* 0x000fe200078e003c */
[----:B------:R-:W-:Y:S01]  /*88f0*/  PRMT R11, R6, 0x7610, R11 ;  /* 0x00007610060b7816 */ /* 0x000fe2000000000b */
[----:B------:R-:W-:Y:S01]  /*8900*/  IMAD.MOV.U32 R6, RZ, RZ, R45 ;  /* 0x000000ffff067224 */ /* 0x000fe200078e002d */
[----:B------:R-:W-:Y:S01]  /*8910*/  UISETP.LT.AND UP0, UPT, UR4, 0x80, UPT ;  /* 0x000000800400788c */ /* 0x000fe2000bf01270 */
        /* <DEDUP_REMOVED lines=19> */
[----:B------:R-:W-:Y:S01]  /*8a50*/  SHF.R.S32.HI R6, RZ, 0x1f, R93 ;  /* 0x0000001fff067819 */ /* 0x000fe2000001145d */
[----:B------:R-:W-:Y:S01]  /*8a60*/  USEL UR4, UR4, 0x80, UP0 ;  /* 0x0000008004047887 */ /* 0x000fe20008000000 */
[----:B------:R-:W-:Y:S01]  /*8a70*/  PRMT R9, R4, 0x7610, R9 ;  /* 0x0000761004097816 */ /* 0x000fe20000000009 */
[----:B------:R-:W-:Y:S01]  /*8a80*/  IMAD.MOV.U32 R4, RZ, RZ, R41 ;  /* 0x000000ffff047224 */ /* 0x000fe200078e0029 */
[----:B------:R-:W-:Y:S01]  /*8a90*/  LEA.HI R6, R6, R93, RZ, 0x3 ;  /* 0x0000005d06067211 */ /* 0x000fe200078f18ff */
[----:B------:R-:W-:Y:S01]  /*8aa0*/  BSSY B1, `(.L_x_779) ;  /* 0x0000155000017945 */ /* 0x000fe20003800000 */
[----:B------:R-:W-:Y:S01]  /*8ab0*/  PRMT R39, R5, 0x7610, R39 ;  /* 0x0000761005277816 */ /* 0x000fe20000000027 */
[----:B------:R-:W-:Y:S01]  /*8ac0*/  IMAD.MOV.U32 R5, RZ, RZ, R40 ;  /* 0x000000ffff057224 */ /* 0x000fe200078e0028 */
[----:B------:R-:W-:-:S02]  /*8ad0*/  LOP3.LUT R6, R6, 0xfffffff8, RZ, 0xc0, !PT ;  /* 0xfffffff806067812 */ /* 0x000fc400078ec0ff */
[----:B------:R-:W-:Y:S01]  /*8ae0*/  PRMT R19, R4, 0x7610, R19 ;  /* 0x0000761004137816 */ /* 0x000fe20000000013 */
[----:B------:R-:W-:Y:S01]  /*8af0*/  IMAD.MOV.U32 R4, RZ, RZ, R58 ;  /* 0x000000ffff047224 */ /* 0x000fe200078e003a */
[----:B------:R-:W-:Y:S01]  /*8b00*/  PRMT R24, R5, 0x7610, R24 ;  /* 0x0000761005187816 */ /* 0x000fe20000000018 */
[----:B------:R-:W-:Y:S01]  /*8b10*/  IMAD.IADD R5, R93, 0x1, -R6 ;  /* 0x000000015d057824 */ /* 0x000fe200078e0a06 */
[----:B------:R-:W-:Y:S01]  /*8b20*/  PRMT R8, R7, 0x7610, R8 ;  /* 0x0000761007087816 */ /* 0x000fe20000000008 */
[----:B------:R-:W-:Y:S01]  /*8b30*/  IMAD.MOV.U32 R7, RZ, RZ, R59 ;  /* 0x000000ffff077224 */ /* 0x000fe200078e003b */
[----:B------:R-:W-:Y:S01]  /*8b40*/  PRMT R28, R4, 0x7610, R28 ;  /* 0x00007610041c7816 */ /* 0x000fe2000000001c */
[C---:B------:R-:W-:Y:S01]  /*8b50*/  IMAD.SHL.U32 R4, R5.reuse, 0x40, RZ ;  /* 0x0000004005047824 */ /* 0x040fe200078e00ff */
[----:B------:R-:W-:Y:S01]  /*8b60*/  BAR.SYNC.DEFER_BLOCKING 0x0 ;  /* 0x0000000000007b1d */ /* 0x000fe20000010000 */
[----:B------:R-:W-:Y:S01]  /*8b70*/  LOP3.LUT P1, RZ, R5, 0x4, RZ, 0xc0, !PT ;  /* 0x0000000405ff7812 */ /* 0x000fe2000782c0ff */
[----:B------:R-:W-:Y:S01]  /*8b80*/  IMAD.MOV.U32 R6, RZ, RZ, R62 ;  /* 0x000000ffff067224 */ /* 0x000fe200078e003e */
[----:B------:R-:W-:-:S02]  /*8b90*/  PRMT R27, R7, 0x7610, R27 ;  /* 0x00007610071b7816 */ /* 0x000fc4000000001b */
[----:B------:R-:W-:Y:S01]  /*8ba0*/  LOP3.LUT R5, R4, 0x1c0, RZ, 0xc0, !PT ;  /* 0x000001c004057812 */ /* 0x000fe200078ec0ff */
[----:B------:R-:W-:Y:S01]  /*8bb0*/  IMAD.MOV.U32 R4, RZ, RZ, R72 ;  /* 0x000000ffff047224 */ /* 0x000fe200078e0048 */
[----:B------:R-:W-:Y:S02]  /*8bc0*/  ISETP.GE.AND P0, PT, R93, UR4, PT ;  /* 0x000000045d007c0c */ /* 0x000fe4000bf06270 */
[----:B------:R-:W-:Y:S02]  /*8bd0*/  LOP3.LUT R7, R5, 0x18, R70, 0xf8, !PT ;  /* 0x0000001805077812 */ /* 0x000fe400078ef846 */
[----:B------:R-:W-:Y:S01]  /*8be0*/  SHF.R.U32.HI R18, RZ, 0x3, R5 ;  /* 0x00000003ff127819 */ /* 0x000fe20000011605 */
[----:B------:R-:W-:Y:S01]  /*8bf0*/  IMAD.MOV.U32 R5, RZ, RZ, R63 ;  /* 0x000000ffff057224 */ /* 0x000fe200078e003f */
[----:B------:R-:W-:Y:S01]  /*8c00*/  PRMT R31, R6, 0x7610, R31 ;  /* 0x00007610061f7816 */ /* 0x000fe2000000001f */
[----:B------:R-:W-:Y:S01]  /*8c10*/  IMAD.MOV.U32 R6, RZ, RZ, R73 ;  /* 0x000000ffff067224 */ /* 0x000fe200078e0049 */
[----:B------:R-:W-:-:S02]  /*8c20*/  LOP3.LUT R18, R7, R18, RZ, 0x3c, !PT ;  /* 0x0000001207127212 */ /* 0x000fc400078e3cff */
[----:B------:R-:W-:Y:S01]  /*8c30*/  PRMT R34, R5, 0x7610, R34 ;  /* 0x0000761005227816 */ /* 0x000fe20000000022 */
[----:B------:R-:W-:Y:S01]  /*8c40*/  IMAD.MOV.U32 R5, RZ, RZ, R78 ;  /* 0x000000ffff057224 */ /* 0x000fe200078e004e */
[----:B------:R-:W-:Y:S01]  /*8c50*/  PRMT R38, R4, 0x7610, R38 ;  /* 0x0000761004267816 */ /* 0x000fe20000000026 */
[----:B------:R-:W-:Y:S01]  /*8c60*/  IMAD R18, R81, 0x200, R18 ;  /* 0x0000020051127824 */ /* 0x000fe200078e0212 */
[----:B------:R-:W-:Y:S01]  /*8c70*/  PRMT R37, R6, 0x7610, R37 ;  /* 0x0000761006257816 */ /* 0x000fe20000000025 */
[----:B------:R-:W-:Y:S01]  /*8c80*/  IMAD.MOV.U32 R4, RZ, RZ, R79 ;  /* 0x000000ffff047224 */ /* 0x000fe200078e004f */
[----:B------:R-:W-:Y:S02]  /*8c90*/  PRMT R46, R5, 0x7610, R46 ;  /* 0x00007610052e7816 */ /* 0x000fe4000000002e */
[C---:B------:R-:W-:Y:S02]  /*8ca0*/  IADD3 R17, R18.reuse, 0x20, RZ ;  /* 0x0000002012117810 */ /* 0x040fe40007ffe0ff */
[----:B------:R-:W-:-:S02]  /*8cb0*/  @P1 IADD3 R17, R18, -0x20, RZ ;  /* 0xffffffe012111810 */ /* 0x000fc40007ffe0ff */
[----:B------:R-:W-:Y:S02]  /*8cc0*/  PRMT R43, R4, 0x7610, R43 ;  /* 0x00007610042b7816 */ /* 0x000fe4000000002b */
[----:B------:R-:W-:Y:S02]  /*8cd0*/  LEA R18, R18, 0xc100, 0x1 ;  /* 0x0000c10012127811 */ /* 0x000fe400078e08ff */
[----:B------:R-:W-:Y:S01]  /*8ce0*/  LEA R17, R17, 0xc100, 0x1 ;  /* 0x0000c10011117811 */ /* 0x000fe200078e08ff */
[----:B------:R-:W-:Y:S05]  /*8cf0*/  @P0 BRA `(.L_x_780) ;  /* 0x000012f000000947 */ /* 0x000fea0003800000 */
[----:B------:R-:W-:Y:S01]  /*8d00*/  ISETP.GE.AND P0, PT, R16, c[0x0][0x27c], PT ;  /* 0x00009f0010007a0c */ /* 0x000fe20003f06270 */
[----:B------:R-:W-:-:S12]  /*8d10*/  BSSY B0, `(.L_x_781) ;  /* 0x0000030000007945 */ /* 0x000fd80003800000 */
[----:B------:R-:W-:Y:S05]  /*8d20*/  @P0 BRA `(.L_x_782) ;  /* 0x000002e000000947 */ /* 0x000fea0003800000 */
[----:B------:R-:W1:Y:S01]  /*8d30*/  LDS.128 R4, [R18] ;  /* 0x0000000012047984 */ /* 0x000e620000000c00 */
[--C-:B------:R-:W-:Y:S02]  /*8d40*/  SHF.R.U64 R108, R108, 0x10, R109.reuse ;  /* 0x000000106c6c7819 */ /* 0x100fe4000000126d */
[----:B------:R-:W-:Y:S02]  /*8d50*/  SHF.R.U32.HI R115, RZ, 0x10, R109 ;  /* 0x00000010ff737819 */ /* 0x000fe4000001166d */
[--C-:B------:R-:W-:Y:S02]  /*8d60*/  SHF.R.U64 R70, R116, 0x10, R117.reuse ;  /* 0x0000001074467819 */ /* 0x100fe40000001275 */
[----:B------:R-:W-:Y:S02]  /*8d70*/  SHF.R.U32.HI R109, RZ, 0x10, R117 ;  /* 0x00000010ff6d7819 */ /* 0x000fe40000011675 */
[----:B------:R-:W-:Y:S02]  /*8d80*/  PRMT R101, R101, 0x5410, R70 ;  /* 0x0000541065657816 */ /* 0x000fe40000000046 */
[----:B------:R-:W-:-:S02]  /*8d90*/  PRMT R70, R8, 0x5432, R109 ;  /* 0x0000543208467816 */ /* 0x000fc4000000006d */
[----:B------:R-:W-:Y:S02]  /*8da0*/  PRMT R106, R106, 0x5410, R115 ;  /* 0x000054106a6a7816 */ /* 0x000fe40000000073 */
[----:B------:R-:W-:Y:S02]  /*8db0*/  PRMT R107, R107, 0x5410, R108 ;  /* 0x000054106b6b7816 */ /* 0x000fe4000000006c */
[----:B------:R-:W-:Y:S02]  /*8dc0*/  LOP3.LUT R119, R70, 0xffff0000, RZ, 0xc0, !PT ;  /* 0xffff000046777812 */ /* 0x000fe400078ec0ff */
[----:B------:R-:W-:Y:S01]  /*8dd0*/  LOP3.LUT R121, R106, 0xffff0000, RZ, 0xc0, !PT ;  /* 0xffff00006a797812 */ /* 0x000fe200078ec0ff */
[C---:B-1----:R-:W-:Y:S01]  /*8de0*/  IMAD.U32 R109, R6.reuse, 0x10000, RZ ;  /* 0x00010000066d7824 */ /* 0x042fe200078e00ff */
[----:B------:R-:W-:Y:S01]  /*8df0*/  LOP3.LUT R108, R6, 0xffff0000, RZ, 0xc0, !PT ;  /* 0xffff0000066c7812 */ /* 0x000fe200078ec0ff */
[----:B------:R-:W-:Y:S01]  /*8e00*/  IMAD.U32 R6, R7, 0x10000, RZ ;  /* 0x0001000007067824 */ /* 0x000fe200078e00ff */
[----:B------:R-:W-:-:S02]  /*8e10*/  SHF.L.U32 R117, R4, 0x10, RZ ;  /* 0x0000001004757819 */ /* 0x000fc400000006ff */
[----:B------:R-:W-:Y:S01]  /*8e20*/  LOP3.LUT R116, R4, 0xffff0000, RZ, 0xc0, !PT ;  /* 0xffff000004747812 */ /* 0x000fe200078ec0ff */
[----:B------:R-:W-:Y:S01]  /*8e30*/  IMAD.U32 R4, R70, 0x10000, RZ ;  /* 0x0001000046047824 */ /* 0x000fe200078e00ff */
[----:B------:R-:W-:Y:S01]  /*8e40*/  LOP3.LUT R114, R7, 0xffff0000, RZ, 0xc0, !PT ;  /* 0xffff000007727812 */ /* 0x000fe200078ec0ff */
[----:B------:R-:W-:Y:S01]  /*8e50*/  IMAD.U32 R7, R106, 0x10000, RZ ;  /* 0x000100006a077824 */ /* 0x000fe200078e00ff */
[C---:B------:R-:W-:Y:S01]  /*8e60*/  SHF.L.U32 R115, R5.reuse, 0x10, RZ ;  /* 0x0000001005737819 */ /* 0x040fe200000006ff */
[CC--:B------:R-:W-:Y:S01]  /*8e70*/  FMUL.FTZ R70, R108.reuse, R4.reuse ;  /* 0x000000046c467220 */ /* 0x0c0fe20000410000 */
[----:B------:R-:W-:Y:S01]  /*8e80*/  LOP3.LUT R106, R5, 0xffff0000, RZ, 0xc0, !PT ;  /* 0xffff0000056a7812 */ /* 0x000fe200078ec0ff */
[-C--:B------:R-:W-:Y:S02]  /*8e90*/  FMUL.FTZ R108, R108, R7.reuse ;  /* 0x000000076c6c7220 */ /* 0x080fe40000410000 */
[----:B------:R-:W-:Y:S01]  /*8ea0*/  FFMA.FTZ R70, R109, R7, -R70 ;  /* 0x000000076d467223 */ /* 0x000fe20000010846 */
[----:B------:R-:W-:Y:S01]  /*8eb0*/  SHF.L.U32 R7, R107, 0x10, RZ ;  /* 0x000000106b077819 */ /* 0x000fe200000006ff */
[----:B------:R-:W-:Y:S01]  /*8ec0*/  FFMA.FTZ R109, R109, R4, R108 ;  /* 0x000000046d6d7223 */ /* 0x000fe2000001006c */
[----:B------:R-:W-:Y:S01]  /*8ed0*/  LOP3.LUT R107, R107, 0xffff0000, RZ, 0xc0, !PT ;  /* 0xffff00006b6b7812 */ /* 0x000fe200078ec0ff */
[----:B------:R-:W-:-:S02]  /*8ee0*/  FMUL.FTZ R5, R114, R119 ;  /* 0x0000007772057220 */ /* 0x000fc40000410000 */
[C---:B------:R-:W-:Y:S01]  /*8ef0*/  IMAD.U32 R4, R101.reuse, 0x10000, RZ ;  /* 0x0001000065047824 */ /* 0x040fe200078e00ff */
[----:B------:R-:W-:Y:S01]  /*8f00*/  LOP3.LUT R101, R101, 0xffff0000, RZ, 0xc0, !PT ;  /* 0xffff000065657812 */ /* 0x000fe200078ec0ff */
[-C--:B------:R-:W-:Y:S02]  /*8f10*/  FMUL.FTZ R114, R114, R121.reuse ;  /* 0x0000007972727220 */ /* 0x080fe40000410000 */
[C---:B------:R-:W-:Y:S02]  /*8f20*/  FFMA.FTZ R5, R6.reuse, R121, -R5 ;  /* 0x0000007906057223 */ /* 0x040fe40000010805 */
[----:B------:R-:W-:Y:S02]  /*8f30*/  FFMA.FTZ R114, R6, R119, R114 ;  /* 0x0000007706727223 */ /* 0x000fe40000010072 */
[----:B------:R-:W-:Y:S02]  /*8f40*/  FMUL.FTZ R6, R116, R4 ;  /* 0x0000000474067220 */ /* 0x000fe40000410000 */
[----:B------:R-:W-:-:S02]  /*8f50*/  FMUL.FTZ R108, R106, R101 ;  /* 0x000000656a6c7220 */ /* 0x000fc40000410000 */
[----:B------:R-:W-:Y:S02]  /*8f60*/  FMUL.FTZ R116, R116, R7 ;  /* 0x0000000774747220 */ /* 0x000fe40000410000 */
[----:B------:R-:W-:Y:S02]  /*8f70*/  FMUL.FTZ R106, R106, R107 ;  /* 0x0000006b6a6a7220 */ /* 0x000fe40000410000 */
[C---:B------:R-:W-:Y:S01]  /*8f80*/  FFMA.FTZ R118, R117.reuse, R7, -R6 ;  /* 0x0000000775767223 */ /* 0x040fe20000010806 */
[----:B------:R-:W-:Y:S01]  /*8f90*/  F2FP.BF16.PACK_AB R7, R114, R5 ;  /* 0x000000057207723e */ /* 0x000fe200000010ff */
[----:B------:R-:W-:Y:S01]  /*8fa0*/  FFMA.FTZ R117, R117, R4, R116 ;  /* 0x0000000475757223 */ /* 0x000fe20000010074 */
[----:B------:R-:W-:Y:S01]  /*8fb0*/  F2FP.BF16.PACK_AB R6, R109, R70 ;  /* 0x000000466d06723e */ /* 0x000fe200000010ff */
[C---:B------:R-:W-:Y:S02]  /*8fc0*/  FFMA.FTZ R108, R115.reuse, R107, -R108 ;  /* 0x0000006b736c7223 */ /* 0x040fe4000001086c */
[----:B------:R-:W-:Y:S01]  /*8fd0*/  FFMA.FTZ R101, R115, R101, R106 ;  /* 0x0000006573657223 */ /* 0x000fe2000001006a */
[----:B------:R-:W-:-:S04]  /*8fe0*/  F2FP.BF16.PACK_AB R4, R117, R118 ;  /* 0x000000767504723e */ /* 0x000fc800000010ff */
[----:B------:R-:W-:-:S05]  /*8ff0*/  F2FP.BF16.PACK_AB R5, R101, R108 ;  /* 0x0000006c6505723e */ /* 0x000fca00000010ff */
[----:B------:R1:W-:Y:S02]  /*9000*/  STS.128 [R18], R4 ;  /* 0x0000000412007388 */ /* 0x0003e40000000c00 */
.L_x_782:
[----:B------:R-:W-:Y:S05]  /*9010*/  BSYNC B0 ;  /* 0x0000000000007941 */ /* 0x000fea0003800000 */
.L_x_781:
[----:B-1----:R-:W-:Y:S01]  /*9020*/  IADD3 R4, R16, 0x10, RZ ;  /* 0x0000001010047810 */ /* 0x002fe20007ffe0ff */
[----:B------:R-:W-:Y:S03]  /*9030*/  BSSY B0, `(.L_x_783) ;  /* 0x0000031000007945 */ /* 0x000fe60003800000 */
[----:B------:R-:W-:-:S13]  /*9040*/  ISETP.GE.AND P0, PT, R4, c[0x0][0x27c], PT ;  /* 0x00009f0004007a0c */ /* 0x000fda0003f06270 */
[----:B------:R-:W-:Y:S05]  /*9050*/  @P0 BRA `(.L_x_784) ;  /* 0x000002e000000947 */ /* 0x000fea0003800000 */
[----:B------:R-:W1:Y:S01]  /*9060*/  LDS.128 R4, [R17] ;  /* 0x0000000011047984 */ /* 0x000e620000000c00 */
[----:B------:R-:W-:Y:S02]  /*9070*/  SHF.R.U64 R107, R126, 0x10, R127 ;  /* 0x000000107e6b7819 */ /* 0x000fe4000000127f */
[----:B------:R-:W-:Y:S02]  /*9080*/  SHF.R.U64 R101, R128, 0x10, R129 ;  /* 0x0000001080657819 */ /* 0x000fe40000001281 */
[----:B------:R-:W-:Y:S02]  /*9090*/  SHF.R.U32.HI R127, RZ, 0x10, R127 ;  /* 0x00000010ff7f7819 */ /* 0x000fe4000001167f */
[----:B------:R-:W-:Y:S02]  /*90a0*/  SHF.R.U32.HI R128, RZ, 0x10, R129 ;  /* 0x00000010ff807819 */ /* 0x000fe40000011681 */
[----:B------:R-:W-:Y:S02]  /*90b0*/  PRMT R92, R92, 0x5410, R127 ;  /* 0x000054105c5c7816 */ /* 0x000fe4000000007f */
[----:B------:R-:W-:-:S02]  /*90c0*/  PRMT R99, R99, 0x5410, R128 ;  /* 0x0000541063637816 */ /* 0x000fc40000000080 */
[----:B------:R-:W-:Y:S02]  /*90d0*/  PRMT R100, R100, 0x5410, R101 ;  /* 0x0000541064647816 */ /* 0x000fe40000000065 */
[----:B------:R-:W-:Y:S02]  /*90e0*/  LOP3.LUT R115, R92, 0xffff0000, RZ, 0xc0, !PT ;  /* 0xffff00005c737812 */ /* 0x000fe400078ec0ff */
[----:B------:R-:W-:Y:S01]  /*90f0*/  PRMT R98, R98, 0x5410, R107 ;  /* 0x0000541062627816 */ /* 0x000fe2000000006b */
[C---:B-1----:R-:W-:Y:S01]  /*9100*/  IMAD.U32 R101, R6.reuse, 0x10000, RZ ;  /* 0x0001000006657824 */ /* 0x042fe200078e00ff */
[----:B------:R-:W-:Y:S01]  /*9110*/  LOP3.LUT R70, R6, 0xffff0000, RZ, 0xc0, !PT ;  /* 0xffff000006467812 */ /* 0x000fe200078ec0ff */
[C---:B------:R-:W-:Y:S01]  /*9120*/  IMAD.U32 R6, R7.reuse, 0x10000, RZ ;  /* 0x0001000007067824 */ /* 0x040fe200078e00ff */
[C---:B------:R-:W-:Y:S02]  /*9130*/  SHF.L.U32 R109, R4.reuse, 0x10, RZ ;  /* 0x00000010046d7819 */ /* 0x040fe400000006ff */
[----:B------:R-:W-:Y:S01]  /*9140*/  LOP3.LUT R108, R4, 0xffff0000, RZ, 0xc0, !PT ;  /* 0xffff0000046c7812 */ /* 0x000fe200078ec0ff */
[----:B------:R-:W-:Y:S01]  /*9150*/  IMAD.U32 R4, R92, 0x10000, RZ ;  /* 0x000100005c047824 */ /* 0x000fe200078e00ff */
[----:B------:R-:W-:Y:S01]  /*9160*/  LOP3.LUT R106, R7, 0xffff0000, RZ, 0xc0, !PT ;  /* 0xffff0000076a7812 */ /* 0x000fe200078ec0ff */
[C---:B------:R-:W-:Y:S01]  /*9170*/  IMAD.U32 R7, R99.reuse, 0x10000, RZ ;  /* 0x0001000063077824 */ /* 0x040fe200078e00ff */
[----:B------:R-:W-:Y:S01]  /*9180*/  LOP3.LUT R99, R99, 0xffff0000, RZ, 0xc0, !PT ;  /* 0xffff000063637812 */ /* 0x000fe200078ec0ff */
[CC--:B------:R-:W-:Y:S01]  /*9190*/  FMUL.FTZ R92, R70.reuse, R4.reuse ;  /* 0x00000004465c7220 */ /* 0x0c0fe20000410000 */
[C---:B------:R-:W-:Y:S01]  /*91a0*/  SHF.L.U32 R107, R5.reuse, 0x10, RZ ;  /* 0x00000010056b7819 */ /* 0x040fe200000006ff */
[-C--:B------:R-:W-:Y:S01]  /*91b0*/  FMUL.FTZ R70, R70, R7.reuse ;  /* 0x0000000746467220 */ /* 0x080fe20000410000 */
[----:B------:R-:W-:Y:S01]  /*91c0*/  LOP3.LUT R114, R5, 0xffff0000, RZ, 0xc0, !PT ;  /* 0xffff000005727812 */ /* 0x000fe200078ec0ff */
[C---:B------:R-:W-:Y:S01]  /*91d0*/  FFMA.FTZ R92, R101.reuse, R7, -R92 ;  /* 0x00000007655c7223 */ /* 0x040fe2000001085c */
[C---:B------:R-:W-:Y:S01]  /*91e0*/  SHF.L.U32 R7, R100.reuse, 0x10, RZ ;  /* 0x0000001064077819 */ /* 0x040fe200000006ff */
        /* <DEDUP_REMOVED lines=10> */
[-C--:B------:R-:W-:Y:S02]  /*9290*/  FMUL.FTZ R108, R108, R7.reuse ;  /* 0x000000076c6c7220 */ /* 0x080fe40000410000 */
[-C--:B------:R-:W-:Y:S02]  /*92a0*/  FMUL.FTZ R114, R114, R100.reuse ;  /* 0x0000006472727220 */ /* 0x080fe40000410000 */
[----:B------:R-:W-:Y:S02]  /*92b0*/  FFMA.FTZ R70, R107, R100, -R70 ;  /* 0x000000646b467223 */ /* 0x000fe40000010846 */
[C---:B------:R-:W-:Y:S01]  /*92c0*/  FFMA.FTZ R99, R109.reuse, R7, -R6 ;  /* 0x000000076d637223 */ /* 0x040fe20000010806 */
[----:B------:R-:W-:Y:S01]  /*92d0*/  F2FP.BF16.PACK_AB R7, R106, R5 ;  /* 0x000000056a07723e */ /* 0x000fe200000010ff */
[----:B------:R-:W-:Y:S01]  /*92e0*/  FFMA.FTZ R4, R109, R4, R108 ;  /* 0x000000046d047223 */ /* 0x000fe2000001006c */
[----:B------:R-:W-:Y:S01]  /*92f0*/  F2FP.BF16.PACK_AB R6, R101, R92 ;  /* 0x0000005c6506723e */ /* 0x000fe200000010ff */
[----:B------:R-:W-:-:S03]  /*9300*/  FFMA.FTZ R107, R107, R98, R114 ;  /* 0x000000626b6b7223 */ /* 0x000fc60000010072 */
[----:B------:R-:W-:Y:S02]  /*9310*/  F2FP.BF16.PACK_AB R4, R4, R99 ;  /* 0x000000630404723e */ /* 0x000fe400000010ff */
[----:B------:R-:W-:-:S05]  /*9320*/  F2FP.BF16.PACK_AB R5, R107, R70 ;  /* 0x000000466b05723e */ /* 0x000fca00000010ff */
[----:B------:R1:W-:Y:S02]  /*9330*/  STS.128 [R17], R4 ;  /* 0x0000000411007388 */ /* 0x0003e40000000c00 */
.L_x_784:
[----:B------:R-:W-:Y:S05]  /*9340*/  BSYNC B0 ;  /* 0x0000000000007941 */ /* 0x000fea0003800000 */
.L_x_783:
[----:B-1----:R-:W-:Y:S01]  /*9350*/  IADD3 R4, R16, 0x20, RZ ;  /* 0x0000002010047810 */ /* 0x002fe20007ffe0ff */
[----:B------:R-:W-:Y:S03]  /*9360*/  BSSY B0, `(.L_x_785) ;  /* 0x0000031000007945 */ /* 0x000fe60003800000 */
[----:B------:R-:W-:-:S13]  /*9370*/  ISETP.GE.AND P0, PT, R4, c[0x0][0x27c], PT ;  /* 0x00009f0004007a0c */ /* 0x000fda0003f06270 */
[----:B------:R-:W-:Y:S05]  /*9380*/  @P0 BRA `(.L_x_786) ;  /* 0x000002e000000947 */ /* 0x000fea0003800000 */
[----:B------:R-:W1:Y:S01]  /*9390*/  LDS.128 R4, [R18+0x4000] ;  /* 0x0040000012047984 */ /* 0x000e620000000c00 */
[----:B------:R-:W-:Y:S02]  /*93a0*/  SHF.R.U64 R92, R122, 0x10, R123 ;  /* 0x000000107a5c7819 */ /* 0x000fe4000000127b */
[----:B------:R-:W-:Y:S02]  /*93b0*/  SHF.R.U64 R70, R124, 0x10, R125 ;  /* 0x000000107c467819 */ /* 0x000fe4000000127d */
[----:B------:R-:W-:Y:S02]  /*93c0*/  SHF.R.U32.HI R123, RZ, 0x10, R123 ;  /* 0x00000010ff7b7819 */ /* 0x000fe4000001167b */
[----:B------:R-:W-:Y:S02]  /*93d0*/  SHF.R.U32.HI R125, RZ, 0x10, R125 ;  /* 0x00000010ff7d7819 */ /* 0x000fe4000001167d */
[----:B------:R-:W-:Y:S02]  /*93e0*/  PRMT R86, R86, 0x5410, R123 ;  /* 0x0000541056567816 */ /* 0x000fe4000000007b */
[----:B------:R-:W-:-:S02]  /*93f0*/  PRMT R90, R90, 0x5410, R125 ;  /* 0x000054105a5a7816 */ /* 0x000fc4000000007d */
[----:B------:R-:W-:Y:S02]  /*9400*/  PRMT R91, R91, 0x5410, R70 ;  /* 0x000054105b5b7816 */ /* 0x000fe40000000046 */
[----:B------:R-:W-:Y:S01]  /*9410*/  PRMT R87, R87, 0x5410, R92 ;  /* 0x0000541057577816 */ /* 0x000fe2000000005c */
[----:B------:R-:W-:Y:S01]  /*9420*/  IMAD.U32 R99, R90, 0x10000, RZ ;  /* 0x000100005a637824 */ /* 0x000fe200078e00ff */
[----:B------:R-:W-:Y:S02]  /*9430*/  LOP3.LUT R107, R86, 0xffff0000, RZ, 0xc0, !PT ;  /* 0xffff0000566b7812 */ /* 0x000fe400078ec0ff */
[----:B------:R-:W-:Y:S01]  /*9440*/  LOP3.LUT R109, R90, 0xffff0000, RZ, 0xc0, !PT ;  /* 0xffff00005a6d7812 */ /* 0x000fe200078ec0ff */
[C---:B-1----:R-:W-:Y:S01]  /*9450*/  IMAD.U32 R92, R6.reuse, 0x10000, RZ ;  /* 0x00010000065c7824 */ /* 0x042fe200078e00ff */
[----:B------:R-:W-:Y:S01]  /*9460*/  LOP3.LUT R70, R6, 0xffff0000, RZ, 0xc0, !PT ;  /* 0xffff000006467812 */ /* 0x000fe200078ec0ff */
[C---:B------:R-:W-:Y:S01]  /*9470*/  IMAD.U32 R6, R7.reuse, 0x10000, RZ ;  /* 0x0001000007067824 */ /* 0x040fe200078e00ff */
[----:B------:R-:W-:Y:S01]  /*9480*/  LOP3.LUT R98, R7, 0xffff0000, RZ, 0xc0, !PT ;  /* 0xffff000007627812 */ /* 0x000fe200078ec0ff */
[----:B------:R-:W-:Y:S01]  /*9490*/  IMAD.U32 R7, R86, 0x10000, RZ ;  /* 0x0001000056077824 */ /* 0x000fe200078e00ff */
[----:B------:R-:W-:-:S02]  /*94a0*/  SHF.L.U32 R101, R4, 0x10, RZ ;  /* 0x0000001004657819 */ /* 0x000fc400000006ff */
[----:B------:R-:W-:Y:S01]  /*94b0*/  LOP3.LUT R100, R4, 0xffff0000, RZ, 0xc0, !PT ;  /* 0xffff000004647812 */ /* 0x000fe200078ec0ff */
[C---:B------:R-:W-:Y:S01]  /*94c0*/  FMUL.FTZ R86, R70.reuse, R7 ;  /* 0x0000000746567220 */ /* 0x040fe20000410000 */
[C---:B------:R-:W-:Y:S01]  /*94d0*/  SHF.L.U32 R4, R5.reuse, 0x10, RZ ;  /* 0x0000001005047819 */ /* 0x040fe200000006ff */
[----:B------:R-:W-:Y:S01]  /*94e0*/  FMUL.FTZ R70, R70, R99 ;  /* 0x0000006346467220 */ /* 0x000fe20000410000 */
[----:B------:R-:W-:Y:S01]  /*94f0*/  LOP3.LUT R90, R5, 0xffff0000, RZ, 0xc0, !PT ;  /* 0xffff0000055a7812 */ /* 0x000fe200078ec0ff */
[----:B------:R-:W-:Y:S02]  /*9500*/  FMUL.FTZ R5, R98, R107 ;  /* 0x0000006b62057220 */ /* 0x000fe40000410000 */
[C---:B------:R-:W-:Y:S02]  /*9510*/  FFMA.FTZ R7, R92.reuse, R7, R70 ;  /* 0x000000075c077223 */ /* 0x040fe40000010046 */
[----:B------:R-:W-:Y:S01]  /*9520*/  FFMA.FTZ R86, R92, R99, -R86 ;  /* 0x000000635c567223 */ /* 0x000fe20000010856 */
[----:B------:R-:W-:Y:S01]  /*9530*/  SHF.L.U32 R92, R91, 0x10, RZ ;  /* 0x000000105b5c7819 */ /* 0x000fe200000006ff */
[C---:B------:R-:W-:Y:S01]  /*9540*/  IMAD.U32 R70, R87.reuse, 0x10000, RZ ;  /* 0x0001000057467824 */ /* 0x040fe200078e00ff */
        /* <DEDUP_REMOVED lines=11> */
[----:B------:R-:W-:Y:S01]  /*9600*/  FFMA.FTZ R101, R101, R70, R100 ;  /* 0x0000004665657223 */ /* 0x000fe20000010064 */
[----:B------:R-:W-:Y:S01]  /*9610*/  F2FP.BF16.PACK_AB R7, R98, R5 ;  /* 0x000000056207723e */ /* 0x000fe200000010ff */
[----:B------:R-:W-:-:S02]  /*9620*/  FFMA.FTZ R99, R4, R91, -R99 ;  /* 0x0000005b04637223 */ /* 0x000fc40000010863 */
[----:B------:R-:W-:Y:S01]  /*9630*/  FFMA.FTZ R90, R4, R87, R90 ;  /* 0x00000057045a7223 */ /* 0x000fe2000001005a */
[----:B------:R-:W-:-:S04]  /*9640*/  F2FP.BF16.PACK_AB R4, R101, R92 ;  /* 0x0000005c6504723e */ /* 0x000fc800000010ff */
[----:B------:R-:W-:-:S05]  /*9650*/  F2FP.BF16.PACK_AB R5, R90, R99 ;  /* 0x000000635a05723e */ /* 0x000fca00000010ff */
[----:B------:R1:W-:Y:S02]  /*9660*/  STS.128 [R18+0x4000], R4 ;  /* 0x0040000412007388 */ /* 0x0003e40000000c00 */
.L_x_786:
[----:B------:R-:W-:Y:S05]  /*9670*/  BSYNC B0 ;  /* 0x0000000000007941 */ /* 0x000fea0003800000 */
.L_x_785:
        /* <DEDUP_REMOVED lines=13> */
[C---:B------:R-:W-:Y:S01]  /*9750*/  IMAD.U32 R87, R76.reuse, 0x10000, RZ ;  /* 0x000100004c577824 */ /* 0x040fe200078e00ff */
[----:B------:R-:W-:Y:S01]  /*9760*/  LOP3.LUT R99, R76, 0xffff0000, RZ, 0xc0, !PT ;  /* 0xffff00004c637812 */ /* 0x000fe200078ec0ff */
[C---:B-1----:R-:W-:Y:S01]  /*9770*/  IMAD.U32 R86, R6.reuse, 0x10000, RZ ;  /* 0x0001000006567824 */ /* 0x042fe200078e00ff */
[----:B------:R-:W-:Y:S01]  /*9780*/  LOP3.LUT R70, R6, 0xffff0000, RZ, 0xc0, !PT ;  /* 0xffff000006467812 */ /* 0x000fe200078ec0ff */
[C---:B------:R-:W-:Y:S01]  /*9790*/  IMAD.U32 R6, R7.reuse, 0x10000, RZ ;  /* 0x0001000007067824 */ /* 0x040fe200078e00ff */
[----:B------:R-:W-:Y:S01]  /*97a0*/  LOP3.LUT R90, R7, 0xffff0000, RZ, 0xc0, !PT ;  /* 0xffff0000075a7812 */ /* 0x000fe200078ec0ff */
[C---:B------:R-:W-:Y:S01]  /*97b0*/  IMAD.U32 R7, R67.reuse, 0x10000, RZ ;  /* 0x0001000043077824 */ /* 0x040fe200078e00ff */
[----:B------:R-:W-:-:S02]  /*97c0*/  LOP3.LUT R67, R67, 0xffff0000, RZ, 0xc0, !PT ;  /* 0xffff000043437812 */ /* 0x000fc400078ec0ff */
[----:B------:R-:W-:Y:S01]  /*97d0*/  SHF.L.U32 R92, R4, 0x10, RZ ;  /* 0x00000010045c7819 */ /* 0x000fe200000006ff */
[----:B------:R-:W-:Y:S01]  /*97e0*/  FMUL.FTZ R76, R70, R7 ;  /* 0x00000007464c7220 */ /* 0x000fe20000410000 */
[----:B------:R-:W-:Y:S01]  /*97f0*/  LOP3.LUT R91, R4, 0xffff0000, RZ, 0xc0, !PT ;  /* 0xffff0000045b7812 */ /* 0x000fe200078ec0ff */
[-C--:B------:R-:W-:Y:S01]  /*9800*/  FMUL.FTZ R70, R70, R87.reuse ;  /* 0x0000005746467220 */ /* 0x080fe20000410000 */
[C---:B------:R-:W-:Y:S01]  /*9810*/  SHF.L.U32 R4, R5.reuse, 0x10, RZ ;  /* 0x0000001005047819 */ /* 0x040fe200000006ff */
[C---:B------:R-:W-:Y:S01]  /*9820*/  FFMA.FTZ R76, R86.reuse, R87, -R76 ;  /* 0x00000057564c7223 */ /* 0x040fe2000001084c */
[----:B------:R-:W-:Y:S01]  /*9830*/  LOP3.LUT R98, R5, 0xffff0000, RZ, 0xc0, !PT ;  /* 0xffff000005627812 */ /* 0x000fe200078ec0ff */
[----:B------:R-:W-:Y:S01]  /*9840*/  FFMA.FTZ R7, R86, R7, R70 ;  /* 0x0000000756077223 */ /* 0x000fe20000010046 */
[C---:B------:R-:W-:Y:S01]  /*9850*/  SHF.L.U32 R86, R77.reuse, 0x10, RZ ;  /* 0x000000104d567819 */ /* 0x040fe200000006ff */
[C---:B------:R-:W-:Y:S01]  /*9860*/  FMUL.FTZ R5, R90.reuse, R67 ;  /* 0x000000435a057220 */ /* 0x040fe20000410000 */
[----:B------:R-:W-:Y:S01]  /*9870*/  LOP3.LUT R77, R77, 0xffff0000, RZ, 0xc0, !PT ;  /* 0xffff00004d4d7812 */ /* 0x000fe200078ec0ff */
[C---:B------:R-:W-:Y:S01]  /*9880*/  IMAD.U32 R70, R71.reuse, 0x10000, RZ ;  /* 0x0001000047467824 */ /* 0x040fe200078e00ff */
[----:B------:R-:W-:Y:S01]  /*9890*/  LOP3.LUT R71, R71, 0xffff0000, RZ, 0xc0, !PT ;  /* 0xffff000047477812 */ /* 0x000fe200078ec0ff */
[----:B------:R-:W-:-:S02]  /*98a0*/  FMUL.FTZ R90, R90, R99 ;  /* 0x000000635a5a7220 */ /* 0x000fc40000410000 */
[C---:B------:R-:W-:Y:S02]  /*98b0*/  FFMA.FTZ R5, R6.reuse, R99, -R5 ;  /* 0x0000006306057223 */ /* 0x040fe40000010805 */
[----:B------:R-:W-:Y:S02]  /*98c0*/  FFMA.FTZ R90, R6, R67, R90 ;  /* 0x00000043065a7223 */ /* 0x000fe4000001005a */
[C---:B------:R-:W-:Y:S02]  /*98d0*/  FMUL.FTZ R67, R91.reuse, R70 ;  /* 0x000000465b437220 */ /* 0x040fe40000410000 */
[C---:B------:R-:W-:Y:S02]  /*98e0*/  FMUL.FTZ R6, R98.reuse, R71 ;  /* 0x0000004762067220 */ /* 0x040fe40000410000 */
[----:B------:R-:W-:Y:S02]  /*98f0*/  FMUL.FTZ R91, R91, R86 ;  /* 0x000000565b5b7220 */ /* 0x000fe40000410000 */
[----:B------:R-:W-:-:S02]  /*9900*/  FMUL.FTZ R98, R98, R77 ;  /* 0x0000004d62627220 */ /* 0x000fc40000410000 */
[C---:B------:R-:W-:Y:S02]  /*9910*/  FFMA.FTZ R67, R92.reuse, R86, -R67 ;  /* 0x000000565c437223 */ /* 0x040fe40000010843 */
[----:B------:R-:W-:Y:S02]  /*9920*/  FFMA.FTZ R70, R92, R70, R91 ;  /* 0x000000465c467223 */ /* 0x000fe4000001005b */
[C---:B------:R-:W-:Y:S01]  /*9930*/  FFMA.FTZ R77, R4.reuse, R77, -R6 ;  /* 0x0000004d044d7223 */ /* 0x040fe20000010806 */
[----:B------:R-:W-:Y:S01]  /*9940*/  F2FP.BF16.PACK_AB R6, R7, R76 ;  /* 0x0000004c0706723e */ /* 0x000fe200000010ff */
[----:B------:R-:W-:Y:S01]  /*9950*/  FFMA.FTZ R98, R4, R71, R98 ;  /* 0x0000004704627223 */ /* 0x000fe20000010062 */
[----:B------:R-:W-:Y:S02]  /*9960*/  F2FP.BF16.PACK_AB R7, R90, R5 ;  /* 0x000000055a07723e */ /* 0x000fe400000010ff */
[----:B------:R-:W-:Y:S02]  /*9970*/  F2FP.BF16.PACK_AB R4, R70, R67 ;  /* 0x000000434604723e */ /* 0x000fe400000010ff */
[----:B------:R-:W-:-:S05]  /*9980*/  F2FP.BF16.PACK_AB R5, R98, R77 ;  /* 0x0000004d6205723e */ /* 0x000fca00000010ff */
[----:B------:R1:W-:Y:S02]  /*9990*/  STS.128 [R17+0x4000], R4 ;  /* 0x0040000411007388 */ /* 0x0003e40000000c00 */
.L_x_788:
[----:B------:R-:W-:Y:S05]  /*99a0*/  BSYNC B0 ;  /* 0x0000000000007941 */ /* 0x000fea0003800000 */
.L_x_787:
[----:B-1----:R-:W-:Y:S01]  /*99b0*/  IADD3 R4, R16, 0x40, RZ ;  /* 0x0000004010047810 */ /* 0x002fe20007ffe0ff */
[----:B------:R-:W-:Y:S03]  /*99c0*/  BSSY B0, `(.L_x_789) ;  /* 0x0000031000007945 */ /* 0x000fe60003800000 */
[----:B------:R-:W-:-:S13]  /*99d0*/  ISETP.GE.AND P0, PT, R4, c[0x0][0x27c], PT ;  /* 0x00009f0004007a0c */ /* 0x000fda0003f06270 */
[----:B------:R-:W-:Y:S05]  /*99e0*/  @P0 BRA `(.L_x_790) ;  /* 0x000002e000000947 */ /* 0x000fea0003800000 */
[----:B------:R-:W1:Y:S01]  /*99f0*/  LDS.128 R4, [R18+0x8000] ;  /* 0x0080000012047984 */ /* 0x000e620000000c00 */
        /* <DEDUP_REMOVED lines=9> */
[----:B------:R-:W-:Y:S02]  /*9a90*/  LOP3.LUT R91, R66, 0xffff0000, RZ, 0xc0, !PT ;  /* 0xffff0000425b7812 */ /* 0x000fe400078ec0ff */
[----:B-1----:R-:W-:Y:S01]  /*9aa0*/  SHF.L.U32 R86, R4, 0x10, RZ ;  /* 0x0000001004567819 */ /* 0x002fe200000006ff */
[----:B------:R-:W-:Y:S01]  /*9ab0*/  IMAD.U32 R70, R6, 0x10000, RZ ;  /* 0x0001000006467824 */ /* 0x000fe200078e00ff */
[----:B------:R-:W-:Y:S01]  /*9ac0*/  LOP3.LUT R77, R4, 0xffff0000, RZ, 0xc0, !PT ;  /* 0xffff0000044d7812 */ /* 0x000fe200078ec0ff */
[----:B------:R-:W-:Y:S01]  /*9ad0*/  IMAD.U32 R4, R57, 0x10000, RZ ;  /* 0x0001000039047824 */ /* 0x000fe200078e00ff */
[----:B------:R-:W-:Y:S01]  /*9ae0*/  LOP3.LUT R67, R6, 0xffff0000, RZ, 0xc0, !PT ;  /* 0xffff000006437812 */ /* 0x000fe200078ec0ff */
[C---:B------:R-:W-:Y:S01]  /*9af0*/  IMAD.U32 R6, R7.reuse, 0x10000, RZ ;  /* 0x0001000007067824 */ /* 0x040fe200078e00ff */
[----:B------:R-:W-:Y:S01]  /*9b00*/  LOP3.LUT R71, R7, 0xffff0000, RZ, 0xc0, !PT ;  /* 0xffff000007477812 */ /* 0x000fe200078ec0ff */
[----:B------:R-:W-:Y:S01]  /*9b10*/  IMAD.U32 R7, R65, 0x10000, RZ ;  /* 0x0001000041077824 */ /* 0x000fe200078e00ff */
[----:B------:R-:W-:Y:S01]  /*9b20*/  LOP3.LUT R57, R57, 0xffff0000, RZ, 0xc0, !PT ;  /* 0xffff000039397812 */ /* 0x000fe200078ec0ff */
[----:B------:R-:W-:Y:S01]  /*9b30*/  FMUL.FTZ R65, R67, R4 ;  /* 0x0000000443417220 */ /* 0x000fe20000410000 */
[----:B------:R-:W-:Y:S01]  /*9b40*/  SHF.L.U32 R76, R5, 0x10, RZ ;  /* 0x00000010054c7819 */ /* 0x000fe200000006ff */
[----:B------:R-:W-:Y:S01]  /*9b50*/  FMUL.FTZ R67, R67, R7 ;  /* 0x0000000743437220 */ /* 0x000fe20000410000 */
[----:B------:R-:W-:Y:S01]  /*9b60*/  LOP3.LUT R90, R5, 0xffff0000, RZ, 0xc0, !PT ;  /* 0xffff0000055a7812 */ /* 0x000fe200078ec0ff */
[----:B------:R-:W-:-:S02]  /*9b70*/  FMUL.FTZ R5, R71, R57 ;  /* 0x0000003947057220 */ /* 0x000fc40000410000 */
[-C--:B------:R-:W-:Y:S02]  /*9b80*/  FMUL.FTZ R71, R71, R87.reuse ;  /* 0x0000005747477220 */ /* 0x080fe40000410000 */
[----:B------:R-:W-:Y:S01]  /*9b90*/  FFMA.FTZ R5, R6, R87, -R5 ;  /* 0x0000005706057223 */ /* 0x000fe20000010805 */
[----:B------:R-:W-:Y:S01]  /*9ba0*/  LOP3.LUT R87, R64, 0xffff0000, RZ, 0xc0, !PT ;  /* 0xffff000040577812 */ /* 0x000fe200078ec0ff */
[C---:B------:R-:W-:Y:S02]  /*9bb0*/  FFMA.FTZ R65, R70.reuse, R7, -R65 ;  /* 0x0000000746417223 */ /* 0x040fe40000010841 */
[----:B------:R-:W-:Y:S01]  /*9bc0*/  FFMA.FTZ R4, R70, R4, R67 ;  /* 0x0000000446047223 */ /* 0x000fe20000010043 */
[----:B------:R-:W-:Y:S01]  /*9bd0*/  SHF.L.U32 R67, R66, 0x10, RZ ;  /* 0x0000001042437819 */ /* 0x000fe200000006ff */
[----:B------:R-:W-:Y:S02]  /*9be0*/  IMAD.U32 R7, R64, 0x10000, RZ ;  /* 0x0001000040077824 */ /* 0x000fe400078e00ff */
[----:B------:R-:W-:-:S02]  /*9bf0*/  FFMA.FTZ R64, R6, R57, R71 ;  /* 0x0000003906407223 */ /* 0x000fc40000010047 */
[C---:B------:R-:W-:Y:S02]  /*9c00*/  FMUL.FTZ R6, R77.reuse, R7 ;  /* 0x000000074d067220 */ /* 0x040fe40000410000 */
[C---:B------:R-:W-:Y:S02]  /*9c10*/  FMUL.FTZ R57, R90.reuse, R87 ;  /* 0x000000575a397220 */ /* 0x040fe40000410000 */
[----:B------:R-:W-:Y:S02]  /*9c20*/  FMUL.FTZ R77, R77, R67 ;  /* 0x000000434d4d7220 */ /* 0x000fe40000410000 */
        /* <DEDUP_REMOVED lines=10> */
.L_x_790:
[----:B------:R-:W-:Y:S05]  /*9cd0*/  BSYNC B0 ;  /* 0x0000000000007941 */ /* 0x000fea0003800000 */
.L_x_789:
[----:B-1----:R-:W-:-:S04]  /*9ce0*/  IADD3 R4, R16, 0x50, RZ ;  /* 0x0000005010047810 */ /* 0x002fc80007ffe0ff */
        /* <DEDUP_REMOVED lines=48> */
.L_x_780:
[----:B------:R-:W-:Y:S05]  /*9ff0*/  BSYNC B1 ;  /* 0x0000000000017941 */ /* 0x000fea0003800000 */
.L_x_779:
[----:B------:R-:W-:-:S04]  /*a000*/  IADD3 R93, R93, 0x40, RZ ;  /* 0x000000405d5d7810 */ /* 0x000fc80007ffe0ff */
[----:B------:R-:W-:-:S13]  /*a010*/  ISETP.GE.AND P0, PT, R93, UR4, PT ;  /* 0x000000045d007c0c */ /* 0x000fda000bf06270 */
[----:B------:R-:W-:Y:S05]  /*a020*/  @P0 BRA `(.L_x_791) ;  /* 0x00004f3000000947 */ /* 0x000fea0003800000 */
[----:B------:R-:W-:Y:S01]  /*a030*/  ISETP.GE.AND P0, PT, R16, c[0x0][0x27c], PT ;  /* 0x00009f0010007a0c */ /* 0x000fe20003f06270 */
[----:B------:R-:W-:-:S12]  /*a040*/  BSSY B0, `(.L_x_792) ;  /* 0x0000030000007945 */ /* 0x000fd80003800000 */
[----:B------:R-:W-:Y:S05]  /*a050*/  @P0 BRA `(.L_x_793) ;  /* 0x000002e000000947 */ /* 0x000fea0003800000 */
[----:B-1----:R-:W1:Y:S01]  /*a060*/  LDS.128 R4, [R18+0x2000] ;  /* 0x0020000012047984 */ /* 0x002e620000000c00 */
        /* <DEDUP_REMOVED lines=45> */
.L_x_793:
[----:B------:R-:W-:Y:S05]  /*a340*/  BSYNC B0 ;  /* 0x0000000000007941 */ /* 0x000fea0003800000 */
.L_x_792:
        /* <DEDUP_REMOVED lines=50> */
.L_x_795:
[----:B------:R-:W-:Y:S05]  /*a670*/  BSYNC B0 ;  /* 0x0000000000007941 */ /* 0x000fea0003800000 */
.L_x_794:
        /* <DEDUP_REMOVED lines=28> */
[C---:B------:R-:W-:Y:S02]  /*a840*/  FFMA.FTZ R35, R36.reuse, R4, R35 ;  /* 0x0000000424237223 */ /* 0x040fe40000010023 */
[----:B------:R-:W-:Y:S01]  /*a850*/  FFMA.FTZ R32, R36, R7, -R32 ;  /* 0x0000000724207223 */ /* 0x000fe20000010820 */
[----:B------:R-:W-:Y:S01]  /*a860*/  SHF.L.U32 R7, R33, 0x10, RZ ;  /* 0x0000001021077819 */ /* 0x000fe200000006ff */
[C---:B------:R-:W-:Y:S01]  /*a870*/  IMAD.U32 R4, R31.reuse, 0x10000, RZ ;  /* 0x000100001f047824 */ /* 0x040fe200078e00ff */
[----:B------:R-:W-:Y:S01]  /*a880*/  LOP3.LUT R31, R31, 0xffff0000, RZ, 0xc0, !PT ;  /* 0xffff00001f1f7812 */ /* 0x000fe200078ec0ff */
[-C--:B------:R-:W-:Y:S01]  /*a890*/  FMUL.FTZ R37, R37, R43.reuse ;  /* 0x0000002b25257220 */ /* 0x080fe20000410000 */
[----:B------:R-:W-:Y:S01]  /*a8a0*/  LOP3.LUT R33, R33, 0xffff0000, RZ, 0xc0, !PT ;  /* 0xffff000021217812 */ /* 0x000fe200078ec0ff */
[C---:B------:R-:W-:Y:S02]  /*a8b0*/  FFMA.FTZ R5, R6.reuse, R43, -R5 ;  /* 0x0000002b06057223 */ /* 0x040fe40000010805 */
[----:B------:R-:W-:-:S02]  /*a8c0*/  FFMA.FTZ R34, R6, R34, R37 ;  /* 0x0000002206227223 */ /* 0x000fc40000010025 */
[CC--:B------:R-:W-:Y:S02]  /*a8d0*/  FMUL.FTZ R6, R39.reuse, R4.reuse ;  /* 0x0000000427067220 */ /* 0x0c0fe40000410000 */
        /* <DEDUP_REMOVED lines=12> */
.L_x_797:
[----:B------:R-:W-:Y:S05]  /*a9a0*/  BSYNC B0 ;  /* 0x0000000000007941 */ /* 0x000fea0003800000 */
.L_x_796:
        /* <DEDUP_REMOVED lines=50> */
.L_x_799:
[----:B------:R-:W-:Y:S05]  /*acd0*/  BSYNC B0 ;  /* 0x0000000000007941 */ /* 0x000fea0003800000 */
.L_x_798:
        /* <DEDUP_REMOVED lines=50> */
.L_x_801:
[----:B------:R-:W-:Y:S05]  /*b000*/  BSYNC B0 ;  /* 0x0000000000007941 */ /* 0x000fea0003800000 */
.L_x_800:
[----:B------:R-:W-:-:S04]  /*b010*/  IADD3 R16, R16, 0x50, RZ ;  /* 0x0000005010107810 */ /* 0x000fc80007ffe0ff */
[----:B------:R-:W-:-:S13]  /*b020*/  ISETP.GE.AND P0, PT, R16, c[0x0][0x27c], PT ;  /* 0x00009f0010007a0c */ /* 0x000fda0003f06270 */
[----:B------:R-:W-:Y:S05]  /*b030*/  @P0 BRA `(.L_x_791) ;  /* 0x00003f2000000947 */ /* 0x000fea0003800000 */
[----:B-1----:R-:W1:Y:S01]  /*b040*/  LDS.128 R4, [R17+0xa000] ;  /* 0x00a0000011047984 */ /* 0x002e620000000c00 */
        /* <DEDUP_REMOVED lines=32> */
[C---:B------:R-:W-:Y:S02]  /*b250*/  FMUL.FTZ R19, R21.reuse, R16 ;  /* 0x0000001015137220 */ /* 0x040fe40000410000 */
[C---:B------:R-:W-:Y:S02]  /*b260*/  FMUL.FTZ R6, R10.reuse, R9 ;  /* 0x000000090a067220 */ /* 0x040fe40000410000 */
[-C--:B------:R-:W-:Y:S02]  /*b270*/  FMUL.FTZ R21, R21, R18.reuse ;  /* 0x0000001215157220 */ /* 0x080fe40000410000 */
[----:B------:R-:W-:Y:S02]  /*b280*/  FMUL.FTZ R10, R10, R11 ;  /* 0x0000000b0a0a7220 */ /* 0x000fe40000410000 */
[----:B------:R-:W-:-:S02]  /*b290*/  FFMA.FTZ R19, R22, R18, -R19 ;  /* 0x0000001216137223 */ /* 0x000fc40000010813 */
[----:B------:R-:W-:Y:S02]  /*b2a0*/  FFMA.FTZ R16, R22, R16, R21 ;  /* 0x0000001016107223 */ /* 0x000fe40000010015 */
[C---:B------:R-:W-:Y:S01]  /*b2b0*/  FFMA.FTZ R11, R4.reuse, R11, -R6 ;  /* 0x0000000b040b7223 */ /* 0x040fe20000010806 */
[----:B------:R-:W-:Y:S01]  /*b2c0*/  F2FP.BF16.PACK_AB R6, R7, R8 ;  /* 0x000000080706723e */ /* 0x000fe200000010ff */
[----:B------:R-:W-:Y:S01]  /*b2d0*/  FFMA.FTZ R10, R4, R9, R10 ;  /* 0x00000009040a7223 */ /* 0x000fe2000001000a */
[----:B------:R-:W-:Y:S02]  /*b2e0*/  F2FP.BF16.PACK_AB R7, R20, R5 ;  /* 0x000000051407723e */ /* 0x000fe400000010ff */
[----:B------:R-:W-:Y:S02]  /*b2f0*/  F2FP.BF16.PACK_AB R4, R16, R19 ;  /* 0x000000131004723e */ /* 0x000fe400000010ff */
[----:B------:R-:W-:-:S05]  /*b300*/  F2FP.BF16.PACK_AB R5, R10, R11 ;  /* 0x0000000b0a05723e */ /* 0x000fca00000010ff */
[----:B------:R1:W-:Y:S01]  /*b310*/  STS.128 [R17+0xa000], R4 ;  /* 0x00a0000411007388 */ /* 0x0003e20000000c00 */
[----:B------:R-:W-:Y:S05]  /*b320*/  BRA `(.L_x_791) ;  /* 0x00003c3000007947 */ /* 0x000fea0003800000 */
.L_x_774:
[----:B------:R-:W-:Y:S01]  /*b330*/  PLOP3.LUT P1, PT, PT, PT, UP2, 0x80, 0x0 ;  /* 0x000000000000781c */ /* 0x000fe20003f2f028 */
[----:B------:R-:W-:Y:S01]  /*b340*/  IMAD.MOV.U32 R18, RZ, RZ, R6 ;  /* 0x000000ffff127224 */ /* 0x000fe200078e0006 */
[----:B------:R-:W-:Y:S01]  /*b350*/  PLOP3.LUT P0, PT, PT, PT, UP2, 0x80, 0x0 ;  /* 0x000000000000781c */ /* 0x000fe20003f0f028 */
[----:B------:R-:W-:Y:S01]  /*b360*/  IMAD.MOV.U32 R19, RZ, RZ, R17 ;  /* 0x000000ffff137224 */ /* 0x000fe200078e0011 */
[----:B------:R-:W-:Y:S01]  /*b370*/  MOV R6, R84 ;  /* 0x0000005400067202 */ /* 0x000fe20000000f00 */
[----:B------:R-:W-:Y:S01]  /*b380*/  IMAD.MOV.U32 R7, RZ, RZ, R11 ;  /* 0x000000ffff077224 */ /* 0x000fe200078e000b */
[----:B------:R-:W-:Y:S01]  /*b390*/  BSSY B0, `(.L_x_802) ;  /* 0x0000046000007945 */ /* 0x000fe20003800000 */
        /* <DEDUP_REMOVED lines=11> */
[----:B------:R-:W-:Y:S01]  /*b450*/  @P0 SHF.R.U32.HI R9, RZ, c[0x0][0x2cc], R4 ;  /* 0x0000b300ff090a19 */ /* 0x000fe20000011604 */
[----:B------:R-:W-:Y:S01]  /*b460*/  CS2R R56, SRZ ;  /* 0x0000000000387805 */ /* 0x000fe2000001ff00 */
[----:B------:R-:W-:Y:S01]  /*b470*/  CS2R R74, SRZ ;  /* 0x00000000004a7805 */ /* 0x000fe2000001ff00 */
[----:B------:R-:W-:Y:S01]  /*b480*/  CS2R R72, SRZ ;  /* 0x0000000000487805 */ /* 0x000fe2000001ff00 */
[----:B------:R-:W-:Y:S01]  /*b490*/  SHF.R.S32.HI R4, RZ, 0x1f, R9 ;  /* 0x0000001fff047819 */ /* 0x000fe20000011409 */
[----:B------:R-:W-:-:S04]  /*b4a0*/  IMAD.WIDE.U32 R18, R9, c[0x0][0x280], R18 ;  /* 0x0000a00009127a25 */ /* 0x000fc800078e0012 */
[----:B------:R-:W-:Y:S01]  /*b4b0*/  IMAD R8, R4, c[0x0][0x280], RZ ;  /* 0x0000a00004087a24 */ /* 0x000fe200078e02ff */
[----:B------:R-:W-:Y:S01]  /*b4c0*/  LEA R10, P1, R18, c[0x0][0x270], 0x1 ;  /* 0x00009c00120a7a11 */ /* 0x000fe200078208ff */
[----:B------:R-:W-:Y:S02]  /*b4d0*/  IMAD R4, R4, c[0x0][0x290], RZ ;  /* 0x0000a40004047a24 */ /* 0x000fe400078e02ff */
[----:B------:R-:W-:-:S04]  /*b4e0*/  IMAD.WIDE.U32 R6, R9, c[0x0][0x290], R6 ;  /* 0x0000a40009067a25 */ /* 0x000fc800078e0006 */
[C---:B------:R-:W-:Y:S01]  /*b4f0*/  IMAD R17, R9.reuse, c[0x0][0x284], R8 ;  /* 0x0000a10009117a24 */ /* 0x040fe200078e0208 */
[----:B------:R-:W-:Y:S01]  /*b500*/  LEA R8, P0, R6, c[0x0][0x288], 0x1 ;  /* 0x0000a20006087a11 */ /* 0x000fe200078008ff */
[----:B------:R-:W-:-:S03]  /*b510*/  IMAD R9, R9, c[0x0][0x294], R4 ;  /* 0x0000a50009097a24 */ /* 0x000fc600078e0204 */
[----:B------:R-:W-:Y:S01]  /*b520*/  IADD3 R17, R19, R17, RZ ;  /* 0x0000001113117210 */ /* 0x000fe20007ffe0ff */
[----:B------:R-:W-:-:S03]  /*b530*/  IMAD.IADD R16, R7, 0x1, R9 ;  /* 0x0000000107107824 */ /* 0x000fc600078e0209 */
[----:B------:R-:W-:Y:S02]  /*b540*/  LEA.HI.X R17, R18, c[0x0][0x274], R17, 0x1, P1 ;  /* 0x00009d0012117a11 */ /* 0x000fe400008f0c11 */
[----:B------:R-:W-:Y:S01]  /*b550*/  LEA.HI.X R16, R6, c[0x0][0x28c], R16, 0x1, P0 ;  /* 0x0000a30006107a11 */ /* 0x000fe200000f0c10 */
[----:B------:R1:W2:Y:S01]  /*b560*/  SHFL.IDX PT, R18, R10, RZ, 0x1c1f ;  /* 0x001c1fff0a127589 */ /* 0x0002a200000e0000 */
[----:B------:R-:W-:-:S03]  /*b570*/  ISETP.GE.AND P0, PT, R5, UR7, PT ;  /* 0x0000000705007c0c */ /* 0x000fc6000bf06270 */
[----:B------:R1:W3:Y:S04]  /*b580*/  SHFL.IDX PT, R6, R8, RZ, 0x1c1f ;  /* 0x001c1fff08067589 */ /* 0x0002e800000e0000 */
[----:B------:R1:W4:Y:S04]  /*b590*/  SHFL.IDX PT, R19, R17, RZ, 0x1c1f ;  /* 0x001c1fff11137589 */ /* 0x00032800000e0000 */
[----:B------:R1:W1:Y:S02]  /*b5a0*/  SHFL.IDX PT, R7, R16, RZ, 0x1c1f ;  /* 0x001c1fff10077589 */ /* 0x00026400000e0000 */
        /* <DEDUP_REMOVED lines=8> */
[----:B--2-4-:R-:W-:-:S04]  /*b630*/  @!P0 IMAD.WIDE R26, R70, 0x2, R18 ;  /* 0x00000002461a8825 */ /* 0x014fc800078e0212 */
[----:B-1-3--:R-:W-:Y:S01]  /*b640*/  @!P0 IMAD.WIDE R24, R70, 0x2, R6 ;  /* 0x0000000246188825 */ /* 0x00afe200078e0206 */
[----:B------:R1:W5:Y:S01]  /*b650*/  @!P0 LD.E.128 R76, [R26.64] ;  /* 0x000000141a4c8980 */ /* 0x000362000c101d00 */
[----:B------:R-:W-:-:S03]  /*b660*/  ISETP.GE.AND P1, PT, R20, c[0x0][0x27c], PT ;  /* 0x00009f0014007a0c */ /* 0x000fc60003f26270 */
[----:B------:R2:W5:Y:S01]  /*b670*/  @!P0 LD.E.128 R72, [R24.64] ;  /* 0x0000001418488980 */ /* 0x000562000c101d00 */
[----:B------:R-:W-:Y:S01]  /*b680*/  ISETP.GE.AND P0, PT, R9, c[0x0][0x27c], PT ;  /* 0x00009f0009007a0c */ /* 0x000fe20003f06270 */
        /* <DEDUP_REMOVED lines=8> */
[----:B------:R-:W-:-:S04]  /*b710*/  @!P1 SHF.R.S32.HI R11, RZ, 0x1f, R20 ;  /* 0x0000001fff0b9819 */ /* 0x000fc80000011414 */
[----:B------:R-:W-:Y:S02]  /*b720*/  @!P0 SHF.R.S32.HI R4, RZ, 0x1f, R9 ;  /* 0x0000001fff048819 */ /* 0x000fe40000011409 */
[----:B------:R-:W-:Y:S02]  /*b730*/  @!P1 LEA.HI R11, R11, R20, RZ, 0x3 ;  /* 0x000000140b0b9211 */ /* 0x000fe400078f18ff */
[----:B------:R-:W-:Y:S02]  /*b740*/  @!P0 LEA.HI R9, R4, R9, RZ, 0x3 ;  /* 0x0000000904098211 */ /* 0x000fe400078f18ff */
[----:B------:R-:W-:Y:S02]  /*b750*/  @!P1 LOP3.LUT R11, R11, 0xfffffff8, RZ, 0xc0, !PT ;  /* 0xfffffff80b0b9812 */ /* 0x000fe400078ec0ff */
[----:B------:R-:W-:-:S03]  /*b760*/  @!P0 LOP3.LUT R9, R9, 0xfffffff8, RZ, 0xc0, !PT ;  /* 0xfffffff809098812 */ /* 0x000fc600078ec0ff */
[----:B------:R-:W-:-:S04]  /*b770*/  @!P1 IMAD.WIDE R20, R11, 0x2, R18 ;  /* 0x000000020b149825 */ /* 0x000fc800078e0212 */
[----:B--2---:R-:W-:Y:S01]  /*b780*/  @!P1 IMAD.WIDE R24, R11, 0x2, R6 ;  /* 0x000000020b189825 */ /* 0x004fe200078e0206 */
[----:B------:R1:W5:Y:S03]  /*b790*/  @!P1 LD.E.128 R60, [R20.64] ;  /* 0x00000014143c9980 */ /* 0x000366000c101d00 */
[C---:B------:R-:W-:Y:S01]  /*b7a0*/  @!P0 IMAD.WIDE R18, R9.reuse, 0x2, R18 ;  /* 0x0000000209128825 */ /* 0x040fe200078e0212 */
[----:B------:R1:W5:Y:S03]  /*b7b0*/  @!P1 LD.E.128 R56, [R24.64] ;  /* 0x0000001418389980 */ /* 0x000366000c101d00 */
[----:B------:R-:W-:Y:S01]  /*b7c0*/  @!P0 IMAD.WIDE R6, R9, 0x2, R6 ;  /* 0x0000000209068825 */ /* 0x000fe200078e0206 */
[----:B------:R1:W5:Y:S04]  /*b7d0*/  @!P0 LD.E.128 R44, [R18.64] ;  /* 0x00000014122c8980 */ /* 0x000368000c101d00 */
[----:B------:R1:W5:Y:S02]  /*b7e0*/  @!P0 LD.E.128 R40, [R6.64] ;  /* 0x0000001406288980 */ /* 0x000364000c101d00 */
.L_x_803:
[----:B------:R-:W-:Y:S05]  /*b7f0*/  BSYNC B0 ;  /* 0x0000000000007941 */ /* 0x000fea0003800000 */
.L_x_802:
[----:B-----5:R-:W-:Y:S01]  /*b800*/  IMAD.MOV.U32 R4, RZ, RZ, R46 ;  /* 0x000000ffff047224 */ /* 0x020fe200078e002e */
[----:B------:R-:W-:Y:S01]  /*b810*/  IADD3 R5, R5, 0x40, RZ ;  /* 0x0000004005057810 */ /* 0x000fe20007ffe0ff */
[----:B-1-3--:R-:W-:Y:S01]  /*b820*/  IMAD.MOV.U32 R6, RZ, RZ, R44 ;  /* 0x000000ffff067224 */ /* 0x00afe200078e002c */
[----:B------:R-:W1:Y:S01]  /*b830*/  SHFL.IDX PT, R11, R17, 0x1, 0x1c1f ;  /* 0x003c1f00110b7f89 */ /* 0x000e6200000e0000 */
        /* <DEDUP_REMOVED lines=43> */
[----:B------:R-:W3:Y:S01]  /*baf0*/  SHFL.IDX PT, R10, R10, 0x1, 0x1c1f ;  /* 0x003c1f000a0a7f89 */ /* 0x000ee200000e0000 */
[----:B------:R-:W-:Y:S01]  /*bb00*/  BSSY B0, `(.L_x_804) ;  /* 0x0000036000007945 */ /* 0x000fe20003800000 */
[----:B------:R-:W-:Y:S01]  /*bb10*/  PRMT R124, R7, 0x7610, R124 ;  /* 0x00007610077c7816 */ /* 0x000fe2000000007c */
[----:B------:R-:W-:Y:S01]  /*bb20*/  CS2R R20, SRZ ;  /* 0x0000000000147805 */ /* 0x000fe2000001ff00 */
[----:B------:R4:W2:Y:S01]  /*bb30*/  SHFL.IDX PT, R9, R16, 0x1, 0x1c1f ;  /* 0x003c1f0010097f89 */ /* 0x0008a200000e0000 */
[----:B------:R-:W-:Y:S01]  /*bb40*/  PRMT R123, R6, 0x7610, R123 ;  /* 0x00007610067b7816 */ /* 0x000fe2000000007b */
[----:B------:R-:W-:Y:S01]  /*bb50*/  CS2R R30, SRZ ;  /* 0x00000000001e7805 */ /* 0x000fe2000001ff00 */
[----:B------:R-:W-:Y:S01]  /*bb60*/  PRMT R122, R5, 0x7610, R122 ;  /* 0x00007610057a7816 */ /* 0x000fe2000000007a */
[----:B------:R-:W1:Y:S01]  /*bb70*/  SHFL.IDX PT, R8, R8, 0x1, 0x1c1f ;  /* 0x003c1f0008087f89 */ /* 0x000e6200000e0000 */
[----:B------:R-:W-:Y:S01]  /*bb80*/  PRMT R121, R4, 0x7610, R121 ;  /* 0x0000761004797816 */ /* 0x000fe20000000079 */
[----:B------:R-:W-:Y:S01]  /*bb90*/  CS2R R28, SRZ ;  /* 0x00000000001c7805 */ /* 0x000fe2000001ff00 */
[----:B------:R-:W-:Y:S01]  /*bba0*/  CS2R R38, SRZ ;  /* 0x0000000000267805 */ /* 0x000fe2000001ff00 */
[----:B------:R-:W-:Y:S01]  /*bbb0*/  CS2R R36, SRZ ;  /* 0x0000000000247805 */ /* 0x000fe2000001ff00 */
[----:B--2-4-:R-:W-:Y:S01]  /*bbc0*/  CS2R R18, SRZ ;  /* 0x0000000000127805 */ /* 0x014fe2000001ff00 */
[----:B------:R-:W-:Y:S01]  /*bbd0*/  CS2R R26, SRZ ;  /* 0x00000000001a7805 */ /* 0x000fe2000001ff00 */
[----:B------:R-:W-:Y:S01]  /*bbe0*/  CS2R R24, SRZ ;  /* 0x0000000000187805 */ /* 0x000fe2000001ff00 */
[----:B------:R-:W-:Y:S01]  /*bbf0*/  CS2R R34, SRZ ;  /* 0x0000000000227805 */ /* 0x000fe2000001ff00 */
[----:B------:R-:W-:Y:S01]  /*bc00*/  CS2R R32, SRZ ;  /* 0x0000000000207805 */ /* 0x000fe2000001ff00 */
[----:B------:R-:W-:Y:S01]  /*bc10*/  CS2R R16, SRZ ;  /* 0x0000000000107805 */ /* 0x000fe2000001ff00 */
[----:B------:R-:W-:Y:S05]  /*bc20*/  @P0 BRA `(.L_x_805) ;  /* 0x0000023000000947 */ /* 0x000fea0003800000 */
[C---:B---3--:R-:W-:Y:S01]  /*bc30*/  ISETP.GE.AND P0, PT, R70.reuse, c[0x0][0x27c], PT ;  /* 0x00009f0046007a0c */ /* 0x048fe20003f06270 */
[----:B------:R-:W-:Y:S01]  /*bc40*/  CS2R R38, SRZ ;  /* 0x0000000000267805 */ /* 0x000fe2000001ff00 */
[----:B------:R-:W-:Y:S01]  /*bc50*/  CS2R R36, SRZ ;  /* 0x0000000000247805 */ /* 0x000fe2000001ff00 */
[----:B------:R-:W-:Y:S01]  /*bc60*/  CS2R R34, SRZ ;  /* 0x0000000000227805 */ /* 0x000fe2000001ff00 */
[----:B------:R-:W-:Y:S01]  /*bc70*/  CS2R R32, SRZ ;  /* 0x0000000000207805 */ /* 0x000fe2000001ff00 */
[----:B------:R-:W-:-:S02]  /*bc80*/  IADD3 R7, R70, 0x20, RZ ;  /* 0x0000002046077810 */ /* 0x000fc40007ffe0ff */
[----:B------:R-:W-:-:S06]  /*bc90*/  IADD3 R5, R70, 0x40, RZ ;  /* 0x0000004046057810 */ /* 0x000fcc0007ffe0ff */
[----:B-1----:R-:W-:-:S04]  /*bca0*/  @!P0 IMAD.WIDE R18, R70, 0x2, R10 ;  /* 0x0000000246128825 */ /* 0x002fc800078e020a */
        /* <DEDUP_REMOVED lines=10> */
[----:B------:R-:W-:-:S03]  /*bd50*/  CS2R R20, SRZ ;  /* 0x0000000000147805 */ /* 0x000fc6000001ff00 */
        /* <DEDUP_REMOVED lines=10> */
[----:B------:R1:W5:Y:S03]  /*be00*/  @!P1 LD.E.128 R28, [R54.64] ;  /* 0x00000014361c9980 */ /* 0x000366000c101d00 */
[--C-:B------:R-:W-:Y:S01]  /*be10*/  @!P1 IMAD.WIDE R6, R6, 0x2, R8.reuse ;  /* 0x0000000206069825 */ /* 0x100fe200078e0208 */
[----:B------:R1:W5:Y:S03]  /*be20*/  @!P0 LD.E.128 R20, [R10.64] ;  /* 0x000000140a148980 */ /* 0x000366000c101d00 */
[----:B------:R-:W-:Y:S01]  /*be30*/  @!P0 IMAD.WIDE R4, R4, 0x2, R8 ;  /* 0x0000000204048825 */ /* 0x000fe200078e0208 */
[----:B------:R1:W5:Y:S04]  /*be40*/  @!P1 LD.E.128 R24, [R6.64] ;  /* 0x0000001406189980 */ /* 0x000368000c101d00 */
[----:B------:R1:W5:Y:S02]  /*be50*/  @!P0 LD.E.128 R16, [R4.64] ;  /* 0x0000001404108980 */ /* 0x000364000c101d00 */
.L_x_805:
[----:B---3--:R-:W-:Y:S05]  /*be60*/  BSYNC B0 ;  /* 0x0000000000007941 */ /* 0x008fea0003800000 */
.L_x_804:
[----:B-1---5:R-:W-:Y:S01]  /*be70*/  IMAD.MOV.U32 R4, RZ, RZ, R22 ;  /* 0x000000ffff047224 */ /* 0x022fe200078e0016 */
        /* <DEDUP_REMOVED lines=21> */
[----:B------:R-:W-:Y:S01]  /*bfd0*/  USEL UR4, UR4, 0x80, UP0 ;  /* 0x0000008004047887 */ /* 0x000fe20008000000 */
        /* <DEDUP_REMOVED lines=9> */
[----:B------:R-:W-:Y:S01]  /*c070*/  BAR.SYNC.DEFER_BLOCKING 0x0 ;  /* 0x0000000000007b1d */ /* 0x000fe20000010000 */
[----:B------:R-:W-:-:S02]  /*c080*/  ISETP.GE.AND P0, PT, R93, UR4, PT ;  /* 0x000000045d007c0c */ /* 0x000fc4000bf06270 */
        /* <DEDUP_REMOVED lines=16> */
[----:B------:R-:W-:Y:S01]  /*c190*/  BSSY B1, `(.L_x_806) ;  /* 0x000016c000017945 */ /* 0x000fe20003800000 */
[----:B------:R-:W-:-:S02]  /*c1a0*/  PRMT R97, R7, 0x7610, R97 ;  /* 0x0000761007617816 */ /* 0x000fc40000000061 */
[----:B------:R-:W-:Y:S02]  /*c1b0*/  PRMT R96, R6, 0x7610, R96 ;  /* 0x0000761006607816 */ /* 0x000fe40000000060 */
[----:B------:R-:W-:Y:S02]  /*c1c0*/  PRMT R95, R5, 0x7610, R95 ;  /* 0x00007610055f7816 */ /* 0x000fe4000000005f */
[----:B------:R-:W-:Y:S01]  /*c1d0*/  PRMT R94, R4, 0x7610, R94 ;  /* 0x00007610045e7816 */ /* 0x000fe2000000005e */
[----:B------:R-:W-:Y:S05]  /*c1e0*/  @P0 BRA `(.L_x_807) ;  /* 0x0000166000000947 */ /* 0x000fea0003800000 */
[----:B------:R-:W-:Y:S01]  /*c1f0*/  ISETP.GE.AND P0, PT, R70, c[0x0][0x27c], PT ;  /* 0x00009f0046007a0c */ /* 0x000fe20003f06270 */
[----:B------:R-:W-:-:S12]  /*c200*/  BSSY B0, `(.L_x_808) ;  /* 0x0000070000007945 */ /* 0x000fd80003800000 */
[----:B------:R-:W-:Y:S05]  /*c210*/  @P0 BRA `(.L_x_809) ;  /* 0x000006e000000947 */ /* 0x000fea0003800000 */
[----:B------:R-:W-:Y:S01]  /*c220*/  IMAD.MOV.U32 R5, RZ, RZ, c[0x0][0x27c] ;  /* 0x00009f00ff057624 */ /* 0x000fe200078e00ff */
[--C-:B------:R-:W-:Y:S01]  /*c230*/  SHF.R.U64 R129, R76, 0x10, R77.reuse ;  /* 0x000000104c817819 */ /* 0x100fe2000000124d */
[----:B------:R-:W-:Y:S01]  /*c240*/  IMAD.SHL.U32 R11, R93, 0x40, RZ ;  /* 0x000000405d0b7824 */ /* 0x000fe200078e00ff */
[----:B------:R-:W-:Y:S01]  /*c250*/  SHF.R.U32.HI R76, RZ, 0x10, R77 ;  /* 0x00000010ff4c7819 */ /* 0x000fe2000001164d */
[----:B------:R-:W-:Y:S01]  /*c260*/  IMAD.SHL.U32 R4, R81, 0x200, RZ ;  /* 0x0000020051047824 */ /* 0x000fe200078e00ff */
[----:B------:R-:W-:Y:S02]  /*c270*/  LEA.HI R8, R5, R102, RZ, 0x1d ;  /* 0x0000006605087211 */ /* 0x000fe400078fe8ff */
[----:B------:R-:W-:Y:S02]  /*c280*/  LOP3.LUT R11, R11, 0x1c0, RZ, 0xc0, !PT ;  /* 0x000001c00b0b7812 */ /* 0x000fe400078ec0ff */
[----:B------:R-:W-:Y:S01]  /*c290*/  SHF.R.S32.HI R5, RZ, 0x1f, R8 ;  /* 0x0000001fff057819 */ /* 0x000fe20000011408 */
[----:B------:R-:W-:Y:S01]  /*c2a0*/  IMAD.SHL.U32 R6, R8, 0x8, RZ ;  /* 0x0000000808067824 */ /* 0x000fe200078e00ff */
[----:B------:R-:W-:-:S02]  /*c2b0*/  SHF.R.U32.HI R7, RZ, 0x3, R11 ;  /* 0x00000003ff077819 */ /* 0x000fc4000001160b */
[----:B------:R-:W-:Y:S02]  /*c2c0*/  LEA.HI R5, R5, R8, RZ, 0x3 ;  /* 0x0000000805057211 */ /* 0x000fe400078f18ff */
[C---:B------:R-:W-:Y:S02]  /*c2d0*/  LOP3.LUT R6, R11.reuse, 0x38, R6, 0xf8, !PT ;  /* 0x000000380b067812 */ /* 0x040fe400078ef806 */
[----:B------:R-:W-:Y:S01]  /*c2e0*/  LOP3.LUT R9, R11, 0x38, R70, 0xf8, !PT ;  /* 0x000000380b097812 */ /* 0x000fe200078ef846 */
[----:B------:R-:W-:Y:S01]  /*c2f0*/  IMAD.SHL.U32 R5, R5, 0x400, RZ ;  /* 0x0000040005057824 */ /* 0x000fe200078e00ff */
[----:B------:R-:W-:Y:S02]  /*c300*/  LOP3.LUT R119, R6, R7, RZ, 0x3c, !PT ;  /* 0x0000000706777212 */ /* 0x000fe400078e3cff */
[----:B------:R-:W-:Y:S02]  /*c310*/  LOP3.LUT R9, R4, R9, R7, 0xf6, !PT ;  /* 0x0000000904097212 */ /* 0x000fe400078ef607 */
[----:B------:R-:W-:-:S02]  /*c320*/  LOP3.LUT R5, R5, 0x7fffe000, RZ, 0xc0, !PT ;  /* 0x7fffe00005057812 */ /* 0x000fc400078ec0ff */
[--C-:B------:R-:W-:Y:S01]  /*c330*/  SHF.R.U64 R77, R78, 0x10, R79.reuse ;  /* 0x000000104e4d7819 */ /* 0x100fe2000000124f */
[----:B------:R-:W-:Y:S01]  /*c340*/  IMAD.SHL.U32 R120, R9, 0x2, RZ ;  /* 0x0000000209787824 */ /* 0x000fe200078e00ff */
[----:B------:R-:W-:Y:S02]  /*c350*/  IADD3 R119, R119, R5, R4 ;  /* 0x0000000577777210 */ /* 0x000fe40007ffe004 */
[----:B------:R-:W-:Y:S02]  /*c360*/  SHF.R.U32.HI R78, RZ, 0x10, R79 ;  /* 0x00000010ff4e7819 */ /* 0x000fe4000001164f */
[----:B------:R-:W1:Y:S01]  /*c370*/  LDS.128 R8, [R120+0xc100] ;  /* 0x00c1000078087984 */ /* 0x000e620000000c00 */
[----:B------:R-:W-:Y:S01]  /*c380*/  IMAD.SHL.U32 R119, R119, 0x2, RZ ;  /* 0x0000000277777824 */ /* 0x000fe200078e00ff */
[--C-:B------:R-:W-:Y:S02]  /*c390*/  SHF.R.U64 R79, R72, 0x10, R73.reuse ;  /* 0x00000010484f7819 */ /* 0x100fe40000001249 */
[----:B------:R-:W-:-:S02]  /*c3a0*/  SHF.R.U32.HI R72, RZ, 0x10, R73 ;  /* 0x00000010ff487819 */ /* 0x000fc40000011649 */
[----:B------:R-:W2:Y:S01]  /*c3b0*/  LDS.128 R4, [R119+0xc100] ;  /* 0x00c1000077047984 */ /* 0x000ea20000000c00 */
[----:B------:R-:W-:Y:S02]  /*c3c0*/  SHF.R.U64 R73, R74, 0x10, R75 ;  /* 0x000000104a497819 */ /* 0x000fe4000000124b */
[----:B------:R-:W-:Y:S02]  /*c3d0*/  PRMT R121, R121, 0x5410, R72 ;  /* 0x0000541079797816 */ /* 0x000fe40000000048 */
[----:B------:R-:W-:Y:S02]  /*c3e0*/  PRMT R124, R124, 0x5410, R73 ;  /* 0x000054107c7c7816 */ /* 0x000fe40000000049 */
[----:B------:R-:W-:Y:S01]  /*c3f0*/  SHF.R.U32.HI R74, RZ, 0x10, R75 ;  /* 0x00000010ff4a7819 */ /* 0x000fe2000001164b */
[----:B------:R-:W-:Y:S01]  /*c400*/  IMAD.U32 R133, R121, 0x10000, RZ ;  /* 0x0001000079857824 */ /* 0x000fe200078e00ff */
[----:B------:R-:W-:Y:S02]  /*c410*/  PRMT R128, R128, 0x5410, R77 ;  /* 0x0000541080807816 */ /* 0x000fe4000000004d */
[----:B------:R-:W-:-:S02]  /*c420*/  PRMT R122, R122, 0x5410, R79 ;  /* 0x000054107a7a7816 */ /* 0x000fc4000000004f */
[----:B------:R-:W-:Y:S02]  /*c430*/  PRMT R126, R126, 0x5410, R129 ;  /* 0x000054107e7e7816 */ /* 0x000fe40000000081 */
[----:B------:R-:W-:Y:S02]  /*c440*/  PRMT R125, R125, 0x5410, R76 ;  /* 0x000054107d7d7816 */ /* 0x000fe4000000004c */
[----:B------:R-:W-:Y:S01]  /*c450*/  PRMT R123, R123, 0x5410, R74 ;  /* 0x000054107b7b7816 */ /* 0x000fe2000000004a */
[C---:B------:R-:W-:Y:S01]  /*c460*/  IMAD.U32 R79, R126.reuse, 0x10000, RZ ;  /* 0x000100007e4f7824 */ /* 0x040fe200078e00ff */
[----:B------:R-:W-:Y:S02]  /*c470*/  LOP3.LUT R126, R126, 0xffff0000, RZ, 0xc0, !PT ;  /* 0xffff00007e7e7812 */ /* 0x000fe400078ec0ff */
[----:B------:R-:W-:Y:S02]  /*c480*/  PRMT R127, R127, 0x5410, R78 ;  /* 0x000054107f7f7816 */ /* 0x000fe4000000004e */
[----:B-1----:R-:W-:Y:S01]  /*c490*/  SHF.L.U32 R73, R8, 0x10, RZ ;  /* 0x0000001008497819 */ /* 0x002fe200000006ff */
[----:B------:R-:W-:Y:S01]  /*c4a0*/  IMAD.U32 R74, R10, 0x10000, RZ ;  /* 0x000100000a4a7824 */ /* 0x000fe200078e00ff */
[----:B------:R-:W-:Y:S01]  /*c4b0*/  LOP3.LUT R72, R8, 0xffff0000, RZ, 0xc0, !PT ;  /* 0xffff000008487812 */ /* 0x000fe200078ec0ff */
[C---:B------:R-:W-:Y:S01]  /*c4c0*/  IMAD.U32 R8, R9.reuse, 0x10000, RZ ;  /* 0x0001000009087824 */ /* 0x040fe200078e00ff */
        /* <DEDUP_REMOVED lines=10> */
[----:B------:R-:W-:-:S02]  /*c570*/  LOP3.LUT R129, R6, 0xffff0000, RZ, 0xc0, !PT ;  /* 0xffff000006817812 */ /* 0x000fc400078ec0ff */
[----:B------:R-:W-:Y:S01]  /*c580*/  LOP3.LUT R122, R122, 0xffff0000, RZ, 0xc0, !PT ;  /* 0xffff00007a7a7812 */ /* 0x000fe200078ec0ff */
[C---:B------:R-:W-:Y:S01]  /*c590*/  FMUL.FTZ R6, R76.reuse, R5 ;  /* 0x000000054c067220 */ /* 0x040fe20000410000 */
[----:B------:R-:W-:Y:S01]  /*c5a0*/  LOP3.LUT R7, R7, 0xffff0000, RZ, 0xc0, !PT ;  /* 0xffff000007077812 */ /* 0x000fe200078ec0ff */
[-C--:B------:R-:W-:Y:S01]  /*c5b0*/  FMUL.FTZ R76, R76, R79.reuse ;  /* 0x0000004f4c4c7220 */ /* 0x080fe20000410000 */
[----:B------:R-:W-:Y:S01]  /*c5c0*/  LOP3.LUT R10, R10, 0xffff0000, RZ, 0xc0, !PT ;  /* 0xffff00000a0a7812 */ /* 0x000fe200078ec0ff */
[----:B------:R-:W-:Y:S02]  /*c5d0*/  FFMA.FTZ R6, R73, R79, -R6 ;  /* 0x0000004f49067223 */ /* 0x000fe40000010806 */
[----:B------:R-:W-:Y:S02]  /*c5e0*/  FMUL.FTZ R79, R11, R122 ;  /* 0x0000007a0b4f7220 */ /* 0x000fe40000410000 */
[----:B------:R-:W-:Y:S02]  /*c5f0*/  FFMA.FTZ R76, R73, R5, R76 ;  /* 0x00000005494c7223 */ /* 0x000fe4000001004c */
[----:B------:R-:W-:-:S02]  /*c600*/  IMAD.U32 R5, R125, 0x10000, RZ ;  /* 0x000100007d057824 */ /* 0x000fc400078e00ff */
[-C--:B------:R-:W-:Y:S02]  /*c610*/  FMUL.FTZ R11, R11, R126.reuse ;  /* 0x0000007e0b0b7220 */ /* 0x080fe40000410000 */
[----:B------:R-:W-:Y:S01]  /*c620*/  FFMA.FTZ R79, R72, R126, -R79 ;  /* 0x0000007e484f7223 */ /* 0x000fe2000001084f */
[----:B------:R-:W-:Y:S01]  /*c630*/  SHF.L.U32 R126, R123, 0x10, RZ ;  /* 0x000000107b7e7819 */ /* 0x000fe200000006ff */
[C---:B------:R-:W-:Y:S02]  /*c640*/  FMUL.FTZ R73, R4.reuse, R133 ;  /* 0x0000008504497220 */ /* 0x040fe40000410000 */
[-C--:B------:R-:W-:Y:S02]  /*c650*/  FMUL.FTZ R4, R4, R5.reuse ;  /* 0x0000000504047220 */ /* 0x080fe40000410000 */
[----:B------:R-:W-:Y:S01]  /*c660*/  FFMA.FTZ R11, R72, R122, R11 ;  /* 0x0000007a480b7223 */ /* 0x000fe2000001000b */
[----:B------:R-:W-:Y:S01]  /*c670*/  LOP3.LUT R122, R121, 0xffff0000, RZ, 0xc0, !PT ;  /* 0xffff0000797a7812 */ /* 0x000fe200078ec0ff */
[----:B------:R-:W-:-:S02]  /*c680*/  FFMA.FTZ R73, R8, R5, -R73 ;  /* 0x0000000508497223 */ /* 0x000fc40000010849 */
[----:B------:R-:W-:Y:S02]  /*c690*/  IMAD.U32 R72, R127, 0x10000, RZ ;  /* 0x000100007f487824 */ /* 0x000fe400078e00ff */
[----:B------:R-:W-:Y:S01]  /*c6a0*/  FFMA.FTZ R5, R8, R133, R4 ;  /* 0x0000008508057223 */ /* 0x000fe20000010004 */
[----:B------:R-:W-:Y:S01]  /*c6b0*/  LOP3.LUT R4, R125, 0xffff0000, RZ, 0xc0, !PT ;  /* 0xffff00007d047812 */ /* 0x000fe200078ec0ff */
[C---:B------:R-:W-:Y:S02]  /*c6c0*/  FMUL.FTZ R8, R78.reuse, R126 ;  /* 0x0000007e4e087220 */ /* 0x040fe40000410000 */
[-C--:B------:R-:W-:Y:S02]  /*c6d0*/  FMUL.FTZ R78, R78, R72.reuse ;  /* 0x000000484e4e7220 */ /* 0x080fe40000410000 */
[----:B------:R-:W-:Y:S02]  /*c6e0*/  FFMA.FTZ R72, R9, R72, -R8 ;  /* 0x0000004809487223 */ /* 0x000fe40000010808 */
[C---:B------:R-:W-:Y:S01]  /*c6f0*/  IMAD.U32 R121, R124.reuse, 0x10000, RZ ;  /* 0x000100007c797824 */ /* 0x040fe200078e00ff */
[----:B------:R-:W-:Y:S01]  /*c700*/  LOP3.LUT R124, R124, 0xffff0000, RZ, 0xc0, !PT ;  /* 0xffff00007c7c7812 */ /* 0x000fe200078ec0ff */
[----:B------:R-:W-:-:S02]  /*c710*/  FMUL.FTZ R8, R131, R122 ;  /* 0x0000007a83087220 */ /* 0x000fc40000410000 */
[C---:B------:R-:W-:Y:S01]  /*c720*/  IMAD.U32 R125, R128.reuse, 0x10000, RZ ;  /* 0x00010000807d7824 */ /* 0x040fe200078e00ff */
[----:B------:R-:W-:Y:S01]  /*c730*/  LOP3.LUT R128, R128, 0xffff0000, RZ, 0xc0, !PT ;  /* 0xffff000080807812 */ /* 0x000fe200078ec0ff */
[----:B------:R-:W-:Y:S02]  /*c740*/  FFMA.FTZ R126, R9, R126, R78 ;  /* 0x0000007e097e7223 */ /* 0x000fe4000001004e */
[-C--:B------:R-:W-:Y:S02]  /*c750*/  FMUL.FTZ R131, R131, R4.reuse ;  /* 0x0000000483837220 */ /* 0x080fe40000410000 */
[C---:B------:R-:W-:Y:S02]  /*c760*/  FMUL.FTZ R9, R130.reuse, R121 ;  /* 0x0000007982097220 */ /* 0x040fe40000410000 */
[----:B------:R-:W-:Y:S01]  /*c770*/  FFMA.FTZ R78, R75, R4, -R8 ;  /* 0x000000044b4e7223 */ /* 0x000fe20000010808 */
[----:B------:R-:W-:Y:S01]  /*c780*/  LOP3.LUT R4, R123, 0xffff0000, RZ, 0xc0, !PT ;  /* 0xffff00007b047812 */ /* 0x000fe200078ec0ff */
[-C--:B------:R-:W-:Y:S01]  /*c790*/  FMUL.FTZ R130, R130, R125.reuse ;  /* 0x0000007d82827220 */ /* 0x080fe20000410000 */
[----:B------:R-:W-:Y:S01]  /*c7a0*/  LOP3.LUT R8, R127, 0xffff0000, RZ, 0xc0, !PT ;  /* 0xffff00007f087812 */ /* 0x000fe200078ec0ff */
[----:B------:R-:W-:-:S02]  /*c7b0*/  FFMA.FTZ R125, R74, R125, -R9 ;  /* 0x0000007d4a7d7223 */ /* 0x000fc40000010809 */
[----:B------:R-:W-:Y:S02]  /*c7c0*/  FFMA.FTZ R130, R74, R121, R130 ;  /* 0x000000794a827223 */ /* 0x000fe40000010082 */
[----:B------:R-:W-:Y:S02]  /*c7d0*/  FFMA.FTZ R122, R75, R122, R131 ;  /* 0x0000007a4b7a7223 */ /* 0x000fe40000010083 */
[----:B------:R-:W-:Y:S02]  /*c7e0*/  FMUL.FTZ R121, R129, R124 ;  /* 0x0000007c81797220 */ /* 0x000fe40000410000 */
[----:B------:R-:W-:Y:S01]  /*c7f0*/  FMUL.FTZ R74, R7, R4 ;  /* 0x00000004074a7220 */ /* 0x000fe20000410000 */
[----:B------:R-:W-:Y:S01]  /*c800*/  F2FP.BF16.PACK_AB R5, R122, R5 ;  /* 0x000000057a05723e */ /* 0x000fe200000010ff */
[----:B------:R-:W-:Y:S02]  /*c810*/  FMUL.FTZ R75, R129, R128 ;  /* 0x00000080814b7220 */ /* 0x000fe40000410000 */
[----:B------:R-:W-:-:S02]  /*c820*/  FMUL.FTZ R9, R7, R8 ;  /* 0x0000000807097220 */ /* 0x000fc40000410000 */
[C---:B------:R-:W-:Y:S02]  /*c830*/  FFMA.FTZ R128, R10.reuse, R128, -R121 ;  /* 0x000000800a807223 */ /* 0x040fe40000010879 */
[----:B------:R-:W-:Y:S01]  /*c840*/  FFMA.FTZ R7, R77, R8, -R74 ;  /* 0x000000084d077223 */ /* 0x000fe2000001084a */
[----:B------:R-:W-:Y:S01]  /*c850*/  F2FP.BF16.PACK_AB R8, R79, R6 ;  /* 0x000000064f08723e */ /* 0x000fe200000010ff */
[----:B------:R-:W-:Y:S01]  /*c860*/  FFMA.FTZ R75, R10, R124, R75 ;  /* 0x0000007c0a4b7223 */ /* 0x000fe2000001004b */
[----:B------:R-:W-:Y:S01]  /*c870*/  F2FP.BF16.PACK_AB R10, R128, R125 ;  /* 0x0000007d800a723e */ /* 0x000fe200000010ff */
[----:B------:R-:W-:Y:S01]  /*c880*/  FFMA.FTZ R77, R77, R4, R9 ;  /* 0x000000044d4d7223 */ /* 0x000fe20000010009 */
[----:B------:R-:W-:Y:S02]  /*c890*/  F2FP.BF16.PACK_AB R4, R11, R76 ;  /* 0x0000004c0b04723e */ /* 0x000fe400000010ff */
[----:B------:R-:W-:Y:S02]  /*c8a0*/  F2FP.BF16.PACK_AB R9, R78, R73 ;  /* 0x000000494e09723e */ /* 0x000fe400000010ff */
[----:B------:R-:W-:-:S02]  /*c8b0*/  F2FP.BF16.PACK_AB R11, R7, R72 ;  /* 0x00000048070b723e */ /* 0x000fc400000010ff */
[----:B------:R-:W-:Y:S02]  /*c8c0*/  F2FP.BF16.PACK_AB R6, R75, R130 ;  /* 0x000000824b06723e */ /* 0x000fe400000010ff */
[----:B------:R-:W-:Y:S01]  /*c8d0*/  F2FP.BF16.PACK_AB R7, R77, R126 ;  /* 0x0000007e4d07723e */ /* 0x000fe200000010ff */
[----:B------:R1:W-:Y:S04]  /*c8e0*/  STS.128 [R120+0xc100], R8 ;  /* 0x00c1000878007388 */ /* 0x0003e80000000c00 */
[----:B------:R1:W-:Y:S02]  /*c8f0*/  STS.128 [R119+0xc100], R4 ;  /* 0x00c1000477007388 */ /* 0x0003e40000000c00 */
.L_x_809:
[----:B------:R-:W-:Y:S05]  /*c900*/  BSYNC B0 ;  /* 0x0000000000007941 */ /* 0x000fea0003800000 */
.L_x_808:
[----:B-1----:R-:W-:Y:S01]  /*c910*/  IADD3 R8, R70, 0x20, RZ ;  /* 0x0000002046087810 */ /* 0x002fe20007ffe0ff */
[----:B------:R-:W-:Y:S03]  /*c920*/  BSSY B0, `(.L_x_810) ;  /* 0x0000079000007945 */ /* 0x000fe60003800000 */
[----:B------:R-:W-:-:S13]  /*c930*/  ISETP.GE.AND P0, PT, R8, c[0x0][0x27c], PT ;  /* 0x00009f0008007a0c */ /* 0x000fda0003f06270 */
[----:B------:R-:W-:Y:S05]  /*c940*/  @P0 BRA `(.L_x_811) ;  /* 0x0000076000000947 */ /* 0x000fea0003800000 */
[----:B------:R-:W-:Y:S01]  /*c950*/  SHF.R.S32.HI R7, RZ, 0x1f, R8 ;  /* 0x0000001fff077819 */ /* 0x000fe20000011408 */
[----:B------:R-:W-:Y:S01]  /*c960*/  IMAD.MOV.U32 R4, RZ, RZ, c[0x0][0x27c] ;  /* 0x00009f00ff047624 */ /* 0x000fe200078e00ff */
[----:B------:R-:W-:Y:S01]  /*c970*/  SHF.R.U64 R75, R60, 0x10, R61 ;  /* 0x000000103c4b7819 */ /* 0x000fe2000000123d */
[----:B------:R-:W-:Y:S01]  /*c980*/  IMAD.SHL.U32 R5, R93, 0x40, RZ ;  /* 0x000000405d057824 */ /* 0x000fe200078e00ff */
[CC--:B------:R-:W-:Y:S02]  /*c990*/  LEA.HI R6, R7.reuse, R8.reuse, RZ, 0x3 ;  /* 0x0000000807067211 */ /* 0x0c0fe400078f18ff */
[----:B------:R-:W-:Y:S02]  /*c9a0*/  LEA.HI R7, R7, R8, RZ, 0x6 ;  /* 0x0000000807077211 */ /* 0x000fe400078f30ff */
[----:B------:R-:W-:Y:S02]  /*c9b0*/  SHF.R.S32.HI R9, RZ, 0x3, R6 ;  /* 0x00000003ff097819 */ /* 0x000fe40000011406 */
[----:B------:R-:W-:Y:S01]  /*c9c0*/  LOP3.LUT R5, R5, 0x1c0, RZ, 0xc0, !PT ;  /* 0x000001c005057812 */ /* 0x000fe200078ec0ff */
[----:B------:R-:W-:Y:S01]  /*c9d0*/  IMAD.SHL.U32 R7, R7, 0x80, RZ ;  /* 0x0000008007077824 */ /* 0x000fe200078e00ff */
[----:B------:R-:W-:-:S02]  /*c9e0*/  LEA.HI R4, R4, R9, RZ, 0x1d ;  /* 0x0000000904047211 */ /* 0x000fc400078fe8ff */
[----:B------:R-:W-:Y:S02]  /*c9f0*/  LOP3.LUT R11, R5, 0x38, R6, 0xf8, !PT ;  /* 0x00000038050b7812 */ /* 0x000fe400078ef806 */
[----:B------:R-:W-:Y:S02]  /*ca00*/  SHF.R.S32.HI R9, RZ, 0x1f, R4 ;  /* 0x0000001fff097819 */ /* 0x000fe40000011404 */
[----:B------:R-:W-:Y:S02]  /*ca10*/  SHF.R.U32.HI R6, RZ, 0x3, R5 ;  /* 0x00000003ff067819 */ /* 0x000fe40000011605 */
[----:B------:R-:W-:Y:S01]  /*ca20*/  LEA.HI R9, R9, R4, RZ, 0x3 ;  /* 0x0000000409097211 */ /* 0x000fe200078f18ff */
[----:B------:R-:W-:Y:S01]  /*ca30*/  IMAD.SHL.U32 R4, R4, 0x8, RZ ;  /* 0x0000000804047824 */ /* 0x000fe200078e00ff */
[----:B------:R-:W-:Y:S02]  /*ca40*/  LOP3.LUT R8, R7, 0x7fffe000, RZ, 0xc0, !PT ;  /* 0x7fffe00007087812 */ /* 0x000fe400078ec0ff */
[----:B------:R-:W-:Y:S01]  /*ca50*/  LOP3.LUT R11, R11, R6, RZ, 0x3c, !PT ;  /* 0x000000060b0b7212 */ /* 0x000fe200078e3cff */
[----:B------:R-:W-:Y:S01]  /*ca60*/  IMAD.SHL.U32 R9, R9, 0x400, RZ ;  /* 0x0000040009097824 */ /* 0x000fe200078e00ff */
[----:B------:R-:W-:Y:S01]  /*ca70*/  LOP3.LUT R5, R5, 0x38, R4, 0xf8, !PT ;  /* 0x0000003805057812 */ /* 0x000fe200078ef804 */
[----:B------:R-:W-:Y:S01]  /*ca80*/  IMAD R8, R81, 0x200, R8 ;  /* 0x0000020051087824 */ /* 0x000fe200078e0208 */
[----:B------:R-:W-:-:S02]  /*ca90*/  SHF.R.U32.HI R60, RZ, 0x10, R61 ;  /* 0x00000010ff3c7819 */ /* 0x000fc4000001163d */
[----:B------:R-:W-:Y:S01]  /*caa0*/  LOP3.LUT R4, R9, 0x7fffe000, RZ, 0xc0, !PT ;  /* 0x7fffe00009047812 */ /* 0x000fe200078ec0ff */
[----:B------:R-:W-:Y:S01]  /*cab0*/  IMAD.IADD R8, R8, 0x1, R11 ;  /* 0x0000000108087824 */ /* 0x000fe200078e020b */
[----:B------:R-:W-:Y:S02]  /*cac0*/  LOP3.LUT R5, R5, R6, RZ, 0x3c, !PT ;  /* 0x0000000605057212 */ /* 0x000fe400078e3cff */
[--C-:B------:R-:W-:Y:S01]  /*cad0*/  SHF.R.U64 R61, R62, 0x10, R63.reuse ;  /* 0x000000103e3d7819 */ /* 0x100fe2000000123f */
[----:B------:R-:W-:Y:S01]  /*cae0*/  IMAD R4, R81, 0x200, R4 ;  /* 0x0000020051047824 */ /* 0x000fe200078e0204 */
[----:B------:R-:W-:Y:S01]  /*caf0*/  SHF.R.U32.HI R62, RZ, 0x10, R63 ;  /* 0x00000010ff3e7819 */ /* 0x000fe2000001163f */
[----:B------:R-:W-:Y:S01]  /*cb00*/  IMAD.SHL.U32 R73, R8, 0x2, RZ ;  /* 0x0000000208497824 */ /* 0x000fe200078e00ff */
[----:B------:R-:W-:Y:S02]  /*cb10*/  SHF.R.U64 R63, R56, 0x10, R57 ;  /* 0x00000010383f7819 */ /* 0x000fe40000001239 */
[----:B------:R-:W-:-:S02]  /*cb20*/  IADD3 R72, R4, R5, RZ ;  /* 0x0000000504487210 */ /* 0x000fc40007ffe0ff */
[----:B------:R-:W1:Y:S01]  /*cb30*/  LDS.128 R8, [R73+0xc100] ;  /* 0x00c1000049087984 */ /* 0x000e620000000c00 */
[----:B------:R-:W-:Y:S02]  /*cb40*/  SHF.R.U32.HI R56, RZ, 0x10, R57 ;  /* 0x00000010ff387819 */ /* 0x000fe40000011639 */
[----:B------:R-:W-:Y:S01]  /*cb50*/  IMAD.SHL.U32 R72, R72, 0x2, RZ ;  /* 0x0000000248487824 */ /* 0x000fe200078e00ff */
[----:B------:R-:W-:Y:S02]  /*cb60*/  SHF.R.U64 R57, R58, 0x10, R59 ;  /* 0x000000103a397819 */ /* 0x000fe4000000123b */
[----:B------:R-:W-:Y:S02]  /*cb70*/  PRMT R111, R111, 0x5410, R56 ;  /* 0x000054106f6f7816 */ /* 0x000fe40000000038 */
[----:B------:R-:W2:Y:S01]  /*cb80*/  LDS.128 R4, [R72+0xc100] ;  /* 0x00c1000048047984 */ /* 0x000ea20000000c00 */
[----:B------:R-:W-:Y:S02]  /*cb90*/  PRMT R114, R114, 0x5410, R57 ;  /* 0x0000541072727816 */ /* 0x000fe40000000039 */
[----:B------:R-:W-:Y:S01]  /*cba0*/  SHF.R.U32.HI R58, RZ, 0x10, R59 ;  /* 0x00000010ff3a7819 */ /* 0x000fe2000001163b */
[----:B------:R-:W-:Y:S01]  /*cbb0*/  IMAD.U32 R77, R111, 0x10000, RZ ;  /* 0x000100006f4d7824 */ /* 0x000fe200078e00ff */
[----:B------:R-:W-:-:S02]  /*cbc0*/  PRMT R112, R112, 0x5410, R63 ;  /* 0x0000541070707816 */ /* 0x000fc4000000003f */
[----:B------:R-:W-:Y:S02]  /*cbd0*/  PRMT R116, R116, 0x5410, R75 ;  /* 0x0000541074747816 */ /* 0x000fe4000000004b */
[----:B------:R-:W-:Y:S02]  /*cbe0*/  PRMT R118, R118, 0x5410, R61 ;  /* 0x0000541076767816 */ /* 0x000fe4000000003d */
[----:B------:R-:W-:Y:S01]  /*cbf0*/  PRMT R115, R115, 0x5410, R60 ;  /* 0x0000541073737816 */ /* 0x000fe2000000003c */
[C---:B------:R-:W-:Y:S01]  /*cc00*/  IMAD.U32 R63, R116.reuse, 0x10000, RZ ;  /* 0x00010000743f7824 */ /* 0x040fe200078e00ff */
[----:B------:R-:W-:Y:S02]  /*cc10*/  LOP3.LUT R116, R116, 0xffff0000, RZ, 0xc0, !PT ;  /* 0xffff000074747812 */ /* 0x000fe400078ec0ff */
[----:B------:R-:W-:Y:S02]  /*cc20*/  PRMT R113, R113, 0x5410, R58 ;  /* 0x0000541071717816 */ /* 0x000fe4000000003a */
[----:B------:R-:W-:-:S02]  /*cc30*/  PRMT R117, R117, 0x5410, R62 ;  /* 0x0000541075757816 */ /* 0x000fc4000000003e */
[----:B------:R-:W-:Y:S01]  /*cc40*/  LOP3.LUT R111, R111, 0xffff0000, RZ, 0xc0, !PT ;  /* 0xffff00006f6f7812 */ /* 0x000fe200078ec0ff */
[----:B------:R-:W-:Y:S02]  /*cc50*/  IMAD.U32 R78, R113, 0x10000, RZ ;  /* 0x00010000714e7824 */ /* 0x000fe400078e00ff */
[C---:B-1----:R-:W-:Y:S01]  /*cc60*/  IMAD.U32 R57, R8.reuse, 0x10000, RZ ;  /* 0x0001000008397824 */ /* 0x042fe200078e00ff */
[----:B------:R-:W-:Y:S01]  /*cc70*/  LOP3.LUT R56, R8, 0xffff0000, RZ, 0xc0, !PT ;  /* 0xffff000008387812 */ /* 0x000fe200078ec0ff */
[C---:B------:R-:W-:Y:S01]  /*cc80*/  IMAD.U32 R8, R9.reuse, 0x10000, RZ ;  /* 0x0001000009087824 */ /* 0x040fe200078e00ff */
        /* <DEDUP_REMOVED lines=8> */
[----:B------:R-:W-:Y:S01]  /*cd10*/  SHF.L.U32 R4, R5, 0x10, RZ ;  /* 0x0000001005047819 */ /* 0x000fe200000006ff */
[----:B------:R-:W-:Y:S01]  /*cd20*/  IMAD.U32 R62, R7, 0x10000, RZ ;  /* 0x00010000073e7824 */ /* 0x000fe200078e00ff */
[----:B------:R-:W-:Y:S01]  /*cd30*/  LOP3.LUT R76, R5, 0xffff0000, RZ, 0xc0, !PT ;  /* 0xffff0000054c7812 */ /* 0x000fe200078ec0ff */
[----:B------:R-:W-:Y:S01]  /*cd40*/  IMAD.U32 R5, R112, 0x10000, RZ ;  /* 0x0001000070057824 */ /* 0x000fe200078e00ff */
[----:B------:R-:W-:-:S02]  /*cd50*/  LOP3.LUT R74, R6, 0xffff0000, RZ, 0xc0, !PT ;  /* 0xffff0000064a7812 */ /* 0x000fc400078ec0ff */
[----:B------:R-:W-:Y:S01]  /*cd60*/  LOP3.LUT R112, R112, 0xffff0000, RZ, 0xc0, !PT ;  /* 0xffff000070707812 */ /* 0x000fe200078ec0ff */
[C---:B------:R-:W-:Y:S01]  /*cd70*/  FMUL.FTZ R6, R60.reuse, R5 ;  /* 0x000000053c067220 */ /* 0x040fe20000410000 */
[----:B------:R-:W-:Y:S01]  /*cd80*/  LOP3.LUT R7, R7, 0xffff0000, RZ, 0xc0, !PT ;  /* 0xffff000007077812 */ /* 0x000fe200078ec0ff */
[-C--:B------:R-:W-:Y:S02]  /*cd90*/  FMUL.FTZ R60, R60, R63.reuse ;  /* 0x0000003f3c3c7220 */ /* 0x080fe40000410000 */
[C---:B------:R-:W-:Y:S02]  /*cda0*/  FFMA.FTZ R6, R57.reuse, R63, -R6 ;  /* 0x0000003f39067223 */ /* 0x040fe40000010806 */
[----:B------:R-:W-:Y:S01]  /*cdb0*/  FFMA.FTZ R60, R57, R5, R60 ;  /* 0x00000005393c7223 */ /* 0x000fe2000001003c */
[----:B------:R-:W-:Y:S01]  /*cdc0*/  SHF.L.U32 R5, R115, 0x10, RZ ;  /* 0x0000001073057819 */ /* 0x000fe200000006ff */
[----:B------:R-:W-:Y:S01]  /*cdd0*/  FMUL.FTZ R63, R11, R112 ;  /* 0x000000700b3f7220 */ /* 0x000fe20000410000 */
[----:B------:R-:W-:Y:S01]  /*cde0*/  LOP3.LUT R115, R115, 0xffff0000, RZ, 0xc0, !PT ;  /* 0xffff000073737812 */ /* 0x000fe200078ec0ff */
[----:B------:R-:W-:-:S02]  /*cdf0*/  FMUL.FTZ R11, R11, R116 ;  /* 0x000000740b0b7220 */ /* 0x000fc40000410000 */
[C---:B------:R-:W-:Y:S02]  /*ce00*/  FMUL.FTZ R57, R4.reuse, R77 ;  /* 0x0000004d04397220 */ /* 0x040fe40000410000 */
[-C--:B------:R-:W-:Y:S02]  /*ce10*/  FMUL.FTZ R4, R4, R5.reuse ;  /* 0x0000000504047220 */ /* 0x080fe40000410000 */
[C---:B------:R-:W-:Y:S02]  /*ce20*/  FFMA.FTZ R63, R56.reuse, R116, -R63 ;  /* 0x00000074383f7223 */ /* 0x040fe4000001083f */
[----:B------:R-:W-:Y:S01]  /*ce30*/  FFMA.FTZ R11, R56, R112, R11 ;  /* 0x00000070380b7223 */ /* 0x000fe2000001000b */
[C---:B------:R-:W-:Y:S01]  /*ce40*/  LOP3.LUT R112, R117.reuse, 0xffff0000, RZ, 0xc0, !PT ;  /* 0xffff000075707812 */ /* 0x040fe200078ec0ff */
[----:B------:R-:W-:Y:S02]  /*ce50*/  IMAD.U32 R56, R117, 0x10000, RZ ;  /* 0x0001000075387824 */ /* 0x000fe400078e00ff */
[----:B------:R-:W-:-:S02]  /*ce60*/  FFMA.FTZ R57, R8, R5, -R57 ;  /* 0x0000000508397223 */ /* 0x000fc40000010839 */
[----:B------:R-:W-:Y:S02]  /*ce70*/  FFMA.FTZ R5, R8, R77, R4 ;  /* 0x0000004d08057223 */ /* 0x000fe40000010004 */
[C---:B------:R-:W-:Y:S02]  /*ce80*/  FMUL.FTZ R4, R62.reuse, R78 ;  /* 0x0000004e3e047220 */ /* 0x040fe40000410000 */
[-C--:B------:R-:W-:Y:S02]  /*ce90*/  FMUL.FTZ R62, R62, R56.reuse ;  /* 0x000000383e3e7220 */ /* 0x080fe40000410000 */
[----:B------:R-:W-:Y:S02]  /*cea0*/  IMAD.U32 R8, R114, 0x10000, RZ ;  /* 0x0001000072087824 */ /* 0x000fe400078e00ff */
[----:B------:R-:W-:Y:S02]  /*ceb0*/  FFMA.FTZ R56, R9, R56, -R4 ;  /* 0x0000003809387223 */ /* 0x000fe40000010804 */
[----:B------:R-:W-:-:S02]  /*cec0*/  IMAD.U32 R77, R118, 0x10000, RZ ;  /* 0x00010000764d7824 */ /* 0x000fc400078e00ff */
[----:B------:R-:W-:Y:S02]  /*ced0*/  FFMA.FTZ R78, R9, R78, R62 ;  /* 0x0000004e094e7223 */ /* 0x000fe4000001003e */
[C---:B------:R-:W-:Y:S02]  /*cee0*/  FMUL.FTZ R4, R76.reuse, R111 ;  /* 0x0000006f4c047220 */ /* 0x040fe40000410000 */
[CC--:B------:R-:W-:Y:S02]  /*cef0*/  FMUL.FTZ R9, R75.reuse, R8.reuse ;  /* 0x000000084b097220 */ /* 0x0c0fe40000410000 */
[----:B------:R-:W-:Y:S02]  /*cf00*/  FMUL.FTZ R76, R76, R115 ;  /* 0x000000734c4c7220 */ /* 0x000fe40000410000 */
[----:B------:R-:W-:Y:S02]  /*cf10*/  FMUL.FTZ R75, R75, R77 ;  /* 0x0000004d4b4b7220 */ /* 0x000fe40000410000 */
[----:B------:R-:W-:Y:S01]  /*cf20*/  FFMA.FTZ R62, R59, R115, -R4 ;  /* 0x000000733b3e7223 */ /* 0x000fe20000010804 */
[----:B------:R-:W-:Y:S01]  /*cf30*/  LOP3.LUT R4, R113, 0xffff0000, RZ, 0xc0, !PT ;  /* 0xffff000071047812 */ /* 0x000fe200078ec0ff */
[----:B------:R-:W-:Y:S01]  /*cf40*/  FFMA.FTZ R77, R58, R77, -R9 ;  /* 0x0000004d3a4d7223 */ /* 0x000fe20000010809 */
[----:B------:R-:W-:Y:S01]  /*cf50*/  LOP3.LUT R9, R114, 0xffff0000, RZ, 0xc0, !PT ;  /* 0xffff000072097812 */ /* 0x000fe200078ec0ff */
[----:B------:R-:W-:Y:S01]  /*cf60*/  FFMA.FTZ R76, R59, R111, R76 ;  /* 0x0000006f3b4c7223 */ /* 0x000fe2000001004c */
[----:B------:R-:W-:Y:S01]  /*cf70*/  LOP3.LUT R59, R118, 0xffff0000, RZ, 0xc0, !PT ;  /* 0xffff0000763b7812 */ /* 0x000fe200078ec0ff */
[----:B------:R-:W-:-:S02]  /*cf80*/  FFMA.FTZ R75, R58, R8, R75 ;  /* 0x000000083a4b7223 */ /* 0x000fc4000001004b */
[----:B------:R-:W-:Y:S01]  /*cf90*/  FMUL.FTZ R58, R74, R9 ;  /* 0x000000094a3a7220 */ /* 0x000fe20000410000 */
[----:B------:R-:W-:Y:S01]  /*cfa0*/  F2FP.BF16.PACK_AB R5, R76, R5 ;  /* 0x000000054c05723e */ /* 0x000fe200000010ff */
[C---:B------:R-:W-:Y:S02]  /*cfb0*/  FMUL.FTZ R79, R7.reuse, R4 ;  /* 0x00000004074f7220 */ /* 0x040fe40000410000 */
[-C--:B------:R-:W-:Y:S02]  /*cfc0*/  FMUL.FTZ R74, R74, R59.reuse ;  /* 0x0000003b4a4a7220 */ /* 0x080fe40000410000 */
[-C--:B------:R-:W-:Y:S02]  /*cfd0*/  FMUL.FTZ R8, R7, R112.reuse ;  /* 0x0000007007087220 */ /* 0x080fe40000410000 */
[----:B------:R-:W-:Y:S02]  /*cfe0*/  FFMA.FTZ R58, R10, R59, -R58 ;  /* 0x0000003b0a3a7223 */ /* 0x000fe4000001083a */
[----:B------:R-:W-:-:S02]  /*cff0*/  FFMA.FTZ R7, R61, R112, -R79 ;  /* 0x000000703d077223 */ /* 0x000fc4000001084f */
[----:B------:R-:W-:Y:S01]  /*d000*/  FFMA.FTZ R74, R10, R9, R74 ;  /* 0x000000090a4a7223 */ /* 0x000fe2000001004a */
[----:B------:R-:W-:Y:S01]  /*d010*/  F2FP.BF16.PACK_AB R9, R62, R57 ;  /* 0x000000393e09723e */ /* 0x000fe200000010ff */
[----:B------:R-:W-:Y:S01]  /*d020*/  FFMA.FTZ R61, R61, R4, R8 ;  /* 0x000000043d3d7223 */ /* 0x000fe20000010008 */
[----:B------:R-:W-:Y:S02]  /*d030*/  F2FP.BF16.PACK_AB R4, R11, R60 ;  /* 0x0000003c0b04723e */ /* 0x000fe400000010ff */
[----:B------:R-:W-:Y:S02]  /*d040*/  F2FP.BF16.PACK_AB R8, R63, R6 ;  /* 0x000000063f08723e */ /* 0x000fe400000010ff */
[----:B------:R-:W-:Y:S02]  /*d050*/  F2FP.BF16.PACK_AB R10, R58, R77 ;  /* 0x0000004d3a0a723e */ /* 0x000fe400000010ff */
[----:B------:R-:W-:Y:S02]  /*d060*/  F2FP.BF16.PACK_AB R11, R7, R56 ;  /* 0x00000038070b723e */ /* 0x000fe400000010ff */
[----:B------:R-:W-:-:S02]  /*d070*/  F2FP.BF16.PACK_AB R6, R74, R75 ;  /* 0x0000004b4a06723e */ /* 0x000fc400000010ff */
[----:B------:R-:W-:Y:S01]  /*d080*/  F2FP.BF16.PACK_AB R7, R61, R78 ;  /* 0x0000004e3d07723e */ /* 0x000fe200000010ff */
[----:B------:R1:W-:Y:S04]  /*d090*/  STS.128 [R73+0xc100], R8 ;  /* 0x00c1000849007388 */ /* 0x0003e80000000c00 */
[----:B------:R1:W-:Y:S02]  /*d0a0*/  STS.128 [R72+0xc100], R4 ;  /* 0x00c1000448007388 */ /* 0x0003e40000000c00 */
.L_x_811:
[----:B------:R-:W-:Y:S05]  /*d0b0*/  BSYNC B0 ;  /* 0x0000000000007941 */ /* 0x000fea0003800000 */
.L_x_810:
[----:B-1----:R-:W-:-:S04]  /*d0c0*/  IADD3 R8, R70, 0x40, RZ ;  /* 0x0000004046087810 */ /* 0x002fc80007ffe0ff */
        /* <DEDUP_REMOVED lines=50> */
[----:B------:R-:W-:Y:S01]  /*d3f0*/  IMAD.U32 R62, R105, 0x10000, RZ ;  /* 0x00010000693e7824 */ /* 0x000fe200078e00ff */
[----:B------:R-:W-:Y:S01]  /*d400*/  LOP3.LUT R72, R109, 0xffff0000, RZ, 0xc0, !PT ;  /* 0xffff00006d487812 */ /* 0x000fe200078ec0ff */
        /* <DEDUP_REMOVED lines=29> */
[----:B------:R-:W-:Y:S02]  /*d5e0*/  FFMA.FTZ R11, R40, R104, R11 ;  /* 0x00000068280b7223 */ /* 0x000fe4000001000b */
        /* <DEDUP_REMOVED lines=38> */
.L_x_807:
[----:B------:R-:W-:Y:S05]  /*d850*/  BSYNC B1 ;  /* 0x0000000000017941 */ /* 0x000fea0003800000 */
.L_x_806:
[----:B------:R-:W-:-:S04]  /*d860*/  IADD3 R40, R93, 0x40, RZ ;  /* 0x000000405d287810 */ /* 0x000fc80007ffe0ff */
[----:B------:R-:W-:-:S13]  /*d870*/  ISETP.GE.AND P0, PT, R40, UR4, PT ;  /* 0x0000000428007c0c */ /* 0x000fda000bf06270 */
[----:B------:R-:W-:Y:S05]  /*d880*/  @P0 BRA `(.L_x_791) ;  /* 0x000016d000000947 */ /* 0x000fea0003800000 */
[----:B------:R-:W-:Y:S01]  /*d890*/  ISETP.GE.AND P0, PT, R70, c[0x0][0x27c], PT ;  /* 0x00009f0046007a0c */ /* 0x000fe20003f06270 */
[----:B------:R-:W-:-:S12]  /*d8a0*/  BSSY B0, `(.L_x_812) ;  /* 0x0000073000007945 */ /* 0x000fd80003800000 */
[----:B------:R-:W-:Y:S05]  /*d8b0*/  @P0 BRA `(.L_x_813) ;  /* 0x0000071000000947 */ /* 0x000fea0003800000 */
[----:B-1----:R-:W-:Y:S01]  /*d8c0*/  IMAD.MOV.U32 R7, RZ, RZ, c[0x0][0x27c] ;  /* 0x00009f00ff077624 */ /* 0x002fe200078e00ff */
[----:B------:R-:W-:Y:S01]  /*d8d0*/  SHF.R.S32.HI R9, RZ, 0x1f, R40 ;  /* 0x0000001fff097819 */ /* 0x000fe20000011428 */
[----:B------:R-:W-:Y:S01]  /*d8e0*/  IMAD.SHL.U32 R5, R40, 0x40, RZ ;  /* 0x0000004028057824 */ /* 0x000fe200078e00ff */
[----:B------:R-:W-:Y:S02]  /*d8f0*/  SHF.R.U64 R32, R32, 0x10, R33 ;  /* 0x0000001020207819 */ /* 0x000fe40000001221 */
[----:B------:R-:W-:Y:S02]  /*d900*/  LEA.HI R7, R7, R102, RZ, 0x1d ;  /* 0x0000006607077211 */ /* 0x000fe400078fe8ff */
[----:B------:R-:W-:Y:S02]  /*d910*/  LEA.HI R4, R9, R40, RZ, 0x3 ;  /* 0x0000002809047211 */ /* 0x000fe400078f18ff */
[----:B------:R-:W-:Y:S01]  /*d920*/  SHF.R.S32.HI R6, RZ, 0x1f, R7 ;  /* 0x0000001fff067819 */ /* 0x000fe20000011407 */
[----:B------:R-:W-:Y:S01]  /*d930*/  IMAD.SHL.U32 R8, R7, 0x8, RZ ;  /* 0x0000000807087824 */ /* 0x000fe200078e00ff */
[----:B------:R-:W-:Y:S01]  /*d940*/  LOP3.LUT R5, R5, 0x1c0, RZ, 0xc0, !PT ;  /* 0x000001c005057812 */ /* 0x000fe200078ec0ff */
[----:B------:R-:W-:Y:S01]  /*d950*/  IMAD.SHL.U32 R4, R4, 0x40, RZ ;  /* 0x0000004004047824 */ /* 0x000fe200078e00ff */
[----:B------:R-:W-:-:S02]  /*d960*/  LEA.HI R6, R6, R7, RZ, 0x3 ;  /* 0x0000000706067211 */ /* 0x000fc400078f18ff */
[----:B------:R-:W-:Y:S02]  /*d970*/  SHF.R.U32.HI R9, RZ, 0x3, R5 ;  /* 0x00000003ff097819 */ /* 0x000fe40000011605 */
[C---:B------:R-:W-:Y:S01]  /*d980*/  LOP3.LUT R8, R5.reuse, 0x38, R8, 0xf8, !PT ;  /* 0x0000003805087812 */ /* 0x040fe200078ef808 */
[----:B------:R-:W-:Y:S01]  /*d990*/  IMAD.SHL.U32 R6, R6, 0x400, RZ ;  /* 0x0000040006067824 */ /* 0x000fe200078e00ff */
[----:B------:R-:W-:Y:S02]  /*d9a0*/  LOP3.LUT R10, R5, 0x38, R70, 0xf8, !PT ;  /* 0x00000038050a7812 */ /* 0x000fe400078ef846 */
[----:B------:R-:W-:Y:S02]  /*d9b0*/  LOP3.LUT R4, R4, 0xfffffe00, RZ, 0xc0, !PT ;  /* 0xfffffe0004047812 */ /* 0x000fe400078ec0ff */
[----:B------:R-:W-:Y:S02]  /*d9c0*/  LOP3.LUT R41, R8, R9, RZ, 0x3c, !PT ;  /* 0x0000000908297212 */ /* 0x000fe400078e3cff */
[----:B------:R-:W-:-:S02]  /*d9d0*/  LOP3.LUT R6, R6, 0x7fffe000, RZ, 0xc0, !PT ;  /* 0x7fffe00006067812 */ /* 0x000fc400078ec0ff */
[----:B------:R-:W-:Y:S02]  /*d9e0*/  LOP3.LUT R10, R4, R10, R9, 0xf6, !PT ;  /* 0x0000000a040a7212 */ /* 0x000fe400078ef609 */
[----:B------:R-:W-:Y:S02]  /*d9f0*/  IADD3 R41, R41, R6, R4 ;  /* 0x0000000629297210 */ /* 0x000fe40007ffe004 */
[----:B------:R-:W-:Y:S01]  /*da00*/  SHF.R.U32.HI R33, RZ, 0x10, R33 ;  /* 0x00000010ff217819 */ /* 0x000fe20000011621 */
[----:B------:R-:W-:Y:S01]  /*da10*/  IMAD.SHL.U32 R42, R10, 0x2, RZ ;  /* 0x000000020a2a7824 */ /* 0x000fe200078e00ff */
[----:B------:R-:W-:Y:S01]  /*da20*/  SHF.R.U64 R34, R34, 0x10, R35 ;  /* 0x0000001022227819 */ /* 0x000fe20000001223 */
[----:B------:R-:W-:Y:S01]  /*da30*/  IMAD.SHL.U32 R41, R41, 0x2, RZ ;  /* 0x0000000229297824 */ /* 0x000fe200078e00ff */
[----:B------:R-:W-:Y:S02]  /*da40*/  SHF.R.U64 R36, R36, 0x10, R37 ;  /* 0x0000001024247819 */ /* 0x000fe40000001225 */
[----:B------:R-:W1:Y:S01]  /*da50*/  LDS.128 R8, [R42+0xc100] ;  /* 0x00c100002a087984 */ /* 0x000e620000000c00 */
[----:B------:R-:W-:-:S02]  /*da60*/  SHF.R.U32.HI R35, RZ, 0x10, R35 ;  /* 0x00000010ff237819 */ /* 0x000fc40000011623 */
[----:B------:R-:W-:Y:S01]  /*da70*/  SHF.R.U32.HI R37, RZ, 0x10, R37 ;  /* 0x00000010ff257819 */ /* 0x000fe20000011625 */
[----:B------:R-:W2:Y:S01]  /*da80*/  LDS.128 R4, [R41+0xc100] ;  /* 0x00c1000029047984 */ /* 0x000ea20000000c00 */
[----:B------:R-:W-:Y:S02]  /*da90*/  PRMT R95, R95, 0x5410, R32 ;  /* 0x000054105f5f7816 */ /* 0x000fe40000000020 */
[----:B------:R-:W-:Y:S02]  /*daa0*/  PRMT R94, R94, 0x5410, R33 ;  /* 0x000054105e5e7816 */ /* 0x000fe40000000021 */
[----:B------:R-:W-:Y:S02]  /*dab0*/  SHF.R.U64 R38, R38, 0x10, R39 ;  /* 0x0000001026267819 */ /* 0x000fe40000001227 */
[----:B------:R-:W-:Y:S01]  /*dac0*/  PRMT R96, R96, 0x5410, R35 ;  /* 0x0000541060607816 */ /* 0x000fe20000000023 */
[----:B------:R-:W-:Y:S01]  /*dad0*/  IMAD.U32 R47, R94, 0x10000, RZ ;  /* 0x000100005e2f7824 */ /* 0x000fe200078e00ff */
[----:B------:R-:W-:-:S02]  /*dae0*/  SHF.R.U32.HI R39, RZ, 0x10, R39 ;  /* 0x00000010ff277819 */ /* 0x000fc40000011627 */
[----:B------:R-:W-:Y:S02]  /*daf0*/  PRMT R99, R99, 0x5410, R36 ;  /* 0x0000541063637816 */ /* 0x000fe40000000024 */
[----:B------:R-:W-:Y:S02]  /*db00*/  PRMT R98, R98, 0x5410, R37 ;  /* 0x0000541062627816 */ /* 0x000fe40000000025 */
[----:B------:R-:W-:Y:S01]  /*db10*/  PRMT R100, R100, 0x5410, R39 ;  /* 0x0000541064647816 */ /* 0x000fe20000000027 */
[C---:B------:R-:W-:Y:S01]  /*db20*/  IMAD.U32 R39, R99.reuse, 0x10000, RZ ;  /* 0x0001000063277824 */ /* 0x040fe200078e00ff */
[----:B------:R-:W-:Y:S02]  /*db30*/  LOP3.LUT R46, R99, 0xffff0000, RZ, 0xc0, !PT ;  /* 0xffff0000632e7812 */ /* 0x000fe400078ec0ff */
[----:B------:R-:W-:Y:S02]  /*db40*/  PRMT R97, R97, 0x5410, R34 ;  /* 0x0000541061617816 */ /* 0x000fe40000000022 */
[----:B------:R-:W-:-:S02]  /*db50*/  PRMT R101, R101, 0x5410, R38 ;  /* 0x0000541065657816 */ /* 0x000fc40000000026 */
[----:B------:R-:W-:-:S03]  /*db60*/  LOP3.LUT R94, R94, 0xffff0000, RZ, 0xc0, !PT ;  /* 0xffff00005e5e7812 */ /* 0x000fc600078ec0ff */
[C---:B------:R-:W-:Y:S01]  /*db70*/  IMAD.U32 R57, R101.reuse, 0x10000, RZ ;  /* 0x0001000065397824 */ /* 0x040fe200078e00ff */
[----:B------:R-:W-:Y:S01]  /*db80*/  LOP3.LUT R101, R101, 0xffff0000, RZ, 0xc0, !PT ;  /* 0xffff000065657812 */ /* 0x000fe200078ec0ff */
[C---:B-1----:R-:W-:Y:S01]  /*db90*/  IMAD.U32 R33, R8.reuse, 0x10000, RZ ;  /* 0x0001000008217824 */ /* 0x042fe200078e00ff */
[----:B------:R-:W-:Y:S01]  /*dba0*/  LOP3.LUT R32, R8, 0xffff0000, RZ, 0xc0, !PT ;  /* 0xffff000008207812 */ /* 0x000fe200078ec0ff */
[C---:B------:R-:W-:Y:S01]  /*dbb0*/  IMAD.U32 R8, R9.reuse, 0x10000, RZ ;  /* 0x0001000009087824 */ /* 0x040fe200078e00ff */
[----:B------:R-:W-:Y:S01]  /*dbc0*/  LOP3.LUT R35, R9, 0xffff0000, RZ, 0xc0, !PT ;  /* 0xffff000009237812 */ /* 0x000fe200078ec0ff */
[C---:B------:R-:W-:Y:S01]  /*dbd0*/  IMAD.U32 R9, R11.reuse, 0x10000, RZ ;  /* 0x000100000b097824 */ /* 0x040fe200078e00ff */
[----:B------:R-:W-:Y:S01]  /*dbe0*/  LOP3.LUT R37, R11, 0xffff0000, RZ, 0xc0, !PT ;  /* 0xffff00000b257812 */ /* 0x000fe200078ec0ff */
[----:B--2---:R-:W-:Y:S01]  /*dbf0*/  IMAD.U32 R44, R6, 0x10000, RZ ;  /* 0x00010000062c7824 */ /* 0x004fe200078e00ff */
[C---:B------:R-:W-:Y:S01]  /*dc00*/  SHF.L.U32 R36, R4.reuse, 0x10, RZ ;  /* 0x0000001004247819 */ /* 0x040fe200000006ff */
[----:B------:R-:W-:Y:S01]  /*dc10*/  IMAD.U32 R38, R7, 0x10000, RZ ;  /* 0x0001000007267824 */ /* 0x000fe200078e00ff */
[----:B------:R-:W-:Y:S01]  /*dc20*/  LOP3.LUT R11, R4, 0xffff0000, RZ, 0xc0, !PT ;  /* 0xffff0000040b7812 */ /* 0x000fe200078ec0ff */
[C---:B------:R-:W-:Y:S01]  /*dc30*/  IMAD.U32 R4, R5.reuse, 0x10000, RZ ;  /* 0x0001000005047824 */ /* 0x040fe200078e00ff */
[----:B------:R-:W-:Y:S01]  /*dc40*/  LOP3.LUT R45, R5, 0xffff0000, RZ, 0xc0, !PT ;  /* 0xffff0000052d7812 */ /* 0x000fe200078ec0ff */
[C---:B------:R-:W-:Y:S01]  /*dc50*/  IMAD.U32 R5, R95.reuse, 0x10000, RZ ;  /* 0x000100005f057824 */ /* 0x040fe200078e00ff */
[----:B------:R-:W-:Y:S01]  /*dc60*/  LOP3.LUT R43, R6, 0xffff0000, RZ, 0xc0, !PT ;  /* 0xffff0000062b7812 */ /* 0x000fe200078ec0ff */
[----:B------:R-:W-:Y:S01]  /*dc70*/  IMAD.U32 R34, R10, 0x10000, RZ ;  /* 0x000100000a227824 */ /* 0x000fe200078e00ff */
[----:B------:R-:W-:Y:S01]  /*dc80*/  LOP3.LUT R95, R95, 0xffff0000, RZ, 0xc0, !PT ;  /* 0xffff00005f5f7812 */ /* 0x000fe200078ec0ff */
[C---:B------:R-:W-:Y:S01]  /*dc90*/  FMUL.FTZ R6, R36.reuse, R5 ;  /* 0x0000000524067220 */ /* 0x040fe20000410000 */
[----:B------:R-:W-:Y:S01]  /*dca0*/  LOP3.LUT R7, R7, 0xffff0000, RZ, 0xc0, !PT ;  /* 0xffff000007077812 */ /* 0x000fe200078ec0ff */
[-C--:B------:R-:W-:Y:S01]  /*dcb0*/  FMUL.FTZ R36, R36, R39.reuse ;  /* 0x0000002724247220 */ /* 0x080fe20000410000 */
[----:B------:R-:W-:Y:S01]  /*dcc0*/  LOP3.LUT R10, R10, 0xffff0000, RZ, 0xc0, !PT ;  /* 0xffff00000a0a7812 */ /* 0x000fe200078ec0ff */
[----:B------:R-:W-:-:S02]  /*dcd0*/  FFMA.FTZ R6, R33, R39, -R6 ;  /* 0x0000002721067223 */ /* 0x000fc40000010806 */
[----:B------:R-:W-:Y:S01]  /*dce0*/  FFMA.FTZ R36, R33, R5, R36 ;  /* 0x0000000521247223 */ /* 0x000fe20000010024 */
[C---:B------:R-:W-:Y:S01]  /*dcf0*/  SHF.L.U32 R5, R98.reuse, 0x10, RZ ;  /* 0x0000001062057819 */ /* 0x040fe200000006ff */
[C---:B------:R-:W-:Y:S01]  /*dd00*/  FMUL.FTZ R39, R11.reuse, R95 ;  /* 0x0000005f0b277220 */ /* 0x040fe20000410000 */
[----:B------:R-:W-:Y:S01]  /*dd10*/  LOP3.LUT R98, R98, 0xffff0000, RZ, 0xc0, !PT ;  /* 0xffff000062627812 */ /* 0x000fe200078ec0ff */
[C---:B------:R-:W-:Y:S02]  /*dd20*/  FMUL.FTZ R33, R4.reuse, R47 ;  /* 0x0000002f04217220 */ /* 0x040fe40000410000 */
[-C--:B------:R-:W-:Y:S02]  /*dd30*/  FMUL.FTZ R11, R11, R46.reuse ;  /* 0x0000002e0b0b7220 */ /* 0x080fe40000410000 */
[----:B------:R-:W-:Y:S02]  /*dd40*/  FMUL.FTZ R4, R4, R5 ;  /* 0x0000000504047220 */ /* 0x000fe40000410000 */
[----:B------:R-:W-:-:S02]  /*dd50*/  FFMA.FTZ R39, R32, R46, -R39 ;  /* 0x0000002e20277223 */ /* 0x000fc40000010827 */
[C---:B------:R-:W-:Y:S01]  /*dd60*/  IMAD.U32 R46, R96.reuse, 0x10000, RZ ;  /* 0x00010000602e7824 */ /* 0x040fe200078e00ff */
[----:B------:R-:W-:Y:S01]  /*dd70*/  LOP3.LUT R96, R96, 0xffff0000, RZ, 0xc0, !PT ;  /* 0xffff000060607812 */ /* 0x000fe200078ec0ff */
[----:B------:R-:W-:Y:S02]  /*dd80*/  FFMA.FTZ R33, R8, R5, -R33 ;  /* 0x0000000508217223 */ /* 0x000fe40000010821 */
[----:B------:R-:W-:Y:S02]  /*dd90*/  FFMA.FTZ R11, R32, R95, R11 ;  /* 0x0000005f200b7223 */ /* 0x000fe4000001000b */
[----:B------:R-:W-:Y:S02]  /*dda0*/  FFMA.FTZ R5, R8, R47, R4 ;  /* 0x0000002f08057223 */ /* 0x000fe40000010004 */
[C---:B------:R-:W-:Y:S01]  /*ddb0*/  IMAD.U32 R32, R100.reuse, 0x10000, RZ ;  /* 0x0001000064207824 */ /* 0x040fe200078e00ff */
[----:B------:R-:W-:Y:S01]  /*ddc0*/  LOP3.LUT R100, R100, 0xffff0000, RZ, 0xc0, !PT ;  /* 0xffff000064647812 */ /* 0x000fe200078ec0ff */
[C---:B------:R-:W-:Y:S01]  /*ddd0*/  IMAD.U32 R47, R97.reuse, 0x10000, RZ ;  /* 0x00010000612f7824 */ /* 0x040fe200078e00ff */
[----:B------:R-:W-:Y:S01]  /*dde0*/  LOP3.LUT R97, R97, 0xffff0000, RZ, 0xc0, !PT ;  /* 0xffff000061617812 */ /* 0x000fe200078ec0ff */
[----:B------:R-:W-:-:S02]  /*ddf0*/  FMUL.FTZ R4, R38, R46 ;  /* 0x0000002e26047220 */ /* 0x000fc40000410000 */
[-C--:B------:R-:W-:Y:S02]  /*de00*/  FMUL.FTZ R38, R38, R32.reuse ;  /* 0x0000002026267220 */ /* 0x080fe40000410000 */
[C---:B------:R-:W-:Y:S02]  /*de10*/  FMUL.FTZ R8, R44.reuse, R47 ;  /* 0x0000002f2c087220 */ /* 0x040fe40000410000 */
[----:B------:R-:W-:Y:S02]  /*de20*/  FFMA.FTZ R32, R9, R32, -R4 ;  /* 0x0000002009207223 */ /* 0x000fe40000010804 */
[----:B------:R-:W-:Y:S02]  /*de30*/  FMUL.FTZ R44, R44, R57 ;  /* 0x000000392c2c7220 */ /* 0x000fe40000410000 */
[C---:B------:R-:W-:Y:S02]  /*de40*/  FMUL.FTZ R4, R45.reuse, R94 ;  /* 0x0000005e2d047220 */ /* 0x040fe40000410000 */
[----:B------:R-:W-:-:S02]  /*de50*/  FMUL.FTZ R45, R45, R98 ;  /* 0x000000622d2d7220 */ /* 0x000fc40000410000 */
[C---:B------:R-:W-:Y:S02]  /*de60*/  FFMA.FTZ R57, R34.reuse, R57, -R8 ;  /* 0x0000003922397223 */ /* 0x040fe40000010808 */
[----:B------:R-:W-:Y:S02]  /*de70*/  FFMA.FTZ R44, R34, R47, R44 ;  /* 0x0000002f222c7223 */ /* 0x000fe4000001002c */
[----:B------:R-:W-:Y:S02]  /*de80*/  FFMA.FTZ R98, R35, R98, -R4 ;  /* 0x0000006223627223 */ /* 0x000fe40000010804 */
[----:B------:R-:W-:Y:S02]  /*de90*/  FMUL.FTZ R34, R43, R97 ;  /* 0x000000612b227220 */ /* 0x000fe40000410000 */
[----:B------:R-:W-:Y:S02]  /*dea0*/  FMUL.FTZ R8, R7, R96 ;  /* 0x0000006007087220 */ /* 0x000fe40000410000 */
[----:B------:R-:W-:-:S02]  /*deb0*/  FMUL.FTZ R43, R43, R101 ;  /* 0x000000652b2b7220 */ /* 0x000fc40000410000 */
[-C--:B------:R-:W-:Y:S02]  /*dec0*/  FMUL.FTZ R4, R7, R100.reuse ;  /* 0x0000006407047220 */ /* 0x080fe40000410000 */
[----:B------:R-:W-:Y:S02]  /*ded0*/  FFMA.FTZ R34, R10, R101, -R34 ;  /* 0x000000650a227223 */ /* 0x000fe40000010822 */
[----:B------:R-:W-:Y:S01]  /*dee0*/  FFMA.FTZ R7, R37, R100, -R8 ;  /* 0x0000006425077223 */ /* 0x000fe20000010808 */
[----:B------:R-:W-:Y:S01]  /*def0*/  F2FP.BF16.PACK_AB R8, R39, R6 ;  /* 0x000000062708723e */ /* 0x000fe200000010ff */
[----:B------:R-:W-:Y:S01]  /*df00*/  FFMA.FTZ R46, R9, R46, R38 ;  /* 0x0000002e092e7223 */ /* 0x000fe20000010026 */
[----:B------:R-:W-:Y:S01]  /*df10*/  F2FP.BF16.PACK_AB R9, R98, R33 ;  /* 0x000000216209723e */ /* 0x000fe200000010ff */
[----:B------:R-:W-:Y:S02]  /*df20*/  FFMA.FTZ R94, R35, R94, R45 ;  /* 0x0000005e235e7223 */ /* 0x000fe4000001002d */
        /* <DEDUP_REMOVED lines=10> */
.L_x_813:
[----:B------:R-:W-:Y:S05]  /*dfd0*/  BSYNC B0 ;  /* 0x0000000000007941 */ /* 0x000fea0003800000 */
.L_x_812:
        /* <DEDUP_REMOVED lines=8> */
[CC--:B------:R-:W-:Y:S02]  /*e060*/  LEA.HI R11, R8.reuse, R7.reuse, RZ, 0x3 ;  /* 0x00000007080b7211 */ /* 0x0c0fe400078f18ff */
[----:B------:R-:W-:Y:S02]  /*e070*/  LEA.HI R8, R8, R7, RZ, 0x6 ;  /* 0x0000000708087211 */ /* 0x000fe400078f30ff */
[----:B------:R-:W-:Y:S02]  /*e080*/  SHF.R.S32.HI R4, RZ, 0x3, R11 ;  /* 0x00000003ff047819 */ /* 0x000fe4000001140b */
[----:B------:R-:W-:Y:S01]  /*e090*/  LEA.HI R5, R5, R40, RZ, 0x3 ;  /* 0x0000002805057211 */ /* 0x000fe200078f18ff */
[----:B------:R-:W-:Y:S01]  /*e0a0*/  IMAD.SHL.U32 R8, R8, 0x80, RZ ;  /* 0x0000008008087824 */ /* 0x000fe200078e00ff */
[----:B------:R-:W-:-:S02]  /*e0b0*/  LEA.HI R9, R9, R4, RZ, 0x1d ;  /* 0x0000000409097211 */ /* 0x000fc400078fe8ff */
[----:B------:R-:W-:Y:S01]  /*e0c0*/  LOP3.LUT R10, R10, 0x1c0, RZ, 0xc0, !PT ;  /* 0x000001c00a0a7812 */ /* 0x000fe200078ec0ff */
[----:B------:R-:W-:Y:S01]  /*e0d0*/  IMAD.SHL.U32 R5, R5, 0x40, RZ ;  /* 0x0000004005057824 */ /* 0x000fe200078e00ff */
[----:B------:R-:W-:Y:S01]  /*e0e0*/  SHF.R.S32.HI R6, RZ, 0x1f, R9 ;  /* 0x0000001fff067819 */ /* 0x000fe20000011409 */
[----:B------:R-:W-:Y:S01]  /*e0f0*/  IMAD.SHL.U32 R7, R9, 0x8, RZ ;  /* 0x0000000809077824 */ /* 0x000fe200078e00ff */
[----:B------:R-:W-:Y:S02]  /*e100*/  LOP3.LUT R11, R10, 0x38, R11, 0xf8, !PT ;  /* 0x000000380a0b7812 */ /* 0x000fe400078ef80b */
[----:B------:R-:W-:Y:S02]  /*e110*/  LEA.HI R6, R6, R9, RZ, 0x3 ;  /* 0x0000000906067211 */ /* 0x000fe400078f18ff */
[----:B------:R-:W-:Y:S02]  /*e120*/  SHF.R.U32.HI R4, RZ, 0x3, R10 ;  /* 0x00000003ff047819 */ /* 0x000fe4000001160a */
[----:B------:R-:W-:Y:S01]  /*e130*/  LOP3.LUT R7, R10, 0x38, R7, 0xf8, !PT ;  /* 0x000000380a077812 */ /* 0x000fe200078ef807 */
[----:B------:R-:W-:Y:S01]  /*e140*/  IMAD.SHL.U32 R6, R6, 0x400, RZ ;  /* 0x0000040006067824 */ /* 0x000fe200078e00ff */
[----:B------:R-:W-:-:S02]  /*e150*/  LOP3.LUT R8, R8, 0x7fffe000, RZ, 0xc0, !PT ;  /* 0x7fffe00008087812 */ /* 0x000fc400078ec0ff */
[-C--:B------:R-:W-:Y:S02]  /*e160*/  LOP3.LUT R11, R11, R4.reuse, RZ, 0x3c, !PT ;  /* 0x000000040b0b7212 */ /* 0x080fe400078e3cff */
[----:B------:R-:W-:Y:S02]  /*e170*/  LOP3.LUT R5, R5, 0xfffffe00, RZ, 0xc0, !PT ;  /* 0xfffffe0005057812 */ /* 0x000fe400078ec0ff */
[----:B------:R-:W-:Y:S02]  /*e180*/  LOP3.LUT R32, R7, R4, RZ, 0x3c, !PT ;  /* 0x0000000407207212 */ /* 0x000fe400078e3cff */
[----:B------:R-:W-:Y:S02]  /*e190*/  LOP3.LUT R6, R6, 0x7fffe000, RZ, 0xc0, !PT ;  /* 0x7fffe00006067812 */ /* 0x000fe400078ec0ff */
[--C-:B------:R-:W-:Y:S02]  /*e1a0*/  IADD3 R8, R11, R8, R5.reuse ;  /* 0x000000080b087210 */ /* 0x100fe40007ffe005 */
[----:B------:R-:W-:-:S02]  /*e1b0*/  IADD3 R32, R32, R6, R5 ;  /* 0x0000000620207210 */ /* 0x000fc40007ffe005 */
[--C-:B------:R-:W-:Y:S01]  /*e1c0*/  SHF.R.U64 R35, R28, 0x10, R29.reuse ;  /* 0x000000101c237819 */ /* 0x100fe2000000121d */
[----:B------:R-:W-:Y:S01]  /*e1d0*/  IMAD.SHL.U32 R33, R8, 0x2, RZ ;  /* 0x0000000208217824 */ /* 0x000fe200078e00ff */
[----:B------:R-:W-:Y:S01]  /*e1e0*/  SHF.R.U32.HI R28, RZ, 0x10, R29 ;  /* 0x00000010ff1c7819 */ /* 0x000fe2000001161d */
[----:B------:R-:W-:Y:S01]  /*e1f0*/  IMAD.SHL.U32 R32, R32, 0x2, RZ ;  /* 0x0000000220207824 */ /* 0x000fe200078e00ff */
[--C-:B------:R-:W-:Y:S02]  /*e200*/  SHF.R.U64 R29, R30, 0x10, R31.reuse ;  /* 0x000000101e1d7819 */ /* 0x100fe4000000121f */
[----:B------:R-:W1:Y:S01]  /*e210*/  LDS.128 R8, [R33+0xc100] ;  /* 0x00c1000021087984 */ /* 0x000e620000000c00 */
[----:B------:R-:W-:Y:S02]  /*e220*/  SHF.R.U32.HI R30, RZ, 0x10, R31 ;  /* 0x00000010ff1e7819 */ /* 0x000fe4000001161f */
[--C-:B------:R-:W-:Y:S01]  /*e230*/  SHF.R.U64 R31, R24, 0x10, R25.reuse ;  /* 0x00000010181f7819 */ /* 0x100fe20000001219 */
[----:B------:R-:W2:Y:S01]  /*e240*/  LDS.128 R4, [R32+0xc100] ;  /* 0x00c1000020047984 */ /* 0x000ea20000000c00 */
[----:B------:R-:W-:-:S02]  /*e250*/  SHF.R.U32.HI R24, RZ, 0x10, R25 ;  /* 0x00000010ff187819 */ /* 0x000fc40000011619 */
        /* <DEDUP_REMOVED lines=8> */
[----:B------:R-:W-:Y:S01]  /*e2e0*/  PRMT R87, R87, 0x5410, R28 ;  /* 0x0000541057577816 */ /* 0x000fe2000000001c */
[C---:B------:R-:W-:Y:S01]  /*e2f0*/  IMAD.U32 R31, R90.reuse, 0x10000, RZ ;  /* 0x000100005a1f7824 */ /* 0x040fe200078e00ff */
[----:B------:R-:W-:Y:S02]  /*e300*/  LOP3.LUT R90, R90, 0xffff0000, RZ, 0xc0, !PT ;  /* 0xffff00005a5a7812 */ /* 0x000fe400078ec0ff */
[----:B------:R-:W-:Y:S02]  /*e310*/  PRMT R85, R85, 0x5410, R26 ;  /* 0x0000541055557816 */ /* 0x000fe4000000001a */
[----:B------:R-:W-:Y:S02]  /*e320*/  PRMT R91, R91, 0x5410, R30 ;  /* 0x000054105b5b7816 */ /* 0x000fe4000000001e */
        /* <DEDUP_REMOVED lines=14> */
[C---:B------:R-:W-:Y:S01]  /*e410*/  LOP3.LUT R34, R6.reuse, 0xffff0000, RZ, 0xc0, !PT ;  /* 0xffff000006227812 */ /* 0x040fe200078ec0ff */
[----:B------:R-:W-:Y:S01]  /*e420*/  IMAD.U32 R35, R6, 0x10000, RZ ;  /* 0x0001000006237824 */ /* 0x000fe200078e00ff */
[----:B------:R-:W-:Y:S01]  /*e430*/  LOP3.LUT R84, R84, 0xffff0000, RZ, 0xc0, !PT ;  /* 0xffff000054547812 */ /* 0x000fe200078ec0ff */
[----:B------:R-:W-:-:S02]  /*e440*/  FMUL.FTZ R6, R28, R5 ;  /* 0x000000051c067220 */ /* 0x000fc40000410000 */
[-C--:B------:R-:W-:Y:S02]  /*e450*/  FMUL.FTZ R28, R28, R31.reuse ;  /* 0x0000001f1c1c7220 */ /* 0x080fe40000410000 */
[C---:B------:R-:W-:Y:S02]  /*e460*/  FFMA.FTZ R6, R25.reuse, R31, -R6 ;  /* 0x0000001f19067223 */ /* 0x040fe40000010806 */
[----:B------:R-:W-:Y:S02]  /*e470*/  FFMA.FTZ R28, R25, R5, R28 ;  /* 0x00000005191c7223 */ /* 0x000fe4000001001c */
[----:B------:R-:W-:Y:S02]  /*e480*/  FMUL.FTZ R31, R11, R84 ;  /* 0x000000540b1f7220 */ /* 0x000fe40000410000 */
[C---:B------:R-:W-:Y:S01]  /*e490*/  IMAD.U32 R5, R87.reuse, 0x10000, RZ ;  /* 0x0001000057057824 */ /* 0x040fe200078e00ff */
[----:B------:R-:W-:Y:S01]  /*e4a0*/  LOP3.LUT R87, R87, 0xffff0000, RZ, 0xc0, !PT ;  /* 0xffff000057577812 */ /* 0x000fe200078ec0ff */
[----:B------:R-:W-:-:S02]  /*e4b0*/  FMUL.FTZ R11, R11, R90 ;  /* 0x0000005a0b0b7220 */ /* 0x000fc40000410000 */
[C---:B------:R-:W-:Y:S02]  /*e4c0*/  FMUL.FTZ R25, R4.reuse, R37 ;  /* 0x0000002504197220 */ /* 0x040fe40000410000 */
[----:B------:R-:W-:Y:S02]  /*e4d0*/  FMUL.FTZ R4, R4, R5 ;  /* 0x0000000504047220 */ /* 0x000fe40000410000 */
[C---:B------:R-:W-:Y:S01]  /*e4e0*/  IMAD.U32 R30, R7.reuse, 0x10000, RZ ;  /* 0x00010000071e7824 */ /* 0x040fe200078e00ff */
[----:B------:R-:W-:Y:S01]  /*e4f0*/  LOP3.LUT R7, R7, 0xffff0000, RZ, 0xc0, !PT ;  /* 0xffff000007077812 */ /* 0x000fe200078ec0ff */
[C---:B------:R-:W-:Y:S02]  /*e500*/  FFMA.FTZ R31, R24.reuse, R90, -R31 ;  /* 0x0000005a181f7223 */ /* 0x040fe4000001081f */
[----:B------:R-:W-:Y:S02]  /*e510*/  FFMA.FTZ R11, R24, R84, R11 ;  /* 0x00000054180b7223 */ /* 0x000fe4000001000b */
[----:B------:R-:W-:-:S02]  /*e520*/  IMAD.U32 R24, R91, 0x10000, RZ ;  /* 0x000100005b187824 */ /* 0x000fc400078e00ff */
[C---:B------:R-:W-:Y:S02]  /*e530*/  FFMA.FTZ R25, R8.reuse, R5, -R25 ;  /* 0x0000000508197223 */ /* 0x040fe40000010819 */
[----:B------:R-:W-:Y:S02]  /*e540*/  FFMA.FTZ R5, R8, R37, R4 ;  /* 0x0000002508057223 */ /* 0x000fe40000010004 */
[C---:B------:R-:W-:Y:S02]  /*e550*/  FMUL.FTZ R4, R30.reuse, R38 ;  /* 0x000000261e047220 */ /* 0x040fe40000410000 */
[-C--:B------:R-:W-:Y:S02]  /*e560*/  FMUL.FTZ R30, R30, R24.reuse ;  /* 0x000000181e1e7220 */ /* 0x080fe40000410000 */
[----:B------:R-:W-:Y:S02]  /*e570*/  IMAD.U32 R8, R86, 0x10000, RZ ;  /* 0x0001000056087824 */ /* 0x000fe400078e00ff */
[----:B------:R-:W-:-:S02]  /*e580*/  FFMA.FTZ R24, R9, R24, -R4 ;  /* 0x0000001809187223 */ /* 0x000fc40000010804 */
[----:B------:R-:W-:Y:S02]  /*e590*/  IMAD.U32 R37, R92, 0x10000, RZ ;  /* 0x000100005c257824 */ /* 0x000fe400078e00ff */
[----:B------:R-:W-:Y:S02]  /*e5a0*/  FFMA.FTZ R38, R9, R38, R30 ;  /* 0x0000002609267223 */ /* 0x000fe4000001001e */
[C---:B------:R-:W-:Y:S01]  /*e5b0*/  IMAD.U32 R26, R10.reuse, 0x10000, RZ ;  /* 0x000100000a1a7824 */ /* 0x040fe200078e00ff */
[----:B------:R-:W-:Y:S01]  /*e5c0*/  LOP3.LUT R10, R10, 0xffff0000, RZ, 0xc0, !PT ;  /* 0xffff00000a0a7812 */ /* 0x000fe200078ec0ff */
[C---:B------:R-:W-:Y:S02]  /*e5d0*/  FMUL.FTZ R4, R36.reuse, R71 ;  /* 0x0000004724047220 */ /* 0x040fe40000410000 */
[----:B------:R-:W-:Y:S02]  /*e5e0*/  FMUL.FTZ R9, R35, R8 ;  /* 0x0000000823097220 */ /* 0x000fe40000410000 */
[----:B------:R-:W-:-:S02]  /*e5f0*/  FMUL.FTZ R36, R36, R87 ;  /* 0x0000005724247220 */ /* 0x000fc40000410000 */
[----:B------:R-:W-:Y:S02]  /*e600*/  FMUL.FTZ R35, R35, R37 ;  /* 0x0000002523237220 */ /* 0x000fe40000410000 */
[----:B------:R-:W-:Y:S01]  /*e610*/  FFMA.FTZ R30, R27, R87, -R4 ;  /* 0x000000571b1e7223 */ /* 0x000fe20000010804 */
[----:B------:R-:W-:Y:S01]  /*e620*/  LOP3.LUT R4, R85, 0xffff0000, RZ, 0xc0, !PT ;  /* 0xffff000055047812 */ /* 0x000fe200078ec0ff */
[----:B------:R-:W-:Y:S01]  /*e630*/  FFMA.FTZ R37, R26, R37, -R9 ;  /* 0x000000251a257223 */ /* 0x000fe20000010809 */
[----:B------:R-:W-:Y:S01]  /*e640*/  LOP3.LUT R9, R86, 0xffff0000, RZ, 0xc0, !PT ;  /* 0xffff000056097812 */ /* 0x000fe200078ec0ff */
[----:B------:R-:W-:Y:S01]  /*e650*/  FFMA.FTZ R36, R27, R71, R36 ;  /* 0x000000471b247223 */ /* 0x000fe20000010024 */
[----:B------:R-:W-:Y:S01]  /*e660*/  LOP3.LUT R27, R92, 0xffff0000, RZ, 0xc0, !PT ;  /* 0xffff00005c1b7812 */ /* 0x000fe200078ec0ff */
[----:B------:R-:W-:Y:S02]  /*e670*/  FFMA.FTZ R35, R26, R8, R35 ;  /* 0x000000081a237223 */ /* 0x000fe40000010023 */
[----:B------:R-:W-:Y:S01]  /*e680*/  FMUL.FTZ R26, R34, R9 ;  /* 0x00000009221a7220 */ /* 0x000fe20000410000 */
[----:B------:R-:W-:Y:S01]  /*e690*/  F2FP.BF16.PACK_AB R5, R36, R5 ;  /* 0x000000052405723e */ /* 0x000fe200000010ff */
[----:B------:R-:W-:-:S02]  /*e6a0*/  FMUL.FTZ R39, R7, R4 ;  /* 0x0000000407277220 */ /* 0x000fc40000410000 */
[-C--:B------:R-:W-:Y:S02]  /*e6b0*/  FMUL.FTZ R34, R34, R27.reuse ;  /* 0x0000001b22227220 */ /* 0x080fe40000410000 */
[-C--:B------:R-:W-:Y:S02]  /*e6c0*/  FMUL.FTZ R8, R7, R42.reuse ;  /* 0x0000002a07087220 */ /* 0x080fe40000410000 */
[C---:B------:R-:W-:Y:S02]  /*e6d0*/  FFMA.FTZ R26, R10.reuse, R27, -R26 ;  /* 0x0000001b0a1a7223 */ /* 0x040fe4000001081a */
[C---:B------:R-:W-:Y:S02]  /*e6e0*/  FFMA.FTZ R7, R29.reuse, R42, -R39 ;  /* 0x0000002a1d077223 */ /* 0x040fe40000010827 */
[----:B------:R-:W-:Y:S01]  /*e6f0*/  FFMA.FTZ R34, R10, R9, R34 ;  /* 0x000000090a227223 */ /* 0x000fe20000010022 */
[----:B------:R-:W-:Y:S01]  /*e700*/  F2FP.BF16.PACK_AB R9, R30, R25 ;  /* 0x000000191e09723e */ /* 0x000fe200000010ff */
[----:B------:R-:W-:Y:S01]  /*e710*/  FFMA.FTZ R29, R29, R4, R8 ;  /* 0x000000041d1d7223 */ /* 0x000fe20000010008 */
[----:B------:R-:W-:-:S02]  /*e720*/  F2FP.BF16.PACK_AB R4, R11, R28 ;  /* 0x0000001c0b04723e */ /* 0x000fc400000010ff */
[----:B------:R-:W-:Y:S02]  /*e730*/  F2FP.BF16.PACK_AB R8, R31, R6 ;  /* 0x000000061f08723e */ /* 0x000fe400000010ff */
[----:B------:R-:W-:Y:S02]  /*e740*/  F2FP.BF16.PACK_AB R10, R26, R37 ;  /* 0x000000251a0a723e */ /* 0x000fe400000010ff */
[----:B------:R-:W-:Y:S02]  /*e750*/  F2FP.BF16.PACK_AB R11, R7, R24 ;  /* 0x00000018070b723e */ /* 0x000fe400000010ff */
[----:B------:R-:W-:Y:S02]  /*e760*/  F2FP.BF16.PACK_AB R6, R34, R35 ;  /* 0x000000232206723e */ /* 0x000fe400000010ff */
[----:B------:R-:W-:Y:S01]  /*e770*/  F2FP.BF16.PACK_AB R7, R29, R38 ;  /* 0x000000261d07723e */ /* 0x000fe200000010ff */
[----:B------:R1:W-:Y:S04]  /*e780*/  STS.128 [R33+0xc100], R8 ;  /* 0x00c1000821007388 */ /* 0x0003e80000000c00 */
[----:B------:R1:W-:Y:S02]  /*e790*/  STS.128 [R32+0xc100], R4 ;  /* 0x00c1000420007388 */ /* 0x0003e40000000c00 */
.L_x_815:
[----:B------:R-:W-:Y:S05]  /*e7a0*/  BSYNC B0 ;  /* 0x0000000000007941 */ /* 0x000fea0003800000 */
.L_x_814:
[----:B-1----:R-:W-:-:S04]  /*e7b0*/  IADD3 R11, R70, 0x40, RZ ;  /* 0x00000040460b7810 */ /* 0x002fc80007ffe0ff */
        /* <DEDUP_REMOVED lines=16> */
[C---:B------:R-:W-:Y:S02]  /*e8c0*/  LOP3.LUT R11, R9.reuse, 0x38, R4, 0xf8, !PT ;  /* 0x00000038090b7812 */ /* 0x040fe400078ef804 */
[----:B------:R-:W-:Y:S02]  /*e8d0*/  LEA.HI R6, R6, R7, RZ, 0x3 ;  /* 0x0000000706067211 */ /* 0x000fe400078f18ff */
[----:B------:R-:W-:Y:S02]  /*e8e0*/  SHF.R.U32.HI R4, RZ, 0x3, R9 ;  /* 0x00000003ff047819 */ /* 0x000fe40000011609 */
[----:B------:R-:W-:Y:S01]  /*e8f0*/  LOP3.LUT R9, R9, 0x38, R10, 0xf8, !PT ;  /* 0x0000003809097812 */ /* 0x000fe200078ef80a */
[----:B------:R-:W-:Y:S01]  /*e900*/  IMAD.SHL.U32 R6, R6, 0x400, RZ ;  /* 0x0000040006067824 */ /* 0x000fe200078e00ff */
[----:B------:R-:W-:-:S02]  /*e910*/  LOP3.LUT R8, R8, 0x7fffe000, RZ, 0xc0, !PT ;  /* 0x7fffe00008087812 */ /* 0x000fc400078ec0ff */
[----:B------:R-:W-:Y:S02]  /*e920*/  LOP3.LUT R5, R5, 0xfffffe00, RZ, 0xc0, !PT ;  /* 0xfffffe0005057812 */ /* 0x000fe400078ec0ff */
[-C--:B------:R-:W-:Y:S02]  /*e930*/  LOP3.LUT R11, R11, R4.reuse, RZ, 0x3c, !PT ;  /* 0x000000040b0b7212 */ /* 0x080fe400078e3cff */
        /* <DEDUP_REMOVED lines=8> */
[----:B------:R-:W-:Y:S02]  /*e9c0*/  SHF.R.U64 R18, R18, 0x10, R19 ;  /* 0x0000001012127819 */ /* 0x000fe40000001213 */
[----:B------:R-:W1:Y:S01]  /*e9d0*/  LDS.128 R8, [R25+0xc100] ;  /* 0x00c1000019087984 */ /* 0x000e620000000c00 */
[----:B------:R-:W-:Y:S02]  /*e9e0*/  SHF.R.U64 R20, R20, 0x10, R21 ;  /* 0x0000001014147819 */ /* 0x000fe40000001215 */
[----:B------:R-:W-:Y:S01]  /*e9f0*/  SHF.R.U32.HI R19, RZ, 0x10, R19 ;  /* 0x00000010ff137819 */ /* 0x000fe20000011613 */
[----:B------:R-:W2:Y:S01]  /*ea00*/  LDS.128 R4, [R24+0xc100] ;  /* 0x00c1000018047984 */ /* 0x000ea20000000c00 */
[----:B------:R-:W-:-:S02]  /*ea10*/  SHF.R.U32.HI R21, RZ, 0x10, R21 ;  /* 0x00000010ff157819 */ /* 0x000fc40000011615 */
[----:B------:R-:W-:Y:S02]  /*ea20*/  PRMT R55, R55, 0x5410, R16 ;  /* 0x0000541037377816 */ /* 0x000fe40000000010 */
[----:B------:R-:W-:Y:S02]  /*ea30*/  PRMT R54, R54, 0x5410, R17 ;  /* 0x0000541036367816 */ /* 0x000fe40000000011 */
[----:B------:R-:W-:Y:S02]  /*ea40*/  SHF.R.U64 R22, R22, 0x10, R23 ;  /* 0x0000001016167819 */ /* 0x000fe40000001217 */
[----:B------:R-:W-:Y:S01]  /*ea50*/  PRMT R64, R64, 0x5410, R19 ;  /* 0x0000541040407816 */ /* 0x000fe20000000013 */
[----:B------:R-:W-:Y:S01]  /*ea60*/  IMAD.U32 R29, R54, 0x10000, RZ ;  /* 0x00010000361d7824 */ /* 0x000fe200078e00ff */
[----:B------:R-:W-:Y:S02]  /*ea70*/  SHF.R.U32.HI R23, RZ, 0x10, R23 ;  /* 0x00000010ff177819 */ /* 0x000fe40000011617 */
        /* <DEDUP_REMOVED lines=18> */
[C---:B------:R-:W-:Y:S01]  /*eba0*/  IMAD.U32 R5, R55.reuse, 0x10000, RZ ;  /* 0x0001000037057824 */ /* 0x040fe200078e00ff */
[C---:B------:R-:W-:Y:S01]  /*ebb0*/  LOP3.LUT R26, R6.reuse, 0xffff0000, RZ, 0xc0, !PT ;  /* 0xffff0000061a7812 */ /* 0x040fe200078ec0ff */
[----:B------:R-:W-:Y:S01]  /*ebc0*/  IMAD.U32 R27, R6, 0x10000, RZ ;  /* 0x00010000061b7824 */ /* 0x000fe200078e00ff */
[----:B------:R-:W-:Y:S01]  /*ebd0*/  LOP3.LUT R55, R55, 0xffff0000, RZ, 0xc0, !PT ;  /* 0xffff000037377812 */ /* 0x000fe200078ec0ff */
[----:B------:R-:W-:-:S02]  /*ebe0*/  FMUL.FTZ R6, R20, R5 ;  /* 0x0000000514067220 */ /* 0x000fc40000410000 */
[-C--:B------:R-:W-:Y:S02]  /*ebf0*/  FMUL.FTZ R20, R20, R23.reuse ;  /* 0x0000001714147220 */ /* 0x080fe40000410000 */
[C---:B------:R-:W-:Y:S02]  /*ec00*/  FFMA.FTZ R6, R17.reuse, R23, -R6 ;  /* 0x0000001711067223 */ /* 0x040fe40000010806 */
[----:B------:R-:W-:Y:S02]  /*ec10*/  FFMA.FTZ R20, R17, R5, R20 ;  /* 0x0000000511147223 */ /* 0x000fe40000010014 */
[C---:B------:R-:W-:Y:S02]  /*ec20*/  FMUL.FTZ R23, R11.reuse, R55 ;  /* 0x000000370b177220 */ /* 0x040fe40000410000 */
[C---:B------:R-:W-:Y:S01]  /*ec30*/  IMAD.U32 R5, R66.reuse, 0x10000, RZ ;  /* 0x0001000042057824 */ /* 0x040fe200078e00ff */
[----:B------:R-:W-:Y:S01]  /*ec40*/  LOP3.LUT R66, R66, 0xffff0000, RZ, 0xc0, !PT ;  /* 0xffff000042427812 */ /* 0x000fe200078ec0ff */
[----:B------:R-:W-:-:S02]  /*ec50*/  FMUL.FTZ R11, R11, R30 ;  /* 0x0000001e0b0b7220 */ /* 0x000fc40000410000 */
[----:B------:R-:W-:Y:S02]  /*ec60*/  FMUL.FTZ R17, R4, R29 ;  /* 0x0000001d04117220 */ /* 0x000fe40000410000 */
[----:B------:R-:W-:Y:S02]  /*ec70*/  FFMA.FTZ R23, R16, R30, -R23 ;  /* 0x0000001e10177223 */ /* 0x000fe40000010817 */
[----:B------:R-:W-:Y:S02]  /*ec80*/  FMUL.FTZ R4, R4, R5 ;  /* 0x0000000504047220 */ /* 0x000fe40000410000 */
[C---:B------:R-:W-:Y:S01]  /*ec90*/  IMAD.U32 R22, R7.reuse, 0x10000, RZ ;  /* 0x0001000007167824 */ /* 0x040fe200078e00ff */
[----:B------:R-:W-:Y:S01]  /*eca0*/  LOP3.LUT R7, R7, 0xffff0000, RZ, 0xc0, !PT ;  /* 0xffff000007077812 */ /* 0x000fe200078ec0ff */
[C---:B------:R-:W-:Y:S01]  /*ecb0*/  IMAD.U32 R30, R64.reuse, 0x10000, RZ ;  /* 0x00010000401e7824 */ /* 0x040fe200078e00ff */
[----:B------:R-:W-:Y:S01]  /*ecc0*/  LOP3.LUT R64, R64, 0xffff0000, RZ, 0xc0, !PT ;  /* 0xffff000040407812 */ /* 0x000fe200078ec0ff */
[----:B------:R-:W-:-:S02]  /*ecd0*/  FFMA.FTZ R11, R16, R55, R11 ;  /* 0x00000037100b7223 */ /* 0x000fc4000001000b */
[C---:B------:R-:W-:Y:S01]  /*ece0*/  IMAD.U32 R16, R68.reuse, 0x10000, RZ ;  /* 0x0001000044107824 */ /* 0x040fe200078e00ff */
[----:B------:R-:W-:Y:S01]  /*ecf0*/  LOP3.LUT R68, R68, 0xffff0000, RZ, 0xc0, !PT ;  /* 0xffff000044447812 */ /* 0x000fe200078ec0ff */
[C---:B------:R-:W-:Y:S02]  /*ed00*/  FFMA.FTZ R17, R8.reuse, R5, -R17 ;  /* 0x0000000508117223 */ /* 0x040fe40000010811 */
[----:B------:R-:W-:Y:S02]  /*ed10*/  FFMA.FTZ R5, R8, R29, R4 ;  /* 0x0000001d08057223 */ /* 0x000fe40000010004 */
[C---:B------:R-:W-:Y:S02]  /*ed20*/  FMUL.FTZ R4, R22.reuse, R30 ;  /* 0x0000001e16047220 */ /* 0x040fe40000410000 */
[-C--:B------:R-:W-:Y:S02]  /*ed30*/  FMUL.FTZ R22, R22, R16.reuse ;  /* 0x0000001016167220 */ /* 0x080fe40000410000 */
[C---:B------:R-:W-:Y:S01]  /*ed40*/  IMAD.U32 R8, R65.reuse, 0x10000, RZ ;  /* 0x0001000041087824 */ /* 0x040fe200078e00ff */
[----:B------:R-:W-:Y:S01]  /*ed50*/  LOP3.LUT R65, R65, 0xffff0000, RZ, 0xc0, !PT ;  /* 0xffff000041417812 */ /* 0x000fe200078ec0ff */
[C---:B------:R-:W-:Y:S01]  /*ed60*/  IMAD.U32 R29, R69.reuse, 0x10000, RZ ;  /* 0x00010000451d7824 */ /* 0x040fe200078e00ff */
[----:B------:R-:W-:Y:S01]  /*ed70*/  LOP3.LUT R69, R69, 0xffff0000, RZ, 0xc0, !PT ;  /* 0xffff000045457812 */ /* 0x000fe200078ec0ff */
[----:B------:R-:W-:-:S02]  /*ed80*/  FFMA.FTZ R16, R9, R16, -R4 ;  /* 0x0000001009107223 */ /* 0x000fc40000010804 */
[----:B------:R-:W-:Y:S02]  /*ed90*/  FFMA.FTZ R30, R9, R30, R22 ;  /* 0x0000001e091e7223 */ /* 0x000fe40000010016 */
[C---:B------:R-:W-:Y:S02]  /*eda0*/  FMUL.FTZ R9, R27.reuse, R8 ;  /* 0x000000081b097220 */ /* 0x040fe40000410000 */
[C---:B------:R-:W-:Y:S01]  /*edb0*/  IMAD.U32 R18, R10.reuse, 0x10000, RZ ;  /* 0x000100000a127824 */ /* 0x040fe200078e00ff */
[----:B------:R-:W-:Y:S01]  /*edc0*/  LOP3.LUT R10, R10, 0xffff0000, RZ, 0xc0, !PT ;  /* 0xffff00000a0a7812 */ /* 0x000fe200078ec0ff */
[----:B------:R-:W-:Y:S02]  /*edd0*/  FMUL.FTZ R27, R27, R29 ;  /* 0x0000001d1b1b7220 */ /* 0x000fe40000410000 */
[C---:B------:R-:W-:Y:S02]  /*ede0*/  FMUL.FTZ R4, R28.reuse, R54 ;  /* 0x000000361c047220 */ /* 0x040fe40000410000 */
[----:B------:R-:W-:-:S02]  /*edf0*/  FMUL.FTZ R28, R28, R66 ;  /* 0x000000421c1c7220 */ /* 0x000fc40000410000 */
[C---:B------:R-:W-:Y:S02]  /*ee00*/  FFMA.FTZ R29, R18.reuse, R29, -R9 ;  /* 0x0000001d121d7223 */ /* 0x040fe40000010809 */
[----:B------:R-:W-:Y:S02]  /*ee10*/  FFMA.FTZ R27, R18, R8, R27 ;  /* 0x00000008121b7223 */ /* 0x000fe4000001001b */
[----:B------:R-:W-:Y:S02]  /*ee20*/  FFMA.FTZ R66, R19, R66, -R4 ;  /* 0x0000004213427223 */ /* 0x000fe40000010804 */
[----:B------:R-:W-:Y:S02]  /*ee30*/  FMUL.FTZ R18, R26, R65 ;  /* 0x000000411a127220 */ /* 0x000fe40000410000 */
[----:B------:R-:W-:Y:S01]  /*ee40*/  FMUL.FTZ R8, R7, R64 ;  /* 0x0000004007087220 */ /* 0x000fe20000410000 */
[----:B------:R-:W-:Y:S01]  /*ee50*/  F2FP.BF16.PACK_AB R9, R66, R17 ;  /* 0x000000114209723e */ /* 0x000fe200000010ff */
[----:B------:R-:W-:-:S02]  /*ee60*/  FMUL.FTZ R22, R26, R69 ;  /* 0x000000451a167220 */ /* 0x000fc40000410000 */
[-C--:B------:R-:W-:Y:S02]  /*ee70*/  FMUL.FTZ R4, R7, R68.reuse ;  /* 0x0000004407047220 */ /* 0x080fe40000410000 */
[C---:B------:R-:W-:Y:S02]  /*ee80*/  FFMA.FTZ R18, R10.reuse, R69, -R18 ;  /* 0x000000450a127223 */ /* 0x040fe40000010812 */
[----:B------:R-:W-:Y:S01]  /*ee90*/  FFMA.FTZ R7, R21, R68, -R8 ;  /* 0x0000004415077223 */ /* 0x000fe20000010808 */
        /* <DEDUP_REMOVED lines=12> */
.L_x_791:
[----:B------:R-:W-:Y:S05]  /*ef60*/  BSYNC B2 ;  /* 0x0000000000027941 */ /* 0x000fea0003800000 */
.L_x_773:
        /* <DEDUP_REMOVED lines=8> */
[----:B------:R-:W-:Y:S01]  /*eff0*/  LEA.HI R180, R180, R13, RZ, 0x3 ;  /* 0x0000000db4b47211 */ /* 0x000fe200078f18ff */
[----:B------:R-:W-:Y:S01]  /*f000*/  IMAD.IADD R7, R7, 0x1, R4 ;  /* 0x0000000107077824 */ /* 0x000fe200078e0204 */
[----:B------:R-:W-:Y:S01]  /*f010*/  SHF.R.S32.HI R4, RZ, 0x4, R53 ;  /* 0x00000004ff047819 */ /* 0x000fe20000011435 */
[C---:B------:R-:W-:Y:S01]  /*f020*/  IMAD R10, R208.reuse, c[0x0][0x21c], R51 ;  /* 0x00008700d00a7a24 */ /* 0x040fe200078e0233 */
[----:B------:R-:W-:Y:S01]  /*f030*/  LOP3.LUT R181, R181, 0xfffffff8, RZ, 0xc0, !PT ;  /* 0xfffffff8b5b57812 */ /* 0x000fe200078ec0ff */
[----:B------:R-:W-:Y:S01]  /*f040*/  IMAD.WIDE.U32 R6, R208, c[0x0][0x218], R6 ;  /* 0x00008600d0067a25 */ /* 0x000fe200078e0006 */
[----:B------:R-:W-:Y:S01]  /*f050*/  LOP3.LUT R180, R180, 0xfffffff8, RZ, 0xc0, !PT ;  /* 0xfffffff8b4b47812 */ /* 0x000fe200078ec0ff */
[----:B------:R-:W-:Y:S01]  /*f060*/  UISETP.GE.AND UP0, UPT, UR8, 0x2, UPT ;  /* 0x000000020800788c */ /* 0x000fe2000bf06270 */
[----:B------:R-:W-:Y:S01]  /*f070*/  BAR.SYNC.DEFER_BLOCKING 0x0 ;  /* 0x0000000000007b1d */ /* 0x000fe20000010000 */
[----:B------:R-:W-:Y:S01]  /*f080*/  IMAD.SHL.U32 R9, R15, 0x40, RZ ;  /* 0x000000400f097824 */ /* 0x000fe200078e00ff */
[----:B------:R-:W-:Y:S01]  /*f090*/  IADD3 R5, P0, R6, UR24, RZ ;  /* 0x0000001806057c10 */ /* 0x000fe2000ff1e0ff */
[----:B------:R-:W-:Y:S01]  /*f0a0*/  IMAD.SHL.U32 R6, R50, 0x8, RZ ;  /* 0x0000000832067824 */ /* 0x000fe200078e00ff */
[----:B------:R-:W-:Y:S01]  /*f0b0*/  ISETP.GE.AND P2, PT, R14, c[0x0][0x1d4], PT ;  /* 0x000075000e007a0c */ /* 0x000fe20003f46270 */
[----:B------:R-:W-:Y:S01]  /*f0c0*/  IMAD.SHL.U32 R90, R49, 0x40, RZ ;  /* 0x00000040315a7824 */ /* 0x000fe200078e00ff */
[----:B------:R-:W-:Y:S01]  /*f0d0*/  IADD3.X R10, R7, UR10, R10, P0, !PT ;  /* 0x0000000a070a7c10 */ /* 0x000fe200087fe40a */
[----:B------:R-:W-:Y:S01]  /*f0e0*/  IMAD.SHL.U32 R91, R48, 0x40, RZ ;  /* 0x00000040305b7824 */ /* 0x000fe200078e00ff */
[----:B------:R-:W-:Y:S01]  /*f0f0*/  LEA R8, P0, R5, c[0x0][0x1f8], 0x1 ;  /* 0x00007e0005087a11 */ /* 0x000fe200078008ff */
[----:B------:R-:W-:Y:S01]  /*f100*/  IMAD.SHL.U32 R211, R0, 0x2, RZ ;  /* 0x0000000200d37824 */ /* 0x000fe200078e00ff */
[----:B------:R-:W-:-:S02]  /*f110*/  LOP3.LUT R9, R9, 0x1c0, RZ, 0xc0, !PT ;  /* 0x000001c009097812 */ /* 0x000fc400078ec0ff */
[----:B------:R-:W-:Y:S01]  /*f120*/  LEA.HI R7, R53, R4, RZ, 0x1 ;  /* 0x0000000435077211 */ /* 0x000fe200078f08ff */
[----:B------:R-:W1:Y:S01]  /*f130*/  SHFL.IDX PT, R36, R8, RZ, 0x181f ;  /* 0x00181fff08247589 */ /* 0x000e6200000e0000 */
[----:B------:R-:W-:Y:S02]  /*f140*/  LEA.HI.X R10, R5, c[0x0][0x1fc], R10, 0x1, P0 ;  /* 0x00007f00050a7a11 */ /* 0x000fe400000f0c0a */
[----:B------:R-:W-:Y:S01]  /*f150*/  SHF.R.U32.HI R5, RZ, 0x3, R9 ;  /* 0x00000003ff057819 */ /* 0x000fe20000011609 */
[----:B------:R2:W3:Y:S01]  /*f160*/  SHFL.IDX PT, R20, R8, 0x1, 0x181f ;  /* 0x00381f0008147f89 */ /* 0x0004e200000e0000 */
[----:B------:R-:W-:Y:S02]  /*f170*/  LOP3.LUT R7, R7, 0xfffffffe, RZ, 0xc0, !PT ;  /* 0xfffffffe07077812 */ /* 0x000fe400078ec0ff */
[----:B------:R-:W-:Y:S02]  /*f180*/  LOP3.LUT R6, R9, 0x8, R6, 0xf8, !PT ;  /* 0x0000000809067812 */ /* 0x000fe400078ef806 */
[----:B------:R-:W-:Y:S01]  /*f190*/  LOP3.LUT P0, RZ, R15, 0x2, RZ, 0xc0, !PT ;  /* 0x000000020fff7812 */ /* 0x000fe2000780c0ff */
[----:B------:R-:W-:Y:S01]  /*f1a0*/  IMAD.IADD R7, R4, 0x1, -R7 ;  /* 0x0000000104077824 */ /* 0x000fe200078e0a07 */
[----:B------:R-:W-:Y:S01]  /*f1b0*/  LOP3.LUT R6, R6, R5, RZ, 0x3c, !PT ;  /* 0x0000000506067212 */ /* 0x000fe200078e3cff */
[----:B------:R-:W-:Y:S01]  /*f1c0*/  SHFL.IDX PT, R4, R10, 0x1, 0x181f ;  /* 0x00381f000a047f89 */ /* 0x000fe200000e0000 */
[----:B------:R-:W-:-:S02]  /*f1d0*/  LOP3.LUT R90, R90, 0x1c0, RZ, 0xc0, !PT ;  /* 0x000001c05a5a7812 */ /* 0x000fc400078ec0ff */
[----:B------:R-:W-:Y:S01]  /*f1e0*/  LOP3.LUT R91, R91, 0xfffffe00, RZ, 0xc0, !PT ;  /* 0xfffffe005b5b7812 */ /* 0x000fe200078ec0ff */
[----:B------:R4:W5:Y:S01]  /*f1f0*/  SHFL.IDX PT, R5, R10, RZ, 0x181f ;  /* 0x00181fff0a057589 */ /* 0x00096200000e0000 */
[C---:B------:R-:W-:Y:S01]  /*f200*/  IMAD R205, R7.reuse, 0x200, R6 ;  /* 0x0000020007cd7824 */ /* 0x040fe200078e0206 */
[----:B------:R-:W-:Y:S01]  /*f210*/  P2R R22, PR, RZ, 0x8 ;  /* 0x00000008ff167803 */ /* 0x000fe20000000000 */
[----:B------:R-:W-:Y:S02]  /*f220*/  IMAD.SHL.U32 R7, R7, 0x8, RZ ;  /* 0x0000000807077824 */ /* 0x000fe400078e00ff */
[----:B------:R-:W-:-:S03]  /*f230*/  IMAD.SHL.U32 R205, R205, 0x2, RZ ;  /* 0x00000002cdcd7824 */ /* 0x000fc600078e00ff */
[----:B------:R-:W-:Y:S02]  /*f240*/  LOP3.LUT R7, R90, 0x8, R7, 0xf8, !PT ;  /* 0x000000085a077812 */ /* 0x000fe400078ef807 */
[----:B------:R-:W-:Y:S01]  /*f250*/  IADD3 R6, R205, 0x6100, RZ ;  /* 0x00006100cd067810 */ /* 0x000fe20007ffe0ff */
[----:B--2---:R-:W-:Y:S01]  /*f260*/  IMAD.WIDE R8, R89, 0x2, RZ ;  /* 0x0000000259087825 */ /* 0x004fe200078e02ff */
[----:B------:R-:W-:Y:S01]  /*f270*/  IADD3 R204, R205, 0x6120, RZ ;  /* 0x00006120cdcc7810 */ /* 0x000fe20007ffe0ff */
[----:B------:R-:W-:Y:S01]  /*f280*/  LDSM.16.M88.4 R60, [R205+0x6100] ;  /* 0x00610000cd3c783b */ /* 0x000fe20000000200 */
[----:B------:R-:W-:Y:S02]  /*f290*/  @P0 IADD3 R204, R6, -0x20, RZ ;  /* 0xffffffe006cc0810 */ /* 0x000fe40007ffe0ff */
[----:B-1----:R-:W-:Y:S01]  /*f2a0*/  IADD3 R40, P1, R36, R8, RZ ;  /* 0x0000000824287210 */ /* 0x002fe20007f3e0ff */
[----:B------:R-:W-:Y:S01]  /*f2b0*/  LDSM.16.M88.4 R52, [R205+0x6900] ;  /* 0x00690000cd34783b */ /* 0x000fe20000000200 */
[----:B---3--:R-:W-:-:S02]  /*f2c0*/  IADD3 R30, P0, R8, R20, RZ ;  /* 0x00000014081e7210 */ /* 0x008fc40007f1e0ff */
[----:B------:R-:W-:Y:S01]  /*f2d0*/  SHF.R.U32.HI R90, RZ, 0x3, R90 ;  /* 0x00000003ff5a7819 */ /* 0x000fe2000001165a */
[----:B------:R-:W-:Y:S01]  /*f2e0*/  LDSM.16.M88.4 R44, [R205+0x7100] ;  /* 0x00710000cd2c783b */ /* 0x000fe20000000200 */
[C---:B------:R-:W-:Y:S01]  /*f2f0*/  IADD3 R195, R204.reuse, 0x800, RZ ;  /* 0x00000800ccc37810 */ /* 0x040fe20007ffe0ff */
[----:B----4-:R-:W-:Y:S01]  /*f300*/  IMAD.WIDE R10, R181, 0x2, RZ ;  /* 0x00000002b50a7825 */ /* 0x010fe200078e02ff */
[----:B------:R-:W-:Y:S01]  /*f310*/  LOP3.LUT R90, R7, R90, RZ, 0x3c, !PT ;  /* 0x0000005a075a7212 */ /* 0x000fe200078e3cff */
[----:B------:R-:W-:Y:S01]  /*f320*/  LDSM.16.M88.4 R76, [R204] ;  /* 0x00000000cc4c783b */ /* 0x000fe20000000200 */
[----:B------:R-:W-:Y:S01]  /*f330*/  IADD3 R194, R204, 0x1000, RZ ;  /* 0x00001000ccc27810 */ /* 0x000fe20007ffe0ff */
[----:B-----5:R-:W-:Y:S01]  /*f340*/  IMAD.X R41, R5, 0x1, R9, P1 ;  /* 0x0000000105297824 */ /* 0x020fe200008e0609 */
[----:B------:R-:W-:Y:S01]  /*f350*/  IADD3 R38, P1, R36, R10, RZ ;  /* 0x0000000a24267210 */ /* 0x000fe20007f3e0ff */
[----:B------:R-:W-:Y:S01]  /*f360*/  IMAD.X R31, R9, 0x1, R4, P0 ;  /* 0x00000001091f7824 */ /* 0x000fe200000e0604 */
[----:B------:R-:W-:Y:S01]  /*f370*/  IADD3 R28, P0, R10, R20, RZ ;  /* 0x000000140a1c7210 */ /* 0x000fe20007f1e0ff */
[----:B------:R-:W-:Y:S01]  /*f380*/  IMAD.WIDE R8, R180, 0x2, RZ ;  /* 0x00000002b4087825 */ /* 0x000fe200078e02ff */
[----:B------:R-:W-:Y:S01]  /*f390*/  LDSM.16.M88.4 R64, [R204+0x800] ;  /* 0x00080000cc40783b */ /* 0x000fe20000000200 */
[----:B------:R-:W-:-:S02]  /*f3a0*/  IADD3 R193, R204, 0x1800, RZ ;  /* 0x00001800ccc17810 */ /* 0x000fc40007ffe0ff */
[----:B------:R-:W-:Y:S01]  /*f3b0*/  IMAD.X R39, R5, 0x1, R11, P1 ;  /* 0x0000000105277824 */ /* 0x000fe200008e060b */
[----:B------:R-:W-:Y:S01]  /*f3c0*/  IADD3 R36, P1, R36, R8, RZ ;  /* 0x0000000824247210 */ /* 0x000fe20007f3e0ff */
[--C-:B------:R-:W-:Y:S01]  /*f3d0*/  IMAD.X R29, R11, 0x1, R4.reuse, P0 ;  /* 0x000000010b1d7824 */ /* 0x100fe200000e0604 */
[----:B------:R-:W-:Y:S01]  /*f3e0*/  IADD3 R20, P0, R8, R20, RZ ;  /* 0x0000001408147210 */ /* 0x000fe20007f1e0ff */
[----:B------:R-:W-:Y:S01]  /*f3f0*/  LDSM.16.M88.4 R32, [R204+0x1000] ;  /* 0x00100000cc20783b */ /* 0x000fe20000000200 */
[----:B------:R-:W-:Y:S01]  /*f400*/  IADD3 R191, R204, 0x2000, RZ ;  /* 0x00002000ccbf7810 */ /* 0x000fe20007ffe0ff */
[----:B------:R-:W-:Y:S01]  /*f410*/  IMAD.X R37, R5, 0x1, R9, P1 ;  /* 0x0000000105257824 */ /* 0x000fe200008e0609 */
[----:B------:R-:W-:Y:S01]  /*f420*/  ISETP.GE.AND P1, PT, R89, c[0x0][0x1d4], PT ;  /* 0x0000750059007a0c */ /* 0x000fe20003f26270 */
[----:B------:R-:W-:Y:S01]  /*f430*/  IMAD R5, R81, 0x400, R91 ;  /* 0x0000040051057824 */ /* 0x000fe200078e025b */
[----:B------:R-:W-:Y:S01]  /*f440*/  LDSM.16.M88.4 R24, [R204+0x1800] ;  /* 0x00180000cc18783b */ /* 0x000fe20000000200 */
[----:B------:R-:W-:Y:S01]  /*f450*/  IMAD.X R21, R9, 0x1, R4, P0 ;  /* 0x0000000109157824 */ /* 0x000fe200000e0604 */
[----:B------:R-:W-:Y:S01]  /*f460*/  ISETP.LT.OR P0, PT, R12, 0x1, P1 ;  /* 0x000000010c00780c */ /* 0x000fe20000f01670 */
[----:B------:R-:W-:Y:S01]  /*f470*/  IMAD.IADD R0, R90, 0x1, R5 ;  /* 0x000000015a007824 */ /* 0x000fe200078e0205 */
[----:B------:R-:W-:Y:S01]  /*f480*/  LDSM.16.M88.4 R8, [R205+0x7900] ;  /* 0x00790000cd08783b */ /* 0x000fe20000000200 */
[----:B------:R-:W-:-:S02]  /*f490*/  ISETP.LT.OR P1, PT, R12, 0x21, P1 ;  /* 0x000000210c00780c */ /* 0x000fc40000f21670 */
[----:B------:R-:W-:Y:S01]  /*f4a0*/  IMAD.SHL.U32 R206, R0, 0x2, RZ ;  /* 0x0000000200ce7824 */ /* 0x000fe200078e00ff */
[C---:B------:R-:W-:Y:S01]  /*f4b0*/  IADD3 R190, R204.reuse, 0x2800, RZ ;  /* 0x00002800ccbe7810 */ /* 0x040fe20007ffe0ff */
[----:B------:R-:W-:Y:S01]  /*f4c0*/  IMAD.MOV.U32 R0, RZ, RZ, 0x40 ;  /* 0x00000040ff007424 */ /* 0x000fe200078e00ff */
[----:B------:R-:W-:Y:S01]  /*f4d0*/  IADD3 R189, R204, 0x3000, RZ ;  /* 0x00003000ccbd7810 */ /* 0x000fe20007ffe0ff */
[--C-:B------:R-:W-:Y:S01]  /*f4e0*/  IMAD R202, R2, 0x2, R206.reuse ;  /* 0x0000000202ca7824 */ /* 0x100fe200078e02ce */
[----:B------:R-:W1:Y:S01]  /*f4f0*/  LDSM.16.M88.4 R4, [R206+0xc100] ;  /* 0x00c10000ce04783b */ /* 0x000e620000000200 */
[C---:B------:R-:W-:Y:S01]  /*f500*/  IMAD R201, R3.reuse, 0x2, R206 ;  /* 0x0000000203c97824 */ /* 0x040fe200078e02ce */
[C---:B------:R-:W-:Y:S01]  /*f510*/  IADD3 R188, R204.reuse, 0x3800, RZ ;  /* 0x00003800ccbc7810 */ /* 0x040fe20007ffe0ff */
[----:B------:R-:W-:Y:S01]  /*f520*/  IMAD R199, R3, 0x2, R202 ;  /* 0x0000000203c77824 */ /* 0x000fe200078e02ca */
[----:B------:R-:W2:Y:S01]  /*f530*/  LDSM.16.M88.4 R16, [R202+0xc100] ;  /* 0x00c10000ca10783b */ /* 0x000ea20000000200 */
[----:B------:R-:W-:-:S02]  /*f540*/  IADD3 R187, R204, 0x4000, RZ ;  /* 0x00004000ccbb7810 */ /* 0x000fc40007ffe0ff */
[----:B------:R-:W-:Y:S01]  /*f550*/  IADD3 R186, R204, 0x4800, RZ ;  /* 0x00004800ccba7810 */ /* 0x000fe20007ffe0ff */
[----:B------:R-:W-:Y:S01]  /*f560*/  @!PT LDS RZ, [RZ] ;  /* 0x00000000fffff984 */ /* 0x000fe20000000800 */
[----:B------:R-:W-:Y:S01]  /*f570*/  @!PT LDS RZ, [RZ] ;  /* 0x00000000fffff984 */ /* 0x000fe20000000800 */
[----:B------:R-:W-:Y:S01]  /*f580*/  @!PT LDS RZ, [RZ] ;  /* 0x00000000fffff984 */ /* 0x000fe20000000800 */
[----:B------:R3:W-:Y:S01]  /*f590*/  LDGSTS.E.BYPASS.LTC128B.128 [R211+0x100], [R40.64], !P0 ;  /* 0x0010000028d37fae */ /* 0x0007e2000c101d54 */
[----:B------:R-:W-:Y:S02]  /*f5a0*/  ISETP.LT.OR P0, PT, R12, 0x1, P2 ;  /* 0x000000010c00780c */ /* 0x000fe40001701670 */
[C---:B------:R-:W-:Y:S02]  /*f5b0*/  IADD3 R185, R204.reuse, 0x5000, RZ ;  /* 0x00005000ccb97810 */ /* 0x040fe40007ffe0ff */
[----:B------:R-:W-:-:S09]  /*f5c0*/  IADD3 R184, R204, 0x5800, RZ ;  /* 0x00005800ccb87810 */ /* 0x000fd20007ffe0ff */
[----:B------:R4:W-:Y:S01]  /*f5d0*/  LDGSTS.E.BYPASS.LTC128B.128 [R211+0x2100], [R38.64], !P0 ;  /* 0x0210000026d37fae */ /* 0x0009e2000c101d54 */
[----:B------:R-:W-:-:S04]  /*f5e0*/  ISETP.GE.AND P0, PT, R13, c[0x0][0x1d4], PT ;  /* 0x000075000d007a0c */ /* 0x000fc80003f06270 */
[C---:B------:R-:W-:Y:S02]  /*f5f0*/  ISETP.LT.OR P3, PT, R12.reuse, 0x1, P0 ;  /* 0x000000010c00780c */ /* 0x040fe40000761670 */
[----:B------:R-:W-:-:S11]  /*f600*/  ISETP.LT.OR P0, PT, R12, 0x21, P0 ;  /* 0x000000210c00780c */ /* 0x000fd60000701670 */
[----:B------:R4:W-:Y:S01]  /*f610*/  LDGSTS.E.BYPASS.LTC128B.128 [R211+0x4100], [R36.64], !P3 ;  /* 0x0410000024d37fae */ /* 0x0009e2000d901d54 */
[----:B-1----:R-:W-:Y:S01]  /*f620*/  HMMA.16816.F32.BF16 R56, R4, R52, RZ ;  /* 0x000000340438723c */ /* 0x002fe200000418ff */
[----:B------:R-:W-:Y:S02]  /*f630*/  ISETP.NE.AND P3, PT, R22, RZ, PT ;  /* 0x000000ff1600720c */ /* 0x000fe40003f65270 */
[----:B------:R1:W-:Y:S01]  /*f640*/  LDGSTS.E.BYPASS.LTC128B.128 [R211+0x1100], [R30.64], !P1 ;  /* 0x011000001ed37fae */ /* 0x0003e2000c901d54 */
[----:B------:R-:W-:-:S04]  /*f650*/  LOP3.LUT P1, RZ, R15, 0x4, RZ, 0xc0, !PT ;  /* 0x000000040fff7812 */ /* 0x000fc8000782c0ff */
[----:B------:R-:W-:Y:S01]  /*f660*/  SEL R0, R0, 0xffffffc0, !P1 ;  /* 0xffffffc000007807 */ /* 0x000fe20004800000 */
[----:B------:R-:W-:Y:S01]  /*f670*/  HMMA.16816.F32.BF16 R48, R4, R44, RZ ;  /* 0x0000002c0430723c */ /* 0x000fe200000418ff */
[----:B------:R-:W-:-:S03]  /*f680*/  ISETP.LT.OR P1, PT, R12, 0x21, P2 ;  /* 0x000000210c00780c */ /* 0x000fc60001721670 */
[----:B------:R-:W-:Y:S02]  /*f690*/  IMAD.IADD R200, R205, 0x1, R0 ;  /* 0x00000001cdc87824 */ /* 0x000fe400078e0200 */
[----:B------:R-:W-:Y:S02]  /*f6a0*/  IMAD.IADD R192, R0, 0x1, R204 ;  /* 0x0000000100c07824 */ /* 0x000fe400078e02cc */
[C---:B------:R-:W-:Y:S06]  /*f6b0*/  HMMA.16816.F32.BF16 R12, R4.reuse, R60, RZ ;  /* 0x0000003c040c723c */ /* 0x040fec00000418ff */
[----:B------:R1:W-:Y:S02]  /*f6c0*/  LDGSTS.E.BYPASS.LTC128B.128 [R211+0x3100], [R28.64], !P1 ;  /* 0x031000001cd37fae */ /* 0x0003e4000c901d54 */
[----:B------:R-:W-:Y:S02]  /*f6d0*/  HMMA.16816.F32.BF16 R60, R4, R62, RZ ;  /* 0x0000003e043c723c */ /* 0x000fe400000418ff */
[----:B------:R5:W-:Y:S01]  /*f6e0*/  LDGSTS.E.BYPASS.LTC128B.128 [R211+0x5100], [R20.64], !P0 ;  /* 0x0510000014d37fae */ /* 0x000be2000c101d54 */
[----:B------:R-:W-:-:S03]  /*f6f0*/  PLOP3.LUT P0, PT, PT, PT, UP0, 0x80, 0x0 ;  /* 0x000000000000781c */ /* 0x000fc60003f0f008 */
[----:B----4-:R-:W-:Y:S02]  /*f700*/  LDSM.16.M88.4 R36, [R201+0xc100] ;  /* 0x00c10000c924783b */ /* 0x010fe40000000200 */
[----:B------:R-:W-:Y:S02]  /*f710*/  HMMA.16816.F32.BF16 R52, R4, R54, RZ ;  /* 0x000000360434723c */ /* 0x000fe400000418ff */
[----:B------:R-:W4:Y:S04]  /*f720*/  LDSM.16.M88.4 R72, [R200+0x6100] ;  /* 0x00610000c848783b */ /* 0x000f280000000200 */
[----:B------:R-:W-:Y:S02]  /*f730*/  LDSM.16.M88.4 R84, [R192] ;  /* 0x00000000c054783b */ /* 0x000fe40000000200 */
[----:B--2---:R-:W-:Y:S02]  /*f740*/  HMMA.16816.F32.BF16 R12, R16, R76, R12 ;  /* 0x0000004c100c723c */ /* 0x004fe4000004180c */
[----:B------:R-:W-:Y:S04]  /*f750*/  LDSM.16.M88.4 R68, [R200+0x6900] ;  /* 0x00690000c844783b */ /* 0x000fe80000000200 */
[----:B------:R-:W0:Y:S02]  /*f760*/  LDGDEPBAR ;  /* 0x00000000000079af */ /* 0x000e240000000000 */
[C---:B------:R-:W-:Y:S02]  /*f770*/  HMMA.16816.F32.BF16 R44, R4.reuse, R46, RZ ;  /* 0x0000002e042c723c */ /* 0x040fe400000418ff */
[----:B-1----:R-:W-:Y:S04]  /*f780*/  LDSM.16.M88.4 R28, [R200+0x7100] ;  /* 0x00710000c81c783b */ /* 0x002fe80000000200 */
[----:B-----5:R-:W-:Y:S02]  /*f790*/  LDSM.16.M88.4 R20, [R200+0x7900] ;  /* 0x00790000c814783b */ /* 0x020fe40000000200 */
[C---:B---3--:R-:W-:Y:S08]  /*f7a0*/  HMMA.16816.F32.BF16 R40, R4.reuse, R8, RZ ;  /* 0x000000080428723c */ /* 0x048ff000000418ff */
[----:B------:R-:W-:Y:S01]  /*f7b0*/  HMMA.16816.F32.BF16 R4, R4, R10, RZ ;  /* 0x0000000a0404723c */ /* 0x000fe200000418ff */
[----:B------:R-:W1:Y:S07]  /*f7c0*/  LDSM.16.M88.4 R8, [R199+0xc100] ;  /* 0x00c10000c708783b */ /* 0x000e6e0000000200 */
[----:B------:R-:W-:Y:S01]  /*f7d0*/  HMMA.16816.F32.BF16 R60, R16, R78, R60 ;  /* 0x0000004e103c723c */ /* 0x000fe2000004183c */
[----:B------:R-:W-:Y:S07]  /*f7e0*/  LDSM.16.M88.4 R76, [R205+0x8100] ;  /* 0x00810000cd4c783b */ /* 0x000fee0000000200 */
[----:B----4-:R-:W-:Y:S08]  /*f7f0*/  HMMA.16816.F32.BF16 R12, R36, R72, R12 ;  /* 0x00000048240c723c */ /* 0x010ff0000004180c */
        /* <DEDUP_REMOVED lines=44> */
[----:B------:R-:W1:Y:S07]  /*fac0*/  LDSM.16.M88.4 R28, [R199+0x10100] ;  /* 0x01010000c71c783b */ /* 0x000e6e0000000200 */
[C---:B----4-:R-:W-:Y:S08]  /*fad0*/  HMMA.16816.F32.BF16 R40, R16.reuse, R20, R40 ;  /* 0x000000141028723c */ /* 0x050ff00000041828 */
[----:B------:R-:W-:Y:S01]  /*fae0*/  HMMA.16816.F32.BF16 R36, R16, R22, R36 ;  /* 0x000000161024723c */ /* 0x000fe20000041824 */
[----:B------:R-:W4:Y:S04]  /*faf0*/  LDSM.16.M88.4 R20, [R200+0x9100] ;  /* 0x00910000c814783b */ /* 0x000f280000000200 */
[----:B------:R-:W5:Y:S03]  /*fb00*/  LDSM.16.M88.4 R16, [R200+0x9900] ;  /* 0x00990000c810783b */ /* 0x000f660000000200 */
        /* <DEDUP_REMOVED lines=11> */
[----:B------:R-:W-:Y:S04]  /*fbc0*/  LDSM.16.M88.4 R4, [R206+0x14100] ;  /* 0x01410000ce04783b */ /* 0x000fe80000000200 */
[----:B------:R-:W2:Y:S03]  /*fbd0*/  LDSM.16.M88.4 R24, [R205+0xa100] ;  /* 0x00a10000cd18783b */ /* 0x000ea60000000200 */
[----:B------:R-:W-:Y:S01]  /*fbe0*/  HMMA.16816.F32.BF16 R60, R8, R86, R60 ;  /* 0x00000056083c723c */ /* 0x000fe2000004183c */
[----:B------:R-:W-:Y:S07]  /*fbf0*/  LDSM.16.M88.4 R84, [R204+0x4000] ;  /* 0x00400000cc54783b */ /* 0x000fee0000000200 */
[----:B-1----:R-:W-:Y:S08]  /*fc00*/  HMMA.16816.F32.BF16 R12, R28, R72, R12 ;  /* 0x000000481c0c723c */ /* 0x002ff0000004180c */
[C---:B------:R-:W-:Y:S08]  /*fc10*/  HMMA.16816.F32.BF16 R56, R8.reuse, R76, R56 ;  /* 0x0000004c0838723c */ /* 0x040ff00000041838 */
[C---:B------:R-:W-:Y:S01]  /*fc20*/  HMMA.16816.F32.BF16 R52, R8.reuse, R78, R52 ;  /* 0x0000004e0834723c */ /* 0x040fe20000041834 */
[----:B------:R-:W1:Y:S07]  /*fc30*/  LDSM.16.M88.4 R76, [R202+0x14100] ;  /* 0x01410000ca4c783b */ /* 0x000e6e0000000200 */
[C---:B----4-:R-:W-:Y:S08]  /*fc40*/  HMMA.16816.F32.BF16 R48, R8.reuse, R20, R48 ;  /* 0x000000140830723c */ /* 0x050ff00000041830 */
        /* <DEDUP_REMOVED lines=18> */
[----:B------:R-:W2:Y:S03]  /*fd70*/  LDSM.16.M88.4 R28, [R200+0xa100] ;  /* 0x00a10000c81c783b */ /* 0x000ea60000000200 */
[----:B------:R-:W-:Y:S01]  /*fd80*/  HMMA.16816.F32.BF16 R60, R4, R26, R60 ;  /* 0x0000001a043c723c */ /* 0x000fe2000004183c */
[----:B------:R-:W-:Y:S07]  /*fd90*/  LDSM.16.M88.4 R24, [R200+0xa900] ;  /* 0x00a90000c818783b */ /* 0x000fee0000000200 */
[----:B-1----:R-:W-:Y:S08]  /*fda0*/  HMMA.16816.F32.BF16 R12, R76, R84, R12 ;  /* 0x000000544c0c723c */ /* 0x002ff0000004180c */
        /* <DEDUP_REMOVED lines=9> */
[----:B------:R-:W1:Y:S03]  /*fe40*/  LDSM.16.M88.4 R4, [R192+0x4000] ;  /* 0x00400000c004783b */ /* 0x000e660000000200 */
[----:B------:R-:W-:Y:S08]  /*fe50*/  HMMA.16816.F32.BF16 R60, R76, R86, R60 ;  /* 0x000000564c3c723c */ /* 0x000ff0000004183c */
[----:B--2---:R-:W-:Y:S08]  /*fe60*/  HMMA.16816.F32.BF16 R12, R32, R28, R12 ;  /* 0x0000001c200c723c */ /* 0x004ff0000004180c */
[C---:B------:R-:W-:Y:S08]  /*fe70*/  HMMA.16816.F32.BF16 R56, R76.reuse, R72, R56 ;  /* 0x000000484c38723c */ /* 0x040ff00000041838 */
[C---:B------:R-:W-:Y:S08]  /*fe80*/  HMMA.16816.F32.BF16 R52, R76.reuse, R74, R52 ;  /* 0x0000004a4c34723c */ /* 0x040ff00000041834 */
[C---:B------:R-:W-:Y:S08]  /*fe90*/  HMMA.16816.F32.BF16 R48, R76.reuse, R68, R48 ;  /* 0x000000444c30723c */ /* 0x040ff00000041830 */
[C---:B------:R-:W-:Y:S01]  /*fea0*/  HMMA.16816.F32.BF16 R44, R76.reuse, R70, R44 ;  /* 0x000000464c2c723c */ /* 0x040fe2000004182c */
[----:B------:R-:W2:Y:S07]  /*feb0*/  LDSM.16.M88.4 R68, [R192+0x4800] ;  /* 0x00480000c044783b */ /* 0x000eae0000000200 */
[C---:B------:R-:W-:Y:S08]  /*fec0*/  HMMA.16816.F32.BF16 R40, R76.reuse, R64, R40 ;  /* 0x000000404c28723c */ /* 0x040ff00000041828 */
[----:B------:R-:W-:Y:S01]  /*fed0*/  HMMA.16816.F32.BF16 R76, R76, R66, R36 ;  /* 0x000000424c4c723c */ /* 0x000fe20000041824 */
[----:B------:R-:W3:Y:S04]  /*fee0*/  LDSM.16.M88.4 R64, [R192+0x5000] ;  /* 0x00500000c040783b */ /* 0x000ee80000000200 */
[----:B------:R-:W4:Y:S01]  /*fef0*/  LDSM.16.M88.4 R36, [R192+0x5800] ;  /* 0x00580000c024783b */ /* 0x000f220000000200 */
[----:B------:R-:W-:-:S04]  /*ff00*/  DEPBAR.LE SB0, 0x0 ;  /* 0x000080000000791a */ /* 0x000fc80000000000 */
[----:B------:R-:W-:Y:S08]  /*ff10*/  HMMA.16816.F32.BF16 R60, R32, R30, R60 ;  /* 0x0000001e203c723c */ /* 0x000ff0000004183c */
[----:B-1----:R-:W-:Y:S07]  /*ff20*/  HMMA.16816.F32.BF16 R12, R8, R4, R12 ;  /* 0x00000004080c723c */ /* 0x002fee000004180c */
[----:B------:R-:W-:Y:S01]  /*ff30*/  LOP3.LUT R4, R90, R91, RZ, 0xfc, !PT ;  /* 0x0000005b5a047212 */ /* 0x000fe200078efcff */
[C---:B------:R-:W-:Y:S08]  /*ff40*/  HMMA.16816.F32.BF16 R56, R32.reuse, R24, R56 ;  /* 0x000000182038723c */ /* 0x040ff00000041838 */
[C---:B------:R-:W-:Y:S08]  /*ff50*/  HMMA.16816.F32.BF16 R52, R32.reuse, R26, R52 ;  /* 0x0000001a2034723c */ /* 0x040ff00000041834 */
[----:B------:R-:W-:Y:S01]  /*ff60*/  HMMA.16816.F32.BF16 R48, R32, R20, R48 ;  /* 0x000000142030723c */ /* 0x000fe20000041830 */
[----:B------:R-:W-:-:S02]  /*ff70*/  FMUL.FTZ R5, R12, c[0x0][0x320] ;  /* 0x0000c8000c057a20 */ /* 0x000fc40000410000 */
[----:B------:R-:W-:-:S04]  /*ff80*/  FMUL.FTZ R0, R14, c[0x0][0x320] ;  /* 0x0000c8000e007a20 */ /* 0x000fc80000410000 */
[----:B------:R-:W1:Y:S01]  /*ff90*/  MUFU.TANH R5, R5 ;  /* 0x0000000500057308 */ /* 0x000e620000002400 */
[C---:B------:R-:W-:Y:S07]  /*ffa0*/  HMMA.16816.F32.BF16 R44, R32.reuse, R22, R44 ;  /* 0x00000016202c723c */ /* 0x040fee000004182c */
[----:B------:R-:W1:Y:S01]  /*ffb0*/  MUFU.TANH R0, R0 ;  /* 0x0000000000007308 */ /* 0x000e620000002400 */
[C---:B------:R-:W-:Y:S07]  /*ffc0*/  HMMA.16816.F32.BF16 R40, R32.reuse, R16, R40 ;  /* 0x000000102028723c */ /* 0x040fee0000041828 */
[----:B------:R-:W-:Y:S01]  /*ffd0*/  SHF.R.S32.HI R16, RZ, 0x1f, R181 ;  /* 0x0000001fff107819 */ /* 0x000fe200000114b5 */
[----:B------:R-:W-:Y:S07]  /*ffe0*/  HMMA.16816.F32.BF16 R76, R32, R18, R76 ;  /* 0x00000012204c723c */ /* 0x000fee000004184c */
[----:B------:R-:W-:Y:S01]  /*fff0*/  SHF.R.S32.HI R18, RZ, 0x1f, R89 ;  /* 0x0000001fff127819 */ /* 0x000fe20000011459 */
[C---:B------:R-:W-:Y:S07]  /*10000*/  HMMA.16816.F32.BF16 R60, R8.reuse, R6, R60 ;  /* 0x00000006083c723c */ /* 0x040fee000004183c */
[----:B------:R-:W-:Y:S01]  /*10010*/  FMUL.FTZ R6, R13, c[0x0][0x320] ;  /* 0x0000c8000d067a20 */ /* 0x000fe20000410000 */
[C---:B--2---:R-:W-:Y:S05]  /*10020*/  HMMA.16816.F32.BF16 R56, R8.reuse, R68, R56 ;  /* 0x000000440838723c */ /* 0x044fea0000041838 */
[----:B------:R-:W2:Y:S03]  /*10030*/  MUFU.TANH R6, R6 ;  /* 0x0000000600067308 */ /* 0x000ea60000002400 */
[C---:B------:R-:W-:Y:S08]  /*10040*/  HMMA.16816.F32.BF16 R52, R8.reuse, R70, R52 ;  /* 0x000000460834723c */ /* 0x040ff00000041834 */
[C---:B---3--:R-:W-:Y:S08]  /*10050*/  HMMA.16816.F32.BF16 R48, R8.reuse, R64, R48 ;  /* 0x000000400830723c */ /* 0x048ff00000041830 */
[C---:B------:R-:W-:Y:S08]  /*10060*/  HMMA.16816.F32.BF16 R44, R8.reuse, R66, R44 ;  /* 0x00000042082c723c */ /* 0x040ff0000004182c */
[C---:B----4-:R-:W-:Y:S08]  /*10070*/  HMMA.16816.F32.BF16 R40, R8.reuse, R36, R40 ;  /* 0x000000240828723c */ /* 0x050ff00000041828 */
[----:B------:R-:W-:Y:S07]  /*10080*/  HMMA.16816.F32.BF16 R76, R8, R38, R76 ;  /* 0x00000026084c723c */ /* 0x000fee000004184c */
[----:B------:R-:W-:Y:S01]  /*10090*/  SHF.R.S32.HI R11, RZ, 0x1f, R180 ;  /* 0x0000001fff0b7819 */ /* 0x000fe200000114b4 */
[----:B------:R-:W-:Y:S06]  /*100a0*/  BAR.SYNC.DEFER_BLOCKING 0x0 ;  /* 0x0000000000007b1d */ /* 0x000fec0000010000 */
[----:B------:R-:W-:Y:S05]  /*100b0*/  @!P0 BRA `(.L_x_816) ;  /* 0x0000043000008947 */ /* 0x000fea0003800000 */
[----:B-12---:R-:W-:Y:S01]  /*100c0*/  ULEA UR4, UR8, UR13, 0x6 ;  /* 0x0000000d08047291 */ /* 0x006fe2000f8e303f */
        /* <DEDUP_REMOVED lines=13> */
[C---:B------:R-:W-:Y:S01]  /*101a0*/  SHF.L.U64.HI R17, R181.reuse, 0x1, R16 ;  /* 0x00000001b5117819 */ /* 0x040fe20000010210 */
[----:B------:R-:W-:Y:S01]  /*101b0*/  IMAD.SHL.U32 R16, R181, 0x2, RZ ;  /* 0x00000002b5107824 */ /* 0x000fe200078e00ff */
[----:B------:R-:W-:Y:S01]  /*101c0*/  IADD3 R19, -R88, 0x10, RZ ;  /* 0x0000001058137810 */ /* 0x000fe20007ffe1ff */
[----:B------:R-:W-:Y:S01]  /*101d0*/  IMAD R209, R10, c[0x0][0x2b8], R209 ;  /* 0x0000ae000ad17a24 */ /* 0x000fe200078e02d1 */
[----:B------:R-:W-:Y:S02]  /*101e0*/  SHF.L.U64.HI R11, R180, 0x1, R11 ;  /* 0x00000001b40b7819 */ /* 0x000fe4000001020b */
[----:B------:R-:W-:Y:S01]  /*101f0*/  LOP3.LUT R19, R19, 0xf, RZ, 0xc0, !PT ;  /* 0x0000000f13137812 */ /* 0x000fe200078ec0ff */
        /* <DEDUP_REMOVED lines=8> */
[----:B------:R-:W-:Y:S02]  /*10280*/  IADD3 R24, P0, R8, UR22, RZ ;  /* 0x0000001608187c10 */ /* 0x000fe4000ff1e0ff */
[----:B------:R-:W-:Y:S01]  /*10290*/  SEL R8, RZ, 0x10, P4 ;  /* 0x00000010ff087807 */ /* 0x000fe20002000000 */
[----:B------:R-:W-:-:S03]  /*102a0*/  IMAD R7, R208, c[0x0][0x1f4], R7 ;  /* 0x00007d00d0077a24 */ /* 0x000fc600078e0207 */
[----:B------:R-:W-:Y:S02]  /*102b0*/  IADD3 R22, -R8, 0x10, RZ ;  /* 0x0000001008167810 */ /* 0x000fe40007ffe1ff */
[----:B------:R-:W-:Y:S02]  /*102c0*/  IADD3.X R7, R9, UR16, R7, P0, !PT ;  /* 0x0000001009077c10 */ /* 0x000fe400087fe407 */
[C---:B------:R-:W-:Y:S02]  /*102d0*/  LEA R14, P0, R24.reuse, c[0x0][0x1c8], 0x1 ;  /* 0x00007200180e7a11 */ /* 0x040fe400078008ff */
[C---:B------:R-:W-:Y:S01]  /*102e0*/  SHF.L.U64.HI R9, R89.reuse, 0x1, R18 ;  /* 0x0000000159097819 */ /* 0x040fe20000010212 */
[----:B------:R-:W-:Y:S01]  /*102f0*/  IMAD.SHL.U32 R89, R89, 0x2, RZ ;  /* 0x0000000259597824 */ /* 0x000fe200078e00ff */
[----:B------:R-:W-:Y:S01]  /*10300*/  LEA.HI.X R24, R24, c[0x0][0x1cc], R7, 0x1, P0 ;  /* 0x0000730018187a11 */ /* 0x000fe200000f0c07 */
[----:B------:R-:W1:Y:S01]  /*10310*/  SHFL.IDX PT, R10, R14, 0x1, 0x181f ;  /* 0x00381f000e0a7f89 */ /* 0x000e6200000e0000 */
[----:B------:R-:W-:-:S02]  /*10320*/  SEL R7, RZ, 0x10, P6 ;  /* 0x00000010ff077807 */ /* 0x000fc40003000000 */
[----:B------:R-:W-:Y:S01]  /*10330*/  LOP3.LUT R22, R22, 0xf, RZ, 0xc0, !PT ;  /* 0x0000000f16167812 */ /* 0x000fe200078ec0ff */
[----:B------:R-:W2:Y:S01]  /*10340*/  SHFL.IDX PT, R12, R24, 0x1, 0x181f ;  /* 0x00381f00180c7f89 */ /* 0x000ea200000e0000 */
[----:B------:R-:W-:Y:S02]  /*10350*/  IADD3 R21, -R7, 0x10, RZ ;  /* 0x0000001007157810 */ /* 0x000fe40007ffe1ff */
[----:B------:R-:W-:Y:S01]  /*10360*/  ISETP.NE.U32.AND P2, PT, R8, RZ, PT ;  /* 0x000000ff0800720c */ /* 0x000fe20003f45070 */
[----:B------:R3:W4:Y:S01]  /*10370*/  SHFL.IDX PT, R13, R14, RZ, 0x181f ;  /* 0x00181fff0e0d7589 */ /* 0x00072200000e0000 */
[----:B------:R-:W-:-:S03]  /*10380*/  LOP3.LUT R21, R21, 0xf, RZ, 0xc0, !PT ;  /* 0x0000000f15157812 */ /* 0x000fc600078ec0ff */
[----:B------:R5:W4:Y:S01]  /*10390*/  SHFL.IDX PT, R18, R24, RZ, 0x181f ;  /* 0x00181fff18127589 */ /* 0x000b2200000e0000 */
[----:B-1----:R-:W-:-:S04]  /*103a0*/  IADD3 R22, P1, P0, R22, R10, R89 ;  /* 0x0000000a16167210 */ /* 0x002fc8000783e059 */
[----:B--2---:R-:W-:Y:S02]  /*103b0*/  IADD3.X R23, RZ, R12, R9, P1, P0 ;  /* 0x0000000cff177210 */ /* 0x004fe40000fe0409 */
[----:B------:R-:W-:Y:S01]  /*103c0*/  IADD3 R20, P1, P0, R21, R10, R16 ;  /* 0x0000000a15147210 */ /* 0x000fe2000783e010 */
[----:B---3--:R-:W-:-:S03]  /*103d0*/  IMAD.SHL.U32 R14, R180, 0x2, RZ ;  /* 0x00000002b40e7824 */ /* 0x008fc600078e00ff */
[----:B------:R-:W-:Y:S02]  /*103e0*/  IADD3.X R21, RZ, R12, R17, P1, P0 ;  /* 0x0000000cff157210 */ /* 0x000fe40000fe0411 */
[----:B-----5:R-:W-:-:S04]  /*103f0*/  IADD3 R24, P1, P0, R19, R10, R14 ;  /* 0x0000000a13187210 */ /* 0x020fc8000783e00e */
[----:B------:R-:W-:Y:S02]  /*10400*/  IADD3.X R25, RZ, R12, R11, P1, P0 ;  /* 0x0000000cff197210 */ /* 0x000fe40000fe040b */
[C---:B----4-:R-:W-:Y:S02]  /*10410*/  IADD3 R16, P0, R13.reuse, R16, RZ ;  /* 0x000000100d107210 */ /* 0x050fe40007f1e0ff */
[----:B------:R-:W-:-:S03]  /*10420*/  IADD3 R26, P1, R13, R89, RZ ;  /* 0x000000590d1a7210 */ /* 0x000fc60007f3e0ff */
[C---:B------:R-:W-:Y:S01]  /*10430*/  IMAD.X R17, R18.reuse, 0x1, R17, P0 ;  /* 0x0000000112117824 */ /* 0x040fe200000e0611 */
        /* <DEDUP_REMOVED lines=11> */
.L_x_816:
[----:B-12---:R-:W-:Y:S01]  /*104f0*/  LEA.HI R16, R82, R83, RZ, 0x2 ;  /* 0x0000005352107211 */ /* 0x006fe200078f10ff */
[----:B------:R-:W-:Y:S01]  /*10500*/  UMOV UR4, 0xffffffc0 ;  /* 0xffffffc000047882 */ /* 0x000fe20000000000 */
[----:B------:R-:W-:Y:S01]  /*10510*/  LOP3.LUT R80, R80, 0xffffffe0, RZ, 0xc0, !PT ;  /* 0xffffffe050507812 */ /* 0x000fe200078ec0ff */
[----:B------:R-:W-:Y:S01]  /*10520*/  UIMAD UR4, UR8, UR4, 0x41 ;  /* 0x00000041080474a4 */ /* 0x000fe2000f8e0204 */
[----:B------:R-:W-:Y:S01]  /*10530*/  LOP3.LUT R16, R16, 0xfffffffc, RZ, 0xc0, !PT ;  /* 0xfffffffc10107812 */ /* 0x000fe200078ec0ff */
[----:B------:R-:W-:Y:S01]  /*10540*/  FMUL.FTZ R7, R60, c[0x0][0x320] ;  /* 0x0000c8003c077a20 */ /* 0x000fe20000410000 */
[----:B------:R-:W-:Y:S01]  /*10550*/  SHF.R.S32.HI R18, RZ, 0x1f, R81 ;  /* 0x0000001fff127819 */ /* 0x000fe20000011451 */
[C---:B------:R-:W-:Y:S01]  /*10560*/  IMAD.IADD R13, R83.reuse, 0x1, -R80 ;  /* 0x00000001530d7824 */ /* 0x040fe200078e0a50 */
[----:B------:R-:W-:Y:S01]  /*10570*/  PLOP3.LUT P1, PT, PT, PT, UP2, 0x80, 0x0 ;  /* 0x000000000000781c */ /* 0x000fe20003f2f028 */
[----:B------:R-:W-:Y:S01]  /*10580*/  IMAD.IADD R83, R83, 0x1, -R16 ;  /* 0x0000000153537824 */ /* 0x000fe200078e0a10 */
[----:B------:R-:W-:Y:S01]  /*10590*/  LEA.HI R18, R18, R81, RZ, 0x3 ;  /* 0x0000005112127211 */ /* 0x000fe200078f18ff */
[----:B------:R-:W-:Y:S01]  /*105a0*/  FMUL.FTZ R8, R61, c[0x0][0x320] ;  /* 0x0000c8003d087a20 */ /* 0x000fe20000410000 */
[----:B------:R-:W-:Y:S01]  /*105b0*/  SHF.R.S32.HI R20, RZ, 0x1f, R13 ;  /* 0x0000001fff147819 */ /* 0x000fe2000001140d */
[----:B------:R-:W-:Y:S01]  /*105c0*/  FMUL.FTZ R11, R56, c[0x0][0x320] ;  /* 0x0000c800380b7a20 */ /* 0x000fe20000410000 */
[----:B------:R-:W-:Y:S01]  /*105d0*/  LOP3.LUT R18, R18, 0xffffff8, RZ, 0xc0, !PT ;  /* 0x0ffffff812127812 */ /* 0x000fe200078ec0ff */
[----:B------:R-:W1:Y:S01]  /*105e0*/  MUFU.TANH R7, R7 ;  /* 0x0000000700077308 */ /* 0x000e620000002400 */
[----:B------:R-:W-:Y:S01]  /*105f0*/  LEA.HI R20, R20, R13, RZ, 0x2 ;  /* 0x0000000d14147211 */ /* 0x000fe200078f10ff */
[----:B------:R-:W-:Y:S01]  /*10600*/  FMUL.FTZ R9, R57, c[0x0][0x320] ;  /* 0x0000c80039097a20 */ /* 0x000fe20000410000 */
[----:B------:R-:W-:Y:S01]  /*10610*/  LEA.HI R16, R83, R83, RZ, 0x1 ;  /* 0x0000005353107211 */ /* 0x000fe200078f08ff */
[----:B------:R-:W-:Y:S01]  /*10620*/  IMAD.IADD R18, R81, 0x1, -R18 ;  /* 0x0000000151127824 */ /* 0x000fe200078e0a12 */
[----:B------:R-:W-:Y:S01]  /*10630*/  LEA.HI.SX32 R17, R20, UR12, 0x1e ;  /* 0x0000000c14117c11 */ /* 0x000fe2000f8ff2ff */
[----:B------:R-:W-:Y:S01]  /*10640*/  FMUL.FTZ R12, R52, c[0x0][0x320] ;  /* 0x0000c800340c7a20 */ /* 0x000fe20000410000 */
[----:B------:R-:W-:Y:S01]  /*10650*/  LOP3.LUT R16, R16, 0x1ffffffe, RZ, 0xc0, !PT ;  /* 0x1ffffffe10107812 */ /* 0x000fe200078ec0ff */
[----:B------:R-:W2:Y:S01]  /*10660*/  MUFU.TANH R8, R8 ;  /* 0x0000000800087308 */ /* 0x000ea20000002400 */
[----:B------:R-:W-:Y:S01]  /*10670*/  PLOP3.LUT P0, PT, PT, PT, UP2, 0x80, 0x0 ;  /* 0x000000000000781c */ /* 0x000fe20003f0f028 */
[----:B------:R-:W-:Y:S01]  /*10680*/  IMAD R17, R18, 0x10, R17 ;  /* 0x0000001012117824 */ /* 0x000fe200078e0211 */
[----:B------:R-:W-:Y:S01]  /*10690*/  LOP3.LUT R20, R20, 0x7ffffffc, RZ, 0xc0, !PT ;  /* 0x7ffffffc14147812 */ /* 0x000fe200078ec0ff */
[----:B------:R-:W-:Y:S01]  /*106a0*/  IMAD.IADD R16, R83, 0x1, -R16 ;  /* 0x0000000153107824 */ /* 0x000fe200078e0a10 */
[----:B------:R-:W-:Y:S01]  /*106b0*/  UIADD3 UR8, UR8, -0x2, URZ ;  /* 0xfffffffe08087890 */ /* 0x000fe2000fffe03f */
[----:B------:R-:W-:Y:S01]  /*106c0*/  FMUL.FTZ R10, R53, c[0x0][0x320] ;  /* 0x0000c800350a7a20 */ /* 0x000fe20000410000 */
[----:B------:R-:W0:Y:S01]  /*106d0*/  LDGDEPBAR ;  /* 0x00000000000079af */ /* 0x000e220000000000 */
[----:B------:R-:W-:Y:S01]  /*106e0*/  IMAD R182, R16, 0x8, R17 ;  /* 0x0000000810b67824 */ /* 0x000fe200078e0211 */
[----:B------:R-:W3:Y:S01]  /*106f0*/  MUFU.TANH R11, R11 ;  /* 0x0000000b000b7308 */ /* 0x000ee20000002400 */
[----:B------:R-:W-:-:S02]  /*10700*/  IMAD.IADD R183, R13, 0x1, -R20 ;  /* 0x000000010db77824 */ /* 0x000fc400078e0a14 */
[----:B------:R-:W-:-:S04]  /*10710*/  @P1 IMAD.HI.U32 R16, R182, c[0x0][0x2c8], RZ ;  /* 0x0000b200b6101a27 */ /* 0x000fc800078e00ff */
[----:B------:R-:W-:Y:S01]  /*10720*/  IMAD.MOV.U32 R17, RZ, RZ, R182 ;  /* 0x000000ffff117224 */ /* 0x000fe200078e00b6 */
[----:B------:R-:W-:Y:S01]  /*10730*/  @P0 SHF.R.U32.HI R17, RZ, c[0x0][0x2cc], R16 ;  /* 0x0000b300ff110a19 */ /* 0x000fe20000011610 */
[----:B------:R-:W-:Y:S01]  /*10740*/  IMAD.U32 R20, RZ, RZ, UR4 ;  /* 0x00000004ff147e24 */ /* 0x000fe2000f8e00ff */
[----:B------:R-:W4:Y:S01]  /*10750*/  MUFU.TANH R9, R9 ;  /* 0x0000000900097308 */ /* 0x000f220000002400 */
[----:B------:R-:W-:Y:S01]  /*10760*/  IMAD.SHL.U32 R183, R183, 0x2, RZ ;  /* 0x00000002b7b77824 */ /* 0x000fe200078e00ff */
[----:B------:R-:W-:Y:S01]  /*10770*/  ULDC.64 UR4, c[0x0][0x2c8] ;  /* 0x0000b20000047ab9 */ /* 0x000fe20000000a00 */
[----:B------:R-:W5:Y:S01]  /*10780*/  SHFL.IDX PT, R16, R17, RZ, 0x1c1f ;  /* 0x001c1fff11107589 */ /* 0x000f6200000e0000 */
[----:B------:R-:W-:Y:S01]  /*10790*/  FMUL.FTZ R48, R48, c[0x0][0x320] ;  /* 0x0000c80030307a20 */ /* 0x000fe20000410000 */
[----:B------:R-:W-:Y:S01]  /*107a0*/  UIMAD.WIDE.U32 UR22, UR12, UR4, URZ ;  /* 0x000000040c1672a5 */ /* 0x000fe2000f8e003f */
[C---:B------:R-:W-:Y:S01]  /*107b0*/  IADD3 R25, -R183.reuse, UR9, R20 ;  /* 0x00000009b7197c10 */ /* 0x040fe2000fffe114 */
[----:B------:R-:W1:Y:S01]  /*107c0*/  SHFL.IDX PT, R26, R17, 0x1, 0x1c1f ;  /* 0x003c1f00111a7f89 */ /* 0x000e6200000e0000 */
[----:B------:R-:W-:Y:S01]  /*107d0*/  IADD3 R24, -R183, UR19, RZ ;  /* 0x00000013b7187c10 */ /* 0x000fe2000fffe1ff */
[----:B------:R-:W1:Y:S01]  /*107e0*/  MUFU.TANH R12, R12 ;  /* 0x0000000c000c7308 */ /* 0x000e620000002400 */
[----:B------:R-:W-:Y:S01]  /*107f0*/  IADD3 R25, R25, -UR17, RZ ;  /* 0x8000001119197c10 */ /* 0x000fe2000fffe0ff */
[----:B------:R-:W-:Y:S01]  /*10800*/  FMUL.FTZ R49, R49, c[0x0][0x320] ;  /* 0x0000c80031317a20 */ /* 0x000fe20000410000 */
[----:B------:R-:W-:Y:S01]  /*10810*/  @UP2 UMOV UR7, UR23 ;  /* 0x0000001700072c82 */ /* 0x000fe20008000000 */
[----:B------:R-:W-:Y:S01]  /*10820*/  FMUL.FTZ R23, R15, c[0x0][0x320] ;  /* 0x0000c8000f177a20 */ /* 0x000fe20000410000 */
[----:B------:R-:W-:Y:S01]  /*10830*/  @UP2 USHF.R.U32.HI UR12, URZ, UR5, UR7 ;  /* 0x000000053f0c2299 */ /* 0x000fe20008011607 */
[----:B------:R-:W-:-:S02]  /*10840*/  FMUL.FTZ R44, R44, c[0x0][0x320] ;  /* 0x0000c8002c2c7a20 */ /* 0x000fc40000410000 */
[----:B------:R-:W2:Y:S01]  /*10850*/  MUFU.TANH R10, R10 ;  /* 0x0000000a000a7308 */ /* 0x000ea20000002400 */
[----:B------:R-:W-:Y:S01]  /*10860*/  FMUL.FTZ R45, R45, c[0x0][0x320] ;  /* 0x0000c8002d2d7a20 */ /* 0x000fe20000410000 */
[----:B------:R-:W-:Y:S01]  /*10870*/  UIADD3 UR12, UR12, UR9, -UR17 ;  /* 0x000000090c0c7290 */ /* 0x000fe2000fffe811 */
[----:B------:R-:W-:Y:S02]  /*10880*/  FMUL.FTZ R40, R40, c[0x0][0x320] ;  /* 0x0000c80028287a20 */ /* 0x000fe40000410000 */
[----:B------:R-:W-:Y:S01]  /*10890*/  FMUL.FTZ R41, R41, c[0x0][0x320] ;  /* 0x0000c80029297a20 */ /* 0x000fe20000410000 */
[----:B------:R-:W-:Y:S01]  /*108a0*/  USHF.R.S32.HI UR4, URZ, 0x1f, UR12 ;  /* 0x0000001f3f047899 */ /* 0x000fe2000801140c */
[----:B------:R-:W-:Y:S01]  /*108b0*/  FMUL.FTZ R76, R76, c[0x0][0x320] ;  /* 0x0000c8004c4c7a20 */ /* 0x000fe20000410000 */
[----:B------:R-:W2:Y:S01]  /*108c0*/  MUFU.TANH R159, R48 ;  /* 0x00000030009f7308 */ /* 0x000ea20000002400 */
[----:B------:R-:W-:Y:S01]  /*108d0*/  FMUL.FTZ R77, R77, c[0x0][0x320] ;  /* 0x0000c8004d4d7a20 */ /* 0x000fe20000410000 */
[----:B------:R-:W-:Y:S01]  /*108e0*/  ULEA.HI UR4, UR4, UR12, URZ, 0x6 ;  /* 0x0000000c04047291 */ /* 0x000fe2000f8f303f */
[----:B-----5:R-:W-:-:S02]  /*108f0*/  IMAD.IADD R13, R25, 0x1, R16 ;  /* 0x00000001190d7824 */ /* 0x020fc400078e0210 */
[----:B------:R-:W-:Y:S01]  /*10900*/  FMUL.FTZ R14, R62, c[0x0][0x320] ;  /* 0x0000c8003e0e7a20 */ /* 0x000fe20000410000 */
[----:B------:R-:W-:Y:S01]  /*10910*/  USHF.R.S32.HI UR7, URZ, 0x6, UR4 ;  /* 0x000000063f077899 */ /* 0x000fe20008011404 */
[----:B-1----:R-:W-:Y:S01]  /*10920*/  IMAD.IADD R25, R25, 0x1, R26 ;  /* 0x0000000119197824 */ /* 0x002fe200078e021a */
[----:B------:R-:W-:Y:S01]  /*10930*/  IMNMX R20, R24, R13, PT ;  /* 0x0000000d18147217 */ /* 0x000fe20003800200 */
[----:B------:R-:W1:Y:S01]  /*10940*/  MUFU.TANH R167, R49 ;  /* 0x0000003100a77308 */ /* 0x000e620000002400 */
[----:B------:R-:W-:Y:S01]  /*10950*/  FMUL.FTZ R63, R63, c[0x0][0x320] ;  /* 0x0000c8003f3f7a20 */ /* 0x000fe20000410000 */
[----:B------:R-:W-:Y:S01]  /*10960*/  UISETP.LT.AND UP0, UPT, URZ, UR7, UPT ;  /* 0x000000073f00728c */ /* 0x000fe2000bf01270 */
[----:B------:R-:W-:Y:S01]  /*10970*/  ISETP.GT.AND P0, PT, R20, RZ, PT ;  /* 0x000000ff1400720c */ /* 0x000fe20003f04270 */
[----:B------:R-:W-:Y:S01]  /*10980*/  FMUL.FTZ R21, R58, c[0x0][0x320] ;  /* 0x0000c8003a157a20 */ /* 0x000fe20000410000 */
[C---:B------:R-:W-:Y:S01]  /*10990*/  ISETP.GT.AND P1, PT, R20.reuse, 0x1, PT ;  /* 0x000000011400780c */ /* 0x040fe20003f24270 */
[----:B------:R-:W-:Y:S01]  /*109a0*/  FMUL.FTZ R22, R59, c[0x0][0x320] ;  /* 0x0000c8003b167a20 */ /* 0x000fe20000410000 */
[----:B------:R-:W-:Y:S01]  /*109b0*/  FSEL R16, R5, -INF , P0 ;  /* 0xff80000005107808 */ /* 0x000fe20000000000 */
[----:B------:R-:W5:Y:S01]  /*109c0*/  MUFU.TANH R165, R44 ;  /* 0x0000002c00a57308 */ /* 0x000f620000002400 */
[----:B------:R-:W-:Y:S01]  /*109d0*/  ISETP.GT.AND P0, PT, R20, 0x8, PT ;  /* 0x000000081400780c */ /* 0x000fe20003f04270 */
[----:B------:R-:W-:Y:S01]  /*109e0*/  FMUL.FTZ R19, R54, c[0x0][0x320] ;  /* 0x0000c80036137a20 */ /* 0x000fe20000410000 */
[----:B------:R-:W-:Y:S01]  /*109f0*/  FSEL R17, R6, -INF , P1 ;  /* 0xff80000006117808 */ /* 0x000fe20000800000 */
[----:B------:R-:W-:Y:S01]  /*10a00*/  FMUL.FTZ R18, R55, c[0x0][0x320] ;  /* 0x0000c80037127a20 */ /* 0x000fe20000410000 */
[----:B------:R-:W-:Y:S01]  /*10a10*/  ISETP.GT.AND P1, PT, R20, 0x9, PT ;  /* 0x000000091400780c */ /* 0x000fe20003f24270 */
[----:B------:R-:W-:Y:S01]  /*10a20*/  FMUL.FTZ R50, R50, c[0x0][0x320] ;  /* 0x0000c80032327a20 */ /* 0x000fe20000410000 */
[----:B------:R-:W-:Y:S01]  /*10a30*/  FSEL R15, R7, -INF , P0 ;  /* 0xff800000070f7808 */ /* 0x000fe20000000000 */
[----:B------:R-:W1:Y:S01]  /*10a40*/  MUFU.TANH R161, R45 ;  /* 0x0000002d00a17308 */ /* 0x000e620000002400 */
[----:B------:R-:W-:Y:S01]  /*10a50*/  ISETP.GT.AND P0, PT, R20, 0x10, PT ;  /* 0x000000101400780c */ /* 0x000fe20003f04270 */
[----:B------:R-:W-:Y:S01]  /*10a60*/  FMUL.FTZ R51, R51, c[0x0][0x320] ;  /* 0x0000c80033337a20 */ /* 0x000fe20000410000 */
[----:B--2---:R-:W-:Y:S01]  /*10a70*/  FSEL R13, R8, -INF , P1 ;  /* 0xff800000080d7808 */ /* 0x004fe20000800000 */
[----:B------:R-:W-:Y:S01]  /*10a80*/  FMUL.FTZ R46, R46, c[0x0][0x320] ;  /* 0x0000c8002e2e7a20 */ /* 0x000fe20000410000 */
[C---:B------:R-:W-:Y:S01]  /*10a90*/  ISETP.GT.AND P1, PT, R20.reuse, 0x11, PT ;  /* 0x000000111400780c */ /* 0x040fe20003f24270 */
[----:B------:R-:W-:Y:S01]  /*10aa0*/  FMUL.FTZ R47, R47, c[0x0][0x320] ;  /* 0x0000c8002f2f7a20 */ /* 0x000fe20000410000 */
[----:B---3--:R-:W-:Y:S01]  /*10ab0*/  FSEL R11, R11, -INF , P0 ;  /* 0xff8000000b0b7808 */ /* 0x008fe20000000000 */
[----:B------:R-:W2:Y:S01]  /*10ac0*/  MUFU.TANH R147, R40 ;  /* 0x0000002800937308 */ /* 0x000ea20000002400 */
[----:B------:R-:W-:Y:S01]  /*10ad0*/  ISETP.GT.AND P0, PT, R20, 0x18, PT ;  /* 0x000000181400780c */ /* 0x000fe20003f04270 */
[----:B------:R-:W-:Y:S01]  /*10ae0*/  FMUL.FTZ R42, R42, c[0x0][0x320] ;  /* 0x0000c8002a2a7a20 */ /* 0x000fe20000410000 */
[----:B----4-:R-:W-:Y:S01]  /*10af0*/  FSEL R9, R9, -INF , P1 ;  /* 0xff80000009097808 */ /* 0x010fe20000800000 */
[----:B------:R-:W-:Y:S01]  /*10b00*/  FMUL.FTZ R43, R43, c[0x0][0x320] ;  /* 0x0000c8002b2b7a20 */ /* 0x000fe20000410000 */
[----:B------:R-:W-:Y:S01]  /*10b10*/  ISETP.GT.AND P1, PT, R20, 0x19, PT ;  /* 0x000000191400780c */ /* 0x000fe20003f24270 */
[----:B------:R-:W-:Y:S01]  /*10b20*/  FMUL.FTZ R78, R78, c[0x0][0x320] ;  /* 0x0000c8004e4e7a20 */ /* 0x000fe20000410000 */
[----:B------:R-:W-:Y:S01]  /*10b30*/  FSEL R7, R12, -INF , P0 ;  /* 0xff8000000c077808 */ /* 0x000fe20000000000 */
[----:B------:R-:W3:Y:S01]  /*10b40*/  MUFU.TANH R145, R41 ;  /* 0x0000002900917308 */ /* 0x000ee20000002400 */
[----:B------:R-:W-:Y:S01]  /*10b50*/  ISETP.GT.AND P0, PT, R20, 0x20, PT ;  /* 0x000000201400780c */ /* 0x000fe20003f04270 */
[----:B------:R-:W-:Y:S01]  /*10b60*/  FMUL.FTZ R79, R79, c[0x0][0x320] ;  /* 0x0000c8004f4f7a20 */ /* 0x000fe20000410000 */
[----:B------:R-:W-:Y:S01]  /*10b70*/  FSEL R5, R10, -INF , P1 ;  /* 0xff8000000a057808 */ /* 0x000fe20000800000 */
[----:B------:R-:W-:Y:S01]  /*10b80*/  IMAD.SHL.U32 R203, R4, 0x2, RZ ;  /* 0x0000000204cb7824 */ /* 0x000fe200078e00ff */
[C---:B------:R-:W-:Y:S01]  /*10b90*/  ISETP.GT.AND P1, PT, R20.reuse, 0x21, PT ;  /* 0x000000211400780c */ /* 0x040fe20003f24270 */
[----:B------:R-:W-:Y:S01]  /*10ba0*/  USEL UR7, URZ, UR7, !UP0 ;  /* 0x000000073f077287 */ /* 0x000fe2000c000000 */
[----:B------:R-:W-:Y:S01]  /*10bb0*/  FSEL R159, R159, -INF , P0 ;  /* 0xff8000009f9f7808 */ /* 0x000fe20000000000 */
[----:B------:R-:W4:Y:S01]  /*10bc0*/  MUFU.TANH R143, R76 ;  /* 0x0000004c008f7308 */ /* 0x000f220000002400 */
[----:B------:R-:W-:Y:S01]  /*10bd0*/  ISETP.GT.AND P0, PT, R20, 0x28, PT ;  /* 0x000000281400780c */ /* 0x000fe20003f04270 */
[--C-:B------:R-:W-:Y:S01]  /*10be0*/  IMAD R198, R2, 0x2, R203.reuse ;  /* 0x0000000202c67824 */ /* 0x100fe200078e02cb */
[----:B-1----:R-:W-:Y:S01]  /*10bf0*/  FSEL R167, R167, -INF , P1 ;  /* 0xff800000a7a77808 */ /* 0x002fe20000800000 */
[C---:B------:R-:W-:Y:S01]  /*10c00*/  IMAD R197, R3.reuse, 0x2, R203 ;  /* 0x0000000203c57824 */ /* 0x040fe200078e02cb */
[C---:B------:R-:W-:Y:S01]  /*10c10*/  ISETP.GT.AND P1, PT, R20.reuse, 0x29, PT ;  /* 0x000000291400780c */ /* 0x040fe20003f24270 */
[----:B------:R-:W-:Y:S01]  /*10c20*/  IMAD R196, R3, 0x2, R198 ;  /* 0x0000000203c47824 */ /* 0x000fe200078e02c6 */
[----:B-----5:R-:W-:Y:S01]  /*10c30*/  FSEL R165, R165, -INF , P0 ;  /* 0xff800000a5a57808 */ /* 0x020fe20000000000 */
[----:B------:R-:W1:Y:S01]  /*10c40*/  MUFU.TANH R141, R77 ;  /* 0x0000004d008d7308 */ /* 0x000e620000002400 */
[C---:B------:R-:W-:Y:S01]  /*10c50*/  ISETP.GT.AND P0, PT, R20.reuse, 0x30, PT ;  /* 0x000000301400780c */ /* 0x040fe20003f04270 */
[----:B------:R-:W-:Y:S01]  /*10c60*/  LDSM.16.MT88.4 R124, [R203+0x100] ;  /* 0x00010000cb7c783b */ /* 0x000fe20000004200 */
[----:B------:R-:W-:Y:S01]  /*10c70*/  FSEL R161, R161, -INF , P1 ;  /* 0xff800000a1a17808 */ /* 0x000fe20000800000 */
[----:B------:R-:W-:Y:S01]  /*10c80*/  IMAD.U32 R214, RZ, RZ, UR8 ;  /* 0x00000008ffd67e24 */ /* 0x000fe2000f8e00ff */
[C---:B------:R-:W-:Y:S01]  /*10c90*/  ISETP.GT.AND P1, PT, R20.reuse, 0x31, PT ;  /* 0x000000311400780c */ /* 0x040fe20003f24270 */
[----:B------:R-:W-:Y:S01]  /*10ca0*/  LDSM.16.MT88.4 R116, [R198+0x100] ;  /* 0x00010000c674783b */ /* 0x000fe20000004200 */
[----:B--2---:R-:W-:Y:S01]  /*10cb0*/  FSEL R147, R147, -INF , P0 ;  /* 0xff80000093937808 */ /* 0x004fe20000000000 */
[----:B------:R2:W5:Y:S01]  /*10cc0*/  MUFU.TANH R6, R23 ;  /* 0x0000001700067308 */ /* 0x0005620000002400 */
[----:B------:R-:W-:Y:S01]  /*10cd0*/  ISETP.GT.AND P0, PT, R20, 0x38, PT ;  /* 0x000000381400780c */ /* 0x000fe20003f04270 */
[----:B------:R-:W-:Y:S01]  /*10ce0*/  LDSM.16.MT88.4 R108, [R197+0x100] ;  /* 0x00010000c56c783b */ /* 0x000fe20000004200 */
[----:B---3--:R-:W-:-:S02]  /*10cf0*/  FSEL R145, R145, -INF , P1 ;  /* 0xff80000091917808 */ /* 0x008fc40000800000 */
[----:B------:R-:W-:Y:S01]  /*10d00*/  IMNMX R24, R24, R25, PT ;  /* 0x0000001918187217 */ /* 0x000fe20003800200 */
[----:B------:R-:W-:Y:S01]  /*10d10*/  LDSM.16.MT88.4 R100, [R196+0x100] ;  /* 0x00010000c464783b */ /* 0x000fe20000004200 */
[----:B------:R-:W-:Y:S01]  /*10d20*/  ISETP.GT.AND P1, PT, R20, 0x39, PT ;  /* 0x000000391400780c */ /* 0x000fe20003f24270 */
[----:B------:R-:W3:Y:S01]  /*10d30*/  MUFU.TANH R14, R14 ;  /* 0x0000000e000e7308 */ /* 0x000ee20000002400 */
[----:B----4-:R-:W-:Y:S01]  /*10d40*/  FSEL R143, R143, -INF , P0 ;  /* 0xff8000008f8f7808 */ /* 0x010fe20000000000 */
[----:B------:R-:W-:Y:S01]  /*10d50*/  LDSM.16.MT88.4 R56, [R197+0x2100] ;  /* 0x00210000c538783b */ /* 0x000fe20000004200 */
[C---:B------:R-:W-:Y:S02]  /*10d60*/  ISETP.GT.AND P0, PT, R24.reuse, RZ, PT ;  /* 0x000000ff1800720c */ /* 0x040fe40003f04270 */
[----:B-1----:R-:W-:Y:S01]  /*10d70*/  FSEL R141, R141, -INF , P1 ;  /* 0xff8000008d8d7808 */ /* 0x002fe20000800000 */
[----:B------:R-:W-:Y:S01]  /*10d80*/  LDSM.16.MT88.4 R64, [R196+0x2100] ;  /* 0x00210000c440783b */ /* 0x000fe20000004200 */
[----:B------:R-:W-:Y:S01]  /*10d90*/  ISETP.GT.AND P1, PT, R24, 0x1, PT ;  /* 0x000000011800780c */ /* 0x000fe20003f24270 */
[----:B------:R-:W1:Y:S01]  /*10da0*/  MUFU.TANH R150, R63 ;  /* 0x0000003f00967308 */ /* 0x000e620000002400 */
[----:B------:R-:W-:Y:S01]  /*10db0*/  FMNMX.FTZ R8, R16, R17, !PT ;  /* 0x0000001110087209 */ /* 0x000fe20007810000 */
[----:B------:R-:W-:Y:S01]  /*10dc0*/  LDSM.16.MT88.4 R72, [R203+0x4100] ;  /* 0x00410000cb48783b */ /* 0x000fe20000004200 */
[----:B--2---:R-:W-:-:S02]  /*10dd0*/  FSEL R23, R0, -INF , P0 ;  /* 0xff80000000177808 */ /* 0x004fc40000000000 */
[----:B------:R-:W-:Y:S01]  /*10de0*/  ISETP.GT.AND P0, PT, R24, 0x8, PT ;  /* 0x000000081800780c */ /* 0x000fe20003f04270 */
[----:B------:R-:W-:Y:S01]  /*10df0*/  LDSM.16.MT88.4 R80, [R198+0x4100] ;  /* 0x00410000c650783b */ /* 0x000fe20000004200 */
[----:B-----5:R-:W-:Y:S01]  /*10e00*/  FSEL R20, R6, -INF , P1 ;  /* 0xff80000006147808 */ /* 0x020fe20000800000 */
[----:B------:R-:W2:Y:S01]  /*10e10*/  MUFU.TANH R21, R21 ;  /* 0x0000001500157308 */ /* 0x000ea20000002400 */
[----:B------:R-:W-:Y:S01]  /*10e20*/  FMNMX.FTZ R8, R15, R8, !PT ;  /* 0x000000080f087209 */ /* 0x000fe20007810000 */
[----:B------:R-:W-:Y:S01]  /*10e30*/  LDSM.16.MT88.4 R88, [R197+0x4100] ;  /* 0x00410000c558783b */ /* 0x000fe20000004200 */
[----:B------:R-:W-:Y:S02]  /*10e40*/  ISETP.GT.AND P1, PT, R24, 0x9, PT ;  /* 0x000000091800780c */ /* 0x000fe40003f24270 */
[----:B---3--:R-:W-:Y:S01]  /*10e50*/  FSEL R6, R14, -INF , P0 ;  /* 0xff8000000e067808 */ /* 0x008fe20000000000 */
[----:B------:R-:W-:Y:S01]  /*10e60*/  LDSM.16.MT88.4 R136, [R198+0x900] ;  /* 0x00090000c688783b */ /* 0x000fe20000004200 */
[----:B------:R-:W-:Y:S01]  /*10e70*/  FMNMX.FTZ R25, R23, R20, !PT ;  /* 0x0000001417197209 */ /* 0x000fe20007810000 */
[----:B------:R-:W3:Y:S01]  /*10e80*/  MUFU.TANH R22, R22 ;  /* 0x0000001600167308 */ /* 0x000ee20000002400 */
[----:B------:R-:W-:Y:S01]  /*10e90*/  FMNMX.FTZ R8, R13, R8, !PT ;  /* 0x000000080d087209 */ /* 0x000fe20007810000 */
[----:B------:R-:W-:Y:S01]  /*10ea0*/  LDSM.16.MT88.4 R32, [R197+0x900] ;  /* 0x00090000c520783b */ /* 0x000fe20000004200 */
[----:B------:R-:W-:-:S02]  /*10eb0*/  ISETP.GT.AND P0, PT, R24, 0x10, PT ;  /* 0x000000101800780c */ /* 0x000fc40003f04270 */
[----:B-1----:R-:W-:Y:S01]  /*10ec0*/  FSEL R150, R150, -INF , P1 ;  /* 0xff80000096967808 */ /* 0x002fe20000800000 */
[----:B------:R-:W-:Y:S01]  /*10ed0*/  LDSM.16.MT88.4 R28, [R196+0x900] ;  /* 0x00090000c41c783b */ /* 0x000fe20000004200 */
[----:B------:R-:W-:Y:S01]  /*10ee0*/  FMNMX.FTZ R25, R6, R25, !PT ;  /* 0x0000001906197209 */ /* 0x000fe20007810000 */
[----:B------:R-:W1:Y:S01]  /*10ef0*/  MUFU.TANH R19, R19 ;  /* 0x0000001300137308 */ /* 0x000e620000002400 */
[----:B------:R-:W-:Y:S02]  /*10f00*/  FMNMX.FTZ R8, R11, R8, !PT ;  /* 0x000000080b087209 */ /* 0x000fe40007810000 */
[----:B--2---:R-:W-:Y:S02]  /*10f10*/  FSEL R14, R21, -INF , P0 ;  /* 0xff800000150e7808 */ /* 0x004fe40000000000 */
[----:B------:R-:W-:Y:S02]  /*10f20*/  ISETP.GT.AND P1, PT, R24, 0x11, PT ;  /* 0x000000111800780c */ /* 0x000fe40003f24270 */
[----:B------:R-:W-:Y:S01]  /*10f30*/  FMNMX.FTZ R21, R150, R25, !PT ;  /* 0x0000001996157209 */ /* 0x000fe20007810000 */
[----:B------:R-:W2:Y:S01]  /*10f40*/  MUFU.TANH R18, R18 ;  /* 0x0000001200127308 */ /* 0x000ea20000002400 */
[----:B------:R-:W-:-:S02]  /*10f50*/  FMNMX.FTZ R0, R9, R8, !PT ;  /* 0x0000000809007209 */ /* 0x000fc40007810000 */
[----:B------:R-:W-:Y:S02]  /*10f60*/  ISETP.GT.AND P0, PT, R24, 0x18, PT ;  /* 0x000000181800780c */ /* 0x000fe40003f04270 */
[----:B---3--:R-:W-:Y:S02]  /*10f70*/  FSEL R12, R22, -INF , P1 ;  /* 0xff800000160c7808 */ /* 0x008fe40000800000 */
[----:B------:R-:W-:Y:S01]  /*10f80*/  FMNMX.FTZ R21, R14, R21, !PT ;  /* 0x000000150e157209 */ /* 0x000fe20007810000 */
[----:B------:R-:W3:Y:S01]  /*10f90*/  MUFU.TANH R172, R50 ;  /* 0x0000003200ac7308 */ /* 0x000ee20000002400 */
[----:B------:R-:W-:Y:S02]  /*10fa0*/  FMNMX.FTZ R0, R7, R0, !PT ;  /* 0x0000000007007209 */ /* 0x000fe40007810000 */
[----:B------:R-:W-:Y:S02]  /*10fb0*/  ISETP.GT.AND P1, PT, R24, 0x19, PT ;  /* 0x000000191800780c */ /* 0x000fe40003f24270 */
[----:B-1----:R-:W-:-:S02]  /*10fc0*/  FSEL R10, R19, -INF , P0 ;  /* 0xff800000130a7808 */ /* 0x002fc40000000000 */
[----:B------:R-:W-:Y:S01]  /*10fd0*/  FMNMX.FTZ R21, R12, R21, !PT ;  /* 0x000000150c157209 */ /* 0x000fe20007810000 */
[----:B------:R-:W1:Y:S01]  /*10fe0*/  MUFU.TANH R51, R51 ;  /* 0x0000003300337308 */ /* 0x000e620000002400 */
[----:B------:R-:W-:Y:S02]  /*10ff0*/  FMNMX.FTZ R0, R5, R0, !PT ;  /* 0x0000000005007209 */ /* 0x000fe40007810000 */
[----:B------:R-:W-:Y:S02]  /*11000*/  ISETP.GT.AND P0, PT, R24, 0x20, PT ;  /* 0x000000201800780c */ /* 0x000fe40003f04270 */
[----:B--2---:R-:W-:Y:S02]  /*11010*/  FSEL R8, R18, -INF , P1 ;  /* 0xff80000012087808 */ /* 0x004fe40000800000 */
        /* <DEDUP_REMOVED lines=12> */
[----:B------:R-:W-:Y:S01]  /*110e0*/  FMNMX.FTZ R0, R165, R0, !PT ;  /* 0x00000000a5007209 */ /* 0x000fe20007810000 */
[----:B------:R-:W-:Y:S01]  /*110f0*/  LDSM.16.MT88.4 R48, [R198+0x2100] ;  /* 0x00210000c630783b */ /* 0x000fe20000004200 */
[----:B------:R-:W-:Y:S02]  /*11100*/  ISETP.GT.AND P1, PT, R24, 0x29, PT ;  /* 0x000000291800780c */ /* 0x000fe40003f24270 */
[----:B--2---:R-:W-:Y:S02]  /*11110*/  FSEL R170, R170, -INF , P0 ;  /* 0xff800000aaaa7808 */ /* 0x004fe40000000000 */
[----:B------:R-:W-:Y:S01]  /*11120*/  FMNMX.FTZ R21, R166, R21, !PT ;  /* 0x00000015a6157209 */ /* 0x000fe20007810000 */
[----:B------:R2:W4:Y:S01]  /*11130*/  MUFU.TANH R142, R43 ;  /* 0x0000002b008e7308 */ /* 0x0005220000002400 */
        /* <DEDUP_REMOVED lines=11> */
[----:B--2---:R-:W-:Y:S01]  /*111f0*/  LDSM.16.MT88.4 R40, [R203+0x2100] ;  /* 0x00210000cb28783b */ /* 0x004fe20000004200 */
[----:B------:R-:W-:Y:S02]  /*11200*/  ISETP.GT.AND P1, PT, R24, 0x38, PT ;  /* 0x000000381800780c */ /* 0x000fe40003f24270 */
[----:B----4-:R-:W-:Y:S02]  /*11210*/  FSEL R142, R142, -INF , P2 ;  /* 0xff8000008e8e7808 */ /* 0x010fe40001000000 */
[----:B------:R-:W-:Y:S02]  /*11220*/  FMNMX.FTZ R21, R144, R21, !PT ;  /* 0x0000001590157209 */ /* 0x000fe40007810000 */
[----:B------:R-:W-:-:S02]  /*11230*/  FMNMX.FTZ R0, R143, R0, !PT ;  /* 0x000000008f007209 */ /* 0x000fc40007810000 */
[----:B------:R-:W-:Y:S02]  /*11240*/  ISETP.GT.AND P0, PT, R24, 0x39, PT ;  /* 0x000000391800780c */ /* 0x000fe40003f04270 */
[----:B---3--:R-:W-:Y:S02]  /*11250*/  FSEL R140, R140, -INF , P1 ;  /* 0xff8000008c8c7808 */ /* 0x008fe40000800000 */
[----:B------:R-:W-:Y:S02]  /*11260*/  FMNMX.FTZ R21, R142, R21, !PT ;  /* 0x000000158e157209 */ /* 0x000fe40007810000 */
[----:B------:R-:W-:Y:S02]  /*11270*/  FMNMX.FTZ R0, R141, R0, !PT ;  /* 0x000000008d007209 */ /* 0x000fe40007810000 */
[----:B-1----:R-:W-:Y:S02]  /*11280*/  FSEL R164, R164, -INF , P0 ;  /* 0xff800000a4a47808 */ /* 0x002fe40000000000 */
        /* <DEDUP_REMOVED lines=20> */
[----:B------:R-:W-:Y:S01]  /*113d0*/  LDSM.16.MT88.4 R16, [R196+0x2900] ;  /* 0x00290000c410783b */ /* 0x000fe20000004200 */
[----:B------:R-:W-:Y:S01]  /*113e0*/  FFMA.FTZ R149, R13, c[0x0][0x2d0], -R146 ;  /* 0x0000b4000d957a23 */ /* 0x000fe20000010892 */
[----:B------:R-:W-:Y:S01]  /*113f0*/  MUFU.EX2 R156, R156 ;  /* 0x0000009c009c7308 */ /* 0x000fe20000000800 */
[--C-:B------:R-:W-:Y:S01]  /*11400*/  FFMA.FTZ R155, R23, c[0x0][0x2d0], -R163.reuse ;  /* 0x0000b400179b7a23 */ /* 0x100fe200000108a3 */
[----:B------:R-:W-:Y:S01]  /*11410*/  ISETP.GE.AND P0, PT, R214, UR7, PT ;  /* 0x00000007d6007c0c */ /* 0x000fe2000bf06270 */
[----:B------:R-:W-:-:S02]  /*11420*/  FFMA.FTZ R158, R20, c[0x0][0x2d0], -R163 ;  /* 0x0000b400149e7a23 */ /* 0x000fc400000108a3 */
[--C-:B------:R-:W-:Y:S01]  /*11430*/  FFMA.FTZ R157, R6, c[0x0][0x2d0], -R163.reuse ;  /* 0x0000b400069d7a23 */ /* 0x100fe200000108a3 */
[----:B------:R-:W-:Y:S01]  /*11440*/  LDSM.16.MT88.4 R20, [R203+0x900] ;  /* 0x00090000cb14783b */ /* 0x000fe20000004200 */
[----:B------:R-:W-:Y:S01]  /*11450*/  FFMA.FTZ R150, R150, c[0x0][0x2d0], -R163 ;  /* 0x0000b40096967a23 */ /* 0x000fe200000108a3 */
[----:B------:R-:W1:Y:S01]  /*11460*/  MUFU.EX2 R153, R153 ;  /* 0x0000009900997308 */ /* 0x000e620000000800 */
[--C-:B------:R-:W-:Y:S02]  /*11470*/  FFMA.FTZ R148, R7, c[0x0][0x2d0], -R146.reuse ;  /* 0x0000b40007947a23 */ /* 0x100fe40000010892 */
[--C-:B------:R-:W-:Y:S02]  /*11480*/  FFMA.FTZ R133, R5, c[0x0][0x2d0], -R146.reuse ;  /* 0x0000b40005857a23 */ /* 0x100fe40000010892 */
[----:B------:R-:W2:Y:S01]  /*11490*/  LDSM.16.MT88.4 R4, [R196+0x4100] ;  /* 0x00410000c404783b */ /* 0x000ea20000004200 */
[--C-:B------:R-:W-:Y:S02]  /*114a0*/  FFMA.FTZ R152, R11, c[0x0][0x2d0], -R146.reuse ;  /* 0x0000b4000b987a23 */ /* 0x100fe40000010892 */
[----:B------:R-:W-:Y:S01]  /*114b0*/  MUFU.EX2 R154, R154 ;  /* 0x0000009a009a7308 */ /* 0x000fe20000000800 */
[----:B------:R-:W-:-:S02]  /*114c0*/  FFMA.FTZ R135, R9, c[0x0][0x2d0], -R146 ;  /* 0x0000b40009877a23 */ /* 0x000fc40000010892 */
[--C-:B------:R-:W-:Y:S02]  /*114d0*/  FFMA.FTZ R3, R10, c[0x0][0x2d0], -R163.reuse ;  /* 0x0000b4000a037a23 */ /* 0x100fe400000108a3 */
[--C-:B------:R-:W-:Y:S02]  /*114e0*/  FFMA.FTZ R2, R8, c[0x0][0x2d0], -R163.reuse ;  /* 0x0000b40008027a23 */ /* 0x100fe400000108a3 */
[----:B------:R-:W3:Y:S01]  /*114f0*/  LDSM.16.MT88.4 R8, [R203+0x2900] ;  /* 0x00290000cb08783b */ /* 0x000ee20000004200 */
        /* <DEDUP_REMOVED lines=24> */
[--C-:B------:R-:W-:Y:S01]  /*11680*/  FFMA.FTZ R173, R142, c[0x0][0x2d0], -R163.reuse ;  /* 0x0000b4008ead7a23 */ /* 0x100fe200000108a3 */
[----:B------:R-:W-:Y:S01]  /*11690*/  LDSM.16.MT88.4 R144, [R203+0x1900] ;  /* 0x00190000cb90783b */ /* 0x000fe20000004200 */
        /* <DEDUP_REMOVED lines=97> */
[C---:B--2---:R-:W-:Y:S08]  /*11cb0*/  HMMA.16816.F32.BF16 R68, R4.reuse, R20, R68 ;  /* 0x000000140444723c */ /* 0x044ff00000041844 */
[C---:B------:R-:W-:Y:S01]  /*11cc0*/  HMMA.16816.F32.BF16 R72, R4.reuse, R22, R72 ;  /* 0x000000160448723c */ /* 0x040fe20000041848 */
[----:B------:R-:W-:Y:S07]  /*11cd0*/  LDSM.16.MT88.4 R20, [R203+0x5100] ;  /* 0x00510000cb14783b */ /* 0x000fee0000004200 */
[C---:B---3--:R-:W-:Y:S08]  /*11ce0*/  HMMA.16816.F32.BF16 R84, R4.reuse, R12, R84 ;  /* 0x0000000c0454723c */ /* 0x048ff00000041854 */
[C---:B------:R-:W-:Y:S01]  /*11cf0*/  HMMA.16816.F32.BF16 R88, R4.reuse, R14, R88 ;  /* 0x0000000e0458723c */ /* 0x040fe20000041858 */
[----:B------:R-:W2:Y:S07]  /*11d00*/  LDSM.16.MT88.4 R12, [R198+0x1100] ;  /* 0x00110000c60c783b */ /* 0x000eae0000004200 */
        /* <DEDUP_REMOVED lines=33> */
[----:B------:R-:W-:Y:S07]  /*11f20*/  LDSM.16.MT88.4 R16, [R203+0x5900] ;  /* 0x00590000cb10783b */ /* 0x000fee0000004200 */
[C---:B------:R-:W-:Y:S01]  /*11f30*/  HMMA.16816.F32.BF16 R100, R4.reuse, R30, R100 ;  /* 0x0000001e0464723c */ /* 0x040fe20000041864 */
[----:B------:R-:W-:Y:S07]  /*11f40*/  LDSM.16.MT88.4 R28, [R198+0x3900] ;  /* 0x00390000c61c783b */ /* 0x000fee0000004200 */
        /* <DEDUP_REMOVED lines=8> */
[----:B------:R-:W3:Y:S07]  /*11fd0*/  LDSM.16.MT88.4 R32, [R203+0x3900] ;  /* 0x00390000cb20783b */ /* 0x000eee0000004200 */
[C---:B------:R-:W-:Y:S08]  /*11fe0*/  HMMA.16816.F32.BF16 R44, R4.reuse, R24, R44 ;  /* 0x00000018042c723c */ /* 0x040ff0000004182c */
[C---:B------:R-:W-:Y:S01]  /*11ff0*/  HMMA.16816.F32.BF16 R48, R4.reuse, R26, R48 ;  /* 0x0000001a0430723c */ /* 0x040fe20000041830 */
[----:B------:R-:W4:Y:S07]  /*12000*/  LDSM.16.MT88.4 R24, [R197+0x3900] ;  /* 0x00390000c518783b */ /* 0x000f2e0000004200 */
[C---:B--2---:R-:W-:Y:S08]  /*12010*/  HMMA.16816.F32.BF16 R92, R4.reuse, R12, R92 ;  /* 0x0000000c045c723c */ /* 0x044ff0000004185c */
[----:B------:R-:W-:Y:S01]  /*12020*/  HMMA.16816.F32.BF16 R96, R4, R14, R96 ;  /* 0x0000000e0460723c */ /* 0x000fe20000041860 */
[----:B------:R-:W2:Y:S06]  /*12030*/  LDSM.16.MT88.4 R12, [R198+0x5900] ;  /* 0x00590000c60c783b */ /* 0x000eac0000004200 */
        /* <DEDUP_REMOVED lines=15> */
[C---:B------:R-:W-:Y:S08]  /*12130*/  HMMA.16816.F32.BF16 R68, R4.reuse, R16, R68 ;  /* 0x000000100444723c */ /* 0x040ff00000041844 */
[C---:B------:R-:W-:Y:S01]  /*12140*/  HMMA.16816.F32.BF16 R72, R4.reuse, R18, R72 ;  /* 0x000000120448723c */ /* 0x040fe20000041848 */
[----:B------:R-:W5:Y:S07]  /*12150*/  LDSM.16.MT88.4 R16, [R196+0x5900] ;  /* 0x00590000c410783b */ /* 0x000f6e0000004200 */
[C---:B------:R-:W-:Y:S08]  /*12160*/  HMMA.16816.F32.BF16 R128, R4.reuse, R144, R128 ;  /* 0x000000900480723c */ /* 0x040ff00000041880 */
[C---:B------:R-:W-:Y:S08]  /*12170*/  HMMA.16816.F32.BF16 R124, R4.reuse, R146, R124 ;  /* 0x00000092047c723c */ /* 0x040ff0000004187c */
[C---:B------:R-:W-:Y:S08]  /*12180*/  HMMA.16816.F32.BF16 R120, R4.reuse, R140, R120 ;  /* 0x0000008c0478723c */ /* 0x040ff00000041878 */
[C---:B------:R-:W-:Y:S08]  /*12190*/  HMMA.16816.F32.BF16 R116, R4.reuse, R142, R116 ;  /* 0x0000008e0474723c */ /* 0x040ff00000041874 */
[C---:B------:R-:W-:Y:S08]  /*121a0*/  HMMA.16816.F32.BF16 R112, R4.reuse, R136, R112 ;  /* 0x000000880470723c */ /* 0x040ff00000041870 */
[C---:B------:R-:W-:Y:S08]  /*121b0*/  HMMA.16816.F32.BF16 R108, R4.reuse, R138, R108 ;  /* 0x0000008a046c723c */ /* 0x040ff0000004186c */
[C---:B---3--:R-:W-:Y:S08]  /*121c0*/  HMMA.16816.F32.BF16 R36, R4.reuse, R32, R36 ;  /* 0x000000200424723c */ /* 0x048ff00000041824 */
[C---:B------:R-:W-:Y:S08]  /*121d0*/  HMMA.16816.F32.BF16 R40, R4.reuse, R34, R40 ;  /* 0x000000220428723c */ /* 0x040ff00000041828 */
[C---:B------:R-:W-:Y:S08]  /*121e0*/  HMMA.16816.F32.BF16 R44, R4.reuse, R28, R44 ;  /* 0x0000001c042c723c */ /* 0x040ff0000004182c */
[C---:B------:R-:W-:Y:S08]  /*121f0*/  HMMA.16816.F32.BF16 R48, R4.reuse, R30, R48 ;  /* 0x0000001e0430723c */ /* 0x040ff00000041830 */
[C---:B----4-:R-:W-:Y:S08]  /*12200*/  HMMA.16816.F32.BF16 R52, R4.reuse, R24, R52 ;  /* 0x000000180434723c */ /* 0x050ff00000041834 */
[C---:B------:R-:W-:Y:S08]  /*12210*/  HMMA.16816.F32.BF16 R56, R4.reuse, R26, R56 ;  /* 0x0000001a0438723c */ /* 0x040ff00000041838 */
[C---:B------:R-:W-:Y:S08]  /*12220*/  HMMA.16816.F32.BF16 R60, R4.reuse, R20, R60 ;  /* 0x00000014043c723c */ /* 0x040ff0000004183c */
[C---:B------:R-:W-:Y:S08]  /*12230*/  HMMA.16816.F32.BF16 R64, R4.reuse, R22, R64 ;  /* 0x000000160440723c */ /* 0x040ff00000041840 */
[C---:B--2---:R-:W-:Y:S08]  /*12240*/  HMMA.16816.F32.BF16 R76, R4.reuse, R12, R76 ;  /* 0x0000000c044c723c */ /* 0x044ff0000004184c */
[C---:B------:R-:W-:Y:S08]  /*12250*/  HMMA.16816.F32.BF16 R80, R4.reuse, R14, R80 ;  /* 0x0000000e0450723c */ /* 0x040ff00000041850 */
[C---:B-1----:R-:W-:Y:S08]  /*12260*/  HMMA.16816.F32.BF16 R84, R4.reuse, R8, R84 ;  /* 0x000000080454723c */ /* 0x042ff00000041854 */
[C---:B------:R-:W-:Y:S08]  /*12270*/  HMMA.16816.F32.BF16 R88, R4.reuse, R10, R88 ;  /* 0x0000000a0458723c */ /* 0x040ff00000041858 */
[C---:B-----5:R-:W-:Y:S08]  /*12280*/  HMMA.16816.F32.BF16 R92, R4.reuse, R16, R92 ;  /* 0x00000010045c723c */ /* 0x060ff0000004185c */
[----:B------:R-:W-:Y:S01]  /*12290*/  HMMA.16816.F32.BF16 R96, R4, R18, R96 ;  /* 0x000000120460723c */ /* 0x000fe20000041860 */
[----:B------:R-:W-:Y:S07]  /*122a0*/  @!P0 BRA `(.L_x_817) ;  /* 0x000034a000008947 */ /* 0x000fee0003800000 */
[----:B------:R-:W1:Y:S01]  /*122b0*/  S2R R5, SR_TID.X ;  /* 0x0000000000057919 */ /* 0x000e620000002100 */
[----:B------:R-:W-:Y:S01]  /*122c0*/  PLOP3.LUT P1, PT, PT, PT, UP2, 0x80, 0x0 ;  /* 0x000000000000781c */ /* 0x000fe20003f2f028 */
[----:B------:R-:W-:Y:S01]  /*122d0*/  IMAD.MOV.U32 R3, RZ, RZ, R0 ;  /* 0x000000ffff037224 */ /* 0x000fe200078e0000 */
[----:B------:R-:W-:Y:S01]  /*122e0*/  PLOP3.LUT P0, PT, PT, PT, UP2, 0x80, 0x0 ;  /* 0x000000000000781c */ /* 0x000fe20003f0f028 */
[----:B------:R-:W-:Y:S01]  /*122f0*/  IMAD.MOV.U32 R2, RZ, RZ, R132 ;  /* 0x000000ffff027224 */ /* 0x000fe200078e0084 */
[----:B------:R-:W-:Y:S01]  /*12300*/  SHF.R.S32.HI R0, RZ, 0x1f, R181 ;  /* 0x0000001fff007819 */ /* 0x000fe200000114b5 */
[----:B------:R-:W-:Y:S01]  /*12310*/  IMAD.MOV.U32 R225, RZ, RZ, R214 ;  /* 0x000000ffffe17224 */ /* 0x000fe200078e00d6 */
[----:B------:R-:W-:Y:S01]  /*12320*/  SHF.R.S32.HI R215, RZ, 0x1f, R180 ;  /* 0x0000001fffd77819 */ /* 0x000fe200000114b4 */
[C---:B------:R-:W-:Y:S01]  /*12330*/  IMAD.SHL.U32 R220, R181.reuse, 0x2, RZ ;  /* 0x00000002b5dc7824 */ /* 0x040fe200078e00ff */
[----:B------:R-:W-:Y:S01]  /*12340*/  SEL R219, RZ, 0x10, P6 ;  /* 0x00000010ffdb7807 */ /* 0x000fe20003000000 */
[----:B------:R-:W-:Y:S01]  /*12350*/  IMAD.SHL.U32 R218, R180, 0x2, RZ ;  /* 0x00000002b4da7824 */ /* 0x000fe200078e00ff */
[----:B------:R-:W-:Y:S01]  /*12360*/  SEL R216, RZ, 0x10, P5 ;  /* 0x00000010ffd87807 */ /* 0x000fe20002800000 */
[----:B------:R-:W-:Y:S01]  /*12370*/  IMAD.MOV.U32 R224, RZ, RZ, 0x1 ;  /* 0x00000001ffe07424 */ /* 0x000fe200078e00ff */
[----:B------:R-:W-:Y:S01]  /*12380*/  SHF.L.U64.HI R221, R181, 0x1, R0 ;  /* 0x00000001b5dd7819 */ /* 0x000fe20000010200 */
[----:B------:R-:W-:Y:S01]  /*12390*/  @P1 IMAD.HI.U32 R223, R182, c[0x0][0x2c8], RZ ;  /* 0x0000b200b6df1a27 */ /* 0x000fe200078e00ff */
[----:B------:R-:W-:Y:S01]  /*123a0*/  SHF.L.U64.HI R215, R180, 0x1, R215 ;  /* 0x00000001b4d77819 */ /* 0x000fe200000102d7 */
[----:B------:R-:W-:-:S02]  /*123b0*/  ULDC UR5, c[0x0][0x210] ;  /* 0x0000840000057ab9 */ /* 0x000fc40000000800 */
[----:B------:R-:W-:Y:S01]  /*123c0*/  ULDC UR4, c[0x0][0x1e8] ;  /* 0x00007a0000047ab9 */ /* 0x000fe20000000800 */
[----:B------:R-:W-:Y:S01]  /*123d0*/  @P0 SHF.R.U32.HI R223, RZ, c[0x0][0x2cc], R223 ;  /* 0x0000b300ffdf0a19 */ /* 0x000fe200000116df */
[----:B------:R-:W-:Y:S02]  /*123e0*/  UIMAD UR5, UR11, UR5, URZ ;  /* 0x000000050b0572a4 */ /* 0x000fe4000f8e023f */
[----:B------:R-:W-:Y:S01]  /*123f0*/  UIMAD UR4, UR11, UR4, URZ ;  /* 0x000000040b0472a4 */ /* 0x000fe2000f8e023f */
[----:B-1----:R-:W-:-:S04]  /*12400*/  SHF.R.S32.HI R222, RZ, 0x1f, R5 ;  /* 0x0000001fffde7819 */ /* 0x002fc80000011405 */
[----:B------:R-:W-:-:S04]  /*12410*/  LEA.HI R222, R222, R5, RZ, 0x3 ;  /* 0x00000005dede7211 */ /* 0x000fc800078f18ff */
[----:B------:R-:W-:-:S05]  /*12420*/  LOP3.LUT R222, R222, 0xfffffff8, RZ, 0xc0, !PT ;  /* 0xfffffff8dede7812 */ /* 0x000fca00078ec0ff */
[----:B------:R-:W-:-:S04]  /*12430*/  IMAD.IADD R222, R5, 0x1, -R222 ;  /* 0x0000000105de7824 */ /* 0x000fc800078e0ade */
[----:B------:R-:W-:-:S05]  /*12440*/  IMAD.SHL.U32 R222, R222, 0x8, RZ ;  /* 0x00000008dede7824 */ /* 0x000fca00078e00ff */
[----:B------:R-:W-:-:S04]  /*12450*/  SHF.R.S32.HI R217, RZ, 0x1f, R222 ;  /* 0x0000001fffd97819 */ /* 0x000fc800000114de */
[C---:B------:R-:W-:Y:S01]  /*12460*/  SHF.L.U64.HI R217, R222.reuse, 0x1, R217 ;  /* 0x00000001ded97819 */ /* 0x040fe200000102d9 */
[----:B------:R-:W-:Y:S02]  /*12470*/  IMAD.SHL.U32 R222, R222, 0x2, RZ ;  /* 0x00000002dede7824 */ /* 0x000fe400078e00ff */
.L_x_820:
[----:B------:R-:W-:Y:S04]  /*12480*/  DEPBAR.LE SB0, 0x0 ;  /* 0x000080000000791a */ /* 0x000fe80000000000 */
[----:B------:R-:W-:Y:S01]  /*12490*/  BAR.SYNC.DEFER_BLOCKING 0x0 ;  /* 0x0000000000007b1d */ /* 0x000fe20000010000 */
[----:B------:R-:W-:Y:S05]  /*124a0*/  ISETP.GE.AND P0, PT, R225, RZ, PT ;  /* 0x000000ffe100720c */ /* 0x000fea0003f06270 */
        /* <DEDUP_REMOVED lines=31> */
[----:B------:R2:W1:Y:S01]  /*126a0*/  SHFL.IDX PT, R4, R14, RZ, 0x181f ;  /* 0x00181fff0e047589 */ /* 0x00046200000e0000 */
[-C--:B-----5:R-:W-:Y:S04]  /*126b0*/  IADD3 R10, P1, P0, R10, R5.reuse, R220 ;  /* 0x000000050a0a7210 */ /* 0x0a0fe8000783e0dc */
[----:B----4-:R-:W-:Y:S02]  /*126c0*/  IADD3.X R11, RZ, R0, R221, P1, P0 ;  /* 0x00000000ff0b7210 */ /* 0x010fe40000fe04dd */
[----:B------:R-:W-:Y:S02]  /*126d0*/  IADD3 R8, P1, P0, R8, R5, R218 ;  /* 0x0000000508087210 */ /* 0x000fe4000783e0da */
[C---:B---3--:R-:W-:Y:S02]  /*126e0*/  IADD3 R6, P2, R7.reuse, R220, RZ ;  /* 0x000000dc07067210 */ /* 0x048fe40007f5e0ff */
[----:B------:R-:W-:Y:S02]  /*126f0*/  IADD3.X R9, RZ, R0, R215, P1, P0 ;  /* 0x00000000ff097210 */ /* 0x000fe40000fe04d7 */
[C---:B------:R-:W-:Y:S02]  /*12700*/  IADD3 R12, P0, R7.reuse, R222, RZ ;  /* 0x000000de070c7210 */ /* 0x040fe40007f1e0ff */
[----:B--2---:R-:W-:Y:S01]  /*12710*/  IADD3 R14, P1, R7, R218, RZ ;  /* 0x000000da070e7210 */ /* 0x004fe20007f3e0ff */
[C---:B-1----:R-:W-:Y:S02]  /*12720*/  IMAD.X R7, R4.reuse, 0x1, R221, P2 ;  /* 0x0000000104077824 */ /* 0x042fe400010e06dd */
[C---:B------:R-:W-:Y:S01]  /*12730*/  IMAD.X R13, R4.reuse, 0x1, R217, P0 ;  /* 0x00000001040d7824 */ /* 0x040fe200000e06d9 */
[----:B------:R-:W-:Y:S01]  /*12740*/  IADD3 R16, P0, R5, R222, RZ ;  /* 0x000000de05107210 */ /* 0x000fe20007f1e0ff */
[----:B------:R-:W-:Y:S01]  /*12750*/  IMAD.X R15, R4, 0x1, R215, P1 ;  /* 0x00000001040f7824 */ /* 0x000fe200008e06d7 */
[----:B------:R-:W-:Y:S02]  /*12760*/  IADD3 R5, R211, 0x100, RZ ;  /* 0x00000100d3057810 */ /* 0x000fe40007ffe0ff */
[----:B------:R-:W-:Y:S01]  /*12770*/  ISETP.NE.U32.AND P1, PT, R219, RZ, PT ;  /* 0x000000ffdb00720c */ /* 0x000fe20003f25070 */
[----:B------:R-:W-:Y:S01]  /*12780*/  IMAD.X R17, R0, 0x1, R217, P0 ;  /* 0x0000000100117824 */ /* 0x000fe200000e06d9 */
[----:B------:R-:W-:Y:S01]  /*12790*/  ISETP.NE.U32.AND P0, PT, R216, RZ, PT ;  /* 0x000000ffd800720c */ /* 0x000fe20003f05070 */
[----:B------:R1:W-:Y:S04]  /*127a0*/  LDGSTS.E.BYPASS.LTC128B.128 [R5], [R12.64], !P4 ;  /* 0x000000000c057fae */ /* 0x0003e8000e101d54 */
[----:B------:R1:W-:Y:S04]  /*127b0*/  LDGSTS.E.BYPASS.LTC128B.128 [R5+0x2000], [R6.64], !P6 ;  /* 0x0200000006057fae */ /* 0x0003e8000f101d54 */
[----:B------:R1:W-:Y:S04]  /*127c0*/  LDGSTS.E.BYPASS.LTC128B.128 [R5+0x4000], [R14.64], !P5 ;  /* 0x040000000e057fae */ /* 0x0003e8000e901d54 */
[----:B------:R1:W-:Y:S04]  /*127d0*/  LDGSTS.E.BYPASS.LTC128B.128 [R5+0x1000], [R16.64], !P4 ;  /* 0x0100000010057fae */ /* 0x0003e8000e101d54 */
[----:B------:R1:W-:Y:S04]  /*127e0*/  LDGSTS.E.BYPASS.LTC128B.128.ZFILL [R5+0x3000], [R10.64], P1 ;  /* 0x030000000a057fae */ /* 0x0003e80008941d54 */
[----:B------:R1:W-:Y:S02]  /*127f0*/  LDGSTS.E.BYPASS.LTC128B.128.ZFILL [R5+0x5000], [R8.64], P0 ;  /* 0x0500000008057fae */ /* 0x0003e40008141d54 */
.L_x_818:
[C---:B-123--:R-:W-:Y:S01]  /*12800*/  HMMA.16816.F32.BF16 R4, R132.reuse, R136, RZ ;  /* 0x000000888404723c */ /* 0x04efe200000418ff */
[----:B------:R-:W-:Y:S02]  /*12810*/  LDSM.16.M88.4 R172, [R201+0xc100] ;  /* 0x00c10000c9ac783b */ /* 0x000fe40000000200 */
[----:B------:R-:W-:Y:S05]  /*12820*/  ISETP.GE.AND P0, PT, R225, 0x1, PT ;  /* 0x00000001e100780c */ /* 0x000fea0003f06270 */
[C---:B------:R-:W-:Y:S01]  /*12830*/  HMMA.16816.F32.BF16 R8, R132.reuse, R138, RZ ;  /* 0x0000008a8408723c */ /* 0x040fe200000418ff */
[----:B------:R-:W0:Y:S07]  /*12840*/  LDGDEPBAR ;  /* 0x00000000000079af */ /* 0x000e2e0000000000 */
[C---:B----4-:R-:W-:Y:S01]  /*12850*/  HMMA.16816.F32.BF16 R12, R132.reuse, R140, RZ ;  /* 0x0000008c840c723c */ /* 0x050fe200000418ff */
[----:B------:R-:W1:Y:S07]  /*12860*/  LDSM.16.M88.4 R176, [R200+0x6100] ;  /* 0x00610000c8b0783b */ /* 0x000e6e0000000200 */
[C---:B------:R-:W-:Y:S01]  /*12870*/  HMMA.16816.F32.BF16 R16, R132.reuse, R142, RZ ;  /* 0x0000008e8410723c */ /* 0x040fe200000418ff */
[----:B------:R-:W-:Y:S07]  /*12880*/  LDSM.16.M88.4 R136, [R200+0x7100] ;  /* 0x00710000c888783b */ /* 0x000fee0000000200 */
[C---:B------:R-:W-:Y:S01]  /*12890*/  HMMA.16816.F32.BF16 R20, R132.reuse, R144, RZ ;  /* 0x000000908414723c */ /* 0x040fe200000418ff */
[----:B------:R-:W-:Y:S07]  /*128a0*/  LDSM.16.M88.4 R140, [R200+0x7900] ;  /* 0x00790000c88c783b */ /* 0x000fee0000000200 */
[C---:B------:R-:W-:Y:S01]  /*128b0*/  HMMA.16816.F32.BF16 R24, R132.reuse, R146, RZ ;  /* 0x000000928418723c */ /* 0x040fe200000418ff */
[----:B------:R-:W-:Y:S07]  /*128c0*/  LDSM.16.M88.4 R144, [R199+0xc100] ;  /* 0x00c10000c790783b */ /* 0x000fee0000000200 */
[C---:B------:R-:W-:Y:S08]  /*128d0*/  HMMA.16816.F32.BF16 R28, R132.reuse, R148, RZ ;  /* 0x00000094841c723c */ /* 0x040ff000000418ff */
[----:B------:R-:W-:Y:S01]  /*128e0*/  HMMA.16816.F32.BF16 R32, R132, R150, RZ ;  /* 0x000000968420723c */ /* 0x000fe200000418ff */
[----:B------:R-:W2:Y:S07]  /*128f0*/  LDSM.16.M88.4 R132, [R200+0x6900] ;  /* 0x00690000c884783b */ /* 0x000eae0000000200 */
        /* <DEDUP_REMOVED lines=13> */
[C---:B-1----:R-:W-:Y:S01]  /*129d0*/  HMMA.16816.F32.BF16 R4, R172.reuse, R176, R4 ;  /* 0x000000b0ac04723c */ /* 0x042fe20000041804 */
        /* <DEDUP_REMOVED lines=25> */
[C---:B-1----:R-:W-:Y:S01]  /*12b70*/  HMMA.16816.F32.BF16 R4, R164.reuse, R168, R4 ;  /* 0x000000a8a404723c */ /* 0x042fe20000041804 */
[----:B------:R-:W1:Y:S07]  /*12b80*/  LDSM.16.M88.4 R160, [R200+0x8100] ;  /* 0x00810000c8a0783b */ /* 0x000e6e0000000200 */
[C---:B------:R-:W-:Y:S01]  /*12b90*/  HMMA.16816.F32.BF16 R8, R164.reuse, R170, R8 ;  /* 0x000000aaa408723c */ /* 0x040fe20000041808 */
[----:B------:R-:W-:Y:S07]  /*12ba0*/  LDSM.16.M88.4 R168, [R192+0x2000] ;  /* 0x00200000c0a8783b */ /* 0x000fee0000000200 */
[C---:B--2---:R-:W-:Y:S08]  /*12bb0*/  HMMA.16816.F32.BF16 R12, R164.reuse, R132, R12 ;  /* 0x00000084a40c723c */ /* 0x044ff0000004180c */
[C---:B------:R-:W-:Y:S01]  /*12bc0*/  HMMA.16816.F32.BF16 R16, R164.reuse, R134, R16 ;  /* 0x00000086a410723c */ /* 0x040fe20000041810 */
[----:B------:R-:W2:Y:S07]  /*12bd0*/  LDSM.16.M88.4 R132, [R200+0x8900] ;  /* 0x00890000c884783b */ /* 0x000eae0000000200 */
        /* <DEDUP_REMOVED lines=153> */
[----:B--234-:R-:W-:Y:S01]  /*13570*/  ISETP.NE.AND P1, PT, R207, 0x1, PT ;  /* 0x00000001cf00780c */ /* 0x01cfe20003f25270 */
[----:B------:R-:W-:Y:S01]  /*13580*/  IMAD.MOV.U32 R208, RZ, RZ, RZ ;  /* 0x000000ffffd07224 */ /* 0x000fe200078e00ff */
[----:B------:R-:W-:Y:S02]  /*13590*/  LEA R209, R225, UR13, 0x6 ;  /* 0x0000000de1d17c11 */ /* 0x000fe4000f8e30ff */
[----:B------:R-:W-:Y:S02]  /*135a0*/  IADD3 R10, -R219, 0x10, RZ ;  /* 0x00000010db0a7810 */ /* 0x000fe40007ffe1ff */
[----:B------:R-:W-:Y:S02]  /*135b0*/  IADD3 R209, R209, -0x40, R210 ;  /* 0xffffffc0d1d17810 */ /* 0x000fe40007ffe0d2 */
[----:B------:R-:W-:Y:S03]  /*135c0*/  LOP3.LUT R10, R10, 0xf, RZ, 0xc0, !PT ;  /* 0x0000000f0a0a7812 */ /* 0x000fe600078ec0ff */
[----:B------:R-:W-:Y:S02]  /*135d0*/  IMAD.MOV.U32 R4, RZ, RZ, R209 ;  /* 0x000000ffff047224 */ /* 0x000fe400078e00d1 */
[----:B------:R-:W-:Y:S05]  /*135e0*/  @P1 IMAD.HI.U32 R5, R209, c[0x0][0x2bc], RZ ;  /* 0x0000af00d1051a27 */ /* 0x000fea00078e00ff */
        /* <DEDUP_REMOVED lines=24> */
[----:B------:R2:W3:Y:S04]  /*13770*/  SHFL.IDX PT, R5, R12, 0x1, 0x181f ;  /* 0x00381f000c057f89 */ /* 0x0004e800000e0000 */
[----:B------:R-:W4:Y:S04]  /*13780*/  SHFL.IDX PT, R4, R16, 0x1, 0x181f ;  /* 0x00381f0010047f89 */ /* 0x000f2800000e0000 */
[----:B------:R-:W5:Y:S01]  /*13790*/  SHFL.IDX PT, R6, R16, RZ, 0x181f ;  /* 0x00181fff10067589 */ /* 0x000f6200000e0000 */
[C---:B--2---:R-:W-:Y:S02]  /*137a0*/  IADD3 R12, P2, R7.reuse, R220, RZ ;  /* 0x000000dc070c7210 */ /* 0x044fe40007f5e0ff */
[-C--:B---3--:R-:W-:Y:S04]  /*137b0*/  IADD3 R10, P1, P0, R10, R5.reuse, R220 ;  /* 0x000000050a0a7210 */ /* 0x088fe8000783e0dc */
[-CC-:B----4-:R-:W-:Y:S02]  /*137c0*/  IADD3.X R11, RZ, R4.reuse, R221.reuse, P1, P0 ;  /* 0x00000004ff0b7210 */ /* 0x190fe40000fe04dd */
[----:B------:R-:W-:Y:S01]  /*137d0*/  IADD3 R8, P1, P0, R8, R5, R218 ;  /* 0x0000000508087210 */ /* 0x000fe2000783e0da */
[C---:B-----5:R-:W-:Y:S03]  /*137e0*/  IMAD.X R13, R6.reuse, 0x1, R221, P2 ;  /* 0x00000001060d7824 */ /* 0x060fe600010e06dd */
[----:B------:R-:W-:Y:S02]  /*137f0*/  IADD3.X R9, RZ, R4, R215, P1, P0 ;  /* 0x00000004ff097210 */ /* 0x000fe40000fe04d7 */
[C---:B------:R-:W-:Y:S02]  /*13800*/  IADD3 R14, P0, R7.reuse, R222, RZ ;  /* 0x000000de070e7210 */ /* 0x040fe40007f1e0ff */
[----:B------:R-:W-:Y:S03]  /*13810*/  IADD3 R16, P1, R7, R218, RZ ;  /* 0x000000da07107210 */ /* 0x000fe60007f3e0ff */
[C---:B------:R-:W-:Y:S01]  /*13820*/  IMAD.X R15, R6.reuse, 0x1, R217, P0 ;  /* 0x00000001060f7824 */ /* 0x040fe200000e06d9 */
[----:B------:R-:W-:Y:S01]  /*13830*/  IADD3 R18, P0, R5, R222, RZ ;  /* 0x000000de05127210 */ /* 0x000fe20007f1e0ff */
[----:B------:R-:W-:Y:S01]  /*13840*/  IMAD.X R17, R6, 0x1, R215, P1 ;  /* 0x0000000106117824 */ /* 0x000fe200008e06d7 */
[----:B------:R-:W-:Y:S02]  /*13850*/  ISETP.NE.U32.AND P1, PT, R219, RZ, PT ;  /* 0x000000ffdb00720c */ /* 0x000fe40003f25070 */
[----:B------:R2:W-:Y:S01]  /*13860*/  LDGSTS.E.BYPASS.LTC128B.128 [R211+0x6100], [R14.64], !P4 ;  /* 0x061000000ed37fae */ /* 0x0005e2000e101d54 */
[----:B------:R-:W-:Y:S01]  /*13870*/  IMAD.X R19, R4, 0x1, R217, P0 ;  /* 0x0000000104137824 */ /* 0x000fe200000e06d9 */
[----:B------:R-:W-:Y:S02]  /*13880*/  ISETP.NE.U32.AND P0, PT, R216, RZ, PT ;  /* 0x000000ffd800720c */ /* 0x000fe40003f05070 */
[----:B------:R2:W-:Y:S04]  /*13890*/  LDGSTS.E.BYPASS.LTC128B.128 [R211+0x8100], [R12.64], !P6 ;  /* 0x081000000cd37fae */ /* 0x0005e8000f101d54 */
[----:B------:R2:W-:Y:S04]  /*138a0*/  LDGSTS.E.BYPASS.LTC128B.128 [R211+0xa100], [R16.64], !P5 ;  /* 0x0a10000010d37fae */ /* 0x0005e8000e901d54 */
[----:B------:R2:W-:Y:S04]  /*138b0*/  LDGSTS.E.BYPASS.LTC128B.128 [R211+0x7100], [R18.64], !P4 ;  /* 0x0710000012d37fae */ /* 0x0005e8000e101d54 */
[----:B------:R2:W-:Y:S04]  /*138c0*/  LDGSTS.E.BYPASS.LTC128B.128.ZFILL [R211+0x9100], [R10.64], P1 ;  /* 0x091000000ad37fae */ /* 0x0005e80008941d54 */
[----:B------:R2:W-:Y:S02]  /*138d0*/  LDGSTS.E.BYPASS.LTC128B.128.ZFILL [R211+0xb100], [R8.64], P0 ;  /* 0x0b10000008d37fae */ /* 0x0005e40008141d54 */
.L_x_819:
[----:B--234-:R-:W-:Y:S01]  /*138e0*/  PLOP3.LUT P0, PT, PT, PT, UP2, 0x80, 0x0 ;  /* 0x000000000000781c */ /* 0x01cfe20003f0f028 */
[----:B------:R-:W-:Y:S01]  /*138f0*/  IMAD R14, R225, -0x40, R224 ;  /* 0xffffffc0e10e7824 */ /* 0x000fe200078e02e0 */
[----:B------:R-:W-:Y:S01]  /*13900*/  MOV R6, R182 ;  /* 0x000000b600067202 */ /* 0x000fe20000000f00 */
[----:B------:R-:W-:Y:S03]  /*13910*/  LDSM.16.MT88.4 R20, [R198+0x100] ;  /* 0x00010000c614783b */ /* 0x000fe60000004200 */
[----:B------:R-:W-:Y:S04]  /*13920*/  IADD3 R14, R14, UR9, -R183 ;  /* 0x000000090e0e7c10 */ /* 0x000fe8000fffe8b7 */
[----:B------:R-:W-:Y:S01]  /*13930*/  IADD3 R14, R14, -UR17, RZ ;  /* 0x800000110e0e7c10 */ /* 0x000fe2000fffe0ff */
[----:B------:R-:W-:Y:S02]  /*13940*/  LDSM.16.MT88.4 R28, [R197+0x100] ;  /* 0x00010000c51c783b */ /* 0x000fe40000004200 */
[----:B------:R-:W-:Y:S06]  /*13950*/  @P0 MOV R6, R223 ;  /* 0x000000df00060202 */ /* 0x000fec0000000f00 */
[----:B------:R-:W2:Y:S08]  /*13960*/  SHFL.IDX PT, R7, R6, 0x1, 0x1c1f ;  /* 0x003c1f0006077f89 */ /* 0x000eb000000e0000 */
[----:B------:R-:W3:Y:S08]  /*13970*/  SHFL.IDX PT, R5, R6, RZ, 0x1c1f ;  /* 0x001c1fff06057589 */ /* 0x000ef000000e0000 */
[----:B------:R-:W0:Y:S01]  /*13980*/  LDGDEPBAR ;  /* 0x00000000000079af */ /* 0x000e220000000000 */
[----:B--2---:R-:W-:Y:S04]  /*13990*/  IADD3 R4, R14, R7, RZ ;  /* 0x000000070e047210 */ /* 0x004fe80007ffe0ff */
[C---:B------:R-:W-:Y:S02]  /*139a0*/  ISETP.GT.AND P0, PT, R4.reuse, RZ, PT ;  /* 0x000000ff0400720c */ /* 0x040fe40003f04270 */
[----:B------:R-:W-:Y:S02]  /*139b0*/  ISETP.GT.AND P1, PT, R4, 0x1, PT ;  /* 0x000000010400780c */ /* 0x000fe40003f24270 */
[----:B------:R-:W-:Y:S02]  /*139c0*/  FSEL R13, R154, -INF , P0 ;  /* 0xff8000009a0d7808 */ /* 0x000fe40000000000 */
[C---:B------:R-:W-:Y:S02]  /*139d0*/  ISETP.GT.AND P0, PT, R4.reuse, 0x8, PT ;  /* 0x000000080400780c */ /* 0x040fe40003f04270 */
[----:B-1----:R-:W-:Y:S02]  /*139e0*/  FSEL R11, R155, -INF , P1 ;  /* 0xff8000009b0b7808 */ /* 0x002fe40000800000 */
        /* <DEDUP_REMOVED lines=13> */
[----:B------:R-:W-:Y:S02]  /*13ac0*/  FMNMX.FTZ R0, R13, R2, !PT ;  /* 0x000000020d007209 */ /* 0x000fe40007810000 */
[----:B------:R-:W-:Y:S02]  /*13ad0*/  ISETP.GT.AND P1, PT, R14, 0x8, PT ;  /* 0x000000080e00780c */ /* 0x000fe40003f24270 */
[----:B------:R-:W-:Y:S02]  /*13ae0*/  FMNMX.FTZ R5, R6, R3, !PT ;  /* 0x0000000306057209 */ /* 0x000fe40007810000 */
[----:B------:R-:W-:Y:S02]  /*13af0*/  FSEL R141, R159, -INF , P0 ;  /* 0xff8000009f8d7808 */ /* 0x000fe40000000000 */
[----:B------:R-:W-:Y:S02]  /*13b00*/  FSEL R12, R153, -INF , P1 ;  /* 0xff800000990c7808 */ /* 0x000fe40000800000 */
[C---:B------:R-:W-:Y:S02]  /*13b10*/  ISETP.GT.AND P2, PT, R4.reuse, 0x9, PT ;  /* 0x000000090400780c */ /* 0x040fe40003f44270 */
[----:B------:R-:W-:Y:S02]  /*13b20*/  ISETP.GT.AND P0, PT, R4, 0x20, PT ;  /* 0x000000200400780c */ /* 0x000fe40003f04270 */
[----:B------:R-:W-:Y:S02]  /*13b30*/  FMNMX.FTZ R0, R11, R0, !PT ;  /* 0x000000000b007209 */ /* 0x000fe40007810000 */
        /* <DEDUP_REMOVED lines=8> */
[----:B------:R-:W-:Y:S02]  /*13bc0*/  ISETP.GT.AND P1, PT, R14, 0x10, PT ;  /* 0x000000100e00780c */ /* 0x000fe40003f24270 */
[----:B------:R-:W-:Y:S02]  /*13bd0*/  FSEL R157, R214, -INF , P0 ;  /* 0xff800000d69d7808 */ /* 0x000fe40000000000 */
[----:B------:R-:W-:Y:S02]  /*13be0*/  FSEL R164, R164, -INF , P1 ;  /* 0xff800000a4a47808 */ /* 0x000fe40000800000 */
[----:B------:R-:W-:Y:S02]  /*13bf0*/  FMNMX.FTZ R0, R7, R0, !PT ;  /* 0x0000000007007209 */ /* 0x000fe40007810000 */
        /* <DEDUP_REMOVED lines=68> */
[----:B--2---:R-:W-:Y:S04]  /*14040*/  FMNMX.FTZ R0, R4, R15, !PT ;  /* 0x0000000f04007209 */ /* 0x004fe80007810000 */
[----:B------:R-:W-:Y:S02]  /*14050*/  FSEL R144, R144, RZ, P1 ;  /* 0x000000ff90907208 */ /* 0x000fe40000800000 */
[C---:B------:R-:W-:Y:S01]  /*14060*/  FSETP.NEU.FTZ.AND P0, PT, R0.reuse, -INF , PT ;  /* 0xff8000000000780b */ /* 0x040fe20003f1d000 */
[----:B------:R-:W-:Y:S01]  /*14070*/  FMUL.FTZ R147, R0, c[0x0][0x2d0] ;  /* 0x0000b40000937a20 */ /* 0x000fe20000410000 */
[----:B------:R-:W-:Y:S01]  /*14080*/  FSEL R5, R132, RZ, P1 ;  /* 0x000000ff84057208 */ /* 0x000fe20000800000 */
[--C-:B------:R-:W-:Y:S01]  /*14090*/  FFMA.FTZ R173, R13, c[0x0][0x2d0], -R144.reuse ;  /* 0x0000b4000dad7a23 */ /* 0x100fe20000010890 */
[----:B------:R-:W-:Y:S01]  /*140a0*/  FSEL R4, R0, RZ, P0 ;  /* 0x000000ff00047208 */ /* 0x000fe20000000000 */
[----:B------:R-:W-:Y:S01]  /*140b0*/  FFMA.FTZ R168, R11, c[0x0][0x2d0], -R144 ;  /* 0x0000b4000ba87a23 */ /* 0x000fe20000010890 */
[----:B------:R-:W-:Y:S01]  /*140c0*/  FSEL R147, R147, RZ, P0 ;  /* 0x000000ff93937208 */ /* 0x000fe20000000000 */
[----:B------:R-:W-:Y:S01]  /*140d0*/  FADD.FTZ R5, -R5, R2 ;  /* 0x0000000205057221 */ /* 0x000fe20000010100 */
[----:B------:R-:W-:Y:S01]  /*140e0*/  ISETP.GT.AND P0, PT, R225, UR7, PT ;  /* 0x00000007e1007c0c */ /* 0x000fe2000bf04270 */
[----:B------:R-:W-:Y:S01]  /*140f0*/  FADD.FTZ R4, -R4, R3 ;  /* 0x0000000304047221 */ /* 0x000fe20000010100 */
[----:B------:R-:W-:Y:S01]  /*14100*/  MUFU.EX2 R173, R173 ;  /* 0x000000ad00ad7308 */ /* 0x000fe20000000800 */
[--C-:B------:R-:W-:Y:S02]  /*14110*/  FFMA.FTZ R170, R12, c[0x0][0x2d0], -R147.reuse ;  /* 0x0000b4000caa7a23 */ /* 0x100fe40000010893 */
[----:B------:R-:W1:Y:S01]  /*14120*/  LDSM.16.MT88.4 R12, [R203+0x100] ;  /* 0x00010000cb0c783b */ /* 0x000e620000004200 */
[--C-:B------:R-:W-:Y:S02]  /*14130*/  FFMA.FTZ R135, R9, c[0x0][0x2d0], -R144.reuse ;  /* 0x0000b40009877a23 */ /* 0x100fe40000010890 */
[--C-:B------:R-:W-:Y:S02]  /*14140*/  FFMA.FTZ R134, R7, c[0x0][0x2d0], -R144.reuse ;  /* 0x0000b40007867a23 */ /* 0x100fe40000010890 */
[--C-:B------:R-:W-:Y:S02]  /*14150*/  FFMA.FTZ R172, R6, c[0x0][0x2d0], -R147.reuse ;  /* 0x0000b40006ac7a23 */ /* 0x100fe40000010893 */
[--C-:B------:R-:W-:Y:S01]  /*14160*/  FFMA.FTZ R171, R8, c[0x0][0x2d0], -R147.reuse ;  /* 0x0000b40008ab7a23 */ /* 0x100fe20000010893 */
[----:B------:R-:W2:Y:S01]  /*14170*/  MUFU.EX2 R168, R168 ;  /* 0x000000a800a87308 */ /* 0x000ea20000000800 */
[--C-:B------:R-:W-:Y:S02]  /*14180*/  FFMA.FTZ R169, R10, c[0x0][0x2d0], -R147.reuse ;  /* 0x0000b4000aa97a23 */ /* 0x100fe40000010893 */
[----:B------:R-:W-:Y:S02]  /*14190*/  FMUL.FTZ R3, R4, c[0x0][0x2d0] ;  /* 0x0000b40004037a20 */ /* 0x000fe40000410000 */
[----:B------:R-:W-:Y:S02]  /*141a0*/  FMUL.FTZ R2, R5, c[0x0][0x2d0] ;  /* 0x0000b40005027a20 */ /* 0x000fe40000410000 */
[--C-:B------:R-:W-:Y:S02]  /*141b0*/  FFMA.FTZ R174, R164, c[0x0][0x2d0], -R147.reuse ;  /* 0x0000b400a4ae7a23 */ /* 0x100fe40000010893 */
[----:B------:R-:W-:Y:S01]  /*141c0*/  LDSM.16.MT88.4 R164, [R203+0x5900] ;  /* 0x00590000cba4783b */ /* 0x000fe20000004200 */
[----:B------:R-:W-:Y:S01]  /*141d0*/  MUFU.EX2 R135, R135 ;  /* 0x0000008700877308 */ /* 0x000fe20000000800 */
[--C-:B------:R-:W-:Y:S02]  /*141e0*/  FFMA.FTZ R175, R162, c[0x0][0x2d0], -R147.reuse ;  /* 0x0000b400a2af7a23 */ /* 0x100fe40000010893 */
[--C-:B------:R-:W-:Y:S02]  /*141f0*/  FFMA.FTZ R176, R163, c[0x0][0x2d0], -R144.reuse ;  /* 0x0000b400a3b07a23 */ /* 0x100fe40000010890 */
[--C-:B------:R-:W-:Y:S02]  /*14200*/  FFMA.FTZ R177, R161, c[0x0][0x2d0], -R144.reuse ;  /* 0x0000b400a1b17a23 */ /* 0x100fe40000010890 */
[--C-:B------:R-:W-:Y:S02]  /*14210*/  FFMA.FTZ R178, R142, c[0x0][0x2d0], -R147.reuse ;  /* 0x0000b4008eb27a23 */ /* 0x100fe40000010893 */
[--C-:B------:R-:W-:Y:S01]  /*14220*/  FFMA.FTZ R179, R140, c[0x0][0x2d0], -R147.reuse ;  /* 0x0000b4008cb37a23 */ /* 0x100fe20000010893 */
[----:B------:R-:W3:Y:S01]  /*14230*/  MUFU.EX2 R134, R134 ;  /* 0x0000008600867308 */ /* 0x000ee20000000800 */
[--C-:B------:R-:W-:Y:S02]  /*14240*/  FFMA.FTZ R214, R143, c[0x0][0x2d0], -R144.reuse ;  /* 0x0000b4008fd67a23 */ /* 0x100fe40000010890 */
[--C-:B------:R-:W-:Y:S01]  /*14250*/  FFMA.FTZ R227, R141, c[0x0][0x2d0], -R144.reuse ;  /* 0x0000b4008de37a23 */ /* 0x100fe20000010890 */
[----:B--2---:R-:W-:Y:S01]  /*14260*/  F2FP.BF16.PACK_AB R137, R168, R173 ;  /* 0x000000ada889723e */ /* 0x004fe200000010ff */
[----:B------:R-:W-:Y:S01]  /*14270*/  LDSM.16.MT88.4 R140, [R197+0x2900] ;  /* 0x00290000c58c783b */ /* 0x000fe20000004200 */
[--C-:B------:R-:W-:Y:S02]  /*14280*/  FFMA.FTZ R226, R160, c[0x0][0x2d0], -R147.reuse ;  /* 0x0000b400a0e27a23 */ /* 0x100fe40000010893 */
[--C-:B------:R-:W-:Y:S02]  /*14290*/  FFMA.FTZ R229, R158, c[0x0][0x2d0], -R147.reuse ;  /* 0x0000b4009ee57a23 */ /* 0x100fe40000010893 */
[----:B------:R-:W-:Y:S01]  /*142a0*/  MUFU.EX2 R172, R172 ;  /* 0x000000ac00ac7308 */ /* 0x000fe20000000800 */
[--C-:B------:R-:W-:Y:S02]  /*142b0*/  FFMA.FTZ R228, R159, c[0x0][0x2d0], -R144.reuse ;  /* 0x0000b4009fe47a23 */ /* 0x100fe40000010890 */
[----:B------:R-:W-:Y:S01]  /*142c0*/  LDSM.16.MT88.4 R160, [R196+0x3900] ;  /* 0x00390000c4a0783b */ /* 0x000fe20000004200 */
[--C-:B------:R-:W-:Y:S02]  /*142d0*/  FFMA.FTZ R231, R157, c[0x0][0x2d0], -R144.reuse ;  /* 0x0000b4009de77a23 */ /* 0x100fe40000010890 */
[--C-:B------:R-:W-:Y:S02]  /*142e0*/  FFMA.FTZ R230, R156, c[0x0][0x2d0], -R147.reuse ;  /* 0x0000b4009ce67a23 */ /* 0x100fe40000010893 */
[--C-:B------:R-:W-:Y:S02]  /*142f0*/  FFMA.FTZ R233, R154, c[0x0][0x2d0], -R147.reuse ;  /* 0x0000b4009ae97a23 */ /* 0x100fe40000010893 */
[----:B------:R-:W2:Y:S01]  /*14300*/  MUFU.EX2 R171, R171 ;  /* 0x000000ab00ab7308 */ /* 0x000ea20000000800 */
[----:B------:R-:W-:Y:S01]  /*14310*/  LDSM.16.MT88.4 R156, [R197+0x3900] ;  /* 0x00390000c59c783b */ /* 0x000fe20000004200 */
[--C-:B------:R-:W-:Y:S01]  /*14320*/  FFMA.FTZ R232, R155, c[0x0][0x2d0], -R144.reuse ;  /* 0x0000b4009be87a23 */ /* 0x100fe20000010890 */
[----:B---3--:R-:W-:Y:S01]  /*14330*/  F2FP.BF16.PACK_AB R139, R134, R135 ;  /* 0x00000087868b723e */ /* 0x008fe200000010ff */
[--C-:B------:R-:W-:Y:S02]  /*14340*/  FFMA.FTZ R235, R153, c[0x0][0x2d0], -R144.reuse ;  /* 0x0000b40099eb7a23 */ /* 0x100fe40000010890 */
[--C-:B------:R-:W-:Y:S03]  /*14350*/  FFMA.FTZ R234, R152, c[0x0][0x2d0], -R147.reuse ;  /* 0x0000b40098ea7a23 */ /* 0x100fe60000010893 */
[----:B------:R-:W-:Y:S01]  /*14360*/  LDSM.16.MT88.4 R152, [R198+0x3900] ;  /* 0x00390000c698783b */ /* 0x000fe20000004200 */
[----:B------:R-:W-:Y:S01]  /*14370*/  MUFU.EX2 R170, R170 ;  /* 0x000000aa00aa7308 */ /* 0x000fe20000000800 */
[--C-:B------:R-:W-:Y:S02]  /*14380*/  FFMA.FTZ R237, R150, c[0x0][0x2d0], -R147.reuse ;  /* 0x0000b40096ed7a23 */ /* 0x100fe40000010893 */
[--C-:B------:R-:W-:Y:S02]  /*14390*/  FFMA.FTZ R236, R151, c[0x0][0x2d0], -R144.reuse ;  /* 0x0000b40097ec7a23 */ /* 0x100fe40000010890 */
[--C-:B------:R-:W-:Y:S02]  /*143a0*/  FFMA.FTZ R239, R149, c[0x0][0x2d0], -R144.reuse ;  /* 0x0000b40095ef7a23 */ /* 0x100fe40000010890 */
[--C-:B------:R-:W-:Y:S02]  /*143b0*/  FFMA.FTZ R238, R148, c[0x0][0x2d0], -R147.reuse ;  /* 0x0000b40094ee7a23 */ /* 0x100fe40000010893 */
[----:B------:R-:W-:Y:S01]  /*143c0*/  LDSM.16.MT88.4 R148, [R203+0x3900] ;  /* 0x00390000cb94783b */ /* 0x000fe20000004200 */
[----:B------:R-:W3:Y:S01]  /*143d0*/  MUFU.EX2 R169, R169 ;  /* 0x000000a900a97308 */ /* 0x000ee20000000800 */
[--C-:B------:R-:W-:Y:S02]  /*143e0*/  FFMA.FTZ R240, R145, c[0x0][0x2d0], -R144.reuse ;  /* 0x0000b40091f07a23 */ /* 0x100fe40000010890 */
[----:B------:R-:W-:Y:S01]  /*143f0*/  FFMA.FTZ R147, R146, c[0x0][0x2d0], -R147 ;  /* 0x0000b40092937a23 */ /* 0x000fe20000010893 */
[----:B--2---:R-:W-:Y:S01]  /*14400*/  F2FP.BF16.PACK_AB R136, R171, R172 ;  /* 0x000000acab88723e */ /* 0x004fe200000010ff */
[----:B------:R-:W-:Y:S05]  /*14410*/  FFMA.FTZ R144, R133, c[0x0][0x2d0], -R144 ;  /* 0x0000b40085907a23 */ /* 0x000fea0000010890 */
[----:B------:R-:W2:Y:S10]  /*14420*/  MUFU.EX2 R3, R3 ;  /* 0x0000000300037308 */ /* 0x000eb40000000800 */
[----:B------:R-:W4:Y:S01]  /*14430*/  MUFU.EX2 R2, R2 ;  /* 0x0000000200027308 */ /* 0x000f220000000800 */
[----:B---3--:R-:W-:Y:S09]  /*14440*/  F2FP.BF16.PACK_AB R138, R169, R170 ;  /* 0x000000aaa98a723e */ /* 0x008ff200000010ff */
[----:B------:R-:W-:Y:S01]  /*14450*/  MUFU.EX2 R241, R147 ;  /* 0x0000009300f17308 */ /* 0x000fe20000000800 */
[C---:B--2---:R-:W-:Y:S02]  /*14460*/  FMUL.FTZ R4, R3.reuse, R128 ;  /* 0x0000008003047220 */ /* 0x044fe40000410000 */
[C---:B------:R-:W-:Y:S02]  /*14470*/  FMUL.FTZ R5, R3.reuse, R129 ;  /* 0x0000008103057220 */ /* 0x040fe40000410000 */
[C---:B------:R-:W-:Y:S02]  /*14480*/  FMUL.FTZ R8, R3.reuse, R124 ;  /* 0x0000007c03087220 */ /* 0x040fe40000410000 */
[C---:B------:R-:W-:Y:S03]  /*14490*/  FMUL.FTZ R9, R3.reuse, R125 ;  /* 0x0000007d03097220 */ /* 0x040fe60000410000 */
[----:B------:R2:W-:Y:S01]  /*144a0*/  MUFU.EX2 R133, R144 ;  /* 0x0000009000857308 */ /* 0x0005e20000000800 */
[C---:B------:R-:W-:Y:S02]  /*144b0*/  FMUL.FTZ R16, R3.reuse, R116 ;  /* 0x0000007403107220 */ /* 0x040fe40000410000 */
[C---:B----4-:R-:W-:Y:S02]  /*144c0*/  FMUL.FTZ R6, R2.reuse, R130 ;  /* 0x0000008202067220 */ /* 0x050fe40000410000 */
[C---:B------:R-:W-:Y:S02]  /*144d0*/  FMUL.FTZ R7, R2.reuse, R131 ;  /* 0x0000008302077220 */ /* 0x040fe40000410000 */
[----:B------:R-:W-:Y:S01]  /*144e0*/  LDSM.16.MT88.4 R128, [R198+0x2900] ;  /* 0x00290000c680783b */ /* 0x000fe20000004200 */
[C---:B------:R-:W-:Y:S02]  /*144f0*/  FMUL.FTZ R10, R2.reuse, R126 ;  /* 0x0000007e020a7220 */ /* 0x040fe40000410000 */
[C---:B------:R-:W-:Y:S01]  /*14500*/  FMUL.FTZ R11, R2.reuse, R127 ;  /* 0x0000007f020b7220 */ /* 0x040fe20000410000 */
[----:B------:R-:W-:Y:S01]  /*14510*/  MUFU.EX2 R174, R174 ;  /* 0x000000ae00ae7308 */ /* 0x000fe20000000800 */
[C---:B-1----:R-:W-:Y:S03]  /*14520*/  HMMA.16816.F32.BF16 R4, R136.reuse, R12, R4 ;  /* 0x0000000c8804723c */ /* 0x042fe60000041804 */
[----:B------:R-:W-:Y:S02]  /*14530*/  LDSM.16.MT88.4 R124, [R203+0x2900] ;  /* 0x00290000cb7c783b */ /* 0x000fe40000004200 */
[C---:B------:R-:W-:Y:S02]  /*14540*/  FMUL.FTZ R17, R3.reuse, R117 ;  /* 0x0000007503117220 */ /* 0x040fe40000410000 */
[C---:B------:R-:W-:Y:S01]  /*14550*/  FMUL.FTZ R12, R3.reuse, R120 ;  /* 0x00000078030c7220 */ /* 0x040fe20000410000 */
[C---:B------:R-:W-:Y:S01]  /*14560*/  HMMA.16816.F32.BF16 R8, R136.reuse, R14, R8 ;  /* 0x0000000e8808723c */ /* 0x040fe20000041808 */
[----:B------:R-:W1:Y:S03]  /*14570*/  MUFU.EX2 R175, R175 ;  /* 0x000000af00af7308 */ /* 0x000e660000000800 */
[C---:B------:R-:W-:Y:S01]  /*14580*/  FMUL.FTZ R13, R3.reuse, R121 ;  /* 0x00000079030d7220 */ /* 0x040fe20000410000 */
[----:B--2---:R-:W-:Y:S01]  /*14590*/  LDSM.16.MT88.4 R144, [R196+0x1900] ;  /* 0x00190000c490783b */ /* 0x004fe20000004200 */
[C---:B------:R-:W-:Y:S02]  /*145a0*/  FMUL.FTZ R18, R2.reuse, R118 ;  /* 0x0000007602127220 */ /* 0x040fe40000410000 */
[C---:B------:R-:W-:Y:S03]  /*145b0*/  FMUL.FTZ R14, R2.reuse, R122 ;  /* 0x0000007a020e7220 */ /* 0x040fe60000410000 */
[----:B------:R-:W-:Y:S01]  /*145c0*/  MUFU.EX2 R176, R176 ;  /* 0x000000b000b07308 */ /* 0x000fe20000000800 */
[C---:B------:R-:W-:Y:S02]  /*145d0*/  FMUL.FTZ R15, R2.reuse, R123 ;  /* 0x0000007b020f7220 */ /* 0x040fe40000410000 */
[----:B------:R-:W2:Y:S01]  /*145e0*/  LDSM.16.MT88.4 R120, [R196+0x100] ;  /* 0x00010000c478783b */ /* 0x000ea20000004200 */
[C---:B------:R-:W-:Y:S02]  /*145f0*/  FMUL.FTZ R19, R2.reuse, R119 ;  /* 0x0000007702137220 */ /* 0x040fe40000410000 */
[C---:B------:R-:W-:Y:S02]  /*14600*/  FMUL.FTZ R24, R3.reuse, R108 ;  /* 0x0000006c03187220 */ /* 0x040fe40000410000 */
[C---:B------:R-:W-:Y:S02]  /*14610*/  HMMA.16816.F32.BF16 R12, R136.reuse, R20, R12 ;  /* 0x00000014880c723c */ /* 0x040fe4000004180c */
[----:B------:R-:W3:Y:S01]  /*14620*/  MUFU.EX2 R177, R177 ;  /* 0x000000b100b17308 */ /* 0x000ee20000000800 */
[----:B------:R-:W-:Y:S01]  /*14630*/  LDSM.16.MT88.4 R116, [R198+0x900] ;  /* 0x00090000c674783b */ /* 0x000fe20000004200 */
[C---:B------:R-:W-:Y:S02]  /*14640*/  FMUL.FTZ R25, R3.reuse, R109 ;  /* 0x0000006d03197220 */ /* 0x040fe40000410000 */
[C---:B------:R-:W-:Y:S02]  /*14650*/  FMUL.FTZ R26, R2.reuse, R110 ;  /* 0x0000006e021a7220 */ /* 0x040fe40000410000 */
[C---:B------:R-:W-:Y:S04]  /*14660*/  HMMA.16816.F32.BF16 R16, R136.reuse, R22, R16 ;  /* 0x000000168810723c */ /* 0x040fe80000041810 */
[C---:B------:R-:W-:Y:S01]  /*14670*/  FMUL.FTZ R20, R3.reuse, R112 ;  /* 0x0000007003147220 */ /* 0x040fe20000410000 */
[----:B------:R-:W-:Y:S01]  /*14680*/  MUFU.EX2 R178, R178 ;  /* 0x000000b200b27308 */ /* 0x000fe20000000800 */
[C---:B------:R-:W-:Y:S02]  /*14690*/  FMUL.FTZ R21, R3.reuse, R113 ;  /* 0x0000007103157220 */ /* 0x040fe40000410000 */
[C---:B------:R-:W-:Y:S04]  /*146a0*/  FMUL.FTZ R22, R2.reuse, R114 ;  /* 0x0000007202167220 */ /* 0x040fe80000410000 */
[C---:B------:R-:W-:Y:S02]  /*146b0*/  FMUL.FTZ R23, R2.reuse, R115 ;  /* 0x0000007302177220 */ /* 0x040fe40000410000 */
[----:B------:R-:W4:Y:S01]  /*146c0*/  LDSM.16.MT88.4 R112, [R203+0x2100] ;  /* 0x00210000cb70783b */ /* 0x000f220000004200 */
[C---:B------:R-:W-:Y:S01]  /*146d0*/  FMUL.FTZ R27, R2.reuse, R111 ;  /* 0x0000006f021b7220 */ /* 0x040fe20000410000 */
[----:B------:R-:W5:Y:S01]  /*146e0*/  MUFU.EX2 R179, R179 ;  /* 0x000000b300b37308 */ /* 0x000f620000000800 */
[C---:B------:R-:W-:Y:S02]  /*146f0*/  FMUL.FTZ R32, R3.reuse, R100 ;  /* 0x0000006403207220 */ /* 0x040fe40000410000 */
[C---:B------:R-:W-:Y:S03]  /*14700*/  HMMA.16816.F32.BF16 R20, R136.reuse, R28, R20 ;  /* 0x0000001c8814723c */ /* 0x040fe60000041814 */
[----:B------:R-:W-:Y:S01]  /*14710*/  LDSM.16.MT88.4 R108, [R196+0x2100] ;  /* 0x00210000c46c783b */ /* 0x000fe20000004200 */
[C---:B------:R-:W-:Y:S02]  /*14720*/  FMUL.FTZ R33, R3.reuse, R101 ;  /* 0x0000006503217220 */ /* 0x040fe40000410000 */
[C---:B------:R-:W-:Y:S01]  /*14730*/  FMUL.FTZ R34, R2.reuse, R102 ;  /* 0x0000006602227220 */ /* 0x040fe20000410000 */
[----:B------:R-:W-:Y:S01]  /*14740*/  MUFU.EX2 R214, R214 ;  /* 0x000000d600d67308 */ /* 0x000fe20000000800 */
[C---:B------:R-:W-:Y:S04]  /*14750*/  HMMA.16816.F32.BF16 R24, R136.reuse, R30, R24 ;  /* 0x0000001e8818723c */ /* 0x040fe80000041818 */
[C---:B------:R-:W-:Y:S02]  /*14760*/  FMUL.FTZ R28, R3.reuse, R104 ;  /* 0x00000068031c7220 */ /* 0x040fe40000410000 */
[C---:B------:R-:W-:Y:S02]  /*14770*/  FMUL.FTZ R29, R3.reuse, R105 ;  /* 0x00000069031d7220 */ /* 0x040fe40000410000 */
[C---:B------:R-:W-:Y:S01]  /*14780*/  FMUL.FTZ R30, R2.reuse, R106 ;  /* 0x0000006a021e7220 */ /* 0x040fe20000410000 */
[----:B------:R-:W1:Y:S03]  /*14790*/  MUFU.EX2 R227, R227 ;  /* 0x000000e300e37308 */ /* 0x000e660000000800 */
[C---:B------:R-:W-:Y:S02]  /*147a0*/  FMUL.FTZ R31, R2.reuse, R107 ;  /* 0x0000006b021f7220 */ /* 0x040fe40000410000 */
[----:B------:R-:W1:Y:S01]  /*147b0*/  LDSM.16.MT88.4 R104, [R198+0x2100] ;  /* 0x00210000c668783b */ /* 0x000e620000004200 */
[C---:B------:R-:W-:Y:S02]  /*147c0*/  FMUL.FTZ R35, R2.reuse, R103 ;  /* 0x0000006702237220 */ /* 0x040fe40000410000 */
[C---:B------:R-:W-:Y:S02]  /*147d0*/  FMUL.FTZ R36, R3.reuse, R36 ;  /* 0x0000002403247220 */ /* 0x040fe40000410000 */
[C---:B--2---:R-:W-:Y:S01]  /*147e0*/  HMMA.16816.F32.BF16 R28, R136.reuse, R120, R28 ;  /* 0x00000078881c723c */ /* 0x044fe2000004181c */
[----:B------:R-:W-:Y:S02]  /*147f0*/  MUFU.EX2 R226, R226 ;  /* 0x000000e200e27308 */ /* 0x000fe40000000800 */
[----:B------:R-:W2:Y:S01]  /*14800*/  LDSM.16.MT88.4 R100, [R197+0x2100] ;  /* 0x00210000c564783b */ /* 0x000ea20000004200 */
[C---:B------:R-:W-:Y:S02]  /*14810*/  FMUL.FTZ R37, R3.reuse, R37 ;  /* 0x0000002503257220 */ /* 0x040fe40000410000 */
[C---:B------:R-:W-:Y:S02]  /*14820*/  FMUL.FTZ R38, R2.reuse, R38 ;  /* 0x0000002602267220 */ /* 0x040fe40000410000 */
[C---:B------:R-:W-:Y:S03]  /*14830*/  HMMA.16816.F32.BF16 R32, R136.reuse, R122, R32 ;  /* 0x0000007a8820723c */ /* 0x040fe60000041820 */
[----:B------:R-:W-:Y:S01]  /*14840*/  LDSM.16.MT88.4 R120, [R196+0x900] ;  /* 0x00090000c478783b */ /* 0x000fe20000004200 */
[C---:B------:R-:W-:Y:S01]  /*14850*/  FMUL.FTZ R39, R2.reuse, R39 ;  /* 0x0000002702277220 */ /* 0x040fe20000410000 */
[----:B------:R-:W1:Y:S01]  /*14860*/  MUFU.EX2 R229, R229 ;  /* 0x000000e500e57308 */ /* 0x000e620000000800 */
[C---:B------:R-:W-:Y:S02]  /*14870*/  FMUL.FTZ R40, R3.reuse, R40 ;  /* 0x0000002803287220 */ /* 0x040fe40000410000 */
[C---:B------:R-:W-:Y:S03]  /*14880*/  FMUL.FTZ R41, R3.reuse, R41 ;  /* 0x0000002903297220 */ /* 0x040fe60000410000 */
[C---:B----4-:R-:W-:Y:S03]  /*14890*/  HMMA.16816.F32.BF16 R36, R136.reuse, R112, R36 ;  /* 0x000000708824723c */ /* 0x050fe60000041824 */
[C---:B------:R-:W-:Y:S01]  /*148a0*/  FMUL.FTZ R42, R2.reuse, R42 ;  /* 0x0000002a022a7220 */ /* 0x040fe20000410000 */
[----:B------:R-:W-:Y:S01]  /*148b0*/  MUFU.EX2 R228, R228 ;  /* 0x000000e400e47308 */ /* 0x000fe20000000800 */
[C---:B------:R-:W-:Y:S02]  /*148c0*/  FMUL.FTZ R43, R2.reuse, R43 ;  /* 0x0000002b022b7220 */ /* 0x040fe40000410000 */
[C---:B------:R-:W-:Y:S02]  /*148d0*/  FMUL.FTZ R44, R3.reuse, R44 ;  /* 0x0000002c032c7220 */ /* 0x040fe40000410000 */
[C---:B------:R-:W-:Y:S03]  /*148e0*/  FMUL.FTZ R45, R3.reuse, R45 ;  /* 0x0000002d032d7220 */ /* 0x040fe60000410000 */
[C---:B------:R-:W-:Y:S01]  /*148f0*/  HMMA.16816.F32.BF16 R40, R136.reuse, R114, R40 ;  /* 0x000000728828723c */ /* 0x040fe20000041828 */
[----:B------:R-:W-:Y:S01]  /*14900*/  LDSM.16.MT88.4 R112, [R203+0x900] ;  /* 0x00090000cb70783b */ /* 0x000fe20000004200 */
[----:B------:R-:W4:Y:S01]  /*14910*/  MUFU.EX2 R231, R231 ;  /* 0x000000e700e77308 */ /* 0x000f220000000800 */
[C---:B------:R-:W-:Y:S02]  /*14920*/  FMUL.FTZ R46, R2.reuse, R46 ;  /* 0x0000002e022e7220 */ /* 0x040fe40000410000 */
[C---:B------:R-:W-:Y:S02]  /*14930*/  FMUL.FTZ R47, R2.reuse, R47 ;  /* 0x0000002f022f7220 */ /* 0x040fe40000410000 */
[C---:B------:R-:W-:Y:S02]  /*14940*/  FMUL.FTZ R48, R3.reuse, R48 ;  /* 0x0000003003307220 */ /* 0x040fe40000410000 */
[C---:B------:R-:W-:Y:S03]  /*14950*/  FMUL.FTZ R49, R3.reuse, R49 ;  /* 0x0000003103317220 */ /* 0x040fe60000410000 */
[C---:B-1----:R-:W-:Y:S01]  /*14960*/  HMMA.16816.F32.BF16 R44, R136.reuse, R104, R44 ;  /* 0x00000068882c723c */ /* 0x042fe2000004182c */
[----:B------:R-:W-:Y:S02]  /*14970*/  MUFU.EX2 R230, R230 ;  /* 0x000000e600e67308 */ /* 0x000fe40000000800 */
[C---:B------:R-:W-:Y:S02]  /*14980*/  FMUL.FTZ R50, R2.reuse, R50 ;  /* 0x0000003202327220 */ /* 0x040fe40000410000 */
[C---:B------:R-:W-:Y:S02]  /*14990*/  FMUL.FTZ R51, R2.reuse, R51 ;  /* 0x0000003302337220 */ /* 0x040fe40000410000 */
[C---:B------:R-:W-:Y:S02]  /*149a0*/  FMUL.FTZ R52, R3.reuse, R52 ;  /* 0x0000003403347220 */ /* 0x040fe40000410000 */
[C---:B------:R-:W-:Y:S02]  /*149b0*/  FMUL.FTZ R53, R3.reuse, R53 ;  /* 0x0000003503357220 */ /* 0x040fe40000410000 */
[----:B------:R-:W1:Y:S01]  /*149c0*/  MUFU.EX2 R233, R233 ;  /* 0x000000e900e97308 */ /* 0x000e620000000800 */
[C---:B------:R-:W-:Y:S01]  /*149d0*/  HMMA.16816.F32.BF16 R48, R136.reuse, R106, R48 ;  /* 0x0000006a8830723c */ /* 0x040fe20000041830 */
[----:B------:R-:W1:Y:S02]  /*149e0*/  LDSM.16.MT88.4 R104, [R203+0x4100] ;  /* 0x00410000cb68783b */ /* 0x000e640000004200 */
[C---:B------:R-:W-:Y:S02]  /*149f0*/  FMUL.FTZ R54, R2.reuse, R54 ;  /* 0x0000003602367220 */ /* 0x040fe40000410000 */
[C---:B------:R-:W-:Y:S02]  /*14a00*/  FMUL.FTZ R55, R2.reuse, R55 ;  /* 0x0000003702377220 */ /* 0x040fe40000410000 */
[C---:B------:R-:W-:Y:S02]  /*14a10*/  FMUL.FTZ R56, R3.reuse, R56 ;  /* 0x0000003803387220 */ /* 0x040fe40000410000 */
[C---:B------:R-:W-:Y:S01]  /*14a20*/  FMUL.FTZ R57, R3.reuse, R57 ;  /* 0x0000003903397220 */ /* 0x040fe20000410000 */
[----:B------:R-:W-:Y:S02]  /*14a30*/  MUFU.EX2 R232, R232 ;  /* 0x000000e800e87308 */ /* 0x000fe40000000800 */
[C---:B--2---:R-:W-:Y:S03]  /*14a40*/  HMMA.16816.F32.BF16 R52, R136.reuse, R100, R52 ;  /* 0x000000648834723c */ /* 0x044fe60000041834 */
[C---:B------:R-:W-:Y:S02]  /*14a50*/  FMUL.FTZ R58, R2.reuse, R58 ;  /* 0x0000003a023a7220 */ /* 0x040fe40000410000 */
[C---:B------:R-:W-:Y:S02]  /*14a60*/  FMUL.FTZ R59, R2.reuse, R59 ;  /* 0x0000003b023b7220 */ /* 0x040fe40000410000 */
[C---:B------:R-:W-:Y:S01]  /*14a70*/  FMUL.FTZ R60, R3.reuse, R60 ;  /* 0x0000003c033c7220 */ /* 0x040fe20000410000 */
[----:B------:R-:W2:Y:S01]  /*14a80*/  MUFU.EX2 R235, R235 ;  /* 0x000000eb00eb7308 */ /* 0x000ea20000000800 */
[C---:B------:R-:W-:Y:S03]  /*14a90*/  FMUL.FTZ R61, R3.reuse, R61 ;  /* 0x0000003d033d7220 */ /* 0x040fe60000410000 */
[C---:B------:R-:W-:Y:S01]  /*14aa0*/  HMMA.16816.F32.BF16 R56, R136.reuse, R102, R56 ;  /* 0x000000668838723c */ /* 0x040fe20000041838 */
[----:B------:R-:W2:Y:S02]  /*14ab0*/  LDSM.16.MT88.4 R100, [R198+0x4100] ;  /* 0x00410000c664783b */ /* 0x000ea40000004200 */
[C---:B------:R-:W-:Y:S02]  /*14ac0*/  FMUL.FTZ R62, R2.reuse, R62 ;  /* 0x0000003e023e7220 */ /* 0x040fe40000410000 */
[C---:B------:R-:W-:Y:S01]  /*14ad0*/  FMUL.FTZ R63, R2.reuse, R63 ;  /* 0x0000003f023f7220 */ /* 0x040fe20000410000 */
[----:B------:R-:W-:Y:S01]  /*14ae0*/  MUFU.EX2 R234, R234 ;  /* 0x000000ea00ea7308 */ /* 0x000fe20000000800 */
[C---:B------:R-:W-:Y:S02]  /*14af0*/  FMUL.FTZ R64, R3.reuse, R64 ;  /* 0x0000004003407220 */ /* 0x040fe40000410000 */
[C---:B------:R-:W-:Y:S03]  /*14b00*/  FMUL.FTZ R65, R3.reuse, R65 ;  /* 0x0000004103417220 */ /* 0x040fe60000410000 */
[C---:B------:R-:W-:Y:S03]  /*14b10*/  HMMA.16816.F32.BF16 R60, R136.reuse, R108, R60 ;  /* 0x0000006c883c723c */ /* 0x040fe6000004183c */
[C---:B------:R-:W-:Y:S01]  /*14b20*/  FMUL.FTZ R66, R2.reuse, R66 ;  /* 0x0000004202427220 */ /* 0x040fe20000410000 */
[----:B------:R-:W2:Y:S01]  /*14b30*/  MUFU.EX2 R237, R237 ;  /* 0x000000ed00ed7308 */ /* 0x000ea20000000800 */
[C---:B------:R-:W-:Y:S02]  /*14b40*/  FMUL.FTZ R67, R2.reuse, R67 ;  /* 0x0000004302437220 */ /* 0x040fe40000410000 */
[C---:B------:R-:W-:Y:S02]  /*14b50*/  FMUL.FTZ R68, R3.reuse, R68 ;  /* 0x0000004403447220 */ /* 0x040fe40000410000 */
[C---:B------:R-:W-:Y:S03]  /*14b60*/  FMUL.FTZ R69, R3.reuse, R69 ;  /* 0x0000004503457220 */ /* 0x040fe60000410000 */
[C---:B------:R-:W-:Y:S01]  /*14b70*/  HMMA.16816.F32.BF16 R64, R136.reuse, R110, R64 ;  /* 0x0000006e8840723c */ /* 0x040fe20000041840 */
[----:B------:R-:W3:Y:S01]  /*14b80*/  LDSM.16.MT88.4 R108, [R197+0x4100] ;  /* 0x00410000c56c783b */ /* 0x000ee20000004200 */
[----:B------:R-:W-:Y:S01]  /*14b90*/  MUFU.EX2 R236, R236 ;  /* 0x000000ec00ec7308 */ /* 0x000fe20000000800 */
[C---:B------:R-:W-:Y:S02]  /*14ba0*/  FMUL.FTZ R70, R2.reuse, R70 ;  /* 0x0000004602467220 */ /* 0x040fe40000410000 */
[C---:B------:R-:W-:Y:S02]  /*14bb0*/  FMUL.FTZ R71, R2.reuse, R71 ;  /* 0x0000004702477220 */ /* 0x040fe40000410000 */
[C---:B------:R-:W-:Y:S02]  /*14bc0*/  FMUL.FTZ R72, R3.reuse, R72 ;  /* 0x0000004803487220 */ /* 0x040fe40000410000 */
[C---:B------:R-:W-:Y:S03]  /*14bd0*/  FMUL.FTZ R73, R3.reuse, R73 ;  /* 0x0000004903497220 */ /* 0x040fe60000410000 */
[C---:B-1----:R-:W-:Y:S01]  /*14be0*/  HMMA.16816.F32.BF16 R68, R136.reuse, R104, R68 ;  /* 0x000000688844723c */ /* 0x042fe20000041844 */
[----:B------:R-:W1:Y:S02]  /*14bf0*/  MUFU.EX2 R239, R239 ;  /* 0x000000ef00ef7308 */ /* 0x000e640000000800 */
        /* <DEDUP_REMOVED lines=11> */
[----:B------:R-:W1:Y:S02]  /*14cb0*/  MUFU.EX2 R240, R240 ;  /* 0x000000f000f07308 */ /* 0x000e640000000800 */
[C---:B--2---:R-:W-:Y:S03]  /*14cc0*/  HMMA.16816.F32.BF16 R76, R136.reuse, R100, R76 ;  /* 0x00000064884c723c */ /* 0x044fe6000004184c */
[C---:B------:R-:W-:Y:S02]  /*14cd0*/  FMUL.FTZ R82, R2.reuse, R82 ;  /* 0x0000005202527220 */ /* 0x040fe40000410000 */
[C---:B------:R-:W-:Y:S02]  /*14ce0*/  FMUL.FTZ R83, R2.reuse, R83 ;  /* 0x0000005302537220 */ /* 0x040fe40000410000 */
[----:B------:R-:W-:Y:S01]  /*14cf0*/  FMUL.FTZ R84, R3, R84 ;  /* 0x0000005403547220 */ /* 0x000fe20000410000 */
[----:B------:R-:W-:Y:S01]  /*14d00*/  F2FP.BF16.PACK_AB R100, R175, R174 ;  /* 0x000000aeaf64723e */ /* 0x000fe200000010ff */
[----:B------:R-:W-:Y:S03]  /*14d10*/  FMUL.FTZ R85, R3, R85 ;  /* 0x0000005503557220 */ /* 0x000fe60000410000 */
[C---:B------:R-:W-:Y:S03]  /*14d20*/  HMMA.16816.F32.BF16 R80, R136.reuse, R102, R80 ;  /* 0x000000668850723c */ /* 0x040fe60000041850 */
[C---:B------:R-:W-:Y:S01]  /*14d30*/  FMUL.FTZ R86, R2.reuse, R86 ;  /* 0x0000005602567220 */ /* 0x040fe20000410000 */
[----:B---3--:R-:W-:Y:S01]  /*14d40*/  F2FP.BF16.PACK_AB R101, R177, R176 ;  /* 0x000000b0b165723e */ /* 0x008fe200000010ff */
[C---:B------:R-:W-:Y:S02]  /*14d50*/  FMUL.FTZ R87, R2.reuse, R87 ;  /* 0x0000005702577220 */ /* 0x040fe40000410000 */
[----:B------:R-:W-:Y:S01]  /*14d60*/  FMUL.FTZ R88, R3, R88 ;  /* 0x0000005803587220 */ /* 0x000fe20000410000 */
[----:B-----5:R-:W-:Y:S01]  /*14d70*/  F2FP.BF16.PACK_AB R102, R179, R178 ;  /* 0x000000b2b366723e */ /* 0x020fe200000010ff */
[----:B------:R-:W-:Y:S03]  /*14d80*/  FMUL.FTZ R89, R3, R89 ;  /* 0x0000005903597220 */ /* 0x000fe60000410000 */
[C---:B------:R-:W-:Y:S03]  /*14d90*/  HMMA.16816.F32.BF16 R84, R136.reuse, R108, R84 ;  /* 0x0000006c8854723c */ /* 0x040fe60000041854 */
[C---:B------:R-:W-:Y:S01]  /*14da0*/  FMUL.FTZ R90, R2.reuse, R90 ;  /* 0x0000005a025a7220 */ /* 0x040fe20000410000 */
[----:B------:R-:W-:Y:S01]  /*14db0*/  F2FP.BF16.PACK_AB R103, R227, R214 ;  /* 0x000000d6e367723e */ /* 0x000fe200000010ff */
[C---:B------:R-:W-:Y:S02]  /*14dc0*/  FMUL.FTZ R91, R2.reuse, R91 ;  /* 0x0000005b025b7220 */ /* 0x040fe40000410000 */
[C---:B------:R-:W-:Y:S02]  /*14dd0*/  FMUL.FTZ R92, R3.reuse, R92 ;  /* 0x0000005c035c7220 */ /* 0x040fe40000410000 */
[C---:B------:R-:W-:Y:S03]  /*14de0*/  FMUL.FTZ R93, R3.reuse, R93 ;  /* 0x0000005d035d7220 */ /* 0x040fe60000410000 */
[C---:B------:R-:W-:Y:S01]  /*14df0*/  HMMA.16816.F32.BF16 R88, R136.reuse, R110, R88 ;  /* 0x0000006e8858723c */ /* 0x040fe20000041858 */
[----:B------:R-:W2:Y:S02]  /*14e00*/  LDSM.16.MT88.4 R108, [R197+0x900] ;  /* 0x00090000c56c783b */ /* 0x000ea40000004200 */
[C---:B------:R-:W-:Y:S02]  /*14e10*/  FMUL.FTZ R94, R2.reuse, R94 ;  /* 0x0000005e025e7220 */ /* 0x040fe40000410000 */
[C---:B------:R-:W-:Y:S02]  /*14e20*/  FMUL.FTZ R95, R2.reuse, R95 ;  /* 0x0000005f025f7220 */ /* 0x040fe40000410000 */
[C---:B------:R-:W-:Y:S02]  /*14e30*/  FMUL.FTZ R96, R3.reuse, R96 ;  /* 0x0000006003607220 */ /* 0x040fe40000410000 */
[C---:B------:R-:W-:Y:S03]  /*14e40*/  FMUL.FTZ R97, R3.reuse, R97 ;  /* 0x0000006103617220 */ /* 0x040fe60000410000 */
[C---:B-1----:R-:W-:Y:S03]  /*14e50*/  HMMA.16816.F32.BF16 R92, R136.reuse, R104, R92 ;  /* 0x00000068885c723c */ /* 0x042fe6000004185c */
[C---:B------:R-:W-:Y:S02]  /*14e60*/  FMUL.FTZ R98, R2.reuse, R98 ;  /* 0x0000006202627220 */ /* 0x040fe40000410000 */
[C---:B------:R-:W-:Y:S02]  /*14e70*/  FMUL.FTZ R99, R2.reuse, R99 ;  /* 0x0000006302637220 */ /* 0x040fe40000410000 */
[----:B------:R-:W-:Y:S01]  /*14e80*/  FFMA.FTZ R173, R2, R213, R173 ;  /* 0x000000d502ad7223 */ /* 0x000fe200000100ad */
[----:B------:R-:W-:Y:S01]  /*14e90*/  MOV R2, R132 ;  /* 0x0000008400027202 */ /* 0x000fe20000000f00 */
[----:B------:R-:W-:Y:S03]  /*14ea0*/  FFMA.FTZ R172, R3, R212, R172 ;  /* 0x000000d403ac7223 */ /* 0x000fe600000100ac */
[----:B------:R-:W-:Y:S01]  /*14eb0*/  HMMA.16816.F32.BF16 R96, R136, R106, R96 ;  /* 0x0000006a8860723c */ /* 0x000fe20000041860 */
[----:B------:R-:W1:Y:S02]  /*14ec0*/  LDSM.16.MT88.4 R104, [R196+0x2900] ;  /* 0x00290000c468783b */ /* 0x000e640000004200 */
[----:B------:R-:W-:Y:S01]  /*14ed0*/  FADD.FTZ R168, R168, R173 ;  /* 0x000000ada8a87221 */ /* 0x000fe20000010000 */
[----:B------:R-:W-:Y:S01]  /*14ee0*/  MOV R3, R0 ;  /* 0x0000000000037202 */ /* 0x000fe20000000f00 */
        /* <DEDUP_REMOVED lines=11> */
[----:B------:R-:W-:Y:S02]  /*14fa0*/  FADD.FTZ R174, R174, R169 ;  /* 0x000000a9aeae7221 */ /* 0x000fe40000010000 */
[----:B------:R-:W-:Y:S02]  /*14fb0*/  FADD.FTZ R177, R177, R176 ;  /* 0x000000b0b1b17221 */ /* 0x000fe40000010000 */
[C---:B------:R-:W-:Y:S01]  /*14fc0*/  HMMA.16816.F32.BF16 R16, R100.reuse, R118, R16 ;  /* 0x000000766410723c */ /* 0x040fe20000041810 */
[----:B------:R-:W-:Y:S03]  /*14fd0*/  LDSM.16.MT88.4 R116, [R197+0x4900] ;  /* 0x00490000c574783b */ /* 0x000fe60000004200 */
[----:B------:R-:W-:Y:S02]  /*14fe0*/  FADD.FTZ R175, R175, R174 ;  /* 0x000000aeafaf7221 */ /* 0x000fe40000010000 */
[----:B------:R-:W-:Y:S02]  /*14ff0*/  FADD.FTZ R214, R214, R177 ;  /* 0x000000b1d6d67221 */ /* 0x000fe40000010000 */
[C---:B--2---:R-:W-:Y:S04]  /*15000*/  HMMA.16816.F32.BF16 R20, R100.reuse, R108, R20 ;  /* 0x0000006c6414723c */ /* 0x044fe80000041814 */
[----:B------:R-:W-:Y:S02]  /*15010*/  FADD.FTZ R178, R178, R175 ;  /* 0x000000afb2b27221 */ /* 0x000fe40000010000 */
[----:B------:R-:W-:Y:S01]  /*15020*/  FADD.FTZ R227, R227, R214 ;  /* 0x000000d6e3e37221 */ /* 0x000fe20000010000 */
[----:B------:R-:W-:Y:S01]  /*15030*/  IADD3 R214, R225, -0x1, RZ ;  /* 0xffffffffe1d67810 */ /* 0x000fe20007ffe0ff */
[C---:B------:R-:W-:Y:S01]  /*15040*/  HMMA.16816.F32.BF16 R24, R100.reuse, R110, R24 ;  /* 0x0000006e6418723c */ /* 0x040fe20000041818 */
[----:B------:R-:W2:Y:S03]  /*15050*/  LDSM.16.MT88.4 R108, [R203+0x4900] ;  /* 0x00490000cb6c783b */ /* 0x000ea60000004200 */
[----:B------:R-:W-:Y:S01]  /*15060*/  FADD.FTZ R179, R179, R178 ;  /* 0x000000b2b3b37221 */ /* 0x000fe20000010000 */
[----:B------:R-:W-:Y:S03]  /*15070*/  MOV R225, R214 ;  /* 0x000000d600e17202 */ /* 0x000fe60000000f00 */
        /* <DEDUP_REMOVED lines=20> */
[----:B------:R-:W3:Y:S07]  /*151c0*/  LDSM.16.MT88.4 R112, [R197+0x1100] ;  /* 0x00110000c570783b */ /* 0x000eee0000004200 */
[C---:B------:R-:W-:Y:S08]  /*151d0*/  HMMA.16816.F32.BF16 R84, R100.reuse, R116, R84 ;  /* 0x000000746454723c */ /* 0x040ff00000041854 */
[C---:B------:R-:W-:Y:S01]  /*151e0*/  HMMA.16816.F32.BF16 R88, R100.reuse, R118, R88 ;  /* 0x000000766458723c */ /* 0x040fe20000041858 */
[----:B------:R-:W5:Y:S07]  /*151f0*/  LDSM.16.MT88.4 R116, [R203+0x3100] ;  /* 0x00310000cb74783b */ /* 0x000f6e0000004200 */
[C---:B-1----:R-:W-:Y:S08]  /*15200*/  HMMA.16816.F32.BF16 R92, R100.reuse, R104, R92 ;  /* 0x00000068645c723c */ /* 0x042ff0000004185c */
[----:B------:R-:W-:Y:S01]  /*15210*/  HMMA.16816.F32.BF16 R96, R100, R106, R96 ;  /* 0x0000006a6460723c */ /* 0x000fe20000041860 */
[----:B------:R-:W1:Y:S06]  /*15220*/  LDSM.16.MT88.4 R104, [R196+0x3100] ;  /* 0x00310000c468783b */ /* 0x000e6c0000004200 */
[----:B------:R-:W-:Y:S01]  /*15230*/  F2FP.BF16.PACK_AB R100, R229, R226 ;  /* 0x000000e2e564723e */ /* 0x000fe200000010ff */
[----:B------:R-:W-:Y:S01]  /*15240*/  FADD.FTZ R226, R226, R179 ;  /* 0x000000b3e2e27221 */ /* 0x000fe20000010000 */
[----:B----4-:R-:W-:Y:S03]  /*15250*/  F2FP.BF16.PACK_AB R101, R231, R228 ;  /* 0x000000e4e765723e */ /* 0x010fe600000010ff */
        /* <DEDUP_REMOVED lines=20> */
[C---:B-----5:R-:W-:Y:S08]  /*153a0*/  HMMA.16816.F32.BF16 R36, R100.reuse, R116, R36 ;  /* 0x000000746424723c */ /* 0x060ff00000041824 */
        /* <DEDUP_REMOVED lines=24> */
[C---:B---3--:R-:W-:Y:S08]  /*15530*/  HMMA.16816.F32.BF16 R76, R100.reuse, R112, R76 ;  /* 0x00000070644c723c */ /* 0x048ff0000004184c */
[C---:B------:R-:W-:Y:S08]  /*15540*/  HMMA.16816.F32.BF16 R80, R100.reuse, R114, R80 ;  /* 0x000000726450723c */ /* 0x040ff00000041850 */
[C---:B----4-:R-:W-:Y:S08]  /*15550*/  HMMA.16816.F32.BF16 R84, R100.reuse, R116, R84 ;  /* 0x000000746454723c */ /* 0x050ff00000041854 */
        /* <DEDUP_REMOVED lines=31> */
.L_x_817:
[----:B------:R-:W-:-:S13]  /*15750*/  ISETP.GE.AND P0, PT, R214, RZ, PT ;  /* 0x000000ffd600720c */ /* 0x000fda0003f06270 */
[----:B------:R-:W-:Y:S05]  /*15760*/  @!P0 BRA `(.L_x_821) ;  /* 0x00002e7000008947 */ /* 0x000fea0003800000 */
[----:B------:R-:W1:Y:S01]  /*15770*/  S2R R3, SR_TID.X ;  /* 0x0000000000037919 */ /* 0x000e620000002100 */
[----:B------:R-:W-:Y:S01]  /*15780*/  SHF.R.S32.HI R5, RZ, 0x1f, R180 ;  /* 0x0000001fff057819 */ /* 0x000fe200000114b4 */
[----:B------:R-:W-:Y:S01]  /*15790*/  IMAD.MOV.U32 R135, RZ, RZ, R132 ;  /* 0x000000ffff877224 */ /* 0x000fe200078e0084 */
[----:B------:R-:W-:Y:S01]  /*157a0*/  IADD3 R220, R211, 0x100, RZ ;  /* 0x00000100d3dc7810 */ /* 0x000fe20007ffe0ff */
[----:B------:R-:W-:Y:S01]  /*157b0*/  IMAD.SHL.U32 R215, R181, 0x2, RZ ;  /* 0x00000002b5d77824 */ /* 0x000fe200078e00ff */
[C---:B------:R-:W-:Y:S01]  /*157c0*/  SHF.L.U64.HI R218, R180.reuse, 0x1, R5 ;  /* 0x00000001b4da7819 */ /* 0x040fe20000010205 */
[----:B------:R-:W-:Y:S01]  /*157d0*/  IMAD.SHL.U32 R221, R180, 0x2, RZ ;  /* 0x00000002b4dd7824 */ /* 0x000fe200078e00ff */
[----:B------:R-:W-:Y:S02]  /*157e0*/  ULDC UR5, c[0x0][0x210] ;  /* 0x0000840000057ab9 */ /* 0x000fe40000000800 */
[----:B------:R-:W-:Y:S02]  /*157f0*/  ULDC UR4, c[0x0][0x1e8] ;  /* 0x00007a0000047ab9 */ /* 0x000fe40000000800 */
[----:B------:R-:W-:-:S02]  /*15800*/  UIMAD UR5, UR11, UR5, URZ ;  /* 0x000000050b0572a4 */ /* 0x000fc4000f8e023f */
[----:B------:R-:W-:Y:S01]  /*15810*/  UIMAD UR4, UR11, UR4, URZ ;  /* 0x000000040b0472a4 */ /* 0x000fe2000f8e023f */
[----:B-1----:R-:W-:-:S04]  /*15820*/  SHF.R.S32.HI R2, RZ, 0x1f, R3 ;  /* 0x0000001fff027819 */ /* 0x002fc80000011403 */
[----:B------:R-:W-:-:S04]  /*15830*/  LEA.HI R2, R2, R3, RZ, 0x3 ;  /* 0x0000000302027211 */ /* 0x000fc800078f18ff */
[----:B------:R-:W-:-:S05]  /*15840*/  LOP3.LUT R2, R2, 0xfffffff8, RZ, 0xc0, !PT ;  /* 0xfffffff802027812 */ /* 0x000fca00078ec0ff */
[----:B------:R-:W-:Y:S02]  /*15850*/  IMAD.IADD R2, R3, 0x1, -R2 ;  /* 0x0000000103027824 */ /* 0x000fe400078e0a02 */
[----:B------:R-:W-:Y:S01]  /*15860*/  IMAD.MOV.U32 R3, RZ, RZ, R0 ;  /* 0x000000ffff037224 */ /* 0x000fe200078e0000 */
[----:B------:R-:W-:Y:S01]  /*15870*/  SHF.R.S32.HI R0, RZ, 0x1f, R181 ;  /* 0x0000001fff007819 */ /* 0x000fe200000114b5 */
[----:B------:R-:W-:-:S03]  /*15880*/  IMAD.SHL.U32 R216, R2, 0x8, RZ ;  /* 0x0000000802d87824 */ /* 0x000fc600078e00ff */
[----:B------:R-:W-:Y:S02]  /*15890*/  SHF.L.U64.HI R219, R181, 0x1, R0 ;  /* 0x00000001b5db7819 */ /* 0x000fe40000010200 */
[----:B------:R-:W-:-:S04]  /*158a0*/  SHF.R.S32.HI R217, RZ, 0x1f, R216 ;  /* 0x0000001fffd97819 */ /* 0x000fc800000114d8 */
[C---:B------:R-:W-:Y:S01]  /*158b0*/  SHF.L.U64.HI R217, R216.reuse, 0x1, R217 ;  /* 0x00000001d8d97819 */ /* 0x040fe200000102d9 */
[----:B------:R-:W-:Y:S01]  /*158c0*/  IMAD.SHL.U32 R216, R216, 0x2, RZ ;  /* 0x00000002d8d87824 */ /* 0x000fe200078e00ff */
[----:B------:R-:W-:Y:S05]  /*158d0*/  BRA `(.L_x_822) ;  /* 0x0000032000007947 */ /* 0x000fea0003800000 */
.L_x_824:
[----:B------:R-:W-:Y:S01]  /*158e0*/  ISETP.NE.AND P2, PT, R207, 0x1, PT ;  /* 0x00000001cf00780c */ /* 0x000fe20003f45270 */
[----:B------:R-:W-:Y:S01]  /*158f0*/  IMAD.MOV.U32 R208, RZ, RZ, RZ ;  /* 0x000000ffffd07224 */ /* 0x000fe200078e00ff */
[----:B------:R-:W-:Y:S04]  /*15900*/  LEA R209, R214, UR13, 0x6 ;  /* 0x0000000dd6d17c11 */ /* 0x000fe8000f8e30ff */
[----:B------:R-:W-:Y:S05]  /*15910*/  IADD3 R209, R209, -0x40, R210 ;  /* 0xffffffc0d1d17810 */ /* 0x000fea0007ffe0d2 */
[--C-:B------:R-:W-:Y:S02]  /*15920*/  IMAD.MOV.U32 R0, RZ, RZ, R209.reuse ;  /* 0x000000ffff007224 */ /* 0x100fe400078e00d1 */
[----:B------:R-:W-:Y:S05]  /*15930*/  @P2 IMAD.HI.U32 R2, R209, c[0x0][0x2bc], RZ ;  /* 0x0000af00d1022a27 */ /* 0x000fea00078e00ff */
        /* <DEDUP_REMOVED lines=26> */
[----:B------:R-:W-:Y:S03]  /*15ae0*/  IADD3 R8, P1, R4, R215, RZ ;  /* 0x000000d704087210 */ /* 0x000fe60007f3e0ff */
[----:B--2---:R-:W-:Y:S01]  /*15af0*/  IMAD.X R11, R6, 0x1, R217, P0 ;  /* 0x00000001060b7824 */ /* 0x004fe200000e06d9 */
[----:B------:R-:W-:Y:S01]  /*15b00*/  IADD3 R12, P0, R4, R221, RZ ;  /* 0x000000dd040c7210 */ /* 0x000fe20007f1e0ff */
[----:B------:R-:W-:Y:S01]  /*15b10*/  IMAD.X R9, R6, 0x1, R219, P1 ;  /* 0x0000000106097824 */ /* 0x000fe200008e06db */
[----:B---3--:R-:W-:Y:S02]  /*15b20*/  IADD3 R4, P2, R0, R216, RZ ;  /* 0x000000d800047210 */ /* 0x008fe40007f5e0ff */
[----:B------:R1:W-:Y:S01]  /*15b30*/  LDGSTS.E.BYPASS.LTC128B.128 [R211+0x6100], [R10.64], !P4 ;  /* 0x061000000ad37fae */ /* 0x0003e2000e101d54 */
[--C-:B------:R-:W-:Y:S01]  /*15b40*/  IMAD.X R13, R6, 0x1, R218.reuse, P0 ;  /* 0x00000001060d7824 */ /* 0x100fe200000e06da */
[----:B------:R-:W-:Y:S01]  /*15b50*/  IADD3 R6, P1, R0, R215, RZ ;  /* 0x000000d700067210 */ /* 0x000fe20007f3e0ff */
[----:B----4-:R-:W-:Y:S01]  /*15b60*/  IMAD.X R5, R2, 0x1, R217, P2 ;  /* 0x0000000102057824 */ /* 0x010fe200010e06d9 */
        /* <DEDUP_REMOVED lines=9> */
.L_x_822:
        /* <DEDUP_REMOVED lines=23> */
[----:B------:R-:W-:Y:S07]  /*15d70*/  LDSM.16.M88.4 R144, [R204] ;  /* 0x00000000cc90783b */ /* 0x000fee0000000200 */
[----:B------:R-:W-:Y:S07]  /*15d80*/  LDSM.16.M88.4 R148, [R195] ;  /* 0x00000000c394783b */ /* 0x000fee0000000200 */
[----:B------:R-:W-:Y:S07]  /*15d90*/  LDSM.16.M88.4 R152, [R194] ;  /* 0x00000000c298783b */ /* 0x000fee0000000200 */
[----:B------:R-:W-:Y:S07]  /*15da0*/  LDSM.16.M88.4 R156, [R193] ;  /* 0x00000000c19c783b */ /* 0x000fee0000000200 */
[----:B------:R-:W2:Y:S07]  /*15db0*/  SHFL.IDX PT, R132, R5, 0x1, 0x181f ;  /* 0x00381f0005847f89 */ /* 0x000eae00000e0000 */
[----:B------:R1:W3:Y:S02]  /*15dc0*/  SHFL.IDX PT, R0, R4, 0x1, 0x181f ;  /* 0x00381f0004007f89 */ /* 0x0002e400000e0000 */
[C---:B-1----:R-:W-:Y:S03]  /*15dd0*/  HMMA.16816.F32.BF16 R4, R32.reuse, R8, RZ ;  /* 0x000000082004723c */ /* 0x042fe600000418ff */
[CC--:B------:R-:W-:Y:S02]  /*15de0*/  IADD3 R14, P0, R20.reuse, R216.reuse, RZ ;  /* 0x000000d8140e7210 */ /* 0x0c0fe40007f1e0ff */
[----:B------:R-:W-:Y:S02]  /*15df0*/  IADD3 R12, P1, R20, R215, RZ ;  /* 0x000000d7140c7210 */ /* 0x000fe40007f3e0ff */
[C---:B------:R-:W-:Y:S01]  /*15e00*/  IADD3.X R15, R2.reuse, R217, RZ, P0, !PT ;  /* 0x000000d9020f7210 */ /* 0x040fe200007fe4ff */
[C---:B------:R-:W-:Y:S01]  /*15e10*/  HMMA.16816.F32.BF16 R8, R32.reuse, R10, RZ ;  /* 0x0000000a2008723c */ /* 0x040fe200000418ff */
[----:B------:R-:W-:Y:S03]  /*15e20*/  IADD3.X R13, R2, R219, RZ, P1, !PT ;  /* 0x000000db020d7210 */ /* 0x000fe60000ffe4ff */
[----:B------:R-:W-:Y:S01]  /*15e30*/  @!PT LDS RZ, [RZ] ;  /* 0x00000000fffff984 */ /* 0x000fe20000000800 */
[----:B------:R1:W-:Y:S01]  /*15e40*/  LDGSTS.E.BYPASS.LTC128B.128 [R220], [R14.64], !P4 ;  /* 0x000000000edc7fae */ /* 0x0003e2000e101d54 */
[----:B------:R-:W-:Y:S02]  /*15e50*/  IADD3 R20, P0, R20, R221, RZ ;  /* 0x000000dd14147210 */ /* 0x000fe40007f1e0ff */
[----:B--2---:R-:W-:Y:S02]  /*15e60*/  IADD3 R170, P2, R132, R216, RZ ;  /* 0x000000d884aa7210 */ /* 0x004fe40007f5e0ff */
[-C--:B------:R-:W-:Y:S02]  /*15e70*/  IADD3.X R21, R2, R218.reuse, RZ, P0, !PT ;  /* 0x000000da02157210 */ /* 0x080fe400007fe4ff */
[----:B------:R1:W-:Y:S01]  /*15e80*/  LDGSTS.E.BYPASS.LTC128B.128 [R220+0x2000], [R12.64], !P6 ;  /* 0x020000000cdc7fae */ /* 0x0003e2000f101d54 */
[----:B---3--:R-:W-:Y:S02]  /*15e90*/  IADD3.X R171, R0, R217, RZ, P2, !PT ;  /* 0x000000d900ab7210 */ /* 0x008fe400017fe4ff */
[C---:B------:R-:W-:Y:S02]  /*15ea0*/  IADD3 R168, P1, R132.reuse, R215, RZ ;  /* 0x000000d784a87210 */ /* 0x040fe40007f3e0ff */
[----:B------:R-:W-:Y:S02]  /*15eb0*/  IADD3 R132, P0, R132, R221, RZ ;  /* 0x000000dd84847210 */ /* 0x000fe40007f1e0ff */
[----:B------:R2:W-:Y:S01]  /*15ec0*/  LDGSTS.E.BYPASS.LTC128B.128 [R220+0x4000], [R20.64], !P5 ;  /* 0x0400000014dc7fae */ /* 0x0005e2000e901d54 */
[C---:B------:R-:W-:Y:S02]  /*15ed0*/  IADD3.X R169, R0.reuse, R219, RZ, P1, !PT ;  /* 0x000000db00a97210 */ /* 0x040fe40000ffe4ff */
[----:B------:R-:W-:Y:S02]  /*15ee0*/  IADD3.X R133, R0, R218, RZ, P0, !PT ;  /* 0x000000da00857210 */ /* 0x000fe400007fe4ff */
[----:B------:R-:W-:Y:S02]  /*15ef0*/  ISETP.GE.AND P0, PT, R214, 0x1, PT ;  /* 0x00000001d600780c */ /* 0x000fe40003f06270 */
[----:B------:R3:W-:Y:S07]  /*15f00*/  LDGSTS.E.BYPASS.LTC128B.128 [R220+0x1000], [R170.64], !P4 ;  /* 0x01000000aadc7fae */ /* 0x0007ee000e101d54 */
[----:B------:R3:W-:Y:S01]  /*15f10*/  LDGSTS.E.BYPASS.LTC128B.128 [R220+0x3000], [R168.64], !P6 ;  /* 0x03000000a8dc7fae */ /* 0x0007e2000f101d54 */
[C---:B-1----:R-:W-:Y:S06]  /*15f20*/  HMMA.16816.F32.BF16 R12, R32.reuse, R16, RZ ;  /* 0x00000010200c723c */ /* 0x042fec00000418ff */
[----:B------:R1:W-:Y:S02]  /*15f30*/  LDGSTS.E.BYPASS.LTC128B.128 [R220+0x5000], [R132.64], !P5 ;  /* 0x0500000084dc7fae */ /* 0x0003e4000e901d54 */
[C---:B------:R-:W-:Y:S05]  /*15f40*/  HMMA.16816.F32.BF16 R16, R32.reuse, R18, RZ ;  /* 0x000000122010723c */ /* 0x040fea00000418ff */
[----:B------:R-:W-:Y:S03]  /*15f50*/  LDSM.16.M88.4 R160, [R201+0xc100] ;  /* 0x00c10000c9a0783b */ /* 0x000fe60000000200 */
[C---:B--2---:R-:W-:Y:S04]  /*15f60*/  HMMA.16816.F32.BF16 R20, R32.reuse, R24, RZ ;  /* 0x000000182014723c */ /* 0x044fe800000418ff */
[----:B------:R-:W0:Y:S04]  /*15f70*/  LDGDEPBAR ;  /* 0x00000000000079af */ /* 0x000e280000000000 */
[C---:B------:R-:W-:Y:S03]  /*15f80*/  HMMA.16816.F32.BF16 R24, R32.reuse, R26, RZ ;  /* 0x0000001a2018723c */ /* 0x040fe600000418ff */
[----:B------:R-:W2:Y:S05]  /*15f90*/  LDSM.16.M88.4 R164, [R200+0x6100] ;  /* 0x00610000c8a4783b */ /* 0x000eaa0000000200 */
[C---:B------:R-:W-:Y:S02]  /*15fa0*/  HMMA.16816.F32.BF16 R28, R32.reuse, R136, RZ ;  /* 0x00000088201c723c */ /* 0x040fe400000418ff */
[----:B---3--:R-:W-:Y:S06]  /*15fb0*/  LDSM.16.M88.4 R168, [R200+0x7100] ;  /* 0x00710000c8a8783b */ /* 0x008fec0000000200 */
[----:B------:R-:W-:Y:S01]  /*15fc0*/  HMMA.16816.F32.BF16 R32, R32, R138, RZ ;  /* 0x0000008a2020723c */ /* 0x000fe200000418ff */
[----:B------:R-:W3:Y:S07]  /*15fd0*/  LDSM.16.M88.4 R136, [R200+0x6900] ;  /* 0x00690000c888783b */ /* 0x000eee0000000200 */
        /* <DEDUP_REMOVED lines=15> */
[C---:B--2---:R-:W-:Y:S01]  /*160d0*/  HMMA.16816.F32.BF16 R4, R160.reuse, R164, R4 ;  /* 0x000000a4a004723c */ /* 0x044fe20000041804 */
[----:B------:R-:W2:Y:S07]  /*160e0*/  LDSM.16.M88.4 R156, [R205+0x8100] ;  /* 0x00810000cd9c783b */ /* 0x000eae0000000200 */
        /* <DEDUP_REMOVED lines=24> */
[C---:B--2---:R-:W-:Y:S01]  /*16270*/  HMMA.16816.F32.BF16 R4, R152.reuse, R156, R4 ;  /* 0x0000009c9804723c */ /* 0x044fe20000041804 */
[----:B------:R-:W2:Y:S07]  /*16280*/  LDSM.16.M88.4 R176, [R201+0x10100] ;  /* 0x01010000c9b0783b */ /* 0x000eae0000000200 */
[C---:B------:R-:W-:Y:S01]  /*16290*/  HMMA.16816.F32.BF16 R8, R152.reuse, R158, R8 ;  /* 0x0000009e9808723c */ /* 0x040fe20000041808 */
[----:B------:R-:W-:Y:S07]  /*162a0*/  LDSM.16.M88.4 R156, [R200+0x9900] ;  /* 0x00990000c89c783b */ /* 0x000fee0000000200 */
[C---:B---3--:R-:W-:Y:S08]  /*162b0*/  HMMA.16816.F32.BF16 R12, R152.reuse, R136, R12 ;  /* 0x00000088980c723c */ /* 0x048ff0000004180c */
[C---:B------:R-:W-:Y:S01]  /*162c0*/  HMMA.16816.F32.BF16 R16, R152.reuse, R138, R16 ;  /* 0x0000008a9810723c */ /* 0x040fe20000041810 */
[----:B------:R-:W3:Y:S07]  /*162d0*/  LDSM.16.M88.4 R136, [R200+0x8900] ;  /* 0x00890000c888783b */ /* 0x000eee0000000200 */
        /* <DEDUP_REMOVED lines=19> */
[C---:B--2---:R-:W-:Y:S01]  /*16410*/  HMMA.16816.F32.BF16 R4, R176.reuse, R180, R4 ;  /* 0x000000b4b004723c */ /* 0x044fe20000041804 */
[----:B------:R-:W2:Y:S07]  /*16420*/  LDSM.16.M88.4 R168, [R206+0x14100] ;  /* 0x01410000cea8783b */ /* 0x000eae0000000200 */
[C---:B------:R-:W-:Y:S01]  /*16430*/  HMMA.16816.F32.BF16 R8, R176.reuse, R182, R8 ;  /* 0x000000b6b008723c */ /* 0x040fe20000041808 */
[----:B------:R-:W-:Y:S07]  /*16440*/  LDSM.16.M88.4 R180, [R187] ;  /* 0x00000000bbb4783b */ /* 0x000fee0000000200 */
[C---:B---3--:R-:W-:Y:S08]  /*16450*/  HMMA.16816.F32.BF16 R12, R176.reuse, R136, R12 ;  /* 0x00000088b00c723c */ /* 0x048ff0000004180c */
[C---:B------:R-:W-:Y:S01]  /*16460*/  HMMA.16816.F32.BF16 R16, R176.reuse, R138, R16 ;  /* 0x0000008ab010723c */ /* 0x040fe20000041810 */
[----:B------:R-:W3:Y:S07]  /*16470*/  LDSM.16.M88.4 R136, [R205+0xa900] ;  /* 0x00a90000cd88783b */ /* 0x000eee0000000200 */
[C---:B----4-:R-:W-:Y:S08]  /*16480*/  HMMA.16816.F32.BF16 R20, R176.reuse, R152, R20 ;  /* 0x00000098b014723c */ /* 0x050ff00000041814 */
[C---:B------:R-:W-:Y:S01]  /*16490*/  HMMA.16816.F32.BF16 R24, R176.reuse, R154, R24 ;  /* 0x0000009ab018723c */ /* 0x040fe20000041818 */
[----:B------:R-:W4:Y:S07]  /*164a0*/  LDSM.16.M88.4 R152, [R205+0xb100] ;  /* 0x00b10000cd98783b */ /* 0x000f2e0000000200 */
[C---:B------:R-:W-:Y:S08]  /*164b0*/  HMMA.16816.F32.BF16 R28, R176.reuse, R156, R28 ;  /* 0x0000009cb01c723c */ /* 0x040ff0000004181c */
[----:B------:R-:W-:Y:S01]  /*164c0*/  HMMA.16816.F32.BF16 R32, R176, R158, R32 ;  /* 0x0000009eb020723c */ /* 0x000fe20000041820 */
[----:B------:R-:W2:Y:S07]  /*164d0*/  LDSM.16.M88.4 R156, [R205+0xb900] ;  /* 0x00b90000cd9c783b */ /* 0x000eae0000000200 */
[C---:B-----5:R-:W-:Y:S01]  /*164e0*/  HMMA.16816.F32.BF16 R4, R160.reuse, R164, R4 ;  /* 0x000000a4a004723c */ /* 0x060fe20000041804 */
[----:B------:R-:W5:Y:S07]  /*164f0*/  LDSM.16.M88.4 R176, [R202+0x14100] ;  /* 0x01410000cab0783b */ /* 0x000f6e0000000200 */
        /* <DEDUP_REMOVED lines=24> */
[----:B------:R-:W2:Y:S01]  /*16680*/  LDSM.16.M88.4 R168, [R199+0x14100] ;  /* 0x01410000c7a8783b */ /* 0x000ea20000000200 */
[C---:B-----5:R-:W-:Y:S08]  /*16690*/  HMMA.16816.F32.BF16 R4, R176.reuse, R180, R4 ;  /* 0x000000b4b004723c */ /* 0x060ff00000041804 */
[C---:B------:R-:W-:Y:S08]  /*166a0*/  HMMA.16816.F32.BF16 R8, R176.reuse, R182, R8 ;  /* 0x000000b6b008723c */ /* 0x040ff00000041808 */
[C---:B-1----:R-:W-:Y:S08]  /*166b0*/  HMMA.16816.F32.BF16 R12, R176.reuse, R140, R12 ;  /* 0x0000008cb00c723c */ /* 0x042ff0000004180c */
[C---:B------:R-:W-:Y:S08]  /*166c0*/  HMMA.16816.F32.BF16 R16, R176.reuse, R142, R16 ;  /* 0x0000008eb010723c */ /* 0x040ff00000041810 */
[C---:B------:R-:W-:Y:S08]  /*166d0*/  HMMA.16816.F32.BF16 R20, R176.reuse, R144, R20 ;  /* 0x00000090b014723c */ /* 0x040ff00000041814 */
[C---:B------:R-:W-:Y:S08]  /*166e0*/  HMMA.16816.F32.BF16 R24, R176.reuse, R146, R24 ;  /* 0x00000092b018723c */ /* 0x040ff00000041818 */
[C---:B------:R-:W-:Y:S08]  /*166f0*/  HMMA.16816.F32.BF16 R28, R176.reuse, R148, R28 ;  /* 0x00000094b01c723c */ /* 0x040ff0000004181c */
[----:B------:R-:W-:Y:S08]  /*16700*/  HMMA.16816.F32.BF16 R32, R176, R150, R32 ;  /* 0x00000096b020723c */ /* 0x000ff00000041820 */
[C---:B--2---:R-:W-:Y:S08]  /*16710*/  HMMA.16816.F32.BF16 R4, R160.reuse, R164, R4 ;  /* 0x000000a4a004723c */ /* 0x044ff00000041804 */
[C---:B------:R-:W-:Y:S08]  /*16720*/  HMMA.16816.F32.BF16 R8, R160.reuse, R166, R8 ;  /* 0x000000a6a008723c */ /* 0x040ff00000041808 */
[C---:B---3--:R-:W-:Y:S08]  /*16730*/  HMMA.16816.F32.BF16 R12, R160.reuse, R136, R12 ;  /* 0x00000088a00c723c */ /* 0x048ff0000004180c */
        /* <DEDUP_REMOVED lines=83> */
.L_x_823:
        /* <DEDUP_REMOVED lines=33> */
[----:B------:R-:W-:Y:S02]  /*16e80*/  ISETP.GT.AND P0, PT, R214, RZ, PT ;  /* 0x000000ffd600720c */ /* 0x000fe40003f04270 */
        /* <DEDUP_REMOVED lines=25> */
[--C-:B------:R-:W-:Y:S01]  /*17020*/  FFMA.FTZ R135, R163, c[0x0][0x2d0], -R144.reuse ;  /* 0x0000b400a3877a23 */ /* 0x100fe20000010890 */
[----:B------:R-:W-:Y:S01]  /*17030*/  LDSM.16.MT88.4 R164, [R203+0x5900] ;  /* 0x00590000cba4783b */ /* 0x000fe20000004200 */
[----:B------:R-:W-:Y:S02]  /*17040*/  FMUL.FTZ R4, R2, c[0x0][0x2d0] ;  /* 0x0000b40002047a20 */ /* 0x000fe40000410000 */
[--C-:B------:R-:W-:Y:S02]  /*17050*/  FFMA.FTZ R175, R142, c[0x0][0x2d0], -R151.reuse ;  /* 0x0000b4008eaf7a23 */ /* 0x100fe40000010897 */
[--C-:B------:R-:W-:Y:S01]  /*17060*/  FFMA.FTZ R176, R140, c[0x0][0x2d0], -R151.reuse ;  /* 0x0000b4008cb07a23 */ /* 0x100fe20000010897 */
[----:B------:R2:W3:Y:S01]  /*17070*/  MUFU.EX2 R2, R4 ;  /* 0x0000000400027308 */ /* 0x0004e20000000800 */
[--C-:B------:R-:W-:Y:S01]  /*17080*/  FFMA.FTZ R177, R143, c[0x0][0x2d0], -R144.reuse ;  /* 0x0000b4008fb17a23 */ /* 0x100fe20000010890 */
[----:B------:R-:W-:Y:S01]  /*17090*/  LDSM.16.MT88.4 R160, [R196+0x3900] ;  /* 0x00390000c4a0783b */ /* 0x000fe20000004200 */
[--C-:B------:R-:W-:Y:S02]  /*170a0*/  FFMA.FTZ R178, R141, c[0x0][0x2d0], -R144.reuse ;  /* 0x0000b4008db27a23 */ /* 0x100fe40000010890 */
[--C-:B------:R-:W-:Y:S02]  /*170b0*/  FFMA.FTZ R179, R138, c[0x0][0x2d0], -R151.reuse ;  /* 0x0000b4008ab37a23 */ /* 0x100fe40000010897 */
[--C-:B------:R-:W-:Y:S02]  /*170c0*/  FFMA.FTZ R180, R136, c[0x0][0x2d0], -R151.reuse ;  /* 0x0000b40088b47a23 */ /* 0x100fe40000010897 */
[--C-:B------:R-:W-:Y:S01]  /*170d0*/  FFMA.FTZ R181, R139, c[0x0][0x2d0], -R144.reuse ;  /* 0x0000b4008bb57a23 */ /* 0x100fe20000010890 */
[----:B------:R-:W4:Y:S01]  /*170e0*/  MUFU.EX2 R174, R174 ;  /* 0x000000ae00ae7308 */ /* 0x000f220000000800 */
[----:B------:R-:W-:Y:S01]  /*170f0*/  LDSM.16.MT88.4 R140, [R197+0x2900] ;  /* 0x00290000c58c783b */ /* 0x000fe20000004200 */
[--C-:B------:R-:W-:Y:S02]  /*17100*/  FFMA.FTZ R182, R137, c[0x0][0x2d0], -R144.reuse ;  /* 0x0000b40089b67a23 */ /* 0x100fe40000010890 */
[C---:B-1----:R-:W-:Y:S02]  /*17110*/  FMUL.FTZ R5, R3.reuse, R129 ;  /* 0x0000008103057220 */ /* 0x042fe40000410000 */
[C---:B------:R-:W-:Y:S02]  /*17120*/  FMUL.FTZ R8, R3.reuse, R124 ;  /* 0x0000007c03087220 */ /* 0x040fe40000410000 */
[C---:B------:R-:W-:Y:S01]  /*17130*/  FMUL.FTZ R9, R3.reuse, R125 ;  /* 0x0000007d03097220 */ /* 0x040fe20000410000 */
[----:B------:R-:W-:Y:S01]  /*17140*/  LDSM.16.MT88.4 R136, [R198+0x2900] ;  /* 0x00290000c688783b */ /* 0x000fe20000004200 */
        /* <DEDUP_REMOVED lines=208> */
[----:B------:R-:W-:Y:S01]  /*17e50*/  FADD.FTZ R177, R177, R2 ;  /* 0x00000002b1b17221 */ /* 0x000fe20000010000 */
[----:B------:R-:W-:Y:S01]  /*17e60*/  IADD3 R2, R214, -0x1, RZ ;  /* 0xffffffffd6027810 */ /* 0x000fe20007ffe0ff */
[----:B------:R-:W-:Y:S02]  /*17e70*/  FADD.FTZ R176, R176, R175 ;  /* 0x000000afb0b07221 */ /* 0x000fe40000010000 */
[C---:B----4-:R-:W-:Y:S04]  /*17e80*/  HMMA.16816.F32.BF16 R20, R100.reuse, R108, R20 ;  /* 0x0000006c6414723c */ /* 0x050fe80000041814 */
[----:B------:R-:W-:Y:S01]  /*17e90*/  FADD.FTZ R178, R178, R177 ;  /* 0x000000b1b2b27221 */ /* 0x000fe20000010000 */
[----:B------:R-:W-:Y:S01]  /*17ea0*/  MOV R214, R2 ;  /* 0x0000000200d67202 */ /* 0x000fe20000000f00 */
        /* <DEDUP_REMOVED lines=115> */
.L_x_821:
[----:B------:R-:W1:Y:S01]  /*185e0*/  SHFL.BFLY PT, R3, R212, 0x2, 0x1f ;  /* 0x0c401f00d4037f89 */ /* 0x000e6200000e0000 */
[----:B------:R-:W-:-:S02]  /*185f0*/  MOV R4, RZ ;  /* 0x000000ff00047202 */ /* 0x000fc40000000f00 */
[----:B------:R-:W-:Y:S01]  /*18600*/  MOV R8, 0xff800000 ;  /* 0xff80000000087802 */ /* 0x000fe20000000f00 */
[----:B------:R-:W2:Y:S01]  /*18610*/  SHFL.BFLY PT, R2, R213, 0x2, 0x1f ;  /* 0x0c401f00d5027f89 */ /* 0x000ea200000e0000 */
[----:B------:R-:W-:Y:S01]  /*18620*/  PLOP3.LUT P2, PT, PT, PT, PT, 0x8, 0x0 ;  /* 0x000000000000781c */ /* 0x000fe20003f4e170 */
        /* <DEDUP_REMOVED lines=118> */
.L_x_765:
        /* <DEDUP_REMOVED lines=49> */
[----:B------:R-:W-:Y:S01]  /*190a0*/  SEL R10, R10, 0xffffffe0, !P1 ;  /* 0xffffffe00a0a7807 */ /* 0x000fe20004800000 */
[----:B------:R-:W-:Y:S01]  /*190b0*/  IMAD.SHL.U32 R13, R12, 0x2, RZ ;  /* 0x000000020c0d7824 */ /* 0x000fe200078e00ff */
[----:B------:R-:W-:Y:S01]  /*190c0*/  BAR.SYNC.DEFER_BLOCKING 0x1, 0x100 ;  /* 0x0044000000007b1d */ /* 0x000fe20000010000 */
[----:B------:R-:W-:-:S02]  /*190d0*/  F2FP.BF16.PACK_AB R44, R45, R44 ;  /* 0x0000002c2d2c723e */ /* 0x000fc400000010ff */
[C---:B------:R-:W-:Y:S01]  /*190e0*/  IMAD.IADD R17, R13.reuse, 0x1, R10 ;  /* 0x000000010d117824 */ /* 0x040fe200078e020a */
[C---:B------:R-:W-:Y:S02]  /*190f0*/  IADD3 R12, R13.reuse, 0x80, RZ ;  /* 0x000000800d0c7810 */ /* 0x040fe40007ffe0ff */
[----:B------:R-:W-:Y:S02]  /*19100*/  IADD3 R15, R13, 0x70, RZ ;  /* 0x000000700d0f7810 */ /* 0x000fe40007ffe0ff */
[----:B------:R-:W-:Y:S01]  /*19110*/  @P0 IADD3 R15, R12, 0x10, RZ ;  /* 0x000000100c0f0810 */ /* 0x000fe20007ffe0ff */
[----:B------:R-:W-:Y:S01]  /*19120*/  IMAD.MOV.U32 R12, RZ, RZ, 0x40 ;  /* 0x00000040ff0c7424 */ /* 0x000fe200078e00ff */
[----:B------:R-:W-:Y:S02]  /*19130*/  F2FP.BF16.PACK_AB R46, R47, R46 ;  /* 0x0000002e2f2e723e */ /* 0x000fe400000010ff */
[----:B------:R-:W-:Y:S01]  /*19140*/  F2FP.BF16.PACK_AB R48, R49, R48 ;  /* 0x000000303130723e */ /* 0x000fe200000010ff */
[----:B------:R-:W-:Y:S01]  /*19150*/  IMAD.IADD R19, R10, 0x1, R15 ;  /* 0x000000010a137824 */ /* 0x000fe200078e020f */
[----:B------:R-:W-:-:S02]  /*19160*/  SEL R12, R12, 0xffffffc0, !P2 ;  /* 0xffffffc00c0c7807 */ /* 0x000fc40005000000 */
[----:B------:R-:W-:Y:S02]  /*19170*/  F2FP.BF16.PACK_AB R50, R51, R50 ;  /* 0x000000323332723e */ /* 0x000fe400000010ff */
[----:B------:R-:W-:Y:S01]  /*19180*/  F2FP.BF16.PACK_AB R52, R53, R52 ;  /* 0x000000343534723e */ /* 0x000fe200000010ff */
[--C-:B------:R-:W-:Y:S01]  /*19190*/  IMAD.IADD R21, R13, 0x1, R12.reuse ;  /* 0x000000010d157824 */ /* 0x100fe200078e020c */
[----:B------:R-:W-:Y:S01]  /*191a0*/  F2FP.BF16.PACK_AB R54, R55, R54 ;  /* 0x000000363736723e */ /* 0x000fe200000010ff */
[C---:B------:R-:W-:Y:S01]  /*191b0*/  IMAD.IADD R23, R12.reuse, 0x1, R15 ;  /* 0x000000010c177824 */ /* 0x040fe200078e020f */
[----:B------:R-:W-:Y:S01]  /*191c0*/  F2FP.BF16.PACK_AB R56, R57, R56 ;  /* 0x000000383938723e */ /* 0x000fe200000010ff */
[----:B------:R-:W-:Y:S01]  /*191d0*/  IMAD.IADD R25, R12, 0x1, R17 ;  /* 0x000000010c197824 */ /* 0x000fe200078e0211 */
[----:B------:R-:W-:Y:S01]  /*191e0*/  STS [R13+0x80], R128 ;  /* 0x000080800d007388 */ /* 0x000fe20000000800 */
[----:B------:R-:W-:Y:S01]  /*191f0*/  IMAD.IADD R27, R19, 0x1, R12 ;  /* 0x00000001131b7824 */ /* 0x000fe200078e020c */
[----:B------:R-:W-:Y:S01]  /*19200*/  F2FP.BF16.PACK_AB R58, R59, R58 ;  /* 0x0000003a3b3a723e */ /* 0x000fe200000010ff */
[----:B------:R-:W-:Y:S01]  /*19210*/  IMAD.U32 R12, RZ, RZ, UR4 ;  /* 0x00000004ff0c7e24 */ /* 0x000fe2000f8e00ff */
        /* <DEDUP_REMOVED lines=92> */
.L_x_826:
[----:B-1----:R-:W-:Y:S01]  /*197e0*/  SHF.R.S32.HI R3, RZ, 0x1f, R2 ;  /* 0x0000001fff037819 */ /* 0x002fe20000011402 */
[----:B------:R-:W1:Y:S01]  /*197f0*/  S2R R57, SR_CTAID.X ;  /* 0x0000000000397919 */ /* 0x000e620000002500 */
[----:B------:R-:W-:Y:S01]  /*19800*/  LOP3.LUT R13, R9, 0xffffffe0, RZ, 0xc0, !PT ;  /* 0xffffffe0090d7812 */ /* 0x000fe200078ec0ff */
[----:B------:R-:W-:Y:S01]  /*19810*/  IMAD.MOV.U32 R6, RZ, RZ, c[0x0][0x4e8] ;  /* 0x00013a00ff067624 */ /* 0x000fe200078e00ff */
[----:B------:R-:W-:Y:S01]  /*19820*/  LEA.HI R3, R3, R2, RZ, 0x3 ;  /* 0x0000000203037211 */ /* 0x000fe200078f18ff */
[----:B------:R-:W-:Y:S01]  /*19830*/  ULDC.64 UR6, c[0x0][0x490] ;  /* 0x0001240000067ab9 */ /* 0x000fe20000000a00 */
[----:B------:R-:W-:Y:S01]  /*19840*/  BSSY B0, `(.L_x_827) ;  /* 0x000008c000007945 */ /* 0x000fe20003800000 */
[----:B------:R-:W-:Y:S01]  /*19850*/  USHF.R.S32.HI UR10, URZ, 0x1f, UR18 ;  /* 0x0000001f3f0a7899 */ /* 0x000fe20008011412 */
[----:B------:R-:W-:Y:S01]  /*19860*/  LOP3.LUT R9, R3, 0xffffff8, RZ, 0xc0, !PT ;  /* 0x0ffffff803097812 */ /* 0x000fe200078ec0ff */
[----:B------:R-:W-:Y:S01]  /*19870*/  IMAD.IADD R3, R0, 0x1, -R13 ;  /* 0x0000000100037824 */ /* 0x000fe200078e0a0d */
[----:B------:R-:W-:Y:S01]  /*19880*/  ISETP.NE.AND P1, PT, R6, 0x1, PT ;  /* 0x000000010600780c */ /* 0x000fe20003f25270 */
[----:B------:R-:W-:Y:S01]  /*19890*/  UIMAD UR9, UR8, UR6, URZ ;  /* 0x00000006080972a4 */ /* 0x000fe2000f8e023f */
[----:B------:R-:W-:Y:S01]  /*198a0*/  LEA.HI R6, R11, R11, RZ, 0x1 ;  /* 0x0000000b0b067211 */ /* 0x000fe200078f08ff */
[----:B------:R-:W-:Y:S01]  /*198b0*/  IMAD.IADD R2, R2, 0x1, -R9 ;  /* 0x0000000102027824 */ /* 0x000fe200078e0a09 */
[----:B------:R-:W-:Y:S01]  /*198c0*/  SHF.R.S32.HI R10, RZ, 0x1f, R3 ;  /* 0x0000001fff0a7819 */ /* 0x000fe20000011403 */
[----:B------:R-:W-:Y:S01]  /*198d0*/  UMOV UR12, UR22 ;  /* 0x00000016000c7c82 */ /* 0x000fe20008000000 */
[----:B------:R-:W-:Y:S01]  /*198e0*/  LOP3.LUT R6, R6, 0x1ffffffe, RZ, 0xc0, !PT ;  /* 0x1ffffffe06067812 */ /* 0x000fe200078ec0ff */
[----:B------:R-:W-:Y:S01]  /*198f0*/  UMOV UR13, UR23 ;  /* 0x00000017000d7c82 */ /* 0x000fe20008000000 */
[----:B------:R-:W-:Y:S01]  /*19900*/  LEA.HI R9, R10, R3, RZ, 0x2 ;  /* 0x000000030a097211 */ /* 0x000fe200078f10ff */
[----:B------:R-:W-:Y:S01]  /*19910*/  USEL UR10, UR10, URZ, !UP1 ;  /* 0x0000003f0a0a7287 */ /* 0x000fe2000c800000 */
[----:B------:R-:W-:Y:S01]  /*19920*/  LOP3.LUT P2, RZ, R3, 0x3, RZ, 0xc0, !PT ;  /* 0x0000000303ff7812 */ /* 0x000fe2000784c0ff */
[----:B------:R-:W-:Y:S01]  /*19930*/  IMAD.IADD R11, R11, 0x1, -R6 ;  /* 0x000000010b0b7824 */ /* 0x000fe200078e0a06 */
[----:B------:R-:W-:Y:S01]  /*19940*/  SHF.R.S32.HI R9, RZ, 0x2, R9 ;  /* 0x00000002ff097819 */ /* 0x000fe20000011409 */
[----:B------:R-:W-:-:S02]  /*19950*/  UIMAD.WIDE.U32 UR12, UR11, UR6, UR12 ;  /* 0x000000060b0c72a5 */ /* 0x000fc4000f8e000c */
[----:B------:R-:W-:Y:S02]  /*19960*/  UIMAD UR9, UR11, UR7, UR9 ;  /* 0x000000070b0972a4 */ /* 0x000fe4000f8e0209 */
[----:B------:R-:W-:Y:S01]  /*19970*/  IMAD R2, R2, 0x10, R9 ;  /* 0x0000001002027824 */ /* 0x000fe200078e0209 */
[----:B------:R-:W-:Y:S02]  /*19980*/  ULDC.64 UR6, c[0x0][0x498] ;  /* 0x0001260000067ab9 */ /* 0x000fe40000000a00 */
[----:B------:R-:W-:Y:S01]  /*19990*/  USEL UR18, UR18, URZ, !UP1 ;  /* 0x0000003f12127287 */ /* 0x000fe2000c800000 */
[----:B------:R-:W-:Y:S01]  /*199a0*/  IMAD R6, R11, 0x8, R2 ;  /* 0x000000080b067824 */ /* 0x000fe200078e0202 */
[----:B------:R-:W-:Y:S02]  /*199b0*/  UIMAD UR15, UR10, UR6, URZ ;  /* 0x000000060a0f72a4 */ /* 0x000fe4000f8e023f */
[----:B------:R-:W-:Y:S02]  /*199c0*/  UIADD3 UR13, UR13, UR9, URZ ;  /* 0x000000090d0d7290 */ /* 0x000fe4000fffe03f */
[----:B-1----:R-:W-:Y:S01]  /*199d0*/  LEA R9, R57, R6, 0x7 ;  /* 0x0000000639097211 */ /* 0x002fe200078e38ff */
[----:B------:R-:W-:Y:S01]  /*199e0*/  UIMAD UR7, UR18, UR7, UR15 ;  /* 0x00000007120772a4 */ /* 0x000fe2000f8e020f */
[CC--:B------:R-:W-:Y:S01]  /*199f0*/  LEA.HI R6, R5.reuse, R0.reuse, RZ, 0x3 ;  /* 0x0000000005067211 */ /* 0x0c0fe200078f18ff */
[----:B------:R-:W-:Y:S01]  /*19a00*/  UIMAD.WIDE.U32 UR12, UR18, UR6, UR12 ;  /* 0x00000006120c72a5 */ /* 0x000fe2000f8e000c */
[----:B------:R-:W-:Y:S01]  /*19a10*/  LEA.HI R5, R5, R0, RZ, 0x6 ;  /* 0x0000000005057211 */ /* 0x000fe200078f30ff */
[----:B------:R-:W-:Y:S01]  /*19a20*/  @P1 IMAD.HI.U32 R3, R9, c[0x0][0x4ec], RZ ;  /* 0x00013b0009031a27 */ /* 0x000fe200078e00ff */
[----:B------:R-:W-:-:S02]  /*19a30*/  ULDC.64 UR4, c[0x0][0x3a0] ;  /* 0x0000e80000047ab9 */ /* 0x000fc40000000a00 */
[----:B------:R-:W-:Y:S01]  /*19a40*/  UIMAD UR14, UR23, UR4, URZ ;  /* 0x00000004170e72a4 */ /* 0x000fe2000f8e023f */
[----:B------:R-:W-:Y:S01]  /*19a50*/  IMAD.MOV.U32 R14, RZ, RZ, R9 ;  /* 0x000000ffff0e7224 */ /* 0x000fe200078e0009 */
[----:B------:R-:W-:Y:S01]  /*19a60*/  @P1 SHF.R.U32.HI R14, RZ, c[0x0][0x4f0], R3 ;  /* 0x00013c00ff0e1a19 */ /* 0x000fe20000011603 */
[----:B------:R-:W-:Y:S01]  /*19a70*/  UIMAD.WIDE.U32 UR16, UR22, UR4, URZ ;  /* 0x00000004161072a5 */ /* 0x000fe2000f8e003f */
[----:B------:R-:W-:Y:S01]  /*19a80*/  LOP3.LUT R3, R6, 0xfffffff8, RZ, 0xc0, !PT ;  /* 0xfffffff806037812 */ /* 0x000fe200078ec0ff */
[----:B------:R-:W-:Y:S01]  /*19a90*/  UIMAD UR14, UR22, UR5, UR14 ;  /* 0x00000005160e72a4 */ /* 0x000fe2000f8e020e */
[----:B------:R-:W-:Y:S01]  /*19aa0*/  SHF.R.S32.HI R6, RZ, 0x3, R6 ;  /* 0x00000003ff067819 */ /* 0x000fe20000011406 */
[--C-:B------:R-:W-:Y:S01]  /*19ab0*/  IMAD.MOV R10, RZ, RZ, -R14.reuse ;  /* 0x000000ffff0a7224 */ /* 0x100fe200078e0a0e */
[----:B------:R-:W-:Y:S01]  /*19ac0*/  ULDC.64 UR4, c[0x0][0x3e8] ;  /* 0x0000fa0000047ab9 */ /* 0x000fe20000000a00 */
[----:B------:R-:W-:Y:S01]  /*19ad0*/  IMAD.IADD R3, R0, 0x1, -R3 ;  /* 0x0000000100037824 */ /* 0x000fe200078e0a03 */
[----:B------:R-:W-:Y:S01]  /*19ae0*/  UIMAD UR8, UR8, UR4, URZ ;  /* 0x00000004080872a4 */ /* 0x000fe2000f8e023f */
[----:B------:R-:W-:Y:S01]  /*19af0*/  IMAD R10, R10, c[0x0][0x4e8], R9 ;  /* 0x00013a000a0a7a24 */ /* 0x000fe200078e0209 */
[----:B------:R-:W-:Y:S01]  /*19b00*/  SHF.R.S32.HI R9, RZ, 0x1f, R14 ;  /* 0x0000001fff097819 */ /* 0x000fe2000001140e */
[----:B------:R-:W-:Y:S01]  /*19b10*/  IMAD.U32 R0, RZ, RZ, UR7 ;  /* 0x00000007ff007e24 */ /* 0x000fe2000f8e00ff */
[----:B------:R-:W-:Y:S01]  /*19b20*/  IADD3 R14, P0, R14, UR12, RZ ;  /* 0x0000000c0e0e7c10 */ /* 0x000fe2000ff1e0ff */
[----:B------:R-:W-:Y:S01]  /*19b30*/  IMAD.SHL.U32 R19, R6, 0x40, RZ ;  /* 0x0000004006137824 */ /* 0x000fe200078e00ff */
[----:B------:R-:W-:Y:S01]  /*19b40*/  SHF.R.S32.HI R17, RZ, 0x1f, R10 ;  /* 0x0000001fff117819 */ /* 0x000fe2000001140a */
[----:B------:R-:W-:Y:S01]  /*19b50*/  UIADD3 UR17, UR17, UR14, URZ ;  /* 0x0000000e11117290 */ /* 0x000fe2000fffe03f */
[----:B------:R-:W-:Y:S01]  /*19b60*/  IADD3.X R15, R9, UR13, R0, P0, !PT ;  /* 0x0000000d090f7c10 */ /* 0x000fe200087fe400 */
[----:B------:R-:W-:Y:S01]  /*19b70*/  UIMAD UR5, UR11, UR5, UR8 ;  /* 0x000000050b0572a4 */ /* 0x000fe2000f8e0208 */
[----:B------:R-:W-:Y:S01]  /*19b80*/  LEA R0, R3, R6, 0x5 ;  /* 0x0000000603007211 */ /* 0x000fe200078e28ff */
[----:B------:R-:W-:Y:S01]  /*19b90*/  IMAD R17, R17, c[0x0][0x488], RZ ;  /* 0x0001220011117a24 */ /* 0x000fe200078e02ff */
[----:B------:R-:W-:Y:S01]  /*19ba0*/  LOP3.LUT R19, R19, 0x1c0, RZ, 0xc0, !PT ;  /* 0x000001c013137812 */ /* 0x000fe200078ec0ff */
[----:B------:R-:W-:Y:S01]  /*19bb0*/  IMAD.WIDE.U32 R14, R10, c[0x0][0x488], R14 ;  /* 0x000122000a0e7a25 */ /* 0x000fe200078e000e */
[----:B------:R-:W-:-:S02]  /*19bc0*/  UIMAD.WIDE.U32 UR16, UR11, UR4, UR16 ;  /* 0x000000040b1072a5 */ /* 0x000fc4000f8e0010 */
[----:B------:R-:W-:Y:S01]  /*19bd0*/  ULDC.64 UR6, c[0x0][0x3f0] ;  /* 0x0000fc0000067ab9 */ /* 0x000fe20000000a00 */
[----:B------:R-:W-:Y:S01]  /*19be0*/  IMAD R13, R57, 0x80, R0 ;  /* 0x00000080390d7824 */ /* 0x000fe200078e0200 */
[----:B------:R-:W-:Y:S01]  /*19bf0*/  LEA R16, P0, R14, c[0x0][0x450], 0x2 ;  /* 0x000114000e107a11 */ /* 0x000fe200078010ff */
[----:B------:R-:W-:Y:S01]  /*19c00*/  IMAD R17, R10, c[0x0][0x48c], R17 ;  /* 0x000123000a117a24 */ /* 0x000fe200078e0211 */
[----:B------:R-:W-:Y:S01]  /*19c10*/  UIMAD UR10, UR10, UR6, URZ ;  /* 0x000000060a0a72a4 */ /* 0x000fe2000f8e023f */
[----:B------:R-:W-:Y:S01]  /*19c20*/  IMAD.SHL.U32 R0, R3, 0x8, RZ ;  /* 0x0000000803007824 */ /* 0x000fe200078e00ff */
[----:B------:R-:W-:Y:S01]  /*19c30*/  SHF.R.U32.HI R3, RZ, 0x3, R19 ;  /* 0x00000003ff037819 */ /* 0x000fe20000011613 */
[----:B------:R-:W-:Y:S01]  /*19c40*/  @P1 IMAD.HI.U32 R11, R13, c[0x0][0x4ec], RZ ;  /* 0x00013b000d0b1a27 */ /* 0x000fe200078e00ff */
[----:B------:R-:W-:Y:S01]  /*19c50*/  UIADD3 UR17, UR17, UR5, URZ ;  /* 0x0000000511117290 */ /* 0x000fe2000fffe03f */
[----:B------:R-:W-:Y:S01]  /*19c60*/  SHFL.IDX PT, R50, R16, RZ, 0x1c1f ;  /* 0x001c1fff10327589 */ /* 0x000fe200000e0000 */
[----:B------:R-:W-:Y:S01]  /*19c70*/  LOP3.LUT R10, R19, 0x38, R0, 0xf8, !PT ;  /* 0x00000038130a7812 */ /* 0x000fe200078ef800 */
[----:B------:R-:W-:Y:S01]  /*19c80*/  IMAD.IADD R12, R15, 0x1, R17 ;  /* 0x000000010f0c7824 */ /* 0x000fe200078e0211 */
[----:B------:R-:W-:Y:S01]  /*19c90*/  UIMAD UR7, UR18, UR7, UR10 ;  /* 0x00000007120772a4 */ /* 0x000fe2000f8e020a */
[----:B------:R-:W-:Y:S01]  /*19ca0*/  IMAD.MOV.U32 R9, RZ, RZ, R13 ;  /* 0x000000ffff097224 */ /* 0x000fe200078e000d */
[----:B------:R-:W-:Y:S01]  /*19cb0*/  @P1 SHF.R.U32.HI R9, RZ, c[0x0][0x4f0], R11 ;  /* 0x00013c00ff091a19 */ /* 0x000fe2000001160b */
[----:B------:R-:W-:Y:S01]  /*19cc0*/  UIMAD.WIDE.U32 UR16, UR18, UR6, UR16 ;  /* 0x00000006121072a5 */ /* 0x000fe2000f8e0010 */
[----:B------:R-:W-:Y:S01]  /*19cd0*/  LEA.HI.X R12, R14, c[0x0][0x454], R12, 0x2, P0 ;  /* 0x000115000e0c7a11 */ /* 0x000fe200000f140c */
[----:B------:R-:W-:Y:S01]  /*19ce0*/  SHFL.IDX PT, R48, R16, 0x1, 0x1c1f ;  /* 0x003c1f0010307f89 */ /* 0x000fe200000e0000 */
[----:B------:R-:W-:Y:S01]  /*19cf0*/  LOP3.LUT R3, R10, R3, RZ, 0x3c, !PT ;  /* 0x000000030a037212 */ /* 0x000fe200078e3cff */
[--C-:B------:R-:W-:Y:S01]  /*19d00*/  IMAD.MOV R10, RZ, RZ, -R9.reuse ;  /* 0x000000ffff0a7224 */ /* 0x100fe200078e0a09 */
[----:B------:R-:W-:Y:S01]  /*19d10*/  UIADD3 UR7, UR17, UR7, URZ ;  /* 0x0000000711077290 */ /* 0x000fe2000fffe03f */
[----:B------:R-:W1:Y:S01]  /*19d20*/  SHFL.IDX PT, R51, R12, RZ, 0x1c1f ;  /* 0x001c1fff0c337589 */ /* 0x000e6200000e0000 */
[----:B------:R-:W-:Y:S01]  /*19d30*/  SHF.R.S32.HI R11, RZ, 0x1f, R9 ;  /* 0x0000001fff0b7819 */ /* 0x000fe20000011409 */
[----:B------:R-:W-:Y:S01]  /*19d40*/  IMAD R10, R10, c[0x0][0x4e8], R13 ;  /* 0x00013a000a0a7a24 */ /* 0x000fe200078e020d */
[----:B------:R-:W-:Y:S01]  /*19d50*/  MOV R14, UR16 ;  /* 0x00000010000e7c02 */ /* 0x000fe20008000f00 */
[----:B------:R2:W3:Y:S01]  /*19d60*/  SHFL.IDX PT, R49, R12, 0x1, 0x1c1f ;  /* 0x003c1f000c317f89 */ /* 0x0004e200000e0000 */
[----:B------:R-:W-:-:S02]  /*19d70*/  IMAD R13, R57, 0x80, R2 ;  /* 0x00000080390d7824 */ /* 0x000fc400078e0202 */
[----:B-----5:R-:W-:Y:S02]  /*19d80*/  IMAD R2, R7, c[0x0][0x4e8], RZ ;  /* 0x00013a0007027a24 */ /* 0x020fe400078e02ff */
[----:B------:R-:W-:Y:S01]  /*19d90*/  IMAD.U32 R15, RZ, RZ, UR17 ;  /* 0x00000011ff0f7e24 */ /* 0x000fe2000f8e00ff */
[C---:B------:R-:W-:Y:S01]  /*19da0*/  IADD3 R7, R13.reuse, 0x8, RZ ;  /* 0x000000080d077810 */ /* 0x040fe20007ffe0ff */
[----:B------:R-:W-:Y:S01]  /*19db0*/  IMAD.U32 R15, RZ, RZ, UR7 ;  /* 0x00000007ff0f7e24 */ /* 0x000fe2000f8e00ff */
[-C--:B------:R-:W-:Y:S01]  /*19dc0*/  ISETP.GE.OR P1, PT, R13, R2.reuse, P2 ;  /* 0x000000020d00720c */ /* 0x080fe20001726670 */
[----:B------:R-:W-:Y:S01]  /*19dd0*/  IMAD R18, R11, c[0x0][0x3e0], RZ ;  /* 0x0000f8000b127a24 */ /* 0x000fe200078e02ff */
[----:B------:R-:W-:Y:S01]  /*19de0*/  ISETP.GE.OR P0, PT, R7, R2, P2 ;  /* 0x000000020700720c */ /* 0x000fe20001706670 */
[----:B------:R-:W-:-:S04]  /*19df0*/  IMAD.WIDE.U32 R14, R9, c[0x0][0x3e0], R14 ;  /* 0x0000f800090e7a25 */ /* 0x000fc800078e000e */
[----:B------:R-:W-:Y:S01]  /*19e00*/  IMAD R18, R9, c[0x0][0x3e4], R18 ;  /* 0x0000f90009127a24 */ /* 0x000fe200078e0212 */
[----:B------:R-:W-:Y:S01]  /*19e10*/  SHF.R.S32.HI R9, RZ, 0x1f, R10 ;  /* 0x0000001fff097819 */ /* 0x000fe2000001140a */
[----:B------:R-:W-:-:S03]  /*19e20*/  IMAD R57, R57, 0x80, R6 ;  /* 0x0000008039397824 */ /* 0x000fc600078e0206 */
[----:B------:R-:W-:Y:S01]  /*19e30*/  IADD3 R15, R15, R18, RZ ;  /* 0x000000120f0f7210 */ /* 0x000fe20007ffe0ff */
[----:B------:R-:W-:Y:S01]  /*19e40*/  IMAD R9, R9, c[0x0][0x3d8], RZ ;  /* 0x0000f60009097a24 */ /* 0x000fe200078e02ff */
[----:B-1----:R1:W-:Y:S01]  /*19e50*/  @!P1 ST.E [R50.64], R4 ;  /* 0x0000000432009985 */ /* 0x0023e2000c101914 */
[----:B--2---:R-:W-:-:S03]  /*19e60*/  IMAD.SHL.U32 R12, R5, 0x8, RZ ;  /* 0x00000008050c7824 */ /* 0x004fc600078e00ff */
[----:B---3--:R1:W-:Y:S02]  /*19e70*/  @!P0 ST.E [R48.64], R8 ;  /* 0x0000000830008985 */ /* 0x0083e4000c101914 */
[----:B------:R-:W-:Y:S01]  /*19e80*/  LOP3.LUT R12, R3, 0x7ffffe00, R12, 0xf8, !PT ;  /* 0x7ffffe00030c7812 */ /* 0x000fe200078ef80c */
[C---:B------:R-:W-:Y:S02]  /*19e90*/  IMAD R3, R10.reuse, c[0x0][0x3dc], R9 ;  /* 0x0000f7000a037a24 */ /* 0x040fe400078e0209 */
[----:B------:R-:W-:-:S04]  /*19ea0*/  IMAD.WIDE.U32 R10, R10, c[0x0][0x3d8], R14 ;  /* 0x0000f6000a0a7a25 */ /* 0x000fc800078e000e */
[----:B------:R-:W-:Y:S01]  /*19eb0*/  IMAD.SHL.U32 R58, R12, 0x2, RZ ;  /* 0x000000020c3a7824 */ /* 0x000fe200078e00ff */
[----:B------:R-:W-:Y:S01]  /*19ec0*/  LEA R56, P0, R10, c[0x0][0x380], 0x1 ;  /* 0x0000e0000a387a11 */ /* 0x000fe200078008ff */
[----:B------:R-:W-:-:S03]  /*19ed0*/  IMAD.IADD R3, R11, 0x1, R3 ;  /* 0x000000010b037824 */ /* 0x000fc600078e0203 */
[----:B------:R1:W2:Y:S02]  /*19ee0*/  LDS.128 R44, [R58+0x1080] ;  /* 0x001080003a2c7984 */ /* 0x0002a40000000c00 */
[----:B------:R-:W-:Y:S02]  /*19ef0*/  LEA.HI.X R55, R10, c[0x0][0x384], R3, 0x1, P0 ;  /* 0x0000e1000a377a11 */ /* 0x000fe400000f0c03 */
        /* <DEDUP_REMOVED lines=32> */
.L_x_828:
[----:B--2---:R-:W-:Y:S05]  /*1a100*/  BSYNC B0 ;  /* 0x0000000000007941 */ /* 0x004fea0003800000 */
.L_x_827:
        /* <DEDUP_REMOVED lines=23> */
.L_x_830:
[----:B------:R-:W-:Y:S05]  /*1a280*/  BSYNC B0 ;  /* 0x0000000000007941 */ /* 0x000fea0003800000 */
.L_x_829:
        /* <DEDUP_REMOVED lines=23> */
.L_x_832:
[----:B------:R-:W-:Y:S05]  /*1a400*/  BSYNC B0 ;  /* 0x0000000000007941 */ /* 0x000fea0003800000 */
.L_x_831:
        /* <DEDUP_REMOVED lines=24> */
.L_x_825:
        /* <DEDUP_REMOVED lines=31> */
.L_x_833:
        /* <DEDUP_REMOVED lines=43> */
.L_x_835:
[----:B------:R-:W-:Y:S05]  /*1aa30*/  BSYNC B0 ;  /* 0x0000000000007941 */ /* 0x000fea0003800000 */
.L_x_834:
        /* <DEDUP_REMOVED lines=70> */
.L_x_837:
[----:B------:R-:W-:Y:S05]  /*1aea0*/  BSYNC B0 ;  /* 0x0000000000007941 */ /* 0x000fea0003800000 */
.L_x_836:
        /* <DEDUP_REMOVED lines=21> */
.L_x_839:
[----:B------:R-:W-:Y:S05]  /*1b000*/  BSYNC B0 ;  /* 0x0000000000007941 */ /* 0x000fea0003800000 */
.L_x_838:
        /* <DEDUP_REMOVED lines=21> */
.L_x_841:
[----:B------:R-:W-:Y:S05]  /*1b160*/  BSYNC B0 ;  /* 0x0000000000007941 */ /* 0x000fea0003800000 */
.L_x_840:
        /* <DEDUP_REMOVED lines=22> */
.L_x_842:
        /* <DEDUP_REMOVED lines=11> */
.L_x_3407:


//--------------------- .text._ZN7cutlass13device_kernelIN5flash19enable_sm80_to_sm89INS1_16FlashAttnFwdSm80INS1_25CollectiveMainloopFwdSm80ILi8ELi2ELb0EN4cute5tupleIJNS5_1CILi128EEENS7_ILi64EEENS7_ILi192EEEEEELi192ENS_10bfloat16_tEfNS_4arch4Sm80ELb0ELb0ELb1ELb0ELb1ELb0ELb1ELb0EEENS1_21CollectiveEpilogueFwdINS6_IJS8_SA_S9_EEENS6_IJNS7_ILi1EEESI_SI_EEESC_SE_Li256ELb0ELb1ELb0ELb0EEENS1_19SingleTileSchedulerILb0ELb0ELb1ELi128EEEEEEEEEvNT_6ParamsE --------------------------
	.section	.text._ZN7cutlass13device_kernelIN5flash19enable_sm80_to_sm89INS1_16FlashAttnFwdSm80INS1_25CollectiveMainloopFwdSm80ILi8ELi2ELb0EN4cute5tupleIJNS5_1CILi128EEENS7_ILi64EEENS7_ILi192EEEEEELi192ENS_10bfloat16_tEfNS_4arch4Sm80ELb0ELb0ELb1ELb0ELb1ELb0ELb1ELb0EEENS1_21CollectiveEpilogueFwdINS6_IJS8_SA_S9_EEENS6_IJNS7_ILi1EEESI_SI_EEESC_SE_Li256ELb0ELb1ELb0ELb0EEENS1_19SingleTileSchedulerILb0ELb0ELb1ELi128EEEEEEEEEvNT_6ParamsE,"ax",@progbits
	.sectioninfo	@"SHI_REGISTERS=239"
	.align	128
.text._ZN7cutlass13device_kernelIN5flash19enable_sm80_to_sm89INS1_16FlashAttnFwdSm80INS1_25CollectiveMainloopFwdSm80ILi8ELi2ELb0EN4cute5tupleIJNS5_1CILi128EEENS7_ILi64EEENS7_ILi192EEEEEELi192ENS_10bfloat16_tEfNS_4arch4Sm80ELb0ELb0ELb1ELb0ELb1ELb0ELb1ELb0EEENS1_21CollectiveEpilogueFwdINS6_IJS8_SA_S9_EEENS6_IJNS7_ILi1EEESI_SI_EEESC_SE_Li256ELb0ELb1ELb0ELb0EEENS1_19SingleTileSchedulerILb0ELb0ELb1ELi128EEEEEEEEEvNT_6ParamsE:
        .type           _ZN7cutlass13device_kernelIN5flash19enable_sm80_to_sm89INS1_16FlashAttnFwdSm80INS1_25CollectiveMainloopFwdSm80ILi8ELi2ELb0EN4cute5tupleIJNS5_1CILi128EEENS7_ILi64EEENS7_ILi192EEEEEELi192ENS_10bfloat16_tEfNS_4arch4Sm80ELb0ELb0ELb1ELb0ELb1ELb0ELb1ELb0EEENS1_21CollectiveEpilogueFwdINS6_IJS8_SA_S9_EEENS6_IJNS7_ILi1EEESI_SI_EEESC_SE_Li256ELb0ELb1ELb0ELb0EEENS1_19SingleTileSchedulerILb0ELb0ELb1ELi128EEEEEEEEEvNT_6ParamsE,@function
        .size           _ZN7cutlass13device_kernelIN5flash19enable_sm80_to_sm89INS1_16FlashAttnFwdSm80INS1_25CollectiveMainloopFwdSm80ILi8ELi2ELb0EN4cute5tupleIJNS5_1CILi128EEENS7_ILi64EEENS7_ILi192EEEEEELi192ENS_10bfloat16_tEfNS_4arch4Sm80ELb0ELb0ELb1ELb0ELb1ELb0ELb1ELb0EEENS1_21CollectiveEpilogueFwdINS6_IJS8_SA_S9_EEENS6_IJNS7_ILi1EEESI_SI_EEESC_SE_Li256ELb0ELb1ELb0ELb0EEENS1_19SingleTileSchedulerILb0ELb0ELb1ELi128EEEEEEEEEvNT_6ParamsE,(.L_x_3408 - _ZN7cutlass13device_kernelIN5flash19enable_sm80_to_sm89INS1_16FlashAttnFwdSm80INS1_25CollectiveMainloopFwdSm80ILi8ELi2ELb0EN4cute5tupleIJNS5_1CILi128EEENS7_ILi64EEENS7_ILi192EEEEEELi192ENS_10bfloat16_tEfNS_4arch4Sm80ELb0ELb0ELb1ELb0ELb1ELb0ELb1ELb0EEENS1_21CollectiveEpilogueFwdINS6_IJS8_SA_S9_EEENS6_IJNS7_ILi1EEESI_SI_EEESC_SE_Li256ELb0ELb1ELb0ELb0EEENS1_19SingleTileSchedulerILb0ELb0ELb1ELi128EEEEEEEEEvNT_6ParamsE)
        .other          _ZN7cutlass13device_kernelIN5flash19enable_sm80_to_sm89INS1_16FlashAttnFwdSm80INS1_25CollectiveMainloopFwdSm80ILi8ELi2ELb0EN4cute5tupleIJNS5_1CILi128EEENS7_ILi64EEENS7_ILi192EEEEEELi192ENS_10bfloat16_tEfNS_4arch4Sm80ELb0ELb0ELb1ELb0ELb1ELb0ELb1ELb0EEENS1_21CollectiveEpilogueFwdINS6_IJS8_SA_S9_EEENS6_IJNS7_ILi1EEESI_SI_EEESC_SE_Li256ELb0ELb1ELb0ELb0EEENS1_19SingleTileSchedulerILb0ELb0ELb1ELi128EEEEEEEEEvNT_6ParamsE,@"STO_CUDA_ENTRY STV_DEFAULT"
_ZN7cutlass13device_kernelIN5flash19enable_sm80_to_sm89INS1_16FlashAttnFwdSm80INS1_25CollectiveMainloopFwdSm80ILi8ELi2ELb0EN4cute5tupleIJNS5_1CILi128EEENS7_ILi64EEENS7_ILi192EEEEEELi192ENS_10bfloat16_tEfNS_4arch4Sm80ELb0ELb0ELb1ELb0ELb1ELb0ELb1ELb0EEENS1_21CollectiveEpilogueFwdINS6_IJS8_SA_S9_EEENS6_IJNS7_ILi1EEESI_SI_EEESC_SE_Li256ELb0ELb1ELb0ELb0EEENS1_19SingleTileSchedulerILb0ELb0ELb1ELi128EEEEEEEEEvNT_6ParamsE:
[----:B------:R-:W-:Y:S02]  /*0000*/  MOV R1, c[0x0][0x28] ;  /* 0x00000a0000017a02 */ /* 0x000fe40000000f00 */
[----:B------:R-:W1:Y:S02]  /*0010*/  S2UR UR6, SR_CTAID.Z ;  /* 0x00000000000679c3 */ /* 0x000e640000002700 */
[----:B-1----:R-:W-:-:S13]  /*0020*/  ISETP.LE.AND P0, PT, RZ, UR6, PT ;  /* 0x00000006ff007c0c */ /* 0x002fda000bf03270 */
[----:B------:R-:W-:Y:S05]  /*0030*/  @!P0 EXIT ;  /* 0x000000000000894d */ /* 0x000fea0003800000 */
[----:B------:R-:W-:Y:S02]  /*0040*/  ULDC.64 UR4, c[0x0][0x340] ;  /* 0x0000d00000047ab9 */ /* 0x000fe40000000a00 */
[----:B------:R-:W-:Y:S02]  /*0050*/  UISETP.NE.U32.AND UP1, UPT, URZ, UR4, UPT ;  /* 0x000000043f00728c */ /* 0x000fe4000bf25070 */
[----:B------:R-:W-:Y:S02]  /*0060*/  ULDC.64 UR12, c[0x0][0x118] ;  /* 0x00004600000c7ab9 */ /* 0x000fe40000000a00 */
[----:B------:R-:W-:-:S03]  /*0070*/  UISETP.NE.AND.EX UP1, UPT, URZ, UR5, UPT, UP1 ;  /* 0x000000053f00728c */ /* 0x000fc6000bf25310 */
[----:B------:R-:W-:-:S03]  /*0080*/  ULDC.64 UR4, c[0x0][0x340] ;  /* 0x0000d00000047ab9 */ /* 0x000fc60000000a00 */
[----:B------:R-:W-:-:S05]  /*0090*/  PLOP3.LUT P2, PT, PT, PT, UP1, 0x80, 0x0 ;  /* 0x000000000000781c */ /* 0x000fca0003f4f018 */
[----:B------:R-:W-:Y:S02]  /*00a0*/  @UP1 UMOV UR8, 0x4 ;  /* 0x0000000400081882 */ /* 0x000fe40000000000 */
[----:B------:R-:W-:-:S03]  /*00b0*/  @UP1 UIMAD.WIDE UR8, UR6, UR8, UR4 ;  /* 0x00000008060812a5 */ /* 0x000fc6000f8e0204 */
[----:B------:R-:W-:Y:S02]  /*00c0*/  ULDC.64 UR4, c[0x0][0x370] ;  /* 0x0000dc0000047ab9 */ /* 0x000fe40000000a00 */
[----:B------:R-:W-:Y:S01]  /*00d0*/  UISETP.NE.U32.AND UP0, UPT, URZ, UR4, UPT ;  /* 0x000000043f00728c */ /* 0x000fe2000bf05070 */
[----:B------:R-:W-:Y:S02]  /*00e0*/  IMAD.U32 R6, RZ, RZ, UR8 ;  /* 0x00000008ff067e24 */ /* 0x000fe4000f8e00ff */
[----:B------:R-:W-:Y:S01]  /*00f0*/  IMAD.U32 R7, RZ, RZ, UR9 ;  /* 0x00000009ff077e24 */ /* 0x000fe2000f8e00ff */
[----:B------:R-:W-:-:S04]  /*0100*/  UISETP.NE.AND.EX UP0, UPT, URZ, UR5, UPT, UP0 ;  /* 0x000000053f00728c */ /* 0x000fc8000bf05300 */
[----:B------:R1:W2:Y:S01]  /*0110*/  @P2 LDG.E R6, [R6.64] ;  /* 0x0000000c06062981 */ /* 0x0002a2000c1e1900 */
[----:B------:R-:W-:Y:S01]  /*0120*/  ULDC.64 UR8, c[0x0][0x370] ;  /* 0x0000dc0000087ab9 */ /* 0x000fe20000000a00 */
[----:B------:R-:W-:Y:S01]  /*0130*/  PLOP3.LUT P0, PT, PT, PT, UP0, 0x80, 0x0 ;  /* 0x000000000000781c */ /* 0x000fe20003f0f008 */
[----:B------:R-:W-:-:S04]  /*0140*/  IMAD.MOV.U32 R207, RZ, RZ, RZ ;  /* 0x000000ffffcf7224 */ /* 0x000fc800078e00ff */
[----:B------:R-:W-:Y:S02]  /*0150*/  @UP0 UMOV UR4, 0x4 ;  /* 0x0000000400040882 */ /* 0x000fe40000000000 */
[----:B------:R-:W-:-:S06]  /*0160*/  @UP0 UIMAD.WIDE UR4, UR6, UR4, UR8 ;  /* 0x00000004060402a5 */ /* 0x000fcc000f8e0208 */
[----:B------:R-:W-:Y:S02]  /*0170*/  IMAD.U32 R2, RZ, RZ, UR4 ;  /* 0x00000004ff027e24 */ /* 0x000fe4000f8e00ff */
[----:B------:R-:W-:Y:S01]  /*0180*/  IMAD.U32 R3, RZ, RZ, UR5 ;  /* 0x00000005ff037e24 */ /* 0x000fe2000f8e00ff */
[----:B------:R-:W3:Y:S01]  /*0190*/  S2R R132, SR_TID.X ;  /* 0x0000000000847919 */ /* 0x000ee20000002100 */
[----:B------:R-:W4:Y:S01]  /*01a0*/  S2UR UR11, SR_CTAID.Y ;  /* 0x00000000000b79c3 */ /* 0x000f220000002600 */
[----:B------:R-:W-:Y:S02]  /*01b0*/  ULDC.64 UR4, c[0x0][0x1b8] ;  /* 0x00006e0000047ab9 */ /* 0x000fe40000000a00 */
[----:B------:R5:W2:Y:S01]  /*01c0*/  @P0 LDG.E R207, [R2.64] ;  /* 0x0000000c02cf0981 */ /* 0x000aa2000c1e1900 */
[----:B------:R-:W-:Y:S01]  /*01d0*/  USHF.R.S32.HI UR8, URZ, 0x1f, UR6 ;  /* 0x0000001f3f087899 */ /* 0x000fe20008011406 */
[----:B------:R-:W-:Y:S02]  /*01e0*/  IMAD.MOV.U32 R148, RZ, RZ, c[0x0][0x2ac] ;  /* 0x0000ab00ff947624 */ /* 0x000fe400078e00ff */
[----:B------:R-:W5:Y:S01]  /*01f0*/  S2R R200, SR_CTAID.X ;  /* 0x0000000000c87919 */ /* 0x000f620000002500 */
[----:B-1----:R-:W-:-:S02]  /*0200*/  IMAD.MOV.U32 R7, RZ, RZ, c[0x0][0x2c4] ;  /* 0x0000b100ff077624 */ /* 0x002fc400078e00ff */
[----:B------:R-:W-:Y:S02]  /*0210*/  IMAD.MOV.U32 R194, RZ, RZ, c[0x0][0x2b8] ;  /* 0x0000ae00ffc27624 */ /* 0x000fe400078e00ff */
[----:B------:R-:W-:Y:S01]  /*0220*/  IMAD.MOV.U32 R196, RZ, RZ, RZ ;  /* 0x000000ffffc47224 */ /* 0x000fe200078e00ff */
[C---:B------:R-:W-:Y:S01]  /*0230*/  ISETP.NE.AND P0, PT, R7.reuse, 0x1, PT ;  /* 0x000000010700780c */ /* 0x040fe20003f05270 */
[----:B------:R-:W-:Y:S01]  /*0240*/  IMAD R7, R7, c[0x0][0x168], RZ ;  /* 0x00005a0007077a24 */ /* 0x000fe200078e02ff */
[----:B------:R-:W-:Y:S02]  /*0250*/  ISETP.NE.AND P6, PT, R194, 0x1, PT ;  /* 0x00000001c200780c */ /* 0x000fe40003fc5270 */
[----:B---3--:R-:W-:Y:S01]  /*0260*/  SHF.R.S32.HI R5, RZ, 0x1f, R132 ;  /* 0x0000001fff057819 */ /* 0x008fe20000011484 */
[----:B----4-:R-:W-:Y:S02]  /*0270*/  USHF.R.S32.HI UR10, URZ, 0x1f, UR11 ;  /* 0x0000001f3f0a7899 */ /* 0x010fe4000801140b */
[----:B------:R-:W-:Y:S01]  /*0280*/  UIMAD.WIDE.U32 UR14, UR11, UR4, URZ ;  /* 0x000000040b0e72a5 */ /* 0x000fe2000f8e003f */
[----:B------:R-:W-:Y:S01]  /*0290*/  LEA.HI R18, R5, R132, RZ, 0x3 ;  /* 0x0000008405127211 */ /* 0x000fe200078f18ff */
[----:B------:R-:W-:-:S03]  /*02a0*/  UIMAD UR7, UR10, UR4, URZ ;  /* 0x000000040a0772a4 */ /* 0x000fc6000f8e023f */
[----:B-----5:R-:W-:Y:S01]  /*02b0*/  LOP3.LUT R3, R18, 0xfffffff8, RZ, 0xc0, !PT ;  /* 0xfffffff812037812 */ /* 0x020fe200078ec0ff */
[----:B------:R-:W-:Y:S01]  /*02c0*/  UIMAD UR7, UR11, UR5, UR7 ;  /* 0x000000050b0772a4 */ /* 0x000fe2000f8e0207 */
[----:B------:R-:W-:Y:S02]  /*02d0*/  SHF.R.S32.HI R18, RZ, 0x3, R18 ;  /* 0x00000003ff127819 */ /* 0x000fe40000011412 */
[----:B------:R-:W-:Y:S01]  /*02e0*/  ULDC.64 UR4, c[0x0][0x1c0] ;  /* 0x0000700000047ab9 */ /* 0x000fe20000000a00 */
[----:B------:R-:W-:Y:S01]  /*02f0*/  IMAD.IADD R3, R132, 0x1, -R3 ;  /* 0x0000000184037824 */ /* 0x000fe200078e0a03 */
[----:B------:R-:W-:Y:S01]  /*0300*/  UIADD3 UR15, UR15, UR7, URZ ;  /* 0x000000070f0f7290 */ /* 0x000fe2000fffe03f */
[----:B------:R-:W-:Y:S01]  /*0310*/  IMAD.SHL.U32 R201, R18, 0x40, RZ ;  /* 0x0000004012c97824 */ /* 0x000fe200078e00ff */
[----:B------:R-:W-:Y:S01]  /*0320*/  UIMAD UR8, UR8, UR4, URZ ;  /* 0x00000004080872a4 */ /* 0x000fe2000f8e023f */
[C-C-:B------:R-:W-:Y:S01]  /*0330*/  IMAD R203, R3.reuse, 0x20, R18.reuse ;  /* 0x0000002003cb7824 */ /* 0x140fe200078e0212 */
[----:B------:R-:W-:Y:S01]  /*0340*/  UIMAD.WIDE.U32 UR14, UR6, UR4, UR14 ;  /* 0x00000004060e72a5 */ /* 0x000fe2000f8e000e */
[----:B------:R-:W-:Y:S01]  /*0350*/  IMAD.SHL.U32 R206, R3, 0x8, RZ ;  /* 0x0000000803ce7824 */ /* 0x000fe200078e00ff */
[----:B------:R-:W-:Y:S01]  /*0360*/  UIMAD UR5, UR6, UR5, UR8 ;  /* 0x00000005060572a4 */ /* 0x000fe2000f8e0208 */
[C---:B------:R-:W-:Y:S01]  /*0370*/  IMAD R202, R200.reuse, 0x80, R203 ;  /* 0x00000080c8ca7824 */ /* 0x040fe200078e02cb */
[----:B------:R-:W-:Y:S01]  /*0380*/  LOP3.LUT R201, R201, 0x1c0, RZ, 0xc0, !PT ;  /* 0x000001c0c9c97812 */ /* 0x000fe200078ec0ff */
[----:B------:R-:W-:Y:S01]  /*0390*/  IMAD R200, R200, 0x80, R18 ;  /* 0x00000080c8c87824 */ /* 0x000fe200078e0212 */
[----:B------:R-:W-:Y:S01]  /*03a0*/  UIADD3 UR5, UR15, UR5, URZ ;  /* 0x000000050f057290 */ /* 0x000fe2000fffe03f */
[----:B------:R-:W-:Y:S01]  /*03b0*/  @P0 IMAD.HI.U32 R0, R202, c[0x0][0x2c8], RZ ;  /* 0x0000b200ca000a27 */ /* 0x000fe200078e00ff */
[----:B------:R-:W-:-:S02]  /*03c0*/  SHF.R.U32.HI R4, RZ, 0x3, R201 ;  /* 0x00000003ff047819 */ /* 0x000fc400000116c9 */
[----:B------:R-:W-:Y:S01]  /*03d0*/  LOP3.LUT R201, R201, 0x38, R206, 0xf8, !PT ;  /* 0x00000038c9c97812 */ /* 0x000fe200078ef8ce */
[----:B------:R-:W-:Y:S01]  /*03e0*/  IMAD.MOV.U32 R9, RZ, RZ, R202 ;  /* 0x000000ffff097224 */ /* 0x000fe200078e00ca */
[----:B------:R-:W-:Y:S01]  /*03f0*/  @P0 SHF.R.U32.HI R9, RZ, c[0x0][0x2cc], R0 ;  /* 0x0000b300ff090a19 */ /* 0x000fe20000011600 */
[----:B------:R-:W-:Y:S01]  /*0400*/  IMAD.U32 R11, RZ, RZ, UR15 ;  /* 0x0000000fff0b7e24 */ /* 0x000fe2000f8e00ff */
[----:B------:R-:W-:Y:S01]  /*0410*/  LOP3.LUT R201, R201, R4, RZ, 0x3c, !PT ;  /* 0x00000004c9c97212 */ /* 0x000fe200078e3cff */
[----:B------:R-:W-:Y:S01]  /*0420*/  IMAD.U32 R10, RZ, RZ, UR14 ;  /* 0x0000000eff0a7e24 */ /* 0x000fe2000f8e00ff */
[--C-:B------:R-:W-:Y:S01]  /*0430*/  SHF.R.S32.HI R0, RZ, 0x1f, R9.reuse ;  /* 0x0000001fff007819 */ /* 0x100fe20000011409 */
[----:B------:R-:W-:Y:S01]  /*0440*/  IMAD.MOV R11, RZ, RZ, -R9 ;  /* 0x000000ffff0b7224 */ /* 0x000fe200078e0a09 */
[----:B------:R-:W-:Y:S01]  /*0450*/  IADD3 R4, R200, 0x20, RZ ;  /* 0x00000020c8047810 */ /* 0x000fe20007ffe0ff */
[----:B------:R-:W-:Y:S01]  /*0460*/  IMAD.U32 R13, RZ, RZ, UR5 ;  /* 0x00000005ff0d7e24 */ /* 0x000fe2000f8e00ff */
[----:B------:R-:W-:Y:S01]  /*0470*/  IADD3 R205, R206, 0x40, RZ ;  /* 0x00000040cecd7810 */ /* 0x000fe20007ffe0ff */
[----:B------:R-:W-:Y:S01]  /*0480*/  IMAD R8, R11, c[0x0][0x2c4], R202 ;  /* 0x0000b1000b087a24 */ /* 0x000fe200078e02ca */
[----:B------:R-:W-:Y:S01]  /*0490*/  ISETP.GE.AND P1, PT, R200, R7, PT ;  /* 0x00000007c800720c */ /* 0x000fe20003f26270 */
[----:B------:R-:W-:Y:S01]  /*04a0*/  IMAD.MOV.U32 R12, RZ, RZ, R10 ;  /* 0x000000ffff0c7224 */ /* 0x000fe200078e000a */
[----:B------:R-:W-:Y:S01]  /*04b0*/  IADD3 R204, R206, 0x80, RZ ;  /* 0x00000080cecc7810 */ /* 0x000fe20007ffe0ff */
[----:B------:R-:W-:Y:S01]  /*04c0*/  IMAD R0, R0, c[0x0][0x1b0], RZ ;  /* 0x00006c0000007a24 */ /* 0x000fe200078e02ff */
[----:B------:R-:W-:Y:S01]  /*04d0*/  SHF.R.S32.HI R11, RZ, 0x1f, R8 ;  /* 0x0000001fff0b7819 */ /* 0x000fe20000011408 */
[----:B------:R-:W-:Y:S01]  /*04e0*/  IMAD.WIDE.U32 R12, R9, c[0x0][0x1b0], R12 ;  /* 0x00006c00090c7a25 */ /* 0x000fe200078e000c */
[----:B------:R-:W-:Y:S01]  /*04f0*/  ISETP.GE.AND P5, PT, R206, c[0x0][0x198], PT ;  /* 0x00006600ce007a0c */ /* 0x000fe20003fa6270 */
[----:B------:R-:W-:Y:S01]  /*0500*/  ULDC.64 UR4, c[0x0][0x2b0] ;  /* 0x0000ac0000047ab9 */ /* 0x000fe20000000a00 */
[----:B------:R-:W-:Y:S01]  /*0510*/  ISETP.GE.AND P4, PT, R205, c[0x0][0x198], PT ;  /* 0x00006600cd007a0c */ /* 0x000fe20003f86270 */
[----:B------:R-:W-:Y:S01]  /*0520*/  IMAD R9, R9, c[0x0][0x1b4], R0 ;  /* 0x00006d0009097a24 */ /* 0x000fe200078e0200 */
[----:B------:R-:W-:Y:S01]  /*0530*/  ISETP.GE.AND P3, PT, R204, c[0x0][0x198], PT ;  /* 0x00006600cc007a0c */ /* 0x000fe20003f66270 */
[----:B------:R-:W-:-:S02]  /*0540*/  IMAD R11, R11, c[0x0][0x1a8], RZ ;  /* 0x00006a000b0b7a24 */ /* 0x000fc400078e02ff */
[----:B------:R-:W-:Y:S02]  /*0550*/  IMAD.IADD R13, R13, 0x1, R9 ;  /* 0x000000010d0d7824 */ /* 0x000fe400078e0209 */
[C---:B------:R-:W-:Y:S02]  /*0560*/  IMAD R11, R8.reuse, c[0x0][0x1ac], R11 ;  /* 0x00006b00080b7a24 */ /* 0x040fe400078e020b */
[----:B------:R-:W-:Y:S01]  /*0570*/  IMAD.WIDE.U32 R8, R8, c[0x0][0x1a8], R12 ;  /* 0x00006a0008087a25 */ /* 0x000fe200078e000c */
[----:B------:R-:W-:-:S03]  /*0580*/  SHF.R.S32.HI R13, RZ, 0x1f, R204 ;  /* 0x0000001fff0d7819 */ /* 0x000fc600000114cc */
[----:B------:R-:W-:Y:S01]  /*0590*/  IMAD.IADD R0, R9, 0x1, R11 ;  /* 0x0000000109007824 */ /* 0x000fe200078e020b */
[C---:B------:R-:W-:Y:S01]  /*05a0*/  LEA R2, P0, R8.reuse, c[0x0][0x160], 0x1 ;  /* 0x0000580008027a11 */ /* 0x040fe200078008ff */
[----:B------:R-:W-:Y:S01]  /*05b0*/  IMAD.MOV.U32 R9, RZ, RZ, c[0x0][0x1d0] ;  /* 0x00007400ff097624 */ /* 0x000fe200078e00ff */
[----:B------:R-:W-:Y:S02]  /*05c0*/  LEA.HI R198, R13, R204, RZ, 0x3 ;  /* 0x000000cc0dc67211 */ /* 0x000fe400078f18ff */
[----:B------:R-:W-:Y:S01]  /*05d0*/  LEA.HI.X R0, R8, c[0x0][0x164], R0, 0x1, P0 ;  /* 0x0000590008007a11 */ /* 0x000fe200000f0c00 */
[----:B------:R-:W-:Y:S01]  /*05e0*/  IMAD R9, R148, R9, 0x3f ;  /* 0x0000003f94097424 */ /* 0x000fe200078e0209 */
[----:B------:R-:W-:Y:S01]  /*05f0*/  LEA.HI R8, R5, R132, RZ, 0x6 ;  /* 0x0000008405087211 */ /* 0x000fe200078f30ff */
[----:B------:R-:W-:Y:S01]  /*0600*/  SHFL.IDX PT, R10, R2, RZ, 0x181f ;  /* 0x00181fff020a7589 */ /* 0x000fe200000e0000 */
[----:B------:R-:W-:Y:S01]  /*0610*/  ISETP.GE.AND P0, PT, R4, R7, PT ;  /* 0x000000070400720c */ /* 0x000fe20003f06270 */
[----:B------:R-:W-:Y:S01]  /*0620*/  IMAD R148, R148, c[0x0][0x1d0], RZ ;  /* 0x0000740094947a24 */ /* 0x000fe200078e02ff */
[----:B------:R-:W-:Y:S01]  /*0630*/  SHF.R.S32.HI R146, RZ, 0x1f, R9 ;  /* 0x0000001fff927819 */ /* 0x000fe20000011409 */
[----:B------:R-:W1:Y:S01]  /*0640*/  SHFL.IDX PT, R11, R0, RZ, 0x181f ;  /* 0x00181fff000b7589 */ /* 0x000e6200000e0000 */
[----:B------:R-:W-:Y:S01]  /*0650*/  IMAD.SHL.U32 R8, R8, 0x8, RZ ;  /* 0x0000000808087824 */ /* 0x000fe200078e00ff */
[----:B------:R-:W-:-:S02]  /*0660*/  P2R R4, PR, RZ, 0x40 ;  /* 0x00000040ff047803 */ /* 0x000fc40000000000 */
[----:B------:R-:W-:Y:S01]  /*0670*/  LEA.HI R146, R146, R9, RZ, 0x6 ;  /* 0x0000000992927211 */ /* 0x000fe200078f30ff */
[----:B------:R-:W-:Y:S01]  /*0680*/  SHFL.IDX PT, R16, R2, 0x2, 0x181f ;  /* 0x00581f0002107f89 */ /* 0x000fe200000e0000 */
[----:B------:R-:W-:Y:S02]  /*0690*/  LOP3.LUT R201, R201, 0xfffffe00, R8, 0xf8, !PT ;  /* 0xfffffe00c9c97812 */ /* 0x000fe400078ef808 */
[----:B------:R-:W-:Y:S01]  /*06a0*/  SHF.R.S32.HI R4, RZ, 0x1f, R205 ;  /* 0x0000001fff047819 */ /* 0x000fe200000114cd */
[----:B------:R-:W-:Y:S01]  /*06b0*/  SHFL.IDX PT, R8, R2, 0x1, 0x181f ;  /* 0x00381f0002087f89 */ /* 0x000fe200000e0000 */
[----:B------:R-:W-:Y:S01]  /*06c0*/  LOP3.LUT R198, R198, 0xfffffff8, RZ, 0xc0, !PT ;  /* 0xfffffff8c6c67812 */ /* 0x000fe200078ec0ff */
[----:B------:R-:W-:Y:S01]  /*06d0*/  IMAD.SHL.U32 R147, R201, 0x2, RZ ;  /* 0x00000002c9937824 */ /* 0x000fe200078e00ff */
[----:B------:R-:W-:Y:S01]  /*06e0*/  LEA.HI R199, R4, R205, RZ, 0x3 ;  /* 0x000000cd04c77211 */ /* 0x000fe200078f18ff */
[----:B------:R-:W3:Y:S01]  /*06f0*/  SHFL.IDX PT, R9, R0, 0x1, 0x181f ;  /* 0x00381f0000097f89 */ /* 0x000ee200000e0000 */
[----:B------:R-:W-:-:S02]  /*0700*/  IADD3 R4, R200, 0x40, RZ ;  /* 0x00000040c8047810 */ /* 0x000fc40007ffe0ff */
[----:B------:R-:W-:Y:S01]  /*0710*/  LOP3.LUT R199, R199, 0xfffffff8, RZ, 0xc0, !PT ;  /* 0xfffffff8c7c77812 */ /* 0x000fe200078ec0ff */
[----:B------:R-:W4:Y:S01]  /*0720*/  SHFL.IDX PT, R17, R0, 0x2, 0x181f ;  /* 0x00581f0000117f89 */ /* 0x000f2200000e0000 */
[----:B------:R-:W-:Y:S01]  /*0730*/  SHF.R.S32.HI R146, RZ, 0x6, R146 ;  /* 0x00000006ff927819 */ /* 0x000fe20000011492 */
[----:B-1----:R-:W-:-:S04]  /*0740*/  @!P1 IMAD.WIDE R14, R206, 0x2, R10 ;  /* 0x00000002ce0e9825 */ /* 0x002fc800078e020a */
[C-C-:B------:R-:W-:Y:S01]  /*0750*/  @!P1 IMAD.WIDE R12, R199.reuse, 0x2, R10.reuse ;  /* 0x00000002c70c9825 */ /* 0x140fe200078e020a */
[----:B------:R1:W-:Y:S03]  /*0760*/  @!P1 LDGSTS.E.BYPASS.LTC128B.128 [R147+0x18100], [R14.64], !P5 ;  /* 0x181000000e939fae */ /* 0x0003e6000e901d4c */
[----:B------:R-:W-:Y:S01]  /*0770*/  @!P1 IMAD.WIDE R22, R198, 0x2, R10 ;  /* 0x00000002c6169825 */ /* 0x000fe200078e020a */
[----:B------:R5:W-:Y:S03]  /*0780*/  @!P1 LDGSTS.E.BYPASS.LTC128B.128 [R147+0x1c100], [R12.64], !P4 ;  /* 0x1c1000000c939fae */ /* 0x000be6000e101d4c */
[--C-:B---3--:R-:W-:Y:S01]  /*0790*/  @!P0 IMAD.WIDE R20, R206, 0x2, R8.reuse ;  /* 0x00000002ce148825 */ /* 0x108fe200078e0208 */
[----:B------:R4:W-:Y:S03]  /*07a0*/  @!P1 LDGSTS.E.BYPASS.LTC128B.128 [R147+0x20100], [R22.64], !P3 ;  /* 0x2010000016939fae */ /* 0x0009e6000d901d4c */
[--C-:B------:R-:W-:Y:S01]  /*07b0*/  @!P0 IMAD.WIDE R10, R199, 0x2, R8.reuse ;  /* 0x00000002c70a8825 */ /* 0x100fe200078e0208 */
[----:B------:R3:W-:Y:S03]  /*07c0*/  @!P0 LDGSTS.E.BYPASS.LTC128B.128 [R147+0x19100], [R20.64], !P5 ;  /* 0x1910000014938fae */ /* 0x0007e6000e901d4c */
[----:B------:R-:W-:Y:S01]  /*07d0*/  @!P0 IMAD.WIDE R8, R198, 0x2, R8 ;  /* 0x00000002c6088825 */ /* 0x000fe200078e0208 */
[----:B------:R1:W-:Y:S04]  /*07e0*/  @!P0 LDGSTS.E.BYPASS.LTC128B.128 [R147+0x1d100], [R10.64], !P4 ;  /* 0x1d1000000a938fae */ /* 0x0003e8000e101d4c */
[----:B------:R1:W-:Y:S04]  /*07f0*/  @!P0 LDGSTS.E.BYPASS.LTC128B.128 [R147+0x21100], [R8.64], !P3 ;  /* 0x2110000008938fae */ /* 0x0003e8000d901d4c */
[----:B-----5:R-:W-:Y:S04]  /*0800*/  SHFL.IDX PT, R12, R2, 0x3, 0x181f ;  /* 0x00781f00020c7f89 */ /* 0x020fe800000e0000 */
[----:B------:R-:W1:Y:S01]  /*0810*/  SHFL.IDX PT, R13, R0, 0x3, 0x181f ;  /* 0x00781f00000d7f89 */ /* 0x000e6200000e0000 */
[----:B--2---:R2:W5:Y:S01]  /*0820*/  @P2 R2UR UR7, R6 ;  /* 0x00000000060723c2 */ /* 0x00456200000e0000 */
[----:B------:R-:W-:Y:S01]  /*0830*/  ISETP.GE.AND P2, PT, R4, R7, PT ;  /* 0x000000070400720c */ /* 0x000fe20003f46270 */
[----:B------:R-:W-:Y:S01]  /*0840*/  IMAD R4, R146, 0x40, R203 ;  /* 0x0000004092047824 */ /* 0x000fe200078e02cb */
[----:B-----5:R-:W-:-:S02]  /*0850*/  @!UP1 UMOV UR7, UR6 ;  /* 0x0000000600079c82 */ /* 0x020fc40008000000 */
[----:B------:R-:W-:Y:S02]  /*0860*/  USHF.R.S32.HI UR6, URZ, 0x1f, UR7 ;  /* 0x0000001f3f067899 */ /* 0x000fe40008011407 */
[----:B------:R-:W-:Y:S01]  /*0870*/  IADD3 R4, R4, -0x40, RZ ;  /* 0xffffffc004047810 */ /* 0x000fe20007ffe0ff */
[----:B------:R-:W-:Y:S02]  /*0880*/  UIMAD.WIDE.U32 UR8, UR7, UR4, URZ ;  /* 0x00000004070872a5 */ /* 0x000fe4000f8e003f */
[----:B------:R-:W-:Y:S01]  /*0890*/  UIMAD UR6, UR6, UR4, URZ ;  /* 0x00000004060672a4 */ /* 0x000fe2000f8e023f */
[----:B------:R-:W-:-:S03]  /*08a0*/  ISETP.GE.AND P1, PT, R4, R148, PT ;  /* 0x000000940400720c */ /* 0x000fc60003f26270 */
[--C-:B----4-:R-:W-:Y:S01]  /*08b0*/  @!P2 IMAD.WIDE R22, R206, 0x2, R16.reuse ;  /* 0x00000002ce16a825 */ /* 0x110fe200078e0210 */
[----:B------:R-:W-:Y:S01]  /*08c0*/  ISETP.GT.OR P1, PT, R203, 0x3f, P1 ;  /* 0x0000003fcb00780c */ /* 0x000fe20000f24670 */
[----:B------:R-:W-:Y:S02]  /*08d0*/  UIMAD UR6, UR7, UR5, UR6 ;  /* 0x00000005070672a4 */ /* 0x000fe4000f8e0206 */
[--C-:B---3--:R-:W-:Y:S01]  /*08e0*/  @!P2 IMAD.WIDE R20, R199, 0x2, R16.reuse ;  /* 0x00000002c714a825 */ /* 0x108fe200078e0210 */
[----:B------:R3:W-:Y:S01]  /*08f0*/  @!P2 LDGSTS.E.BYPASS.LTC128B.128 [R147+0x1a100], [R22.64], !P5 ;  /* 0x1a1000001693afae */ /* 0x0007e2000e901d4c */
[----:B------:R-:W-:Y:S02]  /*0900*/  UIADD3 UR6, UR9, UR6, URZ ;  /* 0x0000000609067290 */ /* 0x000fe4000fffe03f */
[----:B------:R-:W-:Y:S01]  /*0910*/  @!P2 IMAD.WIDE R16, R198, 0x2, R16 ;  /* 0x00000002c610a825 */ /* 0x000fe200078e0210 */
[----:B--2---:R-:W-:Y:S01]  /*0920*/  IADD3 R6, R200, 0x60, RZ ;  /* 0x00000060c8067810 */ /* 0x004fe20007ffe0ff */
[----:B------:R2:W-:Y:S01]  /*0930*/  @!P2 LDGSTS.E.BYPASS.LTC128B.128 [R147+0x1e100], [R20.64], !P4 ;  /* 0x1e1000001493afae */ /* 0x0005e2000e101d4c */
[----:B------:R-:W-:Y:S01]  /*0940*/  ULDC.64 UR4, c[0x0][0x1e8] ;  /* 0x00007a0000047ab9 */ /* 0x000fe20000000a00 */
[----:B------:R-:W-:Y:S01]  /*0950*/  IMAD.IADD R4, R4, 0x1, R207 ;  /* 0x0000000104047824 */ /* 0x000fe200078e02cf */
[----:B------:R-:W-:Y:S01]  /*0960*/  ISETP.GE.AND P0, PT, R6, R7, PT ;  /* 0x000000070600720c */ /* 0x000fe20003f06270 */
[----:B------:R4:W-:Y:S02]  /*0970*/  @!P2 LDGSTS.E.BYPASS.LTC128B.128 [R147+0x22100], [R16.64], !P3 ;  /* 0x221000001093afae */ /* 0x0009e4000d901d4c */
[----:B------:R-:W-:-:S04]  /*0980*/  @P6 IMAD.HI.U32 R7, R4, c[0x0][0x2bc], RZ ;  /* 0x0000af0004076a27 */ /* 0x000fc800078e00ff */
[----:B------:R-:W-:Y:S01]  /*0990*/  IMAD.MOV.U32 R6, RZ, RZ, R4 ;  /* 0x000000ffff067224 */ /* 0x000fe200078e0004 */
[----:B------:R-:W-:-:S04]  /*09a0*/  @P6 SHF.R.U32.HI R6, RZ, c[0x0][0x2c0], R7 ;  /* 0x0000b000ff066a19 */ /* 0x000fc80000011607 */
[----:B------:R-:W-:Y:S01]  /*09b0*/  @!P1 IADD3 R7, P2, R6, UR8, RZ ;  /* 0x0000000806079c10 */ /* 0x000fe2000ff5e0ff */
[----:B-1----:R-:W-:-:S03]  /*09c0*/  @!P0 IMAD.WIDE R14, R206, 0x2, R12 ;  /* 0x00000002ce0e8825 */ /* 0x002fc600078e020c */
[----:B------:R-:W-:Y:S01]  /*09d0*/  @!P1 LEA.HI.X.SX32 R0, R6, UR6, 0x1, P2 ;  /* 0x0000000606009c11 */ /* 0x000fe200090f0eff */
[--C-:B------:R-:W-:Y:S01]  /*09e0*/  @!P0 IMAD.WIDE R10, R199, 0x2, R12.reuse ;  /* 0x00000002c70a8825 */ /* 0x100fe200078e020c */
[----:B------:R1:W-:Y:S01]  /*09f0*/  @!P0 LDGSTS.E.BYPASS.LTC128B.128 [R147+0x1b100], [R14.64], !P5 ;  /* 0x1b1000000e938fae */ /* 0x0003e2000e901d4c */
[C---:B------:R-:W-:Y:S02]  /*0a00*/  @!P1 LEA R8, P2, R7.reuse, c[0x0][0x2a0], 0x2 ;  /* 0x0000a80007089a11 */ /* 0x040fe400078410ff */
[----:B------:R-:W-:Y:S01]  /*0a10*/  @!P0 IMAD.WIDE R12, R198, 0x2, R12 ;  /* 0x00000002c60c8825 */ /* 0x000fe200078e020c */
[----:B------:R5:W-:Y:S01]  /*0a20*/  @!P0 LDGSTS.E.BYPASS.LTC128B.128 [R147+0x1f100], [R10.64], !P4 ;  /* 0x1f1000000a938fae */ /* 0x000be2000e101d4c */
[----:B------:R-:W-:-:S03]  /*0a30*/  @!P1 LEA.HI.X R9, R7, c[0x0][0x2a4], R0, 0x2, P2 ;  /* 0x0000a90007099a11 */ /* 0x000fc600010f1400 */
[----:B------:R1:W-:Y:S04]  /*0a40*/  @!P0 LDGSTS.E.BYPASS.LTC128B.128 [R147+0x23100], [R12.64], !P3 ;  /* 0x231000000c938fae */ /* 0x0003e8000d901d4c */
[----:B------:R-:W0:Y:S04]  /*0a50*/  LDGDEPBAR ;  /* 0x00000000000079af */ /* 0x000e280000000000 */
[----:B------:R-:W-:Y:S06]  /*0a60*/  BAR.SYNC.DEFER_BLOCKING 0x0 ;  /* 0x0000000000007b1d */ /* 0x000fec0000010000 */
[----:B------:R2:W3:Y:S01]  /*0a70*/  @!P1 LDG.E R196, [R8.64] ;  /* 0x0000000c08c49981 */ /* 0x0004e2000c1e1900 */
[----:B------:R-:W-:Y:S01]  /*0a80*/  IMAD.MOV R197, RZ, RZ, -R6 ;  /* 0x000000ffffc57224 */ /* 0x000fe200078e0a06 */
[----:B------:R-:W-:Y:S01]  /*0a90*/  UIMAD UR7, UR10, UR4, URZ ;  /* 0x000000040a0772a4 */ /* 0x000fe2000f8e023f */
[----:B------:R-:W-:Y:S01]  /*0aa0*/  LEA R131, R146, 0xffffffc0, 0x6 ;  /* 0xffffffc092837811 */ /* 0x000fe200078e30ff */
[----:B------:R-:W-:Y:S01]  /*0ab0*/  UIMAD.WIDE.U32 UR14, UR11, UR4, URZ ;  /* 0x000000040b0e72a5 */ /* 0x000fe2000f8e003f */
[----:B------:R-:W-:Y:S01]  /*0ac0*/  IMAD R197, R197, c[0x0][0x2b8], R4 ;  /* 0x0000ae00c5c57a24 */ /* 0x000fe200078e0204 */
[----:B------:R-:W-:Y:S01]  /*0ad0*/  UIMAD UR7, UR11, UR5, UR7 ;  /* 0x000000050b0772a4 */ /* 0x000fe2000f8e0207 */
[----:B------:R-:W-:Y:S01]  /*0ae0*/  ISETP.GE.AND P5, PT, R206, c[0x0][0x1d4], PT ;  /* 0x00007500ce007a0c */ /* 0x000fe20003fa6270 */
[----:B------:R-:W-:Y:S01]  /*0af0*/  IMAD.IADD R131, R148, 0x1, -R131 ;  /* 0x0000000194837824 */ /* 0x000fe200078e0a83 */
[----:B------:R-:W-:Y:S01]  /*0b00*/  ULDC.64 UR4, c[0x0][0x210] ;  /* 0x0000840000047ab9 */ /* 0x000fe20000000a00 */
[----:B------:R-:W-:Y:S01]  /*0b10*/  SHF.R.S32.HI R29, RZ, 0x1f, R197 ;  /* 0x0000001fff1d7819 */ /* 0x000fe200000114c5 */
[----:B------:R-:W-:Y:S01]  /*0b20*/  IMAD.WIDE.U32 R6, R197, c[0x0][0x1e0], RZ ;  /* 0x00007800c5067a25 */ /* 0x000fe200078e00ff */
[----:B------:R-:W-:Y:S01]  /*0b30*/  UIADD3 UR7, UR15, UR7, URZ ;  /* 0x000000070f077290 */ /* 0x000fe2000fffe03f */
[----:B------:R-:W-:Y:S01]  /*0b40*/  ISETP.GE.AND P4, PT, R205, c[0x0][0x1d4], PT ;  /* 0x00007500cd007a0c */ /* 0x000fe20003f86270 */
[----:B------:R-:W-:Y:S01]  /*0b50*/  UIMAD UR10, UR10, UR4, URZ ;  /* 0x000000040a0a72a4 */ /* 0x000fe2000f8e023f */
[----:B------:R-:W-:Y:S01]  /*0b60*/  IMAD R0, R29, c[0x0][0x1e0], RZ ;  /* 0x000078001d007a24 */ /* 0x000fe200078e02ff */
[----:B------:R-:W-:Y:S01]  /*0b70*/  UIMAD.WIDE.U32 UR16, UR11, UR4, URZ ;  /* 0x000000040b1072a5 */ /* 0x000fe2000f8e003f */
[----:B-1----:R-:W-:Y:S01]  /*0b80*/  IMAD.WIDE.U32 R12, R197, c[0x0][0x208], RZ ;  /* 0x00008200c50c7a25 */ /* 0x002fe200078e00ff */
[----:B------:R-:W-:Y:S01]  /*0b90*/  UIMAD UR10, UR11, UR5, UR10 ;  /* 0x000000050b0a72a4 */ /* 0x000fe2000f8e020a */
[----:B------:R-:W-:-:S02]  /*0ba0*/  ISETP.GE.AND P6, PT, R204, c[0x0][0x1d4], PT ;  /* 0x00007500cc007a0c */ /* 0x000fc40003fc6270 */
[----:B-----5:R-:W-:Y:S01]  /*0bb0*/  IMAD R10, R197, c[0x0][0x1e4], R0 ;  /* 0x00007900c50a7a24 */ /* 0x020fe200078e0200 */
[----:B------:R-:W-:Y:S01]  /*0bc0*/  UIADD3 UR10, UR17, UR10, URZ ;  /* 0x0000000a110a7290 */ /* 0x000fe2000fffe03f */
[----:B------:R-:W-:Y:S01]  /*0bd0*/  IMAD R0, R29, c[0x0][0x208], RZ ;  /* 0x000082001d007a24 */ /* 0x000fe200078e02ff */
[C---:B------:R-:W-:Y:S01]  /*0be0*/  ISETP.GE.AND P3, PT, R206.reuse, c[0x0][0x1d4], PT ;  /* 0x00007500ce007a0c */ /* 0x040fe20003f66270 */
[----:B------:R-:W-:Y:S01]  /*0bf0*/  IMAD.IADD R11, R7, 0x1, R10 ;  /* 0x00000001070b7824 */ /* 0x000fe200078e020a */
[----:B------:R-:W-:Y:S01]  /*0c00*/  ISETP.GE.AND P2, PT, R205, c[0x0][0x1d4], PT ;  /* 0x00007500cd007a0c */ /* 0x000fe20003f46270 */
[----:B------:R-:W-:Y:S01]  /*0c10*/  IMAD.MOV.U32 R10, RZ, RZ, R6 ;  /* 0x000000ffff0a7224 */ /* 0x000fe200078e0006 */
[----:B------:R-:W-:Y:S01]  /*0c20*/  LEA.HI R19, R5, R132, RZ, 0x4 ;  /* 0x0000008405137211 */ /* 0x000fe200078f20ff */
[----:B--2---:R-:W-:Y:S01]  /*0c30*/  IMAD R9, R197, c[0x0][0x20c], R0 ;  /* 0x00008300c5097a24 */ /* 0x004fe200078e0200 */
[----:B------:R-:W-:Y:S01]  /*0c40*/  SHF.R.S32.HI R145, RZ, 0x1f, R206 ;  /* 0x0000001fff917819 */ /* 0x000fe200000114ce */
[----:B------:R-:W-:Y:S01]  /*0c50*/  IMAD.IADD R0, R131, 0x1, -R18 ;  /* 0x0000000183007824 */ /* 0x000fe200078e0a12 */
[----:B------:R-:W-:Y:S01]  /*0c60*/  SEL R144, RZ, 0x10, P6 ;  /* 0x00000010ff907807 */ /* 0x000fe20003000000 */
[----:B------:R-:W-:Y:S01]  /*0c70*/  IMAD.IADD R13, R13, 0x1, R9 ;  /* 0x000000010d0d7824 */ /* 0x000fe200078e0209 */
[----:B------:R-:W-:Y:S01]  /*0c80*/  SHF.R.S32.HI R134, RZ, 0x1f, R199 ;  /* 0x0000001fff867819 */ /* 0x000fe200000114c7 */
[----:B------:R-:W-:Y:S01]  /*0c90*/  IMAD.WIDE R208, R206, 0x2, RZ ;  /* 0x00000002ced07825 */ /* 0x000fe200078e02ff */
[----:B------:R-:W-:-:S02]  /*0ca0*/  ISETP.GE.AND P1, PT, R0, 0x1, PT ;  /* 0x000000010000780c */ /* 0x000fc40003f26270 */
[----:B------:R-:W-:Y:S01]  /*0cb0*/  SHF.R.S32.HI R133, RZ, 0x1f, R198 ;  /* 0x0000001fff857819 */ /* 0x000fe200000114c6 */
[----:B------:R-:W-:Y:S01]  /*0cc0*/  IMAD.MOV.U32 R190, RZ, RZ, 0x10 ;  /* 0x00000010ffbe7424 */ /* 0x000fe200078e00ff */
[----:B------:R-:W-:Y:S02]  /*0cd0*/  IADD3 R195, R147, 0x100, RZ ;  /* 0x0000010093c37810 */ /* 0x000fe40007ffe0ff */
[----:B---3--:R-:W-:Y:S01]  /*0ce0*/  SHF.R.S32.HI R2, RZ, 0x1f, R196 ;  /* 0x0000001fff027819 */ /* 0x008fe200000114c4 */
[----:B------:R-:W-:-:S04]  /*0cf0*/  IMAD.WIDE.U32 R10, R196, c[0x0][0x1f0], R10 ;  /* 0x00007c00c40a7a25 */ /* 0x000fc800078e000a */
[----:B------:R-:W-:Y:S02]  /*0d00*/  IMAD R7, R2, c[0x0][0x1f0], RZ ;  /* 0x00007c0002077a24 */ /* 0x000fe400078e02ff */
[----:B------:R-:W-:-:S04]  /*0d10*/  IMAD.WIDE.U32 R12, R196, c[0x0][0x218], R12 ;  /* 0x00008600c40c7a25 */ /* 0x000fc800078e000c */
[----:B------:R-:W-:Y:S01]  /*0d20*/  IMAD R4, R196, c[0x0][0x1f4], R7 ;  /* 0x00007d00c4047a24 */ /* 0x000fe200078e0207 */
[----:B------:R-:W-:-:S04]  /*0d30*/  IADD3 R7, P0, R10, UR14, RZ ;  /* 0x0000000e0a077c10 */ /* 0x000fc8000ff1e0ff */
[----:B------:R-:W-:Y:S02]  /*0d40*/  IADD3.X R4, R11, UR7, R4, P0, !PT ;  /* 0x000000070b047c10 */ /* 0x000fe400087fe404 */
[----:B------:R-:W-:-:S04]  /*0d50*/  LEA R8, P0, R7, c[0x0][0x1c8], 0x1 ;  /* 0x0000720007087a11 */ /* 0x000fc800078008ff */
[----:B------:R-:W-:Y:S01]  /*0d60*/  LEA.HI.X R4, R7, c[0x0][0x1cc], R4, 0x1, P0 ;  /* 0x0000730007047a11 */ /* 0x000fe200000f0c04 */
[----:B------:R-:W-:Y:S01]  /*0d70*/  IMAD R7, R2, c[0x0][0x218], RZ ;  /* 0x0000860002077a24 */ /* 0x000fe200078e02ff */
[----:B----4-:R-:W-:Y:S01]  /*0d80*/  SHFL.IDX PT, R16, R8, RZ, 0x181f ;  /* 0x00181fff08107589 */ /* 0x010fe200000e0000 */
[----:B------:R-:W-:Y:S02]  /*0d90*/  IADD3 R9, P0, R12, UR16, RZ ;  /* 0x000000100c097c10 */ /* 0x000fe4000ff1e0ff */
[----:B------:R-:W-:Y:S01]  /*0da0*/  IMAD R6, R196, c[0x0][0x21c], R7 ;  /* 0x00008700c4067a24 */ /* 0x000fe200078e0207 */
[----:B------:R-:W1:Y:S04]  /*0db0*/  SHFL.IDX PT, R17, R4, RZ, 0x181f ;  /* 0x00181fff04117589 */ /* 0x000e6800000e0000 */
[----:B------:R-:W-:Y:S01]  /*0dc0*/  SHFL.IDX PT, R10, R8, 0x1, 0x181f ;  /* 0x00381f00080a7f89 */ /* 0x000fe200000e0000 */
[----:B------:R-:W-:-:S02]  /*0dd0*/  IADD3.X R6, R13, UR10, R6, P0, !PT ;  /* 0x0000000a0d067c10 */ /* 0x000fc400087fe406 */
[C---:B------:R-:W-:Y:S01]  /*0de0*/  LEA R7, P0, R9.reuse, c[0x0][0x1f8], 0x1 ;  /* 0x00007e0009077a11 */ /* 0x040fe200078008ff */
[----:B------:R-:W2:Y:S03]  /*0df0*/  SHFL.IDX PT, R11, R4, 0x1, 0x181f ;  /* 0x00381f00040b7f89 */ /* 0x000ea600000e0000 */
[----:B------:R-:W-:Y:S01]  /*0e00*/  LEA.HI.X R9, R9, c[0x0][0x1fc], R6, 0x1, P0 ;  /* 0x00007f0009097a11 */ /* 0x000fe200000f0c06 */
[----:B------:R-:W3:Y:S01]  /*0e10*/  SHFL.IDX PT, R13, R7, RZ, 0x181f ;  /* 0x00181fff070d7589 */ /* 0x000ee200000e0000 */
[----:B------:R-:W-:-:S03]  /*0e20*/  ISETP.GT.AND P0, PT, R0, 0x20, PT ;  /* 0x000000200000780c */ /* 0x000fc60003f04270 */
[----:B------:R-:W4:Y:S04]  /*0e30*/  SHFL.IDX PT, R15, R9, RZ, 0x181f ;  /* 0x00181fff090f7589 */ /* 0x000f2800000e0000 */
[----:B------:R-:W5:Y:S01]  /*0e40*/  SHFL.IDX PT, R7, R7, 0x1, 0x181f ;  /* 0x00381f0007077f89 */ /* 0x000f6200000e0000 */
[----:B-1----:R-:W-:-:S03]  /*0e50*/  @P1 IMAD.WIDE R22, R206, 0x2, R16 ;  /* 0x00000002ce161825 */ /* 0x002fc600078e0210 */
[----:B------:R-:W1:Y:S01]  /*0e60*/  SHFL.IDX PT, R9, R9, 0x1, 0x181f ;  /* 0x00381f0009097f89 */ /* 0x000e6200000e0000 */
[----:B------:R-:W-:-:S03]  /*0e70*/  @P1 IMAD.WIDE R20, R199, 0x2, R16 ;  /* 0x00000002c7141825 */ /* 0x000fc600078e0210 */
[----:B------:R3:W-:Y:S01]  /*0e80*/  @P1 LDGSTS.E.BYPASS.LTC128B.128 [R147+0xc100], [R22.64], !P5 ;  /* 0x0c10000016931fae */ /* 0x0007e2000e901d4c */
[----:B------:R-:W-:-:S03]  /*0e90*/  @P1 IMAD.WIDE R16, R198, 0x2, R16 ;  /* 0x00000002c6101825 */ /* 0x000fc600078e0210 */
[----:B------:R1:W-:Y:S01]  /*0ea0*/  @P1 LDGSTS.E.BYPASS.LTC128B.128 [R147+0xe100], [R20.64], !P4 ;  /* 0x0e10000014931fae */ /* 0x0003e2000e101d4c */
[----:B--2---:R-:W-:-:S03]  /*0eb0*/  @P0 IMAD.WIDE R26, R206, 0x2, R10 ;  /* 0x00000002ce1a0825 */ /* 0x004fc600078e020a */
[----:B------:R2:W-:Y:S01]  /*0ec0*/  @P1 LDGSTS.E.BYPASS.LTC128B.128 [R147+0x10100], [R16.64], !P6 ;  /* 0x1010000010931fae */ /* 0x0005e2000f101d4c */
[----:B------:R-:W-:Y:S01]  /*0ed0*/  ISETP.LT.OR P1, PT, R0, 0x1, P3 ;  /* 0x000000010000780c */ /* 0x000fe20001f21670 */
[--C-:B------:R-:W-:Y:S02]  /*0ee0*/  @P0 IMAD.WIDE R24, R199, 0x2, R10.reuse ;  /* 0x00000002c7180825 */ /* 0x100fe400078e020a */
[----:B------:R1:W-:Y:S02]  /*0ef0*/  @P0 LDGSTS.E.BYPASS.LTC128B.128 [R147+0xd100], [R26.64], !P5 ;  /* 0x0d1000001a930fae */ /* 0x0003e4000e901d4c */
[----:B------:R-:W-:Y:S02]  /*0f00*/  @P0 IMAD.WIDE R10, R198, 0x2, R10 ;  /* 0x00000002c60a0825 */ /* 0x000fe400078e020a */
[----:B------:R5:W-:Y:S04]  /*0f10*/  @P0 LDGSTS.E.BYPASS.LTC128B.128 [R147+0xf100], [R24.64], !P4 ;  /* 0x0f10000018930fae */ /* 0x000be8000e101d4c */
[----:B------:R5:W-:Y:S04]  /*0f20*/  @P0 LDGSTS.E.BYPASS.LTC128B.128 [R147+0x11100], [R10.64], !P6 ;  /* 0x111000000a930fae */ /* 0x000be8000f101d4c */
[----:B------:R-:W0:Y:S01]  /*0f30*/  LDGDEPBAR ;  /* 0x00000000000079af */ /* 0x000e220000000000 */
[----:B---3--:R-:W-:-:S05]  /*0f40*/  IADD3 R22, P0, R13, R208, RZ ;  /* 0x000000d00d167210 */ /* 0x008fca0007f1e0ff */
[----:B----4-:R-:W-:Y:S02]  /*0f50*/  IMAD.X R23, R15, 0x1, R209, P0 ;  /* 0x000000010f177824 */ /* 0x010fe400000e06d1 */
[----:B--2---:R-:W-:-:S03]  /*0f60*/  IMAD.WIDE R16, R199, 0x2, RZ ;  /* 0x00000002c7107825 */ /* 0x004fc600078e02ff */
[----:B------:R2:W-:Y:S01]  /*0f70*/  LDGSTS.E.BYPASS.LTC128B.128 [R147+0x100], [R22.64], !P1 ;  /* 0x0010000016937fae */ /* 0x0005e2000c901d4c */
[----:B------:R-:W-:Y:S02]  /*0f80*/  ISETP.GE.AND P1, PT, R204, c[0x0][0x1d4], PT ;  /* 0x00007500cc007a0c */ /* 0x000fe40003f26270 */
[----:B-1----:R-:W-:-:S05]  /*0f90*/  IADD3 R20, P0, R13, R16, RZ ;  /* 0x000000100d147210 */ /* 0x002fca0007f1e0ff */
[----:B------:R-:W-:Y:S01]  /*0fa0*/  IMAD.X R21, R15, 0x1, R17, P0 ;  /* 0x000000010f157824 */ /* 0x000fe200000e0611 */
[----:B------:R-:W-:Y:S01]  /*0fb0*/  ISETP.LT.OR P0, PT, R0, 0x1, P2 ;  /* 0x000000010000780c */ /* 0x000fe20001701670 */
[----:B-----5:R-:W-:Y:S01]  /*0fc0*/  IMAD.WIDE R10, R198, 0x2, RZ ;  /* 0x00000002c60a7825 */ /* 0x020fe200078e02ff */
[----:B------:R-:W-:-:S11]  /*0fd0*/  ISETP.LT.OR P2, PT, R0, 0x21, P2 ;  /* 0x000000210000780c */ /* 0x000fd60001741670 */
[----:B------:R2:W-:Y:S01]  /*0fe0*/  LDGSTS.E.BYPASS.LTC128B.128 [R147+0x2100], [R20.64], !P0 ;  /* 0x0210000014937fae */ /* 0x0005e2000c101d4c */
[----:B------:R-:W-:Y:S02]  /*0ff0*/  IADD3 R24, P0, R13, R10, RZ ;  /* 0x0000000a0d187210 */ /* 0x000fe40007f1e0ff */
[----:B------:R-:W-:-:S03]  /*1000*/  LOP3.LUT R13, R19, 0xfffffff0, RZ, 0xc0, !PT ;  /* 0xfffffff0130d7812 */ /* 0x000fc600078ec0ff */
[----:B------:R-:W-:Y:S01]  /*1010*/  IMAD.X R25, R15, 0x1, R11, P0 ;  /* 0x000000010f197824 */ /* 0x000fe200000e060b */
[----:B------:R-:W-:Y:S01]  /*1020*/  IADD3 R14, P0, R208, R7, RZ ;  /* 0x00000007d00e7210 */ /* 0x000fe20007f1e0ff */
[----:B------:R-:W-:-:S04]  /*1030*/  IMAD.IADD R28, R132, 0x1, -R13 ;  /* 0x00000001841c7824 */ /* 0x000fc800078e0a0d */
[----:B------:R-:W-:Y:S01]  /*1040*/  IMAD.X R15, R209, 0x1, R9, P0 ;  /* 0x00000001d10f7824 */ /* 0x000fe200000e0609 */
[C---:B------:R-:W-:Y:S02]  /*1050*/  ISETP.LT.OR P0, PT, R0.reuse, 0x1, P1 ;  /* 0x000000010000780c */ /* 0x040fe40000f01670 */
[----:B------:R-:W-:-:S11]  /*1060*/  ISETP.LT.OR P1, PT, R0, 0x21, P1 ;  /* 0x000000210000780c */ /* 0x000fd60000f21670 */
[----:B------:R2:W-:Y:S01]  /*1070*/  LDGSTS.E.BYPASS.LTC128B.128 [R147+0x4100], [R24.64], !P0 ;  /* 0x0410000018937fae */ /* 0x0005e2000c101d4c */
[----:B------:R-:W-:Y:S02]  /*1080*/  ISETP.LT.OR P0, PT, R0, 0x21, P3 ;  /* 0x000000210000780c */ /* 0x000fe40001f01670 */
[----:B------:R-:W-:Y:S02]  /*1090*/  LEA.HI R0, R5, R132, RZ, 0x5 ;  /* 0x0000008405007211 */ /* 0x000fe400078f28ff */
[----:B------:R-:W-:-:S09]  /*10a0*/  ISETP.GT.AND P3, PT, R203, 0x3f, PT ;  /* 0x0000003fcb00780c */ /* 0x000fd20003f64270 */
[----:B------:R2:W-:Y:S01]  /*10b0*/  LDGSTS.E.BYPASS.LTC128B.128 [R147+0x1100], [R14.64], !P0 ;  /* 0x011000000e937fae */ /* 0x0005e2000c101d4c */
[----:B------:R-:W-:-:S05]  /*10c0*/  IADD3 R12, P0, R16, R7, RZ ;  /* 0x00000007100c7210 */ /* 0x000fca0007f1e0ff */
[--C-:B------:R-:W-:Y:S01]  /*10d0*/  IMAD.X R13, R17, 0x1, R9.reuse, P0 ;  /* 0x00000001110d7824 */ /* 0x100fe200000e0609 */
[----:B------:R-:W-:Y:S02]  /*10e0*/  IADD3 R8, P0, R10, R7, RZ ;  /* 0x000000070a087210 */ /* 0x000fe40007f1e0ff */
[----:B------:R-:W-:Y:S02]  /*10f0*/  SHF.R.S32.HI R7, RZ, 0x1f, R28 ;  /* 0x0000001fff077819 */ /* 0x000fe4000001141c */
[----:B------:R2:W-:Y:S01]  /*1100*/  LDGSTS.E.BYPASS.LTC128B.128 [R147+0x3100], [R12.64], !P2 ;  /* 0x031000000c937fae */ /* 0x0005e2000d101d4c */
[----:B------:R-:W-:Y:S01]  /*1110*/  ISETP.GE.AND P2, PT, R148, 0x41, PT ;  /* 0x000000419400780c */ /* 0x000fe20003f46270 */
[----:B------:R-:W-:Y:S01]  /*1120*/  IMAD.X R9, R11, 0x1, R9, P0 ;  /* 0x000000010b097824 */ /* 0x000fe200000e0609 */
[----:B------:R-:W-:-:S04]  /*1130*/  LEA.HI R4, R7, R28, RZ, 0x3 ;  /* 0x0000001c07047211 */ /* 0x000fc800078f18ff */
[----:B------:R-:W-:Y:S01]  /*1140*/  LOP3.LUT R5, R4, 0xfffffff8, RZ, 0xc0, !PT ;  /* 0xfffffff804057812 */ /* 0x000fe200078ec0ff */
[----:B------:R2:W-:Y:S01]  /*1150*/  LDGSTS.E.BYPASS.LTC128B.128 [R147+0x5100], [R8.64], !P1 ;  /* 0x0510000008937fae */ /* 0x0005e2000c901d4c */
[----:B------:R-:W-:-:S03]  /*1160*/  LOP3.LUT P1, RZ, R3, 0x2, RZ, 0xc0, !PT ;  /* 0x0000000203ff7812 */ /* 0x000fc6000782c0ff */
[----:B------:R-:W-:Y:S01]  /*1170*/  IMAD.IADD R28, R28, 0x1, -R5 ;  /* 0x000000011c1c7824 */ /* 0x000fe200078e0a05 */
[----:B------:R-:W-:Y:S01]  /*1180*/  LOP3.LUT R5, R0, 0xffffffe0, RZ, 0xc0, !PT ;  /* 0xffffffe000057812 */ /* 0x000fe200078ec0ff */
[----:B------:R-:W0:Y:S01]  /*1190*/  LDGDEPBAR ;  /* 0x00000000000079af */ /* 0x000e220000000000 */
[----:B------:R-:W-:Y:S02]  /*11a0*/  SHF.R.S32.HI R0, RZ, 0x5, R0 ;  /* 0x00000005ff007819 */ /* 0x000fe40000011400 */
[----:B------:R-:W-:Y:S01]  /*11b0*/  LOP3.LUT P0, RZ, R28, 0x2, RZ, 0xc0, !PT ;  /* 0x000000021cff7812 */ /* 0x000fe2000780c0ff */
[----:B------:R-:W-:Y:S01]  /*11c0*/  IMAD.IADD R132, R132, 0x1, -R5 ;  /* 0x0000000184847824 */ /* 0x000fe200078e0a05 */
[----:B------:R-:W-:Y:S02]  /*11d0*/  P2R R5, PR, RZ, 0x4 ;  /* 0x00000004ff057803 */ /* 0x000fe40000000000 */
[----:B------:R-:W-:Y:S01]  /*11e0*/  SEL R190, R190, 0xfffffff0, !P0 ;  /* 0xfffffff0bebe7807 */ /* 0x000fe20004000000 */
[----:B------:R-:W-:Y:S05]  /*11f0*/  @!P2 BRA `(.L_x_843) ;  /* 0x000004200000a947 */ /* 0x000fea0003800000 */
[----:B------:R-:W-:Y:S01]  /*1200*/  ISETP.NE.AND P2, PT, R194, 0x1, PT ;  /* 0x00000001c200780c */ /* 0x000fe20003f45270 */
        /* <DEDUP_REMOVED lines=8> */
[----:B--2---:R-:W-:-:S04]  /*1290*/  @!P3 LEA R8, P0, R6, c[0x0][0x2a0], 0x2 ;  /* 0x0000a8000608ba11 */ /* 0x004fc800078010ff */
[----:B------:R-:W-:-:S05]  /*12a0*/  @!P3 LEA.HI.X R9, R6, c[0x0][0x2a4], R5, 0x2, P0 ;  /* 0x0000a9000609ba11 */ /* 0x000fca00000f1405 */
[----:B------:R-:W2:Y:S01]  /*12b0*/  @!P3 LDG.E R196, [R8.64] ;  /* 0x0000000c08c4b981 */ /* 0x000ea2000c1e1900 */
[----:B------:R-:W-:Y:S01]  /*12c0*/  IMAD.MOV R2, RZ, RZ, -R2 ;  /* 0x000000ffff027224 */ /* 0x000fe200078e0a02 */
[----:B------:R-:W-:Y:S01]  /*12d0*/  SEL R17, RZ, 0x10, P5 ;  /* 0x00000010ff117807 */ /* 0x000fe20002800000 */
[----:B------:R-:W-:Y:S01]  /*12e0*/  IMAD.SHL.U32 R10, R199, 0x2, RZ ;  /* 0x00000002c70a7824 */ /* 0x000fe200078e00ff */
[----:B------:R-:W-:Y:S01]  /*12f0*/  SEL R16, RZ, 0x10, P4 ;  /* 0x00000010ff107807 */ /* 0x000fe20002000000 */
[----:B------:R-:W-:Y:S01]  /*1300*/  IMAD R197, R2, c[0x0][0x2b8], R197 ;  /* 0x0000ae0002c57a24 */ /* 0x000fe200078e02c5 */
[----:B------:R-:W-:Y:S01]  /*1310*/  IADD3 R22, -R17, 0x10, RZ ;  /* 0x0000001011167810 */ /* 0x000fe20007ffe1ff */
[----:B------:R-:W-:Y:S01]  /*1320*/  IMAD.SHL.U32 R12, R198, 0x2, RZ ;  /* 0x00000002c60c7824 */ /* 0x000fe200078e00ff */
[----:B------:R-:W-:Y:S01]  /*1330*/  IADD3 R20, -R16, 0x10, RZ ;  /* 0x0000001010147810 */ /* 0x000fe20007ffe1ff */
[----:B------:R-:W-:Y:S01]  /*1340*/  IMAD.WIDE.U32 R6, R197, c[0x0][0x1e0], RZ ;  /* 0x00007800c5067a25 */ /* 0x000fe200078e00ff */
[----:B------:R-:W-:-:S02]  /*1350*/  SHF.R.S32.HI R29, RZ, 0x1f, R197 ;  /* 0x0000001fff1d7819 */ /* 0x000fc400000114c5 */
[----:B------:R-:W-:Y:S02]  /*1360*/  LOP3.LUT R22, R22, 0xf, RZ, 0xc0, !PT ;  /* 0x0000000f16167812 */ /* 0x000fe400078ec0ff */
[----:B------:R-:W-:Y:S01]  /*1370*/  LOP3.LUT R20, R20, 0xf, RZ, 0xc0, !PT ;  /* 0x0000000f14147812 */ /* 0x000fe200078ec0ff */
[----:B------:R-:W-:Y:S01]  /*1380*/  IMAD R2, R29, c[0x0][0x1e0], RZ ;  /* 0x000078001d027a24 */ /* 0x000fe200078e02ff */
[----:B------:R-:W-:Y:S02]  /*1390*/  IADD3 R13, -R144, 0x10, RZ ;  /* 0x00000010900d7810 */ /* 0x000fe40007ffe1ff */
[----:B------:R-:W-:Y:S01]  /*13a0*/  SHF.L.U64.HI R11, R198, 0x1, R133 ;  /* 0x00000001c60b7819 */ /* 0x000fe20000010285 */
[----:B------:R-:W-:Y:S01]  /*13b0*/  IMAD R2, R197, c[0x0][0x1e4], R2 ;  /* 0x00007900c5027a24 */ /* 0x000fe200078e0202 */
[----:B------:R-:W-:-:S03]  /*13c0*/  LOP3.LUT R13, R13, 0xf, RZ, 0xc0, !PT ;  /* 0x0000000f0d0d7812 */ /* 0x000fc600078ec0ff */
[----:B------:R-:W-:Y:S01]  /*13d0*/  IMAD.IADD R7, R7, 0x1, R2 ;  /* 0x0000000107077824 */ /* 0x000fe200078e0202 */
[----:B--2---:R-:W-:-:S03]  /*13e0*/  SHF.R.S32.HI R2, RZ, 0x1f, R196 ;  /* 0x0000001fff027819 */ /* 0x004fc600000114c4 */
[----:B------:R-:W-:Y:S01]  /*13f0*/  IMAD.WIDE.U32 R8, R196, c[0x0][0x1f0], R6 ;  /* 0x00007c00c4087a25 */ /* 0x000fe200078e0006 */
[----:B------:R-:W-:-:S03]  /*1400*/  SHF.L.U64.HI R7, R206, 0x1, R145 ;  /* 0x00000001ce077819 */ /* 0x000fc60000010291 */
[----:B------:R-:W-:-:S04]  /*1410*/  IMAD R5, R2, c[0x0][0x1f0], RZ ;  /* 0x00007c0002057a24 */ /* 0x000fc800078e02ff */
[----:B------:R-:W-:Y:S01]  /*1420*/  IMAD R6, R196, c[0x0][0x1f4], R5 ;  /* 0x00007d00c4067a24 */ /* 0x000fe200078e0205 */
[----:B------:R-:W-:-:S04]  /*1430*/  IADD3 R5, P0, R8, UR14, RZ ;  /* 0x0000000e08057c10 */ /* 0x000fc8000ff1e0ff */
[----:B------:R-:W-:Y:S02]  /*1440*/  IADD3.X R8, R9, UR7, R6, P0, !PT ;  /* 0x0000000709087c10 */ /* 0x000fe400087fe406 */
[----:B------:R-:W-:Y:S02]  /*1450*/  LEA R6, P0, R5, c[0x0][0x1c8], 0x1 ;  /* 0x0000720005067a11 */ /* 0x000fe400078008ff */
[----:B------:R-:W-:Y:S02]  /*1460*/  SHF.L.U64.HI R9, R199, 0x1, R134 ;  /* 0x00000001c7097819 */ /* 0x000fe40000010286 */
[----:B------:R-:W-:Y:S01]  /*1470*/  LEA.HI.X R5, R5, c[0x0][0x1cc], R8, 0x1, P0 ;  /* 0x0000730005057a11 */ /* 0x000fe200000f0c08 */
[----:B------:R-:W1:Y:S01]  /*1480*/  SHFL.IDX PT, R15, R6, 0x1, 0x181f ;  /* 0x00381f00060f7f89 */ /* 0x000e6200000e0000 */
[----:B------:R-:W-:-:S03]  /*1490*/  IMAD.SHL.U32 R8, R206, 0x2, RZ ;  /* 0x00000002ce087824 */ /* 0x000fc600078e00ff */
[----:B------:R-:W2:Y:S02]  /*14a0*/  SHFL.IDX PT, R14, R5, 0x1, 0x181f ;  /* 0x00381f00050e7f89 */ /* 0x000ea400000e0000 */
[----:B-1----:R-:W-:-:S04]  /*14b0*/  IADD3 R22, P2, P0, R22, R15, R8 ;  /* 0x0000000f16167210 */ /* 0x002fc8000785e008 */
[----:B--2---:R-:W-:Y:S02]  /*14c0*/  IADD3.X R23, RZ, R14, R7, P2, P0 ;  /* 0x0000000eff177210 */ /* 0x004fe400017e0407 */
[----:B------:R-:W-:-:S04]  /*14d0*/  IADD3 R20, P2, P0, R20, R15, R10 ;  /* 0x0000000f14147210 */ /* 0x000fc8000785e00a */
[-C--:B------:R-:W-:Y:S02]  /*14e0*/  IADD3.X R21, RZ, R14.reuse, R9, P2, P0 ;  /* 0x0000000eff157210 */ /* 0x080fe400017e0409 */
[----:B------:R-:W-:Y:S02]  /*14f0*/  IADD3 R24, P2, P0, R13, R15, R12 ;  /* 0x0000000f0d187210 */ /* 0x000fe4000785e00c */
[----:B------:R-:W1:Y:S02]  /*1500*/  SHFL.IDX PT, R13, R6, RZ, 0x181f ;  /* 0x00181fff060d7589 */ /* 0x000e6400000e0000 */
[----:B------:R-:W-:Y:S02]  /*1510*/  IADD3.X R25, RZ, R14, R11, P2, P0 ;  /* 0x0000000eff197210 */ /* 0x000fe400017e040b */
[----:B------:R-:W2:Y:S01]  /*1520*/  SHFL.IDX PT, R14, R5, RZ, 0x181f ;  /* 0x00181fff050e7589 */ /* 0x000ea200000e0000 */
[----:B-1----:R-:W-:-:S05]  /*1530*/  IADD3 R26, P0, R13, R8, RZ ;  /* 0x000000080d1a7210 */ /* 0x002fca0007f1e0ff */
[----:B--2---:R-:W-:Y:S01]  /*1540*/  IMAD.X R27, R14, 0x1, R7, P0 ;  /* 0x000000010e1b7824 */ /* 0x004fe200000e0607 */
[----:B------:R-:W-:-:S04]  /*1550*/  IADD3 R8, P0, R13, R10, RZ ;  /* 0x0000000a0d087210 */ /* 0x000fc80007f1e0ff */
[----:B------:R1:W-:Y:S01]  /*1560*/  LDGSTS.E.BYPASS.LTC128B.128 [R147+0x12100], [R26.64], !P5 ;  /* 0x121000001a937fae */ /* 0x0003e2000e901d4c */
[----:B------:R-:W-:Y:S01]  /*1570*/  IMAD.X R9, R14, 0x1, R9, P0 ;  /* 0x000000010e097824 */ /* 0x000fe200000e0609 */
[----:B------:R-:W-:-:S04]  /*1580*/  IADD3 R12, P0, R13, R12, RZ ;  /* 0x0000000c0d0c7210 */ /* 0x000fc80007f1e0ff */
        /* <DEDUP_REMOVED lines=9> */
.L_x_843:
[----:B------:R-:W0:Y:S01]  /*1620*/  LDGDEPBAR ;  /* 0x00000000000079af */ /* 0x000e220000000000 */
[----:B------:R-:W-:Y:S01]  /*1630*/  SHF.R.S32.HI R6, RZ, 0x4, R19 ;  /* 0x00000004ff067819 */ /* 0x000fe20000011413 */
[----:B------:R-:W-:Y:S01]  /*1640*/  IMAD.SHL.U32 R5, R3, 0x40, RZ ;  /* 0x0000004003057824 */ /* 0x000fe200078e00ff */
[----:B------:R-:W-:Y:S01]  /*1650*/  ISETP.GE.AND P0, PT, R148, 0x41, PT ;  /* 0x000000419400780c */ /* 0x000fe20003f06270 */
[----:B------:R-:W-:Y:S01]  /*1660*/  IMAD.SHL.U32 R18, R18, 0x8, RZ ;  /* 0x0000000812127824 */ /* 0x000fe200078e00ff */
[----:B-12---:R-:W-:Y:S01]  /*1670*/  LEA.HI R9, R19, R6, RZ, 0x1 ;  /* 0x0000000613097211 */ /* 0x006fe200078f08ff */
[----:B------:R-:W-:Y:S01]  /*1680*/  IMAD.SHL.U32 R7, R28, 0x40, RZ ;  /* 0x000000401c077824 */ /* 0x000fe200078e00ff */
[----:B------:R-:W-:Y:S01]  /*1690*/  LOP3.LUT R5, R5, 0x1c0, RZ, 0xc0, !PT ;  /* 0x000001c005057812 */ /* 0x000fe200078ec0ff */
[----:B------:R-:W-:Y:S01]  /*16a0*/  IMAD.SHL.U32 R129, R4, 0x40, RZ ;  /* 0x0000004004817824 */ /* 0x000fe200078e00ff */
[----:B------:R-:W-:Y:S01]  /*16b0*/  LOP3.LUT R9, R9, 0xfffffffe, RZ, 0xc0, !PT ;  /* 0xfffffffe09097812 */ /* 0x000fe200078ec0ff */
[----:B------:R-:W-:Y:S01]  /*16c0*/  IMAD.MOV.U32 R135, RZ, RZ, 0x20 ;  /* 0x00000020ff877424 */ /* 0x000fe200078e00ff */
[----:B------:R-:W-:Y:S01]  /*16d0*/  LOP3.LUT R18, R5, 0x8, R18, 0xf8, !PT ;  /* 0x0000000805127812 */ /* 0x000fe200078ef812 */
[----:B------:R-:W-:Y:S01]  /*16e0*/  IMAD.SHL.U32 R190, R190, 0x2, RZ ;  /* 0x00000002bebe7824 */ /* 0x000fe200078e00ff */
[----:B------:R-:W-:Y:S01]  /*16f0*/  SHF.R.U32.HI R5, RZ, 0x3, R5 ;  /* 0x00000003ff057819 */ /* 0x000fe20000011605 */
[----:B------:R-:W-:Y:S01]  /*1700*/  IMAD.IADD R9, R6, 0x1, -R9 ;  /* 0x0000000106097824 */ /* 0x000fe200078e0a09 */
[----:B------:R-:W-:-:S02]  /*1710*/  LOP3.LUT R7, R7, 0x1c0, RZ, 0xc0, !PT ;  /* 0x000001c007077812 */ /* 0x000fc400078ec0ff */
[----:B------:R-:W-:Y:S01]  /*1720*/  LOP3.LUT R192, R18, R5, RZ, 0x3c, !PT ;  /* 0x0000000512c07212 */ /* 0x000fe200078e3cff */
[----:B------:R-:W-:Y:S01]  /*1730*/  IMAD.SHL.U32 R6, R9, 0x8, RZ ;  /* 0x0000000809067824 */ /* 0x000fe200078e00ff */
[----:B------:R-:W-:Y:S02]  /*1740*/  SHF.R.U32.HI R128, RZ, 0x3, R7 ;  /* 0x00000003ff807819 */ /* 0x000fe40000011607 */
[----:B------:R-:W-:Y:S01]  /*1750*/  LOP3.LUT R129, R129, 0xfffffe00, RZ, 0xc0, !PT ;  /* 0xfffffe0081817812 */ /* 0x000fe200078ec0ff */
[----:B------:R-:W-:Y:S01]  /*1760*/  IMAD R192, R9, 0x200, R192 ;  /* 0x0000020009c07824 */ /* 0x000fe200078e02c0 */
[----:B------:R-:W-:Y:S01]  /*1770*/  LOP3.LUT R5, R7, 0x8, R6, 0xf8, !PT ;  /* 0x0000000807057812 */ /* 0x000fe200078ef806 */
[----:B------:R-:W-:-:S04]  /*1780*/  DEPBAR.LE SB0, 0x3 ;  /* 0x000080c00000791a */ /* 0x000fc80000000000 */
[----:B------:R-:W-:-:S04]  /*1790*/  DEPBAR.LE SB0, 0x2 ;  /* 0x000080800000791a */ /* 0x000fc80000000000 */
[----:B------:R-:W-:Y:S01]  /*17a0*/  LOP3.LUT R128, R5, R128, RZ, 0x3c, !PT ;  /* 0x0000008005807212 */ /* 0x000fe200078e3cff */
[----:B------:R-:W-:Y:S01]  /*17b0*/  IMAD R7, R0, 0x400, R129 ;  /* 0x0000040000077824 */ /* 0x000fe200078e0281 */
[----:B------:R-:W-:Y:S01]  /*17c0*/  SEL R5, R135, 0xffffffe0, !P1 ;  /* 0xffffffe087057807 */ /* 0x000fe20004800000 */
[----:B------:R-:W-:Y:S01]  /*17d0*/  IMAD.SHL.U32 R192, R192, 0x2, RZ ;  /* 0x00000002c0c07824 */ /* 0x000fe200078e00ff */
[----:B------:R-:W-:Y:S01]  /*17e0*/  BAR.SYNC.DEFER_BLOCKING 0x0 ;  /* 0x0000000000007b1d */ /* 0x000fe20000010000 */
[----:B------:R-:W-:Y:S02]  /*17f0*/  IMAD.IADD R0, R128, 0x1, R7 ;  /* 0x0000000180007824 */ /* 0x000fe400078e0207 */
[----:B------:R-:W-:Y:S02]  /*1800*/  IMAD.IADD R130, R192, 0x1, R5 ;  /* 0x00000001c0827824 */ /* 0x000fe400078e0205 */
[C---:B------:R-:W-:Y:S01]  /*1810*/  IMAD.SHL.U32 R24, R0.reuse, 0x2, RZ ;  /* 0x0000000200187824 */ /* 0x040fe200078e00ff */
[----:B------:R-:W-:-:S05]  /*1820*/  LEA R191, R0, 0x18100, 0x1 ;  /* 0x0001810000bf7811 */ /* 0x000fca00078e08ff */
[----:B------:R-:W-:Y:S01]  /*1830*/  IMAD.IADD R189, R191, 0x1, R190 ;  /* 0x00000001bfbd7824 */ /* 0x000fe200078e02be */
[----:B------:R1:W2:Y:S04]  /*1840*/  LDSM.16.M88.4 R124, [R192+0xc100] ;  /* 0x00c10000c07c783b */ /* 0x0002a80000000200 */
[----:B------:R1:W3:Y:S04]  /*1850*/  LDSM.16.M88.4 R116, [R192+0xc900] ;  /* 0x00c90000c074783b */ /* 0x0002e80000000200 */
[----:B------:R1:W4:Y:S04]  /*1860*/  LDSM.16.M88.4 R8, [R192+0xd100] ;  /* 0x00d10000c008783b */ /* 0x0003280000000200 */
[----:B------:R1:W1:Y:S04]  /*1870*/  LDSM.16.M88.4 R4, [R192+0xd900] ;  /* 0x00d90000c004783b */ /* 0x0002680000000200 */
[----:B------:R1:W1:Y:S04]  /*1880*/  LDSM.16.M88.4 R120, [R130+0xc100] ;  /* 0x00c100008278783b */ /* 0x0002680000000200 */
[----:B------:R1:W1:Y:S04]  /*1890*/  LDSM.16.M88.4 R112, [R130+0xc900] ;  /* 0x00c900008270783b */ /* 0x0002680000000200 */
[----:B------:R1:W1:Y:S04]  /*18a0*/  LDSM.16.M88.4 R16, [R130+0xd100] ;  /* 0x00d100008210783b */ /* 0x0002680000000200 */
[----:B------:R1:W1:Y:S04]  /*18b0*/  LDSM.16.M88.4 R12, [R130+0xd900] ;  /* 0x00d90000820c783b */ /* 0x0002680000000200 */
[----:B------:R-:W1:Y:S04]  /*18c0*/  LDSM.16.M88.4 R24, [R24+0x18100] ;  /* 0x018100001818783b */ /* 0x000e680000000200 */
[----:B------:R1:W1:Y:S01]  /*18d0*/  LDSM.16.M88.4 R20, [R189] ;  /* 0x00000000bd14783b */ /* 0x0002620000000200 */
[----:B------:R-:W-:Y:S05]  /*18e0*/  @!P0 BRA `(.L_x_844) ;  /* 0x0000032000008947 */ /* 0x000fea0003800000 */
[----:B------:R-:W-:Y:S01]  /*18f0*/  IMAD R0, R29, c[0x0][0x208], RZ ;  /* 0x000082001d007a24 */ /* 0x000fe200078e02ff */
[----:B------:R-:W-:Y:S01]  /*1900*/  SEL R33, RZ, 0x10, P5 ;  /* 0x00000010ff217807 */ /* 0x000fe20002800000 */
[----:B------:R-:W-:Y:S01]  /*1910*/  IMAD.WIDE.U32 R30, R197, c[0x0][0x208], RZ ;  /* 0x00008200c51e7a25 */ /* 0x000fe200078e00ff */
[----:B------:R-:W-:-:S02]  /*1920*/  SHF.L.U64.HI R35, R206, 0x1, R145 ;  /* 0x00000001ce237819 */ /* 0x000fc40000010291 */
[----:B------:R-:W-:Y:S01]  /*1930*/  IADD3 R43, -R33, 0x10, RZ ;  /* 0x00000010212b7810 */ /* 0x000fe20007ffe1ff */
[----:B------:R-:W-:Y:S01]  /*1940*/  IMAD R0, R197, c[0x0][0x20c], R0 ;  /* 0x00008300c5007a24 */ /* 0x000fe200078e0200 */
[----:B------:R-:W-:Y:S01]  /*1950*/  SHF.L.U64.HI R32, R199, 0x1, R134 ;  /* 0x00000001c7207819 */ /* 0x000fe20000010286 */
[----:B------:R-:W-:Y:S01]  /*1960*/  IMAD R29, R2, c[0x0][0x218], RZ ;  /* 0x00008600021d7a24 */ /* 0x000fe200078e02ff */
[----:B------:R-:W-:Y:S01]  /*1970*/  LOP3.LUT R43, R43, 0xf, RZ, 0xc0, !PT ;  /* 0x0000000f2b2b7812 */ /* 0x000fe200078ec0ff */
[----:B------:R-:W-:Y:S01]  /*1980*/  IMAD.IADD R31, R31, 0x1, R0 ;  /* 0x000000011f1f7824 */ /* 0x000fe200078e0200 */
[----:B------:R-:W-:Y:S01]  /*1990*/  IADD3 R0, -R144, 0x10, RZ ;  /* 0x0000001090007810 */ /* 0x000fe20007ffe1ff */
[----:B------:R-:W-:Y:S01]  /*19a0*/  IMAD R29, R196, c[0x0][0x21c], R29 ;  /* 0x00008700c41d7a24 */ /* 0x000fe200078e021d */
[----:B------:R-:W-:Y:S01]  /*19b0*/  SHF.L.U64.HI R2, R198, 0x1, R133 ;  /* 0x00000001c6027819 */ /* 0x000fe20000010285 */
[----:B------:R-:W-:Y:S01]  /*19c0*/  IMAD.WIDE.U32 R30, R196, c[0x0][0x218], R30 ;  /* 0x00008600c41e7a25 */ /* 0x000fe200078e001e */
[----:B------:R-:W-:-:S03]  /*19d0*/  LOP3.LUT R0, R0, 0xf, RZ, 0xc0, !PT ;  /* 0x0000000f00007812 */ /* 0x000fc600078ec0ff */
[----:B------:R-:W-:Y:S01]  /*19e0*/  IMAD.SHL.U32 R34, R206, 0x2, RZ ;  /* 0x00000002ce227824 */ /* 0x000fe200078e00ff */
[----:B------:R-:W-:Y:S02]  /*19f0*/  IADD3 R36, P0, R30, UR16, RZ ;  /* 0x000000101e247c10 */ /* 0x000fe4000ff1e0ff */
[----:B------:R-:W-:Y:S02]  /*1a00*/  SEL R30, RZ, 0x10, P4 ;  /* 0x00000010ff1e7807 */ /* 0x000fe40002000000 */
[----:B------:R-:W-:Y:S01]  /*1a10*/  IADD3.X R29, R31, UR10, R29, P0, !PT ;  /* 0x0000000a1f1d7c10 */ /* 0x000fe200087fe41d */
[----:B------:R-:W-:Y:S01]  /*1a20*/  IMAD.SHL.U32 R31, R199, 0x2, RZ ;  /* 0x00000002c71f7824 */ /* 0x000fe200078e00ff */
[----:B------:R-:W-:Y:S02]  /*1a30*/  LEA R37, P0, R36, c[0x0][0x1f8], 0x1 ;  /* 0x00007e0024257a11 */ /* 0x000fe400078008ff */
[----:B------:R-:W-:Y:S02]  /*1a40*/  IADD3 R40, -R30, 0x10, RZ ;  /* 0x000000101e287810 */ /* 0x000fe40007ffe1ff */
[----:B------:R-:W-:Y:S01]  /*1a50*/  LEA.HI.X R36, R36, c[0x0][0x1fc], R29, 0x1, P0 ;  /* 0x00007f0024247a11 */ /* 0x000fe200000f0c1d */
[----:B------:R-:W5:Y:S01]  /*1a60*/  SHFL.IDX PT, R38, R37, 0x1, 0x181f ;  /* 0x00381f0025267f89 */ /* 0x000f6200000e0000 */
[----:B------:R-:W-:Y:S01]  /*1a70*/  LOP3.LUT R40, R40, 0xf, RZ, 0xc0, !PT ;  /* 0x0000000f28287812 */ /* 0x000fe200078ec0ff */
[----:B------:R-:W-:-:S02]  /*1a80*/  IMAD.SHL.U32 R29, R198, 0x2, RZ ;  /* 0x00000002c61d7824 */ /* 0x000fc400078e00ff */
[----:B------:R-:W4:Y:S01]  /*1a90*/  SHFL.IDX PT, R39, R36, 0x1, 0x181f ;  /* 0x00381f0024277f89 */ /* 0x000f2200000e0000 */
[----:B-----5:R-:W-:-:S04]  /*1aa0*/  IADD3 R42, P2, P0, R43, R38, R34 ;  /* 0x000000262b2a7210 */ /* 0x020fc8000785e022 */
[----:B----4-:R-:W-:Y:S02]  /*1ab0*/  IADD3.X R43, RZ, R39, R35, P2, P0 ;  /* 0x00000027ff2b7210 */ /* 0x010fe400017e0423 */
[----:B------:R-:W-:-:S04]  /*1ac0*/  IADD3 R40, P2, P0, R40, R38, R31 ;  /* 0x0000002628287210 */ /* 0x000fc8000785e01f */
[-C--:B------:R-:W-:Y:S02]  /*1ad0*/  IADD3.X R41, RZ, R39.reuse, R32, P2, P0 ;  /* 0x00000027ff297210 */ /* 0x080fe400017e0420 */
[----:B------:R-:W-:Y:S02]  /*1ae0*/  IADD3 R44, P2, P0, R0, R38, R29 ;  /* 0x00000026002c7210 */ /* 0x000fe4000785e01d */
[----:B------:R-:W4:Y:S02]  /*1af0*/  SHFL.IDX PT, R0, R37, RZ, 0x181f ;  /* 0x00181fff25007589 */ /* 0x000f2400000e0000 */
[----:B------:R-:W-:Y:S02]  /*1b00*/  IADD3.X R45, RZ, R39, R2, P2, P0 ;  /* 0x00000027ff2d7210 */ /* 0x000fe400017e0402 */
[----:B------:R-:W5:Y:S01]  /*1b10*/  SHFL.IDX PT, R39, R36, RZ, 0x181f ;  /* 0x00181fff24277589 */ /* 0x000f6200000e0000 */
[----:B----4-:R-:W-:-:S05]  /*1b20*/  IADD3 R34, P0, R0, R34, RZ ;  /* 0x0000002200227210 */ /* 0x010fca0007f1e0ff */
[----:B-----5:R-:W-:Y:S01]  /*1b30*/  IMAD.X R35, R39, 0x1, R35, P0 ;  /* 0x0000000127237824 */ /* 0x020fe200000e0623 */
        /* <DEDUP_REMOVED lines=13> */
.L_x_844:
[----:B------:R-:W-:Y:S01]  /*1c10*/  IMAD.MOV.U32 R2, RZ, RZ, 0x40 ;  /* 0x00000040ff027424 */ /* 0x000fe200078e00ff */
[----:B------:R-:W-:Y:S01]  /*1c20*/  LOP3.LUT P0, RZ, R28, 0x4, RZ, 0xc0, !PT ;  /* 0x000000041cff7812 */ /* 0x000fe2000780c0ff */
[----:B-12-4-:R-:W-:Y:S01]  /*1c30*/  HMMA.16816.F32.BF16 R40, R24, R124, RZ ;  /* 0x0000007c1828723c */ /* 0x016fe200000418ff */
[----:B------:R-:W-:Y:S01]  /*1c40*/  LDSM.16.M88.4 R68, [R191+0x4000] ;  /* 0x00400000bf44783b */ /* 0x000fe20000000200 */
[----:B------:R-:W-:Y:S01]  /*1c50*/  IMAD.IADD R185, R129, 0x1, R128 ;  /* 0x0000000181b97824 */ /* 0x000fe200078e0280 */
[C---:B------:R-:W-:Y:S02]  /*1c60*/  SEL R0, R2.reuse, 0xffffffc0, !P0 ;  /* 0xffffffc002007807 */ /* 0x040fe40004000000 */
[----:B------:R-:W-:Y:S01]  /*1c70*/  LOP3.LUT P0, RZ, R3, 0x4, RZ, 0xc0, !PT ;  /* 0x0000000403ff7812 */ /* 0x000fe2000780c0ff */
[----:B------:R-:W-:Y:S01]  /*1c80*/  LDSM.16.M88.4 R100, [R192+0xe100] ;  /* 0x00e10000c064783b */ /* 0x000fe20000000200 */
[----:B------:R-:W-:Y:S02]  /*1c90*/  IMAD.SHL.U32 R185, R185, 0x2, RZ ;  /* 0x00000002b9b97824 */ /* 0x000fe400078e00ff */
[----:B------:R-:W-:Y:S01]  /*1ca0*/  SEL R187, R2, 0xffffffc0, !P0 ;  /* 0xffffffc002bb7807 */ /* 0x000fe20004000000 */
[--C-:B------:R-:W-:Y:S01]  /*1cb0*/  IMAD.IADD R188, R191, 0x1, R0.reuse ;  /* 0x00000001bfbc7824 */ /* 0x100fe200078e0200 */
[----:B------:R-:W-:Y:S01]  /*1cc0*/  LDSM.16.M88.4 R64, [R189+0x4000] ;  /* 0x00400000bd40783b */ /* 0x000fe20000000200 */
[----:B------:R-:W-:-:S02]  /*1cd0*/  IMAD.IADD R186, R189, 0x1, R0 ;  /* 0x00000001bdba7824 */ /* 0x000fc400078e0200 */
[----:B------:R-:W-:Y:S01]  /*1ce0*/  IMAD.IADD R3, R192, 0x1, R187 ;  /* 0x00000001c0037824 */ /* 0x000fe200078e02bb */
[----:B------:R-:W-:Y:S01]  /*1cf0*/  LDSM.16.M88.4 R76, [R188] ;  /* 0x00000000bc4c783b */ /* 0x000fe20000000200 */
[----:B------:R-:W-:Y:S02]  /*1d00*/  IMAD.IADD R2, R187, 0x1, R130 ;  /* 0x00000001bb027824 */ /* 0x000fe400078e0282 */
[--C-:B------:R-:W-:Y:S01]  /*1d10*/  IMAD.IADD R184, R0, 0x1, R185.reuse ;  /* 0x0000000100b87824 */ /* 0x100fe200078e02b9 */
[----:B------:R-:W1:Y:S01]  /*1d20*/  LDSM.16.M88.4 R108, [R3+0xc100] ;  /* 0x00c10000036c783b */ /* 0x000e620000000200 */
[C---:B------:R-:W-:Y:S02]  /*1d30*/  IMAD.IADD R171, R190.reuse, 0x1, R185 ;  /* 0x00000001beab7824 */ /* 0x040fe400078e02b9 */
[----:B------:R-:W-:Y:S01]  /*1d40*/  IMAD.IADD R162, R190, 0x1, R184 ;  /* 0x00000001bea27824 */ /* 0x000fe200078e02b8 */
[----:B------:R-:W-:Y:S01]  /*1d50*/  LDSM.16.M88.4 R72, [R186] ;  /* 0x00000000ba48783b */ /* 0x000fe20000000200 */
[----:B------:R-:W-:Y:S01]  /*1d60*/  HMMA.16816.F32.BF16 R40, R20, R120, R40 ;  /* 0x000000781428723c */ /* 0x000fe20000041828 */
[----:B------:R-:W-:-:S02]  /*1d70*/  IMAD.IADD R0, R0, 0x1, R171 ;  /* 0x0000000100007824 */ /* 0x000fc400078e02ab */
[----:B------:R-:W2:Y:S04]  /*1d80*/  LDSM.16.M88.4 R104, [R2+0xc100] ;  /* 0x00c100000268783b */ /* 0x000ea80000000200 */
[----:B------:R-:W4:Y:S04]  /*1d90*/  LDSM.16.M88.4 R96, [R130+0xe100] ;  /* 0x00e100008260783b */ /* 0x000f280000000200 */
[----:B------:R-:W-:Y:S04]  /*1da0*/  LDSM.16.M88.4 R60, [R188+0x4000] ;  /* 0x00400000bc3c783b */ /* 0x000fe80000000200 */
[----:B------:R-:W5:Y:S04]  /*1db0*/  LDSM.16.M88.4 R92, [R3+0xe100] ;  /* 0x00e10000035c783b */ /* 0x000f680000000200 */
[----:B------:R-:W-:Y:S04]  /*1dc0*/  LDSM.16.M88.4 R56, [R186+0x4000] ;  /* 0x00400000ba38783b */ /* 0x000fe80000000200 */
[----:B------:R-:W3:Y:S04]  /*1dd0*/  LDSM.16.M88.4 R88, [R2+0xe100] ;  /* 0x00e100000258783b */ /* 0x000ee80000000200 */
[----:B------:R-:W-:Y:S04]  /*1de0*/  LDSM.16.M88.4 R52, [R191+0x8000] ;  /* 0x00800000bf34783b */ /* 0x000fe80000000200 */
[----:B------:R-:W3:Y:S01]  /*1df0*/  LDSM.16.M88.4 R84, [R192+0x10100] ;  /* 0x01010000c054783b */ /* 0x000ee20000000200 */
[----:B-1----:R-:W-:Y:S03]  /*1e00*/  HMMA.16816.F32.BF16 R40, R76, R108, R40 ;  /* 0x0000006c4c28723c */ /* 0x002fe60000041828 */
[----:B------:R-:W-:Y:S04]  /*1e10*/  LDSM.16.M88.4 R48, [R189+0x8000] ;  /* 0x00800000bd30783b */ /* 0x000fe80000000200 */
[----:B------:R-:W1:Y:S04]  /*1e20*/  LDSM.16.M88.4 R80, [R130+0x10100] ;  /* 0x010100008250783b */ /* 0x000e680000000200 */
[----:B------:R-:W-:Y:S04]  /*1e30*/  LDSM.16.M88.4 R44, [R188+0x8000] ;  /* 0x00800000bc2c783b */ /* 0x000fe80000000200 */
[----:B------:R-:W1:Y:S04]  /*1e40*/  LDSM.16.M88.4 R36, [R3+0x10100] ;  /* 0x010100000324783b */ /* 0x000e680000000200 */
[----:B------:R-:W-:Y:S04]  /*1e50*/  LDSM.16.M88.4 R32, [R186+0x8000] ;  /* 0x00800000ba20783b */ /* 0x000fe80000000200 */
[----:B------:R-:W1:Y:S01]  /*1e60*/  LDSM.16.M88.4 R28, [R2+0x10100] ;  /* 0x01010000021c783b */ /* 0x000e620000000200 */
[----:B--2---:R-:W-:Y:S03]  /*1e70*/  HMMA.16816.F32.BF16 R40, R72, R104, R40 ;  /* 0x000000684828723c */ /* 0x004fe60000041828 */
[----:B------:R-:W0:Y:S11]  /*1e80*/  LDGDEPBAR ;  /* 0x00000000000079af */ /* 0x000e360000000000 */
[----:B------:R-:W-:Y:S10]  /*1e90*/  @!UPT UIADD3 URZ, URZ, URZ, URZ ;  /* 0x0000003f3f3ff290 */ /* 0x000ff4000fffe03f */
[----:B------:R-:W-:Y:S11]  /*1ea0*/  HMMA.16816.F32.BF16 R40, R68, R100, R40 ;  /* 0x000000644428723c */ /* 0x000ff60000041828 */
[----:B------:R-:W-:Y:S11]  /*1eb0*/  @!UPT UIADD3 URZ, URZ, URZ, URZ ;  /* 0x0000003f3f3ff290 */ /* 0x000ff6000fffe03f */
[----:B------:R-:W-:Y:S02]  /*1ec0*/  @!UPT UIADD3 URZ, URZ, URZ, URZ ;  /* 0x0000003f3f3ff290 */ /* 0x000fe4000fffe03f */
[----:B----4-:R-:W-:Y:S11]  /*1ed0*/  HMMA.16816.F32.BF16 R40, R64, R96, R40 ;  /* 0x000000604028723c */ /* 0x010ff60000041828 */
[----:B------:R-:W-:Y:S11]  /*1ee0*/  @!UPT UIADD3 URZ, URZ, URZ, URZ ;  /* 0x0000003f3f3ff290 */ /* 0x000ff6000fffe03f */
[----:B------:R-:W-:Y:S02]  /*1ef0*/  @!UPT UIADD3 URZ, URZ, URZ, URZ ;  /* 0x0000003f3f3ff290 */ /* 0x000fe4000fffe03f */
[----:B-----5:R-:W-:Y:S11]  /*1f00*/  HMMA.16816.F32.BF16 R40, R60, R92, R40 ;  /* 0x0000005c3c28723c */ /* 0x020ff60000041828 */
[----:B------:R-:W-:Y:S11]  /*1f10*/  @!UPT UIADD3 URZ, URZ, URZ, URZ ;  /* 0x0000003f3f3ff290 */ /* 0x000ff6000fffe03f */
[----:B------:R-:W-:Y:S02]  /*1f20*/  @!UPT UIADD3 URZ, URZ, URZ, URZ ;  /* 0x0000003f3f3ff290 */ /* 0x000fe4000fffe03f */
[----:B---3--:R-:W-:Y:S11]  /*1f30*/  HMMA.16816.F32.BF16 R40, R56, R88, R40 ;  /* 0x000000583828723c */ /* 0x008ff60000041828 */
[----:B------:R-:W-:Y:S11]  /*1f40*/  @!UPT UIADD3 URZ, URZ, URZ, URZ ;  /* 0x0000003f3f3ff290 */ /* 0x000ff6000fffe03f */
[----:B------:R-:W-:Y:S02]  /*1f50*/  @!UPT UIADD3 URZ, URZ, URZ, URZ ;  /* 0x0000003f3f3ff290 */ /* 0x000fe4000fffe03f */
[----:B------:R-:W-:Y:S11]  /*1f60*/  HMMA.16816.F32.BF16 R40, R52, R84, R40 ;  /* 0x000000543428723c */ /* 0x000ff60000041828 */
[----:B------:R-:W-:Y:S11]  /*1f70*/  @!UPT UIADD3 URZ, URZ, URZ, URZ ;  /* 0x0000003f3f3ff290 */ /* 0x000ff6000fffe03f */
[----:B------:R-:W-:Y:S02]  /*1f80*/  @!UPT UIADD3 URZ, URZ, URZ, URZ ;  /* 0x0000003f3f3ff290 */ /* 0x000fe4000fffe03f */
[----:B-1----:R-:W-:Y:S11]  /*1f90*/  HMMA.16816.F32.BF16 R40, R48, R80, R40 ;  /* 0x000000503028723c */ /* 0x002ff60000041828 */
[----:B------:R-:W-:Y:S11]  /*1fa0*/  @!UPT UIADD3 URZ, URZ, URZ, URZ ;  /* 0x0000003f3f3ff290 */ /* 0x000ff6000fffe03f */
[----:B------:R-:W-:Y:S02]  /*1fb0*/  @!UPT UIADD3 URZ, URZ, URZ, URZ ;  /* 0x0000003f3f3ff290 */ /* 0x000fe4000fffe03f */
[----:B------:R-:W-:Y:S11]  /*1fc0*/  HMMA.16816.F32.BF16 R40, R44, R36, R40 ;  /* 0x000000242c28723c */ /* 0x000ff60000041828 */
[----:B------:R-:W-:Y:S11]  /*1fd0*/  @!UPT UIADD3 URZ, URZ, URZ, URZ ;  /* 0x0000003f3f3ff290 */ /* 0x000ff6000fffe03f */
[----:B------:R-:W-:Y:S02]  /*1fe0*/  @!UPT UIADD3 URZ, URZ, URZ, URZ ;  /* 0x0000003f3f3ff290 */ /* 0x000fe4000fffe03f */
[----:B------:R-:W-:Y:S07]  /*1ff0*/  HMMA.16816.F32.BF16 R40, R32, R28, R40 ;  /* 0x0000001c2028723c */ /* 0x000fee0000041828 */
[----:B------:R-:W-:-:S04]  /*2000*/  SHF.R.S32.HI R29, RZ, 0x1f, R132 ;  /* 0x0000001fff1d7819 */ /* 0x000fc80000011484 */
[----:B------:R-:W-:-:S04]  /*2010*/  LEA.HI R210, R29, R132, RZ, 0x2 ;  /* 0x000000841dd27211 */ /* 0x000fc800078f10ff */
[----:B------:R-:W-:-:S05]  /*2020*/  LOP3.LUT R29, R210, 0x7ffffffc, RZ, 0xc0, !PT ;  /* 0x7ffffffcd21d7812 */ /* 0x000fca00078ec0ff */
[----:B------:R-:W-:-:S04]  /*2030*/  IMAD.IADD R132, R132, 0x1, -R29 ;  /* 0x0000000184847824 */ /* 0x000fc800078e0a1d */
[----:B------:R-:W-:Y:S02]  /*2040*/  FMUL.FTZ R42, R42, c[0x0][0x320] ;  /* 0x0000c8002a2a7a20 */ /* 0x000fe40000410000 */
[----:B------:R-:W-:Y:S02]  /*2050*/  FMUL.FTZ R40, R40, c[0x0][0x320] ;  /* 0x0000c80028287a20 */ /* 0x000fe40000410000 */
[----:B------:R-:W1:Y:S01]  /*2060*/  MUFU.TANH R120, R42 ;  /* 0x0000002a00787308 */ /* 0x000e620000002400 */
[----:B------:R-:W-:Y:S02]  /*2070*/  FMUL.FTZ R28, R43, c[0x0][0x320] ;  /* 0x0000c8002b1c7a20 */ /* 0x000fe40000410000 */
[----:B------:R-:W-:Y:S02]  /*2080*/  FMUL.FTZ R29, R41, c[0x0][0x320] ;  /* 0x0000c800291d7a20 */ /* 0x000fe40000410000 */
[----:B------:R-:W-:-:S03]  /*2090*/  IMAD R131, R132, -0x2, R131 ;  /* 0xfffffffe84837824 */ /* 0x000fc600078e0283 */
[----:B------:R2:W3:Y:S02]  /*20a0*/  MUFU.TANH R125, R40 ;  /* 0x00000028007d7308 */ /* 0x0004e40000002400 */
[----:B------:R-:W-:-:S06]  /*20b0*/  ISETP.GT.AND P0, PT, R131, RZ, PT ;  /* 0x000000ff8300720c */ /* 0x000fcc0003f04270 */
[----:B------:R-:W4:Y:S01]  /*20c0*/  MUFU.TANH R121, R28 ;  /* 0x0000001c00797308 */ /* 0x000f220000002400 */
[----:B-1----:R-:W-:Y:S01]  /*20d0*/  FSEL R120, R120, -INF , P0 ;  /* 0xff80000078787808 */ /* 0x002fe20000000000 */
[----:B--2---:R-:W-:Y:S06]  /*20e0*/  HMMA.16816.F32.BF16 R40, R24, R126, RZ ;  /* 0x0000007e1828723c */ /* 0x004fec00000418ff */
[----:B------:R-:W1:Y:S01]  /*20f0*/  MUFU.TANH R124, R29 ;  /* 0x0000001d007c7308 */ /* 0x000e620000002400 */
[----:B---3--:R-:W-:Y:S02]  /*2100*/  FSEL R125, R125, -INF , P0 ;  /* 0xff8000007d7d7808 */ /* 0x008fe40000000000 */
[----:B------:R-:W-:-:S04]  /*2110*/  ISETP.GT.AND P0, PT, R131, 0x1, PT ;  /* 0x000000018300780c */ /* 0x000fc80003f04270 */
[----:B----4-:R-:W-:Y:S02]  /*2120*/  FSEL R121, R121, -INF , P0 ;  /* 0xff80000079797808 */ /* 0x010fe40000000000 */
[----:B-1----:R-:W-:Y:S02]  /*2130*/  FSEL R124, R124, -INF , P0 ;  /* 0xff8000007c7c7808 */ /* 0x002fe40000000000 */
[----:B------:R-:W-:-:S07]  /*2140*/  ISETP.GT.AND P0, PT, R131, 0x8, PT ;  /* 0x000000088300780c */ /* 0x000fce0003f04270 */
[----:B------:R-:W-:Y:S11]  /*2150*/  HMMA.16816.F32.BF16 R40, R20, R122, R40 ;  /* 0x0000007a1428723c */ /* 0x000ff60000041828 */
[----:B------:R-:W-:Y:S11]  /*2160*/  @!UPT UIADD3 URZ, URZ, URZ, URZ ;  /* 0x0000003f3f3ff290 */ /* 0x000ff6000fffe03f */
[----:B------:R-:W-:Y:S02]  /*2170*/  @!UPT UIADD3 URZ, URZ, URZ, URZ ;  /* 0x0000003f3f3ff290 */ /* 0x000fe4000fffe03f */
[----:B------:R-:W-:Y:S01]  /*2180*/  HMMA.16816.F32.BF16 R40, R76, R110, R40 ;  /* 0x0000006e4c28723c */ /* 0x000fe20000041828 */
[----:B------:R-:W1:Y:S11]  /*2190*/  LDSM.16.M88.4 R108, [R3+0xc900] ;  /* 0x00c90000036c783b */ /* 0x000e760000000200 */
[----:B------:R-:W-:Y:S11]  /*21a0*/  @!UPT UIADD3 URZ, URZ, URZ, URZ ;  /* 0x0000003f3f3ff290 */ /* 0x000ff6000fffe03f */
[----:B------:R-:W-:Y:S01]  /*21b0*/  @!UPT UIADD3 URZ, URZ, URZ, URZ ;  /* 0x0000003f3f3ff290 */ /* 0x000fe2000fffe03f */
[----:B------:R-:W-:Y:S01]  /*21c0*/  HMMA.16816.F32.BF16 R40, R72, R106, R40 ;  /* 0x0000006a4828723c */ /* 0x000fe20000041828 */
[----:B------:R-:W2:Y:S11]  /*21d0*/  LDSM.16.M88.4 R104, [R2+0xc900] ;  /* 0x00c900000268783b */ /* 0x000eb60000000200 */
[----:B------:R-:W-:Y:S11]  /*21e0*/  @!UPT UIADD3 URZ, URZ, URZ, URZ ;  /* 0x0000003f3f3ff290 */ /* 0x000ff6000fffe03f */
[----:B------:R-:W-:Y:S01]  /*21f0*/  @!UPT UIADD3 URZ, URZ, URZ, URZ ;  /* 0x0000003f3f3ff290 */ /* 0x000fe2000fffe03f */
[----:B------:R-:W-:Y:S01]  /*2200*/  HMMA.16816.F32.BF16 R40, R68, R102, R40 ;  /* 0x000000664428723c */ /* 0x000fe20000041828 */
[----:B------:R-:W3:Y:S11]  /*2210*/  LDSM.16.M88.4 R100, [R192+0xe900] ;  /* 0x00e90000c064783b */ /* 0x000ef60000000200 */
[----:B------:R-:W-:Y:S11]  /*2220*/  @!UPT UIADD3 URZ, URZ, URZ, URZ ;  /* 0x0000003f3f3ff290 */ /* 0x000ff6000fffe03f */
[----:B------:R-:W-:Y:S01]  /*2230*/  @!UPT UIADD3 URZ, URZ, URZ, URZ ;  /* 0x0000003f3f3ff290 */ /* 0x000fe2000fffe03f */
[----:B------:R-:W-:Y:S01]  /*2240*/  HMMA.16816.F32.BF16 R40, R64, R98, R40 ;  /* 0x000000624028723c */ /* 0x000fe20000041828 */
[----:B------:R-:W4:Y:S11]  /*2250*/  LDSM.16.M88.4 R96, [R130+0xe900] ;  /* 0x00e900008260783b */ /* 0x000f360000000200 */
[----:B------:R-:W-:Y:S11]  /*2260*/  @!UPT UIADD3 URZ, URZ, URZ, URZ ;  /* 0x0000003f3f3ff290 */ /* 0x000ff6000fffe03f */
[----:B------:R-:W-:Y:S01]  /*2270*/  @!UPT UIADD3 URZ, URZ, URZ, URZ ;  /* 0x0000003f3f3ff290 */ /* 0x000fe2000fffe03f */
[----:B------:R-:W-:Y:S01]  /*2280*/  HMMA.16816.F32.BF16 R40, R60, R94, R40 ;  /* 0x0000005e3c28723c */ /* 0x000fe20000041828 */
[----:B------:R-:W5:Y:S11]  /*2290*/  LDSM.16.M88.4 R92, [R3+0xe900] ;  /* 0x00e90000035c783b */ /* 0x000f760000000200 */
[----:B------:R-:W-:Y:S11]  /*22a0*/  @!UPT UIADD3 URZ, URZ, URZ, URZ ;  /* 0x0000003f3f3ff290 */ /* 0x000ff6000fffe03f */
[----:B------:R-:W-:Y:S01]  /*22b0*/  @!UPT UIADD3 URZ, URZ, URZ, URZ ;  /* 0x0000003f3f3ff290 */ /* 0x000fe2000fffe03f */
[----:B------:R-:W-:Y:S01]  /*22c0*/  HMMA.16816.F32.BF16 R40, R56, R90, R40 ;  /* 0x0000005a3828723c */ /* 0x000fe20000041828 */
[----:B------:R-:W1:Y:S11]  /*22d0*/  LDSM.16.M88.4 R88, [R2+0xe900] ;  /* 0x00e900000258783b */ /* 0x000e760000000200 */
        /* <DEDUP_REMOVED lines=10> */
[----:B------:R-:W-:Y:S08]  /*2380*/  HMMA.16816.F32.BF16 R40, R44, R38, R40 ;  /* 0x000000262c28723c */ /* 0x000ff00000041828 */
[C---:B------:R-:W-:Y:S08]  /*2390*/  HMMA.16816.F32.BF16 R36, R24.reuse, R116, RZ ;  /* 0x000000741824723c */ /* 0x040ff000000418ff */
[----:B------:R-:W-:Y:S08]  /*23a0*/  HMMA.16816.F32.BF16 R116, R24, R118, RZ ;  /* 0x000000761874723c */ /* 0x000ff000000418ff */
[----:B------:R-:W-:Y:S01]  /*23b0*/  HMMA.16816.F32.BF16 R40, R32, R30, R40 ;  /* 0x0000001e2028723c */ /* 0x000fe20000041828 */
[----:B------:R-:W-:Y:S07]  /*23c0*/  LDSM.16.M88.4 R28, [R2+0x10900] ;  /* 0x01090000021c783b */ /* 0x000fee0000000200 */
[C---:B------:R-:W-:Y:S08]  /*23d0*/  HMMA.16816.F32.BF16 R36, R20.reuse, R112, R36 ;  /* 0x000000701424723c */ /* 0x040ff00000041824 */
[----:B------:R-:W-:Y:S08]  /*23e0*/  HMMA.16816.F32.BF16 R116, R20, R114, R116 ;  /* 0x000000721474723c */ /* 0x000ff00000041874 */
[----:B------:R-:W-:-:S02]  /*23f0*/  FMUL.FTZ R42, R42, c[0x0][0x320] ;  /* 0x0000c8002a2a7a20 */ /* 0x000fc40000410000 */
[----:B------:R-:W-:Y:S02]  /*2400*/  FMUL.FTZ R40, R40, c[0x0][0x320] ;  /* 0x0000c80028287a20 */ /* 0x000fe40000410000 */
[----:B------:R-:W-:Y:S01]  /*2410*/  FMUL.FTZ R43, R43, c[0x0][0x320] ;  /* 0x0000c8002b2b7a20 */ /* 0x000fe20000410000 */
[----:B------:R-:W2:Y:S01]  /*2420*/  MUFU.TANH R127, R42 ;  /* 0x0000002a007f7308 */ /* 0x000ea20000002400 */
[----:B------:R-:W-:Y:S02]  /*2430*/  FMUL.FTZ R41, R41, c[0x0][0x320] ;  /* 0x0000c80029297a20 */ /* 0x000fe40000410000 */
[C---:B-1----:R-:W-:Y:S05]  /*2440*/  HMMA.16816.F32.BF16 R36, R76.reuse, R108, R36 ;  /* 0x0000006c4c24723c */ /* 0x042fea0000041824 */
[----:B------:R-:W1:Y:S03]  /*2450*/  MUFU.TANH R155, R40 ;  /* 0x00000028009b7308 */ /* 0x000e660000002400 */
[----:B------:R-:W-:Y:S01]  /*2460*/  HMMA.16816.F32.BF16 R116, R76, R110, R116 ;  /* 0x0000006e4c74723c */ /* 0x000fe20000041874 */
[----:B------:R-:W-:Y:S04]  /*2470*/  LDSM.16.M88.4 R108, [R3+0xd100] ;  /* 0x00d10000036c783b */ /* 0x000fe80000000200 */
[----:B------:R-:W3:Y:S01]  /*2480*/  MUFU.TANH R123, R43 ;  /* 0x0000002b007b7308 */ /* 0x000ee20000002400 */
[----:B--2---:R-:W-:-:S07]  /*2490*/  FSEL R127, R127, -INF , P0 ;  /* 0xff8000007f7f7808 */ /* 0x004fce0000000000 */
[----:B------:R2:W2:Y:S01]  /*24a0*/  MUFU.TANH R153, R41 ;  /* 0x0000002900997308 */ /* 0x0004a20000002400 */
[----:B-1----:R-:W-:Y:S02]  /*24b0*/  FSEL R155, R155, -INF , P0 ;  /* 0xff8000009b9b7808 */ /* 0x002fe40000000000 */
[----:B------:R-:W-:Y:S01]  /*24c0*/  HMMA.16816.F32.BF16 R36, R72, R104, R36 ;  /* 0x000000684824723c */ /* 0x000fe20000041824 */
[----:B------:R-:W-:-:S04]  /*24d0*/  ISETP.GT.AND P0, PT, R131, 0x9, PT ;  /* 0x000000098300780c */ /* 0x000fc80003f04270 */
[----:B---3--:R-:W-:-:S03]  /*24e0*/  FSEL R123, R123, -INF , P0 ;  /* 0xff8000007b7b7808 */ /* 0x008fc60000000000 */
[----:B------:R-:W-:Y:S01]  /*24f0*/  HMMA.16816.F32.BF16 R116, R72, R106, R116 ;  /* 0x0000006a4874723c */ /* 0x000fe20000041874 */
[----:B------:R-:W-:Y:S04]  /*2500*/  LDSM.16.M88.4 R104, [R2+0xd100] ;  /* 0x00d100000268783b */ /* 0x000fe80000000200 */
[----:B--2---:R-:W1:Y:S01]  /*2510*/  LDSM.16.M88.4 R40, [R3+0x10900] ;  /* 0x010900000328783b */ /* 0x004e620000000200 */
[----:B------:R-:W-:Y:S02]  /*2520*/  FSEL R153, R153, -INF , P0 ;  /* 0xff80000099997808 */ /* 0x000fe40000000000 */
[----:B------:R-:W-:-:S08]  /*2530*/  ISETP.GT.AND P0, PT, R131, 0x10, PT ;  /* 0x000000108300780c */ /* 0x000fd00003f04270 */
[C---:B------:R-:W-:Y:S08]  /*2540*/  HMMA.16816.F32.BF16 R36, R68.reuse, R100, R36 ;  /* 0x000000644424723c */ /* 0x040ff00000041824 */
[----:B------:R-:W-:Y:S01]  /*2550*/  HMMA.16816.F32.BF16 R116, R68, R102, R116 ;  /* 0x000000664474723c */ /* 0x000fe20000041874 */
[----:B------:R-:W2:Y:S11]  /*2560*/  LDSM.16.M88.4 R100, [R192+0xf100] ;  /* 0x00f10000c064783b */ /* 0x000eb60000000200 */
[----:B------:R-:W-:Y:S04]  /*2570*/  @!UPT UIADD3 URZ, URZ, URZ, URZ ;  /* 0x0000003f3f3ff290 */ /* 0x000fe8000fffe03f */
[C---:B----4-:R-:W-:Y:S08]  /*2580*/  HMMA.16816.F32.BF16 R36, R64.reuse, R96, R36 ;  /* 0x000000604024723c */ /* 0x050ff00000041824 */
[----:B------:R-:W-:Y:S01]  /*2590*/  HMMA.16816.F32.BF16 R116, R64, R98, R116 ;  /* 0x000000624074723c */ /* 0x000fe20000041874 */
[----:B------:R-:W3:Y:S11]  /*25a0*/  LDSM.16.M88.4 R96, [R130+0xf100] ;  /* 0x00f100008260783b */ /* 0x000ef60000000200 */
[----:B------:R-:W-:Y:S04]  /*25b0*/  @!UPT UIADD3 URZ, URZ, URZ, URZ ;  /* 0x0000003f3f3ff290 */ /* 0x000fe8000fffe03f */
[C---:B-----5:R-:W-:Y:S08]  /*25c0*/  HMMA.16816.F32.BF16 R36, R60.reuse, R92, R36 ;  /* 0x0000005c3c24723c */ /* 0x060ff00000041824 */
[----:B------:R-:W-:Y:S01]  /*25d0*/  HMMA.16816.F32.BF16 R116, R60, R94, R116 ;  /* 0x0000005e3c74723c */ /* 0x000fe20000041874 */
[----:B------:R-:W4:Y:S11]  /*25e0*/  LDSM.16.M88.4 R92, [R3+0xf100] ;  /* 0x00f10000035c783b */ /* 0x000f360000000200 */
[----:B------:R-:W-:Y:S04]  /*25f0*/  @!UPT UIADD3 URZ, URZ, URZ, URZ ;  /* 0x0000003f3f3ff290 */ /* 0x000fe8000fffe03f */
[C---:B------:R-:W-:Y:S08]  /*2600*/  HMMA.16816.F32.BF16 R36, R56.reuse, R88, R36 ;  /* 0x000000583824723c */ /* 0x040ff00000041824 */
[----:B------:R-:W-:Y:S01]  /*2610*/  HMMA.16816.F32.BF16 R116, R56, R90, R116 ;  /* 0x0000005a3874723c */ /* 0x000fe20000041874 */
[----:B------:R-:W5:Y:S11]  /*2620*/  LDSM.16.M88.4 R88, [R2+0xf100] ;  /* 0x00f100000258783b */ /* 0x000f760000000200 */
[----:B------:R-:W-:Y:S04]  /*2630*/  @!UPT UIADD3 URZ, URZ, URZ, URZ ;  /* 0x0000003f3f3ff290 */ /* 0x000fe8000fffe03f */
[C---:B------:R-:W-:Y:S08]  /*2640*/  HMMA.16816.F32.BF16 R36, R52.reuse, R84, R36 ;  /* 0x000000543424723c */ /* 0x040ff00000041824 */
[----:B------:R-:W-:Y:S01]  /*2650*/  HMMA.16816.F32.BF16 R116, R52, R86, R116 ;  /* 0x000000563474723c */ /* 0x000fe20000041874 */
[----:B------:R-:W2:Y:S11]  /*2660*/  LDSM.16.M88.4 R84, [R192+0x11100] ;  /* 0x01110000c054783b */ /* 0x000eb60000000200 */
[----:B------:R-:W-:Y:S04]  /*2670*/  @!UPT UIADD3 URZ, URZ, URZ, URZ ;  /* 0x0000003f3f3ff290 */ /* 0x000fe8000fffe03f */
[C---:B------:R-:W-:Y:S08]  /*2680*/  HMMA.16816.F32.BF16 R36, R48.reuse, R80, R36 ;  /* 0x000000503024723c */ /* 0x040ff00000041824 */
[----:B------:R-:W-:Y:S01]  /*2690*/  HMMA.16816.F32.BF16 R116, R48, R82, R116 ;  /* 0x000000523074723c */ /* 0x000fe20000041874 */
[----:B------:R-:W2:Y:S11]  /*26a0*/  LDSM.16.M88.4 R80, [R130+0x11100] ;  /* 0x011100008250783b */ /* 0x000eb60000000200 */
[----:B------:R-:W-:Y:S04]  /*26b0*/  @!UPT UIADD3 URZ, URZ, URZ, URZ ;  /* 0x0000003f3f3ff290 */ /* 0x000fe8000fffe03f */
[C---:B-1----:R-:W-:Y:S08]  /*26c0*/  HMMA.16816.F32.BF16 R36, R44.reuse, R40, R36 ;  /* 0x000000282c24723c */ /* 0x042ff00000041824 */
[----:B------:R-:W-:Y:S01]  /*26d0*/  HMMA.16816.F32.BF16 R116, R44, R42, R116 ;  /* 0x0000002a2c74723c */ /* 0x000fe20000041874 */
[----:B------:R-:W1:Y:S11]  /*26e0*/  LDSM.16.M88.4 R40, [R3+0x11100] ;  /* 0x011100000328783b */ /* 0x000e760000000200 */
[----:B------:R-:W-:Y:S04]  /*26f0*/  @!UPT UIADD3 URZ, URZ, URZ, URZ ;  /* 0x0000003f3f3ff290 */ /* 0x000fe8000fffe03f */
[C---:B------:R-:W-:Y:S08]  /*2700*/  HMMA.16816.F32.BF16 R36, R32.reuse, R28, R36 ;  /* 0x0000001c2024723c */ /* 0x040ff00000041824 */
[----:B------:R-:W-:Y:S01]  /*2710*/  HMMA.16816.F32.BF16 R116, R32, R30, R116 ;  /* 0x0000001e2074723c */ /* 0x000fe20000041874 */
[----:B------:R-:W1:Y:S11]  /*2720*/  LDSM.16.M88.4 R28, [R2+0x11100] ;  /* 0x01110000021c783b */ /* 0x000e760000000200 */
[----:B------:R-:W-:Y:S04]  /*2730*/  @!UPT UIADD3 URZ, URZ, URZ, URZ ;  /* 0x0000003f3f3ff290 */ /* 0x000fe8000fffe03f */
[----:B------:R-:W-:Y:S02]  /*2740*/  FMUL.FTZ R38, R38, c[0x0][0x320] ;  /* 0x0000c80026267a20 */ /* 0x000fe40000410000 */
[----:B------:R-:W-:Y:S02]  /*2750*/  FMUL.FTZ R36, R36, c[0x0][0x320] ;  /* 0x0000c80024247a20 */ /* 0x000fe40000410000 */
[----:B------:R-:W-:Y:S01]  /*2760*/  FMUL.FTZ R39, R39, c[0x0][0x320] ;  /* 0x0000c80027277a20 */ /* 0x000fe20000410000 */
[----:B------:R-:W2:Y:S01]  /*2770*/  MUFU.TANH R139, R38 ;  /* 0x00000026008b7308 */ /* 0x000ea20000002400 */
[----:B------:R-:W-:Y:S02]  /*2780*/  FMUL.FTZ R37, R37, c[0x0][0x320] ;  /* 0x0000c80025257a20 */ /* 0x000fe40000410000 */
[----:B------:R-:W-:Y:S02]  /*2790*/  FMUL.FTZ R118, R118, c[0x0][0x320] ;  /* 0x0000c80076767a20 */ /* 0x000fe40000410000 */
[----:B------:R-:W-:-:S02]  /*27a0*/  FMUL.FTZ R116, R116, c[0x0][0x320] ;  /* 0x0000c80074747a20 */ /* 0x000fc40000410000 */
[----:B------:R-:W-:Y:S01]  /*27b0*/  FMUL.FTZ R119, R119, c[0x0][0x320] ;  /* 0x0000c80077777a20 */ /* 0x000fe20000410000 */
[----:B------:R-:W1:Y:S01]  /*27c0*/  MUFU.TANH R151, R36 ;  /* 0x0000002400977308 */ /* 0x000e620000002400 */
[----:B------:R-:W-:-:S07]  /*27d0*/  FMUL.FTZ R117, R117, c[0x0][0x320] ;  /* 0x0000c80075757a20 */ /* 0x000fce0000410000 */
[----:B------:R-:W3:Y:S01]  /*27e0*/  MUFU.TANH R137, R39 ;  /* 0x0000002700897308 */ /* 0x000ee20000002400 */
[----:B--2---:R-:W-:-:S07]  /*27f0*/  FSEL R139, R139, -INF , P0 ;  /* 0xff8000008b8b7808 */ /* 0x004fce0000000000 */
[----:B------:R2:W2:Y:S01]  /*2800*/  MUFU.TANH R149, R37 ;  /* 0x0000002500957308 */ /* 0x0004a20000002400 */
[----:B-1----:R-:W-:Y:S02]  /*2810*/  FSEL R151, R151, -INF , P0 ;  /* 0xff80000097977808 */ /* 0x002fe40000000000 */
[----:B------:R-:W-:-:S05]  /*2820*/  ISETP.GT.AND P0, PT, R131, 0x11, PT ;  /* 0x000000118300780c */ /* 0x000fca0003f04270 */
[----:B------:R-:W1:Y:S01]  /*2830*/  MUFU.TANH R217, R118 ;  /* 0x0000007600d97308 */ /* 0x000e620000002400 */
[----:B---3--:R-:W-:Y:S01]  /*2840*/  FSEL R137, R137, -INF , P0 ;  /* 0xff80000089897808 */ /* 0x008fe20000000000 */
[C---:B--2---:R-:W-:Y:S06]  /*2850*/  HMMA.16816.F32.BF16 R36, R24.reuse, R8, RZ ;  /* 0x000000081824723c */ /* 0x044fec00000418ff */
[----:B------:R-:W2:Y:S01]  /*2860*/  MUFU.TANH R221, R116 ;  /* 0x0000007400dd7308 */ /* 0x000ea20000002400 */
[----:B------:R-:W-:Y:S02]  /*2870*/  FSEL R149, R149, -INF , P0 ;  /* 0xff80000095957808 */ /* 0x000fe40000000000 */
[----:B------:R-:W-:Y:S01]  /*2880*/  ISETP.GT.AND P0, PT, R131, 0x18, PT ;  /* 0x000000188300780c */ /* 0x000fe20003f04270 */
[----:B------:R-:W-:Y:S04]  /*2890*/  HMMA.16816.F32.BF16 R8, R24, R10, RZ ;  /* 0x0000000a1808723c */ /* 0x000fe800000418ff */
[----:B------:R-:W3:Y:S01]  /*28a0*/  MUFU.TANH R215, R119 ;  /* 0x0000007700d77308 */ /* 0x000ee20000002400 */
[----:B-1----:R-:W-:-:S07]  /*28b0*/  FSEL R217, R217, -INF , P0 ;  /* 0xff800000d9d97808 */ /* 0x002fce0000000000 */
[----:B------:R-:W1:Y:S01]  /*28c0*/  MUFU.TANH R219, R117 ;  /* 0x0000007500db7308 */ /* 0x000e620000002400 */
[----:B--2---:R-:W-:Y:S02]  /*28d0*/  FSEL R221, R221, -INF , P0 ;  /* 0xff800000dddd7808 */ /* 0x004fe40000000000 */
[----:B------:R-:W-:Y:S01]  /*28e0*/  ISETP.GT.AND P0, PT, R131, 0x19, PT ;  /* 0x000000198300780c */ /* 0x000fe20003f04270 */
[----:B------:R-:W-:Y:S03]  /*28f0*/  HMMA.16816.F32.BF16 R36, R20, R16, R36 ;  /* 0x000000101424723c */ /* 0x000fe60000041824 */
[----:B---3--:R-:W-:-:S05]  /*2900*/  FSEL R215, R215, -INF , P0 ;  /* 0xff800000d7d77808 */ /* 0x008fca0000000000 */
[----:B------:R-:W-:Y:S01]  /*2910*/  HMMA.16816.F32.BF16 R8, R20, R18, R8 ;  /* 0x000000121408723c */ /* 0x000fe20000041808 */
[----:B------:R-:W-:Y:S01]  /*2920*/  LDSM.16.M88.4 R16, [R2+0xd900] ;  /* 0x00d900000210783b */ /* 0x000fe20000000200 */
[----:B-1----:R-:W-:Y:S02]  /*2930*/  FSEL R219, R219, -INF , P0 ;  /* 0xff800000dbdb7808 */ /* 0x002fe40000000000 */
[----:B------:R-:W-:Y:S11]  /*2940*/  ISETP.GT.AND P0, PT, R131, 0x20, PT ;  /* 0x000000208300780c */ /* 0x000ff60003f04270 */
[----:B------:R-:W-:Y:S01]  /*2950*/  @!UPT UIADD3 URZ, URZ, URZ, URZ ;  /* 0x0000003f3f3ff290 */ /* 0x000fe2000fffe03f */
[C---:B------:R-:W-:Y:S08]  /*2960*/  HMMA.16816.F32.BF16 R36, R76.reuse, R108, R36 ;  /* 0x0000006c4c24723c */ /* 0x040ff00000041824 */
[----:B------:R-:W-:Y:S11]  /*2970*/  HMMA.16816.F32.BF16 R8, R76, R110, R8 ;  /* 0x0000006e4c08723c */ /* 0x000ff60000041808 */
[----:B------:R-:W-:Y:S05]  /*2980*/  @!UPT UIADD3 URZ, URZ, URZ, URZ ;  /* 0x0000003f3f3ff290 */ /* 0x000fea000fffe03f */
[C---:B------:R-:W-:Y:S08]  /*2990*/  HMMA.16816.F32.BF16 R36, R72.reuse, R104, R36 ;  /* 0x000000684824723c */ /* 0x040ff00000041824 */
[----:B------:R-:W-:Y:S11]  /*29a0*/  HMMA.16816.F32.BF16 R8, R72, R106, R8 ;  /* 0x0000006a4808723c */ /* 0x000ff60000041808 */
[----:B------:R-:W-:Y:S05]  /*29b0*/  @!UPT UIADD3 URZ, URZ, URZ, URZ ;  /* 0x0000003f3f3ff290 */ /* 0x000fea000fffe03f */
[C---:B------:R-:W-:Y:S08]  /*29c0*/  HMMA.16816.F32.BF16 R36, R68.reuse, R100, R36 ;  /* 0x000000644424723c */ /* 0x040ff00000041824 */
[----:B------:R-:W-:Y:S08]  /*29d0*/  HMMA.16816.F32.BF16 R8, R68, R102, R8 ;  /* 0x000000664408723c */ /* 0x000ff00000041808 */
[----:B------:R-:W-:Y:S08]  /*29e0*/  HMMA.16816.F32.BF16 R100, R24, R4, RZ ;  /* 0x000000041864723c */ /* 0x000ff000000418ff */
[C---:B------:R-:W-:Y:S08]  /*29f0*/  HMMA.16816.F32.BF16 R36, R64.reuse, R96, R36 ;  /* 0x000000604024723c */ /* 0x040ff00000041824 */
[----:B------:R-:W-:Y:S01]  /*2a00*/  HMMA.16816.F32.BF16 R8, R64, R98, R8 ;  /* 0x000000624008723c */ /* 0x000fe20000041808 */
[----:B------:R-:W-:Y:S07]  /*2a10*/  LDSM.16.M88.4 R96, [R2+0x11900] ;  /* 0x011900000260783b */ /* 0x000fee0000000200 */
[----:B------:R-:W-:Y:S08]  /*2a20*/  HMMA.16816.F32.BF16 R4, R24, R6, RZ ;  /* 0x000000061804723c */ /* 0x000ff000000418ff */
[C---:B----4-:R-:W-:Y:S08]  /*2a30*/  HMMA.16816.F32.BF16 R36, R60.reuse, R92, R36 ;  /* 0x0000005c3c24723c */ /* 0x050ff00000041824 */
[----:B------:R-:W-:Y:S01]  /*2a40*/  HMMA.16816.F32.BF16 R8, R60, R94, R8 ;  /* 0x0000005e3c08723c */ /* 0x000fe20000041808 */
[----:B------:R-:W-:Y:S07]  /*2a50*/  LDSM.16.M88.4 R92, [R3+0x11900] ;  /* 0x01190000035c783b */ /* 0x000fee0000000200 */
[----:B------:R-:W-:Y:S08]  /*2a60*/  HMMA.16816.F32.BF16 R100, R20, R12, R100 ;  /* 0x0000000c1464723c */ /* 0x000ff00000041864 */
[C---:B-----5:R-:W-:Y:S08]  /*2a70*/  HMMA.16816.F32.BF16 R36, R56.reuse, R88, R36 ;  /* 0x000000583824723c */ /* 0x060ff00000041824 */
[----:B------:R-:W-:Y:S01]  /*2a80*/  HMMA.16816.F32.BF16 R8, R56, R90, R8 ;  /* 0x0000005a3808723c */ /* 0x000fe20000041808 */
[----:B------:R-:W-:Y:S07]  /*2a90*/  LDSM.16.M88.4 R88, [R130+0x11900] ;  /* 0x011900008258783b */ /* 0x000fee0000000200 */
[----:B------:R-:W-:Y:S08]  /*2aa0*/  HMMA.16816.F32.BF16 R4, R20, R14, R4 ;  /* 0x0000000e1404723c */ /* 0x000ff00000041804 */
[C---:B------:R-:W-:Y:S08]  /*2ab0*/  HMMA.16816.F32.BF16 R36, R52.reuse, R84, R36 ;  /* 0x000000543424723c */ /* 0x040ff00000041824 */
[----:B------:R-:W-:Y:S01]  /*2ac0*/  HMMA.16816.F32.BF16 R8, R52, R86, R8 ;  /* 0x000000563408723c */ /* 0x000fe20000041808 */
[----:B------:R-:W-:Y:S11]  /*2ad0*/  LDSM.16.M88.4 R84, [R192+0x11900] ;  /* 0x01190000c054783b */ /* 0x000ff60000000200 */
[----:B------:R-:W-:Y:S04]  /*2ae0*/  @!UPT UIADD3 URZ, URZ, URZ, URZ ;  /* 0x0000003f3f3ff290 */ /* 0x000fe8000fffe03f */
[C---:B------:R-:W-:Y:S08]  /*2af0*/  HMMA.16816.F32.BF16 R36, R48.reuse, R80, R36 ;  /* 0x000000503024723c */ /* 0x040ff00000041824 */
[----:B------:R-:W-:Y:S01]  /*2b00*/  HMMA.16816.F32.BF16 R8, R48, R82, R8 ;  /* 0x000000523008723c */ /* 0x000fe20000041808 */
[----:B------:R1:W-:Y:S11]  /*2b10*/  LDSM.16.M88.4 R80, [R2+0xf900] ;  /* 0x00f900000250783b */ /* 0x0003f60000000200 */
[----:B------:R-:W-:Y:S04]  /*2b20*/  @!UPT UIADD3 URZ, URZ, URZ, URZ ;  /* 0x0000003f3f3ff290 */ /* 0x000fe8000fffe03f */
[C---:B------:R-:W-:Y:S08]  /*2b30*/  HMMA.16816.F32.BF16 R36, R44.reuse, R40, R36 ;  /* 0x000000282c24723c */ /* 0x040ff00000041824 */
[----:B------:R-:W-:Y:S01]  /*2b40*/  HMMA.16816.F32.BF16 R8, R44, R42, R8 ;  /* 0x0000002a2c08723c */ /* 0x000fe20000041808 */
[----:B------:R-:W-:Y:S01]  /*2b50*/  LDSM.16.M88.4 R40, [R3+0xf900] ;  /* 0x00f900000328783b */ /* 0x000fe20000000200 */
[----:B-1----:R-:W-:-:S04]  /*2b60*/  FMNMX.FTZ R2, R125, R124, !PT ;  /* 0x0000007c7d027209 */ /* 0x002fc80007810000 */
[----:B------:R-:W-:-:S04]  /*2b70*/  FMNMX.FTZ R2, R155, R2, !PT ;  /* 0x000000029b027209 */ /* 0x000fc80007810000 */
[----:B------:R-:W-:-:S04]  /*2b80*/  FMNMX.FTZ R2, R153, R2, !PT ;  /* 0x0000000299027209 */ /* 0x000fc80007810000 */
[----:B------:R-:W-:Y:S02]  /*2b90*/  FMNMX.FTZ R2, R151, R2, !PT ;  /* 0x0000000297027209 */ /* 0x000fe40007810000 */
[----:B------:R-:W-:Y:S02]  /*2ba0*/  HMMA.16816.F32.BF16 R36, R32, R28, R36 ;  /* 0x0000001c2024723c */ /* 0x000fe40000041824 */
[----:B------:R-:W-:-:S04]  /*2bb0*/  FMNMX.FTZ R2, R149, R2, !PT ;  /* 0x0000000295027209 */ /* 0x000fc80007810000 */
[----:B------:R-:W-:Y:S02]  /*2bc0*/  FMNMX.FTZ R2, R221, R2, !PT ;  /* 0x00000002dd027209 */ /* 0x000fe40007810000 */
[----:B------:R-:W-:Y:S02]  /*2bd0*/  HMMA.16816.F32.BF16 R8, R32, R30, R8 ;  /* 0x0000001e2008723c */ /* 0x000fe40000041808 */
[----:B------:R-:W-:Y:S11]  /*2be0*/  FMNMX.FTZ R2, R219, R2, !PT ;  /* 0x00000002db027209 */ /* 0x000ff60007810000 */
[----:B------:R-:W-:Y:S03]  /*2bf0*/  @!UPT UIADD3 URZ, URZ, URZ, URZ ;  /* 0x0000003f3f3ff290 */ /* 0x000fe6000fffe03f */
[----:B------:R-:W-:Y:S02]  /*2c00*/  FMUL.FTZ R36, R36, c[0x0][0x320] ;  /* 0x0000c80024247a20 */ /* 0x000fe40000410000 */
[----:B------:R-:W-:Y:S02]  /*2c10*/  FMUL.FTZ R38, R38, c[0x0][0x320] ;  /* 0x0000c80026267a20 */ /* 0x000fe40000410000 */
[----:B------:R1:W2:Y:S01]  /*2c20*/  MUFU.TANH R165, R36 ;  /* 0x0000002400a57308 */ /* 0x0002a20000002400 */
[----:B------:R-:W-:Y:S02]  /*2c30*/  FMUL.FTZ R39, R39, c[0x0][0x320] ;  /* 0x0000c80027277a20 */ /* 0x000fe40000410000 */
[----:B------:R-:W-:Y:S02]  /*2c40*/  FMUL.FTZ R37, R37, c[0x0][0x320] ;  /* 0x0000c80025257a20 */ /* 0x000fe40000410000 */
[----:B------:R-:W-:Y:S02]  /*2c50*/  FMUL.FTZ R10, R10, c[0x0][0x320] ;  /* 0x0000c8000a0a7a20 */ /* 0x000fe40000410000 */
[----:B------:R-:W-:Y:S01]  /*2c60*/  FMUL.FTZ R8, R8, c[0x0][0x320] ;  /* 0x0000c80008087a20 */ /* 0x000fe20000410000 */
[----:B------:R-:W3:Y:S01]  /*2c70*/  MUFU.TANH R181, R38 ;  /* 0x0000002600b57308 */ /* 0x000ee20000002400 */
[----:B------:R-:W-:-:S07]  /*2c80*/  FMUL.FTZ R28, R11, c[0x0][0x320] ;  /* 0x0000c8000b1c7a20 */ /* 0x000fce0000410000 */
[----:B------:R-:W-:Y:S01]  /*2c90*/  MUFU.TANH R193, R10 ;  /* 0x0000000a00c17308 */ /* 0x000fe20000002400 */
[----:B-1----:R-:W-:Y:S01]  /*2ca0*/  FMUL.FTZ R36, R9, c[0x0][0x320] ;  /* 0x0000c80009247a20 */ /* 0x002fe20000410000 */
[----:B--2---:R-:W-:-:S04]  /*2cb0*/  FSEL R165, R165, -INF , P0 ;  /* 0xff800000a5a57808 */ /* 0x004fc80000000000 */
[----:B------:R-:W-:Y:S02]  /*2cc0*/  FMNMX.FTZ R2, R165, R2, !PT ;  /* 0x00000002a5027209 */ /* 0x000fe40007810000 */
[----:B------:R1:W-:Y:S01]  /*2cd0*/  MUFU.TANH R213, R8 ;  /* 0x0000000800d57308 */ /* 0x0003e20000002400 */
[----:B---3--:R-:W-:Y:S02]  /*2ce0*/  FSEL R181, R181, -INF , P0 ;  /* 0xff800000b5b57808 */ /* 0x008fe40000000000 */
[----:B------:R-:W-:-:S05]  /*2cf0*/  ISETP.GT.AND P0, PT, R131, 0x21, PT ;  /* 0x000000218300780c */ /* 0x000fca0003f04270 */
[----:B------:R2:W-:Y:S01]  /*2d00*/  MUFU.TANH R183, R28 ;  /* 0x0000001c00b77308 */ /* 0x0005e20000002400 */
[----:B-1----:R-:W1:Y:S07]  /*2d10*/  LDSM.16.M88.4 R8, [R3+0xd900] ;  /* 0x00d900000308783b */ /* 0x002e6e0000000200 */
[----:B------:R-:W3:Y:S01]  /*2d20*/  MUFU.TANH R179, R39 ;  /* 0x0000002700b37308 */ /* 0x000ee20000002400 */
[----:B--2---:R-:W2:Y:S07]  /*2d30*/  LDSM.16.M88.4 R28, [R192+0xf900] ;  /* 0x00f90000c01c783b */ /* 0x004eae0000000200 */
[----:B------:R-:W4:Y:S08]  /*2d40*/  MUFU.TANH R167, R37 ;  /* 0x0000002500a77308 */ /* 0x000f300000002400 */
[----:B------:R5:W1:Y:S01]  /*2d50*/  MUFU.TANH R211, R36 ;  /* 0x0000002400d37308 */ /* 0x000a620000002400 */
[----:B---3--:R-:W-:-:S02]  /*2d60*/  FSEL R179, R179, -INF , P0 ;  /* 0xff800000b3b37808 */ /* 0x008fc40000000000 */
[----:B----4-:R-:W-:Y:S02]  /*2d70*/  FSEL R167, R167, -INF , P0 ;  /* 0xff800000a7a77808 */ /* 0x010fe40000000000 */
[----:B------:R-:W-:Y:S02]  /*2d80*/  ISETP.GT.AND P0, PT, R131, 0x28, PT ;  /* 0x000000288300780c */ /* 0x000fe40003f04270 */
[----:B------:R-:W-:Y:S02]  /*2d90*/  FMNMX.FTZ R2, R167, R2, !PT ;  /* 0x00000002a7027209 */ /* 0x000fe40007810000 */
[----:B------:R-:W-:Y:S01]  /*2da0*/  FSEL R193, R193, -INF , P0 ;  /* 0xff800000c1c17808 */ /* 0x000fe20000000000 */
[----:B-----5:R-:W3:Y:S01]  /*2db0*/  LDSM.16.M88.4 R36, [R130+0xf900] ;  /* 0x00f900008224783b */ /* 0x020ee20000000200 */
[----:B------:R-:W-:Y:S01]  /*2dc0*/  FSEL R213, R213, -INF , P0 ;  /* 0xff800000d5d57808 */ /* 0x000fe20000000000 */
[----:B------:R-:W-:-:S04]  /*2dd0*/  DEPBAR.LE SB0, 0x2 ;  /* 0x000080800000791a */ /* 0x000fc80000000000 */
[----:B------:R-:W-:Y:S01]  /*2de0*/  BAR.SYNC.DEFER_BLOCKING 0x0 ;  /* 0x0000000000007b1d */ /* 0x000fe20000010000 */
[C---:B-1----:R-:W-:Y:S01]  /*2df0*/  HMMA.16816.F32.BF16 R100, R76.reuse, R8, R100 ;  /* 0x000000084c64723c */ /* 0x042fe20000041864 */
[----:B------:R-:W-:Y:S02]  /*2e00*/  ISETP.GT.AND P0, PT, R131, 0x29, PT ;  /* 0x000000298300780c */ /* 0x000fe40003f04270 */
[----:B------:R-:W-:Y:S02]  /*2e10*/  FMNMX.FTZ R2, R213, R2, !PT ;  /* 0x00000002d5027209 */ /* 0x000fe40007810000 */
[----:B------:R-:W-:Y:S02]  /*2e20*/  FSEL R183, R183, -INF , P0 ;  /* 0xff800000b7b77808 */ /* 0x000fe40000000000 */
[----:B------:R-:W-:Y:S01]  /*2e30*/  FSEL R211, R211, -INF , P0 ;  /* 0xff800000d3d37808 */ /* 0x000fe20000000000 */
[----:B------:R-:W-:Y:S01]  /*2e40*/  HMMA.16816.F32.BF16 R4, R76, R10, R4 ;  /* 0x0000000a4c04723c */ /* 0x000fe20000041804 */
[----:B------:R-:W-:-:S02]  /*2e50*/  ISETP.GT.AND P0, PT, R131, 0x30, PT ;  /* 0x000000308300780c */ /* 0x000fc40003f04270 */
[----:B------:R-:W-:Y:S01]  /*2e60*/  FMNMX.FTZ R2, R211, R2, !PT ;  /* 0x00000002d3027209 */ /* 0x000fe20007810000 */
[----:B------:R-:W-:Y:S11]  /*2e70*/  LDSM.16.MT88.4 R116, [R171+0x100] ;  /* 0x00010000ab74783b */ /* 0x000ff60000004200 */
[----:B------:R-:W-:Y:S01]  /*2e80*/  @!UPT UIADD3 URZ, URZ, URZ, URZ ;  /* 0x0000003f3f3ff290 */ /* 0x000fe2000fffe03f */
[C---:B------:R-:W-:Y:S01]  /*2e90*/  HMMA.16816.F32.BF16 R100, R72.reuse, R16, R100 ;  /* 0x000000104864723c */ /* 0x040fe20000041864 */
[----:B------:R-:W-:Y:S04]  /*2ea0*/  LDSM.16.MT88.4 R108, [R184+0x100] ;  /* 0x00010000b86c783b */ /* 0x000fe80000004200 */
[----:B------:R-:W-:Y:S03]  /*2eb0*/  LDSM.16.MT88.4 R8, [R185+0x2900] ;  /* 0x00290000b908783b */ /* 0x000fe60000004200 */
[----:B------:R-:W-:Y:S01]  /*2ec0*/  HMMA.16816.F32.BF16 R4, R72, R18, R4 ;  /* 0x000000124804723c */ /* 0x000fe20000041804 */
[----:B------:R-:W-:Y:S04]  /*2ed0*/  LDSM.16.MT88.4 R72, [R185+0x4100] ;  /* 0x00410000b948783b */ /* 0x000fe80000004200 */
[----:B------:R-:W-:Y:S04]  /*2ee0*/  LDSM.16.MT88.4 R16, [R184+0x2900] ;  /* 0x00290000b810783b */ /* 0x000fe80000004200 */
[----:B------:R-:W-:Y:S04]  /*2ef0*/  LDSM.16.MT88.4 R20, [R185+0x900] ;  /* 0x00090000b914783b */ /* 0x000fe80000004200 */
[----:B------:R-:W-:Y:S03]  /*2f00*/  LDSM.16.MT88.4 R12, [R162+0x2900] ;  /* 0x00290000a20c783b */ /* 0x000fe60000004200 */
[C---:B--2---:R-:W-:Y:S01]  /*2f10*/  HMMA.16816.F32.BF16 R100, R68.reuse, R28, R100 ;  /* 0x0000001c4464723c */ /* 0x044fe20000041864 */
[----:B------:R-:W-:Y:S07]  /*2f20*/  LDSM.16.MT88.4 R24, [R171+0x2900] ;  /* 0x00290000ab18783b */ /* 0x000fee0000004200 */
[----:B------:R-:W-:Y:S01]  /*2f30*/  HMMA.16816.F32.BF16 R4, R68, R30, R4 ;  /* 0x0000001e4404723c */ /* 0x000fe20000041804 */
[----:B------:R-:W-:Y:S11]  /*2f40*/  LDSM.16.MT88.4 R28, [R162+0x900] ;  /* 0x00090000a21c783b */ /* 0x000ff60000004200 */
[----:B------:R-:W-:Y:S04]  /*2f50*/  @!UPT UIADD3 URZ, URZ, URZ, URZ ;  /* 0x0000003f3f3ff290 */ /* 0x000fe8000fffe03f */
[C---:B---3--:R-:W-:Y:S08]  /*2f60*/  HMMA.16816.F32.BF16 R100, R64.reuse, R36, R100 ;  /* 0x000000244064723c */ /* 0x048ff00000041864 */
[----:B------:R-:W-:Y:S01]  /*2f70*/  HMMA.16816.F32.BF16 R4, R64, R38, R4 ;  /* 0x000000264004723c */ /* 0x000fe20000041804 */
[----:B------:R-:W-:Y:S11]  /*2f80*/  LDSM.16.MT88.4 R64, [R162+0x2100] ;  /* 0x00210000a240783b */ /* 0x000ff60000004200 */
[----:B------:R-:W-:Y:S04]  /*2f90*/  @!UPT UIADD3 URZ, URZ, URZ, URZ ;  /* 0x0000003f3f3ff290 */ /* 0x000fe8000fffe03f */
[C---:B------:R-:W-:Y:S08]  /*2fa0*/  HMMA.16816.F32.BF16 R100, R60.reuse, R40, R100 ;  /* 0x000000283c64723c */ /* 0x040ff00000041864 */
[----:B------:R-:W-:Y:S01]  /*2fb0*/  HMMA.16816.F32.BF16 R4, R60, R42, R4 ;  /* 0x0000002a3c04723c */ /* 0x000fe20000041804 */
[----:B------:R-:W-:Y:S11]  /*2fc0*/  LDSM.16.MT88.4 R40, [R185+0x2100] ;  /* 0x00210000b928783b */ /* 0x000ff60000004200 */
[----:B------:R-:W-:Y:S04]  /*2fd0*/  @!UPT UIADD3 URZ, URZ, URZ, URZ ;  /* 0x0000003f3f3ff290 */ /* 0x000fe8000fffe03f */
[C---:B------:R-:W-:Y:S08]  /*2fe0*/  HMMA.16816.F32.BF16 R100, R56.reuse, R80, R100 ;  /* 0x000000503864723c */ /* 0x040ff00000041864 */
[----:B------:R-:W-:Y:S01]  /*2ff0*/  HMMA.16816.F32.BF16 R4, R56, R82, R4 ;  /* 0x000000523804723c */ /* 0x000fe20000041804 */
[----:B------:R-:W-:Y:S04]  /*3000*/  LDSM.16.MT88.4 R56, [R184+0x2100] ;  /* 0x00210000b838783b */ /* 0x000fe80000004200 */
[----:B------:R-:W-:Y:S11]  /*3010*/  LDSM.16.MT88.4 R80, [R171+0x4100] ;  /* 0x00410000ab50783b */ /* 0x000ff60000004200 */
[C---:B------:R-:W-:Y:S08]  /*3020*/  HMMA.16816.F32.BF16 R100, R52.reuse, R84, R100 ;  /* 0x000000543464723c */ /* 0x040ff00000041864 */
[----:B------:R-:W-:Y:S11]  /*3030*/  HMMA.16816.F32.BF16 R4, R52, R86, R4 ;  /* 0x000000563404723c */ /* 0x000ff60000041804 */
[----:B------:R-:W-:Y:S05]  /*3040*/  @!UPT UIADD3 URZ, URZ, URZ, URZ ;  /* 0x0000003f3f3ff290 */ /* 0x000fea000fffe03f */
        /* <DEDUP_REMOVED lines=9> */
[----:B------:R-:W-:Y:S11]  /*30e0*/  LDSM.16.MT88.4 R32, [R184+0x900] ;  /* 0x00090000b820783b */ /* 0x000ff60000004200 */
[----:B------:R-:W-:Y:S04]  /*30f0*/  @!UPT UIADD3 URZ, URZ, URZ, URZ ;  /* 0x0000003f3f3ff290 */ /* 0x000fe8000fffe03f */
[----:B------:R-:W-:Y:S02]  /*3100*/  FMUL.FTZ R102, R102, c[0x0][0x320] ;  /* 0x0000c80066667a20 */ /* 0x000fe40000410000 */
[----:B------:R-:W-:Y:S02]  /*3110*/  FMUL.FTZ R100, R100, c[0x0][0x320] ;  /* 0x0000c80064647a20 */ /* 0x000fe40000410000 */
[----:B------:R-:W1:Y:S01]  /*3120*/  MUFU.TANH R141, R102 ;  /* 0x00000066008d7308 */ /* 0x000e620000002400 */
[----:B------:R-:W-:Y:S02]  /*3130*/  FMUL.FTZ R103, R103, c[0x0][0x320] ;  /* 0x0000c80067677a20 */ /* 0x000fe40000410000 */
[----:B------:R-:W-:Y:S02]  /*3140*/  FMUL.FTZ R101, R101, c[0x0][0x320] ;  /* 0x0000c80065657a20 */ /* 0x000fe40000410000 */
[----:B------:R-:W-:Y:S02]  /*3150*/  FMUL.FTZ R6, R6, c[0x0][0x320] ;  /* 0x0000c80006067a20 */ /* 0x000fe40000410000 */
[----:B------:R-:W-:Y:S01]  /*3160*/  FMUL.FTZ R4, R4, c[0x0][0x320] ;  /* 0x0000c80004047a20 */ /* 0x000fe20000410000 */
[----:B------:R-:W2:Y:S01]  /*3170*/  MUFU.TANH R143, R100 ;  /* 0x00000064008f7308 */ /* 0x000ea20000002400 */
[----:B------:R-:W-:-:S02]  /*3180*/  FMUL.FTZ R5, R5, c[0x0][0x320] ;  /* 0x0000c80005057a20 */ /* 0x000fc40000410000 */
[----:B------:R-:W-:-:S05]  /*3190*/  FMUL.FTZ R7, R7, c[0x0][0x320] ;  /* 0x0000c80007077a20 */ /* 0x000fca0000410000 */
[----:B------:R-:W3:Y:S01]  /*31a0*/  MUFU.TANH R140, R103 ;  /* 0x00000067008c7308 */ /* 0x000ee20000002400 */
[----:B-1----:R-:W-:-:S07]  /*31b0*/  FSEL R141, R141, -INF , P0 ;  /* 0xff8000008d8d7808 */ /* 0x002fce0000000000 */
[----:B------:R-:W1:Y:S01]  /*31c0*/  MUFU.TANH R142, R101 ;  /* 0x00000065008e7308 */ /* 0x000e620000002400 */
[----:B--2---:R-:W-:Y:S02]  /*31d0*/  FSEL R143, R143, -INF , P0 ;  /* 0xff8000008f8f7808 */ /* 0x004fe40000000000 */
[----:B------:R-:W-:Y:S02]  /*31e0*/  ISETP.GT.AND P0, PT, R131, 0x31, PT ;  /* 0x000000318300780c */ /* 0x000fe40003f04270 */
[----:B------:R-:W-:Y:S02]  /*31f0*/  FMNMX.FTZ R3, R143, R2, !PT ;  /* 0x000000028f037209 */ /* 0x000fe40007810000 */
[----:B------:R-:W-:Y:S01]  /*3200*/  FMNMX.FTZ R2, R120, R121, !PT ;  /* 0x0000007978027209 */ /* 0x000fe20007810000 */
[----:B------:R-:W2:Y:S01]  /*3210*/  MUFU.TANH R173, R6 ;  /* 0x0000000600ad7308 */ /* 0x000ea20000002400 */
[----:B---3--:R-:W-:Y:S02]  /*3220*/  FSEL R140, R140, -INF , P0 ;  /* 0xff8000008c8c7808 */ /* 0x008fe40000000000 */
[----:B------:R-:W-:-:S04]  /*3230*/  FMNMX.FTZ R2, R127, R2, !PT ;  /* 0x000000027f027209 */ /* 0x000fc80007810000 */
[----:B------:R-:W-:Y:S01]  /*3240*/  FMNMX.FTZ R2, R123, R2, !PT ;  /* 0x000000027b027209 */ /* 0x000fe20007810000 */
[----:B------:R-:W3:Y:S01]  /*3250*/  MUFU.TANH R177, R4 ;  /* 0x0000000400b17308 */ /* 0x000ee20000002400 */
[----:B-1----:R-:W-:Y:S01]  /*3260*/  FSEL R142, R142, -INF , P0 ;  /* 0xff8000008e8e7808 */ /* 0x002fe20000000000 */
[----:B------:R-:W-:Y:S01]  /*3270*/  LDSM.16.MT88.4 R100, [R0+0x100] ;  /* 0x000100000064783b */ /* 0x000fe20000004200 */
[----:B------:R-:W-:Y:S02]  /*3280*/  ISETP.GT.AND P0, PT, R131, 0x38, PT ;  /* 0x000000388300780c */ /* 0x000fe40003f04270 */
[----:B------:R-:W-:-:S03]  /*3290*/  FMNMX.FTZ R2, R139, R2, !PT ;  /* 0x000000028b027209 */ /* 0x000fc60007810000 */
[----:B------:R-:W1:Y:S01]  /*32a0*/  MUFU.TANH R175, R5 ;  /* 0x0000000500af7308 */ /* 0x000e620000002400 */
[----:B--2---:R-:W-:Y:S02]  /*32b0*/  FSEL R173, R173, -INF , P0 ;  /* 0xff800000adad7808 */ /* 0x004fe40000000000 */
[----:B------:R-:W-:-:S04]  /*32c0*/  FMNMX.FTZ R2, R137, R2, !PT ;  /* 0x0000000289027209 */ /* 0x000fc80007810000 */
[----:B------:R-:W-:Y:S01]  /*32d0*/  FMNMX.FTZ R2, R217, R2, !PT ;  /* 0x00000002d9027209 */ /* 0x000fe20007810000 */
[----:B------:R-:W2:Y:S01]  /*32e0*/  MUFU.TANH R169, R7 ;  /* 0x0000000700a97308 */ /* 0x000ea20000002400 */
[----:B---3--:R-:W-:Y:S02]  /*32f0*/  FSEL R177, R177, -INF , P0 ;  /* 0xff800000b1b17808 */ /* 0x008fe40000000000 */
[----:B------:R-:W-:Y:S02]  /*3300*/  ISETP.GT.AND P0, PT, R131, 0x39, PT ;  /* 0x000000398300780c */ /* 0x000fe40003f04270 */
[----:B------:R-:W-:Y:S02]  /*3310*/  FMNMX.FTZ R4, R142, R3, !PT ;  /* 0x000000038e047209 */ /* 0x000fe40007810000 */
[----:B------:R-:W-:Y:S02]  /*3320*/  FMNMX.FTZ R2, R215, R2, !PT ;  /* 0x00000002d7027209 */ /* 0x000fe40007810000 */
[----:B-1----:R-:W-:-:S02]  /*3330*/  FSEL R175, R175, -INF , P0 ;  /* 0xff800000afaf7808 */ /* 0x002fc40000000000 */
[----:B------:R-:W-:Y:S02]  /*3340*/  FMNMX.FTZ R4, R177, R4, !PT ;  /* 0x00000004b1047209 */ /* 0x000fe40007810000 */
[----:B------:R-:W-:Y:S02]  /*3350*/  FMNMX.FTZ R2, R181, R2, !PT ;  /* 0x00000002b5027209 */ /* 0x000fe40007810000 */
[----:B------:R-:W-:Y:S02]  /*3360*/  FMNMX.FTZ R4, R175, R4, !PT ;  /* 0x00000004af047209 */ /* 0x000fe40007810000 */
[----:B------:R-:W-:Y:S02]  /*3370*/  FMNMX.FTZ R2, R179, R2, !PT ;  /* 0x00000002b3027209 */ /* 0x000fe40007810000 */
[----:B--2---:R-:W-:Y:S01]  /*3380*/  FSEL R169, R169, -INF , P0 ;  /* 0xff800000a9a97808 */ /* 0x004fe20000000000 */
[----:B------:R-:W1:Y:S01]  /*3390*/  SHFL.BFLY PT, R3, R4, 0x2, 0x1f ;  /* 0x0c401f0004037f89 */ /* 0x000e6200000e0000 */
[----:B------:R-:W-:-:S04]  /*33a0*/  FMNMX.FTZ R2, R193, R2, !PT ;  /* 0x00000002c1027209 */ /* 0x000fc80007810000 */
[----:B------:R-:W-:Y:S02]  /*33b0*/  FMNMX.FTZ R2, R183, R2, !PT ;  /* 0x00000002b7027209 */ /* 0x000fe40007810000 */
[----:B-1----:R-:W-:-:S05]  /*33c0*/  FMNMX.FTZ R3, R4, R3, !PT ;  /* 0x0000000304037209 */ /* 0x002fca0007810000 */
[----:B------:R-:W1:Y:S02]  /*33d0*/  SHFL.BFLY PT, R132, R3, 0x1, 0x1f ;  /* 0x0c201f0003847f89 */ /* 0x000e6400000e0000 */
[----:B-1----:R-:W-:Y:S02]  /*33e0*/  FMNMX.FTZ R132, R3, R132, !PT ;  /* 0x0000008403847209 */ /* 0x002fe40007810000 */
[----:B------:R-:W-:Y:S02]  /*33f0*/  FMNMX.FTZ R3, R141, R2, !PT ;  /* 0x000000028d037209 */ /* 0x000fe40007810000 */
[C---:B------:R-:W-:Y:S01]  /*3400*/  FSETP.NEU.FTZ.AND P0, PT, R132.reuse, -INF , PT ;  /* 0xff8000008400780b */ /* 0x040fe20003f1d000 */
[----:B------:R-:W-:Y:S01]  /*3410*/  FMUL.FTZ R170, R132, c[0x0][0x2d0] ;  /* 0x0000b40084aa7a20 */ /* 0x000fe20000410000 */
[----:B------:R-:W-:-:S04]  /*3420*/  FMNMX.FTZ R2, R140, R3, !PT ;  /* 0x000000038c027209 */ /* 0x000fc80007810000 */
[----:B------:R-:W-:Y:S02]  /*3430*/  FMNMX.FTZ R2, R173, R2, !PT ;  /* 0x00000002ad027209 */ /* 0x000fe40007810000 */
[----:B------:R-:W-:Y:S02]  /*3440*/  FSEL R170, R170, RZ, P0 ;  /* 0x000000ffaaaa7208 */ /* 0x000fe40000000000 */
[----:B------:R-:W-:-:S03]  /*3450*/  FMNMX.FTZ R5, R169, R2, !PT ;  /* 0x00000002a9057209 */ /* 0x000fc60007810000 */
[--C-:B------:R-:W-:Y:S02]  /*3460*/  FFMA.FTZ R159, R125, c[0x0][0x2d0], -R170.reuse ;  /* 0x0000b4007d9f7a23 */ /* 0x100fe400000108aa */
[----:B------:R-:W1:Y:S01]  /*3470*/  SHFL.BFLY PT, R2, R5, 0x2, 0x1f ;  /* 0x0c401f0005027f89 */ /* 0x000e6200000e0000 */
[--C-:B------:R-:W-:Y:S02]  /*3480*/  FFMA.FTZ R158, R124, c[0x0][0x2d0], -R170.reuse ;  /* 0x0000b4007c9e7a23 */ /* 0x100fe400000108aa */
[--C-:B------:R-:W-:Y:S01]  /*3490*/  FFMA.FTZ R156, R155, c[0x0][0x2d0], -R170.reuse ;  /* 0x0000b4009b9c7a23 */ /* 0x100fe200000108aa */
[----:B------:R-:W-:Y:S01]  /*34a0*/  MUFU.EX2 R159, R159 ;  /* 0x0000009f009f7308 */ /* 0x000fe20000000800 */
[--C-:B------:R-:W-:Y:S02]  /*34b0*/  FFMA.FTZ R153, R153, c[0x0][0x2d0], -R170.reuse ;  /* 0x0000b40099997a23 */ /* 0x100fe400000108aa */
[--C-:B------:R-:W-:Y:S02]  /*34c0*/  FFMA.FTZ R157, R151, c[0x0][0x2d0], -R170.reuse ;  /* 0x0000b400979d7a23 */ /* 0x100fe400000108aa */
[----:B------:R-:W-:-:S02]  /*34d0*/  FFMA.FTZ R152, R149, c[0x0][0x2d0], -R170 ;  /* 0x0000b40095987a23 */ /* 0x000fc400000108aa */
[--C-:B------:R-:W-:Y:S01]  /*34e0*/  FFMA.FTZ R151, R221, c[0x0][0x2d0], -R170.reuse ;  /* 0x0000b400dd977a23 */ /* 0x100fe200000108aa */
[----:B------:R-:W2:Y:S01]  /*34f0*/  MUFU.EX2 R158, R158 ;  /* 0x0000009e009e7308 */ /* 0x000ea20000000800 */
[--C-:B------:R-:W-:Y:S02]  /*3500*/  FFMA.FTZ R164, R165, c[0x0][0x2d0], -R170.reuse ;  /* 0x0000b400a5a47a23 */ /* 0x100fe400000108aa */
[--C-:B------:R-:W-:Y:S02]  /*3510*/  FFMA.FTZ R167, R167, c[0x0][0x2d0], -R170.reuse ;  /* 0x0000b400a7a77a23 */ /* 0x100fe400000108aa */
[--C-:B------:R-:W-:Y:S02]  /*3520*/  FFMA.FTZ R165, R213, c[0x0][0x2d0], -R170.reuse ;  /* 0x0000b400d5a57a23 */ /* 0x100fe400000108aa */
[--C-:B------:R-:W-:Y:S01]  /*3530*/  FFMA.FTZ R166, R211, c[0x0][0x2d0], -R170.reuse ;  /* 0x0000b400d3a67a23 */ /* 0x100fe200000108aa */
[----:B------:R-:W-:Y:S01]  /*3540*/  MUFU.EX2 R156, R156 ;  /* 0x0000009c009c7308 */ /* 0x000fe20000000800 */
[----:B------:R-:W-:-:S02]  /*3550*/  FFMA.FTZ R176, R143, c[0x0][0x2d0], -R170 ;  /* 0x0000b4008fb07a23 */ /* 0x000fc400000108aa */
[----:B------:R-:W-:Y:S01]  /*3560*/  FFMA.FTZ R177, R177, c[0x0][0x2d0], -R170 ;  /* 0x0000b400b1b17a23 */ /* 0x000fe200000108aa */
[----:B-1----:R-:W-:Y:S02]  /*3570*/  FMNMX.FTZ R2, R5, R2, !PT ;  /* 0x0000000205027209 */ /* 0x002fe40007810000 */
[----:B------:R-:W-:Y:S02]  /*3580*/  LDSM.16.MT88.4 R4, [R185+0x100] ;  /* 0x00010000b904783b */ /* 0x000fe40000004200 */
[----:B------:R-:W1:Y:S01]  /*3590*/  MUFU.EX2 R153, R153 ;  /* 0x0000009900997308 */ /* 0x000e620000000800 */
[----:B--2---:R-:W-:Y:S01]  /*35a0*/  F2FP.BF16.PACK_AB R96, R158, R159 ;  /* 0x0000009f9e60723e */ /* 0x004fe200000010ff */
[----:B------:R-:W2:Y:S01]  /*35b0*/  SHFL.BFLY PT, R3, R2, 0x1, 0x1f ;  /* 0x0c201f0002037f89 */ /* 0x000ea200000e0000 */
[----:B------:R-:W-:-:S05]  /*35c0*/  FADD.FTZ R159, R159, R158 ;  /* 0x0000009e9f9f7221 */ /* 0x000fca0000010000 */
[----:B------:R-:W-:Y:S01]  /*35d0*/  MUFU.EX2 R157, R157 ;  /* 0x0000009d009d7308 */ /* 0x000fe20000000800 */
[----:B-1----:R-:W-:-:S07]  /*35e0*/  F2FP.BF16.PACK_AB R98, R153, R156 ;  /* 0x0000009c9962723e */ /* 0x002fce00000010ff */
[----:B------:R-:W-:Y:S01]  /*35f0*/  MUFU.EX2 R152, R152 ;  /* 0x0000009800987308 */ /* 0x000fe20000000800 */
[----:B------:R-:W-:-:S04]  /*3600*/  FADD.FTZ R156, R156, R159 ;  /* 0x0000009f9c9c7221 */ /* 0x000fc80000010000 */
[----:B------:R-:W-:-:S03]  /*3610*/  FADD.FTZ R156, R153, R156 ;  /* 0x0000009c999c7221 */ /* 0x000fc60000010000 */
[----:B------:R-:W-:Y:S01]  /*3620*/  MUFU.EX2 R151, R151 ;  /* 0x0000009700977308 */ /* 0x000fe20000000800 */
[----:B--2---:R-:W-:Y:S01]  /*3630*/  FMNMX.FTZ R3, R2, R3, !PT ;  /* 0x0000000302037209 */ /* 0x004fe20007810000 */
[----:B------:R-:W-:-:S03]  /*3640*/  FFMA.FTZ R2, R219, c[0x0][0x2d0], -R170 ;  /* 0x0000b400db027a23 */ /* 0x000fc600000108aa */
[C---:B------:R-:W-:Y:S01]  /*3650*/  FSETP.NEU.FTZ.AND P0, PT, R3.reuse, -INF , PT ;  /* 0xff8000000300780b */ /* 0x040fe20003f1d000 */
[----:B------:R-:W-:Y:S02]  /*3660*/  FMUL.FTZ R168, R3, c[0x0][0x2d0] ;  /* 0x0000b40003a87a20 */ /* 0x000fe40000410000 */
[----:B------:R-:W-:Y:S03]  /*3670*/  MUFU.EX2 R2, R2 ;  /* 0x0000000200027308 */ /* 0x000fe60000000800 */
[----:B------:R-:W-:Y:S02]  /*3680*/  FSEL R168, R168, RZ, P0 ;  /* 0x000000ffa8a87208 */ /* 0x000fe40000000000 */
[----:B------:R-:W-:-:S03]  /*3690*/  ISETP.GE.AND P0, PT, R148, 0x81, PT ;  /* 0x000000819400780c */ /* 0x000fc60003f06270 */
[--C-:B------:R-:W-:Y:S01]  /*36a0*/  FFMA.FTZ R161, R120, c[0x0][0x2d0], -R168.reuse ;  /* 0x0000b40078a17a23 */ /* 0x100fe200000108a8 */
[----:B------:R-:W-:Y:S01]  /*36b0*/  MUFU.EX2 R164, R164 ;  /* 0x000000a400a47308 */ /* 0x000fe20000000800 */
[--C-:B------:R-:W-:Y:S02]  /*36c0*/  FFMA.FTZ R160, R121, c[0x0][0x2d0], -R168.reuse ;  /* 0x0000b40079a07a23 */ /* 0x100fe400000108a8 */
[--C-:B------:R-:W-:Y:S02]  /*36d0*/  FFMA.FTZ R163, R127, c[0x0][0x2d0], -R168.reuse ;  /* 0x0000b4007fa37a23 */ /* 0x100fe400000108a8 */
[--C-:B------:R-:W-:Y:S02]  /*36e0*/  FFMA.FTZ R154, R123, c[0x0][0x2d0], -R168.reuse ;  /* 0x0000b4007b9a7a23 */ /* 0x100fe400000108a8 */
[--C-:B------:R-:W-:Y:S01]  /*36f0*/  FFMA.FTZ R155, R139, c[0x0][0x2d0], -R168.reuse ;  /* 0x0000b4008b9b7a23 */ /* 0x100fe200000108a8 */
[----:B------:R-:W-:Y:S01]  /*3700*/  MUFU.EX2 R161, R161 ;  /* 0x000000a100a17308 */ /* 0x000fe20000000800 */
[----:B------:R-:W-:-:S02]  /*3710*/  FFMA.FTZ R150, R137, c[0x0][0x2d0], -R168 ;  /* 0x0000b40089967a23 */ /* 0x000fc400000108a8 */
[--C-:B------:R-:W-:Y:S01]  /*3720*/  FFMA.FTZ R149, R217, c[0x0][0x2d0], -R168.reuse ;  /* 0x0000b400d9957a23 */ /* 0x100fe200000108a8 */
[----:B------:R-:W-:Y:S01]  /*3730*/  LDSM.16.MT88.4 R136, [R171+0x900] ;  /* 0x00090000ab88783b */ /* 0x000fe20000004200 */
[--C-:B------:R-:W-:Y:S02]  /*3740*/  FFMA.FTZ R172, R181, c[0x0][0x2d0], -R168.reuse ;  /* 0x0000b400b5ac7a23 */ /* 0x100fe400000108a8 */
[--C-:B------:R-:W-:Y:S01]  /*3750*/  FFMA.FTZ R179, R179, c[0x0][0x2d0], -R168.reuse ;  /* 0x0000b400b3b37a23 */ /* 0x100fe200000108a8 */
[----:B------:R-:W1:Y:S01]  /*3760*/  MUFU.EX2 R160, R160 ;  /* 0x000000a000a07308 */ /* 0x000e620000000800 */
[--C-:B------:R-:W-:Y:S02]  /*3770*/  FFMA.FTZ R174, R193, c[0x0][0x2d0], -R168.reuse ;  /* 0x0000b400c1ae7a23 */ /* 0x100fe400000108a8 */
[----:B------:R-:W-:Y:S02]  /*3780*/  FFMA.FTZ R181, R183, c[0x0][0x2d0], -R168 ;  /* 0x0000b400b7b57a23 */ /* 0x000fe400000108a8 */
[----:B------:R-:W-:-:S02]  /*3790*/  FFMA.FTZ R183, R142, c[0x0][0x2d0], -R170 ;  /* 0x0000b4008eb77a23 */ /* 0x000fc400000108aa */
[----:B------:R-:W-:Y:S01]  /*37a0*/  FFMA.FTZ R170, R175, c[0x0][0x2d0], -R170 ;  /* 0x0000b400afaa7a23 */ /* 0x000fe200000108aa */
[----:B------:R-:W-:Y:S01]  /*37b0*/  MUFU.EX2 R163, R163 ;  /* 0x000000a300a37308 */ /* 0x000fe20000000800 */
[--C-:B------:R-:W-:Y:S02]  /*37c0*/  FFMA.FTZ R175, R141, c[0x0][0x2d0], -R168.reuse ;  /* 0x0000b4008daf7a23 */ /* 0x100fe400000108a8 */
[--C-:B------:R-:W-:Y:S02]  /*37d0*/  FFMA.FTZ R178, R140, c[0x0][0x2d0], -R168.reuse ;  /* 0x0000b4008cb27a23 */ /* 0x100fe400000108a8 */
[----:B------:R-:W-:Y:S01]  /*37e0*/  FFMA.FTZ R173, R173, c[0x0][0x2d0], -R168 ;  /* 0x0000b400adad7a23 */ /* 0x000fe200000108a8 */
[----:B------:R-:W-:Y:S02]  /*37f0*/  LDSM.16.MT88.4 R140, [R171+0x3900] ;  /* 0x00390000ab8c783b */ /* 0x000fe40000004200 */
[----:B------:R-:W2:Y:S01]  /*3800*/  MUFU.EX2 R154, R154 ;  /* 0x0000009a009a7308 */ /* 0x000ea20000000800 */
[----:B-1----:R-:W-:Y:S01]  /*3810*/  F2FP.BF16.PACK_AB R97, R160, R161 ;  /* 0x000000a1a061723e */ /* 0x002fe200000010ff */
[----:B------:R-:W-:-:S06]  /*3820*/  FADD.FTZ R160, R161, R160 ;  /* 0x000000a0a1a07221 */ /* 0x000fcc0000010000 */
[----:B------:R-:W-:Y:S01]  /*3830*/  MUFU.EX2 R155, R155 ;  /* 0x0000009b009b7308 */ /* 0x000fe20000000800 */
[----:B--2---:R-:W-:-:S07]  /*3840*/  F2FP.BF16.PACK_AB R99, R154, R163 ;  /* 0x000000a39a63723e */ /* 0x004fce00000010ff */
[----:B------:R-:W1:Y:S01]  /*3850*/  MUFU.EX2 R150, R150 ;  /* 0x0000009600967308 */ /* 0x000e620000000800 */
[----:B------:R-:W-:-:S04]  /*3860*/  FADD.FTZ R163, R163, R160 ;  /* 0x000000a0a3a37221 */ /* 0x000fc80000010000 */
[----:B------:R-:W-:Y:S01]  /*3870*/  FADD.FTZ R154, R154, R163 ;  /* 0x000000a39a9a7221 */ /* 0x000fe20000010000 */
[C---:B------:R-:W-:Y:S02]  /*3880*/  HMMA.16816.F32.BF16 R128, R96.reuse, R4, RZ ;  /* 0x000000046080723c */ /* 0x040fe400000418ff */
[----:B------:R-:W-:Y:S06]  /*3890*/  MUFU.EX2 R149, R149 ;  /* 0x0000009500957308 */ /* 0x000fec0000000800 */
[C---:B------:R-:W-:Y:S01]  /*38a0*/  HMMA.16816.F32.BF16 R124, R96.reuse, R6, RZ ;  /* 0x00000006607c723c */ /* 0x040fe200000418ff */
[----:B------:R2:W3:Y:S01]  /*38b0*/  LDSM.16.MT88.4 R4, [R0+0x4100] ;  /* 0x004100000004783b */ /* 0x0004e20000004200 */
[----:B------:R-:W-:Y:S06]  /*38c0*/  MUFU.EX2 R167, R167 ;  /* 0x000000a700a77308 */ /* 0x000fec0000000800 */
[C---:B------:R-:W-:Y:S02]  /*38d0*/  HMMA.16816.F32.BF16 R36, R96.reuse, R40, RZ ;  /* 0x000000286024723c */ /* 0x040fe400000418ff */
[----:B------:R-:W-:Y:S06]  /*38e0*/  MUFU.EX2 R165, R165 ;  /* 0x000000a500a57308 */ /* 0x000fec0000000800 */
[----:B------:R-:W-:Y:S02]  /*38f0*/  HMMA.16816.F32.BF16 R52, R96, R56, RZ ;  /* 0x000000386034723c */ /* 0x000fe400000418ff */
[----:B------:R-:W-:Y:S01]  /*3900*/  MUFU.EX2 R166, R166 ;  /* 0x000000a600a67308 */ /* 0x000fe20000000800 */
[----:B--2---:R-:W-:-:S05]  /*3910*/  FFMA.FTZ R0, R215, c[0x0][0x2d0], -R168 ;  /* 0x0000b400d7007a23 */ /* 0x004fca00000108a8 */
[----:B------:R-:W-:Y:S02]  /*3920*/  HMMA.16816.F32.BF16 R40, R96, R42, RZ ;  /* 0x0000002a6028723c */ /* 0x000fe400000418ff */
[----:B------:R-:W-:Y:S01]  /*3930*/  MUFU.EX2 R172, R172 ;  /* 0x000000ac00ac7308 */ /* 0x000fe20000000800 */
[----:B------:R-:W-:-:S05]  /*3940*/  FFMA.FTZ R168, R169, c[0x0][0x2d0], -R168 ;  /* 0x0000b400a9a87a23 */ /* 0x000fca00000108a8 */
[C---:B------:R-:W-:Y:S02]  /*3950*/  HMMA.16816.F32.BF16 R56, R96.reuse, R58, RZ ;  /* 0x0000003a6038723c */ /* 0x040fe400000418ff */
[----:B------:R-:W2:Y:S06]  /*3960*/  MUFU.EX2 R0, R0 ;  /* 0x0000000000007308 */ /* 0x000eac0000000800 */
[C---:B------:R-:W-:Y:S02]  /*3970*/  HMMA.16816.F32.BF16 R120, R96.reuse, R116, RZ ;  /* 0x000000746078723c */ /* 0x040fe400000418ff */
[----:B------:R-:W4:Y:S06]  /*3980*/  MUFU.EX2 R179, R179 ;  /* 0x000000b300b37308 */ /* 0x000f2c0000000800 */
        /* <DEDUP_REMOVED lines=20> */
[C---:B------:R-:W-:Y:S08]  /*3ad0*/  HMMA.16816.F32.BF16 R48, R96.reuse, R50, RZ ;  /* 0x000000326030723c */ /* 0x040ff000000418ff */
[C---:B------:R-:W-:Y:S08]  /*3ae0*/  HMMA.16816.F32.BF16 R64, R96.reuse, R66, RZ ;  /* 0x000000426040723c */ /* 0x040ff000000418ff */
[C---:B------:R-:W-:Y:S08]  /*3af0*/  HMMA.16816.F32.BF16 R72, R96.reuse, R74, RZ ;  /* 0x0000004a6048723c */ /* 0x040ff000000418ff */
[C---:B------:R-:W-:Y:S08]  /*3b00*/  HMMA.16816.F32.BF16 R80, R96.reuse, R82, RZ ;  /* 0x000000526050723c */ /* 0x040ff000000418ff */
[C---:B------:R-:W-:Y:S08]  /*3b10*/  HMMA.16816.F32.BF16 R88, R96.reuse, R90, RZ ;  /* 0x0000005a6058723c */ /* 0x040ff000000418ff */
[C---:B---3--:R-:W-:Y:S07]  /*3b20*/  HMMA.16816.F32.BF16 R92, R96.reuse, R4, RZ ;  /* 0x00000004605c723c */ /* 0x048fee00000418ff */
[----:B------:R-:W-:Y:S01]  /*3b30*/  F2FP.BF16.PACK_AB R4, R152, R157 ;  /* 0x0000009d9804723e */ /* 0x000fe200000010ff */
[----:B------:R-:W-:Y:S01]  /*3b40*/  HMMA.16816.F32.BF16 R96, R96, R6, RZ ;  /* 0x000000066060723c */ /* 0x000fe200000418ff */
[----:B-1----:R-:W-:Y:S01]  /*3b50*/  F2FP.BF16.PACK_AB R5, R150, R155 ;  /* 0x0000009b9605723e */ /* 0x002fe200000010ff */
[----:B------:R-:W-:-:S02]  /*3b60*/  FADD.FTZ R157, R157, R156 ;  /* 0x0000009c9d9d7221 */ /* 0x000fc40000010000 */
[----:B------:R-:W-:Y:S02]  /*3b70*/  FADD.FTZ R155, R155, R154 ;  /* 0x0000009a9b9b7221 */ /* 0x000fe40000010000 */
[----:B------:R-:W-:Y:S01]  /*3b80*/  FADD.FTZ R152, R152, R157 ;  /* 0x0000009d98987221 */ /* 0x000fe20000010000 */
[----:B------:R-:W-:Y:S01]  /*3b90*/  F2FP.BF16.PACK_AB R6, R2, R151 ;  /* 0x000000970206723e */ /* 0x000fe200000010ff */
[----:B------:R-:W-:Y:S01]  /*3ba0*/  FADD.FTZ R150, R150, R155 ;  /* 0x0000009b96967221 */ /* 0x000fe20000010000 */
[----:B--2---:R-:W-:Y:S01]  /*3bb0*/  F2FP.BF16.PACK_AB R7, R0, R149 ;  /* 0x000000950007723e */ /* 0x004fe200000010ff */
[----:B------:R-:W-:Y:S02]  /*3bc0*/  FADD.FTZ R151, R151, R152 ;  /* 0x0000009897977221 */ /* 0x000fe40000010000 */
[----:B------:R-:W-:Y:S02]  /*3bd0*/  FADD.FTZ R149, R149, R150 ;  /* 0x0000009695957221 */ /* 0x000fe40000010000 */
[----:B------:R-:W-:-:S02]  /*3be0*/  FADD.FTZ R151, R2, R151 ;  /* 0x0000009702977221 */ /* 0x000fc40000010000 */
[----:B------:R-:W-:Y:S01]  /*3bf0*/  HMMA.16816.F32.BF16 R36, R4, R8, R36 ;  /* 0x000000080424723c */ /* 0x000fe20000041824 */
        /* <DEDUP_REMOVED lines=33> */
[C---:B------:R-:W-:Y:S08]  /*3e10*/  HMMA.16816.F32.BF16 R92, R4.reuse, R12, R92 ;  /* 0x0000000c045c723c */ /* 0x040ff0000004185c */
[----:B------:R-:W-:Y:S01]  /*3e20*/  HMMA.16816.F32.BF16 R96, R4, R14, R96 ;  /* 0x0000000e0460723c */ /* 0x000fe20000041860 */
[----:B------:R-:W3:Y:S06]  /*3e30*/  LDSM.16.MT88.4 R12, [R185+0x3100] ;  /* 0x00310000b90c783b */ /* 0x000eec0000004200 */
[----:B------:R-:W-:Y:S01]  /*3e40*/  F2FP.BF16.PACK_AB R4, R167, R164 ;  /* 0x000000a4a704723e */ /* 0x000fe200000010ff */
[----:B------:R-:W-:Y:S01]  /*3e50*/  FADD.FTZ R164, R164, R151 ;  /* 0x00000097a4a47221 */ /* 0x000fe20000010000 */
[----:B----4-:R-:W-:Y:S01]  /*3e60*/  F2FP.BF16.PACK_AB R5, R179, R172 ;  /* 0x000000acb305723e */ /* 0x010fe200000010ff */
[----:B------:R-:W-:Y:S01]  /*3e70*/  FADD.FTZ R172, R172, R149 ;  /* 0x00000095acac7221 */ /* 0x000fe20000010000 */
[----:B------:R-:W-:Y:S01]  /*3e80*/  F2FP.BF16.PACK_AB R6, R166, R165 ;  /* 0x000000a5a606723e */ /* 0x000fe200000010ff */
[----:B------:R-:W-:Y:S01]  /*3e90*/  FADD.FTZ R164, R167, R164 ;  /* 0x000000a4a7a47221 */ /* 0x000fe20000010000 */
[----:B-----5:R-:W-:Y:S01]  /*3ea0*/  F2FP.BF16.PACK_AB R7, R181, R174 ;  /* 0x000000aeb507723e */ /* 0x020fe200000010ff */
        /* <DEDUP_REMOVED lines=94> */
[----:B------:R-:W-:Y:S01]  /*4490*/  SEL R10, RZ, 0x10, P4 ;  /* 0x00000010ff0a7807 */ /* 0x000fe20002000000 */
[C---:B------:R-:W-:Y:S01]  /*44a0*/  IMAD.SHL.U32 R2, R206.reuse, 0x2, RZ ;  /* 0x00000002ce027824 */ /* 0x040fe200078e00ff */
[----:B------:R-:W-:Y:S01]  /*44b0*/  SHF.L.U64.HI R145, R206, 0x1, R145 ;  /* 0x00000001ce917819 */ /* 0x000fe20000010291 */
[----:B------:R-:W-:Y:S01]  /*44c0*/  IMAD R197, R0, c[0x0][0x2b8], R197 ;  /* 0x0000ae0000c57a24 */ /* 0x000fe200078e02c5 */
[----:B------:R-:W-:Y:S01]  /*44d0*/  IADD3 R14, -R10, 0x10, RZ ;  /* 0x000000100a0e7810 */ /* 0x000fe20007ffe1ff */
[C---:B------:R-:W-:Y:S01]  /*44e0*/  IMAD.SHL.U32 R12, R199.reuse, 0x2, RZ ;  /* 0x00000002c70c7824 */ /* 0x040fe200078e00ff */
[----:B------:R-:W-:Y:S01]  /*44f0*/  SHF.L.U64.HI R13, R199, 0x1, R134 ;  /* 0x00000001c70d7819 */ /* 0x000fe20000010286 */
[----:B------:R-:W-:Y:S01]  /*4500*/  IMAD.WIDE.U32 R4, R197, c[0x0][0x1e0], RZ ;  /* 0x00007800c5047a25 */ /* 0x000fe200078e00ff */
[----:B------:R-:W-:-:S02]  /*4510*/  SHF.R.S32.HI R0, RZ, 0x1f, R197 ;  /* 0x0000001fff007819 */ /* 0x000fc400000114c5 */
[----:B------:R-:W-:Y:S01]  /*4520*/  LOP3.LUT R14, R14, 0xf, RZ, 0xc0, !PT ;  /* 0x0000000f0e0e7812 */ /* 0x000fe200078ec0ff */
[----:B------:R-:W-:Y:S01]  /*4530*/  IMAD.MOV.U32 R8, RZ, RZ, R4 ;  /* 0x000000ffff087224 */ /* 0x000fe200078e0004 */
[----:B------:R-:W-:Y:S01]  /*4540*/  SHF.L.U64.HI R11, R198, 0x1, R133 ;  /* 0x00000001c60b7819 */ /* 0x000fe20000010285 */
[----:B------:R-:W-:-:S04]  /*4550*/  IMAD R0, R0, c[0x0][0x1e0], RZ ;  /* 0x0000780000007a24 */ /* 0x000fc800078e02ff */
[----:B------:R-:W-:-:S04]  /*4560*/  IMAD R0, R197, c[0x0][0x1e4], R0 ;  /* 0x00007900c5007a24 */ /* 0x000fc800078e0200 */
[----:B------:R-:W-:Y:S01]  /*4570*/  IMAD.IADD R9, R5, 0x1, R0 ;  /* 0x0000000105097824 */ /* 0x000fe200078e0200 */
[----:B------:R-:W-:-:S04]  /*4580*/  SEL R0, RZ, 0x10, P5 ;  /* 0x00000010ff007807 */ /* 0x000fc80002800000 */
[----:B------:R-:W-:-:S04]  /*4590*/  IADD3 R16, -R0, 0x10, RZ ;  /* 0x0000001000107810 */ /* 0x000fc80007ffe1ff */
[----:B------:R-:W-:Y:S02]  /*45a0*/  LOP3.LUT R16, R16, 0xf, RZ, 0xc0, !PT ;  /* 0x0000000f10107812 */ /* 0x000fe400078ec0ff */
[----:B--2---:R-:W-:Y:S01]  /*45b0*/  SHF.R.S32.HI R5, RZ, 0x1f, R196 ;  /* 0x0000001fff057819 */ /* 0x004fe200000114c4 */
[----:B------:R-:W-:-:S04]  /*45c0*/  IMAD.WIDE.U32 R8, R196, c[0x0][0x1f0], R8 ;  /* 0x00007c00c4087a25 */ /* 0x000fc800078e0008 */
[----:B------:R-:W-:Y:S01]  /*45d0*/  IMAD R5, R5, c[0x0][0x1f0], RZ ;  /* 0x00007c0005057a24 */ /* 0x000fe200078e02ff */
[----:B------:R-:W-:Y:S02]  /*45e0*/  IADD3 R7, P0, R8, UR14, RZ ;  /* 0x0000000e08077c10 */ /* 0x000fe4000ff1e0ff */
[----:B------:R-:W-:Y:S01]  /*45f0*/  IADD3 R8, -R144, 0x10, RZ ;  /* 0x0000001090087810 */ /* 0x000fe20007ffe1ff */
[----:B------:R-:W-:-:S03]  /*4600*/  IMAD R4, R196, c[0x0][0x1f4], R5 ;  /* 0x00007d00c4047a24 */ /* 0x000fc600078e0205 */
[----:B------:R-:W-:Y:S02]  /*4610*/  LOP3.LUT R8, R8, 0xf, RZ, 0xc0, !PT ;  /* 0x0000000f08087812 */ /* 0x000fe400078ec0ff */
[----:B------:R-:W-:Y:S01]  /*4620*/  IADD3.X R4, R9, UR7, R4, P0, !PT ;  /* 0x0000000709047c10 */ /* 0x000fe200087fe404 */
[----:B------:R-:W-:Y:S01]  /*4630*/  IMAD.SHL.U32 R9, R198, 0x2, RZ ;  /* 0x00000002c6097824 */ /* 0x000fe200078e00ff */
[----:B------:R-:W-:-:S04]  /*4640*/  LEA R5, P0, R7, c[0x0][0x1c8], 0x1 ;  /* 0x0000720007057a11 */ /* 0x000fc800078008ff */
[----:B------:R-:W-:Y:S02]  /*4650*/  LEA.HI.X R4, R7, c[0x0][0x1cc], R4, 0x1, P0 ;  /* 0x0000730007047a11 */ /* 0x000fe400000f0c04 */
[----:B------:R-:W1:Y:S04]  /*4660*/  SHFL.IDX PT, R7, R5, 0x1, 0x181f ;  /* 0x00381f0005077f89 */ /* 0x000e6800000e0000 */
[----:B------:R-:W2:Y:S04]  /*4670*/  SHFL.IDX PT, R6, R4, 0x1, 0x181f ;  /* 0x00381f0004067f89 */ /* 0x000ea800000e0000 */
[----:B------:R-:W3:Y:S04]  /*4680*/  SHFL.IDX PT, R5, R5, RZ, 0x181f ;  /* 0x00181fff05057589 */ /* 0x000ee800000e0000 */
[----:B------:R-:W4:Y:S01]  /*4690*/  SHFL.IDX PT, R4, R4, RZ, 0x181f ;  /* 0x00181fff04047589 */ /* 0x000f2200000e0000 */
[----:B-1----:R-:W-:-:S04]  /*46a0*/  IADD3 R16, P2, P0, R16, R7, R2 ;  /* 0x0000000710107210 */ /* 0x002fc8000785e002 */
[----:B--2---:R-:W-:Y:S02]  /*46b0*/  IADD3.X R17, RZ, R6, R145, P2, P0 ;  /* 0x00000006ff117210 */ /* 0x004fe400017e0491 */
[----:B------:R-:W-:-:S04]  /*46c0*/  IADD3 R14, P2, P0, R14, R7, R12 ;  /* 0x000000070e0e7210 */ /* 0x000fc8000785e00c */
[----:B------:R-:W-:Y:S02]  /*46d0*/  IADD3.X R15, RZ, R6, R13, P2, P0 ;  /* 0x00000006ff0f7210 */ /* 0x000fe400017e040d */
[----:B------:R-:W-:-:S04]  /*46e0*/  IADD3 R18, P2, P0, R8, R7, R9 ;  /* 0x0000000708127210 */ /* 0x000fc8000785e009 */
[----:B------:R-:W-:Y:S02]  /*46f0*/  IADD3.X R19, RZ, R6, R11, P2, P0 ;  /* 0x00000006ff137210 */ /* 0x000fe400017e040b */
[----:B---3--:R-:W-:-:S05]  /*4700*/  IADD3 R6, P0, R5, R2, RZ ;  /* 0x0000000205067210 */ /* 0x008fca0007f1e0ff */
[----:B----4-:R-:W-:Y:S01]  /*4710*/  IMAD.X R7, R4, 0x1, R145, P0 ;  /* 0x0000000104077824 */ /* 0x010fe200000e0691 */
        /* <DEDUP_REMOVED lines=13> */
.L_x_845:
[----:B------:R-:W-:Y:S01]  /*47f0*/  ISETP.GE.AND P0, PT, R148, 0x41, PT ;  /* 0x000000419400780c */ /* 0x000fe20003f06270 */
[----:B------:R-:W0:-:S12]  /*4800*/  LDGDEPBAR ;  /* 0x00000000000079af */ /* 0x000e180000000000 */
[----:B------:R-:W-:Y:S05]  /*4810*/  @!P0 BRA `(.L_x_846) ;  /* 0x0000306000008947 */ /* 0x000fea0003800000 */
[----:B------:R-:W-:Y:S01]  /*4820*/  SHF.L.U64.HI R212, R198, 0x1, R133 ;  /* 0x00000001c6d47819 */ /* 0x000fe20000010285 */
[----:B------:R-:W-:Y:S01]  /*4830*/  IMAD.MOV.U32 R0, RZ, RZ, R3 ;  /* 0x000000ffff007224 */ /* 0x000fe200078e0003 */
[----:B------:R-:W-:Y:S01]  /*4840*/  IADD3 R216, R146, -0x2, RZ ;  /* 0xfffffffe92d87810 */ /* 0x000fe20007ffe0ff */
[----:B------:R-:W-:Y:S01]  /*4850*/  IMAD.MOV.U32 R133, RZ, RZ, R132 ;  /* 0x000000ffff857224 */ /* 0x000fe200078e0084 */
[C---:B------:R-:W-:Y:S01]  /*4860*/  SHF.L.U64.HI R214, R199.reuse, 0x1, R134 ;  /* 0x00000001c7d67819 */ /* 0x040fe20000010286 */
[----:B------:R-:W-:Y:S01]  /*4870*/  IMAD.SHL.U32 R211, R198, 0x2, RZ ;  /* 0x00000002c6d37824 */ /* 0x000fe200078e00ff */
[----:B------:R-:W-:Y:S01]  /*4880*/  SHF.L.U32 R213, R199, 0x1, RZ ;  /* 0x00000001c7d57819 */ /* 0x000fe200000006ff */
[----:B------:R-:W-:Y:S02]  /*4890*/  UMOV UR11, URZ ;  /* 0x0000003f000b7c82 */ /* 0x000fe40008000000 */
[----:B------:R-:W-:Y:S02]  /*48a0*/  UMOV UR5, 0x1 ;  /* 0x0000000100057882 */ /* 0x000fe40000000000 */
[----:B------:R-:W-:-:S03]  /*48b0*/  SEL R134, R135, 0xffffffe0, !P1 ;  /* 0xffffffe087867807 */ /* 0x000fc60004800000 */
.L_x_849:
[----:B------:R-:W-:Y:S04]  /*48c0*/  DEPBAR.LE SB0, 0x2 ;  /* 0x000080800000791a */ /* 0x000fe80000000000 */
[----:B------:R-:W-:Y:S01]  /*48d0*/  BAR.SYNC.DEFER_BLOCKING 0x0 ;  /* 0x0000000000007b1d */ /* 0x000fe20000010000 */
[----:B------:R-:W-:Y:S01]  /*48e0*/  UIMAD UR4, UR5, 0x6000, URZ ;  /* 0x00006000050478a4 */ /* 0x000fe2000f8e023f */
[----:B------:R-:W-:Y:S05]  /*48f0*/  ISETP.NE.AND P0, PT, R216, RZ, PT ;  /* 0x000000ffd800720c */ /* 0x000fea0003f05270 */
[----:B------:R-:W-:Y:S05]  /*4900*/  IADD3 R180, R192, UR4, RZ ;  /* 0x00000004c0b47c10 */ /* 0x000fea000fffe0ff */
[----:B------:R-:W-:Y:S01]  /*4910*/  IMAD.IADD R132, R134, 0x1, R180 ;  /* 0x0000000186847824 */ /* 0x000fe200078e02b4 */
[----:B------:R2:W3:Y:S04]  /*4920*/  LDSM.16.M88.4 R136, [R191] ;  /* 0x00000000bf88783b */ /* 0x0004e80000000200 */
[----:B------:R2:W4:Y:S04]  /*4930*/  LDSM.16.M88.4 R140, [R192+UR4+0xc100] ;  /* 0x00c10004c08c783b */ /* 0x0005280008000200 */
[----:B-1----:R2:W1:Y:S04]  /*4940*/  LDSM.16.M88.4 R144, [R192+UR4+0xc900] ;  /* 0x00c90004c090783b */ /* 0x0024680008000200 */
[----:B------:R2:W1:Y:S04]  /*4950*/  LDSM.16.M88.4 R148, [R192+UR4+0xd100] ;  /* 0x00d10004c094783b */ /* 0x0004680008000200 */
[----:B------:R2:W1:Y:S04]  /*4960*/  LDSM.16.M88.4 R152, [R192+UR4+0xd900] ;  /* 0x00d90004c098783b */ /* 0x0004680008000200 */
[----:B------:R2:W1:Y:S04]  /*4970*/  LDSM.16.M88.4 R156, [R189] ;  /* 0x00000000bd9c783b */ /* 0x0004680000000200 */
[----:B------:R2:W1:Y:S04]  /*4980*/  LDSM.16.M88.4 R160, [R132+0xc100] ;  /* 0x00c1000084a0783b */ /* 0x0004680000000200 */
[----:B------:R2:W1:Y:S04]  /*4990*/  LDSM.16.M88.4 R164, [R132+0xc900] ;  /* 0x00c9000084a4783b */ /* 0x0004680000000200 */
[----:B------:R2:W1:Y:S04]  /*49a0*/  LDSM.16.M88.4 R168, [R132+0xd100] ;  /* 0x00d1000084a8783b */ /* 0x0004680000000200 */
[----:B------:R2:W1:Y:S01]  /*49b0*/  LDSM.16.M88.4 R172, [R132+0xd900] ;  /* 0x00d9000084ac783b */ /* 0x0004620000000200 */
[----:B------:R-:W-:-:S05]  /*49c0*/  @!P0 BRA `(.L_x_847) ;  /* 0x0000031000008947 */ /* 0x000fca0003800000 */
[----:B------:R-:W-:Y:S01]  /*49d0*/  SHF.R.S32.HI R3, RZ, 0x1f, R197 ;  /* 0x0000001fff037819 */ /* 0x000fe200000114c5 */
[----:B------:R-:W-:Y:S01]  /*49e0*/  IMAD.WIDE.U32 R4, R197, c[0x0][0x208], RZ ;  /* 0x00008200c5047a25 */ /* 0x000fe200078e00ff */
[----:B------:R-:W-:Y:S02]  /*49f0*/  SHF.R.S32.HI R2, RZ, 0x1f, R196 ;  /* 0x0000001fff027819 */ /* 0x000fe400000114c4 */
[----:B------:R-:W-:Y:S01]  /*4a00*/  SEL R6, RZ, 0x10, P5 ;  /* 0x00000010ff067807 */ /* 0x000fe20002800000 */
[----:B------:R-:W-:Y:S02]  /*4a10*/  IMAD R3, R3, c[0x0][0x208], RZ ;  /* 0x0000820003037a24 */ /* 0x000fe400078e02ff */
[----:B------:R-:W-:Y:S01]  /*4a20*/  IMAD R2, R2, c[0x0][0x218], RZ ;  /* 0x0000860002027a24 */ /* 0x000fe200078e02ff */
[C---:B------:R-:W-:Y:S01]  /*4a30*/  IADD3 R12, -R6.reuse, 0x10, RZ ;  /* 0x00000010060c7810 */ /* 0x040fe20007ffe1ff */
[----:B------:R-:W-:Y:S01]  /*4a40*/  IMAD R3, R197, c[0x0][0x20c], R3 ;  /* 0x00008300c5037a24 */ /* 0x000fe200078e0203 */
[----:B------:R-:W-:Y:S01]  /*4a50*/  ISETP.NE.U32.AND P2, PT, R6, RZ, PT ;  /* 0x000000ff0600720c */ /* 0x000fe20003f45070 */
[----:B------:R-:W-:Y:S01]  /*4a60*/  IMAD R2, R196, c[0x0][0x21c], R2 ;  /* 0x00008700c4027a24 */ /* 0x000fe200078e0202 */
[----:B------:R-:W-:Y:S01]  /*4a70*/  LOP3.LUT R12, R12, 0xf, RZ, 0xc0, !PT ;  /* 0x0000000f0c0c7812 */ /* 0x000fe200078ec0ff */
[----:B------:R-:W-:Y:S04]  /*4a80*/  IMAD.IADD R5, R5, 0x1, R3 ;  /* 0x0000000105057824 */ /* 0x000fe800078e0203 */
[----:B------:R-:W-:Y:S05]  /*4a90*/  IMAD.WIDE.U32 R4, R196, c[0x0][0x218], R4 ;  /* 0x00008600c4047a25 */ /* 0x000fea00078e0004 */
[----:B------:R-:W-:Y:S04]  /*4aa0*/  IADD3 R3, P0, R4, UR16, RZ ;  /* 0x0000001004037c10 */ /* 0x000fe8000ff1e0ff */
[----:B------:R-:W-:Y:S02]  /*4ab0*/  IADD3.X R2, R5, UR10, R2, P0, !PT ;  /* 0x0000000a05027c10 */ /* 0x000fe400087fe402 */
[C---:B------:R-:W-:Y:S02]  /*4ac0*/  LEA R14, P0, R3.reuse, c[0x0][0x1f8], 0x1 ;  /* 0x00007e00030e7a11 */ /* 0x040fe400078008ff */
[----:B------:R-:W-:Y:S02]  /*4ad0*/  SEL R5, RZ, 0x10, P4 ;  /* 0x00000010ff057807 */ /* 0x000fe40002000000 */
[----:B------:R-:W-:Y:S01]  /*4ae0*/  LEA.HI.X R10, R3, c[0x0][0x1fc], R2, 0x1, P0 ;  /* 0x00007f00030a7a11 */ /* 0x000fe200000f0c02 */
[----:B------:R-:W5:Y:S01]  /*4af0*/  SHFL.IDX PT, R7, R14, 0x1, 0x181f ;  /* 0x00381f000e077f89 */ /* 0x000f6200000e0000 */
[----:B------:R-:W-:Y:S02]  /*4b00*/  SEL R3, RZ, 0x10, P6 ;  /* 0x00000010ff037807 */ /* 0x000fe40003000000 */
[----:B------:R-:W-:Y:S01]  /*4b10*/  IADD3 R4, -R5, 0x10, RZ ;  /* 0x0000001005047810 */ /* 0x000fe20007ffe1ff */
[----:B------:R-:W2:Y:S01]  /*4b20*/  SHFL.IDX PT, R9, R10, 0x1, 0x181f ;  /* 0x00381f000a097f89 */ /* 0x000ea200000e0000 */
[----:B------:R-:W-:Y:S02]  /*4b30*/  IADD3 R2, -R3, 0x10, RZ ;  /* 0x0000001003027810 */ /* 0x000fe40007ffe1ff */
[----:B------:R-:W-:Y:S01]  /*4b40*/  LOP3.LUT R4, R4, 0xf, RZ, 0xc0, !PT ;  /* 0x0000000f04047812 */ /* 0x000fe200078ec0ff */
[----:B------:R4:W3:Y:S01]  /*4b50*/  SHFL.IDX PT, R8, R14, RZ, 0x181f ;  /* 0x00181fff0e087589 */ /* 0x0008e200000e0000 */
[----:B------:R-:W-:Y:S03]  /*4b60*/  LOP3.LUT R2, R2, 0xf, RZ, 0xc0, !PT ;  /* 0x0000000f02027812 */ /* 0x000fe600078ec0ff */
[----:B------:R-:W1:Y:S01]  /*4b70*/  SHFL.IDX PT, R11, R10, RZ, 0x181f ;  /* 0x00181fff0a0b7589 */ /* 0x000e6200000e0000 */
[----:B-----5:R-:W-:Y:S04]  /*4b80*/  IADD3 R12, P1, P0, R12, R7, R208 ;  /* 0x000000070c0c7210 */ /* 0x020fe8000783e0d0 */
[----:B--2---:R-:W-:Y:S02]  /*4b90*/  IADD3.X R13, RZ, R9, R209, P1, P0 ;  /* 0x00000009ff0d7210 */ /* 0x004fe40000fe04d1 */
[----:B----4-:R-:W-:Y:S04]  /*4ba0*/  IADD3 R14, P1, P0, R4, R7, R213 ;  /* 0x00000007040e7210 */ /* 0x010fe8000783e0d5 */
[----:B------:R-:W-:Y:S02]  /*4bb0*/  IADD3.X R15, RZ, R9, R214, P1, P0 ;  /* 0x00000009ff0f7210 */ /* 0x000fe40000fe04d6 */
[----:B------:R-:W-:Y:S01]  /*4bc0*/  IADD3 R16, P1, P0, R2, R7, R211 ;  /* 0x0000000702107210 */ /* 0x000fe2000783e0d3 */
[----:B------:R-:W-:Y:S03]  /*4bd0*/  IMAD.U32 R2, RZ, RZ, UR11 ;  /* 0x0000000bff027e24 */ /* 0x000fe6000f8e00ff */
[----:B------:R-:W-:Y:S01]  /*4be0*/  IADD3.X R17, RZ, R9, R212, P1, P0 ;  /* 0x00000009ff117210 */ /* 0x000fe20000fe04d4 */
[----:B------:R-:W-:Y:S01]  /*4bf0*/  IMAD R7, R2, 0x6000, R195 ;  /* 0x0000600002077824 */ /* 0x000fe200078e02c3 */
[----:B---3--:R-:W-:Y:S02]  /*4c00*/  IADD3 R20, P1, R208, R8, RZ ;  /* 0x00000008d0147210 */ /* 0x008fe40007f3e0ff */
[C---:B------:R-:W-:Y:S03]  /*4c10*/  IADD3 R18, P0, R8.reuse, R213, RZ ;  /* 0x000000d508127210 */ /* 0x040fe60007f1e0ff */
[----:B-1----:R-:W-:Y:S01]  /*4c20*/  IMAD.X R21, R209, 0x1, R11, P1 ;  /* 0x00000001d1157824 */ /* 0x002fe200008e060b */
[----:B------:R-:W-:Y:S01]  /*4c30*/  ISETP.NE.U32.AND P1, PT, R5, RZ, PT ;  /* 0x000000ff0500720c */ /* 0x000fe20003f25070 */
[C---:B------:R-:W-:Y:S01]  /*4c40*/  IMAD.X R19, R11.reuse, 0x1, R214, P0 ;  /* 0x000000010b137824 */ /* 0x040fe200000e06d6 */
[----:B------:R-:W-:Y:S02]  /*4c50*/  IADD3 R8, P0, R8, R211, RZ ;  /* 0x000000d308087210 */ /* 0x000fe40007f1e0ff */
[----:B------:R1:W-:Y:S03]  /*4c60*/  LDGSTS.E.BYPASS.LTC128B.128 [R7], [R20.64], !P5 ;  /* 0x0000000014077fae */ /* 0x0003e6000e901d4c */
[----:B------:R-:W-:Y:S01]  /*4c70*/  IMAD.X R9, R11, 0x1, R212, P0 ;  /* 0x000000010b097824 */ /* 0x000fe200000e06d4 */
[----:B------:R1:W-:Y:S01]  /*4c80*/  LDGSTS.E.BYPASS.LTC128B.128 [R7+0x2000], [R18.64], !P4 ;  /* 0x0200000012077fae */ /* 0x0003e2000e101d4c */
[----:B------:R-:W-:Y:S03]  /*4c90*/  ISETP.NE.U32.AND P0, PT, R3, RZ, PT ;  /* 0x000000ff0300720c */ /* 0x000fe60003f05070 */
[----:B------:R1:W-:Y:S04]  /*4ca0*/  LDGSTS.E.BYPASS.LTC128B.128 [R7+0x4000], [R8.64], !P6 ;  /* 0x0400000008077fae */ /* 0x0003e8000f101d4c */
[----:B------:R1:W-:Y:S04]  /*4cb0*/  LDGSTS.E.BYPASS.LTC128B.128.ZFILL [R7+0x1000], [R12.64], P2 ;  /* 0x010000000c077fae */ /* 0x0003e80009141d4c */
[----:B------:R1:W-:Y:S04]  /*4cc0*/  LDGSTS.E.BYPASS.LTC128B.128.ZFILL [R7+0x3000], [R14.64], P1 ;  /* 0x030000000e077fae */ /* 0x0003e80008941d4c */
[----:B------:R1:W-:Y:S02]  /*4cd0*/  LDGSTS.E.BYPASS.LTC128B.128.ZFILL [R7+0x5000], [R16.64], P0 ;  /* 0x0500000010077fae */ /* 0x0003e40008141d4c */
.L_x_847:
[C---:B-1-34-:R-:W-:Y:S01]  /*4ce0*/  HMMA.16816.F32.BF16 R4, R136.reuse, R140, RZ ;  /* 0x0000008c8804723c */ /* 0x05afe200000418ff */
[----:B------:R-:W0:Y:S01]  /*4cf0*/  LDGDEPBAR ;  /* 0x00000000000079af */ /* 0x000e220000000000 */
[----:B------:R-:W-:Y:S01]  /*4d00*/  UIADD3 UR18, UR11, 0x1, URZ ;  /* 0x000000010b127890 */ /* 0x000fe2000fffe03f */
[----:B------:R-:W-:Y:S01]  /*4d10*/  ISETP.GE.AND P0, PT, R216, 0x2, PT ;  /* 0x00000002d800780c */ /* 0x000fe20003f06270 */
[----:B------:R-:W-:Y:S01]  /*4d20*/  UISETP.GE.AND UP0, UPT, UR11, 0x1, UPT ;  /* 0x000000010b00788c */ /* 0x000fe2000bf06270 */
[C---:B------:R-:W-:Y:S02]  /*4d30*/  IADD3 R193, R187.reuse, R180, RZ ;  /* 0x000000b4bbc17210 */ /* 0x040fe40007ffe0ff */
[----:B------:R-:W-:Y:S01]  /*4d40*/  IADD3 R2, R187, R132, RZ ;  /* 0x00000084bb027210 */ /* 0x000fe20007ffe0ff */
[C---:B------:R-:W-:Y:S01]  /*4d50*/  HMMA.16816.F32.BF16 R8, R136.reuse, R142, RZ ;  /* 0x0000008e8808723c */ /* 0x040fe200000418ff */
[----:B------:R-:W-:Y:S01]  /*4d60*/  LDSM.16.M88.4 R140, [R188] ;  /* 0x00000000bc8c783b */ /* 0x000fe20000000200 */
[----:B------:R-:W-:Y:S02]  /*4d70*/  USEL UR11, UR18, URZ, !UP0 ;  /* 0x0000003f120b7287 */ /* 0x000fe4000c000000 */
[----:B------:R-:W-:Y:S04]  /*4d80*/  IADD3 R3, R134, R180, R187 ;  /* 0x000000b486037210 */ /* 0x000fe80007ffe0bb */
[C---:B------:R-:W-:Y:S01]  /*4d90*/  HMMA.16816.F32.BF16 R12, R136.reuse, R144, RZ ;  /* 0x00000090880c723c */ /* 0x040fe200000418ff */
[----:B------:R-:W-:Y:S07]  /*4da0*/  LDSM.16.M88.4 R176, [R193+0xe100] ;  /* 0x00e10000c1b0783b */ /* 0x000fee0000000200 */
[C---:B------:R-:W-:Y:S01]  /*4db0*/  HMMA.16816.F32.BF16 R16, R136.reuse, R146, RZ ;  /* 0x000000928810723c */ /* 0x040fe200000418ff */
[----:B------:R-:W1:Y:S07]  /*4dc0*/  LDSM.16.M88.4 R144, [R193+0xc100] ;  /* 0x00c10000c190783b */ /* 0x000e6e0000000200 */
[C---:B------:R-:W-:Y:S01]  /*4dd0*/  HMMA.16816.F32.BF16 R20, R136.reuse, R148, RZ ;  /* 0x000000948814723c */ /* 0x040fe200000418ff */
[----:B------:R-:W-:Y:S07]  /*4de0*/  LDSM.16.M88.4 R180, [R192+UR4+0x10100] ;  /* 0x01010004c0b4783b */ /* 0x000fee0008000200 */
[C---:B------:R-:W-:Y:S01]  /*4df0*/  HMMA.16816.F32.BF16 R24, R136.reuse, R150, RZ ;  /* 0x000000968818723c */ /* 0x040fe200000418ff */
[----:B------:R-:W-:Y:S07]  /*4e00*/  LDSM.16.M88.4 R148, [R193+0xd100] ;  /* 0x00d10000c194783b */ /* 0x000fee0000000200 */
[C---:B------:R-:W-:Y:S08]  /*4e10*/  HMMA.16816.F32.BF16 R28, R136.reuse, R152, RZ ;  /* 0x00000098881c723c */ /* 0x040ff000000418ff */
[----:B------:R-:W-:Y:S01]  /*4e20*/  HMMA.16816.F32.BF16 R32, R136, R154, RZ ;  /* 0x0000009a8820723c */ /* 0x000fe200000418ff */
[----:B------:R-:W3:Y:S07]  /*4e30*/  LDSM.16.M88.4 R136, [R193+0xc900] ;  /* 0x00c90000c188783b */ /* 0x000eee0000000200 */
[C---:B------:R-:W-:Y:S01]  /*4e40*/  HMMA.16816.F32.BF16 R4, R156.reuse, R160, R4 ;  /* 0x000000a09c04723c */ /* 0x040fe20000041804 */
[----:B------:R-:W4:Y:S07]  /*4e50*/  LDSM.16.M88.4 R152, [R193+0xd900] ;  /* 0x00d90000c198783b */ /* 0x000f2e0000000200 */
[C---:B------:R-:W-:Y:S01]  /*4e60*/  HMMA.16816.F32.BF16 R8, R156.reuse, R162, R8 ;  /* 0x000000a29c08723c */ /* 0x040fe20000041808 */
[----:B------:R-:W-:Y:S07]  /*4e70*/  LDSM.16.M88.4 R160, [R186] ;  /* 0x00000000baa0783b */ /* 0x000fee0000000200 */
[C---:B------:R-:W-:Y:S08]  /*4e80*/  HMMA.16816.F32.BF16 R12, R156.reuse, R164, R12 ;  /* 0x000000a49c0c723c */ /* 0x040ff0000004180c */
[C---:B------:R-:W-:Y:S01]  /*4e90*/  HMMA.16816.F32.BF16 R16, R156.reuse, R166, R16 ;  /* 0x000000a69c10723c */ /* 0x040fe20000041810 */
[----:B------:R-:W5:Y:S07]  /*4ea0*/  LDSM.16.M88.4 R164, [R2+0xc100] ;  /* 0x00c1000002a4783b */ /* 0x000f6e0000000200 */
[C---:B------:R-:W-:Y:S08]  /*4eb0*/  HMMA.16816.F32.BF16 R20, R156.reuse, R168, R20 ;  /* 0x000000a89c14723c */ /* 0x040ff00000041814 */
[C---:B------:R-:W-:Y:S01]  /*4ec0*/  HMMA.16816.F32.BF16 R24, R156.reuse, R170, R24 ;  /* 0x000000aa9c18723c */ /* 0x040fe20000041818 */
[----:B------:R-:W-:Y:S07]  /*4ed0*/  LDSM.16.M88.4 R168, [R132+0xe100] ;  /* 0x00e1000084a8783b */ /* 0x000fee0000000200 */
[C---:B------:R-:W-:Y:S08]  /*4ee0*/  HMMA.16816.F32.BF16 R28, R156.reuse, R172, R28 ;  /* 0x000000ac9c1c723c */ /* 0x040ff0000004181c */
[----:B------:R-:W-:Y:S01]  /*4ef0*/  HMMA.16816.F32.BF16 R32, R156, R174, R32 ;  /* 0x000000ae9c20723c */ /* 0x000fe20000041820 */
[----:B------:R-:W2:Y:S07]  /*4f00*/  LDSM.16.M88.4 R156, [R2+0xc900] ;  /* 0x00c90000029c783b */ /* 0x000eae0000000200 */
[C---:B-1----:R-:W-:Y:S01]  /*4f10*/  HMMA.16816.F32.BF16 R4, R140.reuse, R144, R4 ;  /* 0x000000908c04723c */ /* 0x042fe20000041804 */
[----:B------:R-:W-:Y:S07]  /*4f20*/  LDSM.16.M88.4 R172, [R132+0xe900] ;  /* 0x00e9000084ac783b */ /* 0x000fee0000000200 */
[C---:B------:R-:W-:Y:S01]  /*4f30*/  HMMA.16816.F32.BF16 R8, R140.reuse, R146, R8 ;  /* 0x000000928c08723c */ /* 0x040fe20000041808 */
[----:B------:R-:W1:Y:S07]  /*4f40*/  LDSM.16.M88.4 R144, [R2+0xd100] ;  /* 0x00d100000290783b */ /* 0x000e6e0000000200 */
[C---:B---3--:R-:W-:Y:S08]  /*4f50*/  HMMA.16816.F32.BF16 R12, R140.reuse, R136, R12 ;  /* 0x000000888c0c723c */ /* 0x048ff0000004180c */
[C---:B------:R-:W-:Y:S01]  /*4f60*/  HMMA.16816.F32.BF16 R16, R140.reuse, R138, R16 ;  /* 0x0000008a8c10723c */ /* 0x040fe20000041810 */
[----:B------:R-:W3:Y:S07]  /*4f70*/  LDSM.16.M88.4 R136, [R2+0xd900] ;  /* 0x00d900000288783b */ /* 0x000eee0000000200 */
[C---:B------:R-:W-:Y:S08]  /*4f80*/  HMMA.16816.F32.BF16 R20, R140.reuse, R148, R20 ;  /* 0x000000948c14723c */ /* 0x040ff00000041814 */
[C---:B------:R-:W-:Y:S01]  /*4f90*/  HMMA.16816.F32.BF16 R24, R140.reuse, R150, R24 ;  /* 0x000000968c18723c */ /* 0x040fe20000041818 */
[----:B------:R-:W-:Y:S07]  /*4fa0*/  LDSM.16.M88.4 R148, [R192+UR4+0xe100] ;  /* 0x00e10004c094783b */ /* 0x000fee0008000200 */
[C---:B----4-:R-:W-:Y:S08]  /*4fb0*/  HMMA.16816.F32.BF16 R28, R140.reuse, R152, R28 ;  /* 0x000000988c1c723c */ /* 0x050ff0000004181c */
[----:B------:R-:W-:Y:S01]  /*4fc0*/  HMMA.16816.F32.BF16 R32, R140, R154, R32 ;  /* 0x0000009a8c20723c */ /* 0x000fe20000041820 */
[----:B------:R-:W4:Y:S07]  /*4fd0*/  LDSM.16.M88.4 R140, [R191+0x4000] ;  /* 0x00400000bf8c783b */ /* 0x000f2e0000000200 */
[C---:B-----5:R-:W-:Y:S01]  /*4fe0*/  HMMA.16816.F32.BF16 R4, R160.reuse, R164, R4 ;  /* 0x000000a4a004723c */ /* 0x060fe20000041804 */
[----:B------:R-:W5:Y:S07]  /*4ff0*/  LDSM.16.M88.4 R152, [R192+UR4+0xe900] ;  /* 0x00e90004c098783b */ /* 0x000f6e0008000200 */
[C---:B------:R-:W-:Y:S01]  /*5000*/  HMMA.16816.F32.BF16 R8, R160.reuse, R166, R8 ;  /* 0x000000a6a008723c */ /* 0x040fe20000041808 */
[----:B------:R-:W-:Y:S07]  /*5010*/  LDSM.16.M88.4 R164, [R192+UR4+0xf900] ;  /* 0x00f90004c0a4783b */ /* 0x000fee0008000200 */
[C---:B--2---:R-:W-:Y:S08]  /*5020*/  HMMA.16816.F32.BF16 R12, R160.reuse, R156, R12 ;  /* 0x0000009ca00c723c */ /* 0x044ff0000004180c */
[C---:B------:R-:W-:Y:S01]  /*5030*/  HMMA.16816.F32.BF16 R16, R160.reuse, R158, R16 ;  /* 0x0000009ea010723c */ /* 0x040fe20000041810 */
[----:B------:R-:W2:Y:S07]  /*5040*/  LDSM.16.M88.4 R156, [R192+UR4+0xf100] ;  /* 0x00f10004c09c783b */ /* 0x000eae0008000200 */
[C---:B-1----:R-:W-:Y:S08]  /*5050*/  HMMA.16816.F32.BF16 R20, R160.reuse, R144, R20 ;  /* 0x00000090a014723c */ /* 0x042ff00000041814 */
[C---:B------:R-:W-:Y:S01]  /*5060*/  HMMA.16816.F32.BF16 R24, R160.reuse, R146, R24 ;  /* 0x00000092a018723c */ /* 0x040fe20000041818 */
[----:B------:R-:W1:Y:S07]  /*5070*/  LDSM.16.M88.4 R144, [R189+0x4000] ;  /* 0x00400000bd90783b */ /* 0x000e6e0000000200 */
[C---:B---3--:R-:W-:Y:S08]  /*5080*/  HMMA.16816.F32.BF16 R28, R160.reuse, R136, R28 ;  /* 0x00000088a01c723c */ /* 0x048ff0000004181c */
[----:B------:R-:W-:Y:S01]  /*5090*/  HMMA.16816.F32.BF16 R32, R160, R138, R32 ;  /* 0x0000008aa020723c */ /* 0x000fe20000041820 */
[----:B------:R-:W3:Y:S07]  /*50a0*/  LDSM.16.M88.4 R136, [R132+0xf100] ;  /* 0x00f100008488783b */ /* 0x000eee0000000200 */
[C---:B----4-:R-:W-:Y:S01]  /*50b0*/  HMMA.16816.F32.BF16 R4, R140.reuse, R148, R4 ;  /* 0x000000948c04723c */ /* 0x050fe20000041804 */
[----:B------:R-:W-:Y:S07]  /*50c0*/  LDSM.16.M88.4 R160, [R188+0x4000] ;  /* 0x00400000bca0783b */ /* 0x000fee0000000200 */
[C---:B------:R-:W-:Y:S01]  /*50d0*/  HMMA.16816.F32.BF16 R8, R140.reuse, R150, R8 ;  /* 0x000000968c08723c */ /* 0x040fe20000041808 */
[----:B------:R-:W4:Y:S07]  /*50e0*/  LDSM.16.M88.4 R148, [R132+0xf900] ;  /* 0x00f900008494783b */ /* 0x000f2e0000000200 */
[C---:B-----5:R-:W-:Y:S08]  /*50f0*/  HMMA.16816.F32.BF16 R12, R140.reuse, R152, R12 ;  /* 0x000000988c0c723c */ /* 0x060ff0000004180c */
[C---:B------:R-:W-:Y:S01]  /*5100*/  HMMA.16816.F32.BF16 R16, R140.reuse, R154, R16 ;  /* 0x0000009a8c10723c */ /* 0x040fe20000041810 */
[----:B------:R-:W-:Y:S07]  /*5110*/  LDSM.16.M88.4 R152, [R193+0xf100] ;  /* 0x00f10000c198783b */ /* 0x000fee0000000200 */
[C---:B--2---:R-:W-:Y:S08]  /*5120*/  HMMA.16816.F32.BF16 R20, R140.reuse, R156, R20 ;  /* 0x0000009c8c14723c */ /* 0x044ff00000041814 */
        /* <DEDUP_REMOVED lines=9> */
[C---:B------:R-:W-:Y:S08]  /*51c0*/  HMMA.16816.F32.BF16 R12, R144.reuse, R172, R12 ;  /* 0x000000ac900c723c */ /* 0x040ff0000004180c */
[C---:B------:R-:W-:Y:S01]  /*51d0*/  HMMA.16816.F32.BF16 R16, R144.reuse, R174, R16 ;  /* 0x000000ae9010723c */ /* 0x040fe20000041810 */
[----:B------:R-:W-:Y:S07]  /*51e0*/  LDSM.16.M88.4 R172, [R191+0x8000] ;  /* 0x00800000bfac783b */ /* 0x000fee0000000200 */
[C---:B---3--:R-:W-:Y:S08]  /*51f0*/  HMMA.16816.F32.BF16 R20, R144.reuse, R136, R20 ;  /* 0x000000889014723c */ /* 0x048ff00000041814 */
[C---:B------:R-:W-:Y:S01]  /*5200*/  HMMA.16816.F32.BF16 R24, R144.reuse, R138, R24 ;  /* 0x0000008a9018723c */ /* 0x040fe20000041818 */
[----:B------:R-:W3:Y:S07]  /*5210*/  LDSM.16.M88.4 R136, [R3+0xe900] ;  /* 0x00e900000388783b */ /* 0x000eee0000000200 */
[C---:B----4-:R-:W-:Y:S08]  /*5220*/  HMMA.16816.F32.BF16 R28, R144.reuse, R148, R28 ;  /* 0x00000094901c723c */ /* 0x050ff0000004181c */
        /* <DEDUP_REMOVED lines=8> */
[----:B------:R-:W2:Y:S07]  /*52b0*/  LDSM.16.M88.4 R140, [R192+UR4+0x10900] ;  /* 0x01090004c08c783b */ /* 0x000eae0008000200 */
[C---:B------:R-:W-:Y:S08]  /*52c0*/  HMMA.16816.F32.BF16 R20, R160.reuse, R152, R20 ;  /* 0x00000098a014723c */ /* 0x040ff00000041814 */
[C---:B------:R-:W-:Y:S01]  /*52d0*/  HMMA.16816.F32.BF16 R24, R160.reuse, R154, R24 ;  /* 0x0000009aa018723c */ /* 0x040fe20000041818 */
[----:B------:R-:W2:Y:S07]  /*52e0*/  LDSM.16.M88.4 R152, [R192+UR4+0x11100] ;  /* 0x01110004c098783b */ /* 0x000eae0008000200 */
[C---:B------:R-:W-:Y:S08]  /*52f0*/  HMMA.16816.F32.BF16 R28, R160.reuse, R156, R28 ;  /* 0x0000009ca01c723c */ /* 0x040ff0000004181c */
[----:B------:R-:W-:Y:S01]  /*5300*/  HMMA.16816.F32.BF16 R32, R160, R158, R32 ;  /* 0x0000009ea020723c */ /* 0x000fe20000041820 */
[----:B------:R-:W2:Y:S07]  /*5310*/  LDSM.16.M88.4 R156, [R192+UR4+0x11900] ;  /* 0x01190004c09c783b */ /* 0x000eae0008000200 */
[C---:B-1----:R-:W-:Y:S01]  /*5320*/  HMMA.16816.F32.BF16 R4, R164.reuse, R168, R4 ;  /* 0x000000a8a404723c */ /* 0x042fe20000041804 */
[----:B------:R-:W1:Y:S07]  /*5330*/  LDSM.16.M88.4 R160, [R189+0x8000] ;  /* 0x00800000bda0783b */ /* 0x000e6e0000000200 */
        /* <DEDUP_REMOVED lines=24> */
[C---:B-1----:R-:W-:Y:S01]  /*54c0*/  HMMA.16816.F32.BF16 R4, R160.reuse, R176, R4 ;  /* 0x000000b0a004723c */ /* 0x042fe20000041804 */
[----:B------:R-:W1:Y:S07]  /*54d0*/  LDSM.16.M88.4 R172, [R186+0x8000] ;  /* 0x00800000baac783b */ /* 0x000e6e0000000200 */
[C---:B------:R-:W-:Y:S08]  /*54e0*/  HMMA.16816.F32.BF16 R8, R160.reuse, R178, R8 ;  /* 0x000000b2a008723c */ /* 0x040ff00000041808 */
[C---:B---3--:R-:W-:Y:S08]  /*54f0*/  HMMA.16816.F32.BF16 R12, R160.reuse, R136, R12 ;  /* 0x00000088a00c723c */ /* 0x048ff0000004180c */
[C---:B------:R-:W-:Y:S01]  /*5500*/  HMMA.16816.F32.BF16 R16, R160.reuse, R138, R16 ;  /* 0x0000008aa010723c */ /* 0x040fe20000041810 */
[----:B------:R-:W3:Y:S07]  /*5510*/  LDSM.16.M88.4 R136, [R3+0x10900] ;  /* 0x010900000388783b */ /* 0x000eee0000000200 */
[C---:B----4-:R-:W-:Y:S08]  /*5520*/  HMMA.16816.F32.BF16 R20, R160.reuse, R144, R20 ;  /* 0x00000090a014723c */ /* 0x050ff00000041814 */
[C---:B------:R-:W-:Y:S08]  /*5530*/  HMMA.16816.F32.BF16 R24, R160.reuse, R146, R24 ;  /* 0x00000092a018723c */ /* 0x040ff00000041818 */
[C---:B-----5:R-:W-:Y:S08]  /*5540*/  HMMA.16816.F32.BF16 R28, R160.reuse, R148, R28 ;  /* 0x00000094a01c723c */ /* 0x060ff0000004181c */
[----:B------:R-:W-:Y:S08]  /*5550*/  HMMA.16816.F32.BF16 R32, R160, R150, R32 ;  /* 0x00000096a020723c */ /* 0x000ff00000041820 */
[C---:B------:R-:W-:Y:S08]  /*5560*/  HMMA.16816.F32.BF16 R4, R164.reuse, R168, R4 ;  /* 0x000000a8a404723c */ /* 0x040ff00000041804 */
[C---:B------:R-:W-:Y:S08]  /*5570*/  HMMA.16816.F32.BF16 R8, R164.reuse, R170, R8 ;  /* 0x000000aaa408723c */ /* 0x040ff00000041808 */
[C---:B--2---:R-:W-:Y:S08]  /*5580*/  HMMA.16816.F32.BF16 R12, R164.reuse, R140, R12 ;  /* 0x0000008ca40c723c */ /* 0x044ff0000004180c */
[C---:B------:R-:W-:Y:S01]  /*5590*/  HMMA.16816.F32.BF16 R16, R164.reuse, R142, R16 ;  /* 0x0000008ea410723c */ /* 0x040fe20000041810 */
[----:B------:R-:W2:Y:S07]  /*55a0*/  LDSM.16.M88.4 R140, [R3+0x11100] ;  /* 0x01110000038c783b */ /* 0x000eae0000000200 */
        /* <DEDUP_REMOVED lines=8> */
[----:B------:R-:W1:Y:S01]  /*5630*/  LDSM.16.M88.4 R136, [R3+0x11900] ;  /* 0x011900000388783b */ /* 0x000e620000000200 */
[----:B------:R-:W-:Y:S04]  /*5640*/  DEPBAR.LE SB0, 0x2 ;  /* 0x000080800000791a */ /* 0x000fe80000000000 */
[----:B------:R-:W-:Y:S02]  /*5650*/  FMUL.FTZ R170, R4, c[0x0][0x320] ;  /* 0x0000c80004aa7a20 */ /* 0x000fe40000410000 */
[C---:B--2---:R-:W-:Y:S04]  /*5660*/  HMMA.16816.F32.BF16 R20, R172.reuse, R140, R20 ;  /* 0x0000008cac14723c */ /* 0x044fe80000041814 */
[----:B------:R-:W2:Y:S01]  /*5670*/  MUFU.TANH R170, R170 ;  /* 0x000000aa00aa7308 */ /* 0x000ea20000002400 */
[----:B------:R-:W-:Y:S01]  /*5680*/  FMUL.FTZ R155, R5, c[0x0][0x320] ;  /* 0x0000c800059b7a20 */ /* 0x000fe20000410000 */
[----:B------:R-:W-:Y:S01]  /*5690*/  BAR.SYNC.DEFER_BLOCKING 0x0 ;  /* 0x0000000000007b1d */ /* 0x000fe20000010000 */
[----:B------:R-:W-:Y:S01]  /*56a0*/  FMUL.FTZ R169, R6, c[0x0][0x320] ;  /* 0x0000c80006a97a20 */ /* 0x000fe20000410000 */
[C---:B------:R-:W-:Y:S04]  /*56b0*/  HMMA.16816.F32.BF16 R24, R172.reuse, R142, R24 ;  /* 0x0000008eac18723c */ /* 0x040fe80000041818 */
[----:B------:R-:W-:Y:S02]  /*56c0*/  FMUL.FTZ R171, R8, c[0x0][0x320] ;  /* 0x0000c80008ab7a20 */ /* 0x000fe40000410000 */
[----:B------:R-:W-:Y:S02]  /*56d0*/  FMUL.FTZ R168, R7, c[0x0][0x320] ;  /* 0x0000c80007a87a20 */ /* 0x000fe40000410000 */
[----:B------:R-:W-:Y:S04]  /*56e0*/  FMUL.FTZ R223, R9, c[0x0][0x320] ;  /* 0x0000c80009df7a20 */ /* 0x000fe80000410000 */
[----:B------:R-:W-:Y:S02]  /*56f0*/  FMUL.FTZ R228, R10, c[0x0][0x320] ;  /* 0x0000c8000ae47a20 */ /* 0x000fe40000410000 */
[----:B------:R-:W-:Y:S02]  /*5700*/  FMUL.FTZ R178, R11, c[0x0][0x320] ;  /* 0x0000c8000bb27a20 */ /* 0x000fe40000410000 */
[----:B------:R-:W-:Y:S02]  /*5710*/  FMUL.FTZ R177, R12, c[0x0][0x320] ;  /* 0x0000c8000cb17a20 */ /* 0x000fe40000410000 */
[----:B------:R-:W-:Y:S02]  /*5720*/  FMUL.FTZ R179, R13, c[0x0][0x320] ;  /* 0x0000c8000db37a20 */ /* 0x000fe40000410000 */
[----:B------:R-:W-:Y:S01]  /*5730*/  FMUL.FTZ R218, R14, c[0x0][0x320] ;  /* 0x0000c8000eda7a20 */ /* 0x000fe20000410000 */
[----:B--2---:R-:W-:Y:S01]  /*5740*/  FMNMX.FTZ R2, R170, R133, !PT ;  /* 0x00000085aa027209 */ /* 0x004fe20007810000 */
[----:B------:R-:W2:Y:S01]  /*5750*/  MUFU.TANH R155, R155 ;  /* 0x0000009b009b7308 */ /* 0x000ea20000002400 */
[----:B------:R-:W-:Y:S01]  /*5760*/  LDSM.16.MT88.4 R140, [R184+UR4+0x2900] ;  /* 0x00290004b88c783b */ /* 0x000fe20008004200 */
[----:B------:R-:W-:Y:S01]  /*5770*/  FMUL.FTZ R182, R15, c[0x0][0x320] ;  /* 0x0000c8000fb67a20 */ /* 0x000fe20000410000 */
[C---:B-1----:R-:W-:Y:S03]  /*5780*/  HMMA.16816.F32.BF16 R28, R172.reuse, R136, R28 ;  /* 0x00000088ac1c723c */ /* 0x042fe6000004181c */
[----:B------:R-:W-:Y:S02]  /*5790*/  FMUL.FTZ R181, R16, c[0x0][0x320] ;  /* 0x0000c80010b57a20 */ /* 0x000fe40000410000 */
[----:B------:R-:W-:Y:S01]  /*57a0*/  FMUL.FTZ R183, R17, c[0x0][0x320] ;  /* 0x0000c80011b77a20 */ /* 0x000fe20000410000 */
[----:B------:R-:W-:Y:S01]  /*57b0*/  LDSM.16.MT88.4 R144, [R185+UR4+0x3900] ;  /* 0x00390004b990783b */ /* 0x000fe20008004200 */
[----:B------:R-:W1:Y:S01]  /*57c0*/  MUFU.TANH R169, R169 ;  /* 0x000000a900a97308 */ /* 0x000e620000002400 */
[----:B------:R-:W-:Y:S04]  /*57d0*/  HMMA.16816.F32.BF16 R32, R172, R138, R32 ;  /* 0x0000008aac20723c */ /* 0x000fe80000041820 */
[----:B------:R-:W-:Y:S01]  /*57e0*/  FMUL.FTZ R226, R18, c[0x0][0x320] ;  /* 0x0000c80012e27a20 */ /* 0x000fe20000410000 */
[----:B------:R-:W-:Y:S01]  /*57f0*/  IADD3 R137, R185, UR4, RZ ;  /* 0x00000004b9897c10 */ /* 0x000fe2000fffe0ff */
[----:B------:R-:W-:Y:S02]  /*5800*/  FMUL.FTZ R220, R19, c[0x0][0x320] ;  /* 0x0000c80013dc7a20 */ /* 0x000fe40000410000 */
[----:B------:R-:W-:Y:S01]  /*5810*/  FMUL.FTZ R221, R20, c[0x0][0x320] ;  /* 0x0000c80014dd7a20 */ /* 0x000fe20000410000 */
[----:B------:R-:W3:Y:S03]  /*5820*/  MUFU.TANH R168, R168 ;  /* 0x000000a800a87308 */ /* 0x000ee60000002400 */
[----:B------:R-:W-:Y:S01]  /*5830*/  FMUL.FTZ R219, R21, c[0x0][0x320] ;  /* 0x0000c80015db7a20 */ /* 0x000fe20000410000 */
[----:B--2---:R-:W-:Y:S01]  /*5840*/  FMNMX.FTZ R2, R155, R2, !PT ;  /* 0x000000029b027209 */ /* 0x004fe20007810000 */
[----:B------:R-:W-:Y:S02]  /*5850*/  FMUL.FTZ R224, R22, c[0x0][0x320] ;  /* 0x0000c80016e07a20 */ /* 0x000fe40000410000 */
[----:B------:R-:W-:Y:S02]  /*5860*/  FMUL.FTZ R222, R23, c[0x0][0x320] ;  /* 0x0000c80017de7a20 */ /* 0x000fe40000410000 */
[----:B------:R-:W-:Y:S01]  /*5870*/  FMUL.FTZ R167, R24, c[0x0][0x320] ;  /* 0x0000c80018a77a20 */ /* 0x000fe20000410000 */
[----:B------:R-:W2:Y:S01]  /*5880*/  MUFU.TANH R171, R171 ;  /* 0x000000ab00ab7308 */ /* 0x000ea20000002400 */
[----:B------:R-:W-:Y:S02]  /*5890*/  FMUL.FTZ R165, R25, c[0x0][0x320] ;  /* 0x0000c80019a57a20 */ /* 0x000fe40000410000 */
[----:B------:R-:W-:Y:S01]  /*58a0*/  FMUL.FTZ R166, R26, c[0x0][0x320] ;  /* 0x0000c8001aa67a20 */ /* 0x000fe20000410000 */
[----:B-1----:R-:W-:Y:S01]  /*58b0*/  FMNMX.FTZ R3, R169, R0, !PT ;  /* 0x00000000a9037209 */ /* 0x002fe20007810000 */
[----:B------:R-:W-:Y:S02]  /*58c0*/  FMUL.FTZ R164, R27, c[0x0][0x320] ;  /* 0x0000c8001ba47a20 */ /* 0x000fe40000410000 */
[----:B------:R-:W-:Y:S02]  /*58d0*/  FMUL.FTZ R163, R28, c[0x0][0x320] ;  /* 0x0000c8001ca37a20 */ /* 0x000fe40000410000 */
[----:B------:R-:W-:Y:S01]  /*58e0*/  FMUL.FTZ R161, R29, c[0x0][0x320] ;  /* 0x0000c8001da17a20 */ /* 0x000fe20000410000 */
[----:B------:R-:W1:Y:S01]  /*58f0*/  MUFU.TANH R223, R223 ;  /* 0x000000df00df7308 */ /* 0x000e620000002400 */
[----:B------:R-:W-:Y:S02]  /*5900*/  FMUL.FTZ R162, R30, c[0x0][0x320] ;  /* 0x0000c8001ea27a20 */ /* 0x000fe40000410000 */
[----:B------:R-:W-:Y:S01]  /*5910*/  FMUL.FTZ R160, R31, c[0x0][0x320] ;  /* 0x0000c8001fa07a20 */ /* 0x000fe20000410000 */
[----:B---3--:R-:W-:Y:S01]  /*5920*/  FMNMX.FTZ R3, R168, R3, !PT ;  /* 0x00000003a8037209 */ /* 0x008fe20007810000 */
[----:B------:R-:W-:Y:S02]  /*5930*/  FMUL.FTZ R32, R32, c[0x0][0x320] ;  /* 0x0000c80020207a20 */ /* 0x000fe40000410000 */
[----:B------:R-:W-:Y:S02]  /*5940*/  FMUL.FTZ R33, R33, c[0x0][0x320] ;  /* 0x0000c80021217a20 */ /* 0x000fe40000410000 */
[----:B------:R-:W-:Y:S01]  /*5950*/  FMUL.FTZ R34, R34, c[0x0][0x320] ;  /* 0x0000c80022227a20 */ /* 0x000fe20000410000 */
[----:B------:R-:W3:Y:S01]  /*5960*/  MUFU.TANH R228, R228 ;  /* 0x000000e400e47308 */ /* 0x000ee20000002400 */
[----:B------:R-:W-:Y:S01]  /*5970*/  FMUL.FTZ R154, R35, c[0x0][0x320] ;  /* 0x0000c800239a7a20 */ /* 0x000fe20000410000 */
[----:B--2---:R-:W-:Y:S08]  /*5980*/  FMNMX.FTZ R2, R171, R2, !PT ;  /* 0x00000002ab027209 */ /* 0x004ff00007810000 */
[----:B------:R-:W2:Y:S01]  /*5990*/  MUFU.TANH R178, R178 ;  /* 0x000000b200b27308 */ /* 0x000ea20000002400 */
[----:B-1----:R-:W-:Y:S09]  /*59a0*/  FMNMX.FTZ R2, R223, R2, !PT ;  /* 0x00000002df027209 */ /* 0x002ff20007810000 */
[----:B------:R-:W1:Y:S01]  /*59b0*/  MUFU.TANH R177, R177 ;  /* 0x000000b100b17308 */ /* 0x000e620000002400 */
[----:B---3--:R-:W-:Y:S09]  /*59c0*/  FMNMX.FTZ R3, R228, R3, !PT ;  /* 0x00000003e4037209 */ /* 0x008ff20007810000 */
[----:B------:R-:W3:Y:S01]  /*59d0*/  MUFU.TANH R179, R179 ;  /* 0x000000b300b37308 */ /* 0x000ee20000002400 */
[----:B--2---:R-:W-:Y:S09]  /*59e0*/  FMNMX.FTZ R3, R178, R3, !PT ;  /* 0x00000003b2037209 */ /* 0x004ff20007810000 */
        /* <DEDUP_REMOVED lines=43> */
[----:B-1----:R-:W-:Y:S05]  /*5ca0*/  FMNMX.FTZ R35, R157, R2, !PT ;  /* 0x000000029d237209 */ /* 0x002fea0007810000 */
[----:B------:R-:W1:Y:S01]  /*5cb0*/  SHFL.BFLY PT, R2, R35, 0x2, 0x1f ;  /* 0x0c401f0023027f89 */ /* 0x000e6200000e0000 */
[----:B---3--:R-:W-:Y:S04]  /*5cc0*/  FMNMX.FTZ R3, R156, R3, !PT ;  /* 0x000000039c037209 */ /* 0x008fe80007810000 */
[----:B--2---:R-:W-:Y:S05]  /*5cd0*/  FMNMX.FTZ R34, R154, R3, !PT ;  /* 0x000000039a227209 */ /* 0x004fea0007810000 */
[----:B------:R-:W2:Y:S01]  /*5ce0*/  SHFL.BFLY PT, R3, R34, 0x2, 0x1f ;  /* 0x0c401f0022037f89 */ /* 0x000ea200000e0000 */
[----:B-1----:R-:W-:Y:S07]  /*5cf0*/  FMNMX.FTZ R33, R35, R2, !PT ;  /* 0x0000000223217209 */ /* 0x002fee0007810000 */
[----:B------:R-:W1:Y:S01]  /*5d00*/  SHFL.BFLY PT, R132, R33, 0x1, 0x1f ;  /* 0x0c201f0021847f89 */ /* 0x000e6200000e0000 */
[----:B--2---:R-:W-:Y:S07]  /*5d10*/  FMNMX.FTZ R32, R34, R3, !PT ;  /* 0x0000000322207209 */ /* 0x004fee0007810000 */
[----:B------:R-:W2:Y:S01]  /*5d20*/  SHFL.BFLY PT, R3, R32, 0x1, 0x1f ;  /* 0x0c201f0020037f89 */ /* 0x000ea200000e0000 */
[----:B-1----:R-:W-:Y:S05]  /*5d30*/  FMNMX.FTZ R132, R33, R132, !PT ;  /* 0x0000008421847209 */ /* 0x002fea0007810000 */
[----:B------:R-:W-:Y:S01]  /*5d40*/  FADD.FTZ R4, -R132, R133 ;  /* 0x0000008584047221 */ /* 0x000fe20000010100 */
[----:B------:R-:W-:Y:S01]  /*5d50*/  IADD3 R133, R190, R137, RZ ;  /* 0x00000089be857210 */ /* 0x000fe20007ffe0ff */
[----:B------:R-:W-:Y:S02]  /*5d60*/  FMUL.FTZ R158, R132, c[0x0][0x2d0] ;  /* 0x0000b400849e7a20 */ /* 0x000fe40000410000 */
[----:B------:R-:W-:Y:S02]  /*5d70*/  FMUL.FTZ R2, R4, c[0x0][0x2d0] ;  /* 0x0000b40004027a20 */ /* 0x000fe40000410000 */
[--C-:B------:R-:W-:Y:S01]  /*5d80*/  FFMA.FTZ R175, R155, c[0x0][0x2d0], -R158.reuse ;  /* 0x0000b4009baf7a23 */ /* 0x100fe2000001089e */
[----:B------:R-:W-:Y:S01]  /*5d90*/  LDSM.16.MT88.4 R136, [R133+0x100] ;  /* 0x000100008588783b */ /* 0x000fe20000004200 */
[--C-:B------:R-:W-:Y:S02]  /*5da0*/  FFMA.FTZ R176, R170, c[0x0][0x2d0], -R158.reuse ;  /* 0x0000b400aab07a23 */ /* 0x100fe4000001089e */
[--C-:B------:R-:W-:Y:S01]  /*5db0*/  FFMA.FTZ R174, R171, c[0x0][0x2d0], -R158.reuse ;  /* 0x0000b400abae7a23 */ /* 0x100fe2000001089e */
[----:B------:R-:W1:Y:S01]  /*5dc0*/  MUFU.EX2 R2, R2 ;  /* 0x0000000200027308 */ /* 0x000e620000000800 */
[--C-:B------:R-:W-:Y:S02]  /*5dd0*/  FFMA.FTZ R173, R223, c[0x0][0x2d0], -R158.reuse ;  /* 0x0000b400dfad7a23 */ /* 0x100fe4000001089e */
[--C-:B------:R-:W-:Y:S01]  /*5de0*/  FFMA.FTZ R223, R167, c[0x0][0x2d0], -R158.reuse ;  /* 0x0000b400a7df7a23 */ /* 0x100fe2000001089e */
[----:B--2---:R-:W-:Y:S01]  /*5df0*/  FMNMX.FTZ R3, R32, R3, !PT ;  /* 0x0000000320037209 */ /* 0x004fe20007810000 */
[----:B------:R-:W-:Y:S01]  /*5e00*/  LDSM.16.MT88.4 R148, [R133+0x3900] ;  /* 0x003900008594783b */ /* 0x000fe20000004200 */
[--C-:B------:R-:W-:Y:S02]  /*5e10*/  FFMA.FTZ R227, R163, c[0x0][0x2d0], -R158.reuse ;  /* 0x0000b400a3e37a23 */ /* 0x100fe4000001089e */
[----:B------:R-:W-:Y:S02]  /*5e20*/  FFMA.FTZ R230, R161, c[0x0][0x2d0], -R158 ;  /* 0x0000b400a1e67a23 */ /* 0x000fe4000001089e */
[C---:B------:R-:W-:Y:S01]  /*5e30*/  FMUL.FTZ R155, R3.reuse, c[0x0][0x2d0] ;  /* 0x0000b400039b7a20 */ /* 0x040fe20000410000 */
[----:B------:R-:W-:Y:S01]  /*5e40*/  MUFU.EX2 R176, R176 ;  /* 0x000000b000b07308 */ /* 0x000fe20000000800 */
[----:B------:R-:W-:Y:S01]  /*5e50*/  FADD.FTZ R4, -R3, R0 ;  /* 0x0000000003047221 */ /* 0x000fe20000010100 */
[----:B------:R-:W2:Y:S01]  /*5e60*/  LDSM.16.MT88.4 R32, [R185+UR4+0x100] ;  /* 0x00010004b920783b */ /* 0x000ea20008004200 */
[--C-:B------:R-:W-:Y:S02]  /*5e70*/  FFMA.FTZ R172, R169, c[0x0][0x2d0], -R155.reuse ;  /* 0x0000b400a9ac7a23 */ /* 0x100fe4000001089b */
[--C-:B------:R-:W-:Y:S02]  /*5e80*/  FFMA.FTZ R171, R168, c[0x0][0x2d0], -R155.reuse ;  /* 0x0000b400a8ab7a23 */ /* 0x100fe4000001089b */
[--C-:B------:R-:W-:Y:S02]  /*5e90*/  FFMA.FTZ R170, R228, c[0x0][0x2d0], -R155.reuse ;  /* 0x0000b400e4aa7a23 */ /* 0x100fe4000001089b */
[--C-:B------:R-:W-:Y:S01]  /*5ea0*/  FFMA.FTZ R169, R178, c[0x0][0x2d0], -R155.reuse ;  /* 0x0000b400b2a97a23 */ /* 0x100fe2000001089b */
[----:B------:R-:W3:Y:S01]  /*5eb0*/  MUFU.EX2 R175, R175 ;  /* 0x000000af00af7308 */ /* 0x000ee20000000800 */
[----:B------:R-:W-:Y:S02]  /*5ec0*/  FMUL.FTZ R0, R4, c[0x0][0x2d0] ;  /* 0x0000b40004007a20 */ /* 0x000fe40000410000 */
[C---:B-1----:R-:W-:Y:S02]  /*5ed0*/  FMUL.FTZ R4, R2.reuse, R128 ;  /* 0x0000008002047220 */ /* 0x042fe40000410000 */
[C---:B------:R-:W-:Y:S02]  /*5ee0*/  FMUL.FTZ R5, R2.reuse, R129 ;  /* 0x0000008102057220 */ /* 0x040fe40000410000 */
[C---:B------:R-:W-:Y:S02]  /*5ef0*/  FMUL.FTZ R8, R2.reuse, R124 ;  /* 0x0000007c02087220 */ /* 0x040fe40000410000 */
[C---:B------:R-:W-:Y:S01]  /*5f00*/  FMUL.FTZ R9, R2.reuse, R125 ;  /* 0x0000007d02097220 */ /* 0x040fe20000410000 */
        /* <DEDUP_REMOVED lines=12> */
[----:B------:R-:W-:Y:S01]  /*5fd0*/  FMUL.FTZ R29, R2, R105 ;  /* 0x00000069021d7220 */ /* 0x000fe20000410000 */
[----:B------:R-:W3:Y:S01]  /*5fe0*/  MUFU.EX2 R173, R173 ;  /* 0x000000ad00ad7308 */ /* 0x000ee20000000800 */
[--C-:B------:R-:W-:Y:S02]  /*5ff0*/  FFMA.FTZ R225, R166, c[0x0][0x2d0], -R155.reuse ;  /* 0x0000b400a6e17a23 */ /* 0x100fe4000001089b */
[--C-:B------:R-:W-:Y:S02]  /*6000*/  FFMA.FTZ R228, R164, c[0x0][0x2d0], -R155.reuse ;  /* 0x0000b400a4e47a23 */ /* 0x100fe4000001089b */
[C---:B-1----:R-:W-:Y:S02]  /*6010*/  FMUL.FTZ R6, R0.reuse, R130 ;  /* 0x0000008200067220 */ /* 0x042fe40000410000 */
[C---:B------:R-:W-:Y:S02]  /*6020*/  FMUL.FTZ R7, R0.reuse, R131 ;  /* 0x0000008300077220 */ /* 0x040fe40000410000 */
[C---:B------:R-:W-:Y:S01]  /*6030*/  FMUL.FTZ R10, R0.reuse, R126 ;  /* 0x0000007e000a7220 */ /* 0x040fe20000410000 */
[----:B------:R-:W-:Y:S01]  /*6040*/  MUFU.EX2 R172, R172 ;  /* 0x000000ac00ac7308 */ /* 0x000fe20000000800 */
[C---:B------:R-:W-:Y:S02]  /*6050*/  FMUL.FTZ R11, R0.reuse, R127 ;  /* 0x0000007f000b7220 */ /* 0x040fe40000410000 */
[----:B------:R-:W1:Y:S01]  /*6060*/  LDSM.16.MT88.4 R124, [R184+UR4+0x100] ;  /* 0x00010004b87c783b */ /* 0x000e620008004200 */
[C---:B------:R-:W-:Y:S02]  /*6070*/  FMUL.FTZ R14, R0.reuse, R122 ;  /* 0x0000007a000e7220 */ /* 0x040fe40000410000 */
[C---:B------:R-:W-:Y:S02]  /*6080*/  FMUL.FTZ R15, R0.reuse, R123 ;  /* 0x0000007b000f7220 */ /* 0x040fe40000410000 */
[C---:B------:R-:W-:Y:S02]  /*6090*/  FMUL.FTZ R18, R0.reuse, R118 ;  /* 0x0000007600127220 */ /* 0x040fe40000410000 */
[----:B------:R-:W4:Y:S01]  /*60a0*/  MUFU.EX2 R171, R171 ;  /* 0x000000ab00ab7308 */ /* 0x000f220000000800 */
[C---:B------:R-:W-:Y:S02]  /*60b0*/  FMUL.FTZ R19, R0.reuse, R119 ;  /* 0x0000007700137220 */ /* 0x040fe40000410000 */
[----:B------:R-:W-:Y:S01]  /*60c0*/  LDSM.16.MT88.4 R116, [R184+UR4+0x900] ;  /* 0x00090004b874783b */ /* 0x000fe20008004200 */
[----:B---3--:R-:W-:Y:S01]  /*60d0*/  F2FP.BF16.PACK_AB R130, R173, R174 ;  /* 0x000000aead82723e */ /* 0x008fe200000010ff */
[C---:B------:R-:W-:Y:S02]  /*60e0*/  FMUL.FTZ R22, R0.reuse, R114 ;  /* 0x0000007200167220 */ /* 0x040fe40000410000 */
[C---:B------:R-:W-:Y:S02]  /*60f0*/  FMUL.FTZ R23, R0.reuse, R115 ;  /* 0x0000007300177220 */ /* 0x040fe40000410000 */
[C---:B------:R-:W-:Y:S01]  /*6100*/  FMUL.FTZ R26, R0.reuse, R110 ;  /* 0x0000006e001a7220 */ /* 0x040fe20000410000 */
[----:B------:R-:W-:Y:S01]  /*6110*/  MUFU.EX2 R170, R170 ;  /* 0x000000aa00aa7308 */ /* 0x000fe20000000800 */
[----:B------:R-:W-:Y:S01]  /*6120*/  LDSM.16.MT88.4 R112, [R185+UR4+0x2100] ;  /* 0x00210004b970783b */ /* 0x000fe20008004200 */
[C---:B------:R-:W-:Y:S02]  /*6130*/  FMUL.FTZ R27, R0.reuse, R111 ;  /* 0x0000006f001b7220 */ /* 0x040fe40000410000 */
[C---:B------:R-:W-:Y:S02]  /*6140*/  FMUL.FTZ R30, R0.reuse, R106 ;  /* 0x0000006a001e7220 */ /* 0x040fe40000410000 */
[----:B------:R-:W-:Y:S02]  /*6150*/  FMUL.FTZ R31, R0, R107 ;  /* 0x0000006b001f7220 */ /* 0x000fe40000410000 */
[--C-:B------:R-:W-:Y:S01]  /*6160*/  FFMA.FTZ R229, R162, c[0x0][0x2d0], -R155.reuse ;  /* 0x0000b400a2e57a23 */ /* 0x100fe2000001089b */
[----:B------:R-:W-:Y:S01]  /*6170*/  LDSM.16.MT88.4 R104, [R133+0x2100] ;  /* 0x002100008568783b */ /* 0x000fe20000004200 */
[----:B------:R-:W3:Y:S01]  /*6180*/  MUFU.EX2 R169, R169 ;  /* 0x000000a900a97308 */ /* 0x000ee20000000800 */
[--C-:B------:R-:W-:Y:S02]  /*6190*/  FFMA.FTZ R232, R160, c[0x0][0x2d0], -R155.reuse ;  /* 0x0000b400a0e87a23 */ /* 0x100fe4000001089b */
[--C-:B------:R-:W-:Y:S01]  /*61a0*/  FFMA.FTZ R231, R159, c[0x0][0x2d0], -R158.reuse ;  /* 0x0000b4009fe77a23 */ /* 0x100fe2000001089e */
[----:B----4-:R-:W-:Y:S01]  /*61b0*/  F2FP.BF16.PACK_AB R129, R171, R172 ;  /* 0x000000acab81723e */ /* 0x010fe200000010ff */
[--C-:B------:R-:W-:Y:S02]  /*61c0*/  FFMA.FTZ R233, R156, c[0x0][0x2d0], -R155.reuse ;  /* 0x0000b4009ce97a23 */ /* 0x100fe4000001089b */
[----:B------:R-:W-:Y:S01]  /*61d0*/  LDSM.16.MT88.4 R160, [R185+UR4+0x5900] ;  /* 0x00590004b9a0783b */ /* 0x000fe20008004200 */
[C---:B------:R-:W-:Y:S02]  /*61e0*/  FMUL.FTZ R36, R2.reuse, R36 ;  /* 0x0000002402247220 */ /* 0x040fe40000410000 */
[----:B------:R-:W-:Y:S01]  /*61f0*/  FMUL.FTZ R37, R2, R37 ;  /* 0x0000002502257220 */ /* 0x000fe20000410000 */
[----:B------:R-:W-:Y:S01]  /*6200*/  MUFU.EX2 R223, R223 ;  /* 0x000000df00df7308 */ /* 0x000fe20000000800 */
[C---:B------:R-:W-:Y:S02]  /*6210*/  FMUL.FTZ R38, R0.reuse, R38 ;  /* 0x0000002600267220 */ /* 0x040fe40000410000 */
[----:B------:R-:W-:Y:S02]  /*6220*/  FMUL.FTZ R39, R0, R39 ;  /* 0x0000002700277220 */ /* 0x000fe40000410000 */
[C---:B------:R-:W-:Y:S02]  /*6230*/  FMUL.FTZ R40, R2.reuse, R40 ;  /* 0x0000002802287220 */ /* 0x040fe40000410000 */
[----:B------:R-:W-:Y:S02]  /*6240*/  FMUL.FTZ R41, R2, R41 ;  /* 0x0000002902297220 */ /* 0x000fe40000410000 */
[C---:B------:R-:W-:Y:S01]  /*6250*/  FMUL.FTZ R42, R0.reuse, R42 ;  /* 0x0000002a002a7220 */ /* 0x040fe20000410000 */
[----:B------:R-:W-:Y:S01]  /*6260*/  MUFU.EX2 R225, R225 ;  /* 0x000000e100e17308 */ /* 0x000fe20000000800 */
[----:B------:R-:W-:Y:S01]  /*6270*/  FMUL.FTZ R43, R0, R43 ;  /* 0x0000002b002b7220 */ /* 0x000fe20000410000 */
[----:B---3--:R-:W-:Y:S01]  /*6280*/  F2FP.BF16.PACK_AB R131, R169, R170 ;  /* 0x000000aaa983723e */ /* 0x008fe200000010ff */
[C---:B------:R-:W-:Y:S02]  /*6290*/  FMUL.FTZ R44, R2.reuse, R44 ;  /* 0x0000002c022c7220 */ /* 0x040fe40000410000 */
[----:B------:R-:W-:Y:S02]  /*62a0*/  FMUL.FTZ R45, R2, R45 ;  /* 0x0000002d022d7220 */ /* 0x000fe40000410000 */
[C---:B------:R-:W-:Y:S02]  /*62b0*/  FMUL.FTZ R46, R0.reuse, R46 ;  /* 0x0000002e002e7220 */ /* 0x040fe40000410000 */
[C---:B--2---:R-:W-:Y:S01]  /*62c0*/  HMMA.16816.F32.BF16 R4, R128.reuse, R32, R4 ;  /* 0x000000208004723c */ /* 0x044fe20000041804 */
[----:B------:R-:W-:Y:S04]  /*62d0*/  MUFU.EX2 R228, R228 ;  /* 0x000000e400e47308 */ /* 0x000fe80000000800 */
[----:B------:R-:W-:Y:S02]  /*62e0*/  FMUL.FTZ R47, R0, R47 ;  /* 0x0000002f002f7220 */ /* 0x000fe40000410000 */
[----:B------:R-:W-:Y:S01]  /*62f0*/  IADD3 R33, R184, UR4, RZ ;  /* 0x00000004b8217c10 */ /* 0x000fe2000fffe0ff */
[C---:B------:R-:W-:Y:S03]  /*6300*/  HMMA.16816.F32.BF16 R8, R128.reuse, R34, R8 ;  /* 0x000000228008723c */ /* 0x040fe60000041808 */
[----:B------:R-:W-:Y:S01]  /*6310*/  MUFU.EX2 R227, R227 ;  /* 0x000000e300e37308 */ /* 0x000fe20000000800 */
[----:B------:R-:W-:Y:S01]  /*6320*/  IADD3 R168, R190, R33, RZ ;  /* 0x00000021bea87210 */ /* 0x000fe20007ffe0ff */
[C---:B------:R-:W-:Y:S02]  /*6330*/  FMUL.FTZ R32, R2.reuse, R100 ;  /* 0x0000006402207220 */ /* 0x040fe40000410000 */
[----:B------:R-:W-:Y:S01]  /*6340*/  FMUL.FTZ R33, R2, R101 ;  /* 0x0000006502217220 */ /* 0x000fe20000410000 */
[C---:B------:R-:W-:Y:S01]  /*6350*/  HMMA.16816.F32.BF16 R12, R128.reuse, R136, R12 ;  /* 0x00000088800c723c */ /* 0x040fe2000004180c */
[----:B------:R-:W2:Y:S03]  /*6360*/  LDSM.16.MT88.4 R120, [R168+0x100] ;  /* 0x00010000a878783b */ /* 0x000ea60000004200 */
[C---:B------:R-:W-:Y:S01]  /*6370*/  FMUL.FTZ R34, R0.reuse, R102 ;  /* 0x0000006600227220 */ /* 0x040fe20000410000 */
[----:B------:R-:W-:Y:S01]  /*6380*/  MUFU.EX2 R230, R230 ;  /* 0x000000e600e67308 */ /* 0x000fe20000000800 */
[----:B------:R-:W-:Y:S02]  /*6390*/  FMUL.FTZ R35, R0, R103 ;  /* 0x0000006700237220 */ /* 0x000fe40000410000 */
[C---:B------:R-:W-:Y:S01]  /*63a0*/  HMMA.16816.F32.BF16 R16, R128.reuse, R138, R16 ;  /* 0x0000008a8010723c */ /* 0x040fe20000041810 */
[----:B------:R-:W3:Y:S03]  /*63b0*/  LDSM.16.MT88.4 R100, [R184+UR4+0x2100] ;  /* 0x00210004b864783b */ /* 0x000ee60008004200 */
[C---:B------:R-:W-:Y:S02]  /*63c0*/  FMUL.FTZ R48, R2.reuse, R48 ;  /* 0x0000003002307220 */ /* 0x040fe40000410000 */
[----:B------:R-:W-:Y:S01]  /*63d0*/  FMUL.FTZ R49, R2, R49 ;  /* 0x0000003102317220 */ /* 0x000fe20000410000 */
[----:B------:R-:W-:Y:S01]  /*63e0*/  MUFU.EX2 R229, R229 ;  /* 0x000000e500e57308 */ /* 0x000fe20000000800 */
[C---:B-1----:R-:W-:Y:S01]  /*63f0*/  HMMA.16816.F32.BF16 R20, R128.reuse, R124, R20 ;  /* 0x0000007c8014723c */ /* 0x042fe20000041814 */
[----:B------:R-:W1:Y:S03]  /*6400*/  LDSM.16.MT88.4 R108, [R168+0x2100] ;  /* 0x00210000a86c783b */ /* 0x000e660000004200 */
[C---:B------:R-:W-:Y:S02]  /*6410*/  FMUL.FTZ R50, R0.reuse, R50 ;  /* 0x0000003200327220 */ /* 0x040fe40000410000 */
[----:B------:R-:W-:Y:S02]  /*6420*/  FMUL.FTZ R51, R0, R51 ;  /* 0x0000003300337220 */ /* 0x000fe40000410000 */
[C---:B------:R-:W-:Y:S01]  /*6430*/  HMMA.16816.F32.BF16 R24, R128.reuse, R126, R24 ;  /* 0x0000007e8018723c */ /* 0x040fe20000041818 */
[----:B------:R-:W-:Y:S01]  /*6440*/  LDSM.16.MT88.4 R124, [R185+UR4+0x2900] ;  /* 0x00290004b97c783b */ /* 0x000fe20008004200 */
[----:B------:R-:W-:Y:S02]  /*6450*/  MUFU.EX2 R232, R232 ;  /* 0x000000e800e87308 */ /* 0x000fe40000000800 */
[C---:B------:R-:W-:Y:S02]  /*6460*/  FMUL.FTZ R52, R2.reuse, R52 ;  /* 0x0000003402347220 */ /* 0x040fe40000410000 */
[----:B------:R-:W-:Y:S02]  /*6470*/  FMUL.FTZ R53, R2, R53 ;  /* 0x0000003502357220 */ /* 0x000fe40000410000 */
[C---:B------:R-:W-:Y:S01]  /*6480*/  FMUL.FTZ R54, R0.reuse, R54 ;  /* 0x0000003600367220 */ /* 0x040fe20000410000 */
[----:B------:R-:W-:Y:S03]  /*6490*/  LDSM.16.MT88.4 R136, [R133+0x2900] ;  /* 0x002900008588783b */ /* 0x000fe60000004200 */
[----:B------:R-:W-:Y:S01]  /*64a0*/  FMUL.FTZ R55, R0, R55 ;  /* 0x0000003700377220 */ /* 0x000fe20000410000 */
[----:B------:R-:W-:Y:S01]  /*64b0*/  MUFU.EX2 R231, R231 ;  /* 0x000000e700e77308 */ /* 0x000fe20000000800 */
[C---:B------:R-:W-:Y:S02]  /*64c0*/  FMUL.FTZ R56, R2.reuse, R56 ;  /* 0x0000003802387220 */ /* 0x040fe40000410000 */
[----:B------:R-:W-:Y:S01]  /*64d0*/  FMUL.FTZ R57, R2, R57 ;  /* 0x0000003902397220 */ /* 0x000fe20000410000 */
[C---:B--2---:R-:W-:Y:S03]  /*64e0*/  HMMA.16816.F32.BF16 R28, R128.reuse, R120, R28 ;  /* 0x00000078801c723c */ /* 0x044fe6000004181c */
[C---:B------:R-:W-:Y:S02]  /*64f0*/  FMUL.FTZ R58, R0.reuse, R58 ;  /* 0x0000003a003a7220 */ /* 0x040fe40000410000 */
[----:B------:R-:W-:Y:S01]  /*6500*/  FMUL.FTZ R59, R0, R59 ;  /* 0x0000003b003b7220 */ /* 0x000fe20000410000 */
[----:B------:R-:W-:Y:S01]  /*6510*/  MUFU.EX2 R233, R233 ;  /* 0x000000e900e97308 */ /* 0x000fe20000000800 */
[C---:B------:R-:W-:Y:S01]  /*6520*/  FMUL.FTZ R60, R2.reuse, R60 ;  /* 0x0000003c023c7220 */ /* 0x040fe20000410000 */
[C---:B------:R-:W-:Y:S01]  /*6530*/  HMMA.16816.F32.BF16 R32, R128.reuse, R122, R32 ;  /* 0x0000007a8020723c */ /* 0x040fe20000041820 */
[----:B------:R-:W-:Y:S03]  /*6540*/  LDSM.16.MT88.4 R120, [R168+0x900] ;  /* 0x00090000a878783b */ /* 0x000fe60000004200 */
[----:B------:R-:W-:Y:S02]  /*6550*/  FMUL.FTZ R61, R2, R61 ;  /* 0x0000003d023d7220 */ /* 0x000fe40000410000 */
[C---:B------:R-:W-:Y:S02]  /*6560*/  FMUL.FTZ R62, R0.reuse, R62 ;  /* 0x0000003e003e7220 */ /* 0x040fe40000410000 */
[C---:B------:R-:W-:Y:S04]  /*6570*/  HMMA.16816.F32.BF16 R36, R128.reuse, R112, R36 ;  /* 0x000000708024723c */ /* 0x040fe80000041824 */
[----:B------:R-:W-:Y:S02]  /*6580*/  FMUL.FTZ R63, R0, R63 ;  /* 0x0000003f003f7220 */ /* 0x000fe40000410000 */
[C---:B------:R-:W-:Y:S02]  /*6590*/  FMUL.FTZ R64, R2.reuse, R64 ;  /* 0x0000004002407220 */ /* 0x040fe40000410000 */
[C---:B------:R-:W-:Y:S01]  /*65a0*/  HMMA.16816.F32.BF16 R40, R128.reuse, R114, R40 ;  /* 0x000000728028723c */ /* 0x040fe20000041828 */
[----:B------:R-:W-:Y:S03]  /*65b0*/  LDSM.16.MT88.4 R112, [R185+UR4+0x900] ;  /* 0x00090004b970783b */ /* 0x000fe60008004200 */
[----:B------:R-:W-:Y:S02]  /*65c0*/  FMUL.FTZ R65, R2, R65 ;  /* 0x0000004102417220 */ /* 0x000fe40000410000 */
[C---:B------:R-:W-:Y:S02]  /*65d0*/  FMUL.FTZ R66, R0.reuse, R66 ;  /* 0x0000004200427220 */ /* 0x040fe40000410000 */
[C---:B------:R-:W-:Y:S04]  /*65e0*/  HMMA.16816.F32.BF16 R44, R128.reuse, R104, R44 ;  /* 0x00000068802c723c */ /* 0x040fe8000004182c */
[----:B------:R-:W-:Y:S02]  /*65f0*/  FMUL.FTZ R67, R0, R67 ;  /* 0x0000004300437220 */ /* 0x000fe40000410000 */
[C---:B------:R-:W-:Y:S02]  /*6600*/  FMUL.FTZ R68, R2.reuse, R68 ;  /* 0x0000004402447220 */ /* 0x040fe40000410000 */
[C---:B------:R-:W-:Y:S01]  /*6610*/  HMMA.16816.F32.BF16 R48, R128.reuse, R106, R48 ;  /* 0x0000006a8030723c */ /* 0x040fe20000041830 */
[----:B------:R-:W2:Y:S03]  /*6620*/  LDSM.16.MT88.4 R104, [R185+UR4+0x4100] ;  /* 0x00410004b968783b */ /* 0x000ea60008004200 */
[----:B------:R-:W-:Y:S02]  /*6630*/  FMUL.FTZ R69, R2, R69 ;  /* 0x0000004502457220 */ /* 0x000fe40000410000 */
[C---:B------:R-:W-:Y:S02]  /*6640*/  FMUL.FTZ R70, R0.reuse, R70 ;  /* 0x0000004600467220 */ /* 0x040fe40000410000 */
[C---:B---3--:R-:W-:Y:S04]  /*6650*/  HMMA.16816.F32.BF16 R52, R128.reuse, R100, R52 ;  /* 0x000000648034723c */ /* 0x048fe80000041834 */
[----:B------:R-:W-:Y:S02]  /*6660*/  FMUL.FTZ R71, R0, R71 ;  /* 0x0000004700477220 */ /* 0x000fe40000410000 */
[C---:B------:R-:W-:Y:S02]  /*6670*/  FMUL.FTZ R72, R2.reuse, R72 ;  /* 0x0000004802487220 */ /* 0x040fe40000410000 */
[C---:B------:R-:W-:Y:S01]  /*6680*/  HMMA.16816.F32.BF16 R56, R128.reuse, R102, R56 ;  /* 0x000000668038723c */ /* 0x040fe20000041838 */
[----:B------:R-:W3:Y:S03]  /*6690*/  LDSM.16.MT88.4 R100, [R133+0x4100] ;  /* 0x004100008564783b */ /* 0x000ee60000004200 */
[----:B------:R-:W-:Y:S02]  /*66a0*/  FMUL.FTZ R73, R2, R73 ;  /* 0x0000004902497220 */ /* 0x000fe40000410000 */
[C---:B------:R-:W-:Y:S02]  /*66b0*/  FMUL.FTZ R74, R0.reuse, R74 ;  /* 0x0000004a004a7220 */ /* 0x040fe40000410000 */
[C---:B-1----:R-:W-:Y:S04]  /*66c0*/  HMMA.16816.F32.BF16 R60, R128.reuse, R108, R60 ;  /* 0x0000006c803c723c */ /* 0x042fe8000004183c */
[----:B------:R-:W-:Y:S02]  /*66d0*/  FMUL.FTZ R75, R0, R75 ;  /* 0x0000004b004b7220 */ /* 0x000fe40000410000 */
[C---:B------:R-:W-:Y:S02]  /*66e0*/  FMUL.FTZ R84, R2.reuse, R84 ;  /* 0x0000005402547220 */ /* 0x040fe40000410000 */
[C---:B------:R-:W-:Y:S01]  /*66f0*/  HMMA.16816.F32.BF16 R64, R128.reuse, R110, R64 ;  /* 0x0000006e8040723c */ /* 0x040fe20000041840 */
[----:B------:R-:W1:Y:S03]  /*6700*/  LDSM.16.MT88.4 R108, [R184+UR4+0x4100] ;  /* 0x00410004b86c783b */ /* 0x000e660008004200 */
[----:B------:R-:W-:Y:S02]  /*6710*/  FMUL.FTZ R85, R2, R85 ;  /* 0x0000005502557220 */ /* 0x000fe40000410000 */
[C---:B------:R-:W-:Y:S02]  /*6720*/  FMUL.FTZ R86, R0.reuse, R86 ;  /* 0x0000005600567220 */ /* 0x040fe40000410000 */
[----:B------:R-:W-:Y:S01]  /*6730*/  FMUL.FTZ R87, R0, R87 ;  /* 0x0000005700577220 */ /* 0x000fe20000410000 */
[C---:B--2---:R-:W-:Y:S03]  /*6740*/  HMMA.16816.F32.BF16 R68, R128.reuse, R104, R68 ;  /* 0x000000688044723c */ /* 0x044fe60000041844 */
[--C-:B------:R-:W-:Y:S02]  /*6750*/  FFMA.FTZ R177, R177, c[0x0][0x2d0], -R158.reuse ;  /* 0x0000b400b1b17a23 */ /* 0x100fe4000001089e */
[--C-:B------:R-:W-:Y:S02]  /*6760*/  FFMA.FTZ R178, R179, c[0x0][0x2d0], -R158.reuse ;  /* 0x0000b400b3b27a23 */ /* 0x100fe4000001089e */
[--C-:B------:R-:W-:Y:S01]  /*6770*/  FFMA.FTZ R179, R218, c[0x0][0x2d0], -R155.reuse ;  /* 0x0000b400dab37a23 */ /* 0x100fe2000001089b */
[C---:B------:R-:W-:Y:S01]  /*6780*/  HMMA.16816.F32.BF16 R72, R128.reuse, R106, R72 ;  /* 0x0000006a8048723c */ /* 0x040fe20000041848 */
[----:B------:R-:W2:Y:S01]  /*6790*/  LDSM.16.MT88.4 R104, [R168+0x4100] ;  /* 0x00410000a868783b */ /* 0x000ea20000004200 */
[----:B------:R-:W-:Y:S02]  /*67a0*/  MUFU.EX2 R177, R177 ;  /* 0x000000b100b17308 */ /* 0x000fe40000000800 */
[C---:B------:R-:W-:Y:S02]  /*67b0*/  FMUL.FTZ R76, R2.reuse, R76 ;  /* 0x0000004c024c7220 */ /* 0x040fe40000410000 */
[----:B------:R-:W-:Y:S02]  /*67c0*/  FMUL.FTZ R77, R2, R77 ;  /* 0x0000004d024d7220 */ /* 0x000fe40000410000 */
[C---:B------:R-:W-:Y:S04]  /*67d0*/  FMUL.FTZ R78, R0.reuse, R78 ;  /* 0x0000004e004e7220 */ /* 0x040fe80000410000 */
[----:B------:R-:W-:Y:S01]  /*67e0*/  FMUL.FTZ R79, R0, R79 ;  /* 0x0000004f004f7220 */ /* 0x000fe20000410000 */
[----:B------:R-:W4:Y:S01]  /*67f0*/  MUFU.EX2 R178, R178 ;  /* 0x000000b200b27308 */ /* 0x000f220000000800 */
[--C-:B------:R-:W-:Y:S02]  /*6800*/  FFMA.FTZ R182, R182, c[0x0][0x2d0], -R155.reuse ;  /* 0x0000b400b6b67a23 */ /* 0x100fe4000001089b */
[--C-:B------:R-:W-:Y:S02]  /*6810*/  FFMA.FTZ R181, R181, c[0x0][0x2d0], -R158.reuse ;  /* 0x0000b400b5b57a23 */ /* 0x100fe4000001089e */
[--C-:B------:R-:W-:Y:S01]  /*6820*/  FFMA.FTZ R218, R183, c[0x0][0x2d0], -R158.reuse ;  /* 0x0000b400b7da7a23 */ /* 0x100fe2000001089e */
[C---:B---3--:R-:W-:Y:S03]  /*6830*/  HMMA.16816.F32.BF16 R76, R128.reuse, R100, R76 ;  /* 0x00000064804c723c */ /* 0x048fe6000004184c */
[C---:B------:R-:W-:Y:S01]  /*6840*/  FMUL.FTZ R80, R2.reuse, R80 ;  /* 0x0000005002507220 */ /* 0x040fe20000410000 */
[----:B------:R-:W-:Y:S01]  /*6850*/  MUFU.EX2 R179, R179 ;  /* 0x000000b300b37308 */ /* 0x000fe20000000800 */
[----:B------:R-:W-:Y:S02]  /*6860*/  FMUL.FTZ R81, R2, R81 ;  /* 0x0000005102517220 */ /* 0x000fe40000410000 */
[C---:B------:R-:W-:Y:S02]  /*6870*/  FMUL.FTZ R82, R0.reuse, R82 ;  /* 0x0000005200527220 */ /* 0x040fe40000410000 */
[----:B------:R-:W-:Y:S03]  /*6880*/  FMUL.FTZ R83, R0, R83 ;  /* 0x0000005300537220 */ /* 0x000fe60000410000 */
[--C-:B------:R-:W-:Y:S02]  /*6890*/  FFMA.FTZ R183, R226, c[0x0][0x2d0], -R155.reuse ;  /* 0x0000b400e2b77a23 */ /* 0x100fe4000001089b */
[--C-:B------:R-:W-:Y:S01]  /*68a0*/  FFMA.FTZ R220, R220, c[0x0][0x2d0], -R155.reuse ;  /* 0x0000b400dcdc7a23 */ /* 0x100fe2000001089b */
[----:B------:R-:W3:Y:S01]  /*68b0*/  MUFU.EX2 R182, R182 ;  /* 0x000000b600b67308 */ /* 0x000ee20000000800 */
[C---:B------:R-:W-:Y:S03]  /*68c0*/  HMMA.16816.F32.BF16 R80, R128.reuse, R102, R80 ;  /* 0x000000668050723c */ /* 0x040fe60000041850 */
[----:B------:R-:W-:Y:S01]  /*68d0*/  FMUL.FTZ R88, R2, R88 ;  /* 0x0000005802587220 */ /* 0x000fe20000410000 */
[----:B----4-:R-:W-:Y:S01]  /*68e0*/  F2FP.BF16.PACK_AB R100, R178, R177 ;  /* 0x000000b1b264723e */ /* 0x010fe200000010ff */
[----:B------:R-:W-:Y:S02]  /*68f0*/  FMUL.FTZ R89, R2, R89 ;  /* 0x0000005902597220 */ /* 0x000fe40000410000 */
[C---:B------:R-:W-:Y:S01]  /*6900*/  FMUL.FTZ R90, R0.reuse, R90 ;  /* 0x0000005a005a7220 */ /* 0x040fe20000410000 */
[C---:B-1----:R-:W-:Y:S01]  /*6910*/  HMMA.16816.F32.BF16 R84, R128.reuse, R108, R84 ;  /* 0x0000006c8054723c */ /* 0x042fe20000041854 */
[----:B------:R-:W-:Y:S03]  /*6920*/  MUFU.EX2 R181, R181 ;  /* 0x000000b500b57308 */ /* 0x000fe60000000800 */
[----:B------:R-:W-:Y:S02]  /*6930*/  FMUL.FTZ R91, R0, R91 ;  /* 0x0000005b005b7220 */ /* 0x000fe40000410000 */
[C---:B------:R-:W-:Y:S02]  /*6940*/  FMUL.FTZ R92, R2.reuse, R92 ;  /* 0x0000005c025c7220 */ /* 0x040fe40000410000 */
[----:B------:R-:W-:Y:S03]  /*6950*/  FMUL.FTZ R93, R2, R93 ;  /* 0x0000005d025d7220 */ /* 0x000fe60000410000 */
[C---:B------:R-:W-:Y:S01]  /*6960*/  HMMA.16816.F32.BF16 R88, R128.reuse, R110, R88 ;  /* 0x0000006e8058723c */ /* 0x040fe20000041858 */
[----:B------:R-:W1:Y:S01]  /*6970*/  MUFU.EX2 R218, R218 ;  /* 0x000000da00da7308 */ /* 0x000e620000000800 */
[----:B------:R-:W4:Y:S01]  /*6980*/  LDSM.16.MT88.4 R108, [R133+0x900] ;  /* 0x00090000856c783b */ /* 0x000f220000004200 */
[----:B------:R-:W-:Y:S01]  /*6990*/  FMUL.FTZ R94, R0, R94 ;  /* 0x0000005e005e7220 */ /* 0x000fe20000410000 */
[----:B---3--:R-:W-:Y:S01]  /*69a0*/  F2FP.BF16.PACK_AB R101, R182, R179 ;  /* 0x000000b3b665723e */ /* 0x008fe200000010ff */
[----:B------:R-:W-:Y:S02]  /*69b0*/  FMUL.FTZ R95, R0, R95 ;  /* 0x0000005f005f7220 */ /* 0x000fe40000410000 */
[C---:B------:R-:W-:Y:S02]  /*69c0*/  FMUL.FTZ R96, R2.reuse, R96 ;  /* 0x0000006002607220 */ /* 0x040fe40000410000 */
[----:B------:R-:W-:Y:S02]  /*69d0*/  FMUL.FTZ R97, R2, R97 ;  /* 0x0000006102617220 */ /* 0x000fe40000410000 */
[----:B------:R-:W-:Y:S01]  /*69e0*/  MUFU.EX2 R183, R183 ;  /* 0x000000b700b77308 */ /* 0x000fe20000000800 */
[C---:B--2---:R-:W-:Y:S03]  /*69f0*/  HMMA.16816.F32.BF16 R92, R128.reuse, R104, R92 ;  /* 0x00000068805c723c */ /* 0x044fe6000004185c */
[C---:B------:R-:W-:Y:S02]  /*6a00*/  FMUL.FTZ R98, R0.reuse, R98 ;  /* 0x0000006200627220 */ /* 0x040fe40000410000 */
[----:B------:R-:W-:Y:S02]  /*6a10*/  FMUL.FTZ R99, R0, R99 ;  /* 0x0000006300637220 */ /* 0x000fe40000410000 */
[--C-:B------:R-:W-:Y:S02]  /*6a20*/  FFMA.FTZ R221, R221, c[0x0][0x2d0], -R158.reuse ;  /* 0x0000b400dddd7a23 */ /* 0x100fe4000001089e */
[----:B------:R-:W2:Y:S03]  /*6a30*/  MUFU.EX2 R220, R220 ;  /* 0x000000dc00dc7308 */ /* 0x000ea60000000800 */
[----:B------:R-:W-:Y:S01]  /*6a40*/  HMMA.16816.F32.BF16 R96, R128, R106, R96 ;  /* 0x0000006a8060723c */ /* 0x000fe20000041860 */
[----:B------:R-:W3:Y:S02]  /*6a50*/  LDSM.16.MT88.4 R104, [R168+0x2900] ;  /* 0x00290000a868783b */ /* 0x000ee40000004200 */
[----:B-1----:R-:W-:Y:S01]  /*6a60*/  F2FP.BF16.PACK_AB R102, R218, R181 ;  /* 0x000000b5da66723e */ /* 0x002fe200000010ff */
[--C-:B------:R-:W-:Y:S02]  /*6a70*/  FFMA.FTZ R226, R219, c[0x0][0x2d0], -R158.reuse ;  /* 0x0000b400dbe27a23 */ /* 0x100fe4000001089e */
[--C-:B------:R-:W-:Y:S01]  /*6a80*/  FFMA.FTZ R219, R224, c[0x0][0x2d0], -R155.reuse ;  /* 0x0000b400e0db7a23 */ /* 0x100fe2000001089b */
[----:B------:R-:W-:Y:S01]  /*6a90*/  MUFU.EX2 R221, R221 ;  /* 0x000000dd00dd7308 */ /* 0x000fe20000000800 */
[--C-:B------:R-:W-:Y:S02]  /*6aa0*/  FFMA.FTZ R224, R165, c[0x0][0x2d0], -R158.reuse ;  /* 0x0000b400a5e07a23 */ /* 0x100fe4000001089e */
[----:B------:R-:W-:Y:S02]  /*6ab0*/  LDSM.16.MT88.4 R164, [R133+0x5900] ;  /* 0x0059000085a4783b */ /* 0x000fe40000004200 */
[----:B------:R-:W-:Y:S02]  /*6ac0*/  FFMA.FTZ R158, R157, c[0x0][0x2d0], -R158 ;  /* 0x0000b4009d9e7a23 */ /* 0x000fe4000001089e */
[--C-:B------:R-:W-:Y:S02]  /*6ad0*/  FFMA.FTZ R222, R222, c[0x0][0x2d0], -R155.reuse ;  /* 0x0000b400dede7a23 */ /* 0x100fe4000001089b */
[----:B------:R-:W-:Y:S01]  /*6ae0*/  FFMA.FTZ R155, R154, c[0x0][0x2d0], -R155 ;  /* 0x0000b4009a9b7a23 */ /* 0x000fe2000001089b */
[----:B------:R1:W5:Y:S01]  /*6af0*/  MUFU.EX2 R234, R158 ;  /* 0x0000009e00ea7308 */ /* 0x0003620000000800 */
[----:B------:R-:W-:Y:S02]  /*6b00*/  FFMA.FTZ R176, R2, R217, R176 ;  /* 0x000000d902b07223 */ /* 0x000fe400000100b0 */
[----:B------:R-:W-:Y:S01]  /*6b10*/  FFMA.FTZ R172, R0, R215, R172 ;  /* 0x000000d700ac7223 */ /* 0x000fe200000100ac */
[----:B--2---:R-:W-:Y:S01]  /*6b20*/  F2FP.BF16.PACK_AB R103, R220, R183 ;  /* 0x000000b7dc67723e */ /* 0x004fe200000010ff */
[----:B------:R-:W-:Y:S02]  /*6b30*/  FADD.FTZ R175, R175, R176 ;  /* 0x000000b0afaf7221 */ /* 0x000fe40000010000 */
[----:B------:R-:W-:Y:S02]  /*6b40*/  FADD.FTZ R171, R171, R172 ;  /* 0x000000acabab7221 */ /* 0x000fe40000010000 */
[----:B------:R-:W-:Y:S01]  /*6b50*/  FADD.FTZ R0, R174, R175 ;  /* 0x000000afae007221 */ /* 0x000fe20000010000 */
[----:B------:R2:W2:Y:S01]  /*6b60*/  MUFU.EX2 R236, R155 ;  /* 0x0000009b00ec7308 */ /* 0x0004a20000000800 */
[C---:B------:R-:W-:Y:S05]  /*6b70*/  HMMA.16816.F32.BF16 R4, R100.reuse, R112, R4 ;  /* 0x000000706404723c */ /* 0x040fea0000041804 */
[----:B------:R-:W-:Y:S02]  /*6b80*/  FADD.FTZ R170, R170, R171 ;  /* 0x000000abaaaa7221 */ /* 0x000fe40000010000 */
[----:B------:R-:W-:Y:S01]  /*6b90*/  FADD.FTZ R0, R173, R0 ;  /* 0x00000000ad007221 */ /* 0x000fe20000010000 */
[C---:B------:R-:W-:Y:S01]  /*6ba0*/  HMMA.16816.F32.BF16 R8, R100.reuse, R114, R8 ;  /* 0x000000726408723c */ /* 0x040fe20000041808 */
[----:B------:R-:W-:Y:S01]  /*6bb0*/  LDSM.16.MT88.4 R112, [R133+0x4900] ;  /* 0x004900008570783b */ /* 0x000fe20000004200 */
[----:B------:R-:W3:Y:S02]  /*6bc0*/  MUFU.EX2 R226, R226 ;  /* 0x000000e200e27308 */ /* 0x000ee40000000800 */
[----:B------:R-:W-:Y:S02]  /*6bd0*/  FADD.FTZ R170, R169, R170 ;  /* 0x000000aaa9aa7221 */ /* 0x000fe40000010000 */
[----:B------:R-:W-:Y:S02]  /*6be0*/  FADD.FTZ R177, R177, R0 ;  /* 0x00000000b1b17221 */ /* 0x000fe40000010000 */
[C---:B----4-:R-:W-:Y:S01]  /*6bf0*/  HMMA.16816.F32.BF16 R12, R100.reuse, R108, R12 ;  /* 0x0000006c640c723c */ /* 0x050fe2000004180c */
[----:B-1----:R-:W-:Y:S03]  /*6c00*/  LDSM.16.MT88.4 R156, [R168+0x3900] ;  /* 0x00390000a89c783b */ /* 0x002fe60000004200 */
[----:B------:R-:W-:Y:S01]  /*6c10*/  MUFU.EX2 R219, R219 ;  /* 0x000000db00db7308 */ /* 0x000fe20000000800 */
[----:B------:R-:W-:Y:S02]  /*6c20*/  FADD.FTZ R179, R179, R170 ;  /* 0x000000aab3b37221 */ /* 0x000fe40000010000 */
[----:B------:R-:W-:Y:S01]  /*6c30*/  FADD.FTZ R178, R178, R177 ;  /* 0x000000b1b2b27221 */ /* 0x000fe20000010000 */
[C---:B------:R-:W-:Y:S01]  /*6c40*/  HMMA.16816.F32.BF16 R16, R100.reuse, R110, R16 ;  /* 0x0000006e6410723c */ /* 0x040fe20000041810 */
[----:B------:R-:W1:Y:S03]  /*6c50*/  LDSM.16.MT88.4 R108, [R185+UR4+0x4900] ;  /* 0x00490004b96c783b */ /* 0x000e660008004200 */
[----:B------:R-:W-:Y:S02]  /*6c60*/  FADD.FTZ R182, R182, R179 ;  /* 0x000000b3b6b67221 */ /* 0x000fe40000010000 */
[----:B------:R-:W4:Y:S01]  /*6c70*/  MUFU.EX2 R222, R222 ;  /* 0x000000de00de7308 */ /* 0x000f220000000800 */
[----:B------:R-:W-:Y:S01]  /*6c80*/  FADD.FTZ R181, R181, R178 ;  /* 0x000000b2b5b57221 */ /* 0x000fe20000010000 */
[C---:B------:R-:W-:Y:S01]  /*6c90*/  HMMA.16816.F32.BF16 R20, R100.reuse, R116, R20 ;  /* 0x000000746414723c */ /* 0x040fe20000041814 */
[----:B--2---:R-:W-:Y:S03]  /*6ca0*/  LDSM.16.MT88.4 R152, [R184+UR4+0x3900] ;  /* 0x00390004b898783b */ /* 0x004fe60008004200 */
[----:B------:R-:W-:Y:S02]  /*6cb0*/  FADD.FTZ R183, R183, R182 ;  /* 0x000000b6b7b77221 */ /* 0x000fe40000010000 */
[----:B------:R-:W-:Y:S02]  /*6cc0*/  FADD.FTZ R218, R218, R181 ;  /* 0x000000b5dada7221 */ /* 0x000fe40000010000 */
[C---:B------:R-:W-:Y:S01]  /*6cd0*/  HMMA.16816.F32.BF16 R24, R100.reuse, R118, R24 ;  /* 0x000000766418723c */ /* 0x040fe20000041818 */
[----:B------:R-:W-:Y:S01]  /*6ce0*/  LDSM.16.MT88.4 R116, [R168+0x4900] ;  /* 0x00490000a874783b */ /* 0x000fe20000004200 */
[----:B------:R-:W2:Y:S02]  /*6cf0*/  MUFU.EX2 R224, R224 ;  /* 0x000000e000e07308 */ /* 0x000ea40000000800 */
[----:B------:R-:W-:Y:S04]  /*6d00*/  FADD.FTZ R220, R220, R183 ;  /* 0x000000b7dcdc7221 */ /* 0x000fe80000010000 */
        /* <DEDUP_REMOVED lines=10> */
[----:B-----5:R-:W-:Y:S01]  /*6db0*/  F2FP.BF16.PACK_AB R138, R234, R231 ;  /* 0x000000e7ea8a723e */ /* 0x020fe200000010ff */
[C---:B------:R-:W-:Y:S04]  /*6dc0*/  HMMA.16816.F32.BF16 R52, R100.reuse, R140, R52 ;  /* 0x0000008c6434723c */ /* 0x040fe80000041834 */
[----:B------:R-:W-:Y:S04]  /*6dd0*/  F2FP.BF16.PACK_AB R139, R236, R233 ;  /* 0x000000e9ec8b723e */ /* 0x000fe800000010ff */
[C---:B------:R-:W-:Y:S01]  /*6de0*/  HMMA.16816.F32.BF16 R56, R100.reuse, R142, R56 ;  /* 0x0000008e6438723c */ /* 0x040fe20000041838 */
[----:B------:R-:W-:Y:S07]  /*6df0*/  LDSM.16.MT88.4 R140, [R168+0x1900] ;  /* 0x00190000a88c783b */ /* 0x000fee0000004200 */
[C---:B---3--:R-:W-:Y:S08]  /*6e00*/  HMMA.16816.F32.BF16 R60, R100.reuse, R104, R60 ;  /* 0x00000068643c723c */ /* 0x048ff0000004183c */
[C---:B------:R-:W-:Y:S01]  /*6e10*/  HMMA.16816.F32.BF16 R64, R100.reuse, R106, R64 ;  /* 0x0000006a6440723c */ /* 0x040fe20000041840 */
[----:B------:R-:W3:Y:S07]  /*6e20*/  LDSM.16.MT88.4 R104, [R184+UR4+0x4900] ;  /* 0x00490004b868783b */ /* 0x000eee0008004200 */
[C---:B-1----:R-:W-:Y:S08]  /*6e30*/  HMMA.16816.F32.BF16 R68, R100.reuse, R108, R68 ;  /* 0x0000006c6444723c */ /* 0x042ff00000041844 */
[C---:B------:R-:W-:Y:S01]  /*6e40*/  HMMA.16816.F32.BF16 R72, R100.reuse, R110, R72 ;  /* 0x0000006e6448723c */ /* 0x040fe20000041848 */
[----:B------:R-:W1:Y:S07]  /*6e50*/  LDSM.16.MT88.4 R108, [R185+UR4+0x1100] ;  /* 0x00110004b96c783b */ /* 0x000e6e0008004200 */
[C---:B------:R-:W-:Y:S08]  /*6e60*/  HMMA.16816.F32.BF16 R76, R100.reuse, R112, R76 ;  /* 0x00000070644c723c */ /* 0x040ff0000004184c */
[C---:B------:R-:W-:Y:S01]  /*6e70*/  HMMA.16816.F32.BF16 R80, R100.reuse, R114, R80 ;  /* 0x000000726450723c */ /* 0x040fe20000041850 */
[----:B------:R-:W5:Y:S07]  /*6e80*/  LDSM.16.MT88.4 R112, [R184+UR4+0x1100] ;  /* 0x00110004b870783b */ /* 0x000f6e0008004200 */
[C---:B---3--:R-:W-:Y:S08]  /*6e90*/  HMMA.16816.F32.BF16 R84, R100.reuse, R104, R84 ;  /* 0x000000686454723c */ /* 0x048ff00000041854 */
[C---:B------:R-:W-:Y:S01]  /*6ea0*/  HMMA.16816.F32.BF16 R88, R100.reuse, R106, R88 ;  /* 0x0000006a6458723c */ /* 0x040fe20000041858 */
[----:B------:R-:W3:Y:S07]  /*6eb0*/  LDSM.16.MT88.4 R104, [R185+UR4+0x3100] ;  /* 0x00310004b968783b */ /* 0x000eee0008004200 */
[C---:B------:R-:W-:Y:S08]  /*6ec0*/  HMMA.16816.F32.BF16 R92, R100.reuse, R116, R92 ;  /* 0x00000074645c723c */ /* 0x040ff0000004185c */
[----:B------:R-:W-:Y:S01]  /*6ed0*/  HMMA.16816.F32.BF16 R96, R100, R118, R96 ;  /* 0x000000766460723c */ /* 0x000fe20000041860 */
[----:B------:R-:W3:Y:S06]  /*6ee0*/  LDSM.16.MT88.4 R116, [R133+0x3100] ;  /* 0x003100008574783b */ /* 0x000eec0000004200 */
[----:B------:R-:W-:Y:S01]  /*6ef0*/  F2FP.BF16.PACK_AB R100, R226, R221 ;  /* 0x000000dde264723e */ /* 0x000fe200000010ff */
[----:B------:R-:W-:Y:S01]  /*6f00*/  FADD.FTZ R221, R221, R218 ;  /* 0x000000dadddd7221 */ /* 0x000fe20000010000 */
[----:B----4-:R-:W-:Y:S03]  /*6f10*/  F2FP.BF16.PACK_AB R101, R222, R219 ;  /* 0x000000dbde65723e */ /* 0x010fe600000010ff */
[----:B--2---:R-:W-:Y:S01]  /*6f20*/  F2FP.BF16.PACK_AB R102, R224, R223 ;  /* 0x000000dfe066723e */ /* 0x004fe200000010ff */
[----:B------:R-:W-:Y:S01]  /*6f30*/  FADD.FTZ R219, R219, R220 ;  /* 0x000000dcdbdb7221 */ /* 0x000fe20000010000 */
[----:B------:R-:W-:Y:S01]  /*6f40*/  F2FP.BF16.PACK_AB R103, R228, R225 ;  /* 0x000000e1e467723e */ /* 0x000fe200000010ff */
[----:B------:R-:W-:Y:S02]  /*6f50*/  FADD.FTZ R226, R226, R221 ;  /* 0x000000dde2e27221 */ /* 0x000fe40000010000 */
[----:B------:R-:W-:Y:S02]  /*6f60*/  FADD.FTZ R222, R222, R219 ;  /* 0x000000dbdede7221 */ /* 0x000fe40000010000 */
[----:B------:R-:W-:Y:S02]  /*6f70*/  FADD.FTZ R223, R223, R226 ;  /* 0x000000e2dfdf7221 */ /* 0x000fe40000010000 */
[C---:B-1----:R-:W-:Y:S03]  /*6f80*/  HMMA.16816.F32.BF16 R4, R100.reuse, R108, R4 ;  /* 0x0000006c6404723c */ /* 0x042fe60000041804 */
[----:B------:R-:W-:Y:S02]  /*6f90*/  FADD.FTZ R225, R225, R222 ;  /* 0x000000dee1e17221 */ /* 0x000fe40000010000 */
[----:B------:R-:W-:Y:S02]  /*6fa0*/  FADD.FTZ R224, R224, R223 ;  /* 0x000000dfe0e07221 */ /* 0x000fe40000010000 */
[----:B------:R-:W-:Y:S01]  /*6fb0*/  FADD.FTZ R228, R228, R225 ;  /* 0x000000e1e4e47221 */ /* 0x000fe20000010000 */
[C---:B------:R-:W-:Y:S01]  /*6fc0*/  HMMA.16816.F32.BF16 R8, R100.reuse, R110, R8 ;  /* 0x0000006e6408723c */ /* 0x040fe20000041808 */
[----:B------:R-:W1:Y:S03]  /*6fd0*/  LDSM.16.MT88.4 R108, [R184+UR4+0x3100] ;  /* 0x00310004b86c783b */ /* 0x000e660008004200 */
        /* <DEDUP_REMOVED lines=8> */
[C---:B-----5:R-:W-:Y:S04]  /*7060*/  HMMA.16816.F32.BF16 R20, R100.reuse, R112, R20 ;  /* 0x000000706414723c */ /* 0x060fe80000041814 */
[----:B------:R-:W-:Y:S02]  /*7070*/  FADD.FTZ R217, R234, R217 ;  /* 0x000000d9ead97221 */ /* 0x000fe40000010000 */
[----:B------:R-:W-:Y:S02]  /*7080*/  FADD.FTZ R215, R236, R215 ;  /* 0x000000d7ecd77221 */ /* 0x000fe40000010000 */
[C---:B------:R-:W-:Y:S01]  /*7090*/  HMMA.16816.F32.BF16 R24, R100.reuse, R114, R24 ;  /* 0x000000726418723c */ /* 0x040fe20000041818 */
[----:B------:R-:W2:Y:S07]  /*70a0*/  LDSM.16.MT88.4 R112, [R168+0x3100] ;  /* 0x00310000a870783b */ /* 0x000eae0000004200 */
[C---:B------:R-:W-:Y:S08]  /*70b0*/  HMMA.16816.F32.BF16 R28, R100.reuse, R124, R28 ;  /* 0x0000007c641c723c */ /* 0x040ff0000004181c */
[C---:B------:R-:W-:Y:S01]  /*70c0*/  HMMA.16816.F32.BF16 R32, R100.reuse, R126, R32 ;  /* 0x0000007e6420723c */ /* 0x040fe20000041820 */
[----:B------:R-:W-:Y:S07]  /*70d0*/  LDSM.16.MT88.4 R124, [R185+UR4+0x1900] ;  /* 0x00190004b97c783b */ /* 0x000fee0008004200 */
[C---:B---3--:R-:W-:Y:S08]  /*70e0*/  HMMA.16816.F32.BF16 R36, R100.reuse, R104, R36 ;  /* 0x000000686424723c */ /* 0x048ff00000041824 */
[C---:B------:R-:W-:Y:S01]  /*70f0*/  HMMA.16816.F32.BF16 R40, R100.reuse, R106, R40 ;  /* 0x0000006a6428723c */ /* 0x040fe20000041828 */
[----:B------:R-:W3:Y:S07]  /*7100*/  LDSM.16.MT88.4 R104, [R185+UR4+0x5100] ;  /* 0x00510004b968783b */ /* 0x000eee0008004200 */
[C---:B------:R-:W-:Y:S08]  /*7110*/  HMMA.16816.F32.BF16 R44, R100.reuse, R116, R44 ;  /* 0x00000074642c723c */ /* 0x040ff0000004182c */
[C---:B------:R-:W-:Y:S01]  /*7120*/  HMMA.16816.F32.BF16 R48, R100.reuse, R118, R48 ;  /* 0x000000766430723c */ /* 0x040fe20000041830 */
[----:B------:R-:W4:Y:S07]  /*7130*/  LDSM.16.MT88.4 R116, [R133+0x5100] ;  /* 0x005100008574783b */ /* 0x000f2e0000004200 */
[C---:B-1----:R-:W-:Y:S08]  /*7140*/  HMMA.16816.F32.BF16 R52, R100.reuse, R108, R52 ;  /* 0x0000006c6434723c */ /* 0x042ff00000041834 */
[C---:B------:R-:W-:Y:S01]  /*7150*/  HMMA.16816.F32.BF16 R56, R100.reuse, R110, R56 ;  /* 0x0000006e6438723c */ /* 0x040fe20000041838 */
[----:B------:R-:W1:Y:S07]  /*7160*/  LDSM.16.MT88.4 R108, [R184+UR4+0x5100] ;  /* 0x00510004b86c783b */ /* 0x000e6e0008004200 */
[C---:B--2---:R-:W-:Y:S08]  /*7170*/  HMMA.16816.F32.BF16 R60, R100.reuse, R112, R60 ;  /* 0x00000070643c723c */ /* 0x044ff0000004183c */
[C---:B------:R-:W-:Y:S01]  /*7180*/  HMMA.16816.F32.BF16 R64, R100.reuse, R114, R64 ;  /* 0x000000726440723c */ /* 0x040fe20000041840 */
[----:B------:R-:W2:Y:S07]  /*7190*/  LDSM.16.MT88.4 R112, [R168+0x5100] ;  /* 0x00510000a870783b */ /* 0x000eae0000004200 */
[C---:B---3--:R-:W-:Y:S08]  /*71a0*/  HMMA.16816.F32.BF16 R68, R100.reuse, R104, R68 ;  /* 0x000000686444723c */ /* 0x048ff00000041844 */
[C---:B------:R-:W-:Y:S01]  /*71b0*/  HMMA.16816.F32.BF16 R72, R100.reuse, R106, R72 ;  /* 0x0000006a6448723c */ /* 0x040fe20000041848 */
[----:B------:R-:W-:Y:S07]  /*71c0*/  LDSM.16.MT88.4 R104, [R184+UR4+0x1900] ;  /* 0x00190004b868783b */ /* 0x000fee0008004200 */
[C---:B----4-:R-:W-:Y:S08]  /*71d0*/  HMMA.16816.F32.BF16 R76, R100.reuse, R116, R76 ;  /* 0x00000074644c723c */ /* 0x050ff0000004184c */
[C---:B------:R-:W-:Y:S01]  /*71e0*/  HMMA.16816.F32.BF16 R80, R100.reuse, R118, R80 ;  /* 0x000000766450723c */ /* 0x040fe20000041850 */
[----:B------:R-:W3:Y:S07]  /*71f0*/  LDSM.16.MT88.4 R116, [R133+0x1900] ;  /* 0x001900008574783b */ /* 0x000eee0000004200 */
[C---:B-1----:R-:W-:Y:S08]  /*7200*/  HMMA.16816.F32.BF16 R84, R100.reuse, R108, R84 ;  /* 0x0000006c6454723c */ /* 0x042ff00000041854 */
[C---:B------:R-:W-:Y:S08]  /*7210*/  HMMA.16816.F32.BF16 R88, R100.reuse, R110, R88 ;  /* 0x0000006e6458723c */ /* 0x040ff00000041858 */
[C---:B--2---:R-:W-:Y:S08]  /*7220*/  HMMA.16816.F32.BF16 R92, R100.reuse, R112, R92 ;  /* 0x00000070645c723c */ /* 0x044ff0000004185c */
[----:B------:R-:W-:Y:S08]  /*7230*/  HMMA.16816.F32.BF16 R96, R100, R114, R96 ;  /* 0x000000726460723c */ /* 0x000ff00000041860 */
[C---:B------:R-:W-:Y:S08]  /*7240*/  HMMA.16816.F32.BF16 R128, R136.reuse, R124, R4 ;  /* 0x0000007c8880723c */ /* 0x040ff00000041804 */
[C---:B------:R-:W-:Y:S08]  /*7250*/  HMMA.16816.F32.BF16 R124, R136.reuse, R126, R8 ;  /* 0x0000007e887c723c */ /* 0x040ff00000041808 */
[C---:B---3--:R-:W-:Y:S08]  /*7260*/  HMMA.16816.F32.BF16 R120, R136.reuse, R116, R12 ;  /* 0x000000748878723c */ /* 0x048ff0000004180c */
[C---:B------:R-:W-:Y:S08]  /*7270*/  HMMA.16816.F32.BF16 R116, R136.reuse, R118, R16 ;  /* 0x000000768874723c */ /* 0x040ff00000041810 */
[C---:B------:R-:W-:Y:S08]  /*7280*/  HMMA.16816.F32.BF16 R112, R136.reuse, R104, R20 ;  /* 0x000000688870723c */ /* 0x040ff00000041814 */
[C---:B------:R-:W-:Y:S08]  /*7290*/  HMMA.16816.F32.BF16 R108, R136.reuse, R106, R24 ;  /* 0x0000006a886c723c */ /* 0x040ff00000041818 */
[C---:B------:R-:W-:Y:S08]  /*72a0*/  HMMA.16816.F32.BF16 R104, R136.reuse, R140, R28 ;  /* 0x0000008c8868723c */ /* 0x040ff0000004181c */
[C---:B------:R-:W-:Y:S01]  /*72b0*/  HMMA.16816.F32.BF16 R100, R136.reuse, R142, R32 ;  /* 0x0000008e8864723c */ /* 0x040fe20000041820 */
[----:B------:R-:W1:Y:S07]  /*72c0*/  LDSM.16.MT88.4 R32, [R184+UR4+0x5900] ;  /* 0x00590004b820783b */ /* 0x000e6e0008004200 */
        /* <DEDUP_REMOVED lines=15> */
[C---:B--2---:R-:W-:Y:S08]  /*73c0*/  HMMA.16816.F32.BF16 R92, R136.reuse, R140, R92 ;  /* 0x0000008c885c723c */ /* 0x044ff0000004185c */
[----:B------:R-:W-:Y:S01]  /*73d0*/  HMMA.16816.F32.BF16 R96, R136, R142, R96 ;  /* 0x0000008e8860723c */ /* 0x000fe20000041860 */
[----:B------:R-:W-:-:S07]  /*73e0*/  @!P0 BRA `(.L_x_848) ;  /* 0x0000040000008947 */ /* 0x000fce0003800000 */
[----:B------:R-:W-:Y:S01]  /*73f0*/  ISETP.NE.AND P1, PT, R194, 0x1, PT ;  /* 0x00000001c200780c */ /* 0x000fe20003f25270 */
[----:B------:R-:W-:Y:S01]  /*7400*/  IMAD R0, R216, 0x40, R207 ;  /* 0x00000040d8007824 */ /* 0x000fe200078e02cf */
[----:B------:R-:W-:Y:S01]  /*7410*/  SEL R4, RZ, 0x10, P4 ;  /* 0x00000010ff047807 */ /* 0x000fe20002000000 */
[----:B------:R-:W-:Y:S03]  /*7420*/  IMAD.MOV.U32 R196, RZ, RZ, RZ ;  /* 0x000000ffffc47224 */ /* 0x000fe600078e00ff */
[----:B------:R-:W-:Y:S02]  /*7430*/  IADD3 R197, R0, -0x80, R203 ;  /* 0xffffff8000c57810 */ /* 0x000fe40007ffe0cb */
[----:B------:R-:W-:Y:S03]  /*7440*/  IADD3 R10, -R4, 0x10, RZ ;  /* 0x00000010040a7810 */ /* 0x000fe60007ffe1ff */
[--C-:B------:R-:W-:Y:S01]  /*7450*/  IMAD.MOV.U32 R0, RZ, RZ, R197.reuse ;  /* 0x000000ffff007224 */ /* 0x100fe200078e00c5 */
[----:B------:R-:W-:Y:S01]  /*7460*/  LOP3.LUT R10, R10, 0xf, RZ, 0xc0, !PT ;  /* 0x0000000f0a0a7812 */ /* 0x000fe200078ec0ff */
[----:B------:R-:W-:Y:S05]  /*7470*/  @P1 IMAD.HI.U32 R2, R197, c[0x0][0x2bc], RZ ;  /* 0x0000af00c5021a27 */ /* 0x000fea00078e00ff */
[----:B------:R-:W-:Y:S04]  /*7480*/  @P1 SHF.R.U32.HI R0, RZ, c[0x0][0x2c0], R2 ;  /* 0x0000b000ff001a19 */ /* 0x000fe80000011602 */
[C---:B------:R-:W-:Y:S04]  /*7490*/  @!P3 IADD3 R5, P0, R0.reuse, UR8, RZ ;  /* 0x000000080005bc10 */ /* 0x040fe8000ff1e0ff */
[----:B------:R-:W-:Y:S01]  /*74a0*/  @!P3 LEA.HI.X.SX32 R2, R0, UR6, 0x1, P0 ;  /* 0x000000060002bc11 */ /* 0x000fe200080f0eff */
[----:B------:R-:W-:Y:S01]  /*74b0*/  IMAD.MOV R0, RZ, RZ, -R0 ;  /* 0x000000ffff007224 */ /* 0x000fe200078e0a00 */
[C---:B------:R-:W-:Y:S03]  /*74c0*/  @!P3 LEA R8, P0, R5.reuse, c[0x0][0x2a0], 0x2 ;  /* 0x0000a8000508ba11 */ /* 0x040fe600078010ff */
[----:B------:R-:W-:Y:S01]  /*74d0*/  IMAD R197, R0, c[0x0][0x2b8], R197 ;  /* 0x0000ae0000c57a24 */ /* 0x000fe200078e02c5 */
[----:B------:R-:W-:Y:S02]  /*74e0*/  @!P3 LEA.HI.X R9, R5, c[0x0][0x2a4], R2, 0x2, P0 ;  /* 0x0000a9000509ba11 */ /* 0x000fe400000f1402 */
[----:B------:R-:W-:Y:S01]  /*74f0*/  SEL R2, RZ, 0x10, P6 ;  /* 0x00000010ff027807 */ /* 0x000fe20003000000 */
        /* <DEDUP_REMOVED lines=14> */
[----:B------:R-:W1:Y:S01]  /*75e0*/  SHFL.IDX PT, R6, R11, 0x1, 0x181f ;  /* 0x00381f000b067f89 */ /* 0x000e6200000e0000 */
[----:B------:R-:W-:Y:S02]  /*75f0*/  SEL R5, RZ, 0x10, P5 ;  /* 0x00000010ff057807 */ /* 0x000fe40002800000 */
[----:B------:R-:W-:Y:S01]  /*7600*/  IADD3 R0, -R2, 0x10, RZ ;  /* 0x0000001002007810 */ /* 0x000fe20007ffe1ff */
[----:B------:R-:W2:Y:S01]  /*7610*/  SHFL.IDX PT, R7, R14, 0x1, 0x181f ;  /* 0x00381f000e077f89 */ /* 0x000ea200000e0000 */
[C---:B------:R-:W-:Y:S02]  /*7620*/  ISETP.NE.U32.AND P2, PT, R5.reuse, RZ, PT ;  /* 0x000000ff0500720c */ /* 0x040fe40003f45070 */
[----:B------:R-:W-:Y:S01]  /*7630*/  IADD3 R13, -R5, 0x10, RZ ;  /* 0x00000010050d7810 */ /* 0x000fe20007ffe1ff */
[----:B------:R3:W4:Y:S01]  /*7640*/  SHFL.IDX PT, R8, R11, RZ, 0x181f ;  /* 0x00181fff0b087589 */ /* 0x00072200000e0000 */
[----:B------:R-:W-:Y:S02]  /*7650*/  LOP3.LUT R0, R0, 0xf, RZ, 0xc0, !PT ;  /* 0x0000000f00007812 */ /* 0x000fe400078ec0ff */
[----:B------:R-:W-:Y:S01]  /*7660*/  LOP3.LUT R13, R13, 0xf, RZ, 0xc0, !PT ;  /* 0x0000000f0d0d7812 */ /* 0x000fe200078ec0ff */
[----:B------:R5:W4:Y:S03]  /*7670*/  SHFL.IDX PT, R9, R14, RZ, 0x181f ;  /* 0x00181fff0e097589 */ /* 0x000b2600000e0000 */
[-C--:B-1----:R-:W-:Y:S04]  /*7680*/  IADD3 R12, P1, P0, R13, R6.reuse, R208 ;  /* 0x000000060d0c7210 */ /* 0x082fe8000783e0d0 */
[-C--:B--2---:R-:W-:Y:S02]  /*7690*/  IADD3.X R13, RZ, R7.reuse, R209, P1, P0 ;  /* 0x00000007ff0d7210 */ /* 0x084fe40000fe04d1 */
[-C--:B------:R-:W-:Y:S04]  /*76a0*/  IADD3 R10, P1, P0, R10, R6.reuse, R213 ;  /* 0x000000060a0a7210 */ /* 0x080fe8000783e0d5 */
[-C--:B---3--:R-:W-:Y:S02]  /*76b0*/  IADD3.X R11, RZ, R7.reuse, R214, P1, P0 ;  /* 0x00000007ff0b7210 */ /* 0x088fe40000fe04d6 */
[----:B------:R-:W-:Y:S01]  /*76c0*/  IADD3 R6, P1, P0, R0, R6, R211 ;  /* 0x0000000600067210 */ /* 0x000fe2000783e0d3 */
[----:B------:R-:W-:Y:S03]  /*76d0*/  IMAD.U32 R0, RZ, RZ, UR11 ;  /* 0x0000000bff007e24 */ /* 0x000fe6000f8e00ff */
[----:B------:R-:W-:Y:S01]  /*76e0*/  IADD3.X R7, RZ, R7, R212, P1, P0 ;  /* 0x00000007ff077210 */ /* 0x000fe20000fe04d4 */
[----:B------:R-:W-:Y:S01]  /*76f0*/  IMAD R0, R0, 0x3000, R201 ;  /* 0x0000300000007824 */ /* 0x000fe200078e02c9 */
[----:B----4-:R-:W-:Y:S02]  /*7700*/  IADD3 R16, P1, R208, R8, RZ ;  /* 0x00000008d0107210 */ /* 0x010fe40007f3e0ff */
[----:B-----5:R-:W-:Y:S01]  /*7710*/  IADD3 R14, P0, R8, R213, RZ ;  /* 0x000000d5080e7210 */ /* 0x020fe20007f1e0ff */
[----:B------:R-:W-:Y:S02]  /*7720*/  IMAD.SHL.U32 R5, R0, 0x2, RZ ;  /* 0x0000000200057824 */ /* 0x000fe400078e00ff */
[----:B------:R-:W-:Y:S01]  /*7730*/  IMAD.X R17, R209, 0x1, R9, P1 ;  /* 0x00000001d1117824 */ /* 0x000fe200008e0609 */
[----:B------:R-:W-:Y:S01]  /*7740*/  ISETP.NE.U32.AND P1, PT, R4, RZ, PT ;  /* 0x000000ff0400720c */ /* 0x000fe20003f25070 */
[C---:B------:R-:W-:Y:S01]  /*7750*/  IMAD.X R15, R9.reuse, 0x1, R214, P0 ;  /* 0x00000001090f7824 */ /* 0x040fe200000e06d6 */
[----:B------:R-:W-:Y:S02]  /*7760*/  IADD3 R8, P0, R8, R211, RZ ;  /* 0x000000d308087210 */ /* 0x000fe40007f1e0ff */
[----:B------:R1:W-:Y:S03]  /*7770*/  LDGSTS.E.BYPASS.LTC128B.128 [R5+0xc100], [R16.64], !P5 ;  /* 0x0c10000010057fae */ /* 0x0003e6000e901d4c */
[----:B------:R-:W-:Y:S01]  /*7780*/  IMAD.X R9, R9, 0x1, R212, P0 ;  /* 0x0000000109097824 */ /* 0x000fe200000e06d4 */
[----:B------:R1:W-:Y:S01]  /*7790*/  LDGSTS.E.BYPASS.LTC128B.128 [R5+0xe100], [R14.64], !P4 ;  /* 0x0e1000000e057fae */ /* 0x0003e2000e101d4c */
[----:B------:R-:W-:Y:S03]  /*77a0*/  ISETP.NE.U32.AND P0, PT, R2, RZ, PT ;  /* 0x000000ff0200720c */ /* 0x000fe60003f05070 */
[----:B------:R1:W-:Y:S04]  /*77b0*/  LDGSTS.E.BYPASS.LTC128B.128 [R5+0x10100], [R8.64], !P6 ;  /* 0x1010000008057fae */ /* 0x0003e8000f101d4c */
[----:B------:R1:W-:Y:S04]  /*77c0*/  LDGSTS.E.BYPASS.LTC128B.128.ZFILL [R5+0xd100], [R12.64], P2 ;  /* 0x0d1000000c057fae */ /* 0x0003e80009141d4c */
[----:B------:R1:W-:Y:S04]  /*77d0*/  LDGSTS.E.BYPASS.LTC128B.128.ZFILL [R5+0xf100], [R10.64], P1 ;  /* 0x0f1000000a057fae */ /* 0x0003e80008941d4c */
[----:B------:R1:W-:Y:S02]  /*77e0*/  LDGSTS.E.BYPASS.LTC128B.128.ZFILL [R5+0x11100], [R6.64], P0 ;  /* 0x1110000006057fae */ /* 0x0003e40008141d4c */
.L_x_848:
[----:B------:R-:W-:Y:S01]  /*77f0*/  UIADD3 UR4, UR5, 0x1, URZ ;  /* 0x0000000105047890 */ /* 0x000fe2000fffe03f */
[----:B------:R-:W0:Y:S01]  /*7800*/  LDGDEPBAR ;  /* 0x00000000000079af */ /* 0x000e220000000000 */
[----:B------:R-:W-:Y:S01]  /*7810*/  UISETP.GE.AND UP0, UPT, UR5, 0x1, UPT ;  /* 0x000000010500788c */ /* 0x000fe2000bf06270 */
[C---:B------:R-:W-:Y:S01]  /*7820*/  ISETP.GT.AND P0, PT, R216.reuse, RZ, PT ;  /* 0x000000ffd800720c */ /* 0x040fe20003f04270 */
[----:B------:R-:W-:Y:S01]  /*7830*/  IMAD.MOV.U32 R0, RZ, RZ, R3 ;  /* 0x000000ffff007224 */ /* 0x000fe200078e0003 */
[----:B------:R-:W-:Y:S01]  /*7840*/  IADD3 R216, R216, -0x1, RZ ;  /* 0xffffffffd8d87810 */ /* 0x000fe20007ffe0ff */
[----:B------:R-:W-:Y:S01]  /*7850*/  USEL UR5, UR4, URZ, !UP0 ;  /* 0x0000003f04057287 */ /* 0x000fe2000c000000 */
[----:B------:R-:W-:Y:S09]  /*7860*/  IMAD.MOV.U32 R133, RZ, RZ, R132 ;  /* 0x000000ffff857224 */ /* 0x000ff200078e0084 */
[----:B------:R-:W-:-:S05]  /*7870*/  @P0 BRA `(.L_x_849) ;  /* 0xffffd04000000947 */ /* 0x000fca000383ffff */
.L_x_846:
[----:B------:R-:W2:Y:S01]  /*7880*/  SHFL.BFLY PT, R0, R215, 0x2, 0x1f ;  /* 0x0c401f00d7007f89 */ /* 0x000ea200000e0000 */
[----:B-1----:R-:W-:Y:S01]  /*7890*/  MOV R5, c[0x0][0x4e8] ;  /* 0x00013a0000057a02 */ /* 0x002fe20000000f00 */
[----:B------:R-:W1:Y:S01]  /*78a0*/  S2UR UR7, SR_CTAID.Y ;  /* 0x00000000000779c3 */ /* 0x000e620000002600 */
[----:B------:R-:W-:Y:S01]  /*78b0*/  MOV R6, R202 ;  /* 0x000000ca00067202 */ /* 0x000fe20000000f00 */
[----:B------:R-:W3:Y:S01]  /*78c0*/  SHFL.BFLY PT, R2, R217, 0x2, 0x1f ;  /* 0x0c401f00d9027f89 */ /* 0x000ee200000e0000 */
[C---:B------:R-:W-:Y:S01]  /*78d0*/  ISETP.NE.AND P4, PT, R5.reuse, 0x1, PT ;  /* 0x000000010500780c */ /* 0x040fe20003f85270 */
[----:B------:R-:W-:Y:S01]  /*78e0*/  ULDC.64 UR4, c[0x0][0x490] ;  /* 0x0001240000047ab9 */ /* 0x000fe20000000a00 */
[----:B------:R-:W-:Y:S01]  /*78f0*/  MOV R10, RZ ;  /* 0x000000ff000a7202 */ /* 0x000fe20000000f00 */
[----:B------:R-:W4:Y:S01]  /*7900*/  S2R R7, SR_TID.X ;  /* 0x0000000000077919 */ /* 0x000f220000002100 */
[----:B------:R-:W-:Y:S01]  /*7910*/  SHF.R.S32.HI R210, RZ, 0x2, R210 ;  /* 0x00000002ffd27819 */ /* 0x000fe200000114d2 */
[----:B------:R-:W-:Y:S01]  /*7920*/  IMAD R5, R5, c[0x0][0x388], RZ ;  /* 0x0000e20005057a24 */ /* 0x000fe200078e02ff */
[----:B------:R-:W-:Y:S01]  /*7930*/  SHF.L.U32 R201, R201, 0x1, RZ ;  /* 0x00000001c9c97819 */ /* 0x000fe200000006ff */
[----:B------:R-:W-:Y:S01]  /*7940*/  BSSY B0, `(.L_x_850) ;  /* 0x0000168000007945 */ /* 0x000fe20003800000 */
[----:B--2---:R-:W-:Y:S01]  /*7950*/  FADD.FTZ R11, R0, R215 ;  /* 0x000000d7000b7221 */ /* 0x004fe20000010000 */
[----:B-1----:R-:W-:Y:S01]  /*7960*/  USHF.R.S32.HI UR6, URZ, 0x1f, UR7 ;  /* 0x0000001f3f067899 */ /* 0x002fe20008011407 */
[----:B---3--:R-:W-:Y:S01]  /*7970*/  FADD.FTZ R9, R2, R217 ;  /* 0x000000d902097221 */ /* 0x008fe20000010000 */
[----:B------:R-:W-:-:S02]  /*7980*/  UIMAD.WIDE.U32 UR10, UR7, UR4, URZ ;  /* 0x00000004070a72a5 */ /* 0x000fc4000f8e003f */
[----:B------:R-:W1:Y:S01]  /*7990*/  SHFL.BFLY PT, R2, R11, 0x1, 0x1f ;  /* 0x0c201f000b027f89 */ /* 0x000e6200000e0000 */
[----:B------:R-:W-:Y:S01]  /*79a0*/  UIMAD UR8, UR6, UR4, URZ ;  /* 0x00000004060872a4 */ /* 0x000fe2000f8e023f */
[----:B----4-:R-:W-:Y:S02]  /*79b0*/  SHF.R.S32.HI R8, RZ, 0x1f, R7 ;  /* 0x0000001fff087819 */ /* 0x010fe40000011407 */
[----:B------:R-:W2:Y:S01]  /*79c0*/  SHFL.BFLY PT, R4, R9, 0x1, 0x1f ;  /* 0x0c201f0009047f89 */ /* 0x000ea200000e0000 */
[----:B------:R-:W-:Y:S01]  /*79d0*/  UIMAD UR8, UR7, UR5, UR8 ;  /* 0x00000005070872a4 */ /* 0x000fe2000f8e0208 */
[CC--:B------:R-:W-:Y:S02]  /*79e0*/  LEA.HI R0, R8.reuse, R7.reuse, RZ, 0x5 ;  /* 0x0000000708007211 */ /* 0x0c0fe400078f28ff */
[----:B------:R-:W-:Y:S01]  /*79f0*/  LEA.HI R8, R8, R7, RZ, 0x2 ;  /* 0x0000000708087211 */ /* 0x000fe200078f10ff */
[----:B------:R-:W-:Y:S01]  /*7a00*/  ULDC.64 UR4, c[0x0][0x3e8] ;  /* 0x0000fa0000047ab9 */ /* 0x000fe20000000a00 */
[----:B------:R-:W-:Y:S01]  /*7a10*/  LOP3.LUT R14, R0, 0xffffffe0, RZ, 0xc0, !PT ;  /* 0xffffffe0000e7812 */ /* 0x000fe200078ec0ff */
[----:B------:R-:W-:Y:S01]  /*7a20*/  UIMAD UR6, UR6, UR4, URZ ;  /* 0x00000004060672a4 */ /* 0x000fe2000f8e023f */
[----:B------:R-:W-:Y:S01]  /*7a30*/  LOP3.LUT R12, R8, 0xfffffffc, RZ, 0xc0, !PT ;  /* 0xfffffffc080c7812 */ /* 0x000fe200078ec0ff */
[----:B------:R-:W-:Y:S01]  /*7a40*/  UIMAD.WIDE.U32 UR14, UR7, UR4, URZ ;  /* 0x00000004070e72a5 */ /* 0x000fe2000f8e003f */
[----:B------:R-:W-:Y:S01]  /*7a50*/  SHF.R.S32.HI R0, RZ, 0x5, R0 ;  /* 0x00000005ff007819 */ /* 0x000fe20000011400 */
[----:B------:R-:W-:Y:S01]  /*7a60*/  UIMAD UR5, UR7, UR5, UR6 ;  /* 0x00000005070572a4 */ /* 0x000fe2000f8e0206 */
[----:B------:R-:W-:Y:S01]  /*7a70*/  MOV R19, UR11 ;  /* 0x0000000b00137c02 */ /* 0x000fe20008000f00 */
[----:B------:R-:W-:Y:S01]  /*7a80*/  UIADD3 UR8, UR11, UR8, URZ ;  /* 0x000000080b087290 */ /* 0x000fe2000fffe03f */
[----:B------:R-:W-:Y:S01]  /*7a90*/  MOV R18, UR10 ;  /* 0x0000000a00127c02 */ /* 0x000fe20008000f00 */
[----:B------:R-:W-:Y:S01]  /*7aa0*/  UIADD3 UR5, UR15, UR5, URZ ;  /* 0x000000050f057290 */ /* 0x000fe2000fffe03f */
[----:B------:R-:W-:Y:S01]  /*7ab0*/  MOV R17, UR15 ;  /* 0x0000000f00117c02 */ /* 0x000fe20008000f00 */
[----:B------:R-:W-:-:S02]  /*7ac0*/  IMAD.U32 R16, RZ, RZ, UR14 ;  /* 0x0000000eff107e24 */ /* 0x000fc4000f8e00ff */
[----:B------:R-:W-:Y:S01]  /*7ad0*/  MOV R19, UR8 ;  /* 0x0000000800137c02 */ /* 0x000fe20008000f00 */
[----:B-1----:R-:W-:Y:S01]  /*7ae0*/  FADD.FTZ R2, R11, R2 ;  /* 0x000000020b027221 */ /* 0x002fe20000010000 */
[----:B------:R-:W-:Y:S01]  /*7af0*/  IADD3 R11, -R14, R7, RZ ;  /* 0x000000070e0b7210 */ /* 0x000fe20007ffe1ff */
[----:B------:R-:W-:Y:S01]  /*7b00*/  IMAD.IADD R7, R7, 0x1, -R12 ;  /* 0x0000000107077824 */ /* 0x000fe200078e0a0c */
[----:B------:R-:W-:Y:S01]  /*7b10*/  MOV R14, 0xff800000 ;  /* 0xff800000000e7802 */ /* 0x000fe20000000f00 */
[----:B--2---:R-:W-:Y:S01]  /*7b20*/  FADD.FTZ R4, R9, R4 ;  /* 0x0000000409047221 */ /* 0x004fe20000010000 */
[----:B------:R-:W-:Y:S01]  /*7b30*/  BAR.SYNC.DEFER_BLOCKING 0x1, 0x100 ;  /* 0x0044000000007b1d */ /* 0x000fe20000010000 */
[----:B------:R-:W-:Y:S01]  /*7b40*/  FSETP.NE.FTZ.AND P0, PT, R2, RZ, PT ;  /* 0x000000ff0200720b */ /* 0x000fe20003f15000 */
[----:B------:R-:W-:Y:S01]  /*7b50*/  @P4 IMAD.HI.U32 R9, R202, c[0x0][0x4ec], RZ ;  /* 0x00013b00ca094a27 */ /* 0x000fe200078e00ff */
[----:B------:R-:W-:Y:S02]  /*7b60*/  LOP3.LUT P3, RZ, R11, 0x3, RZ, 0xc0, !PT ;  /* 0x000000030bff7812 */ /* 0x000fe4000786c0ff */
[----:B------:R-:W-:-:S02]  /*7b70*/  FSETP.NE.FTZ.AND P1, PT, R4, RZ, PT ;  /* 0x000000ff0400720b */ /* 0x000fc40003f35000 */
[----:B------:R-:W-:Y:S02]  /*7b80*/  @P4 SHF.R.U32.HI R6, RZ, c[0x0][0x4f0], R9 ;  /* 0x00013c00ff064a19 */ /* 0x000fe40000011609 */
[----:B------:R-:W-:Y:S02]  /*7b90*/  MOV R9, RZ ;  /* 0x000000ff00097202 */ /* 0x000fe40000000f00 */
[----:B------:R-:W-:Y:S02]  /*7ba0*/  IADD3 R13, -R6, RZ, RZ ;  /* 0x000000ff060d7210 */ /* 0x000fe40007ffe1ff */
[----:B------:R-:W-:Y:S01]  /*7bb0*/  MOV R17, UR5 ;  /* 0x0000000500117c02 */ /* 0x000fe20008000f00 */
[----:B------:R-:W1:Y:S02]  /*7bc0*/  @P0 MUFU.LG2 R12, R2 ;  /* 0x00000002000c0308 */ /* 0x000e640000000c00 */
[----:B------:R-:W-:Y:S01]  /*7bd0*/  IMAD R11, R13, c[0x0][0x4e8], R202 ;  /* 0x00013a000d0b7a24 */ /* 0x000fe200078e02ca */
[----:B------:R-:W-:-:S02]  /*7be0*/  SHF.R.S32.HI R13, RZ, 0x2, R8 ;  /* 0x00000002ff0d7819 */ /* 0x000fc40000011408 */
[----:B------:R-:W-:-:S03]  /*7bf0*/  SHF.R.S32.HI R8, RZ, 0x1f, R8 ;  /* 0x0000001fff087819 */ /* 0x000fc60000011408 */
[----:B------:R2:W3:Y:S01]  /*7c00*/  @P0 MUFU.RCP R9, R2 ;  /* 0x0000000200090308 */ /* 0x0004e20000001000 */
[----:B------:R-:W-:-:S04]  /*7c10*/  LEA.HI R8, R8, R13, RZ, 0x3 ;  /* 0x0000000d08087211 */ /* 0x000fc800078f18ff */
[----:B------:R-:W-:-:S03]  /*7c20*/  LOP3.LUT R8, R8, 0xfffffff8, RZ, 0xc0, !PT ;  /* 0xfffffff808087812 */ /* 0x000fc600078ec0ff */
[----:B------:R-:W-:Y:S01]  /*7c30*/  @P1 MUFU.RCP R10, R4 ;  /* 0x00000004000a1308 */ /* 0x000fe20000001000 */
[----:B-1----:R-:W-:Y:S01]  /*7c40*/  @P0 FMUL.FTZ R12, R12, 0.69314718246459960938 ;  /* 0x3f3172180c0c0820 */ /* 0x002fe20000410000 */
[----:B--2---:R-:W-:-:S06]  /*7c50*/  @P0 MOV R2, 0x3f317218 ;  /* 0x3f31721800020802 */ /* 0x004fcc0000000f00 */
[----:B------:R-:W1:Y:S01]  /*7c60*/  @P1 MUFU.LG2 R4, R4 ;  /* 0x0000000400041308 */ /* 0x000e620000000c00 */
[C---:B---3--:R-:W-:Y:S02]  /*7c70*/  FMUL.FTZ R131, R9.reuse, R131 ;  /* 0x0000008309837220 */ /* 0x048fe40000410000 */
[C---:B------:R-:W-:Y:S02]  /*7c80*/  FMUL.FTZ R130, R9.reuse, R130 ;  /* 0x0000008209827220 */ /* 0x040fe40000410000 */
[----:B------:R-:W-:Y:S02]  /*7c90*/  @P0 FMUL.FTZ R2, R2, c[0x0][0x2d0] ;  /* 0x0000b40002020a20 */ /* 0x000fe40000410000 */
[----:B------:R-:W-:Y:S01]  /*7ca0*/  FMUL.FTZ R127, R9, R127 ;  /* 0x0000007f097f7220 */ /* 0x000fe20000410000 */
[----:B------:R-:W-:Y:S01]  /*7cb0*/  F2FP.BF16.PACK_AB R130, R131, R130 ;  /* 0x000000828382723e */ /* 0x000fe200000010ff */
[C---:B------:R-:W-:Y:S02]  /*7cc0*/  FMUL.FTZ R126, R9.reuse, R126 ;  /* 0x0000007e097e7220 */ /* 0x040fe40000410000 */
[----:B------:R-:W-:-:S02]  /*7cd0*/  FMUL.FTZ R123, R9, R123 ;  /* 0x0000007b097b7220 */ /* 0x000fc40000410000 */
[----:B------:R-:W-:Y:S01]  /*7ce0*/  FMUL.FTZ R122, R9, R122 ;  /* 0x0000007a097a7220 */ /* 0x000fe20000410000 */
[----:B------:R-:W-:Y:S01]  /*7cf0*/  F2FP.BF16.PACK_AB R126, R127, R126 ;  /* 0x0000007e7f7e723e */ /* 0x000fe200000010ff */
[C---:B------:R-:W-:Y:S02]  /*7d00*/  FMUL.FTZ R119, R9.reuse, R119 ;  /* 0x0000007709777220 */ /* 0x040fe40000410000 */
[----:B------:R-:W-:Y:S01]  /*7d10*/  FMUL.FTZ R118, R9, R118 ;  /* 0x0000007609767220 */ /* 0x000fe20000410000 */
[----:B------:R-:W-:Y:S01]  /*7d20*/  F2FP.BF16.PACK_AB R122, R123, R122 ;  /* 0x0000007a7b7a723e */ /* 0x000fe200000010ff */
[C---:B------:R-:W-:Y:S02]  /*7d30*/  FMUL.FTZ R115, R9.reuse, R115 ;  /* 0x0000007309737220 */ /* 0x040fe40000410000 */
[----:B------:R-:W-:Y:S01]  /*7d40*/  FMUL.FTZ R114, R9, R114 ;  /* 0x0000007209727220 */ /* 0x000fe20000410000 */
[----:B------:R-:W-:Y:S01]  /*7d50*/  F2FP.BF16.PACK_AB R118, R119, R118 ;  /* 0x000000767776723e */ /* 0x000fe200000010ff */
        /* <DEDUP_REMOVED lines=56> */
[----:B------:R-:W-:Y:S01]  /*80e0*/  IADD3 R9, R13, -R8, RZ ;  /* 0x800000080d097210 */ /* 0x000fe20007ffe0ff */
[----:B-1----:R-:W-:Y:S01]  /*80f0*/  @P1 FMUL.FTZ R15, R4, 0.69314718246459960938 ;  /* 0x3f317218040f1820 */ /* 0x002fe20000410000 */
[----:B------:R-:W-:Y:S01]  /*8100*/  MOV R13, 0xff800000 ;  /* 0xff800000000d7802 */ /* 0x000fe20000000f00 */
[----:B------:R-:W-:Y:S01]  /*8110*/  @P0 FFMA.FTZ R13, R2, R3, R12 ;  /* 0x00000003020d0223 */ /* 0x000fe2000001000c */
[----:B------:R-:W-:Y:S01]  /*8120*/  @P1 MOV R8, 0x3f317218 ;  /* 0x3f31721800081802 */ /* 0x000fe20000000f00 */
[----:B------:R-:W1:Y:S01]  /*8130*/  S2R R3, SR_CTAID.Z ;  /* 0x0000000000037919 */ /* 0x000e620000002700 */
[----:B------:R-:W-:Y:S01]  /*8140*/  LEA.HI R4, R7, R7, RZ, 0x1 ;  /* 0x0000000707047211 */ /* 0x000fe200078f08ff */
[----:B------:R-:W-:Y:S01]  /*8150*/  FMUL.FTZ R129, R10, R129 ;  /* 0x000000810a817220 */ /* 0x000fe20000410000 */
[----:B------:R-:W-:Y:S01]  /*8160*/  F2FP.BF16.PACK_AB R94, R95, R94 ;  /* 0x0000005e5f5e723e */ /* 0x000fe200000010ff */
[----:B------:R-:W-:Y:S01]  /*8170*/  @P1 FMUL.FTZ R8, R8, c[0x0][0x2d0] ;  /* 0x0000b40008081a20 */ /* 0x000fe20000410000 */
[----:B------:R-:W-:Y:S01]  /*8180*/  LOP3.LUT R12, R4, 0x1ffffffe, RZ, 0xc0, !PT ;  /* 0x1ffffffe040c7812 */ /* 0x000fe200078ec0ff */
[----:B------:R-:W-:Y:S01]  /*8190*/  FMUL.FTZ R128, R10, R128 ;  /* 0x000000800a807220 */ /* 0x000fe20000410000 */
[----:B------:R-:W-:Y:S01]  /*81a0*/  F2FP.BF16.PACK_AB R98, R99, R98 ;  /* 0x000000626362723e */ /* 0x000fe200000010ff */
[----:B------:R-:W-:Y:S01]  /*81b0*/  @P1 FFMA.FTZ R14, R8, R132, R15 ;  /* 0x00000084080e1223 */ /* 0x000fe2000001000f */
[----:B------:R-:W-:Y:S01]  /*81c0*/  SHF.R.S32.HI R15, RZ, 0x1f, R0 ;  /* 0x0000001fff0f7819 */ /* 0x000fe20000011400 */
[----:B------:R-:W2:Y:S01]  /*81d0*/  S2R R8, SR_CTAID.X ;  /* 0x0000000000087919 */ /* 0x000ea20000002500 */
[----:B------:R-:W-:Y:S01]  /*81e0*/  IADD3 R12, R7, -R12, RZ ;  /* 0x8000000c070c7210 */ /* 0x000fe20007ffe0ff */
[C---:B------:R-:W-:Y:S01]  /*81f0*/  FMUL.FTZ R125, R10.reuse, R125 ;  /* 0x0000007d0a7d7220 */ /* 0x040fe20000410000 */
[----:B------:R-:W-:Y:S01]  /*8200*/  LEA.HI R15, R15, R0, RZ, 0x3 ;  /* 0x000000000f0f7211 */ /* 0x000fe200078f18ff */
[C---:B------:R-:W-:Y:S01]  /*8210*/  FMUL.FTZ R124, R10.reuse, R124 ;  /* 0x0000007c0a7c7220 */ /* 0x040fe20000410000 */
[----:B------:R-:W-:Y:S01]  /*8220*/  R2P PR, R9, 0x6 ;  /* 0x0000000609007804 */ /* 0x000fe20000000000 */
[C---:B------:R-:W-:Y:S01]  /*8230*/  FMUL.FTZ R121, R10.reuse, R121 ;  /* 0x000000790a797220 */ /* 0x040fe20000410000 */
[----:B------:R-:W-:Y:S01]  /*8240*/  LOP3.LUT R15, R15, 0xffffff8, RZ, 0xc0, !PT ;  /* 0x0ffffff80f0f7812 */ /* 0x000fe200078ec0ff */
[C---:B------:R-:W-:Y:S01]  /*8250*/  FMUL.FTZ R120, R10.reuse, R120 ;  /* 0x000000780a787220 */ /* 0x040fe20000410000 */
[----:B------:R-:W-:Y:S01]  /*8260*/  F2FP.BF16.PACK_AB R128, R129, R128 ;  /* 0x000000808180723e */ /* 0x000fe200000010ff */
[----:B------:R-:W-:Y:S01]  /*8270*/  FMUL.FTZ R117, R10, R117 ;  /* 0x000000750a757220 */ /* 0x000fe20000410000 */
[----:B------:R-:W-:Y:S01]  /*8280*/  F2FP.BF16.PACK_AB R124, R125, R124 ;  /* 0x0000007c7d7c723e */ /* 0x000fe200000010ff */
[C---:B------:R-:W-:Y:S01]  /*8290*/  IMAD.IADD R15, R0.reuse, 0x1, -R15 ;  /* 0x00000001000f7824 */ /* 0x040fe200078e0a0f */
[----:B------:R-:W-:Y:S01]  /*82a0*/  LEA R0, R0, R7, 0x9 ;  /* 0x0000000700007211 */ /* 0x000fe200078e48ff */
[----:B-1----:R-:W-:Y:S01]  /*82b0*/  IMAD.WIDE.U32 R16, R3, c[0x0][0x3f0], R16 ;  /* 0x0000fc0003107a25 */ /* 0x002fe200078e0010 */
[----:B------:R-:W-:-:S02]  /*82c0*/  SHF.R.S32.HI R2, RZ, 0x1f, R3 ;  /* 0x0000001fff027819 */ /* 0x000fc40000011403 */
[----:B------:R-:W-:Y:S01]  /*82d0*/  LOP3.LUT R7, R9, 0x1, RZ, 0xc0, !PT ;  /* 0x0000000109077812 */ /* 0x000fe200078ec0ff */
[----:B------:R-:W-:Y:S01]  /*82e0*/  IMAD.WIDE.U32 R18, R3, c[0x0][0x498], R18 ;  /* 0x0001260003127a25 */ /* 0x000fe200078e0012 */
[----:B------:R-:W-:Y:S02]  /*82f0*/  SHF.L.U32 R9, R9, 0x6, RZ ;  /* 0x0000000609097819 */ /* 0x000fe400000006ff */
[----:B------:R-:W-:Y:S01]  /*8300*/  LEA R15, R15, R210, 0x4 ;  /* 0x000000d20f0f7211 */ /* 0x000fe200078e20ff */
[C---:B------:R-:W-:Y:S01]  /*8310*/  IMAD R4, R2.reuse, c[0x0][0x3f0], RZ ;  /* 0x0000fc0002047a24 */ /* 0x040fe200078e02ff */
[----:B------:R-:W-:Y:S01]  /*8320*/  LOP3.LUT R9, R9, 0x1c0, RZ, 0xc0, !PT ;  /* 0x000001c009097812 */ /* 0x000fe200078ec0ff */
[----:B------:R-:W-:Y:S01]  /*8330*/  IMAD R2, R2, c[0x0][0x498], RZ ;  /* 0x0001260002027a24 */ /* 0x000fe200078e02ff */
[----:B------:R-:W-:Y:S01]  /*8340*/  ISETP.NE.U32.AND P0, PT, R7, 0x1, PT ;  /* 0x000000010700780c */ /* 0x000fe20003f05070 */
[----:B------:R-:W-:Y:S01]  /*8350*/  IMAD R4, R3, c[0x0][0x3f4], R4 ;  /* 0x0000fd0003047a24 */ /* 0x000fe200078e0204 */
[----:B------:R-:W-:Y:S01]  /*8360*/  LEA.HI R9, R9, R9, RZ, 0x1d ;  /* 0x0000000909097211 */ /* 0x000fe200078fe8ff */
[----:B------:R-:W-:Y:S01]  /*8370*/  IMAD R7, R12, 0x8, R15 ;  /* 0x000000080c077824 */ /* 0x000fe200078e020f */
[----:B------:R-:W-:Y:S01]  /*8380*/  F2FP.BF16.PACK_AB R120, R121, R120 ;  /* 0x000000787978723e */ /* 0x000fe200000010ff */
[----:B------:R-:W-:Y:S01]  /*8390*/  IMAD R2, R3, c[0x0][0x49c], R2 ;  /* 0x0001270003027a24 */ /* 0x000fe200078e0202 */
[----:B------:R-:W-:Y:S01]  /*83a0*/  IADD3 R17, R17, R4, RZ ;  /* 0x0000000411117210 */ /* 0x000fe20007ffe0ff */
[----:B------:R-:W-:Y:S01]  /*83b0*/  FMUL.FTZ R116, R10, R116 ;  /* 0x000000740a747220 */ /* 0x000fe20000410000 */
[----:B--2---:R-:W-:Y:S01]  /*83c0*/  LEA R4, R8, R15, 0x7 ;  /* 0x0000000f08047211 */ /* 0x004fe200078e38ff */
[----:B------:R-:W-:Y:S01]  /*83d0*/  FMUL.FTZ R113, R10, R113 ;  /* 0x000000710a717220 */ /* 0x000fe20000410000 */
[----:B------:R-:W-:Y:S01]  /*83e0*/  LEA R0, R0, R9, 0x1 ;  /* 0x0000000900007211 */ /* 0x000fe200078e08ff */
[----:B------:R-:W-:Y:S01]  /*83f0*/  IMAD.WIDE.U32 R16, R6, c[0x0][0x3e0], R16 ;  /* 0x0000f80006107a25 */ /* 0x000fe200078e0010 */
[----:B------:R-:W-:-:S02]  /*8400*/  LEA R7, R8, R7, 0x7 ;  /* 0x0000000708077211 */ /* 0x000fc400078e38ff */
[----:B------:R-:W-:Y:S01]  /*8410*/  ISETP.GE.OR P5, PT, R4, R5, P3 ;  /* 0x000000050400720c */ /* 0x000fe20001fa6670 */
[C---:B------:R-:W-:Y:S01]  /*8420*/  FMUL.FTZ R112, R10.reuse, R112 ;  /* 0x000000700a707220 */ /* 0x040fe20000410000 */
[----:B------:R-:W-:Y:S01]  /*8430*/  SHF.R.S32.HI R3, RZ, 0x1f, R6 ;  /* 0x0000001fff037819 */ /* 0x000fe20000011406 */
[----:B------:R-:W-:Y:S01]  /*8440*/  FMUL.FTZ R109, R10, R109 ;  /* 0x0000006d0a6d7220 */ /* 0x000fe20000410000 */
[----:B------:R-:W-:Y:S01]  /*8450*/  IADD3 R4, R4, 0x8, RZ ;  /* 0x0000000804047810 */ /* 0x000fe20007ffe0ff */
[----:B------:R-:W-:Y:S01]  /*8460*/  FMUL.FTZ R108, R10, R108 ;  /* 0x0000006c0a6c7220 */ /* 0x000fe20000410000 */
[----:B------:R-:W-:Y:S01]  /*8470*/  SHF.L.U32 R9, R0, 0x1, RZ ;  /* 0x0000000100097819 */ /* 0x000fe200000006ff */
[----:B------:R-:W-:Y:S01]  /*8480*/  @P4 IMAD.HI.U32 R0, R7, c[0x0][0x4ec], RZ ;  /* 0x00013b0007004a27 */ /* 0x000fe200078e00ff */
[----:B------:R-:W-:Y:S02]  /*8490*/  ISETP.GE.OR P3, PT, R4, R5, P3 ;  /* 0x000000050400720c */ /* 0x000fe40001f66670 */
[----:B------:R-:W-:Y:S01]  /*84a0*/  MOV R15, R7 ;  /* 0x00000007000f7202 */ /* 0x000fe20000000f00 */
[----:B------:R-:W-:Y:S01]  /*84b0*/  IMAD R3, R3, c[0x0][0x3e0], RZ ;  /* 0x0000f80003037a24 */ /* 0x000fe200078e02ff */
[C---:B------:R-:W-:Y:S01]  /*84c0*/  IADD3 R4, R9.reuse, 0x80, RZ ;  /* 0x0000008009047810 */ /* 0x040fe20007ffe0ff */
[----:B------:R-:W-:Y:S01]  /*84d0*/  FMUL.FTZ R105, R10, R105 ;  /* 0x000000690a697220 */ /* 0x000fe20000410000 */
[----:B------:R-:W-:Y:S01]  /*84e0*/  @P4 SHF.R.U32.HI R15, RZ, c[0x0][0x4f0], R0 ;  /* 0x00013c00ff0f4a19 */ /* 0x000fe20000011600 */
[----:B------:R-:W-:Y:S01]  /*84f0*/  IMAD R3, R6, c[0x0][0x3e4], R3 ;  /* 0x0000f90006037a24 */ /* 0x000fe200078e0203 */
[----:B------:R-:W-:Y:S01]  /*8500*/  IADD3 R21, R9, 0x70, RZ ;  /* 0x0000007009157810 */ /* 0x000fe20007ffe0ff */
[----:B------:R-:W-:Y:S01]  /*8510*/  FMUL.FTZ R104, R10, R104 ;  /* 0x000000680a687220 */ /* 0x000fe20000410000 */
[----:B------:R-:W-:Y:S01]  /*8520*/  @P0 IADD3 R21, R4, 0x10, RZ ;  /* 0x0000001004150810 */ /* 0x000fe20007ffe0ff */
[----:B------:R-:W-:Y:S01]  /*8530*/  IMAD.IADD R17, R17, 0x1, R3 ;  /* 0x0000000111117824 */ /* 0x000fe200078e0203 */
[C---:B------:R-:W-:Y:S01]  /*8540*/  IADD3 R4, -R15.reuse, RZ, RZ ;  /* 0x000000ff0f047210 */ /* 0x040fe20007ffe1ff */
[C---:B------:R-:W-:Y:S01]  /*8550*/  FMUL.FTZ R101, R10.reuse, R101 ;  /* 0x000000650a657220 */ /* 0x040fe20000410000 */
[----:B------:R-:W-:Y:S01]  /*8560*/  SHF.R.S32.HI R3, RZ, 0x1f, R15 ;  /* 0x0000001fff037819 */ /* 0x000fe2000001140f */
[----:B------:R-:W-:Y:S01]  /*8570*/  FMUL.FTZ R100, R10, R100 ;  /* 0x000000640a647220 */ /* 0x000fe20000410000 */
[----:B------:R-:W-:Y:S01]  /*8580*/  IADD3 R18, P0, R15, R18, RZ ;  /* 0x000000120f127210 */ /* 0x000fe20007f1e0ff */
[----:B------:R-:W-:Y:S01]  /*8590*/  IMAD R7, R4, c[0x0][0x4e8], R7 ;  /* 0x00013a0004077a24 */ /* 0x000fe200078e0207 */
[----:B------:R-:W-:Y:S01]  /*85a0*/  SEL R0, R135, 0xffffffe0, !P1 ;  /* 0xffffffe087007807 */ /* 0x000fe20004800000 */
[C---:B------:R-:W-:Y:S01]  /*85b0*/  FMUL.FTZ R37, R10.reuse, R37 ;  /* 0x000000250a257220 */ /* 0x040fe20000410000 */
[----:B------:R-:W-:Y:S01]  /*85c0*/  IADD3.X R19, R3, R19, R2, P0, !PT ;  /* 0x0000001303137210 */ /* 0x000fe200007fe402 */
[C---:B------:R-:W-:Y:S01]  /*85d0*/  FMUL.FTZ R36, R10.reuse, R36 ;  /* 0x000000240a247220 */ /* 0x040fe20000410000 */
[----:B------:R-:W-:Y:S01]  /*85e0*/  IADD3 R3, R9, R0, RZ ;  /* 0x0000000009037210 */ /* 0x000fe20007ffe0ff */
[----:B------:R-:W-:Y:S01]  /*85f0*/  FMUL.FTZ R41, R10, R41 ;  /* 0x000000290a297220 */ /* 0x000fe20000410000 */
[----:B------:R-:W-:Y:S01]  /*8600*/  IADD3 R15, R0, R21, RZ ;  /* 0x00000015000f7210 */ /* 0x000fe20007ffe0ff */
[----:B------:R-:W-:Y:S01]  /*8610*/  FMUL.FTZ R40, R10, R40 ;  /* 0x000000280a287220 */ /* 0x000fe20000410000 */
[----:B------:R-:W-:Y:S01]  /*8620*/  SHF.R.S32.HI R0, RZ, 0x1f, R7 ;  /* 0x0000001fff007819 */ /* 0x000fe20000011407 */
[----:B------:R-:W-:Y:S01]  /*8630*/  IMAD.WIDE.U32 R18, R7, c[0x0][0x488], R18 ;  /* 0x0001220007127a25 */ /* 0x000fe200078e0012 */
[----:B------:R-:W-:Y:S01]  /*8640*/  MOV R2, 0x40 ;  /* 0x0000004000027802 */ /* 0x000fe20000000f00 */
[----:B------:R-:W-:Y:S01]  /*8650*/  STS [R9+0x80], R128 ;  /* 0x0000808009007388 */ /* 0x000fe20000000800 */
[----:B------:R-:W-:Y:S01]  /*8660*/  F2FP.BF16.PACK_AB R116, R117, R116 ;  /* 0x000000747574723e */ /* 0x000fe200000010ff */
[----:B------:R-:W-:Y:S01]  /*8670*/  IMAD R0, R0, c[0x0][0x488], RZ ;  /* 0x0001220000007a24 */ /* 0x000fe200078e02ff */
[----:B------:R-:W-:Y:S01]  /*8680*/  SEL R2, R2, 0xffffffc0, !P2 ;  /* 0xffffffc002027807 */ /* 0x000fe20005000000 */
[C---:B------:R-:W-:Y:S01]  /*8690*/  FMUL.FTZ R45, R10.reuse, R45 ;  /* 0x0000002d0a2d7220 */ /* 0x040fe20000410000 */
[----:B------:R-:W-:Y:S01]  /*86a0*/  F2FP.BF16.PACK_AB R112, R113, R112 ;  /* 0x000000707170723e */ /* 0x000fe200000010ff */
[----:B------:R-:W-:Y:S01]  /*86b0*/  IMAD R0, R7, c[0x0][0x48c], R0 ;  /* 0x0001230007007a24 */ /* 0x000fe200078e0200 */
[----:B------:R-:W-:Y:S01]  /*86c0*/  IADD3 R23, R9, R2, RZ ;  /* 0x0000000209177210 */ /* 0x000fe20007ffe0ff */
[----:B------:R-:W-:Y:S01]  /*86d0*/  FMUL.FTZ R44, R10, R44 ;  /* 0x0000002c0a2c7220 */ /* 0x000fe20000410000 */
[----:B------:R-:W-:Y:S01]  /*86e0*/  F2FP.BF16.PACK_AB R108, R109, R108 ;  /* 0x0000006c6d6c723e */ /* 0x000fe200000010ff */
[----:B------:R-:W-:Y:S01]  /*86f0*/  STS [R9+0x480], R130 ;  /* 0x0004808209007388 */ /* 0x000fe20000000800 */
[----:B------:R-:W-:Y:S01]  /*8700*/  IMAD.IADD R7, R2, 0x1, R21 ;  /* 0x0000000102077824 */ /* 0x000fe200078e0215 */
[----:B------:R-:W-:Y:S01]  /*8710*/  F2FP.BF16.PACK_AB R104, R105, R104 ;  /* 0x000000686968723e */ /* 0x000fe200000010ff */
[C---:B------:R-:W-:Y:S01]  /*8720*/  FMUL.FTZ R49, R10.reuse, R49 ;  /* 0x000000310a317220 */ /* 0x040fe20000410000 */
[----:B------:R-:W-:Y:S01]  /*8730*/  STS [R21], R124 ;  /* 0x0000007c15007388 */ /* 0x000fe20000000800 */
[----:B------:R-:W-:Y:S01]  /*8740*/  FMUL.FTZ R48, R10, R48 ;  /* 0x000000300a307220 */ /* 0x000fe20000410000 */
[----:B------:R-:W-:Y:S01]  /*8750*/  IADD3 R25, R2, R3, RZ ;  /* 0x0000000302197210 */ /* 0x000fe20007ffe0ff */
[C---:B------:R-:W-:Y:S01]  /*8760*/  FMUL.FTZ R53, R10.reuse, R53 ;  /* 0x000000350a357220 */ /* 0x040fe20000410000 */
[----:B------:R-:W-:Y:S01]  /*8770*/  STS [R21+0x400], R126 ;  /* 0x0004007e15007388 */ /* 0x000fe20000000800 */
[C---:B------:R-:W-:Y:S01]  /*8780*/  FMUL.FTZ R52, R10.reuse, R52 ;  /* 0x000000340a347220 */ /* 0x040fe20000410000 */
[----:B------:R-:W-:Y:S01]  /*8790*/  F2FP.BF16.PACK_AB R100, R101, R100 ;  /* 0x000000646564723e */ /* 0x000fe200000010ff */
[C---:B------:R-:W-:Y:S01]  /*87a0*/  FMUL.FTZ R57, R10.reuse, R57 ;  /* 0x000000390a397220 */ /* 0x040fe20000410000 */
[----:B------:R-:W-:Y:S01]  /*87b0*/  STS [R3+0x80], R120 ;  /* 0x0000807803007388 */ /* 0x000fe20000000800 */
[----:B------:R-:W-:Y:S01]  /*87c0*/  IADD3 R27, R15, R2, RZ ;  /* 0x000000020f1b7210 */ /* 0x000fe20007ffe0ff */
[C---:B------:R-:W-:Y:S01]  /*87d0*/  FMUL.FTZ R56, R10.reuse, R56 ;  /* 0x000000380a387220 */ /* 0x040fe20000410000 */
[----:B------:R-:W-:Y:S01]  /*87e0*/  F2FP.BF16.PACK_AB R36, R37, R36 ;  /* 0x000000242524723e */ /* 0x000fe200000010ff */
        /* <DEDUP_REMOVED lines=39> */
[----:B------:R-:W-:Y:S01]  /*8a60*/  FMUL.FTZ R10, R10, R96 ;  /* 0x000000600a0a7220 */ /* 0x000fe20000410000 */
[----:B------:R-:W-:Y:S01]  /*8a70*/  STS [R27+0x400], R102 ;  /* 0x000400661b007388 */ /* 0x000fe20000000800 */
[----:B------:R-:W-:-:S02]  /*8a80*/  F2FP.BF16.PACK_AB R80, R81, R80 ;  /* 0x000000505150723e */ /* 0x000fc400000010ff */
[----:B------:R-:W-:Y:S01]  /*8a90*/  F2FP.BF16.PACK_AB R84, R85, R84 ;  /* 0x000000545554723e */ /* 0x000fe200000010ff */
[----:B------:R-:W-:Y:S01]  /*8aa0*/  STS [R9+0x4080], R36 ;  /* 0x0040802409007388 */ /* 0x000fe20000000800 */
[----:B------:R-:W-:Y:S02]  /*8ab0*/  LEA R4, P0, R18, c[0x0][0x450], 0x2 ;  /* 0x0001140012047a11 */ /* 0x000fe400078010ff */
[----:B------:R-:W-:Y:S01]  /*8ac0*/  IADD3 R19, R19, R0, RZ ;  /* 0x0000000013137210 */ /* 0x000fe20007ffe0ff */
[----:B------:R-:W-:Y:S01]  /*8ad0*/  STS [R9+0x4480], R38 ;  /* 0x0044802609007388 */ /* 0x000fe20000000800 */
[----:B------:R-:W-:Y:S02]  /*8ae0*/  F2FP.BF16.PACK_AB R88, R89, R88 ;  /* 0x000000585958723e */ /* 0x000fe400000010ff */
[----:B------:R-:W-:Y:S01]  /*8af0*/  F2FP.BF16.PACK_AB R92, R93, R92 ;  /* 0x0000005c5d5c723e */ /* 0x000fe200000010ff */
[----:B------:R-:W-:Y:S01]  /*8b00*/  STS [R21+0x4000], R40 ;  /* 0x0040002815007388 */ /* 0x000fe20000000800 */
[----:B------:R-:W-:-:S02]  /*8b10*/  F2FP.BF16.PACK_AB R10, R97, R10 ;  /* 0x0000000a610a723e */ /* 0x000fc400000010ff */
[----:B------:R-:W-:Y:S01]  /*8b20*/  LEA.HI.X R19, R18, c[0x0][0x454], R19, 0x2, P0 ;  /* 0x0001150012137a11 */ /* 0x000fe200000f1413 */
[----:B------:R-:W-:Y:S01]  /*8b30*/  STS [R21+0x4400], R42 ;  /* 0x0044002a15007388 */ /* 0x000fe20000000800 */
[----:B------:R-:W-:-:S03]  /*8b40*/  SHF.R.S32.HI R0, RZ, 0x1f, R11 ;  /* 0x0000001fff007819 */ /* 0x000fc6000001140b */
[----:B------:R-:W-:Y:S02]  /*8b50*/  STS [R3+0x4080], R44 ;  /* 0x0040802c03007388 */ /* 0x000fe40000000800 */
[----:B------:R-:W-:Y:S02]  /*8b60*/  IMAD R0, R0, c[0x0][0x3d8], RZ ;  /* 0x0000f60000007a24 */ /* 0x000fe400078e02ff */
[----:B------:R-:W-:Y:S02]  /*8b70*/  STS [R3+0x4480], R46 ;  /* 0x0044802e03007388 */ /* 0x000fe40000000800 */
[C---:B------:R-:W-:Y:S02]  /*8b80*/  IMAD R0, R11.reuse, c[0x0][0x3dc], R0 ;  /* 0x0000f7000b007a24 */ /* 0x040fe400078e0200 */
        /* <DEDUP_REMOVED lines=22> */
[----:B-1----:R-:W-:-:S03]  /*8cf0*/  IMAD.WIDE.U32 R2, R11, c[0x0][0x3d8], R16 ;  /* 0x0000f6000b027a25 */ /* 0x002fc600078e0010 */
[----:B------:R-:W-:Y:S02]  /*8d00*/  STS [R25+0x8080], R92 ;  /* 0x0080805c19007388 */ /* 0x000fe40000000800 */
[----:B------:R-:W-:Y:S02]  /*8d10*/  IADD3 R0, R3, R0, RZ ;  /* 0x0000000003007210 */ /* 0x000fe40007ffe0ff */
[----:B------:R-:W-:Y:S01]  /*8d20*/  STS [R25+0x8480], R94 ;  /* 0x0084805e19007388 */ /* 0x000fe20000000800 */
[----:B------:R-:W-:-:S03]  /*8d30*/  SHF.R.S32.HI R3, RZ, 0x1f, R198 ;  /* 0x0000001fff037819 */ /* 0x000fc600000114c6 */
[----:B------:R-:W-:Y:S04]  /*8d40*/  STS [R27+0x8000], R10 ;  /* 0x0080000a1b007388 */ /* 0x000fe80000000800 */
[----:B------:R-:W-:Y:S04]  /*8d50*/  STS [R27+0x8400], R98 ;  /* 0x008400621b007388 */ /* 0x000fe80000000800 */
[----:B------:R-:W-:Y:S04]  /*8d60*/  SHFL.IDX PT, R96, R4, RZ, 0x1c1f ;  /* 0x001c1fff04607589 */ /* 0x000fe800000e0000 */
[----:B------:R-:W1:Y:S04]  /*8d70*/  SHFL.IDX PT, R97, R19, RZ, 0x1c1f ;  /* 0x001c1fff13617589 */ /* 0x000e6800000e0000 */
[----:B------:R-:W-:Y:S06]  /*8d80*/  BAR.SYNC.DEFER_BLOCKING 0x1, 0x100 ;  /* 0x0044000000007b1d */ /* 0x000fec0000010000 */
[----:B------:R2:W-:Y:S04]  /*8d90*/  SHFL.IDX PT, R100, R4, 0x1, 0x1c1f ;  /* 0x003c1f0004647f89 */ /* 0x0005e800000e0000 */
[----:B------:R-:W3:Y:S04]  /*8da0*/  SHFL.IDX PT, R101, R19, 0x1, 0x1c1f ;  /* 0x003c1f0013657f89 */ /* 0x000ee800000e0000 */
[----:B-1----:R1:W-:Y:S01]  /*8db0*/  @!P5 ST.E [R96.64], R14 ;  /* 0x0000000e6000d985 */ /* 0x0023e2000c10190c */
[----:B--2---:R-:W-:-:S04]  /*8dc0*/  LEA R4, P0, R2, c[0x0][0x380], 0x1 ;  /* 0x0000e00002047a11 */ /* 0x004fc800078008ff */
[----:B------:R-:W-:Y:S01]  /*8dd0*/  LEA.HI.X R2, R2, c[0x0][0x384], R0, 0x1, P0 ;  /* 0x0000e10002027a11 */ /* 0x000fe200000f0c00 */
[----:B---3--:R1:W-:Y:S01]  /*8de0*/  @!P3 ST.E [R100.64], R13 ;  /* 0x0000000d6400b985 */ /* 0x0083e2000c10190c */
[----:B------:R-:W-:Y:S02]  /*8df0*/  ISETP.GE.AND P0, PT, R200, R5, PT ;  /* 0x00000005c800720c */ /* 0x000fe40003f06270 */
[----:B------:R-:W-:Y:S01]  /*8e00*/  SHF.R.S32.HI R0, RZ, 0x1f, R199 ;  /* 0x0000001fff007819 */ /* 0x000fe200000114c7 */
[----:B------:R1:W2:Y:S04]  /*8e10*/  LDS.128 R52, [R201+0x1080] ;  /* 0x00108000c9347984 */ /* 0x0002a80000000c00 */
[----:B------:R1:W3:Y:S04]  /*8e20*/  LDS.128 R48, [R201+0x2080] ;  /* 0x00208000c9307984 */ /* 0x0002e80000000c00 */
        /* <DEDUP_REMOVED lines=11> */
[----:B------:R-:W-:-:S02]  /*8ee0*/  ISETP.GE.AND P2, PT, R206, c[0x0][0x3c8], PT ;  /* 0x0000f200ce007a0c */ /* 0x000fc40003f46270 */
[----:B------:R-:W-:Y:S01]  /*8ef0*/  ISETP.GE.AND P1, PT, R205, c[0x0][0x3c8], PT ;  /* 0x0000f200cd007a0c */ /* 0x000fe20003f26270 */
[----:B-1----:R-:W1:Y:S01]  /*8f00*/  LDS.128 R12, [R201+0x4080] ;  /* 0x00408000c90c7984 */ /* 0x002e620000000c00 */
[----:B------:R-:W-:-:S03]  /*8f10*/  ISETP.GE.AND P0, PT, R204, c[0x0][0x3c8], PT ;  /* 0x0000f200cc007a0c */ /* 0x000fc60003f06270 */
[----:B------:R-:W5:Y:S06]  /*8f20*/  LDS.128 R8, [R201+0x8080] ;  /* 0x00808000c9087984 */ /* 0x000f6c0000000c00 */
[-C--:B------:R-:W-:Y:S02]  /*8f30*/  @!P2 IADD3 R58, P5, R208, R7.reuse, RZ ;  /* 0x00000007d03aa210 */ /* 0x080fe40007fbe0ff */
[-C--:B------:R-:W-:Y:S02]  /*8f40*/  @!P1 LEA R6, P4, R199, R7.reuse, 0x1 ;  /* 0x00000007c7069211 */ /* 0x080fe400078808ff */
[----:B------:R-:W-:Y:S01]  /*8f50*/  @!P0 LEA R56, P3, R198, R7, 0x1 ;  /* 0x00000007c6388211 */ /* 0x000fe200078608ff */
[----:B------:R-:W-:Y:S01]  /*8f60*/  @!P2 IMAD.X R59, R209, 0x1, R57, P5 ;  /* 0x00000001d13ba824 */ /* 0x000fe200028e0639 */
[----:B------:R-:W-:-:S02]  /*8f70*/  @!P1 LEA.HI.X R7, R199, R57, R0, 0x1, P4 ;  /* 0x00000039c7079211 */ /* 0x000fc400020f0c00 */
[----:B------:R-:W-:Y:S02]  /*8f80*/  @!P0 LEA.HI.X R57, R198, R57, R3, 0x1, P3 ;  /* 0x00000039c6398211 */ /* 0x000fe400018f0c03 */
[----:B--2---:R2:W-:Y:S04]  /*8f90*/  @!P2 ST.E.128 [R58.64], R16 ;  /* 0x000000103a00a985 */ /* 0x0045e8000c101d0c */
[----:B-1----:R2:W-:Y:S04]  /*8fa0*/  @!P1 ST.E.128 [R6.64], R12 ;  /* 0x0000000c06009985 */ /* 0x0025e8000c101d0c */
[----:B-----5:R2:W-:Y:S02]  /*8fb0*/  @!P0 ST.E.128 [R56.64], R8 ;  /* 0x0000000838008985 */ /* 0x0205e4000c101d0c */
.L_x_851:
[----:B--2---:R-:W-:Y:S05]  /*8fc0*/  BSYNC B0 ;  /* 0x0000000000007941 */ /* 0x004fea0003800000 */
.L_x_850:
[----:B------:R-:W-:Y:S01]  /*8fd0*/  IADD3 R6, R200, 0x20, RZ ;  /* 0x00000020c8067810 */ /* 0x000fe20007ffe0ff */
[----:B------:R2:W4:Y:S01]  /*8fe0*/  SHFL.IDX PT, R9, R2, 0x1, 0x181f ;  /* 0x00381f0002097f89 */ /* 0x00052200000e0000 */
[----:B------:R-:W-:Y:S02]  /*8ff0*/  BSSY B0, `(.L_x_852) ;  /* 0x0000010000007945 */ /* 0x000fe40003800000 */
[----:B------:R-:W-:Y:S01]  /*9000*/  ISETP.GE.AND P0, PT, R6, R5, PT ;  /* 0x000000050600720c */ /* 0x000fe20003f06270 */
[----:B-1----:R2:W1:-:S12]  /*9010*/  SHFL.IDX PT, R7, R4, 0x1, 0x181f ;  /* 0x00381f0004077f89 */ /* 0x00245800000e0000 */
[----:B------:R-:W-:Y:S05]  /*9020*/  @P0 BRA `(.L_x_853) ;  /* 0x000000c000000947 */ /* 0x000fea0003800000 */
[----:B------:R-:W-:Y:S02]  /*9030*/  ISETP.GE.AND P2, PT, R206, c[0x0][0x3c8], PT ;  /* 0x0000f200ce007a0c */ /* 0x000fe40003f46270 */
[----:B------:R-:W-:Y:S02]  /*9040*/  ISETP.GE.AND P1, PT, R205, c[0x0][0x3c8], PT ;  /* 0x0000f200cd007a0c */ /* 0x000fe40003f26270 */
[----:B------:R-:W-:-:S09]  /*9050*/  ISETP.GE.AND P0, PT, R204, c[0x0][0x3c8], PT ;  /* 0x0000f200cc007a0c */ /* 0x000fd20003f06270 */
[-C--:B-1----:R-:W-:Y:S02]  /*9060*/  @!P2 IADD3 R10, P5, R208, R7.reuse, RZ ;  /* 0x00000007d00aa210 */ /* 0x082fe40007fbe0ff */
[-C--:B------:R-:W-:Y:S02]  /*9070*/  @!P1 LEA R6, P4, R199, R7.reuse, 0x1 ;  /* 0x00000007c7069211 */ /* 0x080fe400078808ff */
[C---:B------:R-:W-:Y:S01]  /*9080*/  @!P0 LEA R8, P3, R198.reuse, R7, 0x1 ;  /* 0x00000007c6088211 */ /* 0x040fe200078608ff */
[----:B----4-:R-:W-:Y:S01]  /*9090*/  @!P2 IMAD.X R11, R209, 0x1, R9, P5 ;  /* 0x00000001d10ba824 */ /* 0x010fe200028e0609 */
[-C--:B------:R-:W-:Y:S02]  /*90a0*/  @!P1 LEA.HI.X R7, R199, R9.reuse, R0, 0x1, P4 ;  /* 0x00000009c7079211 */ /* 0x080fe400020f0c00 */
[----:B------:R-:W-:Y:S02]  /*90b0*/  @!P0 LEA.HI.X R9, R198, R9, R3, 0x1, P3 ;  /* 0x00000009c6098211 */ /* 0x000fe400018f0c03 */
[----:B------:R1:W-:Y:S04]  /*90c0*/  @!P2 ST.E.128 [R10.64], R52 ;  /* 0x000000340a00a985 */ /* 0x0003e8000c101d0c */
[----:B------:R1:W-:Y:S04]  /*90d0*/  @!P1 ST.E.128 [R6.64], R40 ;  /* 0x0000002806009985 */ /* 0x0003e8000c101d0c */
[----:B------:R1:W-:Y:S02]  /*90e0*/  @!P0 ST.E.128 [R8.64], R28 ;  /* 0x0000001c08008985 */ /* 0x0003e4000c101d0c */
.L_x_853:
[----:B------:R-:W-:Y:S05]  /*90f0*/  BSYNC B0 ;  /* 0x0000000000007941 */ /* 0x000fea0003800000 */
.L_x_852:
[----:B-1----:R-:W-:Y:S01]  /*9100*/  IADD3 R6, R200, 0x40, RZ ;  /* 0x00000040c8067810 */ /* 0x002fe20007ffe0ff */
[----:B----4-:R1:W4:Y:S01]  /*9110*/  SHFL.IDX PT, R9, R2, 0x2, 0x181f ;  /* 0x00581f0002097f89 */ /* 0x01032200000e0000 */
[----:B------:R-:W-:Y:S02]  /*9120*/  BSSY B0, `(.L_x_854) ;  /* 0x0000010000007945 */ /* 0x000fe40003800000 */
[----:B------:R-:W-:Y:S01]  /*9130*/  ISETP.GE.AND P0, PT, R6, R5, PT ;  /* 0x000000050600720c */ /* 0x000fe20003f06270 */
[----:B------:R1:W2:-:S12]  /*9140*/  SHFL.IDX PT, R7, R4, 0x2, 0x181f ;  /* 0x00581f0004077f89 */ /* 0x00029800000e0000 */
[----:B------:R-:W-:Y:S05]  /*9150*/  @P0 BRA `(.L_x_855) ;  /* 0x000000c000000947 */ /* 0x000fea0003800000 */
[----:B------:R-:W-:Y:S02]  /*9160*/  ISETP.GE.AND P2, PT, R206, c[0x0][0x3c8], PT ;  /* 0x0000f200ce007a0c */ /* 0x000fe40003f46270 */
[----:B------:R-:W-:Y:S02]  /*9170*/  ISETP.GE.AND P1, PT, R205, c[0x0][0x3c8], PT ;  /* 0x0000f200cd007a0c */ /* 0x000fe40003f26270 */
[----:B------:R-:W-:-:S09]  /*9180*/  ISETP.GE.AND P0, PT, R204, c[0x0][0x3c8], PT ;  /* 0x0000f200cc007a0c */ /* 0x000fd20003f06270 */
[-C--:B--2---:R-:W-:Y:S02]  /*9190*/  @!P2 IADD3 R10, P5, R208, R7.reuse, RZ ;  /* 0x00000007d00aa210 */ /* 0x084fe40007fbe0ff */
[-C--:B------:R-:W-:Y:S02]  /*91a0*/  @!P1 LEA R6, P4, R199, R7.reuse, 0x1 ;  /* 0x00000007c7069211 */ /* 0x080fe400078808ff */
[C---:B------:R-:W-:Y:S01]  /*91b0*/  @!P0 LEA R8, P3, R198.reuse, R7, 0x1 ;  /* 0x00000007c6088211 */ /* 0x040fe200078608ff */
[----:B----4-:R-:W-:Y:S01]  /*91c0*/  @!P2 IMAD.X R11, R209, 0x1, R9, P5 ;  /* 0x00000001d10ba824 */ /* 0x010fe200028e0609 */
[-C--:B------:R-:W-:Y:S02]  /*91d0*/  @!P1 LEA.HI.X R7, R199, R9.reuse, R0, 0x1, P4 ;  /* 0x00000009c7079211 */ /* 0x080fe400020f0c00 */
[----:B------:R-:W-:Y:S02]  /*91e0*/  @!P0 LEA.HI.X R9, R198, R9, R3, 0x1, P3 ;  /* 0x00000009c6098211 */ /* 0x000fe400018f0c03 */
[----:B---3--:R2:W-:Y:S04]  /*91f0*/  @!P2 ST.E.128 [R10.64], R48 ;  /* 0x000000300a00a985 */ /* 0x0085e8000c101d0c */
[----:B------:R2:W-:Y:S04]  /*9200*/  @!P1 ST.E.128 [R6.64], R36 ;  /* 0x0000002406009985 */ /* 0x0005e8000c101d0c */
[----:B------:R2:W-:Y:S02]  /*9210*/  @!P0 ST.E.128 [R8.64], R24 ;  /* 0x0000001808008985 */ /* 0x0005e4000c101d0c */
.L_x_855:
[----:B------:R-:W-:Y:S05]  /*9220*/  BSYNC B0 ;  /* 0x0000000000007941 */ /* 0x000fea0003800000 */
.L_x_854:
[----:B------:R-:W-:Y:S01]  /*9230*/  IADD3 R200, R200, 0x60, RZ ;  /* 0x00000060c8c87810 */ /* 0x000fe20007ffe0ff */
[----:B--2---:R2:W1:Y:S03]  /*9240*/  SHFL.IDX PT, R7, R2, 0x3, 0x181f ;  /* 0x00781f0002077f89 */ /* 0x00446600000e0000 */
[----:B------:R-:W-:Y:S01]  /*9250*/  ISETP.GE.AND P0, PT, R200, R5, PT ;  /* 0x00000005c800720c */ /* 0x000fe20003f06270 */
[----:B----4-:R2:W4:-:S12]  /*9260*/  SHFL.IDX PT, R9, R4, 0x3, 0x181f ;  /* 0x00781f0004097f89 */ /* 0x01051800000e0000 */
[----:B------:R-:W-:Y:S05]  /*9270*/  @P0 EXIT ;  /* 0x000000000000094d */ /* 0x000fea0003800000 */
[----:B------:R-:W-:Y:S02]  /*9280*/  ISETP.GE.AND P1, PT, R206, c[0x0][0x3c8], PT ;  /* 0x0000f200ce007a0c */ /* 0x000fe40003f26270 */
[----:B------:R-:W-:-:S11]  /*9290*/  ISETP.GE.AND P0, PT, R205, c[0x0][0x3c8], PT ;  /* 0x0000f200cd007a0c */ /* 0x000fd60003f06270 */
[-C--:B----4-:R-:W-:Y:S02]  /*92a0*/  @!P1 IADD3 R10, P3, R208, R9.reuse, RZ ;  /* 0x00000009d00a9210 */ /* 0x090fe40007f7e0ff */
[----:B-12---:R-:W-:-:S03]  /*92b0*/  @!P0 LEA R4, P2, R199, R9, 0x1 ;  /* 0x00000009c7048211 */ /* 0x006fc600078408ff */
[----:B------:R-:W-:Y:S01]  /*92c0*/  @!P1 IMAD.X R11, R209, 0x1, R7, P3 ;  /* 0x00000001d10b9824 */ /* 0x000fe200018e0607 */
[----:B------:R-:W-:-:S04]  /*92d0*/  @!P0 LEA.HI.X R5, R199, R7, R0, 0x1, P2 ;  /* 0x00000007c7058211 */ /* 0x000fc800010f0c00 */
[----:B------:R1:W-:Y:S04]  /*92e0*/  @!P1 ST.E.128 [R10.64], R44 ;  /* 0x0000002c0a009985 */ /* 0x0003e8000c101d0c */
[----:B------:R1:W-:Y:S01]  /*92f0*/  @!P0 ST.E.128 [R4.64], R32 ;  /* 0x0000002004008985 */ /* 0x0003e2000c101d0c */
[----:B------:R-:W-:-:S13]  /*9300*/  ISETP.GE.AND P0, PT, R204, c[0x0][0x3c8], PT ;  /* 0x0000f200cc007a0c */ /* 0x000fda0003f06270 */
[----:B------:R-:W-:Y:S05]  /*9310*/  @P0 EXIT ;  /* 0x000000000000094d */ /* 0x000fea0003800000 */
[----:B------:R-:W-:-:S04]  /*9320*/  LEA R2, P0, R198, R9, 0x1 ;  /* 0x00000009c6027211 */ /* 0x000fc800078008ff */
[----:B------:R-:W-:-:S05]  /*9330*/  LEA.HI.X R3, R198, R7, R3, 0x1, P0 ;  /* 0x00000007c6037211 */ /* 0x000fca00000f0c03 */
[----:B------:R-:W-:Y:S01]  /*9340*/  ST.E.128 [R2.64], R20 ;  /* 0x0000001402007985 */ /* 0x000fe2000c101d0c */
[----:B------:R-:W-:Y:S05]  /*9350*/  EXIT ;  /* 0x000000000000794d */ /* 0x000fea0003800000 */
.L_x_856:
        /* <DEDUP_REMOVED lines=10> */
.L_x_3408:


//--------------------- .text._ZN7cutlass13device_kernelIN5flash19enable_sm80_to_sm89INS1_16FlashAttnFwdSm80INS1_25CollectiveMainloopFwdSm80ILi8ELi2ELb0EN4cute5tupleIJNS5_1CILi128EEENS7_ILi64EEENS7_ILi192EEEEEELi192ENS_10bfloat16_tEfNS_4arch4Sm80ELb0ELb0ELb1ELb1ELb1ELb0ELb1ELb0EEENS1_21CollectiveEpilogueFwdINS6_IJS8_SA_S9_EEENS6_IJNS7_ILi1EEESI_SI_EEESC_SE_Li256ELb1ELb1ELb0ELb0EEENS1_19SingleTileSchedulerILb1ELb0ELb1ELi128EEEEEEEEEvNT_6ParamsE --------------------------
	.section	.text._ZN7cutlass13device_kernelIN5flash19enable_sm80_to_sm89INS1_16FlashAttnFwdSm80INS1_25CollectiveMainloopFwdSm80ILi8ELi2ELb0EN4cute5tupleIJNS5_1CILi128EEENS7_ILi64EEENS7_ILi192EEEEEELi192ENS_10bfloat16_tEfNS_4arch4Sm80ELb0ELb0ELb1ELb1ELb1ELb0ELb1ELb0EEENS1_21CollectiveEpilogueFwdINS6_IJS8_SA_S9_EEENS6_IJNS7_ILi1EEESI_SI_EEESC_SE_Li256ELb1ELb1ELb0ELb0EEENS1_19SingleTileSchedulerILb1ELb0ELb1ELi128EEEEEEEEEvNT_6ParamsE,"ax",@progbits
	.sectioninfo	@"SHI_REGISTERS=241"
	.align	128
.text._ZN7cutlass13device_kernelIN5flash19enable_sm80_to_sm89INS1_16FlashAttnFwdSm80INS1_25CollectiveMainloopFwdSm80ILi8ELi2ELb0EN4cute5tupleIJNS5_1CILi128EEENS7_ILi64EEENS7_ILi192EEEEEELi192ENS_10bfloat16_tEfNS_4arch4Sm80ELb0ELb0ELb1ELb1ELb1ELb0ELb1ELb0EEENS1_21CollectiveEpilogueFwdINS6_IJS8_SA_S9_EEENS6_IJNS7_ILi1EEESI_SI_EEESC_SE_Li256ELb1ELb1ELb0ELb0EEENS1_19SingleTileSchedulerILb1ELb0ELb1ELi128EEEEEEEEEvNT_6ParamsE:
        .type           _ZN7cutlass13device_kernelIN5flash19enable_sm80_to_sm89INS1_16FlashAttnFwdSm80INS1_25CollectiveMainloopFwdSm80ILi8ELi2ELb0EN4cute5tupleIJNS5_1CILi128EEENS7_ILi64EEENS7_ILi192EEEEEELi192ENS_10bfloat16_tEfNS_4arch4Sm80ELb0ELb0ELb1ELb1ELb1ELb0ELb1ELb0EEENS1_21CollectiveEpilogueFwdINS6_IJS8_SA_S9_EEENS6_IJNS7_ILi1EEESI_SI_EEESC_SE_Li256ELb1ELb1ELb0ELb0EEENS1_19SingleTileSchedulerILb1ELb0ELb1ELi128EEEEEEEEEvNT_6ParamsE,@function
        .size           _ZN7cutlass13device_kernelIN5flash19enable_sm80_to_sm89INS1_16FlashAttnFwdSm80INS1_25CollectiveMainloopFwdSm80ILi8ELi2ELb0EN4cute5tupleIJNS5_1CILi128EEENS7_ILi64EEENS7_ILi192EEEEEELi192ENS_10bfloat16_tEfNS_4arch4Sm80ELb0ELb0ELb1ELb1ELb1ELb0ELb1ELb0EEENS1_21CollectiveEpilogueFwdINS6_IJS8_SA_S9_EEENS6_IJNS7_ILi1EEESI_SI_EEESC_SE_Li256ELb1ELb1ELb0ELb0EEENS1_19SingleTileSchedulerILb1ELb0ELb1ELi128EEEEEEEEEvNT_6ParamsE,(.L_x_3409 - _ZN7cutlass13device_kernelIN5flash19enable_sm80_to_sm89INS1_16FlashAttnFwdSm80INS1_25CollectiveMainloopFwdSm80ILi8ELi2ELb0EN4cute5tupleIJNS5_1CILi128EEENS7_ILi64EEENS7_ILi192EEEEEELi192ENS_10bfloat16_tEfNS_4arch4Sm80ELb0ELb0ELb1ELb1ELb1ELb0ELb1ELb0EEENS1_21CollectiveEpilogueFwdINS6_IJS8_SA_S9_EEENS6_IJNS7_ILi1EEESI_SI_EEESC_SE_Li256ELb1ELb1ELb0ELb0EEENS1_19SingleTileSchedulerILb1ELb0ELb1ELi128EEEEEEEEEvNT_6ParamsE)
        .other          _ZN7cutlass13device_kernelIN5flash19enable_sm80_to_sm89INS1_16FlashAttnFwdSm80INS1_25CollectiveMainloopFwdSm80ILi8ELi2ELb0EN4cute5tupleIJNS5_1CILi128EEENS7_ILi64EEENS7_ILi192EEEEEELi192ENS_10bfloat16_tEfNS_4arch4Sm80ELb0ELb0ELb1ELb1ELb1ELb0ELb1ELb0EEENS1_21CollectiveEpilogueFwdINS6_IJS8_SA_S9_EEENS6_IJNS7_ILi1EEESI_SI_EEESC_SE_Li256ELb1ELb1ELb0ELb0EEENS1_19SingleTileSchedulerILb1ELb0ELb1ELi128EEEEEEEEEvNT_6ParamsE,@"STO_CUDA_ENTRY STV_DEFAULT"
_ZN7cutlass13device_kernelIN5flash19enable_sm80_to_sm89INS1_16FlashAttnFwdSm80INS1_25CollectiveMainloopFwdSm80ILi8ELi2ELb0EN4cute5tupleIJNS5_1CILi128EEENS7_ILi64EEENS7_ILi192EEEEEELi192ENS_10bfloat16_tEfNS_4arch4Sm80ELb0ELb0ELb1ELb1ELb1ELb0ELb1ELb0EEENS1_21CollectiveEpilogueFwdINS6_IJS8_SA_S9_EEENS6_IJNS7_ILi1EEESI_SI_EEESC_SE_Li256ELb1ELb1ELb0ELb0EEENS1_19SingleTileSchedulerILb1ELb0ELb1ELi128EEEEEEEEEvNT_6ParamsE:
        /* <DEDUP_REMOVED lines=16> */
.L_x_858:
        /* <DEDUP_REMOVED lines=8> */
.L_x_860:
[----:B------:R-:W-:-:S05]  /*0180*/  MOV R7, c[0x0][0x54c] ;  /* 0x0001530000077a02 */ /* 0x000fca0000000f00 */
.L_x_859:
[----:B-----5:R-:W-:Y:S01]  /*0190*/  IMAD R7, R7, c[0x0][0x548], RZ ;  /* 0x0001520007077a24 */ /* 0x020fe200078e02ff */
[----:B------:R-:W-:-:S04]  /*01a0*/  SHF.L.U32 R0, R3, 0x7, RZ ;  /* 0x0000000703007819 */ /* 0x000fc800000006ff */
[----:B------:R-:W-:-:S04]  /*01b0*/  ISETP.GE.AND P0, PT, R0, R7, PT ;  /* 0x000000070000720c */ /* 0x000fc80003f06270 */
[----:B------:R-:W-:Y:S01]  /*01c0*/  SEL R204, R204, 0xffffffff, !P0 ;  /* 0xffffffffcccc7807 */ /* 0x000fe20004000000 */
[----:B------:R-:W-:Y:S05]  /*01d0*/  BRA `(.L_x_861) ;  /* 0x0000012000007947 */ /* 0x000fea0003800000 */
.L_x_857:
[----:B---3--:R-:W-:-:S04]  /*01e0*/  ISETP.NE.U32.AND P0, PT, RZ, c[0x0][0x568], PT ;  /* 0x00015a00ff007a0c */ /* 0x008fc80003f05070 */
[----:B------:R-:W-:-:S13]  /*01f0*/  ISETP.NE.AND.EX P0, PT, RZ, c[0x0][0x56c], PT, P0 ;  /* 0x00015b00ff007a0c */ /* 0x000fda0003f05300 */
[----:B------:R-:W-:Y:S05]  /*0200*/  @!P0 BRA `(.L_x_862) ;  /* 0x0000002000008947 */ /* 0x000fea0003800000 */
[----:B------:R1:W5:Y:S01]  /*0210*/  LDG.E R7, [R8.64] ;  /* 0x0000000608077981 */ /* 0x000362000c1e1900 */
[----:B------:R-:W-:Y:S05]  /*0220*/  BRA `(.L_x_863) ;  /* 0x0000009000007947 */ /* 0x000fea0003800000 */
.L_x_862:
        /* <DEDUP_REMOVED lines=8> */
.L_x_864:
[----:B------:R-:W-:-:S05]  /*02b0*/  MOV R7, c[0x0][0x54c] ;  /* 0x0001530000077a02 */ /* 0x000fca0000000f00 */
.L_x_863:
[----:B-----5:R-:W-:Y:S01]  /*02c0*/  IMAD R7, R7, c[0x0][0x548], RZ ;  /* 0x0001520007077a24 */ /* 0x020fe200078e02ff */
[----:B------:R-:W-:-:S04]  /*02d0*/  SHF.L.U32 R0, R3, 0x7, RZ ;  /* 0x0000000703007819 */ /* 0x000fc800000006ff */
[----:B------:R-:W-:-:S04]  /*02e0*/  ISETP.GE.AND P0, PT, R0, R7, PT ;  /* 0x000000070000720c */ /* 0x000fc80003f06270 */
[----:B------:R-:W-:-:S04]  /*02f0*/  SEL R204, R204, 0xffffffff, !P0 ;  /* 0xffffffffcccc7807 */ /* 0x000fc80004000000 */
.L_x_861:
[----:B------:R-:W-:-:S13]  /*0300*/  ISETP.GE.AND P0, PT, R204, RZ, PT ;  /* 0x000000ffcc00720c */ /* 0x000fda0003f06270 */
[----:B------:R-:W-:Y:S05]  /*0310*/  @!P0 EXIT ;  /* 0x000000000000894d */ /* 0x000fea0003800000 */
[----:B------:R-:W-:Y:S01]  /*0320*/  ISETP.NE.U32.AND P0, PT, RZ, c[0x0][0x370], PT ;  /* 0x0000dc00ff007a0c */ /* 0x000fe20003f05070 */
[----:B------:R-:W-:Y:S01]  /*0330*/  IMAD.MOV.U32 R203, RZ, RZ, RZ ;  /* 0x000000ffffcb7224 */ /* 0x000fe200078e00ff */
[----:B------:R-:W-:Y:S01]  /*0340*/  ISETP.NE.U32.AND P2, PT, RZ, c[0x0][0x360], PT ;  /* 0x0000d800ff007a0c */ /* 0x000fe20003f45070 */
[----:B------:R-:W-:Y:S01]  /*0350*/  IMAD.MOV.U32 R2, RZ, RZ, c[0x0][0x168] ;  /* 0x00005a00ff027624 */ /* 0x000fe200078e00ff */
[----:B------:R-:W-:Y:S01]  /*0360*/  ISETP.NE.AND.EX P1, PT, RZ, c[0x0][0x374], PT, P0 ;  /* 0x0000dd00ff007a0c */ /* 0x000fe20003f25300 */
[----:B-1----:R-:W-:Y:S01]  /*0370*/  IMAD.MOV.U32 R8, RZ, RZ, RZ ;  /* 0x000000ffff087224 */ /* 0x002fe200078e00ff */
[----:B------:R-:W-:Y:S01]  /*0380*/  ISETP.NE.AND.EX P0, PT, RZ, c[0x0][0x364], PT, P2 ;  /* 0x0000d900ff007a0c */ /* 0x000fe20003f05320 */
[----:B------:R-:W-:Y:S01]  /*0390*/  IMAD.WIDE R10, R204, R5, c[0x0][0x348] ;  /* 0x0000d200cc0a7625 */ /* 0x000fe200078e0205 */
[----:B------:R-:W-:-:S04]  /*03a0*/  ISETP.NE.U32.AND P3, PT, RZ, c[0x0][0x348], PT ;  /* 0x0000d200ff007a0c */ /* 0x000fc80003f65070 */
[----:B------:R-:W-:-:S05]  /*03b0*/  ISETP.NE.AND.EX P3, PT, RZ, c[0x0][0x34c], PT, P3 ;  /* 0x0000d300ff007a0c */ /* 0x000fca0003f65330 */
[----:B------:R-:W-:-:S04]  /*03c0*/  @P1 IMAD.WIDE R14, R204, R5, c[0x0][0x370] ;  /* 0x0000dc00cc0e1625 */ /* 0x000fc800078e0205 */
[----:B------:R-:W-:Y:S01]  /*03d0*/  @P0 IMAD.WIDE R12, R204, R5, c[0x0][0x360] ;  /* 0x0000d800cc0c0625 */ /* 0x000fe200078e0205 */
[----:B------:R1:W5:Y:S04]  /*03e0*/  @P1 LDG.E R203, [R14.64] ;  /* 0x000000060ecb1981 */ /* 0x000368000c1e1900 */
[----:B------:R1:W5:Y:S04]  /*03f0*/  @P3 LDG.E R8, [R10.64] ;  /* 0x000000060a083981 */ /* 0x000368000c1e1900 */
[----:B------:R1:W5:Y:S01]  /*0400*/  @P0 LDG.E R2, [R12.64] ;  /* 0x000000060c020981 */ /* 0x000362000c1e1900 */
[----:B------:R-:W-:-:S02]  /*0410*/  ULDC UR5, c[0x0][0x2ac] ;  /* 0x0000ab0000057ab9 */ /* 0x000fc40000000800 */
[----:B------:R-:W-:Y:S01]  /*0420*/  ULDC UR4, c[0x0][0x1d0] ;  /* 0x0000740000047ab9 */ /* 0x000fe20000000800 */
[----:B------:R-:W2:Y:S01]  /*0430*/  S2R R197, SR_CTAID.Y ;  /* 0x0000000000c57919 */ /* 0x000ea20000002600 */
[----:B------:R-:W-:-:S06]  /*0440*/  UIMAD UR4, UR5, UR4, URZ ;  /* 0x00000004050472a4 */ /* 0x000fcc000f8e023f */
[----:B------:R-:W-:Y:S01]  /*0450*/  IMAD.U32 R150, RZ, RZ, UR4 ;  /* 0x00000004ff967e24 */ /* 0x000fe2000f8e00ff */
[----:B--2---:R-:W-:Y:S01]  /*0460*/  SHF.R.S32.HI R0, RZ, 0x1f, R197 ;  /* 0x0000001fff007819 */ /* 0x004fe200000114c5 */
[----:B------:R-:W-:Y:S05]  /*0470*/  @P0 BRA `(.L_x_865) ;  /* 0x0000004000000947 */ /* 0x000fea0003800000 */
[----:B-1----:R-:W-:Y:S05]  /*0480*/  @!P3 BRA `(.L_x_865) ;  /* 0x000000300000b947 */ /* 0x002fea0003800000 */
[----:B-----5:R-:W2:Y:S04]  /*0490*/  LDG.E R2, [R10.64] ;  /* 0x000000060a027981 */ /* 0x020ea8000c1e1900 */
[----:B------:R-:W2:Y:S02]  /*04a0*/  LDG.E R7, [R10.64+0x4] ;  /* 0x000004060a077981 */ /* 0x000ea4000c1e1900 */
[----:B--2---:R-:W-:Y:S02]  /*04b0*/  IADD3 R2, -R2, R7, RZ ;  /* 0x0000000702027210 */ /* 0x004fe40007ffe1ff */
.L_x_865:
[----:B-1----:R-:W-:-:S04]  /*04c0*/  ISETP.NE.U32.AND P0, PT, RZ, c[0x0][0x368], PT ;  /* 0x0000da00ff007a0c */ /* 0x002fc80003f05070 */
[----:B------:R-:W-:-:S13]  /*04d0*/  ISETP.NE.AND.EX P0, PT, RZ, c[0x0][0x36c], PT, P0 ;  /* 0x0000db00ff007a0c */ /* 0x000fda0003f05300 */
[----:B------:R-:W-:Y:S05]  /*04e0*/  @!P0 BRA `(.L_x_866) ;  /* 0x0000003000008947 */ /* 0x000fea0003800000 */
[----:B------:R-:W-:-:S06]  /*04f0*/  IMAD.WIDE R150, R204, R5, c[0x0][0x368] ;  /* 0x0000da00cc967625 */ /* 0x000fcc00078e0205 */
[----:B------:R1:W5:Y:S01]  /*0500*/  LDG.E R150, [R150.64] ;  /* 0x0000000696967981 */ /* 0x000362000c1e1900 */
[----:B------:R-:W-:Y:S05]  /*0510*/  BRA `(.L_x_867) ;  /* 0x0000007000007947 */ /* 0x000fea0003800000 */
.L_x_866:
[----:B------:R-:W-:-:S04]  /*0520*/  ISETP.NE.U32.AND P0, PT, RZ, c[0x0][0x350], PT ;  /* 0x0000d400ff007a0c */ /* 0x000fc80003f05070 */
[----:B------:R-:W-:-:S13]  /*0530*/  ISETP.NE.AND.EX P0, PT, RZ, c[0x0][0x354], PT, P0 ;  /* 0x0000d500ff007a0c */ /* 0x000fda0003f05300 */
[----:B------:R-:W-:Y:S05]  /*0540*/  @!P0 BRA `(.L_x_867) ;  /* 0x0000004000008947 */ /* 0x000fea0003800000 */
[----:B------:R-:W-:-:S05]  /*0550*/  IMAD.WIDE R10, R204, R5, c[0x0][0x350] ;  /* 0x0000d400cc0a7625 */ /* 0x000fca00078e0205 */
[----:B------:R-:W2:Y:S04]  /*0560*/  LDG.E R7, [R10.64] ;  /* 0x000000060a077981 */ /* 0x000ea8000c1e1900 */
[----:B------:R-:W2:Y:S02]  /*0570*/  LDG.E R150, [R10.64+0x4] ;  /* 0x000004060a967981 */ /* 0x000ea4000c1e1900 */
[----:B--2---:R-:W-:-:S05]  /*0580*/  IADD3 R150, -R7, R150, RZ ;  /* 0x0000009607967210 */ /* 0x004fca0007ffe1ff */
.L_x_867:
[----:B-----5:R-:W-:Y:S01]  /*0590*/  IMAD.IADD R144, R150, 0x1, -R203 ;  /* 0x0000000196907824 */ /* 0x020fe200078e0acb */
[----:B------:R-:W-:Y:S01]  /*05a0*/  PLOP3.LUT P2, PT, PT, PT, PT, 0x80, 0x0 ;  /* 0x000000000000781c */ /* 0x000fe20003f4f070 */
[----:B------:R-:W-:Y:S01]  /*05b0*/  CS2R R98, SRZ ;  /* 0x0000000000627805 */ /* 0x000fe2000001ff00 */
[----:B------:R-:W-:Y:S01]  /*05c0*/  CS2R R96, SRZ ;  /* 0x0000000000607805 */ /* 0x000fe2000001ff00 */
[----:B------:R-:W-:Y:S01]  /*05d0*/  CS2R R94, SRZ ;  /* 0x00000000005e7805 */ /* 0x000fe2000001ff00 */
[----:B------:R-:W-:Y:S01]  /*05e0*/  ISETP.GE.AND P0, PT, R144, 0x1, PT ;  /* 0x000000019000780c */ /* 0x000fe20003f06270 */
        /* <DEDUP_REMOVED lines=48> */
[----:B------:R-:W-:-:S04]  /*08f0*/  ISETP.NE.U32.AND P2, PT, RZ, c[0x0][0x340], PT ;  /* 0x0000d000ff007a0c */ /* 0x000fc80003f45070 */
[----:B------:R-:W-:-:S13]  /*0900*/  ISETP.NE.AND.EX P2, PT, RZ, c[0x0][0x344], PT, P2 ;  /* 0x0000d100ff007a0c */ /* 0x000fda0003f45320 */
[----:B------:R-:W-:-:S06]  /*0910*/  @P2 IMAD.WIDE R206, R204, R5, c[0x0][0x340] ;  /* 0x0000d000ccce2625 */ /* 0x000fcc00078e0205 */
[----:B------:R2:W5:Y:S01]  /*0920*/  @P2 LDG.E R206, [R206.64] ;  /* 0x00000006cece2981 */ /* 0x000562000c1e1900 */
[----:B------:R-:W-:Y:S01]  /*0930*/  SHF.R.S32.HI R9, RZ, 0x1f, R8 ;  /* 0x0000001fff097819 */ /* 0x000fe20000011408 */
[----:B------:R-:W-:Y:S01]  /*0940*/  IMAD.WIDE.U32 R16, R8, c[0x0][0x178], RZ ;  /* 0x00005e0008107a25 */ /* 0x000fe200078e00ff */
[----:B------:R-:W-:Y:S01]  /*0950*/  SHF.R.S32.HI R7, RZ, 0x1f, R6 ;  /* 0x0000001fff077819 */ /* 0x000fe20000011406 */
[----:B------:R-:W-:Y:S01]  /*0960*/  BSSY B0, `(.L_x_869) ;  /* 0x0000054000007945 */ /* 0x000fe20003800000 */
[----:B------:R-:W-:Y:S01]  /*0970*/  SHF.R.S32.HI R13, RZ, 0x1f, R204 ;  /* 0x0000001fff0d7819 */ /* 0x000fe200000114cc */
[----:B------:R-:W-:Y:S01]  /*0980*/  IMAD R9, R9, c[0x0][0x178], RZ ;  /* 0x00005e0009097a24 */ /* 0x000fe200078e02ff */
[----:B------:R-:W-:Y:S01]  /*0990*/  LEA.HI R4, R7, R6, RZ, 0x3 ;  /* 0x0000000607047211 */ /* 0x000fe200078f18ff */
[----:B------:R-:W-:Y:S01]  /*09a0*/  IMAD R10, R0, c[0x0][0x1b8], RZ ;  /* 0x00006e00000a7a24 */ /* 0x000fe200078e02ff */
[----:B------:R-:W-:Y:S01]  /*09b0*/  SEL R13, R13, RZ, !P3 ;  /* 0x000000ff0d0d7207 */ /* 0x000fe20005800000 */
[----:B------:R-:W-:Y:S01]  /*09c0*/  IMAD R9, R8, c[0x0][0x17c], R9 ;  /* 0x00005f0008097a24 */ /* 0x000fe200078e0209 */
[----:B------:R-:W-:Y:S01]  /*09d0*/  LOP3.LUT R5, R4, 0xfffffff8, RZ, 0xc0, !PT ;  /* 0xfffffff804057812 */ /* 0x000fe200078ec0ff */
[----:B------:R-:W-:Y:S01]  /*09e0*/  IMAD.MOV.U32 R8, RZ, RZ, c[0x0][0x2c4] ;  /* 0x0000b100ff087624 */ /* 0x000fe200078e00ff */
[----:B------:R-:W-:Y:S01]  /*09f0*/  SHF.R.S32.HI R4, RZ, 0x3, R4 ;  /* 0x00000003ff047819 */ /* 0x000fe20000011404 */
[----:B------:R-:W-:Y:S01]  /*0a00*/  IMAD.IADD R17, R17, 0x1, R9 ;  /* 0x0000000111117824 */ /* 0x000fe200078e0209 */
[----:B------:R-:W-:Y:S01]  /*0a10*/  SEL R14, R204, RZ, !P3 ;  /* 0x000000ffcc0e7207 */ /* 0x000fe20005800000 */
[----:B------:R-:W-:Y:S01]  /*0a20*/  IMAD R13, R13, c[0x0][0x1c0], RZ ;  /* 0x000070000d0d7a24 */ /* 0x000fe200078e02ff */
[----:B------:R-:W-:Y:S01]  /*0a30*/  ISETP.NE.AND P0, PT, R8, 0x1, PT ;  /* 0x000000010800780c */ /* 0x000fe20003f05270 */
[----:B------:R-:W-:Y:S01]  /*0a40*/  IMAD.IADD R8, R6, 0x1, -R5 ;  /* 0x0000000106087824 */ /* 0x000fe200078e0a05 */
[----:B------:R-:W-:Y:S01]  /*0a50*/  SHF.L.U32 R201, R4, 0x6, RZ ;  /* 0x0000000604c97819 */ /* 0x000fe200000006ff */
[----:B------:R-:W-:-:S02]  /*0a60*/  IMAD R5, R197, c[0x0][0x1bc], R10 ;  /* 0x00006f00c5057a24 */ /* 0x000fc400078e020a */
[----:B------:R-:W-:Y:S01]  /*0a70*/  IMAD R202, R8, 0x20, R4 ;  /* 0x0000002008ca7824 */ /* 0x000fe200078e0204 */
[----:B------:R-:W-:Y:S01]  /*0a80*/  LOP3.LUT R201, R201, 0x1c0, RZ, 0xc0, !PT ;  /* 0x000001c0c9c97812 */ /* 0x000fe200078ec0ff */
[----:B------:R-:W-:-:S04]  /*0a90*/  IMAD.WIDE.U32 R16, R197, c[0x0][0x1b8], R16 ;  /* 0x00006e00c5107a25 */ /* 0x000fc800078e0010 */
[----:B------:R-:W-:Y:S02]  /*0aa0*/  IMAD R12, R3, 0x80, R202 ;  /* 0x00000080030c7824 */ /* 0x000fe400078e02ca */
[----:B------:R-:W-:Y:S02]  /*0ab0*/  IMAD.IADD R17, R17, 0x1, R5 ;  /* 0x0000000111117824 */ /* 0x000fe400078e0205 */
[----:B------:R-:W-:Y:S01]  /*0ac0*/  @P0 IMAD.HI.U32 R5, R12, c[0x0][0x2c8], RZ ;  /* 0x0000b2000c050a27 */ /* 0x000fe200078e00ff */
[----:B------:R-:W-:-:S03]  /*0ad0*/  MOV R10, R12 ;  /* 0x0000000c000a7202 */ /* 0x000fc60000000f00 */
[C---:B------:R-:W-:Y:S01]  /*0ae0*/  IMAD R13, R14.reuse, c[0x0][0x1c4], R13 ;  /* 0x000071000e0d7a24 */ /* 0x040fe200078e020d */
[----:B------:R-:W-:Y:S01]  /*0af0*/  @P0 SHF.R.U32.HI R10, RZ, c[0x0][0x2cc], R5 ;  /* 0x0000b300ff0a0a19 */ /* 0x000fe20000011605 */
[----:B------:R-:W-:-:S03]  /*0b00*/  IMAD.WIDE.U32 R14, R14, c[0x0][0x1c0], R16 ;  /* 0x000070000e0e7a25 */ /* 0x000fc600078e0010 */
[--C-:B------:R-:W-:Y:S01]  /*0b10*/  SHF.R.S32.HI R9, RZ, 0x1f, R10.reuse ;  /* 0x0000001fff097819 */ /* 0x100fe2000001140a */
[----:B------:R-:W-:Y:S02]  /*0b20*/  IMAD.MOV R5, RZ, RZ, -R10 ;  /* 0x000000ffff057224 */ /* 0x000fe400078e0a0a */
[----:B------:R-:W-:Y:S02]  /*0b30*/  IMAD.IADD R13, R15, 0x1, R13 ;  /* 0x000000010f0d7824 */ /* 0x000fe400078e020d */
[----:B------:R-:W-:Y:S02]  /*0b40*/  IMAD R5, R5, c[0x0][0x2c4], R12 ;  /* 0x0000b10005057a24 */ /* 0x000fe400078e020c */
[----:B------:R-:W-:Y:S02]  /*0b50*/  IMAD R9, R9, c[0x0][0x1b0], RZ ;  /* 0x00006c0009097a24 */ /* 0x000fe400078e02ff */
[----:B------:R-:W-:Y:S01]  /*0b60*/  IMAD.MOV.U32 R12, RZ, RZ, R14 ;  /* 0x000000ffff0c7224 */ /* 0x000fe200078e000e */
[----:B------:R-:W-:Y:S01]  /*0b70*/  SHF.R.S32.HI R11, RZ, 0x1f, R5 ;  /* 0x0000001fff0b7819 */ /* 0x000fe20000011405 */
[----:B------:R-:W-:-:S02]  /*0b80*/  IMAD R9, R10, c[0x0][0x1b4], R9 ;  /* 0x00006d000a097a24 */ /* 0x000fc400078e0209 */
[----:B------:R-:W-:-:S04]  /*0b90*/  IMAD.WIDE.U32 R12, R10, c[0x0][0x1b0], R12 ;  /* 0x00006c000a0c7a25 */ /* 0x000fc800078e000c */
[----:B------:R-:W-:Y:S02]  /*0ba0*/  IMAD R10, R11, c[0x0][0x1a8], RZ ;  /* 0x00006a000b0a7a24 */ /* 0x000fe400078e02ff */
[----:B------:R-:W-:Y:S02]  /*0bb0*/  IMAD.IADD R13, R13, 0x1, R9 ;  /* 0x000000010d0d7824 */ /* 0x000fe400078e0209 */
[C---:B------:R-:W-:Y:S02]  /*0bc0*/  IMAD R15, R5.reuse, c[0x0][0x1ac], R10 ;  /* 0x00006b00050f7a24 */ /* 0x040fe400078e020a */
[----:B------:R-:W-:Y:S01]  /*0bd0*/  IMAD.WIDE.U32 R10, R5, c[0x0][0x1a8], R12 ;  /* 0x00006a00050a7a25 */ /* 0x000fe200078e000c */
[----:B------:R-:W-:-:S03]  /*0be0*/  LEA.HI R12, R7, R6, RZ, 0x6 ;  /* 0x00000006070c7211 */ /* 0x000fc600078f30ff */
[----:B------:R-:W-:Y:S01]  /*0bf0*/  IMAD.IADD R15, R11, 0x1, R15 ;  /* 0x000000010b0f7824 */ /* 0x000fe200078e020f */
[----:B------:R-:W-:Y:S01]  /*0c00*/  LEA.HI R11, R7, R6, RZ, 0x4 ;  /* 0x00000006070b7211 */ /* 0x000fe200078f20ff */
[----:B------:R-:W-:Y:S01]  /*0c10*/  IMAD.SHL.U32 R148, R8, 0x8, RZ ;  /* 0x0000000808947824 */ /* 0x000fe200078e00ff */
[----:B------:R-:W-:Y:S01]  /*0c20*/  LEA R9, P0, R10, c[0x0][0x160], 0x1 ;  /* 0x000058000a097a11 */ /* 0x000fe200078008ff */
[----:B------:R-:W-:Y:S01]  /*0c30*/  IMAD R2, R2, c[0x0][0x2c4], RZ ;  /* 0x0000b10002027a24 */ /* 0x000fe200078e02ff */
[----:B------:R-:W-:Y:S01]  /*0c40*/  LOP3.LUT R5, R11, 0xfffffff0, RZ, 0xc0, !PT ;  /* 0xfffffff00b057812 */ /* 0x000fe200078ec0ff */
[----:B------:R-:W-:Y:S01]  /*0c50*/  IMAD R3, R3, 0x80, R4 ;  /* 0x0000008003037824 */ /* 0x000fe200078e0204 */
[----:B------:R-:W-:Y:S01]  /*0c60*/  LEA.HI.X R15, R10, c[0x0][0x164], R15, 0x1, P0 ;  /* 0x000059000a0f7a11 */ /* 0x000fe200000f0c0f */
[----:B------:R2:W3:Y:S01]  /*0c70*/  SHFL.IDX PT, R16, R9, RZ, 0x181f ;  /* 0x00181fff09107589 */ /* 0x0004e200000e0000 */
[----:B------:R-:W-:Y:S01]  /*0c80*/  SHF.R.U32.HI R10, RZ, 0x3, R201 ;  /* 0x00000003ff0a7819 */ /* 0x000fe200000116c9 */
[----:B------:R-:W-:Y:S01]  /*0c90*/  IMAD.IADD R5, R6, 0x1, -R5 ;  /* 0x0000000106057824 */ /* 0x000fe200078e0a05 */
[----:B------:R-:W-:Y:S01]  /*0ca0*/  LOP3.LUT R201, R201, 0x38, R148, 0xf8, !PT ;  /* 0x00000038c9c97812 */ /* 0x000fe200078ef894 */
[----:B------:R2:W4:Y:S01]  /*0cb0*/  SHFL.IDX PT, R17, R15, RZ, 0x181f ;  /* 0x00181fff0f117589 */ /* 0x00052200000e0000 */
[----:B------:R-:W-:-:S02]  /*0cc0*/  ISETP.GE.AND P1, PT, R3, R2, PT ;  /* 0x000000020300720c */ /* 0x000fc40003f26270 */
[----:B------:R-:W-:Y:S02]  /*0cd0*/  LOP3.LUT R201, R201, R10, RZ, 0x3c, !PT ;  /* 0x0000000ac9c97212 */ /* 0x000fe400078e3cff */
[----:B------:R-:W-:Y:S02]  /*0ce0*/  SHF.R.S32.HI R10, RZ, 0x1f, R5 ;  /* 0x0000001fff0a7819 */ /* 0x000fe40000011405 */
[----:B------:R-:W-:Y:S02]  /*0cf0*/  IADD3 R14, R148, 0x40, RZ ;  /* 0x00000040940e7810 */ /* 0x000fe40007ffe0ff */
[----:B------:R-:W-:Y:S02]  /*0d00*/  LEA.HI R10, R10, R5, RZ, 0x3 ;  /* 0x000000050a0a7211 */ /* 0x000fe400078f18ff */
[----:B------:R-:W-:Y:S02]  /*0d10*/  IADD3 R13, R148, 0x80, RZ ;  /* 0x00000080940d7810 */ /* 0x000fe40007ffe0ff */
[----:B------:R-:W-:-:S02]  /*0d20*/  LOP3.LUT R18, R10, 0xfffffff8, RZ, 0xc0, !PT ;  /* 0xfffffff80a127812 */ /* 0x000fc400078ec0ff */
[----:B------:R-:W-:Y:S02]  /*0d30*/  SHF.L.U32 R12, R12, 0x3, RZ ;  /* 0x000000030c0c7819 */ /* 0x000fe400000006ff */
[----:B------:R-:W-:Y:S01]  /*0d40*/  LOP3.LUT P0, RZ, R8, 0x2, RZ, 0xc0, !PT ;  /* 0x0000000208ff7812 */ /* 0x000fe2000780c0ff */
[----:B------:R-:W-:Y:S01]  /*0d50*/  IMAD.IADD R5, R5, 0x1, -R18 ;  /* 0x0000000105057824 */ /* 0x000fe200078e0a12 */
[----:B------:R-:W-:Y:S02]  /*0d60*/  ISETP.GE.AND P5, PT, R148, c[0x0][0x198], PT ;  /* 0x0000660094007a0c */ /* 0x000fe40003fa6270 */
[----:B------:R-:W-:Y:S02]  /*0d70*/  ISETP.GE.AND P4, PT, R14, c[0x0][0x198], PT ;  /* 0x000066000e007a0c */ /* 0x000fe40003f86270 */
[----:B------:R-:W-:Y:S02]  /*0d80*/  ISETP.GE.AND P3, PT, R13, c[0x0][0x198], PT ;  /* 0x000066000d007a0c */ /* 0x000fe40003f66270 */
[----:B------:R-:W-:Y:S01]  /*0d90*/  LOP3.LUT R201, R201, 0xfffffe00, R12, 0xf8, !PT ;  /* 0xfffffe00c9c97812 */ /* 0x000fe200078ef80c */
[----:B------:R-:W-:Y:S01]  /*0da0*/  @!P2 IMAD.MOV.U32 R206, RZ, RZ, R204 ;  /* 0x000000ffffcea224 */ /* 0x000fe200078e00cc */
[----:B------:R-:W-:Y:S05]  /*0db0*/  @P1 BRA `(.L_x_870) ;  /* 0x000000e000001947 */ /* 0x000fea0003800000 */
[----:B--234-:R-:W-:Y:S01]  /*0dc0*/  SHF.R.S32.HI R21, RZ, 0x1f, R14 ;  /* 0x0000001fff157819 */ /* 0x01cfe2000001140e */
[----:B------:R-:W-:Y:S01]  /*0dd0*/  IMAD.WIDE R22, R148, 0x2, R16 ;  /* 0x0000000294167825 */ /* 0x000fe200078e0210 */
[----:B------:R-:W-:-:S02]  /*0de0*/  SHF.R.S32.HI R12, RZ, 0x1f, R13 ;  /* 0x0000001fff0c7819 */ /* 0x000fc4000001140d */
[----:B------:R-:W-:Y:S02]  /*0df0*/  LEA.HI R21, R21, R14, RZ, 0x3 ;  /* 0x0000000e15157211 */ /* 0x000fe400078f18ff */
[----:B------:R-:W-:Y:S01]  /*0e00*/  LEA.HI R19, R12, R13, RZ, 0x3 ;  /* 0x0000000d0c137211 */ /* 0x000fe200078f18ff */
[----:B------:R-:W-:Y:S01]  /*0e10*/  IMAD.SHL.U32 R12, R201, 0x2, RZ ;  /* 0x00000002c90c7824 */ /* 0x000fe200078e00ff */
[----:B------:R-:W-:Y:S02]  /*0e20*/  LOP3.LUT R21, R21, 0xfffffff8, RZ, 0xc0, !PT ;  /* 0xfffffff815157812 */ /* 0x000fe400078ec0ff */
[----:B------:R-:W-:Y:S02]  /*0e30*/  LOP3.LUT R19, R19, 0xfffffff8, RZ, 0xc0, !PT ;  /* 0xfffffff813137812 */ /* 0x000fe400078ec0ff */
[----:B------:R-:W-:Y:S01]  /*0e40*/  @!PT LDS RZ, [RZ] ;  /* 0x00000000fffff984 */ /* 0x000fe20000000800 */
[----:B------:R2:W-:Y:S01]  /*0e50*/  LDGSTS.E.BYPASS.LTC128B.128 [R12+0x18100], [R22.64], !P5 ;  /* 0x18100000160c7fae */ /* 0x0005e2000e901d46 */
[----:B------:R-:W-:-:S04]  /*0e60*/  IMAD.WIDE R20, R21, 0x2, R16 ;  /* 0x0000000215147825 */ /* 0x000fc800078e0210 */
[----:B------:R-:W-:Y:S01]  /*0e70*/  IMAD.WIDE R16, R19, 0x2, R16 ;  /* 0x0000000213107825 */ /* 0x000fe200078e0210 */
[----:B------:R2:W-:Y:S04]  /*0e80*/  LDGSTS.E.BYPASS.LTC128B.128 [R12+0x1c100], [R20.64], !P4 ;  /* 0x1c100000140c7fae */ /* 0x0005e8000e101d46 */
[----:B------:R2:W-:Y:S02]  /*0e90*/  LDGSTS.E.BYPASS.LTC128B.128 [R12+0x20100], [R16.64], !P3 ;  /* 0x20100000100c7fae */ /* 0x0005e4000d901d46 */
.L_x_870:
[----:B--234-:R-:W-:Y:S05]  /*0ea0*/  BSYNC B0 ;  /* 0x0000000000007941 */ /* 0x01cfea0003800000 */
.L_x_869:
[----:B------:R-:W-:Y:S01]  /*0eb0*/  IADD3 R17, R3, 0x20, RZ ;  /* 0x0000002003117810 */ /* 0x000fe20007ffe0ff */
[----:B------:R2:W3:Y:S01]  /*0ec0*/  SHFL.IDX PT, R19, R15, 0x1, 0x181f ;  /* 0x00381f000f137f89 */ /* 0x0004e200000e0000 */
[----:B------:R-:W-:Y:S02]  /*0ed0*/  BSSY B0, `(.L_x_871) ;  /* 0x0000012000007945 */ /* 0x000fe40003800000 */
[----:B------:R-:W-:Y:S01]  /*0ee0*/  ISETP.GE.AND P1, PT, R17, R2, PT ;  /* 0x000000021100720c */ /* 0x000fe20003f26270 */
[----:B------:R2:W4:-:S12]  /*0ef0*/  SHFL.IDX PT, R18, R9, 0x1, 0x181f ;  /* 0x00381f0009127f89 */ /* 0x00051800000e0000 */
[----:B------:R-:W-:Y:S05]  /*0f00*/  @P1 BRA `(.L_x_872) ;  /* 0x000000e000001947 */ /* 0x000fea0003800000 */
[----:B------:R-:W-:Y:S01]  /*0f10*/  SHF.R.S32.HI R17, RZ, 0x1f, R14 ;  /* 0x0000001fff117819 */ /* 0x000fe2000001140e */
[----:B---34-:R-:W-:Y:S01]  /*0f20*/  IMAD.WIDE R20, R148, 0x2, R18 ;  /* 0x0000000294147825 */ /* 0x018fe200078e0212 */
[----:B------:R-:W-:Y:S02]  /*0f30*/  SHF.R.S32.HI R12, RZ, 0x1f, R13 ;  /* 0x0000001fff0c7819 */ /* 0x000fe4000001140d */
[----:B------:R-:W-:Y:S01]  /*0f40*/  LEA.HI R16, R17, R14, RZ, 0x3 ;  /* 0x0000000e11107211 */ /* 0x000fe200078f18ff */
[----:B------:R-:W-:Y:S01]  /*0f50*/  IMAD.SHL.U32 R17, R201, 0x2, RZ ;  /* 0x00000002c9117824 */ /* 0x000fe200078e00ff */
[----:B------:R-:W-:Y:S02]  /*0f60*/  LEA.HI R12, R12, R13, RZ, 0x3 ;  /* 0x0000000d0c0c7211 */ /* 0x000fe400078f18ff */
        /* <DEDUP_REMOVED lines=8> */
.L_x_872:
[----:B------:R-:W-:Y:S05]  /*0ff0*/  BSYNC B0 ;  /* 0x0000000000007941 */ /* 0x000fea0003800000 */
.L_x_871:
[----:B---3--:R-:W-:Y:S01]  /*1000*/  IADD3 R17, R3, 0x40, RZ ;  /* 0x0000004003117810 */ /* 0x008fe20007ffe0ff */
[----:B------:R3:W1:Y:S01]  /*1010*/  SHFL.IDX PT, R19, R15, 0x2, 0x181f ;  /* 0x00581f000f137f89 */ /* 0x00066200000e0000 */
[----:B------:R-:W-:Y:S02]  /*1020*/  BSSY B0, `(.L_x_873) ;  /* 0x0000012000007945 */ /* 0x000fe40003800000 */
[----:B------:R-:W-:Y:S01]  /*1030*/  ISETP.GE.AND P1, PT, R17, R2, PT ;  /* 0x000000021100720c */ /* 0x000fe20003f26270 */
[----:B----4-:R3:W4:-:S12]  /*1040*/  SHFL.IDX PT, R18, R9, 0x2, 0x181f ;  /* 0x00581f0009127f89 */ /* 0x01071800000e0000 */
[----:B------:R-:W-:Y:S05]  /*1050*/  @P1 BRA `(.L_x_874) ;  /* 0x000000e000001947 */ /* 0x000fea0003800000 */
[----:B------:R-:W-:Y:S01]  /*1060*/  SHF.R.S32.HI R17, RZ, 0x1f, R14 ;  /* 0x0000001fff117819 */ /* 0x000fe2000001140e */
[----:B-1--4-:R-:W-:Y:S01]  /*1070*/  IMAD.WIDE R20, R148, 0x2, R18 ;  /* 0x0000000294147825 */ /* 0x012fe200078e0212 */
        /* <DEDUP_REMOVED lines=12> */
.L_x_874:
[----:B------:R-:W-:Y:S05]  /*1140*/  BSYNC B0 ;  /* 0x0000000000007941 */ /* 0x000fea0003800000 */
.L_x_873:
[----:B-1--4-:R1:W-:Y:S01]  /*1150*/  SHFL.IDX PT, R18, R9, 0x3, 0x181f ;  /* 0x00781f0009127f89 */ /* 0x0123e200000e0000 */
[----:B------:R-:W-:Y:S01]  /*1160*/  IADD3 R12, R144, 0x3f, RZ ;  /* 0x0000003f900c7810 */ /* 0x000fe20007ffe0ff */
[----:B------:R-:W-:Y:S01]  /*1170*/  IMAD.MOV.U32 R194, RZ, RZ, c[0x0][0x2b8] ;  /* 0x0000ae00ffc27624 */ /* 0x000fe200078e00ff */
[----:B------:R-:W-:Y:S01]  /*1180*/  IADD3 R3, R3, 0x60, RZ ;  /* 0x0000006003037810 */ /* 0x000fe20007ffe0ff */
[----:B------:R-:W4:Y:S01]  /*1190*/  SHFL.IDX PT, R19, R15, 0x3, 0x181f ;  /* 0x00781f000f137f89 */ /* 0x000f2200000e0000 */
[----:B------:R-:W-:Y:S01]  /*11a0*/  SHF.R.S32.HI R17, RZ, 0x1f, R12 ;  /* 0x0000001fff117819 */ /* 0x000fe2000001140c */
[----:B------:R-:W-:Y:S01]  /*11b0*/  IMAD.MOV.U32 R199, RZ, RZ, RZ ;  /* 0x000000ffffc77224 */ /* 0x000fe200078e00ff */
[----:B------:R-:W-:-:S02]  /*11c0*/  ISETP.NE.AND P6, PT, R194, 0x1, PT ;  /* 0x00000001c200780c */ /* 0x000fc40003fc5270 */
[----:B------:R-:W-:Y:S02]  /*11d0*/  LEA.HI R12, R17, R12, RZ, 0x6 ;  /* 0x0000000c110c7211 */ /* 0x000fe400078f30ff */
[----:B------:R-:W-:Y:S02]  /*11e0*/  ISETP.GE.AND P1, PT, R3, R2, PT ;  /* 0x000000020300720c */ /* 0x000fe40003f26270 */
[----:B------:R-:W-:Y:S02]  /*11f0*/  SHF.R.S32.HI R3, RZ, 0x1f, R14 ;  /* 0x0000001fff037819 */ /* 0x000fe4000001140e */
[----:B------:R-:W-:Y:S02]  /*1200*/  P2R R2, PR, RZ, 0x40 ;  /* 0x00000040ff027803 */ /* 0x000fe40000000000 */
[----:B------:R-:W-:Y:S02]  /*1210*/  SHF.R.S32.HI R12, RZ, 0x6, R12 ;  /* 0x00000006ff0c7819 */ /* 0x000fe4000001140c */
[----:B------:R-:W-:-:S02]  /*1220*/  SHF.R.S32.HI R2, RZ, 0x1f, R13 ;  /* 0x0000001fff027819 */ /* 0x000fc4000001140d */
[----:B------:R-:W-:Y:S01]  /*1230*/  LEA.HI R134, R3, R14, RZ, 0x3 ;  /* 0x0000000e03867211 */ /* 0x000fe200078f18ff */
[----:B------:R-:W-:Y:S01]  /*1240*/  IMAD R200, R12, 0x40, R202 ;  /* 0x000000400cc87824 */ /* 0x000fe200078e02ca */
[----:B------:R-:W-:Y:S01]  /*1250*/  LEA.HI R2, R2, R13, RZ, 0x3 ;  /* 0x0000000d02027211 */ /* 0x000fe200078f18ff */
[----:B-123--:R-:W-:Y:S01]  /*1260*/  IMAD.SHL.U32 R9, R201, 0x2, RZ ;  /* 0x00000002c9097824 */ /* 0x00efe200078e00ff */
[----:B------:R-:W-:Y:S02]  /*1270*/  LOP3.LUT R134, R134, 0xfffffff8, RZ, 0xc0, !PT ;  /* 0xfffffff886867812 */ /* 0x000fe400078ec0ff */
[----:B------:R-:W-:Y:S01]  /*1280*/  LOP3.LUT R2, R2, 0xfffffff8, RZ, 0xc0, !PT ;  /* 0xfffffff802027812 */ /* 0x000fe200078ec0ff */
[----:B----4-:R-:W-:Y:S01]  /*1290*/  @!P1 IMAD.WIDE R22, R148, 0x2, R18 ;  /* 0x0000000294169825 */ /* 0x010fe200078e0212 */
[----:B------:R-:W-:Y:S02]  /*12a0*/  IADD3 R200, R200, -0x40, RZ ;  /* 0xffffffc0c8c87810 */ /* 0x000fe40007ffe0ff */
[----:B-----5:R-:W-:Y:S01]  /*12b0*/  SHF.R.S32.HI R193, RZ, 0x1f, R206 ;  /* 0x0000001fffc17819 */ /* 0x020fe200000114ce */
[--C-:B------:R-:W-:Y:S01]  /*12c0*/  @!P1 IMAD.WIDE R20, R134, 0x2, R18.reuse ;  /* 0x0000000286149825 */ /* 0x100fe200078e0212 */
[----:B------:R-:W-:Y:S01]  /*12d0*/  ISETP.GE.AND P2, PT, R200, R144, PT ;  /* 0x00000090c800720c */ /* 0x000fe20003f46270 */
[----:B------:R-:W-:Y:S01]  /*12e0*/  @!PT LDS RZ, [RZ] ;  /* 0x00000000fffff984 */ /* 0x000fe20000000800 */
[----:B------:R1:W-:Y:S02]  /*12f0*/  @!P1 LDGSTS.E.BYPASS.LTC128B.128 [R9+0x1b100], [R22.64], !P5 ;  /* 0x1b10000016099fae */ /* 0x0003e4000e901d46 */
[----:B------:R-:W-:Y:S01]  /*1300*/  @!P1 IMAD.WIDE R18, R2, 0x2, R18 ;  /* 0x0000000202129825 */ /* 0x000fe200078e0212 */
[----:B------:R-:W-:Y:S01]  /*1310*/  ISETP.GT.OR P2, PT, R202, 0x3f, P2 ;  /* 0x0000003fca00780c */ /* 0x000fe20001744670 */
[----:B------:R2:W-:Y:S02]  /*1320*/  @!P1 LDGSTS.E.BYPASS.LTC128B.128 [R9+0x1f100], [R20.64], !P4 ;  /* 0x1f10000014099fae */ /* 0x0005e4000e101d46 */
[----:B------:R-:W-:-:S02]  /*1330*/  IMAD.IADD R200, R200, 0x1, R203 ;  /* 0x00000001c8c87824 */ /* 0x000fc400078e02cb */
[----:B------:R3:W-:Y:S01]  /*1340*/  @!P1 LDGSTS.E.BYPASS.LTC128B.128 [R9+0x23100], [R18.64], !P3 ;  /* 0x2310000012099fae */ /* 0x0007e2000d901d46 */
[----:B------:R-:W-:Y:S02]  /*1350*/  IMAD R193, R193, c[0x0][0x2b0], RZ ;  /* 0x0000ac00c1c17a24 */ /* 0x000fe400078e02ff */
[----:B------:R-:W-:Y:S01]  /*1360*/  @P6 IMAD.HI.U32 R15, R200, c[0x0][0x2bc], RZ ;  /* 0x0000af00c80f6a27 */ /* 0x000fe200078e00ff */
[----:B------:R-:W0:Y:S03]  /*1370*/  LDGDEPBAR ;  /* 0x00000000000079af */ /* 0x000e260000000000 */
[C---:B------:R-:W-:Y:S02]  /*1380*/  IMAD R193, R206.reuse, c[0x0][0x2b4], R193 ;  /* 0x0000ad00cec17a24 */ /* 0x040fe400078e02c1 */
[----:B------:R-:W-:Y:S01]  /*1390*/  IMAD.MOV.U32 R3, RZ, RZ, R200 ;  /* 0x000000ffff037224 */ /* 0x000fe200078e00c8 */
[----:B------:R-:W-:Y:S01]  /*13a0*/  @P6 SHF.R.U32.HI R3, RZ, c[0x0][0x2c0], R15 ;  /* 0x0000b000ff036a19 */ /* 0x000fe2000001160f */
[----:B------:R-:W-:-:S04]  /*13b0*/  IMAD.WIDE.U32 R206, R206, c[0x0][0x2b0], RZ ;  /* 0x0000ac00cece7a25 */ /* 0x000fc800078e00ff */
[----:B------:R-:W-:Y:S01]  /*13c0*/  IMAD.IADD R193, R207, 0x1, R193 ;  /* 0x00000001cfc17824 */ /* 0x000fe200078e02c1 */
[----:B------:R-:W-:-:S04]  /*13d0*/  @!P2 IADD3 R16, P5, R3, R206, RZ ;  /* 0x000000ce0310a210 */ /* 0x000fc80007fbe0ff */
[----:B------:R-:W-:Y:S02]  /*13e0*/  @!P2 LEA.HI.X.SX32 R15, R3, R193, 0x1, P5 ;  /* 0x000000c1030fa211 */ /* 0x000fe400028f0eff */
[----:B------:R-:W-:-:S04]  /*13f0*/  @!P2 LEA R24, P4, R16, c[0x0][0x2a0], 0x2 ;  /* 0x0000a8001018aa11 */ /* 0x000fc800078810ff */
[----:B------:R-:W-:Y:S01]  /*1400*/  @!P2 LEA.HI.X R25, R16, c[0x0][0x2a4], R15, 0x2, P4 ;  /* 0x0000a9001019aa11 */ /* 0x000fe200020f140f */
[----:B------:R-:W-:Y:S06]  /*1410*/  BAR.SYNC.DEFER_BLOCKING 0x0 ;  /* 0x0000000000007b1d */ /* 0x000fec0000010000 */
[----:B------:R-:W4:Y:S01]  /*1420*/  @!P2 LDG.E R199, [R24.64] ;  /* 0x0000000618c7a981 */ /* 0x000f22000c1e1900 */
[----:B------:R-:W-:Y:S01]  /*1430*/  IMAD.MOV R3, RZ, RZ, -R3 ;  /* 0x000000ffff037224 */ /* 0x000fe200078e0a03 */
[----:B------:R-:W-:Y:S01]  /*1440*/  ISETP.GE.AND P5, PT, R148, c[0x0][0x1d4], PT ;  /* 0x0000750094007a0c */ /* 0x000fe20003fa6270 */
[----:B---3--:R-:W-:Y:S01]  /*1450*/  IMAD R18, R0, c[0x0][0x1e8], RZ ;  /* 0x00007a0000127a24 */ /* 0x008fe200078e02ff */
[----:B------:R-:W-:Y:S01]  /*1460*/  ISETP.GE.AND P4, PT, R14, c[0x0][0x1d4], PT ;  /* 0x000075000e007a0c */ /* 0x000fe20003f86270 */
[----:B------:R-:W-:Y:S01]  /*1470*/  IMAD R200, R3, c[0x0][0x2b8], R200 ;  /* 0x0000ae0003c87a24 */ /* 0x000fe200078e02c8 */
[----:B------:R-:W-:Y:S01]  /*1480*/  ISETP.GE.AND P6, PT, R13, c[0x0][0x1d4], PT ;  /* 0x000075000d007a0c */ /* 0x000fe20003fc6270 */
[----:B------:R-:W-:Y:S01]  /*1490*/  IMAD R195, R197, c[0x0][0x1ec], R18 ;  /* 0x00007b00c5c37a24 */ /* 0x000fe200078e0212 */
[----:B------:R-:W-:Y:S01]  /*14a0*/  ISETP.GE.AND P3, PT, R148, c[0x0][0x1d4], PT ;  /* 0x0000750094007a0c */ /* 0x000fe20003f66270 */
[----:B--2---:R-:W-:Y:S01]  /*14b0*/  IMAD.WIDE.U32 R20, R200, c[0x0][0x1e0], RZ ;  /* 0x00007800c8147a25 */ /* 0x004fe200078e00ff */
[----:B------:R-:W-:-:S02]  /*14c0*/  SHF.R.S32.HI R3, RZ, 0x1f, R200 ;  /* 0x0000001fff037819 */ /* 0x000fc400000114c8 */
[----:B------:R-:W-:Y:S01]  /*14d0*/  SHF.R.S32.HI R145, RZ, 0x1f, R148 ;  /* 0x0000001fff917819 */ /* 0x000fe20000011494 */
[----:B------:R-:W-:Y:S01]  /*14e0*/  IMAD.WIDE.U32 R210, R197, c[0x0][0x1e8], RZ ;  /* 0x00007a00c5d27a25 */ /* 0x000fe200078e00ff */
[----:B------:R-:W-:Y:S02]  /*14f0*/  SEL R146, RZ, 0x10, P6 ;  /* 0x00000010ff927807 */ /* 0x000fe40003000000 */
[----:B------:R-:W-:Y:S01]  /*1500*/  IADD3 R198, R9, 0x100, RZ ;  /* 0x0000010009c67810 */ /* 0x000fe20007ffe0ff */
[----:B------:R-:W-:Y:S01]  /*1510*/  IMAD R15, R3, c[0x0][0x1e0], RZ ;  /* 0x00007800030f7a24 */ /* 0x000fe200078e02ff */
[----:B------:R-:W-:Y:S01]  /*1520*/  SHF.R.S32.HI R147, RZ, 0x1f, R134 ;  /* 0x0000001fff937819 */ /* 0x000fe20000011486 */
[----:B------:R-:W-:Y:S01]  /*1530*/  IMAD.IADD R195, R211, 0x1, R195 ;  /* 0x00000001d3c37824 */ /* 0x000fe200078e02c3 */
[----:B------:R-:W-:Y:S01]  /*1540*/  SHF.R.S32.HI R133, RZ, 0x1f, R2 ;  /* 0x0000001fff857819 */ /* 0x000fe20000011402 */
[----:B-1----:R-:W-:Y:S02]  /*1550*/  IMAD R22, R200, c[0x0][0x1e4], R15 ;  /* 0x00007900c8167a24 */ /* 0x002fe400078e020f */
[----:B------:R-:W-:-:S02]  /*1560*/  IMAD R3, R3, c[0x0][0x208], RZ ;  /* 0x0000820003037a24 */ /* 0x000fc400078e02ff */
[----:B------:R-:W-:Y:S02]  /*1570*/  IMAD.IADD R23, R21, 0x1, R22 ;  /* 0x0000000115177824 */ /* 0x000fe400078e0216 */
[----:B------:R-:W-:Y:S02]  /*1580*/  IMAD.MOV.U32 R22, RZ, RZ, R20 ;  /* 0x000000ffff167224 */ /* 0x000fe400078e0014 */
[----:B------:R-:W-:-:S04]  /*1590*/  IMAD.WIDE.U32 R20, R200, c[0x0][0x208], RZ ;  /* 0x00008200c8147a25 */ /* 0x000fc800078e00ff */
[----:B------:R-:W-:Y:S01]  /*15a0*/  IMAD R26, R200, c[0x0][0x20c], R3 ;  /* 0x00008300c81a7a24 */ /* 0x000fe200078e0203 */
[----:B------:R-:W-:Y:S01]  /*15b0*/  LEA R3, R12, 0xffffffc0, 0x6 ;  /* 0xffffffc00c037811 */ /* 0x000fe200078e30ff */
[----:B------:R-:W-:Y:S02]  /*15c0*/  IMAD R0, R0, c[0x0][0x210], RZ ;  /* 0x0000840000007a24 */ /* 0x000fe400078e02ff */
[----:B------:R-:W-:Y:S02]  /*15d0*/  IMAD.IADD R27, R21, 0x1, R26 ;  /* 0x00000001151b7824 */ /* 0x000fe400078e021a */
[----:B------:R-:W-:Y:S02]  /*15e0*/  IMAD.MOV.U32 R26, RZ, RZ, R20 ;  /* 0x000000ffff1a7224 */ /* 0x000fe400078e0014 */
[----:B------:R-:W-:-:S04]  /*15f0*/  IMAD.WIDE.U32 R208, R197, c[0x0][0x210], RZ ;  /* 0x00008400c5d07a25 */ /* 0x000fc800078e00ff */
[----:B------:R-:W-:Y:S02]  /*1600*/  IMAD.IADD R3, R144, 0x1, -R3 ;  /* 0x0000000190037824 */ /* 0x000fe400078e0a03 */
[----:B------:R-:W-:-:S04]  /*1610*/  IMAD.WIDE R212, R148, 0x2, RZ ;  /* 0x0000000294d47825 */ /* 0x000fc800078e02ff */
[----:B------:R-:W-:Y:S01]  /*1620*/  IMAD.MOV.U32 R189, RZ, RZ, 0x10 ;  /* 0x00000010ffbd7424 */ /* 0x000fe200078e00ff */
[----:B----4-:R-:W-:Y:S01]  /*1630*/  SHF.R.S32.HI R16, RZ, 0x1f, R199 ;  /* 0x0000001fff107819 */ /* 0x010fe200000114c7 */
[----:B------:R-:W-:-:S04]  /*1640*/  IMAD.WIDE.U32 R22, R199, c[0x0][0x1f0], R22 ;  /* 0x00007c00c7167a25 */ /* 0x000fc800078e0016 */
[----:B------:R-:W-:Y:S01]  /*1650*/  IMAD R18, R16, c[0x0][0x1f0], RZ ;  /* 0x00007c0010127a24 */ /* 0x000fe200078e02ff */
[----:B------:R-:W-:Y:S01]  /*1660*/  IADD3 R15, P1, R210, R22, RZ ;  /* 0x00000016d20f7210 */ /* 0x000fe20007f3e0ff */
[----:B------:R-:W-:Y:S02]  /*1670*/  IMAD R16, R16, c[0x0][0x218], RZ ;  /* 0x0000860010107a24 */ /* 0x000fe400078e02ff */
[C---:B------:R-:W-:Y:S02]  /*1680*/  IMAD R18, R199.reuse, c[0x0][0x1f4], R18 ;  /* 0x00007d00c7127a24 */ /* 0x040fe400078e0212 */
[----:B------:R-:W-:-:S03]  /*1690*/  IMAD.WIDE.U32 R26, R199, c[0x0][0x218], R26 ;  /* 0x00008600c71a7a25 */ /* 0x000fc600078e001a */
[----:B------:R-:W-:Y:S01]  /*16a0*/  IADD3.X R18, R195, R23, R18, P1, !PT ;  /* 0x00000017c3127210 */ /* 0x000fe20000ffe412 */
[----:B------:R-:W-:Y:S01]  /*16b0*/  IMAD R17, R199, c[0x0][0x21c], R16 ;  /* 0x00008700c7117a24 */ /* 0x000fe200078e0210 */
[----:B------:R-:W-:-:S04]  /*16c0*/  LEA R24, P1, R15, c[0x0][0x1c8], 0x1 ;  /* 0x000072000f187a11 */ /* 0x000fc800078208ff */
[----:B------:R-:W-:Y:S01]  /*16d0*/  LEA.HI.X R18, R15, c[0x0][0x1cc], R18, 0x1, P1 ;  /* 0x000073000f127a11 */ /* 0x000fe200008f0c12 */
[----:B------:R-:W-:Y:S01]  /*16e0*/  IMAD R15, R197, c[0x0][0x214], R0 ;  /* 0x00008500c50f7a24 */ /* 0x000fe200078e0200 */
[----:B------:R-:W-:Y:S01]  /*16f0*/  SHFL.IDX PT, R22, R24, RZ, 0x181f ;  /* 0x00181fff18167589 */ /* 0x000fe200000e0000 */
[----:B------:R-:W-:Y:S02]  /*1700*/  IMAD.IADD R0, R3, 0x1, -R4 ;  /* 0x0000000103007824 */ /* 0x000fe400078e0a04 */
[----:B------:R-:W-:Y:S01]  /*1710*/  IMAD.IADD R196, R209, 0x1, R15 ;  /* 0x00000001d1c47824 */ /* 0x000fe200078e020f */
[----:B------:R-:W1:Y:S01]  /*1720*/  SHFL.IDX PT, R23, R18, RZ, 0x181f ;  /* 0x00181fff12177589 */ /* 0x000e6200000e0000 */
[----:B------:R-:W-:Y:S02]  /*1730*/  IADD3 R15, P1, R208, R26, RZ ;  /* 0x0000001ad00f7210 */ /* 0x000fe40007f3e0ff */
[----:B------:R-:W-:Y:S01]  /*1740*/  ISETP.GE.AND P2, PT, R0, 0x1, PT ;  /* 0x000000010000780c */ /* 0x000fe20003f46270 */
[----:B------:R-:W-:Y:S01]  /*1750*/  SHFL.IDX PT, R20, R24, 0x1, 0x181f ;  /* 0x00381f0018147f89 */ /* 0x000fe200000e0000 */
[----:B------:R-:W-:-:S02]  /*1760*/  IADD3.X R26, R196, R27, R17, P1, !PT ;  /* 0x0000001bc41a7210 */ /* 0x000fc40000ffe411 */
[C---:B------:R-:W-:Y:S01]  /*1770*/  LEA R16, P1, R15.reuse, c[0x0][0x1f8], 0x1 ;  /* 0x00007e000f107a11 */ /* 0x040fe200078208ff */
[----:B------:R-:W2:Y:S03]  /*1780*/  SHFL.IDX PT, R21, R18, 0x1, 0x181f ;  /* 0x00381f0012157f89 */ /* 0x000ea600000e0000 */
[----:B------:R-:W-:Y:S01]  /*1790*/  LEA.HI.X R15, R15, c[0x0][0x1fc], R26, 0x1, P1 ;  /* 0x00007f000f0f7a11 */ /* 0x000fe200008f0c1a */
[----:B------:R-:W3:Y:S01]  /*17a0*/  SHFL.IDX PT, R17, R16, RZ, 0x181f ;  /* 0x00181fff10117589 */ /* 0x000ee200000e0000 */
[----:B------:R-:W-:-:S03]  /*17b0*/  ISETP.GT.AND P1, PT, R0, 0x20, PT ;  /* 0x000000200000780c */ /* 0x000fc60003f24270 */
[----:B------:R-:W4:Y:S04]  /*17c0*/  SHFL.IDX PT, R19, R15, RZ, 0x181f ;  /* 0x00181fff0f137589 */ /* 0x000f2800000e0000 */
[----:B------:R-:W-:Y:S01]  /*17d0*/  SHFL.IDX PT, R15, R15, 0x1, 0x181f ;  /* 0x00381f000f0f7f89 */ /* 0x000fe200000e0000 */
[----:B-1----:R-:W-:-:S04]  /*17e0*/  @P2 IMAD.WIDE R34, R148, 0x2, R22 ;  /* 0x0000000294222825 */ /* 0x002fc800078e0216 */
[--C-:B------:R-:W-:Y:S01]  /*17f0*/  @P2 IMAD.WIDE R32, R134, 0x2, R22.reuse ;  /* 0x0000000286202825 */ /* 0x100fe200078e0216 */
[----:B------:R1:W-:Y:S03]  /*1800*/  @P2 LDGSTS.E.BYPASS.LTC128B.128 [R9+0xc100], [R34.64], !P5 ;  /* 0x0c10000022092fae */ /* 0x0003e6000e901d46 */
[----:B------:R-:W-:Y:S01]  /*1810*/  @P2 IMAD.WIDE R26, R2, 0x2, R22 ;  /* 0x00000002021a2825 */ /* 0x000fe200078e0216 */
[----:B------:R1:W-:Y:S03]  /*1820*/  @P2 LDGSTS.E.BYPASS.LTC128B.128 [R9+0xe100], [R32.64], !P4 ;  /* 0x0e10000020092fae */ /* 0x0003e6000e101d46 */
[----:B--2---:R-:W-:Y:S01]  /*1830*/  @P1 IMAD.WIDE R24, R148, 0x2, R20 ;  /* 0x0000000294181825 */ /* 0x004fe200078e0214 */
[----:B------:R2:W-:Y:S01]  /*1840*/  @P2 LDGSTS.E.BYPASS.LTC128B.128 [R9+0x10100], [R26.64], !P6 ;  /* 0x101000001a092fae */ /* 0x0005e2000f101d46 */
[----:B---3--:R-:W-:-:S02]  /*1850*/  IADD3 R30, P2, R17, R212, RZ ;  /* 0x000000d4111e7210 */ /* 0x008fc40007f5e0ff */
[--C-:B------:R-:W-:Y:S01]  /*1860*/  @P1 IMAD.WIDE R22, R134, 0x2, R20.reuse ;  /* 0x0000000286161825 */ /* 0x100fe200078e0214 */
[----:B------:R3:W-:Y:S03]  /*1870*/  @P1 LDGSTS.E.BYPASS.LTC128B.128 [R9+0xd100], [R24.64], !P5 ;  /* 0x0d10000018091fae */ /* 0x0007e6000e901d46 */
[----:B------:R-:W-:Y:S01]  /*1880*/  @P1 IMAD.WIDE R28, R2, 0x2, R20 ;  /* 0x00000002021c1825 */ /* 0x000fe200078e0214 */
[----:B------:R2:W-:Y:S03]  /*1890*/  @P1 LDGSTS.E.BYPASS.LTC128B.128 [R9+0xf100], [R22.64], !P4 ;  /* 0x0f10000016091fae */ /* 0x0005e6000e101d46 */
[----:B----4-:R-:W-:Y:S01]  /*18a0*/  IMAD.X R31, R19, 0x1, R213, P2 ;  /* 0x00000001131f7824 */ /* 0x010fe200010e06d5 */
[----:B------:R4:W-:Y:S01]  /*18b0*/  @P1 LDGSTS.E.BYPASS.LTC128B.128 [R9+0x11100], [R28.64], !P6 ;  /* 0x111000001c091fae */ /* 0x0009e2000f101d46 */
[----:B------:R-:W-:-:S02]  /*18c0*/  ISETP.LT.OR P1, PT, R0, 0x1, P3 ;  /* 0x000000010000780c */ /* 0x000fc40001f21670 */
[----:B------:R-:W-:Y:S01]  /*18d0*/  ISETP.GE.AND P3, PT, R14, c[0x0][0x1d4], PT ;  /* 0x000075000e007a0c */ /* 0x000fe20003f66270 */
[----:B------:R-:W4:Y:S04]  /*18e0*/  SHFL.IDX PT, R21, R16, 0x1, 0x181f ;  /* 0x00381f0010157f89 */ /* 0x000f2800000e0000 */
[----:B------:R-:W0:Y:S01]  /*18f0*/  LDGDEPBAR ;  /* 0x00000000000079af */ /* 0x000e220000000000 */
[----:B-1----:R-:W-:-:S05]  /*1900*/  IMAD.WIDE R32, R134, 0x2, RZ ;  /* 0x0000000286207825 */ /* 0x002fca00078e02ff */
[----:B------:R1:W-:Y:S01]  /*1910*/  LDGSTS.E.BYPASS.LTC128B.128 [R9+0x100], [R30.64], !P1 ;  /* 0x001000001e097fae */ /* 0x0003e2000c901d46 */
[----:B---3--:R-:W-:Y:S01]  /*1920*/  IMAD.WIDE R24, R2, 0x2, RZ ;  /* 0x0000000202187825 */ /* 0x008fe200078e02ff */
[----:B--2---:R-:W-:-:S05]  /*1930*/  IADD3 R22, P1, R17, R32, RZ ;  /* 0x0000002011167210 */ /* 0x004fca0007f3e0ff */
[----:B------:R-:W-:Y:S01]  /*1940*/  IMAD.X R23, R19, 0x1, R33, P1 ;  /* 0x0000000113177824 */ /* 0x000fe200008e0621 */
[----:B------:R-:W-:-:S05]  /*1950*/  IADD3 R18, P1, R17, R24, RZ ;  /* 0x0000001811127210 */ /* 0x000fca0007f3e0ff */
[----:B------:R-:W-:Y:S01]  /*1960*/  IMAD.X R19, R19, 0x1, R25, P1 ;  /* 0x0000000113137824 */ /* 0x000fe200008e0619 */
[----:B----4-:R-:W-:-:S05]  /*1970*/  IADD3 R26, P1, R32, R21, RZ ;  /* 0x00000015201a7210 */ /* 0x010fca0007f3e0ff */
[----:B------:R-:W-:Y:S01]  /*1980*/  IMAD.X R27, R33, 0x1, R15, P1 ;  /* 0x00000001211b7824 */ /* 0x000fe200008e060f */
[----:B------:R-:W-:-:S05]  /*1990*/  IADD3 R16, P1, R24, R21, RZ ;  /* 0x0000001518107210 */ /* 0x000fca0007f3e0ff */
[----:B------:R-:W-:Y:S01]  /*19a0*/  IMAD.X R17, R25, 0x1, R15, P1 ;  /* 0x0000000119117824 */ /* 0x000fe200008e060f */
[----:B------:R-:W-:-:S13]  /*19b0*/  ISETP.LT.OR P1, PT, R0, 0x1, P3 ;  /* 0x000000010000780c */ /* 0x000fda0001f21670 */
[----:B------:R1:W-:Y:S01]  /*19c0*/  LDGSTS.E.BYPASS.LTC128B.128 [R9+0x2100], [R22.64], !P1 ;  /* 0x0210000016097fae */ /* 0x0003e2000c901d46 */
[----:B------:R-:W-:-:S04]  /*19d0*/  ISETP.GE.AND P1, PT, R13, c[0x0][0x1d4], PT ;  /* 0x000075000d007a0c */ /* 0x000fc80003f26270 */
[C---:B------:R-:W-:Y:S02]  /*19e0*/  ISETP.LT.OR P2, PT, R0.reuse, 0x1, P1 ;  /* 0x000000010000780c */ /* 0x040fe40000f41670 */
[----:B------:R-:W-:-:S11]  /*19f0*/  ISETP.LT.OR P1, PT, R0, 0x21, P1 ;  /* 0x000000210000780c */ /* 0x000fd60000f21670 */
[----:B------:R1:W-:Y:S01]  /*1a00*/  LDGSTS.E.BYPASS.LTC128B.128 [R9+0x4100], [R18.64], !P2 ;  /* 0x0410000012097fae */ /* 0x0003e2000d101d46 */
[----:B------:R-:W-:-:S05]  /*1a10*/  IADD3 R14, P2, R212, R21, RZ ;  /* 0x00000015d40e7210 */ /* 0x000fca0007f5e0ff */
[----:B------:R-:W-:Y:S01]  /*1a20*/  IMAD.X R15, R213, 0x1, R15, P2 ;  /* 0x00000001d50f7824 */ /* 0x000fe200010e060f */
[----:B------:R-:W-:-:S04]  /*1a30*/  ISETP.GE.AND P2, PT, R148, c[0x0][0x1d4], PT ;  /* 0x0000750094007a0c */ /* 0x000fc80003f46270 */
[----:B------:R-:W-:-:S13]  /*1a40*/  ISETP.LT.OR P2, PT, R0, 0x21, P2 ;  /* 0x000000210000780c */ /* 0x000fda0001741670 */
[----:B------:R1:W-:Y:S01]  /*1a50*/  LDGSTS.E.BYPASS.LTC128B.128 [R9+0x1100], [R14.64], !P2 ;  /* 0x011000000e097fae */ /* 0x0003e2000d101d46 */
[----:B------:R-:W-:Y:S02]  /*1a60*/  ISETP.LT.OR P2, PT, R0, 0x21, P3 ;  /* 0x000000210000780c */ /* 0x000fe40001f41670 */
[----:B------:R-:W-:-:S11]  /*1a70*/  ISETP.GT.AND P3, PT, R202, 0x3f, PT ;  /* 0x0000003fca00780c */ /* 0x000fd60003f64270 */
[----:B------:R1:W-:Y:S01]  /*1a80*/  LDGSTS.E.BYPASS.LTC128B.128 [R9+0x3100], [R26.64], !P2 ;  /* 0x031000001a097fae */ /* 0x0003e2000d101d46 */
[----:B------:R-:W-:-:S03]  /*1a90*/  ISETP.GE.AND P2, PT, R144, 0x41, PT ;  /* 0x000000419000780c */ /* 0x000fc60003f46270 */
[----:B------:R1:W-:Y:S01]  /*1aa0*/  LDGSTS.E.BYPASS.LTC128B.128 [R9+0x5100], [R16.64], !P1 ;  /* 0x0510000010097fae */ /* 0x0003e2000c901d46 */
[----:B------:R-:W-:Y:S02]  /*1ab0*/  LOP3.LUT P1, RZ, R5, 0x2, RZ, 0xc0, !PT ;  /* 0x0000000205ff7812 */ /* 0x000fe4000782c0ff */
[----:B------:R-:W-:Y:S01]  /*1ac0*/  P2R R24, PR, RZ, 0x4 ;  /* 0x00000004ff187803 */ /* 0x000fe20000000000 */
[----:B------:R-:W0:Y:S01]  /*1ad0*/  LDGDEPBAR ;  /* 0x00000000000079af */ /* 0x000e220000000000 */
[----:B------:R-:W-:-:S05]  /*1ae0*/  SEL R189, R189, 0xfffffff0, !P1 ;  /* 0xfffffff0bdbd7807 */ /* 0x000fca0004800000 */
[----:B------:R-:W-:Y:S05]  /*1af0*/  @!P2 BRA `(.L_x_875) ;  /* 0x000004200000a947 */ /* 0x000fea0003800000 */
[----:B------:R-:W-:Y:S01]  /*1b00*/  ISETP.NE.AND P2, PT, R194, 0x1, PT ;  /* 0x00000001c200780c */ /* 0x000fe20003f45270 */
[----:B------:R-:W-:Y:S02]  /*1b10*/  IMAD R13, R12, 0x40, R203 ;  /* 0x000000400c0d7824 */ /* 0x000fe400078e02cb */
[----:B------:R-:W-:-:S03]  /*1b20*/  IMAD.MOV.U32 R199, RZ, RZ, RZ ;  /* 0x000000ffffc77224 */ /* 0x000fc600078e00ff */
[----:B------:R-:W-:-:S05]  /*1b30*/  IADD3 R200, R13, -0x80, R202 ;  /* 0xffffff800dc87810 */ /* 0x000fca0007ffe0ca */
[----:B------:R-:W-:Y:S02]  /*1b40*/  IMAD.MOV.U32 R0, RZ, RZ, R200 ;  /* 0x000000ffff007224 */ /* 0x000fe400078e00c8 */
[----:B------:R-:W-:-:S05]  /*1b50*/  @P2 IMAD.HI.U32 R12, R200, c[0x0][0x2bc], RZ ;  /* 0x0000af00c80c2a27 */ /* 0x000fca00078e00ff */
[----:B------:R-:W-:-:S04]  /*1b60*/  @P2 SHF.R.U32.HI R0, RZ, c[0x0][0x2c0], R12 ;  /* 0x0000b000ff002a19 */ /* 0x000fc8000001160c */
[----:B------:R-:W-:-:S04]  /*1b70*/  @!P3 IADD3 R13, P1, R0, R206, RZ ;  /* 0x000000ce000db210 */ /* 0x000fc80007f3e0ff */
[----:B------:R-:W-:Y:S02]  /*1b80*/  @!P3 LEA.HI.X.SX32 R12, R0, R193, 0x1, P1 ;  /* 0x000000c1000cb211 */ /* 0x000fe400008f0eff */
[----:B-1----:R-:W-:-:S04]  /*1b90*/  @!P3 LEA R16, P1, R13, c[0x0][0x2a0], 0x2 ;  /* 0x0000a8000d10ba11 */ /* 0x002fc800078210ff */
[----:B------:R-:W-:-:S05]  /*1ba0*/  @!P3 LEA.HI.X R17, R13, c[0x0][0x2a4], R12, 0x2, P1 ;  /* 0x0000a9000d11ba11 */ /* 0x000fca00008f140c */
[----:B------:R1:W2:Y:S01]  /*1bb0*/  @!P3 LDG.E R199, [R16.64] ;  /* 0x0000000610c7b981 */ /* 0x0002a2000c1e1900 */
        /* <DEDUP_REMOVED lines=8> */
[----:B------:R-:W-:Y:S01]  /*1c40*/  IMAD R0, R200, c[0x0][0x1e4], R13 ;  /* 0x00007900c8007a24 */ /* 0x000fe200078e020d */
[----:B------:R-:W-:-:S03]  /*1c50*/  SEL R13, RZ, 0x10, P4 ;  /* 0x00000010ff0d7807 */ /* 0x000fc60002000000 */
[----:B------:R-:W-:Y:S01]  /*1c60*/  IMAD.IADD R15, R15, 0x1, R0 ;  /* 0x000000010f0f7824 */ /* 0x000fe200078e0200 */
[----:B------:R-:W-:Y:S01]  /*1c70*/  IADD3 R27, -R13, 0x10, RZ ;  /* 0x000000100d1b7810 */ /* 0x000fe20007ffe1ff */
[----:B-1----:R-:W-:Y:S01]  /*1c80*/  IMAD.SHL.U32 R17, R148, 0x2, RZ ;  /* 0x0000000294117824 */ /* 0x002fe200078e00ff */
[----:B------:R-:W-:Y:S02]  /*1c90*/  SEL R16, RZ, 0x10, P5 ;  /* 0x00000010ff107807 */ /* 0x000fe40002800000 */
[----:B------:R-:W-:Y:S02]  /*1ca0*/  LOP3.LUT R27, R27, 0xf, RZ, 0xc0, !PT ;  /* 0x0000000f1b1b7812 */ /* 0x000fe400078ec0ff */
[----:B------:R-:W-:-:S04]  /*1cb0*/  IADD3 R28, -R16, 0x10, RZ ;  /* 0x00000010101c7810 */ /* 0x000fc80007ffe1ff */
[----:B------:R-:W-:Y:S02]  /*1cc0*/  LOP3.LUT R28, R28, 0xf, RZ, 0xc0, !PT ;  /* 0x0000000f1c1c7812 */ /* 0x000fe400078ec0ff */
[----:B--2---:R-:W-:Y:S01]  /*1cd0*/  SHF.R.S32.HI R0, RZ, 0x1f, R199 ;  /* 0x0000001fff007819 */ /* 0x004fe200000114c7 */
[----:B------:R-:W-:-:S04]  /*1ce0*/  IMAD.WIDE.U32 R14, R199, c[0x0][0x1f0], R14 ;  /* 0x00007c00c70e7a25 */ /* 0x000fc800078e000e */
[----:B------:R-:W-:-:S04]  /*1cf0*/  IMAD R0, R0, c[0x0][0x1f0], RZ ;  /* 0x00007c0000007a24 */ /* 0x000fc800078e02ff */
[----:B------:R-:W-:Y:S01]  /*1d00*/  IMAD R12, R199, c[0x0][0x1f4], R0 ;  /* 0x00007d00c70c7a24 */ /* 0x000fe200078e0200 */
[----:B------:R-:W-:Y:S01]  /*1d10*/  IADD3 R0, P1, R210, R14, RZ ;  /* 0x0000000ed2007210 */ /* 0x000fe20007f3e0ff */
[----:B------:R-:W-:-:S03]  /*1d20*/  IMAD.SHL.U32 R14, R134, 0x2, RZ ;  /* 0x00000002860e7824 */ /* 0x000fc600078e00ff */
[----:B------:R-:W-:Y:S02]  /*1d30*/  IADD3.X R19, R195, R15, R12, P1, !PT ;  /* 0x0000000fc3137210 */ /* 0x000fe40000ffe40c */
[----:B------:R-:W-:Y:S02]  /*1d40*/  LEA R20, P1, R0, c[0x0][0x1c8], 0x1 ;  /* 0x0000720000147a11 */ /* 0x000fe400078208ff */
[----:B------:R-:W-:Y:S02]  /*1d50*/  SHF.L.U64.HI R15, R134, 0x1, R147 ;  /* 0x00000001860f7819 */ /* 0x000fe40000010293 */
[----:B------:R-:W-:Y:S01]  /*1d60*/  LEA.HI.X R19, R0, c[0x0][0x1cc], R19, 0x1, P1 ;  /* 0x0000730000137a11 */ /* 0x000fe200008f0c13 */
[----:B------:R-:W1:Y:S01]  /*1d70*/  SHFL.IDX PT, R22, R20, 0x1, 0x181f ;  /* 0x00381f0014167f89 */ /* 0x000e6200000e0000 */
[C---:B------:R-:W-:Y:S01]  /*1d80*/  IMAD.SHL.U32 R0, R2.reuse, 0x2, RZ ;  /* 0x0000000202007824 */ /* 0x040fe200078e00ff */
[----:B------:R-:W-:Y:S02]  /*1d90*/  SHF.L.U64.HI R12, R2, 0x1, R133 ;  /* 0x00000001020c7819 */ /* 0x000fe40000010285 */
[----:B------:R-:W2:Y:S04]  /*1da0*/  SHFL.IDX PT, R23, R19, 0x1, 0x181f ;  /* 0x00381f0013177f89 */ /* 0x000ea800000e0000 */
[----:B------:R-:W-:Y:S01]  /*1db0*/  SHFL.IDX PT, R19, R19, RZ, 0x181f ;  /* 0x00181fff13137589 */ /* 0x000fe200000e0000 */
[----:B-1----:R-:W-:-:S04]  /*1dc0*/  IADD3 R28, P2, P1, R28, R22, R17 ;  /* 0x000000161c1c7210 */ /* 0x002fc8000795e011 */
[----:B--2---:R-:W-:Y:S02]  /*1dd0*/  IADD3.X R29, RZ, R23, R18, P2, P1 ;  /* 0x00000017ff1d7210 */ /* 0x004fe400017e2412 */
[----:B------:R-:W-:-:S04]  /*1de0*/  IADD3 R26, P2, P1, R27, R22, R14 ;  /* 0x000000161b1a7210 */ /* 0x000fc8000795e00e */
[-C--:B------:R-:W-:Y:S02]  /*1df0*/  IADD3.X R27, RZ, R23.reuse, R15, P2, P1 ;  /* 0x00000017ff1b7210 */ /* 0x080fe400017e240f */
[----:B------:R-:W-:Y:S02]  /*1e00*/  IADD3 R22, P2, P1, R21, R22, R0 ;  /* 0x0000001615167210 */ /* 0x000fe4000795e000 */
[----:B------:R-:W1:Y:S02]  /*1e10*/  SHFL.IDX PT, R21, R20, RZ, 0x181f ;  /* 0x00181fff14157589 */ /* 0x000e6400000e0000 */
[----:B------:R-:W-:Y:S02]  /*1e20*/  IADD3.X R23, RZ, R23, R12, P2, P1 ;  /* 0x00000017ff177210 */ /* 0x000fe400017e240c */
[----:B-1----:R-:W-:-:S05]  /*1e30*/  IADD3 R30, P1, R21, R17, RZ ;  /* 0x00000011151e7210 */ /* 0x002fca0007f3e0ff */
[----:B------:R-:W-:Y:S01]  /*1e40*/  IMAD.X R31, R19, 0x1, R18, P1 ;  /* 0x00000001131f7824 */ /* 0x000fe200008e0612 */
        /* <DEDUP_REMOVED lines=13> */
.L_x_875:
[----:B------:R-:W0:Y:S01]  /*1f20*/  LDGDEPBAR ;  /* 0x00000000000079af */ /* 0x000e220000000000 */
[----:B------:R-:W-:Y:S01]  /*1f30*/  SHF.R.S32.HI R0, RZ, 0x4, R11 ;  /* 0x00000004ff007819 */ /* 0x000fe2000001140b */
[----:B------:R-:W-:Y:S01]  /*1f40*/  IMAD.SHL.U32 R4, R4, 0x8, RZ ;  /* 0x0000000804047824 */ /* 0x000fe200078e00ff */
[----:B------:R-:W-:Y:S01]  /*1f50*/  LEA.HI R96, R7, R6, RZ, 0x5 ;  /* 0x0000000607607211 */ /* 0x000fe200078f28ff */
[----:B------:R-:W-:Y:S01]  /*1f60*/  IMAD.SHL.U32 R12, R5, 0x40, RZ ;  /* 0x00000040050c7824 */ /* 0x000fe200078e00ff */
[----:B------:R-:W-:Y:S01]  /*1f70*/  LEA.HI R13, R11, R0, RZ, 0x1 ;  /* 0x000000000b0d7211 */ /* 0x000fe200078f08ff */
[----:B------:R-:W-:Y:S01]  /*1f80*/  IMAD.SHL.U32 R11, R8, 0x40, RZ ;  /* 0x00000040080b7824 */ /* 0x000fe200078e00ff */
[----:B------:R-:W-:Y:S01]  /*1f90*/  ISETP.NE.AND P1, PT, R24, RZ, PT ;  /* 0x000000ff1800720c */ /* 0x000fe20003f25270 */
[----:B------:R-:W-:Y:S01]  /*1fa0*/  IMAD.SHL.U32 R10, R10, 0x40, RZ ;  /* 0x000000400a0a7824 */ /* 0x000fe200078e00ff */
[----:B------:R-:W-:Y:S01]  /*1fb0*/  LOP3.LUT R13, R13, 0xfffffffe, RZ, 0xc0, !PT ;  /* 0xfffffffe0d0d7812 */ /* 0x000fe200078ec0ff */
[----:B------:R-:W-:Y:S01]  /*1fc0*/  IMAD.SHL.U32 R189, R189, 0x2, RZ ;  /* 0x00000002bdbd7824 */ /* 0x000fe200078e00ff */
[----:B------:R-:W-:-:S02]  /*1fd0*/  LOP3.LUT R11, R11, 0x1c0, RZ, 0xc0, !PT ;  /* 0x000001c00b0b7812 */ /* 0x000fc400078ec0ff */
[----:B------:R-:W-:Y:S01]  /*1fe0*/  LOP3.LUT R12, R12, 0x1c0, RZ, 0xc0, !PT ;  /* 0x000001c00c0c7812 */ /* 0x000fe200078ec0ff */
[----:B------:R-:W-:Y:S01]  /*1ff0*/  IMAD.IADD R13, R0, 0x1, -R13 ;  /* 0x00000001000d7824 */ /* 0x000fe200078e0a0d */
[----:B------:R-:W-:Y:S01]  /*2000*/  LOP3.LUT R4, R11, 0x8, R4, 0xf8, !PT ;  /* 0x000000080b047812 */ /* 0x000fe200078ef804 */
[----:B------:R-:W-:Y:S01]  /*2010*/  IMAD.SHL.U32 R0, R96, 0x20, RZ ;  /* 0x0000002060007824 */ /* 0x000fe200078e00ff */
[----:B------:R-:W-:Y:S01]  /*2020*/  SHF.R.U32.HI R11, RZ, 0x3, R11 ;  /* 0x00000003ff0b7819 */ /* 0x000fe2000001160b */
[----:B-1----:R-:W-:Y:S01]  /*2030*/  IMAD.SHL.U32 R15, R13, 0x8, RZ ;  /* 0x000000080d0f7824 */ /* 0x002fe200078e00ff */
[----:B------:R-:W-:Y:S02]  /*2040*/  LOP3.LUT R7, R10, 0xfffffe00, RZ, 0xc0, !PT ;  /* 0xfffffe000a077812 */ /* 0x000fe400078ec0ff */
[----:B------:R-:W-:Y:S01]  /*2050*/  LOP3.LUT R4, R4, R11, RZ, 0x3c, !PT ;  /* 0x0000000b04047212 */ /* 0x000fe200078e3cff */
[----:B------:R-:W-:Y:S01]  /*2060*/  IMAD.MOV.U32 R11, RZ, RZ, 0x20 ;  /* 0x00000020ff0b7424 */ /* 0x000fe200078e00ff */
[----:B------:R-:W-:Y:S01]  /*2070*/  LOP3.LUT R15, R12, 0x8, R15, 0xf8, !PT ;  /* 0x000000080c0f7812 */ /* 0x000fe200078ef80f */
[----:B------:R-:W-:-:S04]  /*2080*/  DEPBAR.LE SB0, 0x3 ;  /* 0x000080c00000791a */ /* 0x000fc80000000000 */
[----:B------:R-:W-:-:S04]  /*2090*/  DEPBAR.LE SB0, 0x2 ;  /* 0x000080800000791a */ /* 0x000fc80000000000 */
[----:B------:R-:W-:Y:S01]  /*20a0*/  SHF.R.U32.HI R12, RZ, 0x3, R12 ;  /* 0x00000003ff0c7819 */ /* 0x000fe2000001160c */
[----:B------:R-:W-:Y:S01]  /*20b0*/  IMAD R190, R13, 0x200, R4 ;  /* 0x000002000dbe7824 */ /* 0x000fe200078e0204 */
[----:B------:R-:W-:Y:S02]  /*20c0*/  LOP3.LUT R0, R0, 0x7ffffc00, RZ, 0xc0, !PT ;  /* 0x7ffffc0000007812 */ /* 0x000fe400078ec0ff */
[----:B------:R-:W-:Y:S01]  /*20d0*/  LOP3.LUT R4, R15, R12, RZ, 0x3c, !PT ;  /* 0x0000000c0f047212 */ /* 0x000fe200078e3cff */
[----:B------:R-:W-:Y:S01]  /*20e0*/  IMAD.SHL.U32 R190, R190, 0x2, RZ ;  /* 0x00000002bebe7824 */ /* 0x000fe200078e00ff */
[----:B------:R-:W-:Y:S01]  /*20f0*/  BAR.SYNC.DEFER_BLOCKING 0x0 ;  /* 0x0000000000007b1d */ /* 0x000fe20000010000 */
[----:B------:R-:W-:Y:S02]  /*2100*/  SEL R11, R11, 0xffffffe0, !P0 ;  /* 0xffffffe00b0b7807 */ /* 0x000fe40004000000 */
[----:B------:R-:W-:-:S03]  /*2110*/  IADD3 R0, R4, R7, R0 ;  /* 0x0000000704007210 */ /* 0x000fc60007ffe000 */
[----:B------:R-:W-:Y:S01]  /*2120*/  IMAD.IADD R98, R190, 0x1, R11 ;  /* 0x00000001be627824 */ /* 0x000fe200078e020b */
[C---:B------:R-:W-:Y:S01]  /*2130*/  LEA R192, R0.reuse, 0x18100, 0x1 ;  /* 0x0001810000c07811 */ /* 0x040fe200078e08ff */
[----:B------:R-:W-:-:S04]  /*2140*/  IMAD.SHL.U32 R48, R0, 0x2, RZ ;  /* 0x0000000200307824 */ /* 0x000fc800078e00ff */
        /* <DEDUP_REMOVED lines=12> */
[----:B------:R-:W-:Y:S01]  /*2210*/  SHF.R.S32.HI R0, RZ, 0x1f, R200 ;  /* 0x0000001fff007819 */ /* 0x000fe200000114c8 */
[----:B------:R-:W-:Y:S01]  /*2220*/  IMAD.WIDE.U32 R20, R200, c[0x0][0x208], RZ ;  /* 0x00008200c8147a25 */ /* 0x000fe200078e00ff */
[----:B------:R-:W-:-:S02]  /*2230*/  SEL R22, RZ, 0x10, P5 ;  /* 0x00000010ff167807 */ /* 0x000fc40002800000 */
[----:B------:R-:W-:Y:S01]  /*2240*/  SHF.L.U64.HI R32, R148, 0x1, R145 ;  /* 0x0000000194207819 */ /* 0x000fe20000010291 */
[----:B------:R-:W-:Y:S01]  /*2250*/  IMAD R11, R0, c[0x0][0x208], RZ ;  /* 0x00008200000b7a24 */ /* 0x000fe200078e02ff */
[----:B------:R-:W-:Y:S01]  /*2260*/  SHF.R.S32.HI R0, RZ, 0x1f, R199 ;  /* 0x0000001fff007819 */ /* 0x000fe200000114c7 */
[----:B------:R-:W-:Y:S01]  /*2270*/  IMAD.SHL.U32 R23, R148, 0x2, RZ ;  /* 0x0000000294177824 */ /* 0x000fe200078e00ff */
[----:B------:R-:W-:Y:S01]  /*2280*/  IADD3 R40, -R22, 0x10, RZ ;  /* 0x0000001016287810 */ /* 0x000fe20007ffe1ff */
[----:B------:R-:W-:Y:S01]  /*2290*/  IMAD R10, R200, c[0x0][0x20c], R11 ;  /* 0x00008300c80a7a24 */ /* 0x000fe200078e020b */
[----:B------:R-:W-:Y:S01]  /*22a0*/  IADD3 R35, -R146, 0x10, RZ ;  /* 0x0000001092237810 */ /* 0x000fe20007ffe1ff */
[----:B------:R-:W-:Y:S01]  /*22b0*/  IMAD R0, R0, c[0x0][0x218], RZ ;  /* 0x0000860000007a24 */ /* 0x000fe200078e02ff */
[----:B------:R-:W-:Y:S01]  /*22c0*/  LOP3.LUT R40, R40, 0xf, RZ, 0xc0, !PT ;  /* 0x0000000f28287812 */ /* 0x000fe200078ec0ff */
[----:B------:R-:W-:Y:S01]  /*22d0*/  IMAD.IADD R21, R21, 0x1, R10 ;  /* 0x0000000115157824 */ /* 0x000fe200078e020a */
[----:B------:R-:W-:Y:S01]  /*22e0*/  LOP3.LUT R35, R35, 0xf, RZ, 0xc0, !PT ;  /* 0x0000000f23237812 */ /* 0x000fe200078ec0ff */
[----:B------:R-:W-:-:S02]  /*22f0*/  IMAD R33, R199, c[0x0][0x21c], R0 ;  /* 0x00008700c7217a24 */ /* 0x000fc400078e0200 */
[----:B------:R-:W-:Y:S01]  /*2300*/  IMAD.WIDE.U32 R10, R199, c[0x0][0x218], R20 ;  /* 0x00008600c70a7a25 */ /* 0x000fe200078e0014 */
[----:B------:R-:W-:-:S03]  /*2310*/  SHF.L.U64.HI R21, R134, 0x1, R147 ;  /* 0x0000000186157819 */ /* 0x000fc60000010293 */
[----:B------:R-:W-:Y:S01]  /*2320*/  IMAD.SHL.U32 R20, R134, 0x2, RZ ;  /* 0x0000000286147824 */ /* 0x000fe200078e00ff */
[----:B------:R-:W-:Y:S02]  /*2330*/  IADD3 R0, P1, R208, R10, RZ ;  /* 0x0000000ad0007210 */ /* 0x000fe40007f3e0ff */
[----:B------:R-:W-:Y:S02]  /*2340*/  SHF.L.U64.HI R10, R2, 0x1, R133 ;  /* 0x00000001020a7819 */ /* 0x000fe40000010285 */
[----:B------:R-:W-:Y:S02]  /*2350*/  IADD3.X R33, R196, R11, R33, P1, !PT ;  /* 0x0000000bc4217210 */ /* 0x000fe40000ffe421 */
[C---:B------:R-:W-:Y:S02]  /*2360*/  LEA R34, P1, R0.reuse, c[0x0][0x1f8], 0x1 ;  /* 0x00007e0000227a11 */ /* 0x040fe400078208ff */
[----:B------:R-:W-:Y:S02]  /*2370*/  SEL R11, RZ, 0x10, P4 ;  /* 0x00000010ff0b7807 */ /* 0x000fe40002000000 */
[----:B------:R-:W-:Y:S01]  /*2380*/  LEA.HI.X R33, R0, c[0x0][0x1fc], R33, 0x1, P1 ;  /* 0x00007f0000217a11 */ /* 0x000fe200008f0c21 */
[----:B------:R-:W5:Y:S01]  /*2390*/  SHFL.IDX PT, R36, R34, 0x1, 0x181f ;  /* 0x00381f0022247f89 */ /* 0x000f6200000e0000 */
[----:B------:R-:W-:Y:S01]  /*23a0*/  IADD3 R39, -R11, 0x10, RZ ;  /* 0x000000100b277810 */ /* 0x000fe20007ffe1ff */
[----:B------:R-:W-:-:S02]  /*23b0*/  IMAD.SHL.U32 R0, R2, 0x2, RZ ;  /* 0x0000000202007824 */ /* 0x000fc400078e00ff */
[----:B------:R-:W4:Y:S01]  /*23c0*/  SHFL.IDX PT, R37, R33, 0x1, 0x181f ;  /* 0x00381f0021257f89 */ /* 0x000f2200000e0000 */
[----:B------:R-:W-:-:S03]  /*23d0*/  LOP3.LUT R39, R39, 0xf, RZ, 0xc0, !PT ;  /* 0x0000000f27277812 */ /* 0x000fc600078ec0ff */
[----:B------:R-:W-:Y:S01]  /*23e0*/  SHFL.IDX PT, R33, R33, RZ, 0x181f ;  /* 0x00181fff21217589 */ /* 0x000fe200000e0000 */
[----:B-----5:R-:W-:-:S04]  /*23f0*/  IADD3 R40, P2, P1, R40, R36, R23 ;  /* 0x0000002428287210 */ /* 0x020fc8000795e017 */
[----:B----4-:R-:W-:Y:S02]  /*2400*/  IADD3.X R41, RZ, R37, R32, P2, P1 ;  /* 0x00000025ff297210 */ /* 0x010fe400017e2420 */
[----:B------:R-:W-:-:S04]  /*2410*/  IADD3 R38, P2, P1, R39, R36, R20 ;  /* 0x0000002427267210 */ /* 0x000fc8000795e014 */
[-C--:B------:R-:W-:Y:S02]  /*2420*/  IADD3.X R39, RZ, R37.reuse, R21, P2, P1 ;  /* 0x00000025ff277210 */ /* 0x080fe400017e2415 */
[----:B------:R-:W-:Y:S02]  /*2430*/  IADD3 R36, P2, P1, R35, R36, R0 ;  /* 0x0000002423247210 */ /* 0x000fe4000795e000 */
[----:B------:R-:W4:Y:S02]  /*2440*/  SHFL.IDX PT, R35, R34, RZ, 0x181f ;  /* 0x00181fff22237589 */ /* 0x000f2400000e0000 */
[----:B------:R-:W-:Y:S02]  /*2450*/  IADD3.X R37, RZ, R37, R10, P2, P1 ;  /* 0x00000025ff257210 */ /* 0x000fe400017e240a */
[----:B----4-:R-:W-:-:S05]  /*2460*/  IADD3 R42, P1, R35, R23, RZ ;  /* 0x00000017232a7210 */ /* 0x010fca0007f3e0ff */
        /* <DEDUP_REMOVED lines=14> */
.L_x_876:
[----:B------:R-:W-:Y:S01]  /*2550*/  IMAD.MOV.U32 R0, RZ, RZ, 0x40 ;  /* 0x00000040ff007424 */ /* 0x000fe200078e00ff */
[----:B------:R-:W-:Y:S01]  /*2560*/  LOP3.LUT P1, RZ, R5, 0x4, RZ, 0xc0, !PT ;  /* 0x0000000405ff7812 */ /* 0x000fe2000782c0ff */
[C---:B-12-4-:R-:W-:Y:S01]  /*2570*/  HMMA.16816.F32.BF16 R20, R48.reuse, R16, RZ ;  /* 0x000000103014723c */ /* 0x056fe200000418ff */
[----:B------:R-:W-:Y:S01]  /*2580*/  LDSM.16.M88.4 R84, [R190+0x10900] ;  /* 0x01090000be54783b */ /* 0x000fe20000000200 */
[----:B------:R-:W-:Y:S01]  /*2590*/  IMAD.IADD R184, R7, 0x1, R4 ;  /* 0x0000000107b87824 */ /* 0x000fe200078e0204 */
[----:B------:R-:W-:Y:S02]  /*25a0*/  SEL R5, R0, 0xffffffc0, !P1 ;  /* 0xffffffc000057807 */ /* 0x000fe40004800000 */
[----:B------:R-:W-:Y:S01]  /*25b0*/  LOP3.LUT P1, RZ, R8, 0x4, RZ, 0xc0, !PT ;  /* 0x0000000408ff7812 */ /* 0x000fe2000782c0ff */
[----:B------:R-:W0:Y:S01]  /*25c0*/  LDGDEPBAR ;  /* 0x00000000000079af */ /* 0x000e220000000000 */
[----:B------:R-:W-:Y:S01]  /*25d0*/  IMAD.SHL.U32 R184, R184, 0x2, RZ ;  /* 0x00000002b8b87824 */ /* 0x000fe200078e00ff */
[----:B------:R-:W-:Y:S01]  /*25e0*/  HMMA.16816.F32.BF16 R16, R48, R18, RZ ;  /* 0x000000123010723c */ /* 0x000fe200000418ff */
[----:B------:R-:W-:Y:S01]  /*25f0*/  SEL R187, R0, 0xffffffc0, !P1 ;  /* 0xffffffc000bb7807 */ /* 0x000fe20004800000 */
[----:B------:R-:W-:-:S02]  /*2600*/  IMAD.IADD R186, R192, 0x1, R5 ;  /* 0x00000001c0ba7824 */ /* 0x000fc400078e0205 */
[----:B------:R-:W-:Y:S02]  /*2610*/  IMAD.IADD R185, R188, 0x1, R5 ;  /* 0x00000001bcb97824 */ /* 0x000fe400078e0205 */
[----:B------:R-:W-:Y:S01]  /*2620*/  IMAD.IADD R97, R190, 0x1, R187 ;  /* 0x00000001be617824 */ /* 0x000fe200078e02bb */
[----:B------:R-:W-:Y:S01]  /*2630*/  LDSM.16.M88.4 R52, [R186] ;  /* 0x00000000ba34783b */ /* 0x000fe20000000200 */
[C---:B---3--:R-:W-:Y:S01]  /*2640*/  HMMA.16816.F32.BF16 R32, R48.reuse, R44, RZ ;  /* 0x0000002c3020723c */ /* 0x048fe200000418ff */
[----:B------:R-:W-:Y:S02]  /*2650*/  IMAD.IADD R0, R187, 0x1, R98 ;  /* 0x00000001bb007824 */ /* 0x000fe400078e0262 */
[----:B------:R-:W1:Y:S01]  /*2660*/  LDSM.16.M88.4 R36, [R97+0xc100] ;  /* 0x00c100006124783b */ /* 0x000e620000000200 */
[--C-:B------:R-:W-:Y:S02]  /*2670*/  IMAD.IADD R135, R5, 0x1, R184.reuse ;  /* 0x0000000105877824 */ /* 0x100fe400078e02b8 */
[C---:B------:R-:W-:Y:S01]  /*2680*/  IMAD.IADD R174, R189.reuse, 0x1, R184 ;  /* 0x00000001bdae7824 */ /* 0x040fe200078e02b8 */
[----:B------:R-:W2:Y:S01]  /*2690*/  LDSM.16.M88.4 R8, [R97+0xc900] ;  /* 0x00c900006108783b */ /* 0x000ea20000000200 */
[----:B------:R-:W-:Y:S01]  /*26a0*/  HMMA.16816.F32.BF16 R44, R48, R46, RZ ;  /* 0x0000002e302c723c */ /* 0x000fe200000418ff */
[----:B------:R-:W-:-:S02]  /*26b0*/  IMAD.IADD R165, R189, 0x1, R135 ;  /* 0x00000001bda57824 */ /* 0x000fc400078e0287 */
[----:B------:R-:W-:Y:S01]  /*26c0*/  LDSM.16.M88.4 R40, [R97+0xd100] ;  /* 0x00d100006128783b */ /* 0x000fe20000000200 */
[----:B------:R-:W-:-:S03]  /*26d0*/  IMAD.IADD R5, R5, 0x1, R174 ;  /* 0x0000000105057824 */ /* 0x000fc600078e02ae */
[----:B------:R-:W-:Y:S01]  /*26e0*/  LDSM.16.M88.4 R80, [R97+0xd900] ;  /* 0x00d900006150783b */ /* 0x000fe20000000200 */
[C---:B------:R-:W-:Y:S03]  /*26f0*/  HMMA.16816.F32.BF16 R20, R76.reuse, R24, R20 ;  /* 0x000000184c14723c */ /* 0x040fe60000041814 */
[----:B------:R-:W-:Y:S04]  /*2700*/  LDSM.16.M88.4 R92, [R0+0xe900] ;  /* 0x00e90000005c783b */ /* 0x000fe80000000200 */
[----:B------:R-:W-:Y:S01]  /*2710*/  LDSM.16.M88.4 R88, [R97+0xf900] ;  /* 0x00f900006158783b */ /* 0x000fe20000000200 */
[----:B------:R-:W-:Y:S03]  /*2720*/  HMMA.16816.F32.BF16 R16, R76, R26, R16 ;  /* 0x0000001a4c10723c */ /* 0x000fe60000041810 */
[----:B------:R-:W-:Y:S05]  /*2730*/  LDSM.16.M88.4 R24, [R0+0xc100] ;  /* 0x00c100000018783b */ /* 0x000fea0000000200 */
[C---:B------:R-:W-:Y:S08]  /*2740*/  HMMA.16816.F32.BF16 R64, R48.reuse, R60, RZ ;  /* 0x0000003c3040723c */ /* 0x040ff000000418ff */
[C---:B------:R-:W-:Y:S08]  /*2750*/  HMMA.16816.F32.BF16 R60, R48.reuse, R62, RZ ;  /* 0x0000003e303c723c */ /* 0x040ff000000418ff */
[C---:B------:R-:W-:Y:S08]  /*2760*/  HMMA.16816.F32.BF16 R56, R48.reuse, R68, RZ ;  /* 0x000000443038723c */ /* 0x040ff000000418ff */
[----:B------:R-:W-:Y:S01]  /*2770*/  HMMA.16816.F32.BF16 R48, R48, R70, RZ ;  /* 0x000000463030723c */ /* 0x000fe200000418ff */
[----:B------:R-:W3:Y:S07]  /*2780*/  LDSM.16.M88.4 R68, [R185] ;  /* 0x00000000b944783b */ /* 0x000eee0000000200 */
[C---:B------:R-:W-:Y:S08]  /*2790*/  HMMA.16816.F32.BF16 R32, R76.reuse, R12, R32 ;  /* 0x0000000c4c20723c */ /* 0x040ff00000041820 */
[----:B------:R-:W-:Y:S01]  /*27a0*/  HMMA.16816.F32.BF16 R44, R76, R14, R44 ;  /* 0x0000000e4c2c723c */ /* 0x000fe2000004182c */
[----:B------:R-:W4:Y:S07]  /*27b0*/  LDSM.16.M88.4 R12, [R0+0xc900] ;  /* 0x00c90000000c783b */ /* 0x000f2e0000000200 */
[C---:B-1----:R-:W-:Y:S08]  /*27c0*/  HMMA.16816.F32.BF16 R20, R52.reuse, R36, R20 ;  /* 0x000000243414723c */ /* 0x042ff00000041814 */
[----:B------:R-:W-:Y:S01]  /*27d0*/  HMMA.16816.F32.BF16 R16, R52, R38, R16 ;  /* 0x000000263410723c */ /* 0x000fe20000041810 */
[----:B------:R-:W-:Y:S07]  /*27e0*/  LDSM.16.M88.4 R36, [R190+0xe100] ;  /* 0x00e10000be24783b */ /* 0x000fee0000000200 */
[C---:B------:R-:W-:Y:S08]  /*27f0*/  HMMA.16816.F32.BF16 R64, R76.reuse, R28, R64 ;  /* 0x0000001c4c40723c */ /* 0x040ff00000041840 */
[C---:B------:R-:W-:Y:S01]  /*2800*/  HMMA.16816.F32.BF16 R60, R76.reuse, R30, R60 ;  /* 0x0000001e4c3c723c */ /* 0x040fe2000004183c */
[----:B------:R-:W-:Y:S07]  /*2810*/  LDSM.16.M88.4 R28, [R0+0xd100] ;  /* 0x00d10000001c783b */ /* 0x000fee0000000200 */
[C---:B------:R-:W-:Y:S08]  /*2820*/  HMMA.16816.F32.BF16 R56, R76.reuse, R72, R56 ;  /* 0x000000484c38723c */ /* 0x040ff00000041838 */
[----:B------:R-:W-:Y:S01]  /*2830*/  HMMA.16816.F32.BF16 R76, R76, R74, R48 ;  /* 0x0000004a4c4c723c */ /* 0x000fe20000041830 */
[----:B------:R-:W1:Y:S04]  /*2840*/  LDSM.16.M88.4 R48, [R192+0x4000] ;  /* 0x00400000c030783b */ /* 0x000e680000000200 */
[----:B------:R-:W-:Y:S03]  /*2850*/  LDSM.16.M88.4 R72, [R0+0xd900] ;  /* 0x00d900000048783b */ /* 0x000fe60000000200 */
        /* <DEDUP_REMOVED lines=8> */
[----:B------:R-:W-:Y:S07]  /*28e0*/  LDSM.16.M88.4 R40, [R190+0xf100] ;  /* 0x00f10000be28783b */ /* 0x000fee0000000200 */
[C---:B----4-:R-:W-:Y:S08]  /*28f0*/  HMMA.16816.F32.BF16 R32, R68.reuse, R12, R32 ;  /* 0x0000000c4420723c */ /* 0x050ff00000041820 */
[----:B------:R-:W-:Y:S01]  /*2900*/  HMMA.16816.F32.BF16 R44, R68, R14, R44 ;  /* 0x0000000e442c723c */ /* 0x000fe2000004182c */
[----:B------:R-:W3:Y:S07]  /*2910*/  LDSM.16.M88.4 R12, [R188+0x4000] ;  /* 0x00400000bc0c783b */ /* 0x000eee0000000200 */
[C---:B------:R-:W-:Y:S08]  /*2920*/  HMMA.16816.F32.BF16 R56, R52.reuse, R80, R56 ;  /* 0x000000503438723c */ /* 0x040ff00000041838 */
[----:B------:R-:W-:Y:S01]  /*2930*/  HMMA.16816.F32.BF16 R76, R52, R82, R76 ;  /* 0x00000052344c723c */ /* 0x000fe2000004184c */
[----:B------:R-:W4:Y:S04]  /*2940*/  LDSM.16.M88.4 R52, [R190+0xf900] ;  /* 0x00f90000be34783b */ /* 0x000f280000000200 */
[----:B------:R-:W-:Y:S03]  /*2950*/  LDSM.16.M88.4 R80, [R186+0x4000] ;  /* 0x00400000ba50783b */ /* 0x000fe60000000200 */
[C---:B-1----:R-:W-:Y:S08]  /*2960*/  HMMA.16816.F32.BF16 R20, R48.reuse, R36, R20 ;  /* 0x000000243014723c */ /* 0x042ff00000041814 */
[----:B------:R-:W-:Y:S01]  /*2970*/  HMMA.16816.F32.BF16 R16, R48, R38, R16 ;  /* 0x000000263010723c */ /* 0x000fe20000041810 */
[----:B------:R-:W-:Y:S07]  /*2980*/  LDSM.16.M88.4 R36, [R97+0xe100] ;  /* 0x00e100006124783b */ /* 0x000fee0000000200 */
[C---:B------:R-:W-:Y:S08]  /*2990*/  HMMA.16816.F32.BF16 R64, R68.reuse, R28, R64 ;  /* 0x0000001c4440723c */ /* 0x040ff00000041840 */
[----:B------:R-:W-:Y:S01]  /*29a0*/  HMMA.16816.F32.BF16 R60, R68, R30, R60 ;  /* 0x0000001e443c723c */ /* 0x000fe2000004183c */
[----:B------:R-:W1:Y:S07]  /*29b0*/  LDSM.16.M88.4 R28, [R98+0xe900] ;  /* 0x00e90000621c783b */ /* 0x000e6e0000000200 */
[C---:B--2---:R-:W-:Y:S08]  /*29c0*/  HMMA.16816.F32.BF16 R32, R48.reuse, R8, R32 ;  /* 0x000000083020723c */ /* 0x044ff00000041820 */
[----:B------:R-:W-:Y:S01]  /*29d0*/  HMMA.16816.F32.BF16 R44, R48, R10, R44 ;  /* 0x0000000a302c723c */ /* 0x000fe2000004182c */
[----:B------:R-:W2:Y:S07]  /*29e0*/  LDSM.16.M88.4 R8, [R98+0xf100] ;  /* 0x00f100006208783b */ /* 0x000eae0000000200 */
[C---:B------:R-:W-:Y:S08]  /*29f0*/  HMMA.16816.F32.BF16 R56, R68.reuse, R72, R56 ;  /* 0x000000484438723c */ /* 0x040ff00000041838 */
[----:B------:R-:W-:Y:S01]  /*2a00*/  HMMA.16816.F32.BF16 R76, R68, R74, R76 ;  /* 0x0000004a444c723c */ /* 0x000fe2000004184c */
[----:B------:R-:W-:Y:S04]  /*2a10*/  LDSM.16.M88.4 R72, [R185+0x4000] ;  /* 0x00400000b948783b */ /* 0x000fe80000000200 */
[----:B------:R-:W-:Y:S03]  /*2a20*/  LDSM.16.M88.4 R68, [R0+0xf100] ;  /* 0x00f100000044783b */ /* 0x000fe60000000200 */
[C---:B---3--:R-:W-:Y:S08]  /*2a30*/  HMMA.16816.F32.BF16 R20, R12.reuse, R24, R20 ;  /* 0x000000180c14723c */ /* 0x048ff00000041814 */
[----:B------:R-:W-:Y:S01]  /*2a40*/  HMMA.16816.F32.BF16 R16, R12, R26, R16 ;  /* 0x0000001a0c10723c */ /* 0x000fe20000041810 */
[----:B------:R-:W-:Y:S07]  /*2a50*/  LDSM.16.M88.4 R24, [R0+0xe100] ;  /* 0x00e100000018783b */ /* 0x000fee0000000200 */
[C---:B------:R-:W-:Y:S08]  /*2a60*/  HMMA.16816.F32.BF16 R64, R48.reuse, R40, R64 ;  /* 0x000000283040723c */ /* 0x040ff00000041840 */
[C---:B------:R-:W-:Y:S01]  /*2a70*/  HMMA.16816.F32.BF16 R60, R48.reuse, R42, R60 ;  /* 0x0000002a303c723c */ /* 0x040fe2000004183c */
[----:B------:R-:W3:Y:S07]  /*2a80*/  LDSM.16.M88.4 R40, [R98+0xf900] ;  /* 0x00f900006228783b */ /* 0x000eee0000000200 */
[C---:B----4-:R-:W-:Y:S08]  /*2a90*/  HMMA.16816.F32.BF16 R56, R48.reuse, R52, R56 ;  /* 0x000000343038723c */ /* 0x050ff00000041838 */
[----:B------:R-:W-:Y:S01]  /*2aa0*/  HMMA.16816.F32.BF16 R76, R48, R54, R76 ;  /* 0x00000036304c723c */ /* 0x000fe2000004184c */
[----:B------:R-:W-:Y:S04]  /*2ab0*/  LDSM.16.M88.4 R52, [R192+0x8000] ;  /* 0x00800000c034783b */ /* 0x000fe80000000200 */
[----:B------:R-:W-:Y:S03]  /*2ac0*/  LDSM.16.M88.4 R48, [R98+0x10100] ;  /* 0x010100006230783b */ /* 0x000fe60000000200 */
[C---:B-1----:R-:W-:Y:S08]  /*2ad0*/  HMMA.16816.F32.BF16 R32, R12.reuse, R28, R32 ;  /* 0x0000001c0c20723c */ /* 0x042ff00000041820 */
[----:B------:R-:W-:Y:S01]  /*2ae0*/  HMMA.16816.F32.BF16 R44, R12, R30, R44 ;  /* 0x0000001e0c2c723c */ /* 0x000fe2000004182c */
[----:B------:R-:W1:Y:S07]  /*2af0*/  LDSM.16.M88.4 R28, [R97+0xe900] ;  /* 0x00e90000611c783b */ /* 0x000e6e0000000200 */
[C---:B------:R-:W-:Y:S08]  /*2b00*/  HMMA.16816.F32.BF16 R20, R80.reuse, R36, R20 ;  /* 0x000000245014723c */ /* 0x040ff00000041814 */
[----:B------:R-:W-:Y:S01]  /*2b10*/  HMMA.16816.F32.BF16 R16, R80, R38, R16 ;  /* 0x000000265010723c */ /* 0x000fe20000041810 */
[----:B------:R-:W-:Y:S07]  /*2b20*/  LDSM.16.M88.4 R36, [R98+0x10900] ;  /* 0x010900006224783b */ /* 0x000fee0000000200 */
[C---:B--2---:R-:W-:Y:S08]  /*2b30*/  HMMA.16816.F32.BF16 R64, R12.reuse, R8, R64 ;  /* 0x000000080c40723c */ /* 0x044ff00000041840 */
[C---:B------:R-:W-:Y:S01]  /*2b40*/  HMMA.16816.F32.BF16 R60, R12.reuse, R10, R60 ;  /* 0x0000000a0c3c723c */ /* 0x040fe2000004183c */
[----:B------:R-:W2:Y:S07]  /*2b50*/  LDSM.16.M88.4 R8, [R190+0x10100] ;  /* 0x01010000be08783b */ /* 0x000eae0000000200 */
[C---:B---3--:R-:W-:Y:S08]  /*2b60*/  HMMA.16816.F32.BF16 R56, R12.reuse, R40, R56 ;  /* 0x000000280c38723c */ /* 0x048ff00000041838 */
[----:B------:R-:W-:Y:S01]  /*2b70*/  HMMA.16816.F32.BF16 R76, R12, R42, R76 ;  /* 0x0000002a0c4c723c */ /* 0x000fe2000004184c */
[----:B------:R-:W3:Y:S04]  /*2b80*/  LDSM.16.M88.4 R12, [R97+0xf100] ;  /* 0x00f10000610c783b */ /* 0x000ee80000000200 */
[----:B------:R-:W4:Y:S03]  /*2b90*/  LDSM.16.M88.4 R40, [R188+0x8000] ;  /* 0x00800000bc28783b */ /* 0x000f260000000200 */
[C---:B------:R-:W-:Y:S08]  /*2ba0*/  HMMA.16816.F32.BF16 R20, R72.reuse, R24, R20 ;  /* 0x000000184814723c */ /* 0x040ff00000041814 */
[----:B------:R-:W-:Y:S01]  /*2bb0*/  HMMA.16816.F32.BF16 R16, R72, R26, R16 ;  /* 0x0000001a4810723c */ /* 0x000fe20000041810 */
[----:B------:R-:W-:Y:S07]  /*2bc0*/  LDSM.16.M88.4 R24, [R97+0x10100] ;  /* 0x010100006118783b */ /* 0x000fee0000000200 */
[C---:B-1----:R-:W-:Y:S08]  /*2bd0*/  HMMA.16816.F32.BF16 R32, R80.reuse, R28, R32 ;  /* 0x0000001c5020723c */ /* 0x042ff00000041820 */
[----:B------:R-:W-:Y:S01]  /*2be0*/  HMMA.16816.F32.BF16 R44, R80, R30, R44 ;  /* 0x0000001e502c723c */ /* 0x000fe2000004182c */
[----:B------:R-:W1:Y:S07]  /*2bf0*/  LDSM.16.M88.4 R28, [R186+0x8000] ;  /* 0x00800000ba1c783b */ /* 0x000e6e0000000200 */
[C---:B--2---:R-:W-:Y:S08]  /*2c00*/  HMMA.16816.F32.BF16 R20, R52.reuse, R8, R20 ;  /* 0x000000083414723c */ /* 0x044ff00000041814 */
[----:B------:R-:W-:Y:S01]  /*2c10*/  HMMA.16816.F32.BF16 R16, R52, R10, R16 ;  /* 0x0000000a3410723c */ /* 0x000fe20000041810 */
[----:B------:R-:W-:Y:S07]  /*2c20*/  LDSM.16.M88.4 R8, [R0+0x10100] ;  /* 0x010100000008783b */ /* 0x000fee0000000200 */
[C---:B---3--:R-:W-:Y:S08]  /*2c30*/  HMMA.16816.F32.BF16 R64, R80.reuse, R12, R64 ;  /* 0x0000000c5040723c */ /* 0x048ff00000041840 */
[----:B------:R-:W-:Y:S01]  /*2c40*/  HMMA.16816.F32.BF16 R60, R80, R14, R60 ;  /* 0x0000000e503c723c */ /* 0x000fe2000004183c */
[----:B------:R-:W-:Y:S07]  /*2c50*/  LDSM.16.M88.4 R12, [R185+0x8000] ;  /* 0x00800000b90c783b */ /* 0x000fee0000000200 */
[C---:B------:R-:W-:Y:S08]  /*2c60*/  HMMA.16816.F32.BF16 R32, R72.reuse, R92, R32 ;  /* 0x0000005c4820723c */ /* 0x040ff00000041820 */
[----:B------:R-:W-:Y:S08]  /*2c70*/  HMMA.16816.F32.BF16 R44, R72, R94, R44 ;  /* 0x0000005e482c723c */ /* 0x000ff0000004182c */
[C---:B----4-:R-:W-:Y:S08]  /*2c80*/  HMMA.16816.F32.BF16 R20, R40.reuse, R48, R20 ;  /* 0x000000302814723c */ /* 0x050ff00000041814 */
[----:B------:R-:W-:Y:S01]  /*2c90*/  HMMA.16816.F32.BF16 R16, R40, R50, R16 ;  /* 0x000000322810723c */ /* 0x000fe20000041810 */
[----:B------:R-:W2:Y:S07]  /*2ca0*/  LDSM.16.M88.4 R48, [R190+0x11100] ;  /* 0x01110000be30783b */ /* 0x000eae0000000200 */
[----:B------:R-:W-:Y:S08]  /*2cb0*/  HMMA.16816.F32.BF16 R64, R72, R68, R64 ;  /* 0x000000444840723c */ /* 0x000ff00000041840 */
[C---:B------:R-:W-:Y:S08]  /*2cc0*/  HMMA.16816.F32.BF16 R32, R52.reuse, R84, R32 ;  /* 0x000000543420723c */ /* 0x040ff00000041820 */
[----:B------:R-:W-:Y:S01]  /*2cd0*/  HMMA.16816.F32.BF16 R44, R52, R86, R44 ;  /* 0x00000056342c723c */ /* 0x000fe2000004182c */
[----:B------:R-:W3:Y:S07]  /*2ce0*/  LDSM.16.M88.4 R84, [R0+0xf900] ;  /* 0x00f900000054783b */ /* 0x000eee0000000200 */
[----:B------:R-:W-:Y:S01]  /*2cf0*/  HMMA.16816.F32.BF16 R68, R72, R70, R60 ;  /* 0x000000464844723c */ /* 0x000fe2000004183c */
[----:B------:R-:W-:Y:S07]  /*2d00*/  LDSM.16.M88.4 R60, [R0+0x10900] ;  /* 0x01090000003c783b */ /* 0x000fee0000000200 */
[C---:B-1----:R-:W-:Y:S08]  /*2d10*/  HMMA.16816.F32.BF16 R20, R28.reuse, R24, R20 ;  /* 0x000000181c14723c */ /* 0x042ff00000041814 */
[----:B------:R-:W-:Y:S01]  /*2d20*/  HMMA.16816.F32.BF16 R16, R28, R26, R16 ;  /* 0x0000001a1c10723c */ /* 0x000fe20000041810 */
[----:B------:R-:W1:Y:S07]  /*2d30*/  LDSM.16.M88.4 R24, [R98+0x11100] ;  /* 0x011100006218783b */ /* 0x000e6e0000000200 */
[C---:B------:R-:W-:Y:S08]  /*2d40*/  HMMA.16816.F32.BF16 R56, R80.reuse, R88, R56 ;  /* 0x000000585038723c */ /* 0x040ff00000041838 */
[----:B------:R-:W-:Y:S01]  /*2d50*/  HMMA.16816.F32.BF16 R80, R80, R90, R76 ;  /* 0x0000005a5050723c */ /* 0x000fe2000004184c */
[----:B------:R-:W4:Y:S07]  /*2d60*/  LDSM.16.M88.4 R76, [R97+0x10900] ;  /* 0x01090000614c783b */ /* 0x000f2e0000000200 */
[----:B------:R-:W-:Y:S08]  /*2d70*/  HMMA.16816.F32.BF16 R32, R40, R36, R32 ;  /* 0x000000242820723c */ /* 0x000ff00000041820 */
[----:B--2---:R-:W-:Y:S08]  /*2d80*/  HMMA.16816.F32.BF16 R64, R52, R48, R64 ;  /* 0x000000303440723c */ /* 0x004ff00000041840 */
[----:B------:R-:W-:Y:S01]  /*2d90*/  HMMA.16816.F32.BF16 R44, R40, R38, R44 ;  /* 0x00000026282c723c */ /* 0x000fe2000004182c */
[----:B------:R-:W2:Y:S07]  /*2da0*/  LDSM.16.M88.4 R36, [R190+0x11900] ;  /* 0x01190000be24783b */ /* 0x000eae0000000200 */
[----:B------:R-:W-:Y:S08]  /*2db0*/  HMMA.16816.F32.BF16 R68, R52, R50, R68 ;  /* 0x000000323444723c */ /* 0x000ff00000041844 */
[----:B---3--:R-:W-:Y:S08]  /*2dc0*/  HMMA.16816.F32.BF16 R56, R72, R84, R56 ;  /* 0x000000544838723c */ /* 0x008ff00000041838 */
[----:B------:R-:W-:Y:S08]  /*2dd0*/  HMMA.16816.F32.BF16 R16, R12, R10, R16 ;  /* 0x0000000a0c10723c */ /* 0x000ff00000041810 */
[C---:B-1----:R-:W-:Y:S08]  /*2de0*/  HMMA.16816.F32.BF16 R64, R40.reuse, R24, R64 ;  /* 0x000000182840723c */ /* 0x042ff00000041840 */
[----:B------:R-:W-:Y:S01]  /*2df0*/  HMMA.16816.F32.BF16 R68, R40, R26, R68 ;  /* 0x0000001a2844723c */ /* 0x000fe20000041844 */
[----:B------:R-:W1:Y:S07]  /*2e00*/  LDSM.16.M88.4 R24, [R98+0x11900] ;  /* 0x011900006218783b */ /* 0x000e6e0000000200 */
[----:B------:R-:W-:Y:S01]  /*2e10*/  HMMA.16816.F32.BF16 R80, R72, R86, R80 ;  /* 0x000000564850723c */ /* 0x000fe20000041850 */
[----:B------:R-:W-:-:S02]  /*2e20*/  FMUL.FTZ R16, R16, c[0x0][0x320] ;  /* 0x0000c80010107a20 */ /* 0x000fc40000410000 */
[----:B------:R-:W-:Y:S02]  /*2e30*/  FMUL.FTZ R17, R17, c[0x0][0x320] ;  /* 0x0000c80011117a20 */ /* 0x000fe40000410000 */
[----:B------:R-:W-:-:S03]  /*2e40*/  FMUL.FTZ R18, R18, c[0x0][0x320] ;  /* 0x0000c80012127a20 */ /* 0x000fc60000410000 */
[----:B------:R-:W-:Y:S01]  /*2e50*/  HMMA.16816.F32.BF16 R20, R12, R8, R20 ;  /* 0x000000080c14723c */ /* 0x000fe20000041814 */
[----:B------:R-:W3:Y:S07]  /*2e60*/  LDSM.16.M88.4 R8, [R97+0x11100] ;  /* 0x011100006108783b */ /* 0x000eee0000000200 */
[----:B----4-:R-:W-:Y:S01]  /*2e70*/  HMMA.16816.F32.BF16 R32, R28, R76, R32 ;  /* 0x0000004c1c20723c */ /* 0x010fe20000041820 */
[----:B------:R-:W-:Y:S06]  /*2e80*/  MUFU.TANH R76, R18 ;  /* 0x00000012004c7308 */ /* 0x000fec0000002400 */
[----:B------:R-:W-:Y:S01]  /*2e90*/  FMUL.FTZ R77, R19, c[0x0][0x320] ;  /* 0x0000c800134d7a20 */ /* 0x000fe20000410000 */
[C---:B--2---:R-:W-:Y:S05]  /*2ea0*/  HMMA.16816.F32.BF16 R56, R52.reuse, R36, R56 ;  /* 0x000000243438723c */ /* 0x044fea0000041838 */
[----:B------:R-:W-:Y:S03]  /*2eb0*/  MUFU.TANH R77, R77 ;  /* 0x0000004d004d7308 */ /* 0x000fe60000002400 */
[----:B------:R-:W-:Y:S01]  /*2ec0*/  HMMA.16816.F32.BF16 R80, R52, R38, R80 ;  /* 0x000000263450723c */ /* 0x000fe20000041850 */
[----:B------:R-:W-:-:S02]  /*2ed0*/  FMUL.FTZ R20, R20, c[0x0][0x320] ;  /* 0x0000c80014147a20 */ /* 0x000fc40000410000 */
[----:B------:R-:W-:Y:S02]  /*2ee0*/  FMUL.FTZ R21, R21, c[0x0][0x320] ;  /* 0x0000c80015157a20 */ /* 0x000fe40000410000 */
[----:B------:R-:W-:Y:S01]  /*2ef0*/  MUFU.TANH R48, R20 ;  /* 0x0000001400307308 */ /* 0x000fe20000002400 */
[----:B------:R-:W-:Y:S02]  /*2f00*/  FMUL.FTZ R50, R22, c[0x0][0x320] ;  /* 0x0000c80016327a20 */ /* 0x000fe40000410000 */
[----:B------:R-:W-:Y:S01]  /*2f10*/  HMMA.16816.F32.BF16 R32, R12, R60, R32 ;  /* 0x0000003c0c20723c */ /* 0x000fe20000041820 */
[----:B------:R-:W-:-:S04]  /*2f20*/  FMUL.FTZ R51, R23, c[0x0][0x320] ;  /* 0x0000c80017337a20 */ /* 0x000fc80000410000 */
[----:B------:R-:W-:Y:S03]  /*2f30*/  MUFU.TANH R60, R16 ;  /* 0x00000010003c7308 */ /* 0x000fe60000002400 */
[----:B------:R-:W-:Y:S05]  /*2f40*/  HMMA.16816.F32.BF16 R44, R28, R78, R44 ;  /* 0x0000004e1c2c723c */ /* 0x000fea000004182c */
[----:B------:R2:W-:Y:S03]  /*2f50*/  MUFU.TANH R61, R17 ;  /* 0x00000011003d7308 */ /* 0x0005e60000002400 */
[C---:B-1----:R-:W-:Y:S05]  /*2f60*/  HMMA.16816.F32.BF16 R56, R40.reuse, R24, R56 ;  /* 0x000000182838723c */ /* 0x042fea0000041838 */
[----:B------:R1:W-:Y:S02]  /*2f70*/  MUFU.TANH R49, R21 ;  /* 0x0000001500317308 */ /* 0x0003e40000002400 */
[----:B------:R-:W-:Y:S01]  /*2f80*/  LOP3.LUT R25, R96, 0xffffffe0, RZ, 0xc0, !PT ;  /* 0xffffffe060197812 */ /* 0x000fe200078ec0ff */
[----:B------:R-:W-:Y:S01]  /*2f90*/  HMMA.16816.F32.BF16 R80, R40, R26, R80 ;  /* 0x0000001a2850723c */ /* 0x000fe20000041850 */
[----:B------:R-:W-:-:S02]  /*2fa0*/  FMUL.FTZ R32, R32, c[0x0][0x320] ;  /* 0x0000c80020207a20 */ /* 0x000fc40000410000 */
[----:B------:R-:W-:Y:S01]  /*2fb0*/  FMUL.FTZ R34, R34, c[0x0][0x320] ;  /* 0x0000c80022227a20 */ /* 0x000fe20000410000 */
[----:B--2---:R-:W2:Y:S01]  /*2fc0*/  LDSM.16.M88.4 R16, [R97+0x11900] ;  /* 0x011900006110783b */ /* 0x004ea20000000200 */
[----:B------:R-:W-:Y:S01]  /*2fd0*/  IMAD.IADD R25, R6, 0x1, -R25 ;  /* 0x0000000106197824 */ /* 0x000fe200078e0a19 */
[----:B------:R-:W4:Y:S02]  /*2fe0*/  MUFU.TANH R50, R50 ;  /* 0x0000003200327308 */ /* 0x000f240000002400 */
[C---:B---3--:R-:W-:Y:S01]  /*2ff0*/  HMMA.16816.F32.BF16 R64, R28.reuse, R8, R64 ;  /* 0x000000081c40723c */ /* 0x048fe20000041840 */
[----:B------:R-:W-:Y:S01]  /*3000*/  FMUL.FTZ R33, R33, c[0x0][0x320] ;  /* 0x0000c80021217a20 */ /* 0x000fe20000410000 */
[----:B------:R-:W-:Y:S01]  /*3010*/  SHF.R.S32.HI R6, RZ, 0x1f, R25 ;  /* 0x0000001fff067819 */ /* 0x000fe20000011419 */
[----:B------:R-:W-:Y:S01]  /*3020*/  FMUL.FTZ R35, R35, c[0x0][0x320] ;  /* 0x0000c80023237a20 */ /* 0x000fe20000410000 */
[----:B-1----:R-:W1:Y:S02]  /*3030*/  LDSM.16.M88.4 R20, [R0+0x11100] ;  /* 0x011100000014783b */ /* 0x002e640000000200 */
[----:B------:R-:W3:Y:S02]  /*3040*/  MUFU.TANH R51, R51 ;  /* 0x0000003300337308 */ /* 0x000ee40000002400 */
[----:B------:R-:W-:Y:S01]  /*3050*/  HMMA.16816.F32.BF16 R68, R28, R10, R68 ;  /* 0x0000000a1c44723c */ /* 0x000fe20000041844 */
[----:B------:R5:W1:Y:S01]  /*3060*/  LDSM.16.M88.4 R8, [R0+0x11900] ;  /* 0x011900000008783b */ /* 0x000a620000000200 */
[----:B------:R-:W-:-:S04]  /*3070*/  DEPBAR.LE SB0, 0x2 ;  /* 0x000080800000791a */ /* 0x000fc80000000000 */
[----:B------:R-:W-:Y:S02]  /*3080*/  BAR.SYNC.DEFER_BLOCKING 0x0 ;  /* 0x0000000000007b1d */ /* 0x000fe40000010000 */
[----:B------:R-:W-:Y:S04]  /*3090*/  HMMA.16816.F32.BF16 R44, R12, R62, R44 ;  /* 0x0000003e0c2c723c */ /* 0x000fe8000004182c */
[----:B------:R-:W-:Y:S08]  /*30a0*/  MUFU.TANH R32, R32 ;  /* 0x0000002000207308 */ /* 0x000ff00000002400 */
[----:B------:R-:W1:Y:S01]  /*30b0*/  MUFU.TANH R34, R34 ;  /* 0x0000002200227308 */ /* 0x000e620000002400 */
[----:B-----5:R-:W-:-:S04]  /*30c0*/  LEA.HI R0, R6, R25, RZ, 0x2 ;  /* 0x0000001906007211 */ /* 0x020fc800078f10ff */
[----:B------:R-:W-:Y:S01]  /*30d0*/  LOP3.LUT R0, R0, 0x7ffffffc, RZ, 0xc0, !PT ;  /* 0x7ffffffc00007812 */ /* 0x000fe200078ec0ff */
[C---:B--2---:R-:W-:Y:S02]  /*30e0*/  HMMA.16816.F32.BF16 R56, R28.reuse, R16, R56 ;  /* 0x000000101c38723c */ /* 0x044fe40000041838 */
[----:B------:R-:W-:Y:S01]  /*30f0*/  MUFU.TANH R33, R33 ;  /* 0x0000002100217308 */ /* 0x000fe20000002400 */
[----:B------:R-:W-:Y:S03]  /*3100*/  LDSM.16.MT88.4 R40, [R184+0x2100] ;  /* 0x00210000b828783b */ /* 0x000fe60000004200 */
[----:B------:R-:W-:Y:S02]  /*3110*/  FMUL.FTZ R24, R46, c[0x0][0x320] ;  /* 0x0000c8002e187a20 */ /* 0x000fe40000410000 */
[----:B------:R-:W-:Y:S01]  /*3120*/  IMAD.IADD R0, R25, 0x1, -R0 ;  /* 0x0000000119007824 */ /* 0x000fe200078e0a00 */
[----:B------:R-:W-:Y:S01]  /*3130*/  LDSM.16.MT88.4 R124, [R184+0x100] ;  /* 0x00010000b87c783b */ /* 0x000fe20000004200 */
[----:B------:R-:W-:Y:S01]  /*3140*/  FMUL.FTZ R47, R47, c[0x0][0x320] ;  /* 0x0000c8002f2f7a20 */ /* 0x000fe20000410000 */
[----:B------:R-:W-:Y:S01]  /*3150*/  HMMA.16816.F32.BF16 R80, R28, R18, R80 ;  /* 0x000000121c50723c */ /* 0x000fe20000041850 */
[----:B------:R-:W-:Y:S01]  /*3160*/  IMAD R3, R0, -0x2, R3 ;  /* 0xfffffffe00037824 */ /* 0x000fe200078e0203 */
[----:B------:R-:W2:Y:S01]  /*3170*/  MUFU.TANH R35, R35 ;  /* 0x0000002300237308 */ /* 0x000ea20000002400 */
[----:B------:R-:W-:Y:S03]  /*3180*/  LDSM.16.MT88.4 R116, [R174+0x100] ;  /* 0x00010000ae74783b */ /* 0x000fe60000004200 */
[----:B------:R-:W-:Y:S01]  /*3190*/  ISETP.GT.AND P1, PT, R3, RZ, PT ;  /* 0x000000ff0300720c */ /* 0x000fe20003f24270 */
[----:B------:R-:W-:Y:S01]  /*31a0*/  LDSM.16.MT88.4 R108, [R135+0x100] ;  /* 0x00010000876c783b */ /* 0x000fe20000004200 */
[C---:B-1----:R-:W-:Y:S02]  /*31b0*/  HMMA.16816.F32.BF16 R64, R12.reuse, R20, R64 ;  /* 0x000000140c40723c */ /* 0x042fe40000041840 */
[----:B----4-:R-:W-:Y:S01]  /*31c0*/  FSEL R50, R50, -INF , P1 ;  /* 0xff80000032327808 */ /* 0x010fe20000800000 */
[----:B------:R-:W1:Y:S01]  /*31d0*/  MUFU.TANH R24, R24 ;  /* 0x0000001800187308 */ /* 0x000e620000002400 */
[----:B------:R-:W-:Y:S03]  /*31e0*/  LDSM.16.MT88.4 R100, [R5+0x100] ;  /* 0x000100000564783b */ /* 0x000fe60000004200 */
[----:B------:R-:W-:Y:S01]  /*31f0*/  FMUL.FTZ R20, R44, c[0x0][0x320] ;  /* 0x0000c8002c147a20 */ /* 0x000fe20000410000 */
[C---:B------:R-:W-:Y:S01]  /*3200*/  HMMA.16816.F32.BF16 R68, R12.reuse, R22, R68 ;  /* 0x000000160c44723c */ /* 0x040fe20000041844 */
[----:B------:R-:W-:Y:S01]  /*3210*/  FMUL.FTZ R21, R45, c[0x0][0x320] ;  /* 0x0000c8002d157a20 */ /* 0x000fe20000410000 */
[----:B------:R-:W-:Y:S01]  /*3220*/  LDSM.16.MT88.4 R72, [R184+0x4100] ;  /* 0x00410000b848783b */ /* 0x000fe20000004200 */
[----:B------:R-:W-:Y:S03]  /*3230*/  MUFU.TANH R22, R47 ;  /* 0x0000002f00167308 */ /* 0x000fe60000002400 */
[----:B------:R-:W-:Y:S01]  /*3240*/  LDSM.16.MT88.4 R88, [R135+0x4100] ;  /* 0x004100008758783b */ /* 0x000fe20000004200 */
[----:B------:R-:W-:Y:S01]  /*3250*/  FSEL R23, R48, -INF , P1 ;  /* 0xff80000030177808 */ /* 0x000fe20000800000 */
[C---:B------:R-:W-:Y:S01]  /*3260*/  HMMA.16816.F32.BF16 R56, R12.reuse, R8, R56 ;  /* 0x000000080c38723c */ /* 0x040fe20000041838 */
[----:B------:R-:W-:Y:S01]  /*3270*/  ISETP.GT.AND P1, PT, R3, 0x1, PT ;  /* 0x000000010300780c */ /* 0x000fe20003f24270 */
[----:B------:R-:W-:Y:S01]  /*3280*/  LDSM.16.MT88.4 R136, [R174+0x900] ;  /* 0x00090000ae88783b */ /* 0x000fe20000004200 */
[----:B------:R-:W4:Y:S02]  /*3290*/  MUFU.TANH R20, R20 ;  /* 0x0000001400147308 */ /* 0x000f240000002400 */
[----:B---3--:R-:W-:Y:S01]  /*32a0*/  FSEL R26, R51, -INF , P1 ;  /* 0xff800000331a7808 */ /* 0x008fe20000800000 */
[----:B------:R-:W-:Y:S01]  /*32b0*/  LDSM.16.MT88.4 R28, [R165+0x900] ;  /* 0x00090000a51c783b */ /* 0x000fe20000004200 */
[----:B------:R-:W-:Y:S01]  /*32c0*/  FSEL R49, R49, -INF , P1 ;  /* 0xff80000031317808 */ /* 0x000fe20000800000 */
[----:B------:R-:W-:Y:S01]  /*32d0*/  HMMA.16816.F32.BF16 R8, R12, R10, R80 ;  /* 0x0000000a0c08723c */ /* 0x000fe20000041850 */
[----:B------:R-:W-:Y:S01]  /*32e0*/  ISETP.GT.AND P1, PT, R3, 0x8, PT ;  /* 0x000000080300780c */ /* 0x000fe20003f24270 */
[----:B------:R-:W-:Y:S01]  /*32f0*/  FMUL.FTZ R64, R64, c[0x0][0x320] ;  /* 0x0000c80040407a20 */ /* 0x000fe20000410000 */
[----:B------:R-:W3:Y:S01]  /*3300*/  MUFU.TANH R21, R21 ;  /* 0x0000001500157308 */ /* 0x000ee20000002400 */
[----:B------:R-:W-:Y:S01]  /*3310*/  FMUL.FTZ R66, R66, c[0x0][0x320] ;  /* 0x0000c80042427a20 */ /* 0x000fe20000410000 */
[----:B------:R-:W-:Y:S01]  /*3320*/  FSEL R76, R76, -INF , P1 ;  /* 0xff8000004c4c7808 */ /* 0x000fe20000800000 */
[----:B------:R-:W-:Y:S01]  /*3330*/  FMUL.FTZ R65, R65, c[0x0][0x320] ;  /* 0x0000c80041417a20 */ /* 0x000fe20000410000 */
[----:B------:R-:W-:Y:S01]  /*3340*/  FSEL R25, R60, -INF , P1 ;  /* 0xff8000003c197808 */ /* 0x000fe20000800000 */
[----:B------:R-:W-:Y:S01]  /*3350*/  FMUL.FTZ R67, R67, c[0x0][0x320] ;  /* 0x0000c80043437a20 */ /* 0x000fe20000410000 */
[----:B------:R-:W-:Y:S01]  /*3360*/  ISETP.GT.AND P1, PT, R3, 0x9, PT ;  /* 0x000000090300780c */ /* 0x000fe20003f24270 */
[----:B------:R-:W-:Y:S01]  /*3370*/  FMUL.FTZ R68, R68, c[0x0][0x320] ;  /* 0x0000c80044447a20 */ /* 0x000fe20000410000 */
[----:B------:R-:W-:Y:S01]  /*3380*/  MUFU.TANH R175, R64 ;  /* 0x0000004000af7308 */ /* 0x000fe20000002400 */
[----:B------:R-:W-:Y:S01]  /*3390*/  FMUL.FTZ R70, R70, c[0x0][0x320] ;  /* 0x0000c80046467a20 */ /* 0x000fe20000410000 */
[----:B------:R-:W-:Y:S01]  /*33a0*/  FSEL R6, R77, -INF , P1 ;  /* 0xff8000004d067808 */ /* 0x000fe20000800000 */
[----:B------:R-:W-:Y:S01]  /*33b0*/  FMUL.FTZ R69, R69, c[0x0][0x320] ;  /* 0x0000c80045457a20 */ /* 0x000fe20000410000 */
[----:B------:R-:W-:Y:S01]  /*33c0*/  FSEL R61, R61, -INF , P1 ;  /* 0xff8000003d3d7808 */ /* 0x000fe20000800000 */
[----:B------:R-:W-:Y:S01]  /*33d0*/  FMUL.FTZ R71, R71, c[0x0][0x320] ;  /* 0x0000c80047477a20 */ /* 0x000fe20000410000 */
[----:B------:R-:W-:Y:S01]  /*33e0*/  ISETP.GT.AND P1, PT, R3, 0x10, PT ;  /* 0x000000100300780c */ /* 0x000fe20003f24270 */
[----:B------:R-:W-:Y:S01]  /*33f0*/  FMUL.FTZ R56, R56, c[0x0][0x320] ;  /* 0x0000c80038387a20 */ /* 0x000fe20000410000 */
[----:B------:R-:W5:Y:S01]  /*3400*/  MUFU.TANH R172, R66 ;  /* 0x0000004200ac7308 */ /* 0x000f620000002400 */
[----:B------:R-:W-:Y:S01]  /*3410*/  FMNMX.FTZ R14, R23, R49, !PT ;  /* 0x00000031170e7209 */ /* 0x000fe20007810000 */
[----:B------:R-:W-:Y:S01]  /*3420*/  FMUL.FTZ R58, R58, c[0x0][0x320] ;  /* 0x0000c8003a3a7a20 */ /* 0x000fe20000410000 */
[----:B------:R-:W-:Y:S01]  /*3430*/  FSEL R18, R34, -INF , P1 ;  /* 0xff80000022127808 */ /* 0x000fe20000800000 */
[----:B------:R-:W-:Y:S01]  /*3440*/  FMUL.FTZ R57, R57, c[0x0][0x320] ;  /* 0x0000c80039397a20 */ /* 0x000fe20000410000 */
[----:B------:R-:W-:Y:S01]  /*3450*/  FSEL R19, R32, -INF , P1 ;  /* 0xff80000020137808 */ /* 0x000fe20000800000 */
[----:B------:R-:W-:Y:S01]  /*3460*/  FMUL.FTZ R141, R9, c[0x0][0x320] ;  /* 0x0000c800098d7a20 */ /* 0x000fe20000410000 */
[----:B------:R-:W-:Y:S01]  /*3470*/  ISETP.GT.AND P1, PT, R3, 0x11, PT ;  /* 0x000000110300780c */ /* 0x000fe20003f24270 */
[----:B------:R-:W-:Y:S01]  /*3480*/  MUFU.TANH R169, R65 ;  /* 0x0000004100a97308 */ /* 0x000fe20000002400 */
[----:B------:R-:W-:Y:S01]  /*3490*/  FMNMX.FTZ R14, R25, R14, !PT ;  /* 0x0000000e190e7209 */ /* 0x000fe20007810000 */
[----:B------:R-:W-:Y:S01]  /*34a0*/  FMUL.FTZ R59, R59, c[0x0][0x320] ;  /* 0x0000c8003b3b7a20 */ /* 0x000fe20000410000 */
[----:B--2---:R-:W-:Y:S01]  /*34b0*/  FSEL R16, R35, -INF , P1 ;  /* 0xff80000023107808 */ /* 0x004fe20000800000 */
[----:B------:R-:W-:Y:S01]  /*34c0*/  FMUL.FTZ R143, R8, c[0x0][0x320] ;  /* 0x0000c800088f7a20 */ /* 0x000fe20000410000 */
[----:B------:R-:W-:Y:S01]  /*34d0*/  FSEL R17, R33, -INF , P1 ;  /* 0xff80000021117808 */ /* 0x000fe20000800000 */
[----:B------:R-:W-:Y:S01]  /*34e0*/  FMUL.FTZ R10, R10, c[0x0][0x320] ;  /* 0x0000c8000a0a7a20 */ /* 0x000fe20000410000 */
[----:B------:R-:W-:Y:S01]  /*34f0*/  ISETP.GT.AND P1, PT, R3, 0x18, PT ;  /* 0x000000180300780c */ /* 0x000fe20003f24270 */
[----:B------:R2:W2:Y:S01]  /*3500*/  MUFU.TANH R214, R67 ;  /* 0x0000004300d67308 */ /* 0x0004a20000002400 */
[----:B------:R-:W-:Y:S01]  /*3510*/  FMNMX.FTZ R9, R50, R26, !PT ;  /* 0x0000001a32097209 */ /* 0x000fe20007810000 */
[----:B------:R-:W-:Y:S01]  /*3520*/  LDSM.16.MT88.4 R80, [R174+0x4100] ;  /* 0x00410000ae50783b */ /* 0x000fe20000004200 */
[----:B-1----:R-:W-:-:S02]  /*3530*/  FSEL R12, R24, -INF , P1 ;  /* 0xff800000180c7808 */ /* 0x002fc40000800000 */
[----:B----4-:R-:W-:Y:S01]  /*3540*/  FSEL R15, R20, -INF , P1 ;  /* 0xff800000140f7808 */ /* 0x010fe20000800000 */
[----:B------:R-:W-:Y:S01]  /*3550*/  LDSM.16.MT88.4 R32, [R135+0x900] ;  /* 0x000900008720783b */ /* 0x000fe20000004200 */
[----:B------:R-:W-:Y:S01]  /*3560*/  ISETP.GT.AND P1, PT, R3, 0x19, PT ;  /* 0x000000190300780c */ /* 0x000fe20003f24270 */
[----:B------:R-:W-:Y:S01]  /*3570*/  MUFU.TANH R167, R68 ;  /* 0x0000004400a77308 */ /* 0x000fe20000002400 */
[----:B------:R-:W-:Y:S02]  /*3580*/  FMNMX.FTZ R14, R61, R14, !PT ;  /* 0x0000000e3d0e7209 */ /* 0x000fe40007810000 */
[----:B------:R-:W-:Y:S02]  /*3590*/  FSEL R0, R22, -INF , P1 ;  /* 0xff80000016007808 */ /* 0x000fe40000800000 */
[----:B---3--:R-:W-:Y:S02]  /*35a0*/  FSEL R13, R21, -INF , P1 ;  /* 0xff800000150d7808 */ /* 0x008fe40000800000 */
[----:B------:R-:W-:Y:S01]  /*35b0*/  ISETP.GT.AND P1, PT, R3, 0x20, PT ;  /* 0x000000200300780c */ /* 0x000fe20003f24270 */
[----:B------:R-:W1:Y:S01]  /*35c0*/  MUFU.TANH R182, R70 ;  /* 0x0000004600b67308 */ /* 0x000e620000002400 */
[----:B------:R-:W-:Y:S01]  /*35d0*/  FMNMX.FTZ R9, R76, R9, !PT ;  /* 0x000000094c097209 */ /* 0x000fe20007810000 */
[----:B--2---:R-:W-:Y:S01]  /*35e0*/  LDSM.16.MT88.4 R64, [R165+0x2100] ;  /* 0x00210000a540783b */ /* 0x004fe20000004200 */
[----:B-----5:R-:W-:-:S02]  /*35f0*/  FSEL R172, R172, -INF , P1 ;  /* 0xff800000acac7808 */ /* 0x020fc40000800000 */
[----:B------:R-:W-:Y:S02]  /*3600*/  FSEL R175, R175, -INF , P1 ;  /* 0xff800000afaf7808 */ /* 0x000fe40000800000 */
[----:B------:R-:W-:Y:S01]  /*3610*/  ISETP.GT.AND P1, PT, R3, 0x21, PT ;  /* 0x000000210300780c */ /* 0x000fe20003f24270 */
[----:B------:R-:W2:Y:S01]  /*3620*/  MUFU.TANH R173, R69 ;  /* 0x0000004500ad7308 */ /* 0x000ea20000002400 */
[----:B------:R-:W-:Y:S01]  /*3630*/  FMNMX.FTZ R8, R19, R14, !PT ;  /* 0x0000000e13087209 */ /* 0x000fe20007810000 */
[----:B------:R-:W-:Y:S01]  /*3640*/  FMUL.FTZ R14, R11, c[0x0][0x320] ;  /* 0x0000c8000b0e7a20 */ /* 0x000fe20000410000 */
[----:B------:R-:W-:Y:S02]  /*3650*/  FSEL R214, R214, -INF , P1 ;  /* 0xff800000d6d67808 */ /* 0x000fe40000800000 */
[----:B------:R-:W-:Y:S02]  /*3660*/  FSEL R169, R169, -INF , P1 ;  /* 0xff800000a9a97808 */ /* 0x000fe40000800000 */
[----:B------:R-:W-:Y:S01]  /*3670*/  ISETP.GT.AND P1, PT, R3, 0x28, PT ;  /* 0x000000280300780c */ /* 0x000fe20003f24270 */
[----:B------:R-:W3:Y:S01]  /*3680*/  MUFU.TANH R176, R71 ;  /* 0x0000004700b07308 */ /* 0x000ee20000002400 */
[----:B------:R-:W-:-:S02]  /*3690*/  FMNMX.FTZ R9, R6, R9, !PT ;  /* 0x0000000906097209 */ /* 0x000fc40007810000 */
[----:B-1----:R-:W-:Y:S02]  /*36a0*/  FSEL R182, R182, -INF , P1 ;  /* 0xff800000b6b67808 */ /* 0x002fe40000800000 */
[----:B------:R-:W-:Y:S02]  /*36b0*/  FSEL R167, R167, -INF , P1 ;  /* 0xff800000a7a77808 */ /* 0x000fe40000800000 */
[----:B------:R-:W-:Y:S01]  /*36c0*/  ISETP.GT.AND P1, PT, R3, 0x29, PT ;  /* 0x000000290300780c */ /* 0x000fe20003f24270 */
[----:B------:R-:W1:Y:S01]  /*36d0*/  MUFU.TANH R179, R56 ;  /* 0x0000003800b37308 */ /* 0x000e620000002400 */
[----:B------:R-:W-:Y:S02]  /*36e0*/  FMNMX.FTZ R8, R17, R8, !PT ;  /* 0x0000000811087209 */ /* 0x000fe40007810000 */
[----:B--2---:R-:W-:Y:S02]  /*36f0*/  FSEL R173, R173, -INF , P1 ;  /* 0xff800000adad7808 */ /* 0x004fe40000800000 */
[----:B------:R-:W-:-:S02]  /*3700*/  FMNMX.FTZ R9, R18, R9, !PT ;  /* 0x0000000912097209 */ /* 0x000fc40007810000 */
[----:B------:R-:W-:Y:S01]  /*3710*/  FMNMX.FTZ R8, R15, R8, !PT ;  /* 0x000000080f087209 */ /* 0x000fe20007810000 */
[----:B------:R-:W2:Y:S01]  /*3720*/  MUFU.TANH R178, R58 ;  /* 0x0000003a00b27308 */ /* 0x000ea20000002400 */
[----:B---3--:R-:W-:Y:S02]  /*3730*/  FSEL R176, R176, -INF , P1 ;  /* 0xff800000b0b07808 */ /* 0x008fe40000800000 */
[----:B------:R-:W-:Y:S02]  /*3740*/  ISETP.GT.AND P1, PT, R3, 0x30, PT ;  /* 0x000000300300780c */ /* 0x000fe40003f24270 */
[----:B------:R-:W-:Y:S02]  /*3750*/  FMNMX.FTZ R9, R16, R9, !PT ;  /* 0x0000000910097209 */ /* 0x000fe40007810000 */
[----:B------:R-:W-:Y:S01]  /*3760*/  FMNMX.FTZ R8, R13, R8, !PT ;  /* 0x000000080d087209 */ /* 0x000fe20007810000 */
[----:B------:R-:W3:Y:S01]  /*3770*/  MUFU.TANH R177, R57 ;  /* 0x0000003900b17308 */ /* 0x000ee20000002400 */
[----:B-1----:R-:W-:-:S02]  /*3780*/  FSEL R179, R179, -INF , P1 ;  /* 0xff800000b3b37808 */ /* 0x002fc40000800000 */
[----:B------:R-:W-:Y:S02]  /*3790*/  FMNMX.FTZ R9, R12, R9, !PT ;  /* 0x000000090c097209 */ /* 0x000fe40007810000 */
[----:B------:R-:W-:Y:S02]  /*37a0*/  FMNMX.FTZ R8, R175, R8, !PT ;  /* 0x00000008af087209 */ /* 0x000fe40007810000 */
[----:B------:R-:W-:Y:S01]  /*37b0*/  FMNMX.FTZ R9, R0, R9, !PT ;  /* 0x0000000900097209 */ /* 0x000fe20007810000 */
[----:B------:R-:W1:Y:S01]  /*37c0*/  MUFU.TANH R142, R59 ;  /* 0x0000003b008e7308 */ /* 0x000e620000002400 */
[----:B--2---:R-:W-:Y:S02]  /*37d0*/  FSEL R178, R178, -INF , P1 ;  /* 0xff800000b2b27808 */ /* 0x004fe40000800000 */
[----:B------:R-:W-:Y:S02]  /*37e0*/  ISETP.GT.AND P1, PT, R3, 0x31, PT ;  /* 0x000000310300780c */ /* 0x000fe40003f24270 */
[----:B------:R-:W-:-:S03]  /*37f0*/  FMNMX.FTZ R8, R169, R8, !PT ;  /* 0x00000008a9087209 */ /* 0x000fc60007810000 */
        /* <DEDUP_REMOVED lines=8> */
[----:B------:R-:W-:Y:S02]  /*3880*/  FMNMX.FTZ R8, R179, R8, !PT ;  /* 0x00000008b3087209 */ /* 0x000fe40007810000 */
[----:B--2---:R-:W-:Y:S01]  /*3890*/  FSEL R143, R143, -INF , P1 ;  /* 0xff8000008f8f7808 */ /* 0x004fe20000800000 */
[----:B------:R-:W1:Y:S01]  /*38a0*/  MUFU.TANH R141, R141 ;  /* 0x0000008d008d7308 */ /* 0x000e620000002400 */
[----:B------:R-:W-:-:S04]  /*38b0*/  FMNMX.FTZ R8, R177, R8, !PT ;  /* 0x00000008b1087209 */ /* 0x000fc80007810000 */
[----:B------:R-:W-:Y:S02]  /*38c0*/  FMNMX.FTZ R8, R143, R8, !PT ;  /* 0x000000088f087209 */ /* 0x000fe40007810000 */
[----:B---3--:R-:W-:Y:S01]  /*38d0*/  FSEL R140, R140, -INF , P1 ;  /* 0xff8000008c8c7808 */ /* 0x008fe20000800000 */
[----:B------:R-:W2:Y:S01]  /*38e0*/  MUFU.TANH R170, R14 ;  /* 0x0000000e00aa7308 */ /* 0x000ea20000002400 */
[----:B------:R-:W-:Y:S02]  /*38f0*/  ISETP.GT.AND P1, PT, R3, 0x39, PT ;  /* 0x000000390300780c */ /* 0x000fe40003f24270 */
[----:B------:R-:W-:-:S04]  /*3900*/  FMNMX.FTZ R3, R172, R9, !PT ;  /* 0x00000009ac037209 */ /* 0x000fc80007810000 */
[----:B------:R-:W-:Y:S02]  /*3910*/  FMNMX.FTZ R3, R214, R3, !PT ;  /* 0x00000003d6037209 */ /* 0x000fe40007810000 */
[----:B-1----:R-:W-:Y:S02]  /*3920*/  FSEL R141, R141, -INF , P1 ;  /* 0xff8000008d8d7808 */ /* 0x002fe40000800000 */
[----:B------:R-:W-:Y:S02]  /*3930*/  FMNMX.FTZ R3, R182, R3, !PT ;  /* 0x00000003b6037209 */ /* 0x000fe40007810000 */
[----:B------:R-:W-:Y:S02]  /*3940*/  FMNMX.FTZ R11, R141, R8, !PT ;  /* 0x000000088d0b7209 */ /* 0x000fe40007810000 */
[----:B------:R-:W-:Y:S02]  /*3950*/  FMNMX.FTZ R3, R176, R3, !PT ;  /* 0x00000003b0037209 */ /* 0x000fe40007810000 */
[----:B--2---:R-:W-:Y:S01]  /*3960*/  FSEL R170, R170, -INF , P1 ;  /* 0xff800000aaaa7808 */ /* 0x004fe20000800000 */
        /* <DEDUP_REMOVED lines=27> */
[--C-:B------:R-:W-:Y:S01]  /*3b20*/  FFMA.FTZ R154, R15, c[0x0][0x2d0], -R180.reuse ;  /* 0x0000b4000f9a7a23 */ /* 0x100fe200000108b4 */
[----:B------:R-:W-:Y:S01]  /*3b30*/  ISETP.GE.AND P1, PT, R144, 0x81, PT ;  /* 0x000000819000780c */ /* 0x000fe20003f26270 */
[----:B------:R-:W-:Y:S01]  /*3b40*/  FFMA.FTZ R149, R13, c[0x0][0x2d0], -R180 ;  /* 0x0000b4000d957a23 */ /* 0x000fe200000108b4 */
[----:B------:R-:W1:Y:S01]  /*3b50*/  MUFU.EX2 R159, R159 ;  /* 0x0000009f009f7308 */ /* 0x000e620000000800 */
[----:B------:R-:W-:-:S02]  /*3b60*/  FFMA.FTZ R164, R50, c[0x0][0x2d0], -R171 ;  /* 0x0000b40032a47a23 */ /* 0x000fc400000108ab */
[--C-:B------:R-:W-:Y:S01]  /*3b70*/  FFMA.FTZ R161, R26, c[0x0][0x2d0], -R171.reuse ;  /* 0x0000b4001aa17a23 */ /* 0x100fe200000108ab */
[----:B------:R-:W2:Y:S01]  /*3b80*/  LDSM.16.MT88.4 R48, [R174+0x2100] ;  /* 0x00210000ae30783b */ /* 0x000ea20000004200 */
[--C-:B------:R-:W-:Y:S02]  /*3b90*/  FFMA.FTZ R163, R76, c[0x0][0x2d0], -R171.reuse ;  /* 0x0000b4004ca37a23 */ /* 0x100fe400000108ab */
[--C-:B------:R-:W-:Y:S01]  /*3ba0*/  FFMA.FTZ R156, R6, c[0x0][0x2d0], -R171.reuse ;  /* 0x0000b400069c7a23 */ /* 0x100fe200000108ab */
[----:B------:R-:W-:Y:S01]  /*3bb0*/  MUFU.EX2 R160, R160 ;  /* 0x000000a000a07308 */ /* 0x000fe20000000800 */
[----:B------:R-:W3:Y:S01]  /*3bc0*/  LDSM.16.MT88.4 R4, [R5+0x4100] ;  /* 0x004100000504783b */ /* 0x000ee20000004200 */
[--C-:B------:R-:W-:Y:S02]  /*3bd0*/  FFMA.FTZ R157, R18, c[0x0][0x2d0], -R171.reuse ;  /* 0x0000b400129d7a23 */ /* 0x100fe400000108ab */
[--C-:B------:R-:W-:Y:S01]  /*3be0*/  FFMA.FTZ R152, R16, c[0x0][0x2d0], -R171.reuse ;  /* 0x0000b40010987a23 */ /* 0x100fe200000108ab */
[----:B------:R-:W-:Y:S01]  /*3bf0*/  LDSM.16.MT88.4 R24, [R174+0x2900] ;  /* 0x00290000ae18783b */ /* 0x000fe20000004200 */
[----:B------:R-:W-:-:S02]  /*3c00*/  FFMA.FTZ R151, R12, c[0x0][0x2d0], -R171 ;  /* 0x0000b4000c977a23 */ /* 0x000fc400000108ab */
[----:B------:R-:W4:Y:S01]  /*3c10*/  MUFU.EX2 R155, R155 ;  /* 0x0000009b009b7308 */ /* 0x000f220000000800 */
[----:B------:R-:W5:Y:S01]  /*3c20*/  LDSM.16.MT88.4 R16, [R135+0x2900] ;  /* 0x002900008710783b */ /* 0x000f620000004200 */
[----:B-1----:R-:W-:Y:S01]  /*3c30*/  F2FP.BF16.PACK_AB R96, R159, R162 ;  /* 0x000000a29f60723e */ /* 0x002fe200000010ff */
[----:B------:R-:W-:Y:S02]  /*3c40*/  FFMA.FTZ R0, R0, c[0x0][0x2d0], -R171 ;  /* 0x0000b40000007a23 */ /* 0x000fe400000108ab */
[----:B------:R-:W1:Y:S01]  /*3c50*/  LDSM.16.MT88.4 R12, [R165+0x2900] ;  /* 0x00290000a50c783b */ /* 0x000e620000004200 */
[--C-:B------:R-:W-:Y:S02]  /*3c60*/  FFMA.FTZ R166, R175, c[0x0][0x2d0], -R180.reuse ;  /* 0x0000b400afa67a23 */ /* 0x100fe400000108b4 */
[----:B------:R-:W-:Y:S01]  /*3c70*/  MUFU.EX2 R164, R164 ;  /* 0x000000a400a47308 */ /* 0x000fe20000000800 */
[--C-:B------:R-:W-:Y:S02]  /*3c80*/  FFMA.FTZ R168, R173, c[0x0][0x2d0], -R180.reuse ;  /* 0x0000b400ada87a23 */ /* 0x100fe400000108b4 */
[----:B------:R-:W-:-:S02]  /*3c90*/  FFMA.FTZ R169, R169, c[0x0][0x2d0], -R180 ;  /* 0x0000b400a9a97a23 */ /* 0x000fc400000108b4 */
[--C-:B------:R-:W-:Y:S02]  /*3ca0*/  FFMA.FTZ R167, R167, c[0x0][0x2d0], -R180.reuse ;  /* 0x0000b400a7a77a23 */ /* 0x100fe400000108b4 */
[--C-:B------:R-:W-:Y:S01]  /*3cb0*/  FFMA.FTZ R172, R172, c[0x0][0x2d0], -R171.reuse ;  /* 0x0000b400acac7a23 */ /* 0x100fe200000108ab */
[----:B------:R-:W2:Y:S01]  /*3cc0*/  MUFU.EX2 R161, R161 ;  /* 0x000000a100a17308 */ /* 0x000ea20000000800 */
[----:B----4-:R-:W-:Y:S01]  /*3cd0*/  F2FP.BF16.PACK_AB R98, R155, R160 ;  /* 0x000000a09b62723e */ /* 0x010fe200000010ff */
[--C-:B------:R-:W-:Y:S02]  /*3ce0*/  FFMA.FTZ R173, R214, c[0x0][0x2d0], -R171.reuse ;  /* 0x0000b400d6ad7a23 */ /* 0x100fe400000108ab */
[--C-:B------:R-:W-:Y:S02]  /*3cf0*/  FFMA.FTZ R175, R182, c[0x0][0x2d0], -R171.reuse ;  /* 0x0000b400b6af7a23 */ /* 0x100fe400000108ab */
[----:B------:R-:W-:Y:S02]  /*3d00*/  FFMA.FTZ R176, R176, c[0x0][0x2d0], -R171 ;  /* 0x0000b400b0b07a23 */ /* 0x000fe400000108ab */
[----:B------:R-:W-:Y:S01]  /*3d10*/  MUFU.EX2 R163, R163 ;  /* 0x000000a300a37308 */ /* 0x000fe20000000800 */
[----:B------:R-:W-:-:S02]  /*3d20*/  FFMA.FTZ R182, R177, c[0x0][0x2d0], -R180 ;  /* 0x0000b400b1b67a23 */ /* 0x000fc400000108b4 */
[--C-:B------:R-:W-:Y:S02]  /*3d30*/  FFMA.FTZ R179, R179, c[0x0][0x2d0], -R180.reuse ;  /* 0x0000b400b3b37a23 */ /* 0x100fe400000108b4 */
[--C-:B------:R-:W-:Y:S02]  /*3d40*/  FFMA.FTZ R177, R143, c[0x0][0x2d0], -R180.reuse ;  /* 0x0000b4008fb17a23 */ /* 0x100fe400000108b4 */
[----:B------:R-:W-:Y:S01]  /*3d50*/  FFMA.FTZ R180, R141, c[0x0][0x2d0], -R180 ;  /* 0x0000b4008db47a23 */ /* 0x000fe200000108b4 */
[----:B------:R-:W4:Y:S01]  /*3d60*/  MUFU.EX2 R156, R156 ;  /* 0x0000009c009c7308 */ /* 0x000f220000000800 */
[----:B--2---:R-:W-:Y:S01]  /*3d70*/  F2FP.BF16.PACK_AB R97, R161, R164 ;  /* 0x000000a4a161723e */ /* 0x004fe200000010ff */
        /* <DEDUP_REMOVED lines=9> */
[----:B----4-:R-:W-:Y:S01]  /*3e10*/  F2FP.BF16.PACK_AB R99, R156, R163 ;  /* 0x000000a39c63723e */ /* 0x010fe200000010ff */
[----:B------:R-:W2:Y:S01]  /*3e20*/  MUFU.EX2 R153, R153 ;  /* 0x0000009900997308 */ /* 0x000ea20000000800 */
        /* <DEDUP_REMOVED lines=10> */
[----:B------:R-:W4:Y:S06]  /*3ed0*/  MUFU.EX2 R152, R152 ;  /* 0x0000009800987308 */ /* 0x000f2c0000000800 */
        /* <DEDUP_REMOVED lines=36> */
[C---:B---3--:R-:W-:Y:S07]  /*4120*/  HMMA.16816.F32.BF16 R92, R96.reuse, R4, RZ ;  /* 0x00000004605c723c */ /* 0x048fee00000418ff */
[----:B--2---:R-:W-:Y:S01]  /*4130*/  F2FP.BF16.PACK_AB R4, R153, R158 ;  /* 0x0000009e9904723e */ /* 0x004fe200000010ff */
[----:B------:R-:W-:Y:S01]  /*4140*/  HMMA.16816.F32.BF16 R96, R96, R6, RZ ;  /* 0x000000066060723c */ /* 0x000fe200000418ff */
[----:B----4-:R-:W-:Y:S01]  /*4150*/  F2FP.BF16.PACK_AB R5, R152, R157 ;  /* 0x0000009d9805723e */ /* 0x010fe200000010ff */
        /* <DEDUP_REMOVED lines=9> */
[----:B------:R-:W-:Y:S01]  /*41f0*/  HMMA.16816.F32.BF16 R36, R4, R8, R36 ;  /* 0x000000080424723c */ /* 0x000fe20000041824 */
[----:B------:R-:W-:-:S07]  /*4200*/  FADD.FTZ R151, R0, R151 ;  /* 0x0000009700977221 */ /* 0x000fce0000010000 */
[C---:B------:R-:W-:Y:S01]  /*4210*/  HMMA.16816.F32.BF16 R40, R4.reuse, R10, R40 ;  /* 0x0000000a0428723c */ /* 0x040fe20000041828 */
[----:B------:R-:W1:Y:S07]  /*4220*/  LDSM.16.MT88.4 R8, [R174+0x4900] ;  /* 0x00490000ae08783b */ /* 0x000e6e0000004200 */
[C---:B-----5:R-:W-:Y:S08]  /*4230*/  HMMA.16816.F32.BF16 R52, R4.reuse, R16, R52 ;  /* 0x000000100434723c */ /* 0x060ff00000041834 */
        /* <DEDUP_REMOVED lines=120> */
[----:B------:R-:W-:Y:S01]  /*49c0*/  IADD3 R5, R144, 0x3f, RZ ;  /* 0x0000003f90057810 */ /* 0x000fe20007ffe0ff */
[----:B------:R-:W-:Y:S01]  /*49d0*/  IMAD.MOV.U32 R199, RZ, RZ, RZ ;  /* 0x000000ffffc77224 */ /* 0x000fe200078e00ff */
[----:B------:R-:W-:-:S02]  /*49e0*/  ISETP.NE.AND P2, PT, R194, 0x1, PT ;  /* 0x00000001c200780c */ /* 0x000fc40003f45270 */
[----:B------:R-:W-:-:S04]  /*49f0*/  SHF.R.S32.HI R0, RZ, 0x1f, R5 ;  /* 0x0000001fff007819 */ /* 0x000fc80000011405 */
[----:B------:R-:W-:-:S04]  /*4a00*/  LEA.HI R0, R0, R5, RZ, 0x6 ;  /* 0x0000000500007211 */ /* 0x000fc800078f30ff */
[----:B------:R-:W-:-:S05]  /*4a10*/  SHF.R.S32.HI R0, RZ, 0x6, R0 ;  /* 0x00000006ff007819 */ /* 0x000fca0000011400 */
[----:B------:R-:W-:-:S05]  /*4a20*/  IMAD R5, R0, 0x40, R203 ;  /* 0x0000004000057824 */ /* 0x000fca00078e02cb */
[----:B------:R-:W-:-:S05]  /*4a30*/  IADD3 R200, R5, -0xc0, R202 ;  /* 0xffffff4005c87810 */ /* 0x000fca0007ffe0ca */
[----:B------:R-:W-:-:S04]  /*4a40*/  @P2 IMAD.HI.U32 R4, R200, c[0x0][0x2bc], RZ ;  /* 0x0000af00c8042a27 */ /* 0x000fc800078e00ff */
[----:B------:R-:W-:Y:S01]  /*4a50*/  IMAD.MOV.U32 R0, RZ, RZ, R200 ;  /* 0x000000ffff007224 */ /* 0x000fe200078e00c8 */
[----:B------:R-:W-:-:S04]  /*4a60*/  @P2 SHF.R.U32.HI R0, RZ, c[0x0][0x2c0], R4 ;  /* 0x0000b000ff002a19 */ /* 0x000fc80000011604 */
[----:B------:R-:W-:-:S04]  /*4a70*/  @!P3 IADD3 R5, P1, R0, R206, RZ ;  /* 0x000000ce0005b210 */ /* 0x000fc80007f3e0ff */
[----:B------:R-:W-:Y:S02]  /*4a80*/  @!P3 LEA.HI.X.SX32 R4, R0, R193, 0x1, P1 ;  /* 0x000000c10004b211 */ /* 0x000fe400008f0eff */
[----:B------:R-:W-:-:S04]  /*4a90*/  @!P3 LEA R8, P1, R5, c[0x0][0x2a0], 0x2 ;  /* 0x0000a8000508ba11 */ /* 0x000fc800078210ff */
[----:B------:R-:W-:-:S05]  /*4aa0*/  @!P3 LEA.HI.X R9, R5, c[0x0][0x2a4], R4, 0x2, P1 ;  /* 0x0000a9000509ba11 */ /* 0x000fca00008f1404 */
[----:B------:R1:W2:Y:S01]  /*4ab0*/  @!P3 LDG.E R199, [R8.64] ;  /* 0x0000000608c7b981 */ /* 0x0002a2000c1e1900 */
[----:B------:R-:W-:Y:S01]  /*4ac0*/  IMAD.MOV R5, RZ, RZ, -R0 ;  /* 0x000000ffff057224 */ /* 0x000fe200078e0a00 */
[----:B------:R-:W-:Y:S01]  /*4ad0*/  SEL R11, RZ, 0x10, P4 ;  /* 0x00000010ff0b7807 */ /* 0x000fe20002000000 */
[----:B------:R-:W-:Y:S01]  /*4ae0*/  IMAD.SHL.U32 R12, R134, 0x2, RZ ;  /* 0x00000002860c7824 */ /* 0x000fe200078e00ff */
[----:B------:R-:W-:Y:S01]  /*4af0*/  SHF.L.U64.HI R145, R148, 0x1, R145 ;  /* 0x0000000194917819 */ /* 0x000fe20000010291 */
[----:B------:R-:W-:Y:S01]  /*4b00*/  IMAD R200, R5, c[0x0][0x2b8], R200 ;  /* 0x0000ae0005c87a24 */ /* 0x000fe200078e02c8 */
[----:B------:R-:W-:Y:S01]  /*4b10*/  IADD3 R16, -R11, 0x10, RZ ;  /* 0x000000100b107810 */ /* 0x000fe20007ffe1ff */
[----:B------:R-:W-:Y:S01]  /*4b20*/  IMAD.SHL.U32 R10, R2, 0x2, RZ ;  /* 0x00000002020a7824 */ /* 0x000fe200078e00ff */
[----:B------:R-:W-:Y:S01]  /*4b30*/  IADD3 R14, -R146, 0x10, RZ ;  /* 0x00000010920e7810 */ /* 0x000fe20007ffe1ff */
[----:B------:R-:W-:Y:S01]  /*4b40*/  IMAD.WIDE.U32 R6, R200, c[0x0][0x1e0], RZ ;  /* 0x00007800c8067a25 */ /* 0x000fe200078e00ff */
[----:B------:R-:W-:-:S02]  /*4b50*/  SHF.R.S32.HI R5, RZ, 0x1f, R200 ;  /* 0x0000001fff057819 */ /* 0x000fc400000114c8 */
[----:B------:R-:W-:Y:S02]  /*4b60*/  LOP3.LUT R16, R16, 0xf, RZ, 0xc0, !PT ;  /* 0x0000000f10107812 */ /* 0x000fe400078ec0ff */
[----:B------:R-:W-:Y:S01]  /*4b70*/  SHF.L.U64.HI R13, R134, 0x1, R147 ;  /* 0x00000001860d7819 */ /* 0x000fe20000010293 */
[----:B------:R-:W-:Y:S01]  /*4b80*/  IMAD R5, R5, c[0x0][0x1e0], RZ ;  /* 0x0000780005057a24 */ /* 0x000fe200078e02ff */
[----:B------:R-:W-:-:S03]  /*4b90*/  LOP3.LUT R14, R14, 0xf, RZ, 0xc0, !PT ;  /* 0x0000000f0e0e7812 */ /* 0x000fc600078ec0ff */
[----:B------:R-:W-:-:S04]  /*4ba0*/  IMAD R0, R200, c[0x0][0x1e4], R5 ;  /* 0x00007900c8007a24 */ /* 0x000fc800078e0205 */
[----:B------:R-:W-:Y:S01]  /*4bb0*/  IMAD.IADD R7, R7, 0x1, R0 ;  /* 0x0000000107077824 */ /* 0x000fe200078e0200 */
[----:B-1----:R-:W-:Y:S02]  /*4bc0*/  SHF.L.U64.HI R9, R2, 0x1, R133 ;  /* 0x0000000102097819 */ /* 0x002fe40000010285 */
[----:B--2---:R-:W-:Y:S01]  /*4bd0*/  SHF.R.S32.HI R4, RZ, 0x1f, R199 ;  /* 0x0000001fff047819 */ /* 0x004fe200000114c7 */
[----:B------:R-:W-:-:S04]  /*4be0*/  IMAD.WIDE.U32 R6, R199, c[0x0][0x1f0], R6 ;  /* 0x00007c00c7067a25 */ /* 0x000fc800078e0006 */
[----:B------:R-:W-:Y:S01]  /*4bf0*/  IMAD R4, R4, c[0x0][0x1f0], RZ ;  /* 0x00007c0004047a24 */ /* 0x000fe200078e02ff */
[----:B------:R-:W-:-:S03]  /*4c00*/  IADD3 R0, P1, R210, R6, RZ ;  /* 0x00000006d2007210 */ /* 0x000fc60007f3e0ff */
[----:B------:R-:W-:-:S05]  /*4c10*/  IMAD R4, R199, c[0x0][0x1f4], R4 ;  /* 0x00007d00c7047a24 */ /* 0x000fca00078e0204 */
[----:B------:R-:W-:Y:S01]  /*4c20*/  IADD3.X R5, R195, R7, R4, P1, !PT ;  /* 0x00000007c3057210 */ /* 0x000fe20000ffe404 */
[----:B------:R-:W-:Y:S01]  /*4c30*/  IMAD.SHL.U32 R4, R148, 0x2, RZ ;  /* 0x0000000294047824 */ /* 0x000fe200078e00ff */
[----:B------:R-:W-:-:S04]  /*4c40*/  LEA R6, P1, R0, c[0x0][0x1c8], 0x1 ;  /* 0x0000720000067a11 */ /* 0x000fc800078208ff */
[----:B------:R-:W-:Y:S01]  /*4c50*/  LEA.HI.X R5, R0, c[0x0][0x1cc], R5, 0x1, P1 ;  /* 0x0000730000057a11 */ /* 0x000fe200008f0c05 */
[----:B------:R-:W1:Y:S01]  /*4c60*/  SHFL.IDX PT, R7, R6, 0x1, 0x181f ;  /* 0x00381f0006077f89 */ /* 0x000e6200000e0000 */
[----:B------:R-:W-:-:S03]  /*4c70*/  SEL R0, RZ, 0x10, P5 ;  /* 0x00000010ff007807 */ /* 0x000fc60002800000 */
[----:B------:R-:W2:Y:S01]  /*4c80*/  SHFL.IDX PT, R8, R5, 0x1, 0x181f ;  /* 0x00381f0005087f89 */ /* 0x000ea200000e0000 */
[----:B------:R-:W-:-:S04]  /*4c90*/  IADD3 R18, -R0, 0x10, RZ ;  /* 0x0000001000127810 */ /* 0x000fc80007ffe1ff */
[----:B------:R-:W-:-:S04]  /*4ca0*/  LOP3.LUT R18, R18, 0xf, RZ, 0xc0, !PT ;  /* 0x0000000f12127812 */ /* 0x000fc800078ec0ff */
        /* <DEDUP_REMOVED lines=10> */
[----:B------:R-:W-:-:S05]  /*4d50*/  IADD3 R12, P1, R7, R12, RZ ;  /* 0x0000000c070c7210 */ /* 0x000fca0007f3e0ff */
[----:B------:R-:W-:Y:S01]  /*4d60*/  IMAD.X R13, R8, 0x1, R13, P1 ;  /* 0x00000001080d7824 */ /* 0x000fe200008e060d */
[----:B------:R-:W-:Y:S01]  /*4d70*/  IADD3 R22, P1, R7, R10, RZ ;  /* 0x0000000a07167210 */ /* 0x000fe20007f3e0ff */
[----:B------:R-:W-:-:S04]  /*4d80*/  IMAD.SHL.U32 R7, R201, 0x2, RZ ;  /* 0x00000002c9077824 */ /* 0x000fc800078e00ff */
[----:B------:R-:W-:Y:S01]  /*4d90*/  IMAD.X R23, R8, 0x1, R9, P1 ;  /* 0x0000000108177824 */ /* 0x000fe200008e0609 */
[----:B------:R-:W-:Y:S01]  /*4da0*/  ISETP.NE.U32.AND P1, PT, R0, RZ, PT ;  /* 0x000000ff0000720c */ /* 0x000fe20003f25070 */
[----:B------:R1:W-:Y:S04]  /*4db0*/  LDGSTS.E.BYPASS.LTC128B.128 [R7+0xc100], [R20.64], !P5 ;  /* 0x0c10000014077fae */ /* 0x0003e8000e901d46 */
[----:B------:R1:W-:Y:S04]  /*4dc0*/  LDGSTS.E.BYPASS.LTC128B.128 [R7+0xe100], [R12.64], !P4 ;  /* 0x0e1000000c077fae */ /* 0x0003e8000e101d46 */
[----:B------:R1:W-:Y:S04]  /*4dd0*/  LDGSTS.E.BYPASS.LTC128B.128 [R7+0x10100], [R22.64], !P6 ;  /* 0x1010000016077fae */ /* 0x0003e8000f101d46 */
[----:B------:R1:W-:Y:S01]  /*4de0*/  LDGSTS.E.BYPASS.LTC128B.128.ZFILL [R7+0xd100], [R18.64], P1 ;  /* 0x0d10000012077fae */ /* 0x0003e20008941d46 */
[----:B------:R-:W-:-:S13]  /*4df0*/  ISETP.NE.U32.AND P1, PT, R11, RZ, PT ;  /* 0x000000ff0b00720c */ /* 0x000fda0003f25070 */
[----:B------:R1:W-:Y:S01]  /*4e00*/  LDGSTS.E.BYPASS.LTC128B.128.ZFILL [R7+0xf100], [R16.64], P1 ;  /* 0x0f10000010077fae */ /* 0x0003e20008941d46 */
[----:B------:R-:W-:-:S13]  /*4e10*/  ISETP.NE.U32.AND P1, PT, R146, RZ, PT ;  /* 0x000000ff9200720c */ /* 0x000fda0003f25070 */
[----:B------:R1:W-:Y:S02]  /*4e20*/  LDGSTS.E.BYPASS.LTC128B.128.ZFILL [R7+0x11100], [R14.64], P1 ;  /* 0x111000000e077fae */ /* 0x0003e40008941d46 */
.L_x_877:
[----:B------:R-:W-:Y:S01]  /*4e30*/  IADD3 R150, -R203, R150, RZ ;  /* 0x00000096cb967210 */ /* 0x000fe20007ffe1ff */
[----:B------:R-:W0:Y:S03]  /*4e40*/  LDGDEPBAR ;  /* 0x00000000000079af */ /* 0x000e260000000000 */
[----:B------:R-:W-:-:S13]  /*4e50*/  ISETP.GE.AND P1, PT, R150, 0x41, PT ;  /* 0x000000419600780c */ /* 0x000fda0003f26270 */
[----:B------:R-:W-:Y:S05]  /*4e60*/  @!P1 BRA `(.L_x_878) ;  /* 0x0000308000009947 */ /* 0x000fea0003800000 */
[----:B------:R-:W-:Y:S01]  /*4e70*/  IADD3 R5, R144, 0x3f, RZ ;  /* 0x0000003f90057810 */ /* 0x000fe20007ffe0ff */
[C---:B------:R-:W-:Y:S01]  /*4e80*/  IMAD.SHL.U32 R215, R134.reuse, 0x2, RZ ;  /* 0x0000000286d77824 */ /* 0x040fe200078e00ff */
[----:B------:R-:W-:Y:S01]  /*4e90*/  SHF.L.U64.HI R216, R134, 0x1, R147 ;  /* 0x0000000186d87819 */ /* 0x000fe20000010293 */
[----:B------:R-:W-:Y:S01]  /*4ea0*/  IMAD.MOV.U32 R134, RZ, RZ, 0x20 ;  /* 0x00000020ff867424 */ /* 0x000fe200078e00ff */
[----:B------:R-:W-:Y:S01]  /*4eb0*/  SHF.R.S32.HI R218, RZ, 0x1f, R5 ;  /* 0x0000001fffda7819 */ /* 0x000fe20000011405 */
[C---:B------:R-:W-:Y:S01]  /*4ec0*/  IMAD.SHL.U32 R205, R2.reuse, 0x2, RZ ;  /* 0x0000000202cd7824 */ /* 0x040fe200078e00ff */
[----:B------:R-:W-:Y:S01]  /*4ed0*/  SHF.L.U64.HI R214, R2, 0x1, R133 ;  /* 0x0000000102d67819 */ /* 0x000fe20000010285 */
[----:B------:R-:W-:Y:S01]  /*4ee0*/  IMAD.MOV.U32 R0, RZ, RZ, R3 ;  /* 0x000000ffff007224 */ /* 0x000fe200078e0003 */
[----:B------:R-:W-:Y:S01]  /*4ef0*/  LEA.HI R218, R218, R5, RZ, 0x6 ;  /* 0x00000005dada7211 */ /* 0x000fe200078f30ff */
[----:B------:R-:W-:Y:S01]  /*4f00*/  IMAD.MOV.U32 R133, RZ, RZ, R132 ;  /* 0x000000ffff857224 */ /* 0x000fe200078e0084 */
[----:B------:R-:W-:Y:S01]  /*4f10*/  SEL R134, R134, 0xffffffe0, !P0 ;  /* 0xffffffe086867807 */ /* 0x000fe20004000000 */
[----:B------:R-:W-:Y:S01]  /*4f20*/  IMAD.MOV.U32 R217, RZ, RZ, RZ ;  /* 0x000000ffffd97224 */ /* 0x000fe200078e00ff */
[----:B------:R-:W-:Y:S01]  /*4f30*/  LEA.HI.SX32 R218, R218, 0xfffffffe, 0x1a ;  /* 0xfffffffedada7811 */ /* 0x000fe200078fd2ff */
[----:B------:R-:W-:-:S02]  /*4f40*/  UMOV UR5, 0x1 ;  /* 0x0000000100057882 */ /* 0x000fc40000000000 */
.L_x_881:
        /* <DEDUP_REMOVED lines=18> */
[----:B-1----:R-:W-:Y:S01]  /*5070*/  IMAD.WIDE.U32 R6, R200, c[0x0][0x208], RZ ;  /* 0x00008200c8067a25 */ /* 0x002fe200078e00ff */
[----:B------:R-:W-:Y:S02]  /*5080*/  SHF.R.S32.HI R5, RZ, 0x1f, R199 ;  /* 0x0000001fff057819 */ /* 0x000fe400000114c7 */
[----:B------:R-:W-:Y:S01]  /*5090*/  SEL R4, RZ, 0x10, P5 ;  /* 0x00000010ff047807 */ /* 0x000fe20002800000 */
[----:B------:R-:W-:Y:S02]  /*50a0*/  IMAD R2, R2, c[0x0][0x208], RZ ;  /* 0x0000820002027a24 */ /* 0x000fe400078e02ff */
[----:B------:R-:W-:Y:S01]  /*50b0*/  IMAD R5, R5, c[0x0][0x218], RZ ;  /* 0x0000860005057a24 */ /* 0x000fe200078e02ff */
[----:B------:R-:W-:Y:S01]  /*50c0*/  ISETP.NE.U32.AND P2, PT, R4, RZ, PT ;  /* 0x000000ff0400720c */ /* 0x000fe20003f45070 */
[----:B------:R-:W-:Y:S02]  /*50d0*/  IMAD R2, R200, c[0x0][0x20c], R2 ;  /* 0x00008300c8027a24 */ /* 0x000fe400078e0202 */
[----:B------:R-:W-:Y:S02]  /*50e0*/  IMAD R5, R199, c[0x0][0x21c], R5 ;  /* 0x00008700c7057a24 */ /* 0x000fe400078e0205 */
[----:B------:R-:W-:Y:S04]  /*50f0*/  IMAD.IADD R7, R7, 0x1, R2 ;  /* 0x0000000107077824 */ /* 0x000fe800078e0202 */
[----:B------:R-:W-:Y:S05]  /*5100*/  IMAD.WIDE.U32 R6, R199, c[0x0][0x218], R6 ;  /* 0x00008600c7067a25 */ /* 0x000fea00078e0006 */
[----:B------:R-:W-:Y:S04]  /*5110*/  IADD3 R3, P0, R208, R6, RZ ;  /* 0x00000006d0037210 */ /* 0x000fe80007f1e0ff */
[----:B------:R-:W-:Y:S02]  /*5120*/  IADD3.X R2, R196, R7, R5, P0, !PT ;  /* 0x00000007c4027210 */ /* 0x000fe400007fe405 */
[C---:B------:R-:W-:Y:S02]  /*5130*/  LEA R14, P0, R3.reuse, c[0x0][0x1f8], 0x1 ;  /* 0x00007e00030e7a11 */ /* 0x040fe400078008ff */
[----:B------:R-:W-:Y:S02]  /*5140*/  IADD3 R5, -R4, 0x10, RZ ;  /* 0x0000001004057810 */ /* 0x000fe40007ffe1ff */
[----:B------:R-:W-:Y:S01]  /*5150*/  LEA.HI.X R10, R3, c[0x0][0x1fc], R2, 0x1, P0 ;  /* 0x00007f00030a7a11 */ /* 0x000fe200000f0c02 */
[----:B------:R-:W1:Y:S01]  /*5160*/  SHFL.IDX PT, R7, R14, 0x1, 0x181f ;  /* 0x00381f000e077f89 */ /* 0x000e6200000e0000 */
[----:B------:R-:W-:Y:S02]  /*5170*/  SEL R3, RZ, 0x10, P4 ;  /* 0x00000010ff037807 */ /* 0x000fe40002000000 */
[----:B------:R-:W-:Y:S01]  /*5180*/  LOP3.LUT R5, R5, 0xf, RZ, 0xc0, !PT ;  /* 0x0000000f05057812 */ /* 0x000fe200078ec0ff */
[----:B------:R-:W5:Y:S01]  /*5190*/  SHFL.IDX PT, R9, R10, 0x1, 0x181f ;  /* 0x00381f000a097f89 */ /* 0x000f6200000e0000 */
[----:B------:R-:W-:Y:S02]  /*51a0*/  SEL R2, RZ, 0x10, P6 ;  /* 0x00000010ff027807 */ /* 0x000fe40003000000 */
[----:B------:R-:W-:Y:S01]  /*51b0*/  IADD3 R6, -R3, 0x10, RZ ;  /* 0x0000001003067810 */ /* 0x000fe20007ffe1ff */
[----:B------:R2:W4:Y:S03]  /*51c0*/  SHFL.IDX PT, R8, R14, RZ, 0x181f ;  /* 0x00181fff0e087589 */ /* 0x00052600000e0000 */
[----:B------:R-:W-:Y:S01]  /*51d0*/  LOP3.LUT R6, R6, 0xf, RZ, 0xc0, !PT ;  /* 0x0000000f06067812 */ /* 0x000fe200078ec0ff */
[----:B------:R-:W3:Y:S01]  /*51e0*/  SHFL.IDX PT, R11, R10, RZ, 0x181f ;  /* 0x00181fff0a0b7589 */ /* 0x000ee200000e0000 */
[----:B-1----:R-:W-:Y:S02]  /*51f0*/  IADD3 R12, P1, P0, R5, R7, R212 ;  /* 0x00000007050c7210 */ /* 0x002fe4000783e0d4 */
[----:B------:R-:W-:Y:S02]  /*5200*/  IADD3 R5, -R2, 0x10, RZ ;  /* 0x0000001002057810 */ /* 0x000fe40007ffe1ff */
[----:B-----5:R-:W-:Y:S02]  /*5210*/  IADD3.X R13, RZ, R9, R213, P1, P0 ;  /* 0x00000009ff0d7210 */ /* 0x020fe40000fe04d5 */
[----:B--2---:R-:W-:Y:S02]  /*5220*/  IADD3 R14, P1, P0, R6, R7, R215 ;  /* 0x00000007060e7210 */ /* 0x004fe4000783e0d7 */
[----:B------:R-:W-:Y:S01]  /*5230*/  LOP3.LUT R6, R5, 0xf, RZ, 0xc0, !PT ;  /* 0x0000000f05067812 */ /* 0x000fe200078ec0ff */
[----:B------:R-:W-:Y:S01]  /*5240*/  IMAD R5, R217, 0x6000, R198 ;  /* 0x00006000d9057824 */ /* 0x000fe200078e02c6 */
[----:B------:R-:W-:Y:S02]  /*5250*/  IADD3.X R15, RZ, R9, R216, P1, P0 ;  /* 0x00000009ff0f7210 */ /* 0x000fe40000fe04d8 */
[----:B------:R-:W-:Y:S04]  /*5260*/  IADD3 R6, P1, P0, R6, R7, R205 ;  /* 0x0000000706067210 */ /* 0x000fe8000783e0cd */
[----:B------:R-:W-:Y:S02]  /*5270*/  IADD3.X R7, RZ, R9, R214, P1, P0 ;  /* 0x00000009ff077210 */ /* 0x000fe40000fe04d6 */
[----:B----4-:R-:W-:Y:S02]  /*5280*/  IADD3 R18, P1, R212, R8, RZ ;  /* 0x00000008d4127210 */ /* 0x010fe40007f3e0ff */
[C---:B------:R-:W-:Y:S03]  /*5290*/  IADD3 R16, P0, R8.reuse, R215, RZ ;  /* 0x000000d708107210 */ /* 0x040fe60007f1e0ff */
[----:B---3--:R-:W-:Y:S01]  /*52a0*/  IMAD.X R19, R213, 0x1, R11, P1 ;  /* 0x00000001d5137824 */ /* 0x008fe200008e060b */
        /* <DEDUP_REMOVED lines=11> */
.L_x_879:
[C---:B-1-34-:R-:W-:Y:S01]  /*5360*/  HMMA.16816.F32.BF16 R4, R136.reuse, R140, RZ ;  /* 0x0000008c8804723c */ /* 0x05afe200000418ff */
[----:B------:R-:W0:Y:S02]  /*5370*/  LDGDEPBAR ;  /* 0x00000000000079af */ /* 0x000e240000000000 */
[----:B------:R-:W-:Y:S02]  /*5380*/  ISETP.GE.AND P0, PT, R218, 0x2, PT ;  /* 0x00000002da00780c */ /* 0x000fe40003f06270 */
[C---:B------:R-:W-:Y:S02]  /*5390*/  IADD3 R191, R187.reuse, R180, RZ ;  /* 0x000000b4bbbf7210 */ /* 0x040fe40007ffe0ff */
[----:B------:R-:W-:Y:S01]  /*53a0*/  IADD3 R2, R187, R132, RZ ;  /* 0x00000084bb027210 */ /* 0x000fe20007ffe0ff */
[C---:B------:R-:W-:Y:S01]  /*53b0*/  HMMA.16816.F32.BF16 R8, R136.reuse, R142, RZ ;  /* 0x0000008e8808723c */ /* 0x040fe200000418ff */
[----:B------:R-:W-:Y:S01]  /*53c0*/  LDSM.16.M88.4 R140, [R186] ;  /* 0x00000000ba8c783b */ /* 0x000fe20000000200 */
[C---:B------:R-:W-:Y:S02]  /*53d0*/  ISETP.GE.AND P1, PT, R217.reuse, 0x1, PT ;  /* 0x00000001d900780c */ /* 0x040fe40003f26270 */
[----:B------:R-:W-:Y:S02]  /*53e0*/  IADD3 R3, R134, R180, R187 ;  /* 0x000000b486037210 */ /* 0x000fe40007ffe0bb */
[----:B------:R-:W-:Y:S02]  /*53f0*/  IADD3 R217, R217, 0x1, RZ ;  /* 0x00000001d9d97810 */ /* 0x000fe40007ffe0ff */
[C---:B------:R-:W-:Y:S01]  /*5400*/  HMMA.16816.F32.BF16 R12, R136.reuse, R144, RZ ;  /* 0x00000090880c723c */ /* 0x040fe200000418ff */
[----:B------:R-:W-:Y:S03]  /*5410*/  LDSM.16.M88.4 R176, [R191+0xe100] ;  /* 0x00e10000bfb0783b */ /* 0x000fe60000000200 */
[----:B------:R-:W-:Y:S04]  /*5420*/  SEL R217, R217, RZ, !P1 ;  /* 0x000000ffd9d97207 */ /* 0x000fe80004800000 */
        /* <DEDUP_REMOVED lines=249> */
[C---:B------:R-:W-:Y:S01]  /*63c0*/  FADD.FTZ R4, -R132.reuse, R133 ;  /* 0x0000008584047221 */ /* 0x040fe20000010100 */
        /* <DEDUP_REMOVED lines=282> */
[----:B------:R-:W-:Y:S02]  /*7570*/  F2FP.BF16.PACK_AB R100, R228, R225 ;  /* 0x000000e1e464723e */ /* 0x000fe400000010ff */
[----:B----4-:R-:W-:Y:S03]  /*7580*/  F2FP.BF16.PACK_AB R101, R224, R223 ;  /* 0x000000dfe065723e */ /* 0x010fe600000010ff */
[----:B--2---:R-:W-:Y:S01]  /*7590*/  F2FP.BF16.PACK_AB R102, R227, R226 ;  /* 0x000000e2e366723e */ /* 0x004fe200000010ff */
[----:B------:R-:W-:Y:S01]  /*75a0*/  FADD.FTZ R223, R223, R222 ;  /* 0x000000dedfdf7221 */ /* 0x000fe20000010000 */
[----:B------:R-:W-:Y:S03]  /*75b0*/  F2FP.BF16.PACK_AB R103, R230, R229 ;  /* 0x000000e5e667723e */ /* 0x000fe600000010ff */
[----:B------:R-:W-:Y:S04]  /*75c0*/  FADD.FTZ R224, R224, R223 ;  /* 0x000000dfe0e07221 */ /* 0x000fe80000010000 */
[C---:B-1----:R-:W-:Y:S03]  /*75d0*/  HMMA.16816.F32.BF16 R4, R100.reuse, R108, R4 ;  /* 0x0000006c6404723c */ /* 0x042fe60000041804 */
[----:B------:R-:W-:Y:S04]  /*75e0*/  FADD.FTZ R229, R229, R224 ;  /* 0x000000e0e5e57221 */ /* 0x000fe80000010000 */
[----:B------:R-:W-:Y:S01]  /*75f0*/  FADD.FTZ R230, R230, R229 ;  /* 0x000000e5e6e67221 */ /* 0x000fe20000010000 */
[C---:B------:R-:W-:Y:S01]  /*7600*/  HMMA.16816.F32.BF16 R8, R100.reuse, R110, R8 ;  /* 0x0000006e6408723c */ /* 0x040fe20000041808 */
[----:B------:R-:W1:Y:S03]  /*7610*/  LDSM.16.MT88.4 R108, [R135+UR4+0x3100] ;  /* 0x00310004876c783b */ /* 0x000e660008004200 */
[----:B------:R-:W-:Y:S04]  /*7620*/  FADD.FTZ R233, R233, R230 ;  /* 0x000000e6e9e97221 */ /* 0x000fe80000010000 */
[C---:B------:R-:W-:Y:S04]  /*7630*/  HMMA.16816.F32.BF16 R12, R100.reuse, R120, R12 ;  /* 0x00000078640c723c */ /* 0x040fe8000004180c */
[----:B------:R-:W-:Y:S04]  /*7640*/  FADD.FTZ R234, R234, R233 ;  /* 0x000000e9eaea7221 */ /* 0x000fe80000010000 */
[C---:B------:R-:W-:Y:S04]  /*7650*/  HMMA.16816.F32.BF16 R16, R100.reuse, R122, R16 ;  /* 0x0000007a6410723c */ /* 0x040fe80000041810 */
[----:B------:R-:W-:Y:S04]  /*7660*/  FADD.FTZ R219, R237, R234 ;  /* 0x000000eaeddb7221 */ /* 0x000fe80000010000 */
[C---:B-----5:R-:W-:Y:S04]  /*7670*/  HMMA.16816.F32.BF16 R20, R100.reuse, R112, R20 ;  /* 0x000000706414723c */ /* 0x060fe80000041814 */
[----:B------:R-:W-:Y:S04]  /*7680*/  FADD.FTZ R219, R238, R219 ;  /* 0x000000dbeedb7221 */ /* 0x000fe80000010000 */
        /* <DEDUP_REMOVED lines=53> */
[C---:B--2---:R-:W-:Y:S04]  /*79e0*/  HMMA.16816.F32.BF16 R92, R136.reuse, R140, R92 ;  /* 0x0000008c885c723c */ /* 0x044fe8000004185c */
[----:B------:R-:W-:Y:S04]  /*79f0*/  FADD.FTZ R0, R226, R33 ;  /* 0x00000021e2007221 */ /* 0x000fe80000010000 */
[----:B------:R-:W-:Y:S01]  /*7a00*/  FADD.FTZ R0, R227, R0 ;  /* 0x00000000e3007221 */ /* 0x000fe20000010000 */
[----:B------:R-:W-:Y:S03]  /*7a10*/  HMMA.16816.F32.BF16 R96, R136, R142, R96 ;  /* 0x0000008e8860723c */ /* 0x000fe60000041860 */
[----:B------:R-:W-:Y:S04]  /*7a20*/  FADD.FTZ R231, R231, R0 ;  /* 0x00000000e7e77221 */ /* 0x000fe80000010000 */
[----:B------:R-:W-:Y:S05]  /*7a30*/  FADD.FTZ R232, R232, R231 ;  /* 0x000000e7e8e87221 */ /* 0x000fea0000010000 */
[----:B------:R-:W-:Y:S04]  /*7a40*/  FADD.FTZ R221, R235, R232 ;  /* 0x000000e8ebdd7221 */ /* 0x000fe80000010000 */
[----:B------:R-:W-:Y:S01]  /*7a50*/  FADD.FTZ R221, R236, R221 ;  /* 0x000000ddecdd7221 */ /* 0x000fe20000010000 */
[----:B------:R-:W-:-:S05]  /*7a60*/  @!P0 BRA `(.L_x_880) ;  /* 0x000003f000008947 */ /* 0x000fca0003800000 */
[----:B------:R-:W-:Y:S01]  /*7a70*/  ISETP.NE.AND P2, PT, R194, 0x1, PT ;  /* 0x00000001c200780c */ /* 0x000fe20003f45270 */
[----:B------:R-:W-:Y:S01]  /*7a80*/  IMAD R5, R218, 0x40, R203 ;  /* 0x00000040da057824 */ /* 0x000fe200078e02cb */
[----:B------:R-:W-:Y:S01]  /*7a90*/  SEL R4, RZ, 0x10, P5 ;  /* 0x00000010ff047807 */ /* 0x000fe20002800000 */
[----:B------:R-:W-:Y:S03]  /*7aa0*/  IMAD.MOV.U32 R199, RZ, RZ, RZ ;  /* 0x000000ffffc77224 */ /* 0x000fe600078e00ff */
[----:B------:R-:W-:Y:S05]  /*7ab0*/  IADD3 R200, R5, -0x80, R202 ;  /* 0xffffff8005c87810 */ /* 0x000fea0007ffe0ca */
[----:B------:R-:W-:Y:S02]  /*7ac0*/  IMAD.MOV.U32 R0, RZ, RZ, R200 ;  /* 0x000000ffff007224 */ /* 0x000fe400078e00c8 */
[----:B------:R-:W-:Y:S05]  /*7ad0*/  @P2 IMAD.HI.U32 R2, R200, c[0x0][0x2bc], RZ ;  /* 0x0000af00c8022a27 */ /* 0x000fea00078e00ff */
[----:B------:R-:W-:Y:S02]  /*7ae0*/  @P2 SHF.R.U32.HI R0, RZ, c[0x0][0x2c0], R2 ;  /* 0x0000b000ff002a19 */ /* 0x000fe40000011602 */
[----:B------:R-:W-:Y:S02]  /*7af0*/  ISETP.NE.U32.AND P2, PT, R4, RZ, PT ;  /* 0x000000ff0400720c */ /* 0x000fe40003f45070 */
[C---:B------:R-:W-:Y:S04]  /*7b00*/  @!P3 IADD3 R5, P0, R0.reuse, R206, RZ ;  /* 0x000000ce0005b210 */ /* 0x040fe80007f1e0ff */
[----:B------:R-:W-:Y:S02]  /*7b10*/  @!P3 LEA.HI.X.SX32 R2, R0, R193, 0x1, P0 ;  /* 0x000000c10002b211 */ /* 0x000fe400000f0eff */
[C---:B------:R-:W-:Y:S04]  /*7b20*/  @!P3 LEA R8, P0, R5.reuse, c[0x0][0x2a0], 0x2 ;  /* 0x0000a8000508ba11 */ /* 0x040fe800078010ff */
[----:B------:R-:W-:Y:S01]  /*7b30*/  @!P3 LEA.HI.X R9, R5, c[0x0][0x2a4], R2, 0x2, P0 ;  /* 0x0000a9000509ba11 */ /* 0x000fe200000f1402 */
[----:B------:R-:W-:Y:S01]  /*7b40*/  IMAD.MOV R5, RZ, RZ, -R0 ;  /* 0x000000ffff057224 */ /* 0x000fe200078e0a00 */
[----:B------:R-:W-:Y:S03]  /*7b50*/  SEL R2, RZ, 0x10, P4 ;  /* 0x00000010ff027807 */ /* 0x000fe60002000000 */
[----:B------:R-:W2:Y:S01]  /*7b60*/  @!P3 LDG.E R199, [R8.64] ;  /* 0x0000000608c7b981 */ /* 0x000ea2000c1e1900 */
[----:B------:R-:W-:Y:S04]  /*7b70*/  IMAD R200, R5, c[0x0][0x2b8], R200 ;  /* 0x0000ae0005c87a24 */ /* 0x000fe800078e02c8 */
[----:B------:R-:W-:Y:S01]  /*7b80*/  IMAD.WIDE.U32 R6, R200, c[0x0][0x1e0], RZ ;  /* 0x00007800c8067a25 */ /* 0x000fe200078e00ff */
[----:B------:R-:W-:Y:S05]  /*7b90*/  SHF.R.S32.HI R0, RZ, 0x1f, R200 ;  /* 0x0000001fff007819 */ /* 0x000fea00000114c8 */
[----:B------:R-:W-:Y:S04]  /*7ba0*/  IMAD R0, R0, c[0x0][0x1e0], RZ ;  /* 0x0000780000007a24 */ /* 0x000fe800078e02ff */
[----:B------:R-:W-:Y:S04]  /*7bb0*/  IMAD R0, R200, c[0x0][0x1e4], R0 ;  /* 0x00007900c8007a24 */ /* 0x000fe800078e0200 */
[----:B------:R-:W-:Y:S01]  /*7bc0*/  IMAD.IADD R7, R7, 0x1, R0 ;  /* 0x0000000107077824 */ /* 0x000fe200078e0200 */
[----:B--2---:R-:W-:Y:S03]  /*7bd0*/  SHF.R.S32.HI R0, RZ, 0x1f, R199 ;  /* 0x0000001fff007819 */ /* 0x004fe600000114c7 */
[C---:B------:R-:W-:Y:S04]  /*7be0*/  IMAD.WIDE.U32 R6, R199.reuse, c[0x0][0x1f0], R6 ;  /* 0x00007c00c7067a25 */ /* 0x040fe800078e0006 */
[----:B------:R-:W-:Y:S01]  /*7bf0*/  IMAD R0, R0, c[0x0][0x1f0], RZ ;  /* 0x00007c0000007a24 */ /* 0x000fe200078e02ff */
[----:B------:R-:W-:Y:S02]  /*7c00*/  IADD3 R5, P0, R210, R6, RZ ;  /* 0x00000006d2057210 */ /* 0x000fe40007f1e0ff */
[----:B------:R-:W-:Y:S01]  /*7c10*/  IADD3 R6, -R2, 0x10, RZ ;  /* 0x0000001002067810 */ /* 0x000fe20007ffe1ff */
[----:B------:R-:W-:Y:S03]  /*7c20*/  IMAD R0, R199, c[0x0][0x1f4], R0 ;  /* 0x00007d00c7007a24 */ /* 0x000fe600078e0200 */
[----:B------:R-:W-:Y:S02]  /*7c30*/  LOP3.LUT R6, R6, 0xf, RZ, 0xc0, !PT ;  /* 0x0000000f06067812 */ /* 0x000fe400078ec0ff */
[----:B------:R-:W-:Y:S02]  /*7c40*/  IADD3.X R0, R195, R7, R0, P0, !PT ;  /* 0x00000007c3007210 */ /* 0x000fe400007fe400 */
[C---:B------:R-:W-:Y:S04]  /*7c50*/  LEA R14, P0, R5.reuse, c[0x0][0x1c8], 0x1 ;  /* 0x00007200050e7a11 */ /* 0x040fe800078008ff */
[----:B------:R-:W-:Y:S01]  /*7c60*/  LEA.HI.X R10, R5, c[0x0][0x1cc], R0, 0x1, P0 ;  /* 0x00007300050a7a11 */ /* 0x000fe200000f0c00 */
[----:B------:R-:W1:Y:S01]  /*7c70*/  SHFL.IDX PT, R7, R14, 0x1, 0x181f ;  /* 0x00381f000e077f89 */ /* 0x000e6200000e0000 */
[----:B------:R-:W-:Y:S02]  /*7c80*/  SEL R0, RZ, 0x10, P6 ;  /* 0x00000010ff007807 */ /* 0x000fe40003000000 */
[----:B------:R-:W-:Y:S01]  /*7c90*/  IADD3 R5, -R4, 0x10, RZ ;  /* 0x0000001004057810 */ /* 0x000fe20007ffe1ff */
[----:B------:R-:W2:Y:S03]  /*7ca0*/  SHFL.IDX PT, R9, R10, 0x1, 0x181f ;  /* 0x00381f000a097f89 */ /* 0x000ea600000e0000 */
[----:B------:R-:W-:Y:S01]  /*7cb0*/  LOP3.LUT R5, R5, 0xf, RZ, 0xc0, !PT ;  /* 0x0000000f05057812 */ /* 0x000fe200078ec0ff */
[----:B------:R3:W4:Y:S04]  /*7cc0*/  SHFL.IDX PT, R8, R14, RZ, 0x181f ;  /* 0x00181fff0e087589 */ /* 0x00072800000e0000 */
[----:B------:R-:W5:Y:S01]  /*7cd0*/  SHFL.IDX PT, R11, R10, RZ, 0x181f ;  /* 0x00181fff0a0b7589 */ /* 0x000f6200000e0000 */
[----:B-1----:R-:W-:Y:S02]  /*7ce0*/  IADD3 R12, P1, P0, R5, R7, R212 ;  /* 0x00000007050c7210 */ /* 0x002fe4000783e0d4 */
[----:B------:R-:W-:Y:S02]  /*7cf0*/  IADD3 R5, -R0, 0x10, RZ ;  /* 0x0000001000057810 */ /* 0x000fe40007ffe1ff */
[----:B--2---:R-:W-:Y:S02]  /*7d00*/  IADD3.X R13, RZ, R9, R213, P1, P0 ;  /* 0x00000009ff0d7210 */ /* 0x004fe40000fe04d5 */
[----:B---3--:R-:W-:Y:S02]  /*7d10*/  IADD3 R14, P1, P0, R6, R7, R215 ;  /* 0x00000007060e7210 */ /* 0x008fe4000783e0d7 */
[----:B------:R-:W-:Y:S01]  /*7d20*/  LOP3.LUT R6, R5, 0xf, RZ, 0xc0, !PT ;  /* 0x0000000f05067812 */ /* 0x000fe200078ec0ff */
[----:B------:R-:W-:Y:S01]  /*7d30*/  IMAD R5, R217, 0x3000, R201 ;  /* 0x00003000d9057824 */ /* 0x000fe200078e02c9 */
[----:B------:R-:W-:Y:S02]  /*7d40*/  IADD3.X R15, RZ, R9, R216, P1, P0 ;  /* 0x00000009ff0f7210 */ /* 0x000fe40000fe04d8 */
[----:B------:R-:W-:Y:S01]  /*7d50*/  IADD3 R16, P1, P0, R6, R7, R205 ;  /* 0x0000000706107210 */ /* 0x000fe2000783e0cd */
[----:B------:R-:W-:Y:S03]  /*7d60*/  IMAD.SHL.U32 R7, R5, 0x2, RZ ;  /* 0x0000000205077824 */ /* 0x000fe600078e00ff */
[----:B------:R-:W-:Y:S02]  /*7d70*/  IADD3.X R17, RZ, R9, R214, P1, P0 ;  /* 0x00000009ff117210 */ /* 0x000fe40000fe04d6 */
[----:B----4-:R-:W-:Y:S02]  /*7d80*/  IADD3 R20, P1, R212, R8, RZ ;  /* 0x00000008d4147210 */ /* 0x010fe40007f3e0ff */
[----:B------:R-:W-:Y:S03]  /*7d90*/  IADD3 R18, P0, R8, R215, RZ ;  /* 0x000000d708127210 */ /* 0x000fe60007f1e0ff */
[----:B-----5:R-:W-:Y:S01]  /*7da0*/  IMAD.X R21, R213, 0x1, R11, P1 ;  /* 0x00000001d5157824 */ /* 0x020fe200008e060b */
        /* <DEDUP_REMOVED lines=11> */
.L_x_880:
        /* <DEDUP_REMOVED lines=9> */
.L_x_878:
[----:B------:R-:W2:Y:S01]  /*7ef0*/  SHFL.BFLY PT, R0, R219, 0x2, 0x1f ;  /* 0x0c401f00db007f89 */ /* 0x000ea200000e0000 */
[----:B------:R-:W-:-:S02]  /*7f00*/  MOV R2, RZ ;  /* 0x000000ff00027202 */ /* 0x000fc40000000f00 */
[----:B------:R-:W-:Y:S01]  /*7f10*/  MOV R4, RZ ;  /* 0x000000ff00047202 */ /* 0x000fe20000000f00 */
[----:B------:R-:W3:Y:S01]  /*7f20*/  SHFL.BFLY PT, R6, R221, 0x2, 0x1f ;  /* 0x0c401f00dd067f89 */ /* 0x000ee200000e0000 */
[----:B------:R-:W-:Y:S01]  /*7f30*/  PLOP3.LUT P2, PT, PT, PT, PT, 0x8, 0x0 ;  /* 0x000000000000781c */ /* 0x000fe20003f4e170 */
[----:B-12---:R-:W-:Y:S02]  /*7f40*/  FADD.FTZ R7, R0, R219 ;  /* 0x000000db00077221 */ /* 0x006fe40000010000 */
[----:B---3--:R-:W-:-:S03]  /*7f50*/  FADD.FTZ R6, R6, R221 ;  /* 0x000000dd06067221 */ /* 0x008fc60000010000 */
        /* <DEDUP_REMOVED lines=8> */
[----:B------:R-:W-:Y:S02]  /*7fe0*/  @P0 MOV R9, 0x3f317218 ;  /* 0x3f31721800090802 */ /* 0x000fe40000000f00 */
[----:B------:R-:W-:-:S05]  /*7ff0*/  @P1 MOV R6, 0x3f317218 ;  /* 0x3f31721800061802 */ /* 0x000fca0000000f00 */
[----:B------:R-:W2:Y:S01]  /*8000*/  @P1 MUFU.RCP R4, R5 ;  /* 0x0000000500041308 */ /* 0x000ea20000001000 */
[----:B------:R-:W-:-:S07]  /*8010*/  @P1 FMUL.FTZ R6, R6, c[0x0][0x2d0] ;  /* 0x0000b40006061a20 */ /* 0x000fce0000410000 */
[----:B------:R-:W3:Y:S01]  /*8020*/  @P0 MUFU.LG2 R0, R0 ;  /* 0x0000000000000308 */ /* 0x000ee20000000c00 */
[C---:B-1----:R-:W-:Y:S02]  /*8030*/  FMUL.FTZ R130, R2.reuse, R130 ;  /* 0x0000008202827220 */ /* 0x042fe40000410000 */
[C---:B------:R-:W-:Y:S02]  /*8040*/  FMUL.FTZ R131, R2.reuse, R131 ;  /* 0x0000008302837220 */ /* 0x040fe40000410000 */
[C---:B------:R-:W-:Y:S02]  /*8050*/  FMUL.FTZ R126, R2.reuse, R126 ;  /* 0x0000007e027e7220 */ /* 0x040fe40000410000 */
[----:B------:R-:W-:Y:S01]  /*8060*/  FMUL.FTZ R127, R2, R127 ;  /* 0x0000007f027f7220 */ /* 0x000fe20000410000 */
[----:B------:R-:W1:Y:S01]  /*8070*/  @P1 MUFU.LG2 R5, R5 ;  /* 0x0000000500051308 */ /* 0x000e620000000c00 */
[C---:B--2---:R-:W-:Y:S02]  /*8080*/  FMUL.FTZ R128, R4.reuse, R128 ;  /* 0x0000008004807220 */ /* 0x044fe40000410000 */
[----:B------:R-:W-:-:S02]  /*8090*/  FMUL.FTZ R129, R4, R129 ;  /* 0x0000008104817220 */ /* 0x000fc40000410000 */
[C---:B------:R-:W-:Y:S02]  /*80a0*/  FMUL.FTZ R124, R4.reuse, R124 ;  /* 0x0000007c047c7220 */ /* 0x040fe40000410000 */
[----:B------:R-:W-:Y:S02]  /*80b0*/  FMUL.FTZ R125, R4, R125 ;  /* 0x0000007d047d7220 */ /* 0x000fe40000410000 */
[----:B---3--:R-:W-:Y:S02]  /*80c0*/  @P0 FMUL.FTZ R8, R0, 0.69314718246459960938 ;  /* 0x3f31721800080820 */ /* 0x008fe40000410000 */
[----:B------:R-:W-:Y:S02]  /*80d0*/  @P0 FMUL.FTZ R0, R9, c[0x0][0x2d0] ;  /* 0x0000b40009000a20 */ /* 0x000fe40000410000 */
        /* <DEDUP_REMOVED lines=44> */
[----:B------:R-:W-:Y:S01]  /*83a0*/  FMUL.FTZ R97, R4, R97 ;  /* 0x0000006104617220 */ /* 0x000fe20000410000 */
[----:B------:R-:W-:Y:S01]  /*83b0*/  MOV R4, 0xff800000 ;  /* 0xff80000000047802 */ /* 0x000fe20000000f00 */
        /* <DEDUP_REMOVED lines=45> */
[----:B------:R-:W-:Y:S02]  /*8690*/  @P0 FFMA.FTZ R7, R0, R3, R8 ;  /* 0x0000000300070223 */ /* 0x000fe40000010008 */
.L_x_868:
[----:B------:R-:W-:Y:S01]  /*86a0*/  SHF.R.S32.HI R0, RZ, 0x1f, R197 ;  /* 0x0000001fff007819 */ /* 0x000fe200000114c5 */
[----:B------:R-:W-:Y:S05]  /*86b0*/  @P2 BRA `(.L_x_882) ;  /* 0x0000168000002947 */ /* 0x000fea0003800000 */
[----:B------:R-:W2:Y:S01]  /*86c0*/  S2R R2, SR_TID.X ;  /* 0x0000000000027919 */ /* 0x000ea20000002100 */
[----:B------:R-:W-:-:S02]  /*86d0*/  F2FP.BF16.PACK_AB R128, R129, R128 ;  /* 0x000000808180723e */ /* 0x000fc400000010ff */
[----:B------:R-:W-:Y:S01]  /*86e0*/  F2FP.BF16.PACK_AB R130, R131, R130 ;  /* 0x000000828382723e */ /* 0x000fe200000010ff */
[----:B------:R-:W-:Y:S01]  /*86f0*/  BAR.SYNC.DEFER_BLOCKING 0x1, 0x100 ;  /* 0x0044000000007b1d */ /* 0x000fe20000010000 */
        /* <DEDUP_REMOVED lines=10> */
[----:B--2---:R-:W-:-:S02]  /*87a0*/  SHF.R.S32.HI R3, RZ, 0x1f, R2 ;  /* 0x0000001fff037819 */ /* 0x004fc40000011402 */
[----:B------:R-:W-:Y:S02]  /*87b0*/  F2FP.BF16.PACK_AB R104, R105, R104 ;  /* 0x000000686968723e */ /* 0x000fe400000010ff */
[----:B------:R-:W-:Y:S02]  /*87c0*/  LEA.HI R5, R3, R2, RZ, 0x2 ;  /* 0x0000000203057211 */ /* 0x000fe400078f10ff */
[----:B------:R-:W-:Y:S02]  /*87d0*/  F2FP.BF16.PACK_AB R106, R107, R106 ;  /* 0x0000006a6b6a723e */ /* 0x000fe400000010ff */
[--C-:B------:R-:W-:Y:S02]  /*87e0*/  SHF.R.S32.HI R9, RZ, 0x2, R5.reuse ;  /* 0x00000002ff097819 */ /* 0x100fe40000011405 */
[----:B------:R-:W-:Y:S02]  /*87f0*/  SHF.R.S32.HI R6, RZ, 0x1f, R5 ;  /* 0x0000001fff067819 */ /* 0x000fe40000011405 */
[----:B------:R-:W-:-:S02]  /*8800*/  LOP3.LUT R5, R5, 0xfffffffc, RZ, 0xc0, !PT ;  /* 0xfffffffc05057812 */ /* 0x000fc400078ec0ff */
[----:B------:R-:W-:Y:S02]  /*8810*/  LEA.HI R6, R6, R9, RZ, 0x3 ;  /* 0x0000000906067211 */ /* 0x000fe400078f18ff */
[----:B------:R-:W-:Y:S01]  /*8820*/  F2FP.BF16.PACK_AB R100, R101, R100 ;  /* 0x000000646564723e */ /* 0x000fe200000010ff */
[----:B------:R-:W-:Y:S01]  /*8830*/  IMAD.IADD R5, R2, 0x1, -R5 ;  /* 0x0000000102057824 */ /* 0x000fe200078e0a05 */
[----:B------:R-:W-:Y:S02]  /*8840*/  LOP3.LUT R6, R6, 0xfffffff8, RZ, 0xc0, !PT ;  /* 0xfffffff806067812 */ /* 0x000fe400078ec0ff */
[----:B------:R-:W-:Y:S02]  /*8850*/  F2FP.BF16.PACK_AB R102, R103, R102 ;  /* 0x000000666766723e */ /* 0x000fe400000010ff */
[----:B------:R-:W-:Y:S01]  /*8860*/  F2FP.BF16.PACK_AB R36, R37, R36 ;  /* 0x000000242524723e */ /* 0x000fe200000010ff */
[----:B------:R-:W-:Y:S01]  /*8870*/  IMAD.IADD R9, R9, 0x1, -R6 ;  /* 0x0000000109097824 */ /* 0x000fe200078e0a06 */
[----:B------:R-:W-:-:S02]  /*8880*/  LEA.HI R6, R3, R2, RZ, 0x5 ;  /* 0x0000000203067211 */ /* 0x000fc400078f28ff */
[----:B------:R-:W-:Y:S01]  /*8890*/  F2FP.BF16.PACK_AB R38, R39, R38 ;  /* 0x000000262726723e */ /* 0x000fe200000010ff */
[C---:B------:R-:W-:Y:S01]  /*88a0*/  IMAD.SHL.U32 R10, R9.reuse, 0x40, RZ ;  /* 0x00000040090a7824 */ /* 0x040fe200078e00ff */
[----:B------:R-:W-:Y:S02]  /*88b0*/  SHF.R.S32.HI R8, RZ, 0x5, R6 ;  /* 0x00000005ff087819 */ /* 0x000fe40000011406 */
[----:B------:R-:W-:Y:S02]  /*88c0*/  LOP3.LUT R12, R9, 0x1, RZ, 0xc0, !PT ;  /* 0x00000001090c7812 */ /* 0x000fe400078ec0ff */
[----:B------:R-:W-:Y:S01]  /*88d0*/  LOP3.LUT R10, R10, 0x1c0, RZ, 0xc0, !PT ;  /* 0x000001c00a0a7812 */ /* 0x000fe200078ec0ff */
[----:B------:R-:W-:Y:S01]  /*88e0*/  IMAD R11, R8, 0x200, R5 ;  /* 0x00000200080b7824 */ /* 0x000fe200078e0205 */
[----:B------:R-:W-:Y:S02]  /*88f0*/  ISETP.NE.U32.AND P0, PT, R12, 0x1, PT ;  /* 0x000000010c00780c */ /* 0x000fe40003f05070 */
[----:B------:R-:W-:-:S02]  /*8900*/  LEA.HI R10, R10, R10, RZ, 0x1d ;  /* 0x0000000a0a0a7211 */ /* 0x000fc400078fe8ff */
[----:B------:R-:W-:Y:S01]  /*8910*/  R2P PR, R9, 0x6 ;  /* 0x0000000609007804 */ /* 0x000fe20000000000 */
[----:B------:R-:W-:Y:S01]  /*8920*/  IMAD.MOV.U32 R9, RZ, RZ, 0x20 ;  /* 0x00000020ff097424 */ /* 0x000fe200078e00ff */
[----:B------:R-:W-:Y:S01]  /*8930*/  F2FP.BF16.PACK_AB R40, R41, R40 ;  /* 0x000000282928723e */ /* 0x000fe200000010ff */
[----:B------:R-:W-:Y:S01]  /*8940*/  IMAD.U32 R10, R11, 0x2, R10 ;  /* 0x000000020b0a7824 */ /* 0x000fe200078e000a */
[----:B------:R-:W-:Y:S02]  /*8950*/  F2FP.BF16.PACK_AB R42, R43, R42 ;  /* 0x0000002a2b2a723e */ /* 0x000fe400000010ff */
[----:B------:R-:W-:Y:S01]  /*8960*/  F2FP.BF16.PACK_AB R44, R45, R44 ;  /* 0x0000002c2d2c723e */ /* 0x000fe200000010ff */
[----:B------:R-:W-:Y:S01]  /*8970*/  IMAD.SHL.U32 R11, R10, 0x2, RZ ;  /* 0x000000020a0b7824 */ /* 0x000fe200078e00ff */
[----:B------:R-:W-:Y:S02]  /*8980*/  F2FP.BF16.PACK_AB R46, R47, R46 ;  /* 0x0000002e2f2e723e */ /* 0x000fe400000010ff */
[----:B------:R-:W-:-:S02]  /*8990*/  F2FP.BF16.PACK_AB R48, R49, R48 ;  /* 0x000000303130723e */ /* 0x000fc400000010ff */
[C---:B------:R-:W-:Y:S01]  /*89a0*/  IADD3 R10, R11.reuse, 0x80, RZ ;  /* 0x000000800b0a7810 */ /* 0x040fe20007ffe0ff */
[----:B------:R-:W-:Y:S01]  /*89b0*/  STS [R11+0x80], R128 ;  /* 0x000080800b007388 */ /* 0x000fe20000000800 */
[----:B------:R-:W-:Y:S02]  /*89c0*/  IADD3 R13, R11, 0x70, RZ ;  /* 0x000000700b0d7810 */ /* 0x000fe40007ffe0ff */
[----:B------:R-:W-:Y:S01]  /*89d0*/  @P0 IADD3 R13, R10, 0x10, RZ ;  /* 0x000000100a0d0810 */ /* 0x000fe20007ffe0ff */
[----:B------:R-:W-:Y:S01]  /*89e0*/  STS [R11+0x480], R130 ;  /* 0x000480820b007388 */ /* 0x000fe20000000800 */
[----:B------:R-:W-:Y:S01]  /*89f0*/  SEL R10, R9, 0xffffffe0, !P1 ;  /* 0xffffffe0090a7807 */ /* 0x000fe20004800000 */
[----:B------:R-:W-:Y:S01]  /*8a00*/  IMAD.MOV.U32 R9, RZ, RZ, 0x40 ;  /* 0x00000040ff097424 */ /* 0x000fe200078e00ff */
[----:B------:R-:W-:Y:S01]  /*8a10*/  F2FP.BF16.PACK_AB R50, R51, R50 ;  /* 0x000000323332723e */ /* 0x000fe200000010ff */
[----:B------:R-:W-:Y:S01]  /*8a20*/  STS [R13], R124 ;  /* 0x0000007c0d007388 */ /* 0x000fe20000000800 */
[----:B------:R-:W-:Y:S01]  /*8a30*/  F2FP.BF16.PACK_AB R52, R53, R52 ;  /* 0x000000343534723e */ /* 0x000fe200000010ff */
[----:B------:R-:W-:Y:S01]  /*8a40*/  IMAD.IADD R15, R11, 0x1, R10 ;  /* 0x000000010b0f7824 */ /* 0x000fe200078e020a */
[----:B------:R-:W-:Y:S01]  /*8a50*/  SEL R12, R9, 0xffffffc0, !P2 ;  /* 0xffffffc0090c7807 */ /* 0x000fe20005000000 */
[----:B------:R-:W-:Y:S01]  /*8a60*/  IMAD.IADD R9, R10, 0x1, R13 ;  /* 0x000000010a097824 */ /* 0x000fe200078e020d */
[----:B------:R-:W-:Y:S01]  /*8a70*/  STS [R13+0x400], R126 ;  /* 0x0004007e0d007388 */ /* 0x000fe20000000800 */
[----:B------:R-:W-:-:S02]  /*8a80*/  F2FP.BF16.PACK_AB R54, R55, R54 ;  /* 0x000000363736723e */ /* 0x000fc400000010ff */
[--C-:B------:R-:W-:Y:S01]  /*8a90*/  IMAD.IADD R17, R11, 0x1, R12.reuse ;  /* 0x000000010b117824 */ /* 0x100fe200078e020c */
[----:B------:R-:W-:Y:S01]  /*8aa0*/  STS [R15+0x80], R120 ;  /* 0x000080780f007388 */ /* 0x000fe20000000800 */
[C---:B------:R-:W-:Y:S01]  /*8ab0*/  IMAD.IADD R19, R12.reuse, 0x1, R13 ;  /* 0x000000010c137824 */ /* 0x040fe200078e020d */
[----:B------:R-:W-:Y:S01]  /*8ac0*/  F2FP.BF16.PACK_AB R56, R57, R56 ;  /* 0x000000383938723e */ /* 0x000fe200000010ff */
[----:B------:R-:W-:Y:S01]  /*8ad0*/  IMAD.IADD R21, R12, 0x1, R15 ;  /* 0x000000010c157824 */ /* 0x000fe200078e020f */
[----:B------:R-:W-:Y:S01]  /*8ae0*/  STS [R15+0x480], R122 ;  /* 0x0004807a0f007388 */ /* 0x000fe20000000800 */
[----:B------:R-:W-:Y:S01]  /*8af0*/  IMAD.IADD R23, R9, 0x1, R12 ;  /* 0x0000000109177824 */ /* 0x000fe200078e020c */
[----:B------:R-:W-:Y:S02]  /*8b00*/  F2FP.BF16.PACK_AB R58, R59, R58 ;  /* 0x0000003a3b3a723e */ /* 0x000fe400000010ff */
        /* <DEDUP_REMOVED lines=31> */
[----:B------:R-:W-:Y:S02]  /*8d00*/  ISETP.NE.U32.AND P1, PT, RZ, c[0x0][0x508], PT ;  /* 0x00014200ff007a0c */ /* 0x000fe40003f25070 */
[----:B------:R-:W-:Y:S01]  /*8d10*/  ISETP.NE.U32.AND P0, PT, RZ, c[0x0][0x500], PT ;  /* 0x00014000ff007a0c */ /* 0x000fe20003f05070 */
[----:B------:R-:W-:Y:S01]  /*8d20*/  STS [R11+0x4480], R38 ;  /* 0x004480260b007388 */ /* 0x000fe20000000800 */
[----:B------:R-:W-:Y:S02]  /*8d30*/  ISETP.NE.AND.EX P1, PT, RZ, c[0x0][0x50c], PT, P1 ;  /* 0x00014300ff007a0c */ /* 0x000fe40003f25310 */
        /* <DEDUP_REMOVED lines=18> */
[----:B------:R3:W-:Y:S04]  /*8e60*/  STS [R13+0x8400], R74 ;  /* 0x0084004a0d007388 */ /* 0x0007e80000000800 */
[----:B------:R-:W-:Y:S04]  /*8e70*/  STS [R15+0x8080], R76 ;  /* 0x0080804c0f007388 */ /* 0x000fe80000000800 */
[----:B------:R-:W-:Y:S04]  /*8e80*/  STS [R15+0x8480], R78 ;  /* 0x0084804e0f007388 */ /* 0x000fe80000000800 */
[----:B------:R-:W-:Y:S04]  /*8e90*/  STS [R9+0x8000], R80 ;  /* 0x0080005009007388 */ /* 0x000fe80000000800 */
[----:B------:R4:W-:Y:S01]  /*8ea0*/  STS [R9+0x8400], R82 ;  /* 0x0084005209007388 */ /* 0x0009e20000000800 */
[----:B--2---:R-:W-:-:S03]  /*8eb0*/  IMAD.MOV.U32 R11, RZ, RZ, 0x4 ;  /* 0x00000004ff0b7424 */ /* 0x004fc600078e00ff */
[----:B------:R-:W-:Y:S04]  /*8ec0*/  STS [R17+0x8080], R84 ;  /* 0x0080805411007388 */ /* 0x000fe80000000800 */
[----:B------:R2:W-:Y:S01]  /*8ed0*/  STS [R17+0x8480], R86 ;  /* 0x0084805611007388 */ /* 0x0005e20000000800 */
[----:B---3--:R-:W-:-:S03]  /*8ee0*/  IMAD.WIDE R12, R204, R11, c[0x0][0x500] ;  /* 0x00014000cc0c7625 */ /* 0x008fc600078e020b */
[----:B------:R3:W-:Y:S04]  /*8ef0*/  STS [R19+0x8000], R88 ;  /* 0x0080005813007388 */ /* 0x0007e80000000800 */
[----:B------:R3:W-:Y:S04]  /*8f00*/  STS [R19+0x8400], R90 ;  /* 0x0084005a13007388 */ /* 0x0007e80000000800 */
[----:B------:R3:W-:Y:S04]  /*8f10*/  STS [R21+0x8080], R92 ;  /* 0x0080805c15007388 */ /* 0x0007e80000000800 */
[----:B------:R3:W-:Y:S04]  /*8f20*/  STS [R21+0x8480], R94 ;  /* 0x0084805e15007388 */ /* 0x0007e80000000800 */
[----:B------:R3:W-:Y:S04]  /*8f30*/  STS [R23+0x8000], R96 ;  /* 0x0080006017007388 */ /* 0x0007e80000000800 */
[----:B------:R3:W-:Y:S04]  /*8f40*/  STS [R23+0x8400], R98 ;  /* 0x0084006217007388 */ /* 0x0007e80000000800 */
[----:B------:R-:W-:Y:S01]  /*8f50*/  BAR.SYNC.DEFER_BLOCKING 0x1, 0x100 ;  /* 0x0044000000007b1d */ /* 0x000fe20000010000 */
[----:B----4-:R-:W-:-:S02]  /*8f60*/  IMAD.MOV.U32 R9, RZ, RZ, c[0x0][0x388] ;  /* 0x0000e200ff097624 */ /* 0x010fc400078e00ff */
[----:B------:R-:W-:-:S03]  /*8f70*/  @P1 IMAD.WIDE R10, R204, R11, c[0x0][0x508] ;  /* 0x00014200cc0a1625 */ /* 0x000fc600078e020b */
[----:B--2---:R-:W2:Y:S04]  /*8f80*/  @P0 LDG.E R17, [R12.64] ;  /* 0x000000060c110981 */ /* 0x004ea8000c1e1900 */
[----:B------:R3:W5:Y:S01]  /*8f90*/  @P1 LDG.E R9, [R10.64] ;  /* 0x000000060a091981 */ /* 0x000762000c1e1900 */
[----:B------:R-:W-:Y:S02]  /*8fa0*/  CS2R R14, SRZ ;  /* 0x00000000000e7805 */ /* 0x000fe4000001ff00 */
[--C-:B--2---:R-:W-:Y:S01]  /*8fb0*/  @P0 SHF.R.S32.HI R15, RZ, 0x1f, R17.reuse ;  /* 0x0000001fff0f0819 */ /* 0x104fe20000011411 */
[----:B------:R-:W-:Y:S01]  /*8fc0*/  @P0 IMAD.MOV.U32 R14, RZ, RZ, R17 ;  /* 0x000000ffff0e0224 */ /* 0x000fe200078e0011 */
[----:B------:R-:W-:Y:S05]  /*8fd0*/  @P1 BRA `(.L_x_883) ;  /* 0x0000004000001947 */ /* 0x000fea0003800000 */
[----:B---3--:R-:W-:Y:S05]  /*8fe0*/  @!P0 BRA `(.L_x_883) ;  /* 0x0000003000008947 */ /* 0x008fea0003800000 */
[----:B-----5:R-:W2:Y:S04]  /*8ff0*/  LDG.E R9, [R12.64] ;  /* 0x000000060c097981 */ /* 0x020ea8000c1e1900 */
[----:B------:R-:W2:Y:S02]  /*9000*/  LDG.E R10, [R12.64+0x4] ;  /* 0x000004060c0a7981 */ /* 0x000ea4000c1e1900 */
[----:B--2---:R-:W-:-:S02]  /*9010*/  IADD3 R9, -R9, R10, RZ ;  /* 0x0000000a09097210 */ /* 0x004fc40007ffe1ff */
.L_x_883:
[----:B---3--:R-:W-:Y:S01]  /*9020*/  LOP3.LUT R11, R6, 0xffffffe0, RZ, 0xc0, !PT ;  /* 0xffffffe0060b7812 */ /* 0x008fe200078ec0ff */
[----:B------:R-:W2:Y:S01]  /*9030*/  S2R R55, SR_CTAID.X ;  /* 0x0000000000377919 */ /* 0x000ea20000002500 */
[----:B------:R-:W-:Y:S01]  /*9040*/  SHF.R.S32.HI R13, RZ, 0x1f, R8 ;  /* 0x0000001fff0d7819 */ /* 0x000fe20000011408 */
[----:B------:R-:W-:Y:S01]  /*9050*/  IMAD.MOV.U32 R19, RZ, RZ, R15 ;  /* 0x000000ffff137224 */ /* 0x000fe200078e000f */
[----:B------:R-:W-:Y:S01]  /*9060*/  LEA.HI R12, R5, R5, RZ, 0x1 ;  /* 0x00000005050c7211 */ /* 0x000fe200078f08ff */
[----:B------:R-:W-:Y:S01]  /*9070*/  IMAD.IADD R10, R2, 0x1, -R11 ;  /* 0x00000001020a7824 */ /* 0x000fe200078e0a0b */
[----:B------:R-:W-:Y:S01]  /*9080*/  LEA.HI R13, R13, R8, RZ, 0x3 ;  /* 0x000000080d0d7211 */ /* 0x000fe200078f18ff */
[----:B------:R-:W-:Y:S01]  /*9090*/  BSSY B0, `(.L_x_884) ;  /* 0x0000082000007945 */ /* 0x000fe20003800000 */
[----:B------:R-:W-:-:S02]  /*90a0*/  LOP3.LUT R12, R12, 0x1ffffffe, RZ, 0xc0, !PT ;  /* 0x1ffffffe0c0c7812 */ /* 0x000fc400078ec0ff */
[----:B------:R-:W-:Y:S02]  /*90b0*/  SHF.R.S32.HI R11, RZ, 0x1f, R10 ;  /* 0x0000001fff0b7819 */ /* 0x000fe4000001140a */
[----:B------:R-:W-:Y:S01]  /*90c0*/  LOP3.LUT R13, R13, 0xffffff8, RZ, 0xc0, !PT ;  /* 0x0ffffff80d0d7812 */ /* 0x000fe200078ec0ff */
[----:B------:R-:W-:Y:S01]  /*90d0*/  IMAD.IADD R5, R5, 0x1, -R12 ;  /* 0x0000000105057824 */ /* 0x000fe200078e0a0c */
[----:B------:R-:W-:Y:S01]  /*90e0*/  LEA.HI R6, R11, R10, RZ, 0x2 ;  /* 0x0000000a0b067211 */ /* 0x000fe200078f10ff */
[----:B------:R-:W-:Y:S01]  /*90f0*/  IMAD.MOV.U32 R11, RZ, RZ, c[0x0][0x4e8] ;  /* 0x00013a00ff0b7624 */ /* 0x000fe200078e00ff */
[----:B------:R-:W-:Y:S02]  /*9100*/  IADD3 R8, R8, -R13, RZ ;  /* 0x8000000d08087210 */ /* 0x000fe40007ffe0ff */
[----:B------:R-:W-:Y:S02]  /*9110*/  SHF.R.S32.HI R13, RZ, 0x2, R6 ;  /* 0x00000002ff0d7819 */ /* 0x000fe40000011406 */
[----:B------:R-:W-:Y:S01]  /*9120*/  LOP3.LUT P2, RZ, R10, 0x3, RZ, 0xc0, !PT ;  /* 0x000000030aff7812 */ /* 0x000fe2000784c0ff */
[----:B------:R-:W-:Y:S01]  /*9130*/  IMAD R10, R0, c[0x0][0x490], RZ ;  /* 0x00012400000a7a24 */ /* 0x000fe200078e02ff */
[----:B------:R-:W-:Y:S01]  /*9140*/  ISETP.NE.AND P1, PT, R11, 0x1, PT ;  /* 0x000000010b00780c */ /* 0x000fe20003f25270 */
[----:B------:R-:W-:Y:S01]  /*9150*/  IMAD R8, R8, 0x10, R13 ;  /* 0x0000001008087824 */ /* 0x000fe200078e020d */
[----:B------:R-:W-:Y:S01]  /*9160*/  LEA.HI R6, R3, R2, RZ, 0x3 ;  /* 0x0000000203067211 */ /* 0x000fe200078f18ff */
[----:B------:R-:W-:Y:S01]  /*9170*/  IMAD R17, R197, c[0x0][0x494], R10 ;  /* 0x00012500c5117a24 */ /* 0x000fe200078e020a */
[----:B------:R-:W-:Y:S01]  /*9180*/  MOV R18, R14 ;  /* 0x0000000e00127202 */ /* 0x000fe20000000f00 */
[----:B------:R-:W-:Y:S01]  /*9190*/  IMAD R10, R5, 0x8, R8 ;  /* 0x00000008050a7824 */ /* 0x000fe200078e0208 */
[----:B------:R-:W-:Y:S01]  /*91a0*/  LOP3.LUT R5, R6, 0xfffffff8, RZ, 0xc0, !PT ;  /* 0xfffffff806057812 */ /* 0x000fe200078ec0ff */
[----:B------:R-:W-:Y:S01]  /*91b0*/  IMAD R13, R15, c[0x0][0x3a0], RZ ;  /* 0x0000e8000f0d7a24 */ /* 0x000fe200078e02ff */
[----:B------:R-:W-:Y:S01]  /*91c0*/  LEA.HI R3, R3, R2, RZ, 0x6 ;  /* 0x0000000203037211 */ /* 0x000fe200078f30ff */
[----:B------:R-:W-:Y:S01]  /*91d0*/  IMAD.WIDE.U32 R18, R197, c[0x0][0x490], R18 ;  /* 0x00012400c5127a25 */ /* 0x000fe200078e0012 */
[----:B--2---:R-:W-:-:S02]  /*91e0*/  LEA R11, R55, R10, 0x7 ;  /* 0x0000000a370b7211 */ /* 0x004fc400078e38ff */
[----:B------:R-:W-:Y:S01]  /*91f0*/  SHF.R.S32.HI R6, RZ, 0x3, R6 ;  /* 0x00000003ff067819 */ /* 0x000fe20000011406 */
[----:B------:R-:W-:Y:S02]  /*9200*/  IMAD R13, R14, c[0x0][0x3a4], R13 ;  /* 0x0000e9000e0d7a24 */ /* 0x000fe400078e020d */
[----:B------:R-:W-:-:S04]  /*9210*/  @P1 IMAD.HI.U32 R12, R11, c[0x0][0x4ec], RZ ;  /* 0x00013b000b0c1a27 */ /* 0x000fc800078e00ff */
[----:B------:R-:W-:-:S04]  /*9220*/  IMAD.WIDE.U32 R14, R14, c[0x0][0x3a0], RZ ;  /* 0x0000e8000e0e7a25 */ /* 0x000fc800078e00ff */
[----:B------:R-:W-:Y:S01]  /*9230*/  IMAD.MOV.U32 R10, RZ, RZ, R11 ;  /* 0x000000ffff0a7224 */ /* 0x000fe200078e000b */
[----:B------:R-:W-:Y:S01]  /*9240*/  @P1 SHF.R.U32.HI R10, RZ, c[0x0][0x4f0], R12 ;  /* 0x00013c00ff0a1a19 */ /* 0x000fe2000001160c */
[----:B------:R-:W-:Y:S01]  /*9250*/  IMAD.IADD R5, R2, 0x1, -R5 ;  /* 0x0000000102057824 */ /* 0x000fe200078e0a05 */
[----:B------:R-:W-:Y:S01]  /*9260*/  SHF.R.S32.HI R2, RZ, 0x1f, R204 ;  /* 0x0000001fff027819 */ /* 0x000fe200000114cc */
[----:B------:R-:W-:Y:S01]  /*9270*/  IMAD R0, R0, c[0x0][0x3e8], RZ ;  /* 0x0000fa0000007a24 */ /* 0x000fe200078e02ff */
[----:B------:R-:W-:Y:S01]  /*9280*/  IADD3 R15, R15, R13, RZ ;  /* 0x0000000d0f0f7210 */ /* 0x000fe20007ffe0ff */
[----:B------:R-:W-:Y:S01]  /*9290*/  IMAD.IADD R19, R19, 0x1, R17 ;  /* 0x0000000113137824 */ /* 0x000fe200078e0211 */
[----:B------:R-:W-:Y:S01]  /*92a0*/  SEL R204, R204, RZ, !P0 ;  /* 0x000000ffcccc7207 */ /* 0x000fe20004000000 */
[----:B------:R-:W-:Y:S01]  /*92b0*/  IMAD R17, R197, c[0x0][0x3ec], R0 ;  /* 0x0000fb00c5117a24 */ /* 0x000fe200078e0200 */
[----:B------:R-:W-:Y:S01]  /*92c0*/  SEL R2, R2, RZ, !P0 ;  /* 0x000000ff02027207 */ /* 0x000fe20004000000 */
[----:B------:R-:W-:Y:S01]  /*92d0*/  IMAD.MOV R12, RZ, RZ, -R10 ;  /* 0x000000ffff0c7224 */ /* 0x000fe200078e0a0a */
[----:B------:R-:W-:Y:S01]  /*92e0*/  LEA R0, R5, R6, 0x5 ;  /* 0x0000000605007211 */ /* 0x000fe200078e28ff */
[----:B------:R-:W-:Y:S01]  /*92f0*/  IMAD.WIDE.U32 R14, R197, c[0x0][0x3e8], R14 ;  /* 0x0000fa00c50e7a25 */ /* 0x000fe200078e000e */
[----:B------:R-:W-:-:S03]  /*9300*/  SHF.R.S32.HI R16, RZ, 0x1f, R10 ;  /* 0x0000001fff107819 */ /* 0x000fc6000001140a */
[----:B------:R-:W-:Y:S01]  /*9310*/  IMAD R12, R12, c[0x0][0x4e8], R11 ;  /* 0x00013a000c0c7a24 */ /* 0x000fe200078e020b */
[----:B------:R-:W-:Y:S01]  /*9320*/  IADD3 R15, R15, R17, RZ ;  /* 0x000000110f0f7210 */ /* 0x000fe20007ffe0ff */
[----:B------:R-:W-:-:S04]  /*9330*/  IMAD.WIDE.U32 R18, R204, c[0x0][0x498], R18 ;  /* 0x00012600cc127a25 */ /* 0x000fc800078e0012 */
[----:B------:R-:W-:Y:S01]  /*9340*/  IMAD R13, R2, c[0x0][0x498], RZ ;  /* 0x00012600020d7a24 */ /* 0x000fe200078e02ff */
[----:B------:R-:W-:Y:S01]  /*9350*/  IADD3 R20, P0, R10, R18, RZ ;  /* 0x000000120a147210 */ /* 0x000fe20007f1e0ff */
[----:B------:R-:W-:Y:S01]  /*9360*/  IMAD R11, R55, 0x80, R0 ;  /* 0x00000080370b7824 */ /* 0x000fe200078e0200 */
[----:B------:R-:W-:Y:S01]  /*9370*/  SHF.R.S32.HI R18, RZ, 0x1f, R12 ;  /* 0x0000001fff127819 */ /* 0x000fe2000001140c */
[----:B------:R-:W-:Y:S02]  /*9380*/  IMAD R13, R204, c[0x0][0x49c], R13 ;  /* 0x00012700cc0d7a24 */ /* 0x000fe400078e020d */
[----:B------:R-:W-:-:S03]  /*9390*/  @P1 IMAD.HI.U32 R17, R11, c[0x0][0x4ec], RZ ;  /* 0x00013b000b111a27 */ /* 0x000fc600078e00ff */
[----:B------:R-:W-:Y:S01]  /*93a0*/  IADD3.X R21, R16, R19, R13, P0, !PT ;  /* 0x0000001310157210 */ /* 0x000fe200007fe40d */
[----:B------:R-:W-:Y:S01]  /*93b0*/  IMAD.MOV.U32 R10, RZ, RZ, R11 ;  /* 0x000000ffff0a7224 */ /* 0x000fe200078e000b */
[----:B------:R-:W-:Y:S01]  /*93c0*/  @P1 SHF.R.U32.HI R10, RZ, c[0x0][0x4f0], R17 ;  /* 0x00013c00ff0a1a19 */ /* 0x000fe20000011611 */
[----:B------:R-:W-:Y:S02]  /*93d0*/  IMAD R17, R18, c[0x0][0x488], RZ ;  /* 0x0001220012117a24 */ /* 0x000fe400078e02ff */
[----:B------:R-:W-:Y:S01]  /*93e0*/  IMAD.SHL.U32 R0, R6, 0x40, RZ ;  /* 0x0000004006007824 */ /* 0x000fe200078e00ff */
[----:B------:R-:W-:Y:S01]  /*93f0*/  SHF.R.S32.HI R16, RZ, 0x1f, R10 ;  /* 0x0000001fff107819 */ /* 0x000fe2000001140a */
[----:B------:R-:W-:-:S03]  /*9400*/  IMAD.WIDE.U32 R20, R12, c[0x0][0x488], R20 ;  /* 0x000122000c147a25 */ /* 0x000fc600078e0014 */
[----:B------:R-:W-:Y:S01]  /*9410*/  LOP3.LUT R13, R0, 0x1c0, RZ, 0xc0, !PT ;  /* 0x000001c0000d7812 */ /* 0x000fe200078ec0ff */
[----:B------:R-:W-:Y:S01]  /*9420*/  IMAD R17, R12, c[0x0][0x48c], R17 ;  /* 0x000123000c117a24 */ /* 0x000fe200078e0211 */
[----:B------:R-:W-:Y:S01]  /*9430*/  LEA R12, P0, R20, c[0x0][0x450], 0x2 ;  /* 0x00011400140c7a11 */ /* 0x000fe200078010ff */
[----:B------:R-:W-:Y:S02]  /*9440*/  IMAD.SHL.U32 R0, R5, 0x8, RZ ;  /* 0x0000000805007824 */ /* 0x000fe400078e00ff */
[----:B------:R-:W-:Y:S01]  /*9450*/  IMAD R5, R2, c[0x0][0x3f0], RZ ;  /* 0x0000fc0002057a24 */ /* 0x000fe200078e02ff */
[----:B------:R-:W-:Y:S01]  /*9460*/  IADD3 R17, R21, R17, RZ ;  /* 0x0000001115117210 */ /* 0x000fe20007ffe0ff */
[----:B------:R-:W-:Y:S01]  /*9470*/  IMAD.WIDE.U32 R14, R204, c[0x0][0x3f0], R14 ;  /* 0x0000fc00cc0e7a25 */ /* 0x000fe200078e000e */
[----:B------:R-:W-:Y:S01]  /*9480*/  SHF.R.U32.HI R2, RZ, 0x3, R13 ;  /* 0x00000003ff027819 */ /* 0x000fe2000001160d */
[----:B------:R-:W-:Y:S01]  /*9490*/  SHFL.IDX PT, R32, R12, RZ, 0x1c1f ;  /* 0x001c1fff0c207589 */ /* 0x000fe200000e0000 */
[----:B------:R-:W-:Y:S01]  /*94a0*/  LEA.HI.X R17, R20, c[0x0][0x454], R17, 0x2, P0 ;  /* 0x0001150014117a11 */ /* 0x000fe200000f1411 */
[----:B------:R-:W-:Y:S01]  /*94b0*/  IMAD R5, R204, c[0x0][0x3f4], R5 ;  /* 0x0000fd00cc057a24 */ /* 0x000fe200078e0205 */
[----:B------:R-:W-:Y:S01]  /*94c0*/  LOP3.LUT R13, R13, 0x38, R0, 0xf8, !PT ;  /* 0x000000380d0d7812 */ /* 0x000fe200078ef800 */
[----:B------:R-:W-:Y:S03]  /*94d0*/  SHFL.IDX PT, R34, R12, 0x1, 0x1c1f ;  /* 0x003c1f000c227f89 */ /* 0x000fe600000e0000 */
[----:B------:R-:W-:Y:S01]  /*94e0*/  LOP3.LUT R13, R13, R2, RZ, 0x3c, !PT ;  /* 0x000000020d0d7212 */ /* 0x000fe200078e3cff */
[----:B------:R-:W2:Y:S01]  /*94f0*/  SHFL.IDX PT, R33, R17, RZ, 0x1c1f ;  /* 0x001c1fff11217589 */ /* 0x000ea200000e0000 */
[----:B------:R-:W-:Y:S01]  /*9500*/  IMAD.MOV R2, RZ, RZ, -R10 ;  /* 0x000000ffff027224 */ /* 0x000fe200078e0a0a */
[----:B------:R-:W-:Y:S01]  /*9510*/  IADD3 R15, R15, R5, RZ ;  /* 0x000000050f0f7210 */ /* 0x000fe20007ffe0ff */
[----:B------:R-:W-:Y:S01]  /*9520*/  IMAD R5, R55, 0x80, R8 ;  /* 0x0000008037057824 */ /* 0x000fe200078e0208 */
[----:B------:R-:W3:Y:S01]  /*9530*/  SHFL.IDX PT, R35, R17, 0x1, 0x1c1f ;  /* 0x003c1f0011237f89 */ /* 0x000ee200000e0000 */
[----:B------:R-:W-:Y:S01]  /*9540*/  IMAD R56, R2, c[0x0][0x4e8], R11 ;  /* 0x00013a0002387a24 */ /* 0x000fe200078e020b */
[----:B------:R-:W-:Y:S01]  /*9550*/  SHF.L.U32 R8, R3, 0x3, RZ ;  /* 0x0000000303087819 */ /* 0x000fe200000006ff */
[----:B-----5:R-:W-:Y:S01]  /*9560*/  IMAD R2, R9, c[0x0][0x4e8], RZ ;  /* 0x00013a0009027a24 */ /* 0x020fe200078e02ff */
[----:B------:R-:W-:Y:S01]  /*9570*/  IADD3 R9, R5, 0x8, RZ ;  /* 0x0000000805097810 */ /* 0x000fe20007ffe0ff */
[----:B------:R-:W-:Y:S01]  /*9580*/  IMAD R11, R16, c[0x0][0x3e0], RZ ;  /* 0x0000f800100b7a24 */ /* 0x000fe200078e02ff */
[----:B------:R-:W-:Y:S01]  /*9590*/  LOP3.LUT R8, R13, 0x7ffffe00, R8, 0xf8, !PT ;  /* 0x7ffffe000d087812 */ /* 0x000fe200078ef808 */
[----:B------:R-:W-:Y:S01]  /*95a0*/  IMAD.WIDE.U32 R14, R10, c[0x0][0x3e0], R14 ;  /* 0x0000f8000a0e7a25 */ /* 0x000fe200078e000e */
[----:B------:R-:W-:-:S02]  /*95b0*/  ISETP.GE.OR P1, PT, R5, R2, P2 ;  /* 0x000000020500720c */ /* 0x000fc40001726670 */
[----:B------:R-:W-:Y:S01]  /*95c0*/  ISETP.GE.OR P0, PT, R9, R2, P2 ;  /* 0x000000020900720c */ /* 0x000fe20001706670 */
[----:B------:R-:W-:Y:S01]  /*95d0*/  IMAD R11, R10, c[0x0][0x3e4], R11 ;  /* 0x0000f9000a0b7a24 */ /* 0x000fe200078e020b */
[----:B------:R-:W-:Y:S02]  /*95e0*/  SHF.R.S32.HI R5, RZ, 0x1f, R56 ;  /* 0x0000001fff057819 */ /* 0x000fe40000011438 */
[----:B------:R-:W-:Y:S01]  /*95f0*/  SHF.L.U32 R58, R8, 0x1, RZ ;  /* 0x00000001083a7819 */ /* 0x000fe200000006ff */
[----:B------:R-:W-:Y:S01]  /*9600*/  IMAD.IADD R15, R15, 0x1, R11 ;  /* 0x000000010f0f7824 */ /* 0x000fe200078e020b */
[----:B------:R-:W-:Y:S01]  /*9610*/  LEA R55, R55, R6, 0x7 ;  /* 0x0000000637377211 */ /* 0x000fe200078e38ff */
[----:B------:R-:W-:-:S04]  /*9620*/  IMAD R3, R5, c[0x0][0x3d8], RZ ;  /* 0x0000f60005037a24 */ /* 0x000fc800078e02ff */
[C---:B------:R-:W-:Y:S01]  /*9630*/  IMAD R3, R56.reuse, c[0x0][0x3dc], R3 ;  /* 0x0000f70038037a24 */ /* 0x040fe200078e0203 */
[----:B--2---:R2:W-:Y:S01]  /*9640*/  @!P1 ST.E [R32.64], R4 ;  /* 0x0000000420009985 */ /* 0x0045e2000c101906 */
[----:B------:R-:W-:-:S03]  /*9650*/  IMAD.WIDE.U32 R56, R56, c[0x0][0x3d8], R14 ;  /* 0x0000f60038387a25 */ /* 0x000fc600078e000e */
[----:B---3--:R2:W-:Y:S01]  /*9660*/  @!P0 ST.E [R34.64], R7 ;  /* 0x0000000722008985 */ /* 0x0085e2000c101906 */
        /* <DEDUP_REMOVED lines=18> */
[----:B------:R-:W-:Y:S01]  /*9790*/  IADD3 R52, R0, 0x80, RZ ;  /* 0x0000008000347810 */ /* 0x000fe20007ffe0ff */
[----:B--2---:R-:W2:Y:S01]  /*97a0*/  LDS.128 R32, [R58+0x4080] ;  /* 0x004080003a207984 */ /* 0x004ea20000000c00 */
        /* <DEDUP_REMOVED lines=10> */
[----:B-1---5:R-:W-:-:S04]  /*9850*/  @!P2 IMAD.WIDE R58, R0, 0x2, R60 ;  /* 0x00000002003aa825 */ /* 0x022fc800078e023c */
[----:B------:R-:W-:-:S04]  /*9860*/  @!P1 IMAD.WIDE R52, R53, 0x2, R60 ;  /* 0x0000000235349825 */ /* 0x000fc800078e023c */
[----:B------:R-:W-:Y:S01]  /*9870*/  @!P0 IMAD.WIDE R60, R3, 0x2, R60 ;  /* 0x00000002033c8825 */ /* 0x000fe200078e023c */
[----:B---3--:R1:W-:Y:S04]  /*9880*/  @!P2 ST.E.128 [R58.64], R48 ;  /* 0x000000303a00a985 */ /* 0x0083e8000c101d06 */
[----:B--2---:R1:W-:Y:S04]  /*9890*/  @!P1 ST.E.128 [R52.64], R32 ;  /* 0x0000002034009985 */ /* 0x0043e8000c101d06 */
[----:B----4-:R1:W-:Y:S02]  /*98a0*/  @!P0 ST.E.128 [R60.64], R4 ;  /* 0x000000043c008985 */ /* 0x0103e4000c101d06 */
.L_x_885:
[----:B---3--:R-:W-:Y:S05]  /*98b0*/  BSYNC B0 ;  /* 0x0000000000007941 */ /* 0x008fea0003800000 */
.L_x_884:
[----:B------:R-:W-:Y:S01]  /*98c0*/  IADD3 R3, R55, 0x20, RZ ;  /* 0x0000002037037810 */ /* 0x000fe20007ffe0ff */
[----:B-12---:R1:W2:Y:S01]  /*98d0*/  SHFL.IDX PT, R33, R56, 0x1, 0x181f ;  /* 0x00381f0038217f89 */ /* 0x0062a200000e0000 */
[----:B------:R-:W-:Y:S02]  /*98e0*/  BSSY B0, `(.L_x_886) ;  /* 0x0000015000007945 */ /* 0x000fe40003800000 */
[----:B------:R-:W-:Y:S01]  /*98f0*/  ISETP.GE.AND P0, PT, R3, R2, PT ;  /* 0x000000020300720c */ /* 0x000fe20003f06270 */
[----:B------:R1:W3:-:S12]  /*9900*/  SHFL.IDX PT, R32, R57, 0x1, 0x181f ;  /* 0x00381f0039207f89 */ /* 0x0002d800000e0000 */
        /* <DEDUP_REMOVED lines=18> */
.L_x_887:
[----:B------:R-:W-:Y:S05]  /*9a30*/  BSYNC B0 ;  /* 0x0000000000007941 */ /* 0x000fea0003800000 */
.L_x_886:
        /* <DEDUP_REMOVED lines=23> */
.L_x_889:
[----:B------:R-:W-:Y:S05]  /*9bb0*/  BSYNC B0 ;  /* 0x0000000000007941 */ /* 0x000fea0003800000 */
.L_x_888:
        /* <DEDUP_REMOVED lines=24> */
.L_x_882:
        /* <DEDUP_REMOVED lines=18> */
.L_x_890:
[----:B---3--:R-:W2:Y:S01]  /*9e60*/  S2R R2, SR_TID.X ;  /* 0x0000000000027919 */ /* 0x008ea20000002100 */
[----:B------:R-:W-:Y:S01]  /*9e70*/  SHF.R.S32.HI R5, RZ, 0x1f, R204 ;  /* 0x0000001fff057819 */ /* 0x000fe200000114cc */
[----:B------:R-:W-:Y:S01]  /*9e80*/  BSSY B0, `(.L_x_891) ;  /* 0x0000027000007945 */ /* 0x000fe20003800000 */
[----:B------:R-:W-:-:S02]  /*9e90*/  SEL R204, R204, RZ, !P0 ;  /* 0x000000ffcccc7207 */ /* 0x000fc40004000000 */
[----:B------:R-:W-:Y:S02]  /*9ea0*/  SEL R5, R5, RZ, !P0 ;  /* 0x000000ff05057207 */ /* 0x000fe40004000000 */
[----:B--2---:R-:W-:-:S13]  /*9eb0*/  ISETP.GE.AND P1, PT, R2, 0x80, PT ;  /* 0x000000800200780c */ /* 0x004fda0003f26270 */
[----:B------:R-:W-:Y:S05]  /*9ec0*/  @P1 BRA `(.L_x_892) ;  /* 0x0000022000001947 */ /* 0x000fea0003800000 */
[----:B------:R-:W2:Y:S01]  /*9ed0*/  S2R R9, SR_CTAID.X ;  /* 0x0000000000097919 */ /* 0x000ea20000002500 */
[----:B-----5:R-:W-:Y:S01]  /*9ee0*/  IMAD R7, R3, c[0x0][0x4e8], RZ ;  /* 0x00013a0003077a24 */ /* 0x020fe200078e02ff */
[----:B--2---:R-:W-:-:S04]  /*9ef0*/  LEA R8, R9, R2, 0x7 ;  /* 0x0000000209087211 */ /* 0x004fc800078e38ff */
        /* <DEDUP_REMOVED lines=9> */
[----:B------:R-:W-:Y:S02]  /*9f90*/  IMAD R4, R197, c[0x0][0x494], R4 ;  /* 0x00012500c5047a24 */ /* 0x000fe400078e0204 */
[----:B------:R-:W-:Y:S02]  /*9fa0*/  IMAD.MOV.U32 R14, RZ, RZ, R12 ;  /* 0x000000ffff0e7224 */ /* 0x000fe400078e000c */
[----:B------:R-:W-:Y:S02]  /*9fb0*/  IMAD.IADD R15, R4, 0x1, R13 ;  /* 0x00000001040f7824 */ /* 0x000fe400078e020d */
[----:B------:R-:W-:-:S04]  /*9fc0*/  @P0 IMAD.HI.U32 R6, R8, c[0x0][0x4ec], RZ ;  /* 0x00013b0008060a27 */ /* 0x000fc800078e00ff */
[----:B------:R-:W-:Y:S01]  /*9fd0*/  IMAD R13, R5, c[0x0][0x498], RZ ;  /* 0x00012600050d7a24 */ /* 0x000fe200078e02ff */
[----:B------:R-:W-:Y:S01]  /*9fe0*/  @P0 SHF.R.U32.HI R7, RZ, c[0x0][0x4f0], R6 ;  /* 0x00013c00ff070a19 */ /* 0x000fe20000011606 */
[----:B------:R-:W-:-:S03]  /*9ff0*/  IMAD.WIDE.U32 R14, R204, c[0x0][0x498], R14 ;  /* 0x00012600cc0e7a25 */ /* 0x000fc600078e000e */
[C---:B------:R-:W-:Y:S01]  /*a000*/  IADD3 R9, -R7.reuse, RZ, RZ ;  /* 0x000000ff07097210 */ /* 0x040fe20007ffe1ff */
[----:B------:R-:W-:Y:S01]  /*a010*/  IMAD R13, R204, c[0x0][0x49c], R13 ;  /* 0x00012700cc0d7a24 */ /* 0x000fe200078e020d */
[----:B------:R-:W-:Y:S02]  /*a020*/  SHF.R.S32.HI R4, RZ, 0x1f, R7 ;  /* 0x0000001fff047819 */ /* 0x000fe40000011407 */
[----:B------:R-:W-:Y:S01]  /*a030*/  IADD3 R12, P0, R7, R14, RZ ;  /* 0x0000000e070c7210 */ /* 0x000fe20007f1e0ff */
        /* <DEDUP_REMOVED lines=11> */
.L_x_892:
[----:B------:R-:W-:Y:S05]  /*a0f0*/  BSYNC B0 ;  /* 0x0000000000007941 */ /* 0x000fea0003800000 */
.L_x_891:
[----:B--2---:R-:W2:Y:S01]  /*a100*/  S2R R6, SR_CTAID.X ;  /* 0x0000000000067919 */ /* 0x004ea20000002500 */
        /* <DEDUP_REMOVED lines=14> */
[----:B------:R-:W-:Y:S02]  /*a1f0*/  IMAD R5, R5, c[0x0][0x3f0], RZ ;  /* 0x0000fc0005057a24 */ /* 0x000fe400078e02ff */
[----:B------:R-:W-:Y:S01]  /*a200*/  IMAD.WIDE.U32 R10, R197, c[0x0][0x3e8], R10 ;  /* 0x0000fa00c50a7a25 */ /* 0x000fe200078e000a */
[CC--:B------:R-:W-:Y:S02]  /*a210*/  LEA R7, R9.reuse, R4.reuse, 0x5 ;  /* 0x0000000409077211 */ /* 0x0c0fe400078e28ff */
[----:B------:R-:W-:Y:S01]  /*a220*/  SHF.L.U32 R9, R9, 0x3, RZ ;  /* 0x0000000309097819 */ /* 0x000fe200000006ff */
[----:B------:R-:W-:Y:S01]  /*a230*/  IMAD R5, R204, c[0x0][0x3f4], R5 ;  /* 0x0000fd00cc057a24 */ /* 0x000fe200078e0205 */
[----:B------:R-:W-:Y:S01]  /*a240*/  IADD3 R11, R0, R11, RZ ;  /* 0x0000000b000b7210 */ /* 0x000fe20007ffe0ff */
[C---:B--2---:R-:W-:Y:S01]  /*a250*/  IMAD R7, R6.reuse, 0x80, R7 ;  /* 0x0000008006077824 */ /* 0x044fe200078e0207 */
[----:B------:R-:W-:Y:S01]  /*a260*/  LEA R4, R6, R4, 0x7 ;  /* 0x0000000406047211 */ /* 0x000fe200078e38ff */
[----:B-----5:R-:W-:Y:S01]  /*a270*/  IMAD R3, R3, c[0x0][0x4e8], RZ ;  /* 0x00013a0003037a24 */ /* 0x020fe200078e02ff */
[----:B------:R-:W-:Y:S01]  /*a280*/  IADD3 R6, R9, 0x40, RZ ;  /* 0x0000004009067810 */ /* 0x000fe20007ffe0ff */
[----:B------:R-:W-:Y:S01]  /*a290*/  @P0 IMAD.HI.U32 R0, R7, c[0x0][0x4ec], RZ ;  /* 0x00013b0007000a27 */ /* 0x000fe200078e00ff */
[----:B------:R-:W-:-:S03]  /*a2a0*/  MOV R2, R7 ;  /* 0x0000000700027202 */ /* 0x000fc60000000f00 */
[----:B------:R-:W-:Y:S01]  /*a2b0*/  IMAD.WIDE.U32 R10, R204, c[0x0][0x3f0], R10 ;  /* 0x0000fc00cc0a7a25 */ /* 0x000fe200078e000a */
[----:B------:R-:W-:-:S04]  /*a2c0*/  @P0 SHF.R.U32.HI R2, RZ, c[0x0][0x4f0], R0 ;  /* 0x00013c00ff020a19 */ /* 0x000fc80000011600 */
[--C-:B------:R-:W-:Y:S01]  /*a2d0*/  SHF.R.S32.HI R8, RZ, 0x1f, R2.reuse ;  /* 0x0000001fff087819 */ /* 0x100fe20000011402 */
[----:B------:R-:W-:Y:S01]  /*a2e0*/  IMAD.MOV R0, RZ, RZ, -R2 ;  /* 0x000000ffff007224 */ /* 0x000fe200078e0a02 */
[----:B------:R-:W-:-:S03]  /*a2f0*/  IADD3 R11, R11, R5, RZ ;  /* 0x000000050b0b7210 */ /* 0x000fc60007ffe0ff */
[----:B------:R-:W-:Y:S02]  /*a300*/  IMAD R5, R8, c[0x0][0x3e0], RZ ;  /* 0x0000f80008057a24 */ /* 0x000fe400078e02ff */
[----:B------:R-:W-:Y:S02]  /*a310*/  IMAD R0, R0, c[0x0][0x4e8], R7 ;  /* 0x00013a0000007a24 */ /* 0x000fe400078e0207 */
[----:B------:R-:W-:-:S04]  /*a320*/  IMAD.WIDE.U32 R10, R2, c[0x0][0x3e0], R10 ;  /* 0x0000f800020a7a25 */ /* 0x000fc800078e000a */
[----:B------:R-:W-:Y:S01]  /*a330*/  IMAD R5, R2, c[0x0][0x3e4], R5 ;  /* 0x0000f90002057a24 */ /* 0x000fe200078e0205 */
[----:B------:R-:W-:-:S04]  /*a340*/  SHF.R.S32.HI R2, RZ, 0x1f, R0 ;  /* 0x0000001fff027819 */ /* 0x000fc80000011400 */
        /* <DEDUP_REMOVED lines=8> */
[----:B------:R2:W3:Y:S01]  /*a3d0*/  SHFL.IDX PT, R10, R2, RZ, 0x181f ;  /* 0x00181fff020a7589 */ /* 0x0004e200000e0000 */
[----:B------:R-:W-:-:S03]  /*a3e0*/  IADD3 R5, R9, 0x80, RZ ;  /* 0x0000008009057810 */ /* 0x000fc60007ffe0ff */
[----:B------:R2:W4:Y:S08]  /*a3f0*/  SHFL.IDX PT, R11, R0, RZ, 0x181f ;  /* 0x00181fff000b7589 */ /* 0x00053000000e0000 */
        /* <DEDUP_REMOVED lines=16> */
.L_x_894:
[----:B------:R-:W-:Y:S05]  /*a500*/  BSYNC B0 ;  /* 0x0000000000007941 */ /* 0x000fea0003800000 */
.L_x_893:
        /* <DEDUP_REMOVED lines=21> */
.L_x_896:
[----:B------:R-:W-:Y:S05]  /*a660*/  BSYNC B0 ;  /* 0x0000000000007941 */ /* 0x000fea0003800000 */
.L_x_895:
[----:B------:R-:W-:Y:S01]  /*a670*/  IADD3 R8, R4, 0x40, RZ ;  /* 0x0000004004087810 */ /* 0x000fe20007ffe0ff */
[----:B-1--4-:R1:W4:Y:S01]  /*a680*/  SHFL.IDX PT, R11, R0, 0x2, 0x181f ;  /* 0x00581f00000b7f89 */ /* 0x01232200000e0000 */
[----:B------:R-:W-:Y:S02]  /*a690*/  BSSY B0, `(.L_x_897) ;  /* 0x0000013000007945 */ /* 0x000fe40003800000 */
[----:B------:R-:W-:Y:S01]  /*a6a0*/  ISETP.GE.AND P0, PT, R8, R3, PT ;  /* 0x000000030800720c */ /* 0x000fe20003f06270 */
[----:B------:R1:W2:-:S12]  /*a6b0*/  SHFL.IDX PT, R10, R2, 0x2, 0x181f ;  /* 0x00581f00020a7f89 */ /* 0x00029800000e0000 */
        /* <DEDUP_REMOVED lines=8> */
[----:B--2-4-:R-:W-:Y:S01]  /*a740*/  @!P2 IMAD.WIDE R12, R9, 0x2, R10 ;  /* 0x00000002090ca825 */ /* 0x014fe200078e020a */
[----:B------:R-:W-:Y:S02]  /*a750*/  @!P1 LOP3.LUT R8, R8, 0xfffffff8, RZ, 0xc0, !PT ;  /* 0xfffffff808089812 */ /* 0x000fe400078ec0ff */
[----:B------:R-:W-:-:S02]  /*a760*/  @!P0 LOP3.LUT R7, R7, 0xfffffff8, RZ, 0xc0, !PT ;  /* 0xfffffff807078812 */ /* 0x000fc400078ec0ff */
[----:B------:R2:W-:Y:S01]  /*a770*/  @!P2 ST.E.128 [R12.64], RZ ;  /* 0x000000ff0c00a985 */ /* 0x0005e2000c101d06 */
[----:B------:R-:W-:-:S04]  /*a780*/  @!P1 IMAD.WIDE R14, R8, 0x2, R10 ;  /* 0x00000002080e9825 */ /* 0x000fc800078e020a */
[----:B------:R-:W-:Y:S01]  /*a790*/  @!P0 IMAD.WIDE R10, R7, 0x2, R10 ;  /* 0x00000002070a8825 */ /* 0x000fe200078e020a */
[----:B------:R2:W-:Y:S04]  /*a7a0*/  @!P1 ST.E.128 [R14.64], RZ ;  /* 0x000000ff0e009985 */ /* 0x0005e8000c101d06 */
[----:B------:R2:W-:Y:S02]  /*a7b0*/  @!P0 ST.E.128 [R10.64], RZ ;  /* 0x000000ff0a008985 */ /* 0x0005e4000c101d06 */
.L_x_898:
[----:B------:R-:W-:Y:S05]  /*a7c0*/  BSYNC B0 ;  /* 0x0000000000007941 */ /* 0x000fea0003800000 */
.L_x_897:
[----:B------:R-:W-:Y:S01]  /*a7d0*/  IADD3 R4, R4, 0x60, RZ ;  /* 0x0000006004047810 */ /* 0x000fe20007ffe0ff */
[----:B--2-4-:R2:W4:Y:S03]  /*a7e0*/  SHFL.IDX PT, R11, R0, 0x3, 0x181f ;  /* 0x00781f00000b7f89 */ /* 0x01452600000e0000 */
        /* <DEDUP_REMOVED lines=10> */
[----:B--23--:R-:W-:-:S05]  /*a890*/  @!P0 IMAD.WIDE R2, R3, 0x2, R10 ;  /* 0x0000000203028825 */ /* 0x00cfca00078e020a */
        /* <DEDUP_REMOVED lines=9> */
.L_x_899:
        /* <DEDUP_REMOVED lines=13> */
.L_x_3409:


//--------------------- .text._ZN7cutlass13device_kernelIN5flash19enable_sm80_to_sm89INS1_16FlashAttnFwdSm80INS1_25CollectiveMainloopFwdSm80ILi8ELi2ELb0EN4cute5tupleIJNS5_1CILi128EEENS7_ILi64EEENS7_ILi192EEEEEELi192ENS_10bfloat16_tEfNS_4arch4Sm80ELb0ELb0ELb1ELb1ELb1ELb1ELb1ELb0EEENS1_21CollectiveEpilogueFwdINS6_IJS8_SA_S9_EEENS6_IJNS7_ILi1EEESI_SI_EEESC_SE_Li256ELb1ELb1ELb0ELb0EEENS1_19SingleTileSchedulerILb1ELb0ELb1ELi128EEEEEEEEEvNT_6ParamsE --------------------------
	.section	.text._ZN7cutlass13device_kernelIN5flash19enable_sm80_to_sm89INS1_16FlashAttnFwdSm80INS1_25CollectiveMainloopFwdSm80ILi8ELi2ELb0EN4cute5tupleIJNS5_1CILi128EEENS7_ILi64EEENS7_ILi192EEEEEELi192ENS_10bfloat16_tEfNS_4arch4Sm80ELb0ELb0ELb1ELb1ELb1ELb1ELb1ELb0EEENS1_21CollectiveEpilogueFwdINS6_IJS8_SA_S9_EEENS6_IJNS7_ILi1EEESI_SI_EEESC_SE_Li256ELb1ELb1ELb0ELb0EEENS1_19SingleTileSchedulerILb1ELb0ELb1ELi128EEEEEEEEEvNT_6ParamsE,"ax",@progbits
	.sectioninfo	@"SHI_REGISTERS=236"
	.align	128
.text._ZN7cutlass13device_kernelIN5flash19enable_sm80_to_sm89INS1_16FlashAttnFwdSm80INS1_25CollectiveMainloopFwdSm80ILi8ELi2ELb0EN4cute5tupleIJNS5_1CILi128EEENS7_ILi64EEENS7_ILi192EEEEEELi192ENS_10bfloat16_tEfNS_4arch4Sm80ELb0ELb0ELb1ELb1ELb1ELb1ELb1ELb0EEENS1_21CollectiveEpilogueFwdINS6_IJS8_SA_S9_EEENS6_IJNS7_ILi1EEESI_SI_EEESC_SE_Li256ELb1ELb1ELb0ELb0EEENS1_19SingleTileSchedulerILb1ELb0ELb1ELi128EEEEEEEEEvNT_6ParamsE:
        .type           _ZN7cutlass13device_kernelIN5flash19enable_sm80_to_sm89INS1_16FlashAttnFwdSm80INS1_25CollectiveMainloopFwdSm80ILi8ELi2ELb0EN4cute5tupleIJNS5_1CILi128EEENS7_ILi64EEENS7_ILi192EEEEEELi192ENS_10bfloat16_tEfNS_4arch4Sm80ELb0ELb0ELb1ELb1ELb1ELb1ELb1ELb0EEENS1_21CollectiveEpilogueFwdINS6_IJS8_SA_S9_EEENS6_IJNS7_ILi1EEESI_SI_EEESC_SE_Li256ELb1ELb1ELb0ELb0EEENS1_19SingleTileSchedulerILb1ELb0ELb1ELi128EEEEEEEEEvNT_6ParamsE,@function
        .size           _ZN7cutlass13device_kernelIN5flash19enable_sm80_to_sm89INS1_16FlashAttnFwdSm80INS1_25CollectiveMainloopFwdSm80ILi8ELi2ELb0EN4cute5tupleIJNS5_1CILi128EEENS7_ILi64EEENS7_ILi192EEEEEELi192ENS_10bfloat16_tEfNS_4arch4Sm80ELb0ELb0ELb1ELb1ELb1ELb1ELb1ELb0EEENS1_21CollectiveEpilogueFwdINS6_IJS8_SA_S9_EEENS6_IJNS7_ILi1EEESI_SI_EEESC_SE_Li256ELb1ELb1ELb0ELb0EEENS1_19SingleTileSchedulerILb1ELb0ELb1ELi128EEEEEEEEEvNT_6ParamsE,(.L_x_3410 - _ZN7cutlass13device_kernelIN5flash19enable_sm80_to_sm89INS1_16FlashAttnFwdSm80INS1_25CollectiveMainloopFwdSm80ILi8ELi2ELb0EN4cute5tupleIJNS5_1CILi128EEENS7_ILi64EEENS7_ILi192EEEEEELi192ENS_10bfloat16_tEfNS_4arch4Sm80ELb0ELb0ELb1ELb1ELb1ELb1ELb1ELb0EEENS1_21CollectiveEpilogueFwdINS6_IJS8_SA_S9_EEENS6_IJNS7_ILi1EEESI_SI_EEESC_SE_Li256ELb1ELb1ELb0ELb0EEENS1_19SingleTileSchedulerILb1ELb0ELb1ELi128EEEEEEEEEvNT_6ParamsE)
        .other          _ZN7cutlass13device_kernelIN5flash19enable_sm80_to_sm89INS1_16FlashAttnFwdSm80INS1_25CollectiveMainloopFwdSm80ILi8ELi2ELb0EN4cute5tupleIJNS5_1CILi128EEENS7_ILi64EEENS7_ILi192EEEEEELi192ENS_10bfloat16_tEfNS_4arch4Sm80ELb0ELb0ELb1ELb1ELb1ELb1ELb1ELb0EEENS1_21CollectiveEpilogueFwdINS6_IJS8_SA_S9_EEENS6_IJNS7_ILi1EEESI_SI_EEESC_SE_Li256ELb1ELb1ELb0ELb0EEENS1_19SingleTileSchedulerILb1ELb0ELb1ELi128EEEEEEEEEvNT_6ParamsE,@"STO_CUDA_ENTRY STV_DEFAULT"
_ZN7cutlass13device_kernelIN5flash19enable_sm80_to_sm89INS1_16FlashAttnFwdSm80INS1_25CollectiveMainloopFwdSm80ILi8ELi2ELb0EN4cute5tupleIJNS5_1CILi128EEENS7_ILi64EEENS7_ILi192EEEEEELi192ENS_10bfloat16_tEfNS_4arch4Sm80ELb0ELb0ELb1ELb1ELb1ELb1ELb1ELb0EEENS1_21CollectiveEpilogueFwdINS6_IJS8_SA_S9_EEENS6_IJNS7_ILi1EEESI_SI_EEESC_SE_Li256ELb1ELb1ELb0ELb0EEENS1_19SingleTileSchedulerILb1ELb0ELb1ELi128EEEEEEEEEvNT_6ParamsE:
        /* <DEDUP_REMOVED lines=16> */
.L_x_901:
        /* <DEDUP_REMOVED lines=8> */
.L_x_903:
[----:B------:R-:W-:-:S05]  /*0180*/  MOV R3, c[0x0][0x54c] ;  /* 0x0001530000037a02 */ /* 0x000fca0000000f00 */
.L_x_902:
[----:B-----5:R-:W-:Y:S01]  /*0190*/  IMAD R3, R3, c[0x0][0x548], RZ ;  /* 0x0001520003037a24 */ /* 0x020fe200078e02ff */
[----:B------:R-:W-:-:S04]  /*01a0*/  SHF.L.U32 R0, R90, 0x7, RZ ;  /* 0x000000075a007819 */ /* 0x000fc800000006ff */
[----:B------:R-:W-:-:S04]  /*01b0*/  ISETP.GE.AND P0, PT, R0, R3, PT ;  /* 0x000000030000720c */ /* 0x000fc80003f06270 */
[----:B------:R-:W-:Y:S01]  /*01c0*/  SEL R195, R195, 0xffffffff, !P0 ;  /* 0xffffffffc3c37807 */ /* 0x000fe20004000000 */
[----:B------:R-:W-:Y:S05]  /*01d0*/  BRA `(.L_x_904) ;  /* 0x0000012000007947 */ /* 0x000fea0003800000 */
.L_x_900:
[----:B---3--:R-:W-:-:S04]  /*01e0*/  ISETP.NE.U32.AND P0, PT, RZ, c[0x0][0x568], PT ;  /* 0x00015a00ff007a0c */ /* 0x008fc80003f05070 */
[----:B------:R-:W-:-:S13]  /*01f0*/  ISETP.NE.AND.EX P0, PT, RZ, c[0x0][0x56c], PT, P0 ;  /* 0x00015b00ff007a0c */ /* 0x000fda0003f05300 */
[----:B------:R-:W-:Y:S05]  /*0200*/  @!P0 BRA `(.L_x_905) ;  /* 0x0000002000008947 */ /* 0x000fea0003800000 */
[----:B------:R1:W5:Y:S01]  /*0210*/  LDG.E R3, [R2.64] ;  /* 0x0000000602037981 */ /* 0x000362000c1e1900 */
[----:B------:R-:W-:Y:S05]  /*0220*/  BRA `(.L_x_906) ;  /* 0x0000009000007947 */ /* 0x000fea0003800000 */
.L_x_905:
        /* <DEDUP_REMOVED lines=8> */
.L_x_907:
[----:B------:R-:W-:-:S05]  /*02b0*/  MOV R3, c[0x0][0x54c] ;  /* 0x0001530000037a02 */ /* 0x000fca0000000f00 */
.L_x_906:
[----:B-----5:R-:W-:Y:S01]  /*02c0*/  IMAD R3, R3, c[0x0][0x548], RZ ;  /* 0x0001520003037a24 */ /* 0x020fe200078e02ff */
[----:B------:R-:W-:-:S04]  /*02d0*/  SHF.L.U32 R0, R90, 0x7, RZ ;  /* 0x000000075a007819 */ /* 0x000fc800000006ff */
[----:B------:R-:W-:-:S04]  /*02e0*/  ISETP.GE.AND P0, PT, R0, R3, PT ;  /* 0x000000030000720c */ /* 0x000fc80003f06270 */
[----:B------:R-:W-:-:S04]  /*02f0*/  SEL R195, R195, 0xffffffff, !P0 ;  /* 0xffffffffc3c37807 */ /* 0x000fc80004000000 */
.L_x_904:
        /* <DEDUP_REMOVED lines=39> */
.L_x_908:
[----:B---3--:R-:W-:-:S04]  /*0570*/  ISETP.NE.U32.AND P0, PT, RZ, c[0x0][0x368], PT ;  /* 0x0000da00ff007a0c */ /* 0x008fc80003f05070 */
[----:B------:R-:W-:-:S13]  /*0580*/  ISETP.NE.AND.EX P0, PT, RZ, c[0x0][0x36c], PT, P0 ;  /* 0x0000db00ff007a0c */ /* 0x000fda0003f05300 */
[----:B------:R-:W-:Y:S05]  /*0590*/  @!P0 BRA `(.L_x_909) ;  /* 0x0000003000008947 */ /* 0x000fea0003800000 */
[----:B------:R-:W-:-:S06]  /*05a0*/  IMAD.WIDE R2, R195, R6, c[0x0][0x368] ;  /* 0x0000da00c3027625 */ /* 0x000fcc00078e0206 */
[----:B------:R1:W5:Y:S01]  /*05b0*/  LDG.E R2, [R2.64] ;  /* 0x0000000602027981 */ /* 0x000362000c1e1900 */
[----:B------:R-:W-:Y:S05]  /*05c0*/  BRA `(.L_x_910) ;  /* 0x0000004000007947 */ /* 0x000fea0003800000 */
.L_x_909:
[----:B------:R-:W-:Y:S05]  /*05d0*/  @!P3 BRA `(.L_x_910) ;  /* 0x000000300000b947 */ /* 0x000fea0003800000 */
[----:B------:R-:W2:Y:S04]  /*05e0*/  LDG.E R2, [R10.64] ;  /* 0x000000060a027981 */ /* 0x000ea8000c1e1900 */
[----:B------:R-:W2:Y:S02]  /*05f0*/  LDG.E R3, [R10.64+0x4] ;  /* 0x000004060a037981 */ /* 0x000ea4000c1e1900 */
[----:B--2---:R-:W-:Y:S02]  /*0600*/  IADD3 R2, -R2, R3, RZ ;  /* 0x0000000302027210 */ /* 0x004fe40007ffe1ff */
.L_x_910:
        /* <DEDUP_REMOVED lines=19> */
[----:B------:R-:W-:-:S11]  /*0740*/  SHF.R.U32.HI R11, RZ, 0x6, R11 ;  /* 0x00000006ff0b7819 */ /* 0x000fd6000001160b */
[----:B------:R-:W-:Y:S01]  /*0750*/  @P0 IADD3 R3, R0, 0x3f, RZ ;  /* 0x0000003f00030810 */ /* 0x000fe20007ffe0ff */
[----:B------:R-:W-:-:S03]  /*0760*/  IMAD.MOV.U32 R0, RZ, RZ, R11 ;  /* 0x000000ffff007224 */ /* 0x000fc600078e000b */
[----:B------:R-:W-:-:S04]  /*0770*/  @P0 SHF.R.S32.HI R4, RZ, 0x1f, R3 ;  /* 0x0000001fff040819 */ /* 0x000fc80000011403 */
[----:B------:R-:W-:-:S04]  /*0780*/  @P0 LEA.HI R4, R4, R3, RZ, 0x6 ;  /* 0x0000000304040211 */ /* 0x000fc800078f30ff */
[----:B------:R-:W-:-:S04]  /*0790*/  @P0 SHF.R.S32.HI R0, RZ, 0x6, R4 ;  /* 0x00000006ff000819 */ /* 0x000fc80000011404 */
[----:B------:R-:W-:-:S13]  /*07a0*/  ISETP.GT.AND P0, PT, R0, R11, PT ;  /* 0x0000000b0000720c */ /* 0x000fda0003f04270 */
[----:B------:R-:W-:Y:S05]  /*07b0*/  @!P0 BRA `(.L_x_911) ;  /* 0x00005bd000008947 */ /* 0x000fea0003800000 */
[----:B-1----:R-:W-:-:S04]  /*07c0*/  ISETP.NE.U32.AND P0, PT, RZ, c[0x0][0x340], PT ;  /* 0x0000d000ff007a0c */ /* 0x002fc80003f05070 */
[----:B------:R-:W-:Y:S02]  /*07d0*/  ISETP.NE.AND.EX P1, PT, RZ, c[0x0][0x344], PT, P0 ;  /* 0x0000d100ff007a0c */ /* 0x000fe40003f25300 */
[----:B------:R-:W-:Y:S02]  /*07e0*/  SHF.R.S32.HI R16, RZ, 0x1f, R89 ;  /* 0x0000001fff107819 */ /* 0x000fe40000011459 */
[----:B------:R-:W-:Y:S02]  /*07f0*/  SHF.R.S32.HI R22, RZ, 0x1f, R8 ;  /* 0x0000001fff167819 */ /* 0x000fe40000011408 */
[----:B------:R-:W-:Y:S01]  /*0800*/  IADD3 R18, R0, -0x1, RZ ;  /* 0xffffffff00127810 */ /* 0x000fe20007ffe0ff */
[----:B------:R-:W-:Y:S01]  /*0810*/  IMAD.IADD R97, R97, 0x1, R2 ;  /* 0x0000000161617824 */ /* 0x000fe200078e0202 */
[----:B------:R-:W-:Y:S01]  /*0820*/  SEL R160, R195, RZ, !P4 ;  /* 0x000000ffc3a07207 */ /* 0x000fe20006000000 */
[----:B------:R-:W-:Y:S01]  /*0830*/  IMAD.MOV.U32 R102, RZ, RZ, c[0x0][0x238] ;  /* 0x00008e00ff667624 */ /* 0x000fe200078e00ff */
[----:B------:R-:W-:-:S03]  /*0840*/  P2R R4, PR, RZ, 0x2 ;  /* 0x00000002ff047803 */ /* 0x000fc60000000000 */
[----:B------:R-:W-:-:S06]  /*0850*/  @P1 IMAD.WIDE R174, R195, R6, c[0x0][0x340] ;  /* 0x0000d000c3ae1625 */ /* 0x000fcc00078e0206 */
[----:B------:R-:W2:Y:S01]  /*0860*/  @P1 LDG.E R174, [R174.64] ;  /* 0x00000006aeae1981 */ /* 0x000ea2000c1e1900 */
[----:B------:R-:W-:Y:S01]  /*0870*/  LEA.HI R6, R16, R89, RZ, 0x3 ;  /* 0x0000005910067211 */ /* 0x000fe200078f18ff */
[----:B------:R-:W-:Y:S01]  /*0880*/  IMAD.MOV.U32 R111, RZ, RZ, 0x6 ;  /* 0x00000006ff6f7424 */ /* 0x000fe200078e00ff */
[----:B------:R-:W-:Y:S01]  /*0890*/  LOP3.LUT R135, R135, 0xfffffffe, RZ, 0xc0, !PT ;  /* 0xfffffffe87877812 */ /* 0x000fe200078ec0ff */
[C---:B------:R-:W-:Y:S01]  /*08a0*/  IMAD.SHL.U32 R101, R102.reuse, 0x40, RZ ;  /* 0x0000004066657824 */ /* 0x040fe200078e00ff */
[----:B------:R-:W-:Y:S01]  /*08b0*/  SHF.R.S32.HI R3, RZ, 0x3, R6 ;  /* 0x00000003ff037819 */ /* 0x000fe20000011406 */
[----:B------:R-:W-:Y:S01]  /*08c0*/  IMAD.SHL.U32 R103, R102, 0x20, RZ ;  /* 0x0000002066677824 */ /* 0x000fe200078e00ff */
[----:B------:R-:W-:Y:S01]  /*08d0*/  LOP3.LUT R6, R6, 0x1ffffff8, RZ, 0xc0, !PT ;  /* 0x1ffffff806067812 */ /* 0x000fe200078ec0ff */
[----:B------:R-:W-:Y:S01]  /*08e0*/  IMAD.MOV.U32 R142, RZ, RZ, 0x1 ;  /* 0x00000001ff8e7424 */ /* 0x000fe200078e00ff */
[----:B------:R-:W-:Y:S01]  /*08f0*/  IADD3 R25, P0, R3, R8, RZ ;  /* 0x0000000803197210 */ /* 0x000fe20007f1e0ff */
[----:B------:R-:W-:Y:S01]  /*0900*/  IMAD.IADD R5, R96, 0x1, -R3 ;  /* 0x0000000160057824 */ /* 0x000fe200078e0a03 */
[----:B------:R-:W-:Y:S01]  /*0910*/  SHF.L.U64.HI R99, R102, R111, c[0x0][0x23c] ;  /* 0x00008f0066637619 */ /* 0x000fe2000001026f */
[----:B------:R-:W-:Y:S01]  /*0920*/  IMAD.IADD R6, R89, 0x1, -R6 ;  /* 0x0000000159067824 */ /* 0x000fe200078e0a06 */
[----:B------:R-:W-:Y:S01]  /*0930*/  LEA.HI.X.SX32 R22, R3, R22, 0x1, P0 ;  /* 0x0000001603167211 */ /* 0x000fe200000f0eff */
[----:B------:R-:W-:Y:S01]  /*0940*/  IMAD R2, R18, -0x40, R5 ;  /* 0xffffffc012027824 */ /* 0x000fe200078e0205 */
[----:B------:R-:W-:Y:S01]  /*0950*/  ULDC.U8 UR4, c[0x0][0x298] ;  /* 0x0000a60000047ab9 */ /* 0x000fe20000000000 */
[----:B------:R-:W-:-:S02]  /*0960*/  IMAD.SHL.U32 R6, R6, 0x8, RZ ;  /* 0x0000000806067824 */ /* 0x000fc400078e00ff */
[----:B------:R-:W-:Y:S01]  /*0970*/  IMAD R12, R22, c[0x0][0x238], RZ ;  /* 0x00008e00160c7a24 */ /* 0x000fe200078e02ff */
[----:B------:R-:W-:Y:S01]  /*0980*/  ISETP.GE.AND P1, PT, R2, 0x21, PT ;  /* 0x000000210200780c */ /* 0x000fe20003f26270 */
[----:B------:R-:W-:Y:S01]  /*0990*/  IMAD R22, R22, c[0x0][0x258], RZ ;  /* 0x0000960016167a24 */ /* 0x000fe200078e02ff */
[----:B------:R-:W-:Y:S01]  /*09a0*/  SHF.R.S32.HI R7, RZ, 0x1f, R6 ;  /* 0x0000001fff077819 */ /* 0x000fe20000011406 */
[C---:B------:R-:W-:Y:S01]  /*09b0*/  IMAD R12, R25.reuse, c[0x0][0x23c], R12 ;  /* 0x00008f00190c7a24 */ /* 0x040fe200078e020c */
[----:B------:R-:W-:Y:S01]  /*09c0*/  ISETP.GE.AND P2, PT, R2, 0x1, PT ;  /* 0x000000010200780c */ /* 0x000fe20003f46270 */
[C---:B------:R-:W-:Y:S01]  /*09d0*/  IMAD R22, R25.reuse, c[0x0][0x25c], R22 ;  /* 0x0000970019167a24 */ /* 0x040fe200078e0216 */
[C---:B------:R-:W-:Y:S01]  /*09e0*/  IADD3 R2, R6.reuse, 0x40, RZ ;  /* 0x0000004006027810 */ /* 0x040fe20007ffe0ff */
[----:B------:R-:W-:Y:S01]  /*09f0*/  IMAD.WIDE.U32 R8, R25, c[0x0][0x238], R6 ;  /* 0x00008e0019087a25 */ /* 0x000fe200078e0006 */
[----:B------:R-:W-:-:S03]  /*0a00*/  ISETP.GE.AND P6, PT, R6, c[0x0][0x1d4], PT ;  /* 0x0000750006007a0c */ /* 0x000fc60003fc6270 */
[----:B------:R-:W-:Y:S02]  /*0a10*/  IMAD.IADD R13, R9, 0x1, R12 ;  /* 0x00000001090d7824 */ /* 0x000fe400078e020c */
[----:B------:R-:W-:Y:S01]  /*0a20*/  IMAD.MOV.U32 R12, RZ, RZ, R8 ;  /* 0x000000ffff0c7224 */ /* 0x000fe200078e0008 */
[----:B------:R-:W-:Y:S01]  /*0a30*/  SHF.R.S32.HI R8, RZ, 0x1f, R195 ;  /* 0x0000001fff087819 */ /* 0x000fe200000114c3 */
[----:B------:R-:W-:Y:S02]  /*0a40*/  IMAD R9, R93, c[0x0][0x240], RZ ;  /* 0x000090005d097a24 */ /* 0x000fe400078e02ff */
[----:B------:R-:W-:Y:S01]  /*0a50*/  IMAD.WIDE.U32 R12, R192, c[0x0][0x240], R12 ;  /* 0x00009000c00c7a25 */ /* 0x000fe200078e000c */
[----:B------:R-:W-:Y:S02]  /*0a60*/  SEL R181, R8, RZ, !P4 ;  /* 0x000000ff08b57207 */ /* 0x000fe40006000000 */
[----:B------:R-:W-:Y:S01]  /*0a70*/  ISETP.GE.AND P4, PT, R2, c[0x0][0x1d4], PT ;  /* 0x0000750002007a0c */ /* 0x000fe20003f86270 */
[----:B------:R-:W-:-:S02]  /*0a80*/  IMAD R162, R192, c[0x0][0x244], R9 ;  /* 0x00009100c0a27a24 */ /* 0x000fc400078e0209 */
[----:B------:R-:W-:Y:S02]  /*0a90*/  IMAD R165, R181, c[0x0][0x248], RZ ;  /* 0x00009200b5a57a24 */ /* 0x000fe400078e02ff */
[----:B------:R-:W-:Y:S02]  /*0aa0*/  IMAD.IADD R163, R13, 0x1, R162 ;  /* 0x000000010da37824 */ /* 0x000fe400078e02a2 */
[----:B------:R-:W-:Y:S01]  /*0ab0*/  IMAD.MOV.U32 R162, RZ, RZ, R12 ;  /* 0x000000ffffa27224 */ /* 0x000fe200078e000c */
[----:B------:R-:W-:Y:S01]  /*0ac0*/  SHF.R.S32.HI R12, RZ, 0x1f, R18 ;  /* 0x0000001fff0c7819 */ /* 0x000fe20000011412 */
[C---:B------:R-:W-:Y:S02]  /*0ad0*/  IMAD R165, R160.reuse, c[0x0][0x24c], R165 ;  /* 0x00009300a0a57a24 */ /* 0x040fe400078e02a5 */
[----:B------:R-:W-:Y:S02]  /*0ae0*/  IMAD.WIDE.U32 R162, R160, c[0x0][0x248], R162 ;  /* 0x00009200a0a27a25 */ /* 0x000fe400078e00a2 */
[----:B------:R-:W-:-:S02]  /*0af0*/  @P4 LOP3.LUT R135, R135, 0x1, RZ, 0xfc, !PT ;  /* 0x0000000187874812 */ /* 0x000fc400078efcff */
[----:B------:R-:W-:Y:S02]  /*0b00*/  IMAD.IADD R165, R163, 0x1, R165 ;  /* 0x00000001a3a57824 */ /* 0x000fe400078e02a5 */
[----:B------:R-:W-:Y:S01]  /*0b10*/  IMAD.MOV.U32 R164, RZ, RZ, R162 ;  /* 0x000000ffffa47224 */ /* 0x000fe200078e00a2 */
[----:B------:R-:W-:Y:S01]  /*0b20*/  LOP3.LUT R135, R135, 0xfffffffb, RZ, 0xc0, !PT ;  /* 0xfffffffb87877812 */ /* 0x000fe200078ec0ff */
[----:B------:R-:W-:Y:S02]  /*0b30*/  IMAD R13, R99, R18, RZ ;  /* 0x00000012630d7224 */ /* 0x000fe400078e02ff */
[----:B------:R-:W-:-:S04]  /*0b40*/  IMAD.WIDE.U32 R24, R25, c[0x0][0x258], R6 ;  /* 0x0000960019187a25 */ /* 0x000fc800078e0006 */
[----:B------:R-:W-:-:S04]  /*0b50*/  IMAD.WIDE.U32 R14, R18, R101, R164 ;  /* 0x00000065120e7225 */ /* 0x000fc800078e00a4 */
[----:B------:R-:W-:Y:S01]  /*0b60*/  IMAD.MOV.U32 R7, RZ, RZ, 0x5 ;  /* 0x00000005ff077424 */ /* 0x000fe200078e00ff */
[----:B------:R-:W-:Y:S01]  /*0b70*/  @P1 IADD3 R5, P3, R103, R14, RZ ;  /* 0x0000000e67051210 */ /* 0x000fe20007f7e0ff */
[----:B------:R-:W-:Y:S01]  /*0b80*/  IMAD R13, R12, R101, R13 ;  /* 0x000000650c0d7224 */ /* 0x000fe200078e020d */
[----:B------:R-:W-:Y:S01]  /*0b90*/  @P2 LEA R20, P0, R14, c[0x0][0x220], 0x1 ;  /* 0x000088000e142a11 */ /* 0x000fe200078008ff */
[----:B------:R-:W-:Y:S01]  /*0ba0*/  IMAD.SHL.U32 R3, R3, 0x40, RZ ;  /* 0x0000004003037824 */ /* 0x000fe200078e00ff */
[----:B------:R-:W-:Y:S01]  /*0bb0*/  SHF.L.U64.HI R102, R102, R7, c[0x0][0x23c] ;  /* 0x00008f0066667619 */ /* 0x000fe20000010207 */
[----:B------:R-:W-:Y:S02]  /*0bc0*/  IMAD.IADD R13, R15, 0x1, R13 ;  /* 0x000000010f0d7824 */ /* 0x000fe400078e020d */
[----:B------:R-:W-:Y:S01]  /*0bd0*/  IMAD.IADD R23, R25, 0x1, R22 ;  /* 0x0000000119177824 */ /* 0x000fe200078e0216 */
[----:B------:R-:W-:Y:S01]  /*0be0*/  LOP3.LUT R3, R3, 0x1c0, RZ, 0xc0, !PT ;  /* 0x000001c003037812 */ /* 0x000fe200078ec0ff */
[--C-:B------:R-:W-:Y:S01]  /*0bf0*/  @P1 IMAD.X R2, R102, 0x1, R13.reuse, P3 ;  /* 0x0000000166021824 */ /* 0x100fe200018e060d */
[----:B------:R-:W-:Y:S01]  /*0c00*/  @P2 LEA.HI.X R21, R14, c[0x0][0x224], R13, 0x1, P0 ;  /* 0x000089000e152a11 */ /* 0x000fe200000f0c0d */
[----:B------:R-:W-:Y:S01]  /*0c10*/  IMAD.MOV.U32 R22, RZ, RZ, R24 ;  /* 0x000000ffff167224 */ /* 0x000fe200078e0018 */
[----:B------:R-:W-:Y:S01]  /*0c20*/  @P1 LEA R14, P0, R5, c[0x0][0x220], 0x1 ;  /* 0x00008800050e1a11 */ /* 0x000fe200078008ff */
[----:B------:R-:W-:Y:S01]  /*0c30*/  IMAD R9, R93, c[0x0][0x260], RZ ;  /* 0x000098005d097a24 */ /* 0x000fe200078e02ff */
[----:B------:R-:W-:Y:S01]  /*0c40*/  LOP3.LUT R10, R3, 0x38, R6, 0xf8, !PT ;  /* 0x00000038030a7812 */ /* 0x000fe200078ef806 */
[----:B------:R-:W-:Y:S01]  /*0c50*/  IMAD.WIDE.U32 R22, R192, c[0x0][0x260], R22 ;  /* 0x00009800c0167a25 */ /* 0x000fe200078e0016 */
[----:B------:R-:W-:-:S02]  /*0c60*/  @P1 LEA.HI.X R15, R5, c[0x0][0x224], R2, 0x1, P0 ;  /* 0x00008900050f1a11 */ /* 0x000fc400000f0c02 */
[----:B------:R-:W-:Y:S01]  /*0c70*/  SHF.R.U32.HI R3, RZ, 0x3, R3 ;  /* 0x00000003ff037819 */ /* 0x000fe20000011603 */
[----:B------:R-:W-:Y:S01]  /*0c80*/  IMAD R181, R181, c[0x0][0x268], RZ ;  /* 0x00009a00b5b57a24 */ /* 0x000fe200078e02ff */
[----:B------:R-:W-:Y:S01]  /*0c90*/  IADD3 R6, R6, 0x80, RZ ;  /* 0x0000008006067810 */ /* 0x000fe20007ffe0ff */
[----:B------:R-:W-:Y:S01]  /*0ca0*/  IMAD.MOV.U32 R137, RZ, RZ, c[0x0][0x27c] ;  /* 0x00009f00ff897624 */ /* 0x000fe200078e00ff */
[----:B------:R-:W-:Y:S01]  /*0cb0*/  ISETP.GT.AND P0, PT, R18, R11, PT ;  /* 0x0000000b1200720c */ /* 0x000fe20003f04270 */
[----:B------:R-:W-:Y:S01]  /*0cc0*/  IMAD R181, R160, c[0x0][0x26c], R181 ;  /* 0x00009b00a0b57a24 */ /* 0x000fe200078e02b5 */
[----:B------:R-:W-:Y:S01]  /*0cd0*/  LOP3.LUT R3, R10, R3, RZ, 0x3c, !PT ;  /* 0x000000030a037212 */ /* 0x000fe200078e3cff */
[----:B------:R-:W-:Y:S01]  /*0ce0*/  IMAD.WIDE.U32 R178, R192, c[0x0][0x210], RZ ;  /* 0x00008400c0b27a25 */ /* 0x000fe200078e00ff */
[----:B------:R-:W-:Y:S02]  /*0cf0*/  ISETP.GE.AND P5, PT, R6, c[0x0][0x1d4], PT ;  /* 0x0000750006007a0c */ /* 0x000fe40003fa6270 */
[-C--:B------:R-:W-:Y:S01]  /*0d00*/  LEA.HI R10, R16, R89.reuse, RZ, 0x6 ;  /* 0x00000059100a7211 */ /* 0x080fe200078f30ff */
[----:B------:R-:W-:Y:S01]  /*0d10*/  IMAD.MOV.U32 R6, RZ, RZ, c[0x0][0x258] ;  /* 0x00009600ff067624 */ /* 0x000fe200078e00ff */
[----:B------:R-:W-:Y:S01]  /*0d20*/  ISETP.NE.AND P3, PT, R4, RZ, PT ;  /* 0x000000ff0400720c */ /* 0x000fe20003f65270 */
[----:B------:R-:W-:Y:S01]  /*0d30*/  IMAD R4, R192, c[0x0][0x264], R9 ;  /* 0x00009900c0047a24 */ /* 0x000fe200078e0209 */
[----:B------:R-:W-:Y:S01]  /*0d40*/  LEA.HI R2, R16, R89, RZ, 0x2 ;  /* 0x0000005910027211 */ /* 0x000fe200078f10ff */
[----:B------:R-:W-:Y:S01]  /*0d50*/  IMAD.SHL.U32 R10, R10, 0x8, RZ ;  /* 0x000000080a0a7824 */ /* 0x000fe200078e00ff */
[C---:B------:R-:W-:Y:S01]  /*0d60*/  SHF.L.U64.HI R98, R6.reuse, R111, c[0x0][0x25c] ;  /* 0x0000970006627619 */ /* 0x040fe2000001026f */
[----:B------:R-:W-:Y:S01]  /*0d70*/  IMAD.SHL.U32 R100, R6, 0x40, RZ ;  /* 0x0000004006647824 */ /* 0x000fe200078e00ff */
[----:B------:R-:W-:Y:S01]  /*0d80*/  @P0 IADD3 R0, R0, -0x2, RZ ;  /* 0xfffffffe00000810 */ /* 0x000fe20007ffe0ff */
[----:B------:R-:W-:Y:S01]  /*0d90*/  IMAD.IADD R23, R23, 0x1, R4 ;  /* 0x0000000117177824 */ /* 0x000fe200078e0204 */
[----:B------:R-:W-:Y:S01]  /*0da0*/  LOP3.LUT R10, R3, 0xfffffe00, R10, 0xf8, !PT ;  /* 0xfffffe00030a7812 */ /* 0x000fe200078ef80a */
[----:B------:R-:W-:Y:S01]  /*0db0*/  IMAD R13, R98, R18, RZ ;  /* 0x00000012620d7224 */ /* 0x000fe200078e02ff */
[----:B------:R-:W-:Y:S01]  /*0dc0*/  @P0 SHF.R.S32.HI R9, RZ, 0x1f, R0 ;  /* 0x0000001fff090819 */ /* 0x000fe20000011400 */
[----:B------:R-:W-:Y:S01]  /*0dd0*/  @P0 IMAD R4, R99, R0, RZ ;  /* 0x0000000063040224 */ /* 0x000fe200078e02ff */
[----:B------:R-:W-:Y:S01]  /*0de0*/  LOP3.LUT R128, R2, 0xfffffffc, RZ, 0xc0, !PT ;  /* 0xfffffffc02807812 */ /* 0x000fe200078ec0ff */
[----:B------:R-:W-:Y:S01]  /*0df0*/  IMAD R3, R12, R100, R13 ;  /* 0x000000640c037224 */ /* 0x000fe200078e020d */
[----:B------:R-:W-:Y:S01]  /*0e00*/  SHF.R.S32.HI R105, RZ, 0x2, R2 ;  /* 0x00000002ff697819 */ /* 0x000fe20000011402 */
[----:B------:R-:W-:Y:S01]  /*0e10*/  @P2 IMAD.SHL.U32 R12, R10, 0x2, RZ ;  /* 0x000000020a0c2824 */ /* 0x000fe200078e00ff */
[----:B------:R-:W-:Y:S01]  /*0e20*/  SHF.L.U64.HI R108, R6, R7, c[0x0][0x25c] ;  /* 0x00009700066c7619 */ /* 0x000fe20000010207 */
[----:B------:R-:W-:Y:S01]  /*0e30*/  @P0 IMAD R4, R9, R101, R4 ;  /* 0x0000006509040224 */ /* 0x000fe200078e0204 */
[----:B------:R-:W-:Y:S01]  /*0e40*/  SHF.R.S32.HI R5, RZ, 0x1f, R105 ;  /* 0x0000001fff057819 */ /* 0x000fe20000011469 */
[----:B------:R-:W-:Y:S01]  /*0e50*/  @P1 IMAD.SHL.U32 R9, R10, 0x2, RZ ;  /* 0x000000020a091824 */ /* 0x000fe200078e00ff */
[----:B------:R-:W-:Y:S01]  /*0e60*/  @!PT LDS RZ, [RZ] ;  /* 0x00000000fffff984 */ /* 0x000fe20000000800 */
[----:B------:R-:W-:Y:S01]  /*0e70*/  @!PT LDS RZ, [RZ] ;  /* 0x00000000fffff984 */ /* 0x000fe20000000800 */
[----:B------:R-:W-:Y:S01]  /*0e80*/  @!PT LDS RZ, [RZ] ;  /* 0x00000000fffff984 */ /* 0x000fe20000000800 */
[----:B------:R1:W-:Y:S01]  /*0e90*/  @P2 LDGSTS.E.BYPASS.LTC128B.128 [R12+0xc100], [R20.64], !P6 ;  /* 0x0c100000140c2fae */ /* 0x0003e2000f101d46 */
[----:B------:R-:W-:Y:S01]  /*0ea0*/  IMAD.WIDE.U32 R160, R160, c[0x0][0x268], R22 ;  /* 0x00009a00a0a07a25 */ /* 0x000fe200078e0016 */
[----:B------:R-:W-:-:S02]  /*0eb0*/  SHF.R.S32.HI R2, RZ, 0x1f, R2 ;  /* 0x0000001fff027819 */ /* 0x000fc40000011402 */
[----:B------:R1:W-:Y:S01]  /*0ec0*/  @P2 LDGSTS.E.BYPASS.LTC128B.128 [R12+0xe100], [R20.64+0x80], !P4 ;  /* 0x0e100080140c2fae */ /* 0x0003e2000e101d46 */
[----:B------:R-:W-:Y:S01]  /*0ed0*/  IMAD.IADD R181, R161, 0x1, R181 ;  /* 0x00000001a1b57824 */ /* 0x000fe200078e02b5 */
[----:B------:R-:W-:Y:S01]  /*0ee0*/  LEA.HI R2, R2, R105, RZ, 0x3 ;  /* 0x0000006902027211 */ /* 0x000fe200078f18ff */
[----:B------:R-:W-:Y:S01]  /*0ef0*/  IMAD.MOV.U32 R180, RZ, RZ, R160 ;  /* 0x000000ffffb47224 */ /* 0x000fe200078e00a0 */
[----:B------:R1:W-:Y:S01]  /*0f00*/  @P2 LDGSTS.E.BYPASS.LTC128B.128 [R12+0x10100], [R20.64+0x100], !P5 ;  /* 0x10100100140c2fae */ /* 0x0003e2000e901d46 */
[----:B------:R-:W-:Y:S01]  /*0f10*/  IMAD.IADD R128, R89, 0x1, -R128 ;  /* 0x0000000159807824 */ /* 0x000fe200078e0a80 */
[----:B------:R-:W-:Y:S01]  /*0f20*/  LOP3.LUT R130, R2, 0xfffffff8, RZ, 0xc0, !PT ;  /* 0xfffffff802827812 */ /* 0x000fe200078ec0ff */
[----:B------:R-:W-:Y:S01]  /*0f30*/  IMAD.WIDE.U32 R26, R18, R100, R180 ;  /* 0x00000064121a7225 */ /* 0x000fe200078e00b4 */
[----:B------:R3:W-:Y:S01]  /*0f40*/  @P1 LDGSTS.E.BYPASS.LTC128B.128 [R9+0xd100], [R14.64], !P6 ;  /* 0x0d1000000e091fae */ /* 0x0007e2000f101d46 */
[----:B------:R-:W-:Y:S02]  /*0f50*/  LEA.HI R16, R16, R89, RZ, 0x5 ;  /* 0x0000005910107211 */ /* 0x000fe400078f28ff */
[----:B------:R-:W-:Y:S01]  /*0f60*/  IMAD.IADD R3, R27, 0x1, R3 ;  /* 0x000000011b037824 */ /* 0x000fe200078e0203 */
[----:B------:R3:W-:Y:S01]  /*0f70*/  @P1 LDGSTS.E.BYPASS.LTC128B.128 [R9+0xf100], [R14.64+0x80], !P4 ;  /* 0x0f1000800e091fae */ /* 0x0007e2000e101d46 */
[----:B------:R-:W-:-:S02]  /*0f80*/  IMAD.SHL.U32 R24, R128, 0x8, RZ ;  /* 0x0000000880187824 */ /* 0x000fc400078e00ff */
[----:B------:R-:W-:Y:S01]  /*0f90*/  IMAD.SHL.U32 R22, R128, 0x4, RZ ;  /* 0x0000000480167824 */ /* 0x000fe200078e00ff */
[----:B------:R3:W-:Y:S01]  /*0fa0*/  @P1 LDGSTS.E.BYPASS.LTC128B.128 [R9+0x11100], [R14.64+0x100], !P5 ;  /* 0x111001000e091fae */ /* 0x0007e2000e901d46 */
[----:B------:R-:W-:Y:S01]  /*0fb0*/  IMAD.SHL.U32 R115, R6, 0x20, RZ ;  /* 0x0000002006737824 */ /* 0x000fe200078e00ff */
[----:B------:R-:W-:Y:S01]  /*0fc0*/  SHF.R.S32.HI R25, RZ, 0x1f, R24 ;  /* 0x0000001fff197819 */ /* 0x000fe20000011418 */
[C---:B------:R-:W-:Y:S01]  /*0fd0*/  IMAD R168, R5.reuse, c[0x0][0x290], RZ ;  /* 0x0000a40005a87a24 */ /* 0x040fe200078e02ff */
[----:B------:R-:W0:Y:S01]  /*0fe0*/  LDGDEPBAR ;  /* 0x00000000000079af */ /* 0x000e220000000000 */
[----:B------:R-:W-:Y:S01]  /*0ff0*/  SHF.R.S32.HI R23, RZ, 0x1f, R22 ;  /* 0x0000001fff177819 */ /* 0x000fe20000011416 */
[----:B------:R-:W-:Y:S01]  /*1000*/  IMAD R166, R5, c[0x0][0x280], RZ ;  /* 0x0000a00005a67a24 */ /* 0x000fe200078e02ff */
[----:B------:R-:W-:Y:S01]  /*1010*/  IADD3 R19, R22, 0x40, RZ ;  /* 0x0000004016137810 */ /* 0x000fe20007ffe0ff */
[C---:B------:R-:W-:Y:S01]  /*1020*/  IMAD R168, R105.reuse, c[0x0][0x294], R168 ;  /* 0x0000a50069a87a24 */ /* 0x040fe200078e02a8 */
[C---:B------:R-:W-:Y:S01]  /*1030*/  IADD3 R131, R24.reuse, 0xa0, RZ ;  /* 0x000000a018837810 */ /* 0x040fe20007ffe0ff */
[----:B------:R-:W-:Y:S01]  /*1040*/  IMAD.WIDE.U32 R172, R105, c[0x0][0x290], R24 ;  /* 0x0000a40069ac7a25 */ /* 0x000fe200078e0018 */
[----:B------:R-:W-:-:S02]  /*1050*/  IADD3 R136, R24, 0x60, RZ ;  /* 0x0000006018887810 */ /* 0x000fc40007ffe0ff */
[----:B------:R-:W-:Y:S01]  /*1060*/  IADD3 R132, R24, 0x80, RZ ;  /* 0x0000008018847810 */ /* 0x000fe20007ffe0ff */
[----:B------:R-:W-:Y:S01]  /*1070*/  IMAD.IADD R173, R173, 0x1, R168 ;  /* 0x00000001adad7824 */ /* 0x000fe200078e02a8 */
[----:B------:R-:W-:Y:S01]  /*1080*/  SHF.R.S32.HI R123, RZ, 0x1f, R136 ;  /* 0x0000001fff7b7819 */ /* 0x000fe20000011488 */
[----:B-1----:R-:W-:Y:S01]  /*1090*/  IMAD.WIDE.U32 R20, R105, c[0x0][0x290], R22 ;  /* 0x0000a40069147a25 */ /* 0x002fe200078e0016 */
[----:B------:R-:W-:Y:S02]  /*10a0*/  SHF.R.S32.HI R121, RZ, 0x1f, R132 ;  /* 0x0000001fff797819 */ /* 0x000fe40000011484 */
[----:B------:R-:W-:Y:S01]  /*10b0*/  LEA.HI R123, R123, R136, RZ, 0x3 ;  /* 0x000000887b7b7211 */ /* 0x000fe200078f18ff */
[----:B------:R-:W-:Y:S01]  /*10c0*/  IMAD.IADD R169, R168, 0x1, R21 ;  /* 0x00000001a8a97824 */ /* 0x000fe200078e0215 */
[----:B------:R-:W-:Y:S01]  /*10d0*/  LEA.HI R121, R121, R132, RZ, 0x3 ;  /* 0x0000008479797211 */ /* 0x000fe200078f18ff */
[----:B------:R-:W-:Y:S01]  /*10e0*/  IMAD.MOV.U32 R168, RZ, RZ, R20 ;  /* 0x000000ffffa87224 */ /* 0x000fe200078e0014 */
[----:B------:R-:W-:Y:S01]  /*10f0*/  IADD3 R20, R22, 0x20, RZ ;  /* 0x0000002016147810 */ /* 0x000fe20007ffe0ff */
[----:B------:R-:W-:Y:S01]  /*1100*/  IMAD.IADD R130, R105, 0x1, -R130 ;  /* 0x0000000169827824 */ /* 0x000fe200078e0a82 */
[----:B------:R-:W-:Y:S01]  /*1110*/  LOP3.LUT R123, R123, 0xfffffff8, RZ, 0xc0, !PT ;  /* 0xfffffff87b7b7812 */ /* 0x000fe200078ec0ff */
[----:B------:R-:W-:Y:S01]  /*1120*/  IMAD R166, R105, c[0x0][0x284], R166 ;  /* 0x0000a10069a67a24 */ /* 0x000fe200078e02a6 */
[----:B------:R-:W-:Y:S01]  /*1130*/  LOP3.LUT R121, R121, 0xfffffff8, RZ, 0xc0, !PT ;  /* 0xfffffff879797812 */ /* 0x000fe200078ec0ff */
[----:B---3--:R-:W-:Y:S01]  /*1140*/  @P0 IMAD.WIDE.U32 R14, R0, R101, R164 ;  /* 0x00000065000e0225 */ /* 0x008fe200078e00a4 */
[----:B------:R-:W-:-:S02]  /*1150*/  SHF.R.S32.HI R116, RZ, 0x1f, R123 ;  /* 0x0000001fff747819 */ /* 0x000fc4000001147b */
[----:B------:R-:W-:Y:S01]  /*1160*/  SHF.R.S32.HI R114, RZ, 0x1f, R121 ;  /* 0x0000001fff727819 */ /* 0x000fe20000011479 */
[----:B------:R-:W-:Y:S02]  /*1170*/  @P0 IMAD.IADD R4, R15, 0x1, R4 ;  /* 0x000000010f040824 */ /* 0x000fe400078e0204 */
[C---:B------:R-:W-:Y:S02]  /*1180*/  IMAD.IADD R17, R22.reuse, 0x1, R20 ;  /* 0x0000000116117824 */ /* 0x040fe400078e0214 */
[----:B------:R-:W-:Y:S02]  /*1190*/  IMAD.IADD R15, R22, 0x1, R19 ;  /* 0x00000001160f7824 */ /* 0x000fe400078e0213 */
[----:B------:R-:W-:Y:S02]  /*11a0*/  @P0 IMAD.SHL.U32 R0, R10, 0x2, RZ ;  /* 0x000000020a000824 */ /* 0x000fe400078e00ff */
[----:B------:R-:W-:Y:S01]  /*11b0*/  IMAD.SHL.U32 R129, R130, 0x40, RZ ;  /* 0x0000004082817824 */ /* 0x000fe200078e00ff */
[----:B------:R-:W-:Y:S01]  /*11c0*/  SHF.R.S32.HI R126, RZ, 0x1f, R15 ;  /* 0x0000001fff7e7819 */ /* 0x000fe2000001140f */
[----:B------:R-:W-:-:S03]  /*11d0*/  IMAD.WIDE.U32 R170, R105, c[0x0][0x280], R24 ;  /* 0x0000a00069aa7a25 */ /* 0x000fc600078e0018 */
[----:B------:R-:W-:Y:S01]  /*11e0*/  LOP3.LUT R129, R129, 0x1c0, RZ, 0xc0, !PT ;  /* 0x000001c081817812 */ /* 0x000fe200078ec0ff */
[----:B------:R-:W-:Y:S01]  /*11f0*/  IMAD.SHL.U32 R16, R16, 0x10, RZ ;  /* 0x0000001010107824 */ /* 0x000fe200078e00ff */
[----:B------:R-:W-:Y:S01]  /*1200*/  LEA.HI R126, R126, R15, RZ, 0x3 ;  /* 0x0000000f7e7e7211 */ /* 0x000fe200078f18ff */
[----:B------:R-:W-:Y:S01]  /*1210*/  IMAD.IADD R171, R171, 0x1, R166 ;  /* 0x00000001abab7824 */ /* 0x000fe200078e02a6 */
[----:B------:R-:W-:Y:S01]  /*1220*/  SHF.R.U32.HI R118, RZ, 0x3, R129 ;  /* 0x00000003ff767819 */ /* 0x000fe20000011681 */
[----:B------:R-:W-:Y:S01]  /*1230*/  IMAD.WIDE.U32 R176, R192, c[0x0][0x1e8], RZ ;  /* 0x00007a00c0b07a25 */ /* 0x000fe200078e00ff */
[----:B------:R-:W-:Y:S02]  /*1240*/  LOP3.LUT R16, R16, 0xfffffe00, RZ, 0xc0, !PT ;  /* 0xfffffe0010107812 */ /* 0x000fe400078ec0ff */
[----:B------:R-:W-:Y:S01]  /*1250*/  LOP3.LUT R126, R126, 0xfffffff8, RZ, 0xc0, !PT ;  /* 0xfffffff87e7e7812 */ /* 0x000fe200078ec0ff */
[----:B-----5:R-:W-:-:S03]  /*1260*/  IMAD.WIDE.U32 R172, R91, c[0x0][0x290], R172 ;  /* 0x0000a4005bac7a25 */ /* 0x020fc600078e00ac */
[----:B------:R-:W-:Y:S01]  /*1270*/  SHF.R.S32.HI R149, RZ, 0x1f, R126 ;  /* 0x0000001fff957819 */ /* 0x000fe2000001147e */
[----:B------:R-:W-:Y:S02]  /*1280*/  IMAD.MOV.U32 R117, RZ, RZ, c[0x0][0x27c] ;  /* 0x00009f00ff757624 */ /* 0x000fe400078e00ff */
[----:B------:R-:W-:-:S04]  /*1290*/  IMAD.WIDE.U32 R170, R91, c[0x0][0x280], R170 ;  /* 0x0000a0005baa7a25 */ /* 0x000fc800078e00aa */
[----:B------:R-:W-:-:S04]  /*12a0*/  IMAD.WIDE.U32 R168, R91, c[0x0][0x290], R168 ;  /* 0x0000a4005ba87a25 */ /* 0x000fc800078e00a8 */
[----:B------:R-:W-:Y:S02]  /*12b0*/  IMAD.MOV.U32 R53, RZ, RZ, RZ ;  /* 0x000000ffff357224 */ /* 0x000fe400078e00ff */
[----:B------:R-:W-:Y:S02]  /*12c0*/  IMAD.MOV.U32 R67, RZ, RZ, 0x1 ;  /* 0x00000001ff437424 */ /* 0x000fe400078e00ff */
[----:B------:R-:W-:Y:S02]  /*12d0*/  IMAD.SHL.U32 R117, R117, 0x2, RZ ;  /* 0x0000000275757824 */ /* 0x000fe400078e00ff */
[----:B------:R-:W-:Y:S01]  /*12e0*/  IMAD R128, R128, 0x40, R105 ;  /* 0x0000004080807824 */ /* 0x000fe200078e0269 */
[----:B--2---:R-:W-:Y:S01]  /*12f0*/  @P3 SHF.R.S32.HI R175, RZ, 0x1f, R174 ;  /* 0x0000001fffaf3819 */ /* 0x004fe200000114ae */
[----:B------:R-:W-:Y:S02]  /*1300*/  @!P3 IMAD.MOV.U32 R174, RZ, RZ, R195 ;  /* 0x000000ffffaeb224 */ /* 0x000fe400078e00c3 */
[----:B------:R-:W-:Y:S01]  /*1310*/  @!P3 IMAD.MOV.U32 R175, RZ, RZ, R8 ;  /* 0x000000ffffafb224 */ /* 0x000fe200078e0008 */
[----:B------:R-:W-:Y:S01]  /*1320*/  BAR.SYNC.DEFER_BLOCKING 0x0 ;  /* 0x0000000000007b1d */ /* 0x000fe20000010000 */
[----:B------:R-:W-:-:S04]  /*1330*/  @P2 LEA R28, P3, R26, c[0x0][0x250], 0x1 ;  /* 0x000094001a1c2a11 */ /* 0x000fc800078608ff */
[----:B------:R-:W-:Y:S02]  /*1340*/  @P2 LEA.HI.X R29, R26, c[0x0][0x254], R3, 0x1, P3 ;  /* 0x000095001a1d2a11 */ /* 0x000fe400018f0c03 */
[----:B------:R-:W-:-:S04]  /*1350*/  ISETP.GE.AND P3, PT, R24, c[0x0][0x27c], PT ;  /* 0x00009f0018007a0c */ /* 0x000fc80003f66270 */
[----:B------:R-:W-:-:S05]  /*1360*/  SEL R7, RZ, c[0x0][0x27c], !P3 ;  /* 0x00009f00ff077a07 */ /* 0x000fca0005800000 */
[----:B------:R-:W-:-:S04]  /*1370*/  IMAD.IADD R7, R24, 0x1, R7 ;  /* 0x0000000118077824 */ /* 0x000fc800078e0207 */
[----:B------:R-:W-:Y:S02]  /*1380*/  @P3 LOP3.LUT R135, R135, 0x4, RZ, 0xfc, !PT ;  /* 0x0000000487873812 */ /* 0x000fe400078efcff */
[----:B------:R-:W-:Y:S01]  /*1390*/  SHF.R.S32.HI R124, RZ, 0x1f, R7 ;  /* 0x0000001fff7c7819 */ /* 0x000fe20000011407 */
[----:B------:R-:W-:Y:S01]  /*13a0*/  @!PT LDS RZ, [RZ] ;  /* 0x00000000fffff984 */ /* 0x000fe20000000800 */
[----:B------:R-:W-:Y:S01]  /*13b0*/  @!PT LDS RZ, [RZ] ;  /* 0x00000000fffff984 */ /* 0x000fe20000000800 */
[----:B------:R-:W-:Y:S01]  /*13c0*/  @!PT LDS RZ, [RZ] ;  /* 0x00000000fffff984 */ /* 0x000fe20000000800 */
[----:B------:R1:W-:Y:S01]  /*13d0*/  @P2 LDGSTS.E.BYPASS.LTC128B.128 [R12+0x100], [R28.64], !P6 ;  /* 0x001000001c0c2fae */ /* 0x0003e2000f101d46 */
[----:B------:R-:W-:Y:S02]  /*13e0*/  ISETP.GE.AND P3, PT, R15, c[0x0][0x27c], PT ;  /* 0x00009f000f007a0c */ /* 0x000fe40003f66270 */
[CC--:B------:R-:W-:Y:S01]  /*13f0*/  LEA.HI R144, R124.reuse, R7.reuse, RZ, 0x3 ;  /* 0x000000077c907211 */ /* 0x0c0fe200078f18ff */
[----:B------:R1:W-:Y:S01]  /*1400*/  @P2 LDGSTS.E.BYPASS.LTC128B.128 [R12+0x2100], [R28.64+0x80], !P4 ;  /* 0x021000801c0c2fae */ /* 0x0003e2000e101d46 */
[----:B------:R-:W-:Y:S02]  /*1410*/  LEA.HI R124, R124, R7, RZ, 0x6 ;  /* 0x000000077c7c7211 */ /* 0x000fe400078f30ff */
[----:B------:R-:W-:Y:S01]  /*1420*/  SEL R2, RZ, c[0x0][0x27c], !P3 ;  /* 0x00009f00ff027a07 */ /* 0x000fe20005800000 */
[----:B------:R1:W-:Y:S01]  /*1430*/  @P2 LDGSTS.E.BYPASS.LTC128B.128 [R12+0x4100], [R28.64+0x100], !P5 ;  /* 0x041001001c0c2fae */ /* 0x0003e2000e901d46 */
[----:B------:R-:W-:Y:S01]  /*1440*/  @P1 IADD3 R5, P2, R115, R26, RZ ;  /* 0x0000001a73051210 */ /* 0x000fe20007f5e0ff */
[----:B------:R-:W-:Y:S01]  /*1450*/  IMAD.SHL.U32 R124, R124, 0x40, RZ ;  /* 0x000000407c7c7824 */ /* 0x000fe200078e00ff */
[----:B------:R-:W-:-:S02]  /*1460*/  LOP3.LUT R135, R135, 0xfffffffd, RZ, 0xc0, !PT ;  /* 0xfffffffd87877812 */ /* 0x000fc400078ec0ff */
[----:B------:R-:W-:Y:S01]  /*1470*/  SHF.R.S32.HI R125, RZ, 0x3, R144 ;  /* 0x00000003ff7d7819 */ /* 0x000fe20000011490 */
[----:B------:R-:W-:Y:S01]  /*1480*/  @P1 IMAD.X R6, R108, 0x1, R3, P2 ;  /* 0x000000016c061824 */ /* 0x000fe200010e0603 */
[C---:B------:R-:W-:Y:S01]  /*1490*/  @P1 LEA R8, P2, R5.reuse, c[0x0][0x250], 0x1 ;  /* 0x0000940005081a11 */ /* 0x040fe200078408ff */
[----:B------:R-:W-:Y:S01]  /*14a0*/  @P1 IMAD.SHL.U32 R3, R10, 0x2, RZ ;  /* 0x000000020a031824 */ /* 0x000fe200078e00ff */
[----:B------:R-:W-:Y:S02]  /*14b0*/  LOP3.LUT R124, R124, 0xfffff000, RZ, 0xc0, !PT ;  /* 0xfffff0007c7c7812 */ /* 0x000fe400078ec0ff */
[----:B------:R-:W-:Y:S02]  /*14c0*/  @P1 LEA.HI.X R9, R5, c[0x0][0x254], R6, 0x1, P2 ;  /* 0x0000950005091a11 */ /* 0x000fe400010f0c06 */
[----:B------:R-:W-:-:S03]  /*14d0*/  @P0 LEA R6, P2, R14, c[0x0][0x220], 0x1 ;  /* 0x000088000e060a11 */ /* 0x000fc600078408ff */
[----:B------:R2:W-:Y:S01]  /*14e0*/  @P1 LDGSTS.E.BYPASS.LTC128B.128 [R3+0x1100], [R8.64], !P6 ;  /* 0x0110000008031fae */ /* 0x0005e2000f101d46 */
[----:B------:R-:W-:Y:S02]  /*14f0*/  @P0 LEA.HI.X R7, R14, c[0x0][0x224], R4, 0x1, P2 ;  /* 0x000089000e070a11 */ /* 0x000fe400010f0c04 */
[----:B------:R-:W-:Y:S01]  /*1500*/  ISETP.GE.AND P2, PT, R17, c[0x0][0x27c], PT ;  /* 0x00009f0011007a0c */ /* 0x000fe20003f46270 */
[----:B------:R2:W-:Y:S01]  /*1510*/  @P1 LDGSTS.E.BYPASS.LTC128B.128 [R3+0x3100], [R8.64+0x80], !P4 ;  /* 0x0310008008031fae */ /* 0x0005e2000e101d46 */
[----:B------:R-:W-:Y:S02]  /*1520*/  IADD3 R14, R22, 0x50, RZ ;  /* 0x00000050160e7810 */ /* 0x000fe40007ffe0ff */
[----:B------:R-:W-:Y:S01]  /*1530*/  SEL R4, RZ, c[0x0][0x27c], !P2 ;  /* 0x00009f00ff047a07 */ /* 0x000fe20005000000 */
[----:B------:R2:W-:Y:S01]  /*1540*/  @P1 LDGSTS.E.BYPASS.LTC128B.128 [R3+0x5100], [R8.64+0x100], !P5 ;  /* 0x0510010008031fae */ /* 0x0005e2000e901d46 */
[----:B-1----:R-:W-:-:S03]  /*1550*/  @P0 LEA R12, P1, R103, R6, 0x1 ;  /* 0x00000006670c0211 */ /* 0x002fc600078208ff */
[----:B------:R-:W-:Y:S01]  /*1560*/  IMAD.IADD R5, R4, 0x1, R17 ;  /* 0x0000000104057824 */ /* 0x000fe200078e0211 */
[----:B------:R-:W0:Y:S01]  /*1570*/  LDGDEPBAR ;  /* 0x00000000000079af */ /* 0x000e220000000000 */
[----:B------:R-:W-:-:S03]  /*1580*/  @P0 LEA.HI.X R13, R103, R7, R102, 0x1, P1 ;  /* 0x00000007670d0211 */ /* 0x000fc600008f0c66 */
[----:B------:R-:W-:Y:S01]  /*1590*/  SHF.R.S32.HI R122, RZ, 0x1f, R5 ;  /* 0x0000001fff7a7819 */ /* 0x000fe20000011405 */
[----:B------:R1:W-:Y:S01]  /*15a0*/  @P0 LDGSTS.E.BYPASS.LTC128B.128 [R0+0x12100], [R6.64], !P6 ;  /* 0x1210000006000fae */ /* 0x0003e2000f101d46 */
[----:B------:R-:W-:Y:S02]  /*15b0*/  @P2 LOP3.LUT R135, R135, 0x2, RZ, 0xfc, !PT ;  /* 0x0000000287872812 */ /* 0x000fe400078efcff */
[CC--:B------:R-:W-:Y:S01]  /*15c0*/  LEA.HI R152, R122.reuse, R5.reuse, RZ, 0x3 ;  /* 0x000000057a987211 */ /* 0x0c0fe200078f18ff */
[----:B------:R1:W-:Y:S01]  /*15d0*/  @P0 LDGSTS.E.BYPASS.LTC128B.128 [R0+0x14100], [R6.64+0x80], !P4 ;  /* 0x1410008006000fae */ /* 0x0003e2000e101d46 */
[----:B------:R-:W-:Y:S01]  /*15e0*/  LEA.HI R122, R122, R5, RZ, 0x6 ;  /* 0x000000057a7a7211 */ /* 0x000fe200078f30ff */
[----:B------:R-:W-:Y:S01]  /*15f0*/  IMAD.WIDE.U32 R4, R105, c[0x0][0x280], R22 ;  /* 0x0000a00069047a25 */ /* 0x000fe200078e0016 */
[----:B------:R-:W-:Y:S01]  /*1600*/  LOP3.LUT R135, R135, 0xfffffff7, RZ, 0xc0, !PT ;  /* 0xfffffff787877812 */ /* 0x000fe200078ec0ff */
[----:B------:R1:W-:Y:S01]  /*1610*/  @P0 LDGSTS.E.BYPASS.LTC128B.128 [R0+0x16100], [R6.64+0x100], !P5 ;  /* 0x1610010006000fae */ /* 0x0003e2000e901d46 */
[----:B------:R-:W-:Y:S01]  /*1620*/  ISETP.NE.AND P1, PT, R142, c[0x0][0x2b8], PT ;  /* 0x0000ae008e007a0c */ /* 0x000fe20003f25270 */
[----:B------:R-:W-:Y:S01]  /*1630*/  IMAD.IADD R167, R166, 0x1, R5 ;  /* 0x00000001a6a77824 */ /* 0x000fe200078e0205 */
[----:B------:R-:W-:Y:S01]  /*1640*/  LOP3.LUT R5, R129, 0x38, R152, 0xf8, !PT ;  /* 0x0000003881057812 */ /* 0x000fe200078ef898 */
[----:B------:R3:W-:Y:S01]  /*1650*/  @P0 LDGSTS.E.BYPASS.LTC128B.128 [R0+0x13100], [R12.64], !P6 ;  /* 0x131000000c000fae */ /* 0x0007e2000f101d46 */
[----:B------:R-:W-:Y:S01]  /*1660*/  IMAD.SHL.U32 R122, R122, 0x40, RZ ;  /* 0x000000407a7a7824 */ /* 0x000fe200078e00ff */
[----:B------:R-:W-:Y:S01]  /*1670*/  @P3 LOP3.LUT R135, R135, 0x8, RZ, 0xfc, !PT ;  /* 0x0000000887873812 */ /* 0x000fe200078efcff */
[----:B------:R-:W-:Y:S01]  /*1680*/  IMAD.MOV.U32 R166, RZ, RZ, R4 ;  /* 0x000000ffffa67224 */ /* 0x000fe200078e0004 */
[----:B------:R3:W-:Y:S01]  /*1690*/  @P0 LDGSTS.E.BYPASS.LTC128B.128 [R0+0x15100], [R12.64+0x80], !P4 ;  /* 0x151000800c000fae */ /* 0x0007e2000e101d46 */
[----:B--2---:R-:W-:Y:S01]  /*16a0*/  IMAD.IADD R3, R2, 0x1, R15 ;  /* 0x0000000102037824 */ /* 0x004fe200078e020f */
[----:B------:R-:W-:Y:S01]  /*16b0*/  LOP3.LUT R122, R122, 0xfffff000, RZ, 0xc0, !PT ;  /* 0xfffff0007a7a7812 */ /* 0x000fe200078ec0ff */
[----:B------:R-:W-:Y:S01]  /*16c0*/  IMAD.MOV.U32 R8, RZ, RZ, c[0x0][0x290] ;  /* 0x0000a400ff087624 */ /* 0x000fe200078e00ff */
[----:B------:R3:W-:Y:S01]  /*16d0*/  @P0 LDGSTS.E.BYPASS.LTC128B.128 [R0+0x17100], [R12.64+0x100], !P5 ;  /* 0x171001000c000fae */ /* 0x0007e2000e901d46 */
[----:B------:R-:W-:Y:S01]  /*16e0*/  LOP3.LUT P0, RZ, R130, 0x4, RZ, 0xc0, !PT ;  /* 0x0000000482ff7812 */ /* 0x000fe2000780c0ff */
[----:B------:R-:W-:Y:S01]  /*16f0*/  IMAD.WIDE.U32 R166, R91, c[0x0][0x280], R166 ;  /* 0x0000a0005ba67a25 */ /* 0x000fe200078e00a6 */
[----:B------:R-:W-:Y:S01]  /*1700*/  SHF.R.S32.HI R120, RZ, 0x1f, R3 ;  /* 0x0000001fff787819 */ /* 0x000fe20000011403 */
[----:B------:R-:W0:Y:S01]  /*1710*/  LDGDEPBAR ;  /* 0x00000000000079af */ /* 0x000e220000000000 */
[----:B------:R-:W-:Y:S01]  /*1720*/  LOP3.LUT R5, R5, R118, RZ, 0x3c, !PT ;  /* 0x0000007605057212 */ /* 0x000fe200078e3cff */
[----:B------:R-:W-:Y:S01]  /*1730*/  IMAD.SHL.U32 R109, R8, 0x40, RZ ;  /* 0x00000040086d7824 */ /* 0x000fe200078e00ff */
[----:B------:R-:W-:-:S02]  /*1740*/  LEA.HI R2, R120, R3, RZ, 0x3 ;  /* 0x0000000378027211 */ /* 0x000fc400078f18ff */
[----:B------:R-:W-:Y:S02]  /*1750*/  LEA.HI R120, R120, R3, RZ, 0x6 ;  /* 0x0000000378787211 */ /* 0x000fe400078f30ff */
[----:B------:R-:W-:Y:S02]  /*1760*/  LOP3.LUT R3, R129, 0x38, R2, 0xf8, !PT ;  /* 0x0000003881037812 */ /* 0x000fe400078ef802 */
[----:B------:R-:W-:Y:S01]  /*1770*/  LOP3.LUT R135, R135, 0xffffffef, RZ, 0xc0, !PT ;  /* 0xffffffef87877812 */ /* 0x000fe200078ec0ff */
[----:B------:R-:W-:Y:S01]  /*1780*/  IMAD.SHL.U32 R120, R120, 0x40, RZ ;  /* 0x0000004078787824 */ /* 0x000fe200078e00ff */
[----:B-1----:R-:W-:Y:S01]  /*1790*/  LOP3.LUT R7, R129, 0x38, R144, 0xf8, !PT ;  /* 0x0000003881077812 */ /* 0x002fe200078ef890 */
[----:B------:R-:W-:Y:S01]  /*17a0*/  IMAD.MOV.U32 R6, RZ, RZ, c[0x0][0x280] ;  /* 0x0000a000ff067624 */ /* 0x000fe200078e00ff */
[-C--:B------:R-:W-:Y:S02]  /*17b0*/  LOP3.LUT R3, R3, R118.reuse, RZ, 0x3c, !PT ;  /* 0x0000007603037212 */ /* 0x080fe400078e3cff */
[----:B------:R-:W-:Y:S01]  /*17c0*/  LOP3.LUT R7, R7, R118, RZ, 0x3c, !PT ;  /* 0x0000007607077212 */ /* 0x000fe200078e3cff */
[----:B------:R-:W-:Y:S01]  /*17d0*/  IMAD.SHL.U32 R113, R6, 0x40, RZ ;  /* 0x0000004006717824 */ /* 0x000fe200078e00ff */
[----:B------:R-:W-:-:S02]  /*17e0*/  LOP3.LUT R120, R120, 0xfffff000, RZ, 0xc0, !PT ;  /* 0xfffff00078787812 */ /* 0x000fc400078ec0ff */
[--C-:B------:R-:W-:Y:S01]  /*17f0*/  IADD3 R124, R7, R124, R16.reuse ;  /* 0x0000007c077c7210 */ /* 0x100fe20007ffe010 */
[----:B------:R-:W-:Y:S01]  /*1800*/  IMAD R7, R93, c[0x0][0x210], RZ ;  /* 0x000084005d077a24 */ /* 0x000fe200078e02ff */
[--C-:B------:R-:W-:Y:S02]  /*1810*/  IADD3 R122, R5, R122, R16.reuse ;  /* 0x0000007a057a7210 */ /* 0x100fe40007ffe010 */
[----:B---3--:R-:W-:Y:S01]  /*1820*/  SHF.R.S32.HI R0, RZ, 0x1f, R91 ;  /* 0x0000001fff007819 */ /* 0x008fe2000001145b */
[----:B------:R-:W-:Y:S01]  /*1830*/  IMAD R7, R192, c[0x0][0x214], R7 ;  /* 0x00008500c0077a24 */ /* 0x000fe200078e0207 */
[----:B------:R-:W-:Y:S01]  /*1840*/  IADD3 R120, R3, R120, R16 ;  /* 0x0000007803787210 */ /* 0x000fe20007ffe010 */
[----:B------:R-:W-:Y:S01]  /*1850*/  IMAD R3, R93, c[0x0][0x1e8], RZ ;  /* 0x00007a005d037a24 */ /* 0x000fe200078e02ff */
[----:B------:R-:W-:Y:S01]  /*1860*/  @P0 LOP3.LUT R135, R135, 0x10, RZ, 0xfc, !PT ;  /* 0x0000001087870812 */ /* 0x000fe200078efcff */
[C---:B------:R-:W-:Y:S01]  /*1870*/  IMAD R4, R0.reuse, c[0x0][0x290], RZ ;  /* 0x0000a40000047a24 */ /* 0x040fe200078e02ff */
[----:B------:R-:W-:Y:S01]  /*1880*/  ISETP.GE.AND P0, PT, R137, 0x1, PT ;  /* 0x000000018900780c */ /* 0x000fe20003f06270 */
[----:B------:R-:W-:Y:S01]  /*1890*/  IMAD R0, R0, c[0x0][0x280], RZ ;  /* 0x0000a00000007a24 */ /* 0x000fe200078e02ff */
[----:B------:R-:W-:Y:S01]  /*18a0*/  LOP3.LUT R135, R135, 0xffffffbf, RZ, 0xc0, !PT ;  /* 0xffffffbf87877812 */ /* 0x000fe200078ec0ff */
[----:B------:R-:W-:Y:S01]  /*18b0*/  IMAD R3, R192, c[0x0][0x1ec], R3 ;  /* 0x00007b00c0037a24 */ /* 0x000fe200078e0203 */
[----:B------:R-:W-:Y:S01]  /*18c0*/  LOP3.LUT R144, R144, 0xfffffff8, RZ, 0xc0, !PT ;  /* 0xfffffff890907812 */ /* 0x000fe200078ec0ff */
[----:B------:R-:W-:Y:S01]  /*18d0*/  IMAD R5, R91, c[0x0][0x284], R0 ;  /* 0x0000a1005b057a24 */ /* 0x000fe200078e0200 */
[----:B------:R-:W-:Y:S01]  /*18e0*/  SHF.R.S32.HI R0, RZ, 0x1f, R131 ;  /* 0x0000001fff007819 */ /* 0x000fe20000011483 */
[----:B------:R-:W-:Y:S01]  /*18f0*/  IMAD.IADD R106, R179, 0x1, R7 ;  /* 0x00000001b36a7824 */ /* 0x000fe200078e0207 */
[----:B------:R-:W-:Y:S01]  /*1900*/  LOP3.LUT R146, R152, 0xfffffff8, RZ, 0xc0, !PT ;  /* 0xfffffff898927812 */ /* 0x000fe200078ec0ff */
[----:B------:R-:W-:Y:S01]  /*1910*/  IMAD.IADD R110, R177, 0x1, R3 ;  /* 0x00000001b16e7824 */ /* 0x000fe200078e0203 */
[----:B------:R-:W-:Y:S01]  /*1920*/  LEA.HI R119, R0, R131, RZ, 0x3 ;  /* 0x0000008300777211 */ /* 0x000fe200078f18ff */
[----:B------:R-:W-:Y:S01]  /*1930*/  IMAD R7, R175, c[0x0][0x2b0], RZ ;  /* 0x0000ac00af077a24 */ /* 0x000fe200078e02ff */
[----:B------:R-:W-:Y:S01]  /*1940*/  SHF.R.S32.HI R0, RZ, 0x1f, R17 ;  /* 0x0000001fff007819 */ /* 0x000fe20000011411 */
[----:B------:R-:W-:Y:S01]  /*1950*/  IMAD R139, R91, c[0x0][0x294], R4 ;  /* 0x0000a5005b8b7a24 */ /* 0x000fe200078e0204 */
[----:B------:R-:W-:Y:S01]  /*1960*/  LOP3.LUT R3, R129, 0x18, R24, 0xf8, !PT ;  /* 0x0000001881037812 */ /* 0x000fe200078ef818 */
[----:B------:R-:W-:Y:S01]  /*1970*/  IMAD R7, R174, c[0x0][0x2b4], R7 ;  /* 0x0000ad00ae077a24 */ /* 0x000fe200078e0207 */
[----:B------:R-:W-:Y:S01]  /*1980*/  LOP3.LUT R148, R2, 0xfffffff8, RZ, 0xc0, !PT ;  /* 0xfffffff802947812 */ /* 0x000fe200078ec0ff */
[----:B------:R-:W-:Y:S01]  /*1990*/  IMAD.WIDE.U32 R174, R174, c[0x0][0x2b0], RZ ;  /* 0x0000ac00aeae7a25 */ /* 0x000fe200078e00ff */
[----:B------:R-:W-:-:S02]  /*19a0*/  LEA.HI R127, R0, R17, RZ, 0x3 ;  /* 0x00000011007f7211 */ /* 0x000fc400078f18ff */
[----:B------:R-:W-:Y:S01]  /*19b0*/  LOP3.LUT R135, R135, 0xffffffdf, RZ, 0xc0, !PT ;  /* 0xffffffdf87877812 */ /* 0x000fe200078ec0ff */
[----:B------:R-:W-:Y:S01]  /*19c0*/  IMAD.IADD R141, R173, 0x1, R139 ;  /* 0x00000001ad8d7824 */ /* 0x000fe200078e028b */
[----:B------:R-:W-:Y:S01]  /*19d0*/  LOP3.LUT R3, R3, R118, RZ, 0x3c, !PT ;  /* 0x0000007603037212 */ /* 0x000fe200078e3cff */
[----:B------:R-:W-:Y:S01]  /*19e0*/  IMAD.IADD R104, R175, 0x1, R7 ;  /* 0x00000001af687824 */ /* 0x000fe200078e0207 */
[----:B------:R-:W-:Y:S01]  /*19f0*/  SHF.R.S32.HI R143, RZ, 0x1f, R144 ;  /* 0x0000001fff8f7819 */ /* 0x000fe20000011490 */
[----:B------:R-:W-:Y:S01]  /*1a00*/  IMAD.IADD R139, R139, 0x1, R169 ;  /* 0x000000018b8b7824 */ /* 0x000fe200078e02a9 */
[----:B------:R-:W-:Y:S01]  /*1a10*/  SHF.R.S32.HI R145, RZ, 0x1f, R146 ;  /* 0x0000001fff917819 */ /* 0x000fe20000011492 */
[----:B------:R-:W-:Y:S01]  /*1a20*/  IMAD.IADD R0, R3, 0x1, R16 ;  /* 0x0000000103007824 */ /* 0x000fe200078e0210 */
[----:B------:R-:W-:Y:S01]  /*1a30*/  SHF.R.S32.HI R147, RZ, 0x1f, R148 ;  /* 0x0000001fff937819 */ /* 0x000fe20000011494 */
[----:B------:R-:W-:Y:S01]  /*1a40*/  IMAD.IADD R140, R171, 0x1, R5 ;  /* 0x00000001ab8c7824 */ /* 0x000fe200078e0205 */
[----:B------:R-:W-:Y:S01]  /*1a50*/  LOP3.LUT R119, R119, 0xfffffff8, RZ, 0xc0, !PT ;  /* 0xfffffff877777812 */ /* 0x000fe200078ec0ff */
[----:B------:R-:W-:Y:S01]  /*1a60*/  IMAD.IADD R138, R5, 0x1, R167 ;  /* 0x00000001058a7824 */ /* 0x000fe200078e02a7 */
[----:B------:R-:W-:-:S02]  /*1a70*/  LOP3.LUT R127, R127, 0xfffffff8, RZ, 0xc0, !PT ;  /* 0xfffffff87f7f7812 */ /* 0x000fc400078ec0ff */
[----:B------:R-:W-:Y:S02]  /*1a80*/  @P1 LOP3.LUT R135, R135, 0x20, RZ, 0xfc, !PT ;  /* 0x0000002087871812 */ /* 0x000fe400078efcff */
[-C--:B------:R-:W-:Y:S02]  /*1a90*/  SHF.L.U64.HI R107, R8, R111.reuse, c[0x0][0x294] ;  /* 0x0000a500086b7619 */ /* 0x080fe4000001026f */
[C---:B------:R-:W-:Y:S01]  /*1aa0*/  SHF.L.U64.HI R143, R144.reuse, 0x1, R143 ;  /* 0x00000001908f7819 */ /* 0x040fe2000001028f */
[----:B------:R-:W-:Y:S01]  /*1ab0*/  IMAD.SHL.U32 R144, R144, 0x2, RZ ;  /* 0x0000000290907824 */ /* 0x000fe200078e00ff */
[C---:B------:R-:W-:Y:S01]  /*1ac0*/  SHF.L.U64.HI R145, R146.reuse, 0x1, R145 ;  /* 0x0000000192917819 */ /* 0x040fe20000010291 */
[----:B------:R-:W-:Y:S01]  /*1ad0*/  IMAD.SHL.U32 R146, R146, 0x2, RZ ;  /* 0x0000000292927824 */ /* 0x000fe200078e00ff */
[C---:B------:R-:W-:Y:S01]  /*1ae0*/  SHF.L.U64.HI R147, R148.reuse, 0x1, R147 ;  /* 0x0000000194937819 */ /* 0x040fe20000010293 */
[----:B------:R-:W-:Y:S01]  /*1af0*/  IMAD.SHL.U32 R148, R148, 0x2, RZ ;  /* 0x0000000294947824 */ /* 0x000fe200078e00ff */
[----:B------:R-:W-:-:S02]  /*1b00*/  SHF.L.U64.HI R111, R6, R111, c[0x0][0x284] ;  /* 0x0000a100066f7619 */ /* 0x000fc4000001026f */
[C---:B------:R-:W-:Y:S02]  /*1b10*/  IADD3 R13, R22.reuse, 0x30, RZ ;  /* 0x00000030160d7810 */ /* 0x040fe40007ffe0ff */
[----:B------:R-:W-:Y:S02]  /*1b20*/  IADD3 R12, R22, 0x10, RZ ;  /* 0x00000010160c7810 */ /* 0x000fe40007ffe0ff */
[----:B------:R-:W-:Y:S02]  /*1b30*/  SHF.R.S32.HI R112, RZ, 0x1f, R119 ;  /* 0x0000001fff707819 */ /* 0x000fe40000011477 */
[----:B------:R-:W-:Y:S02]  /*1b40*/  SHF.R.S32.HI R150, RZ, 0x1f, R127 ;  /* 0x0000001fff967819 */ /* 0x000fe4000001147f */
[----:B------:R-:W-:Y:S02]  /*1b50*/  SHF.R.S32.HI R152, RZ, 0x3, R152 ;  /* 0x00000003ff987819 */ /* 0x000fe40000011498 */
[----:B------:R-:W-:-:S02]  /*1b60*/  SHF.R.S32.HI R151, RZ, 0x3, R2 ;  /* 0x00000003ff977819 */ /* 0x000fc40000011402 */
[----:B------:R-:W-:Y:S02]  /*1b70*/  @P0 LOP3.LUT R135, R135, 0x40, RZ, 0xfc, !PT ;  /* 0x0000004087870812 */ /* 0x000fe400078efcff */
.L_x_936:
[----:B------:R-:W-:Y:S01]  /*1b80*/  ISETP.NE.AND P1, PT, R142, c[0x0][0x2b8], PT ;  /* 0x0000ae008e007a0c */ /* 0x000fe20003f25270 */
[----:B-1----:R-:W-:Y:S01]  /*1b90*/  IMAD.SHL.U32 R5, R18, 0x40, RZ ;  /* 0x0000004012057824 */ /* 0x002fe200078e00ff */
[----:B------:R-:W-:Y:S01]  /*1ba0*/  LOP3.LUT P2, RZ, R130, 0x4, RZ, 0xc0, !PT ;  /* 0x0000000482ff7812 */ /* 0x000fe2000784c0ff */
[----:B------:R-:W-:Y:S01]  /*1bb0*/  IMAD.MOV.U32 R154, RZ, RZ, RZ ;  /* 0x000000ffff9a7224 */ /* 0x000fe200078e00ff */
[----:B------:R-:W-:Y:S04]  /*1bc0*/  DEPBAR.LE SB0, 0x2 ;  /* 0x000080800000791a */ /* 0x000fe80000000000 */
[----:B------:R-:W-:Y:S01]  /*1bd0*/  IMAD.IADD R3, R128, 0x1, R5 ;  /* 0x0000000180037824 */ /* 0x000fe200078e0205 */
[----:B------:R-:W-:Y:S01]  /*1be0*/  BSSY B1, `(.L_x_912) ;  /* 0x0000409000017945 */ /* 0x000fe20003800000 */
[----:B------:R-:W-:Y:S02]  /*1bf0*/  IMAD R2, R53, 0x3000, R0 ;  /* 0x0000300035027824 */ /* 0x000fe400078e0200 */
[----:B------:R-:W-:Y:S01]  /*1c00*/  IMAD.IADD R153, R97, 0x1, R3 ;  /* 0x0000000161997824 */ /* 0x000fe200078e0203 */
[----:B------:R-:W-:Y:S02]  /*1c10*/  ISETP.GE.AND P0, PT, R3, R96, PT ;  /* 0x000000600300720c */ /* 0x000fe40003f06270 */
[----:B------:R-:W-:Y:S01]  /*1c20*/  IADD3 R155, R2, 0x20, RZ ;  /* 0x00000020029b7810 */ /* 0x000fe20007ffe0ff */
[----:B------:R-:W-:Y:S01]  /*1c30*/  @P1 IMAD.HI.U32 R4, R153, c[0x0][0x2bc], RZ ;  /* 0x0000af0099041a27 */ /* 0x000fe200078e00ff */
[----:B------:R-:W-:Y:S02]  /*1c40*/  ISETP.GT.OR P0, PT, R128, 0x3f, P0 ;  /* 0x0000003f8000780c */ /* 0x000fe40000704670 */
[C---:B------:R-:W-:Y:S01]  /*1c50*/  @P2 IADD3 R155, R2.reuse, -0x20, RZ ;  /* 0xffffffe0029b2810 */ /* 0x040fe20007ffe0ff */
[----:B------:R-:W-:Y:S01]  /*1c60*/  IMAD.MOV.U32 R3, RZ, RZ, R153 ;  /* 0x000000ffff037224 */ /* 0x000fe200078e0099 */
[----:B------:R-:W-:Y:S02]  /*1c70*/  @P1 SHF.R.U32.HI R3, RZ, c[0x0][0x2c0], R4 ;  /* 0x0000b000ff031a19 */ /* 0x000fe40000011604 */
[----:B------:R-:W-:Y:S02]  /*1c80*/  ISETP.GE.AND P2, PT, R137, 0x1, PT ;  /* 0x000000018900780c */ /* 0x000fe40003f46270 */
[----:B------:R-:W-:Y:S02]  /*1c90*/  LEA R157, R2, 0x100, 0x1 ;  /* 0x00000100029d7811 */ /* 0x000fe400078e08ff */
[----:B------:R-:W-:Y:S03]  /*1ca0*/  LEA R155, R155, 0x100, 0x1 ;  /* 0x000001009b9b7811 */ /* 0x000fe600078e08ff */
[C---:B------:R-:W-:Y:S04]  /*1cb0*/  @!P0 IADD3 R7, P1, R3.reuse, R174, RZ ;  /* 0x000000ae03078210 */ /* 0x040fe80007f3e0ff */
[----:B------:R-:W-:Y:S02]  /*1cc0*/  @!P0 LEA.HI.X.SX32 R4, R3, R104, 0x1, P1 ;  /* 0x0000006803048211 */ /* 0x000fe400008f0eff */
[C---:B------:R-:W-:Y:S04]  /*1cd0*/  @!P0 LEA R8, P1, R7.reuse, c[0x0][0x2a0], 0x2 ;  /* 0x0000a80007088a11 */ /* 0x040fe800078210ff */
[----:B------:R-:W-:Y:S01]  /*1ce0*/  @!P0 LEA.HI.X R9, R7, c[0x0][0x2a4], R4, 0x2, P1 ;  /* 0x0000a90007098a11 */ /* 0x000fe200008f1404 */
[----:B------:R-:W-:Y:S04]  /*1cf0*/  IMAD.MOV R4, RZ, RZ, -R3 ;  /* 0x000000ffff047224 */ /* 0x000fe800078e0a03 */
[----:B-----5:R1:W5:Y:S01]  /*1d00*/  @!P0 LDG.E R154, [R8.64] ;  /* 0x00000006089a8981 */ /* 0x020362000c1e1900 */
[----:B------:R-:W-:Y:S03]  /*1d10*/  IMAD R153, R4, c[0x0][0x2b8], R153 ;  /* 0x0000ae0004997a24 */ /* 0x000fe600078e0299 */
[----:B------:R-:W-:Y:S06]  /*1d20*/  BAR.SYNC.DEFER_BLOCKING 0x0 ;  /* 0x0000000000007b1d */ /* 0x000fec0000010000 */
[----:B----4-:R-:W-:-:S05]  /*1d30*/  @!P2 BRA `(.L_x_913) ;  /* 0x00003c100000a947 */ /* 0x010fca0003800000 */
[----:B------:R-:W-:Y:S01]  /*1d40*/  IMAD.WIDE.U32 R6, R153, c[0x0][0x1e0], RZ ;  /* 0x0000780099067a25 */ /* 0x000fe200078e00ff */
[----:B------:R-:W-:Y:S02]  /*1d50*/  SHF.R.S32.HI R159, RZ, 0x1f, R153 ;  /* 0x0000001fff9f7819 */ /* 0x000fe40000011499 */
[----:B-----5:R-:W-:Y:S01]  /*1d60*/  SHF.R.S32.HI R158, RZ, 0x1f, R154 ;  /* 0x0000001fff9e7819 */ /* 0x020fe2000001149a */
[----:B-1----:R-:W-:Y:S01]  /*1d70*/  IMAD R9, R107, R18, RZ ;  /* 0x000000126b097224 */ /* 0x002fe200078e02ff */
[----:B------:R-:W-:Y:S01]  /*1d80*/  IADD3 R156, -R5, R96, RZ ;  /* 0x00000060059c7210 */ /* 0x000fe20007ffe1ff */
[----:B------:R-:W-:Y:S02]  /*1d90*/  IMAD R2, R159, c[0x0][0x1e0], RZ ;  /* 0x000078009f027a24 */ /* 0x000fe400078e02ff */
[----:B------:R-:W-:Y:S01]  /*1da0*/  IMAD R81, R158, c[0x0][0x1f0], RZ ;  /* 0x00007c009e517a24 */ /* 0x000fe200078e02ff */
[----:B------:R-:W-:Y:S01]  /*1db0*/  IMNMX R156, R156, 0x40, PT ;  /* 0x000000409c9c7817 */ /* 0x000fe20003800200 */
[----:B------:R-:W-:Y:S02]  /*1dc0*/  IMAD R2, R153, c[0x0][0x1e4], R2 ;  /* 0x0000790099027a24 */ /* 0x000fe400078e0202 */
[C---:B------:R-:W-:Y:S02]  /*1dd0*/  IMAD R81, R154.reuse, c[0x0][0x1f4], R81 ;  /* 0x00007d009a517a24 */ /* 0x040fe400078e0251 */
[----:B------:R-:W-:Y:S01]  /*1de0*/  IMAD.WIDE.U32 R4, R109, R18, RZ ;  /* 0x000000126d047225 */ /* 0x000fe200078e00ff */
[----:B------:R-:W-:Y:S02]  /*1df0*/  IADD3 R3, R7, R2, RZ ;  /* 0x0000000207037210 */ /* 0x000fe40007ffe0ff */
[----:B------:R-:W-:Y:S01]  /*1e00*/  MOV R2, R6 ;  /* 0x0000000600027202 */ /* 0x000fe20000000f00 */
[----:B------:R-:W-:Y:S04]  /*1e10*/  IMAD.WIDE.U32 R6, R113, R18, RZ ;  /* 0x0000001271067225 */ /* 0x000fe800078e00ff */
[----:B------:R-:W-:Y:S05]  /*1e20*/  IMAD.WIDE.U32 R2, R154, c[0x0][0x1f0], R2 ;  /* 0x00007c009a027a25 */ /* 0x000fea00078e0002 */
[----:B------:R-:W-:Y:S04]  /*1e30*/  IADD3 R2, P0, R176, R2, RZ ;  /* 0x00000002b0027210 */ /* 0x000fe80007f1e0ff */
[----:B------:R-:W-:Y:S01]  /*1e40*/  IADD3.X R81, R110, R3, R81, P0, !PT ;  /* 0x000000036e517210 */ /* 0x000fe200007fe451 */
[----:B------:R-:W-:Y:S01]  /*1e50*/  IMAD R3, R111, R18, RZ ;  /* 0x000000126f037224 */ /* 0x000fe200078e02ff */
[C---:B------:R-:W-:Y:S04]  /*1e60*/  LEA R80, P0, R2.reuse, c[0x0][0x1c8], 0x1 ;  /* 0x0000720002507a11 */ /* 0x040fe800078008ff */
[----:B------:R-:W-:Y:S02]  /*1e70*/  LEA.HI.X R81, R2, c[0x0][0x1cc], R81, 0x1, P0 ;  /* 0x0000730002517a11 */ /* 0x000fe400000f0c51 */
[----:B------:R-:W-:Y:S02]  /*1e80*/  ISETP.NE.AND P0, PT, RZ, UR4, PT ;  /* 0x00000004ff007c0c */ /* 0x000fe4000bf05270 */
[----:B------:R-:W-:Y:S05]  /*1e90*/  SHF.R.S32.HI R2, RZ, 0x1f, R18 ;  /* 0x0000001fff027819 */ /* 0x000fea0000011412 */
[C---:B------:R-:W-:Y:S02]  /*1ea0*/  IMAD R3, R2.reuse, R113, R3 ;  /* 0x0000007102037224 */ /* 0x040fe400078e0203 */
[----:B------:R-:W-:Y:S03]  /*1eb0*/  IMAD R9, R2, R109, R9 ;  /* 0x0000006d02097224 */ /* 0x000fe600078e0209 */
[----:B------:R-:W-:Y:S02]  /*1ec0*/  IADD3 R3, R7, R3, RZ ;  /* 0x0000000307037210 */ /* 0x000fe40007ffe0ff */
        /* <DEDUP_REMOVED lines=61> */
.L_x_916:
[----:B------:R-:W-:Y:S05]  /*22a0*/  BSYNC B0 ;  /* 0x0000000000007941 */ /* 0x000fea0003800000 */
.L_x_915:
        /* <DEDUP_REMOVED lines=59> */
[----:B------:R-:W-:Y:S02]  /*2660*/  @!P0 PRMT R44, R44, 0x5410, R45 ;  /* 0x000054102c2c8816 */ /* 0x000fe4000000002d */
[----:B------:R-:W-:Y:S02]  /*2670*/  @!P0 SHF.R.U32.HI R54, RZ, 0x10, R79 ;  /* 0x00000010ff368819 */ /* 0x000fe4000001164f */
[----:B------:R-:W-:Y:S02]  /*2680*/  @!P0 PRMT R41, R41, 0x5410, R46 ;  /* 0x0000541029298816 */ /* 0x000fe4000000002e */
[----:B------:R-:W-:Y:S02]  /*2690*/  @!P0 SHF.L.U32 R45, R44, 0x10, RZ ;  /* 0x000000102c2d8819 */ /* 0x000fe400000006ff */
[----:B------:R-:W-:Y:S01]  /*26a0*/  @!P0 PRMT R54, R51, 0x5410, R54 ;  /* 0x0000541033368816 */ /* 0x000fe20000000036 */
[C---:B------:R-:W-:Y:S01]  /*26b0*/  @!P0 IMAD.U32 R51, R52.reuse, 0x10000, RZ ;  /* 0x0001000034338824 */ /* 0x040fe200078e00ff */
[----:B------:R-:W-:Y:S02]  /*26c0*/  @!P0 LOP3.LUT R52, R52, 0xffff0000, RZ, 0xc0, !PT ;  /* 0xffff000034348812 */ /* 0x000fe400078ec0ff */
[----:B------:R-:W-:Y:S01]  /*26d0*/  @!P0 LOP3.LUT R44, R44, 0xffff0000, RZ, 0xc0, !PT ;  /* 0xffff00002c2c8812 */ /* 0x000fe200078ec0ff */
[C---:B-1----:R-:W-:Y:S01]  /*26e0*/  @!P0 IMAD.U32 R50, R28.reuse, 0x10000, RZ ;  /* 0x000100001c328824 */ /* 0x042fe200078e00ff */
[----:B------:R-:W-:Y:S01]  /*26f0*/  @!P0 LOP3.LUT R46, R28, 0xffff0000, RZ, 0xc0, !PT ;  /* 0xffff00001c2e8812 */ /* 0x000fe200078ec0ff */
[C---:B------:R-:W-:Y:S01]  /*2700*/  @!P0 IMAD.U32 R55, R29.reuse, 0x10000, RZ ;  /* 0x000100001d378824 */ /* 0x040fe200078e00ff */
[----:B------:R-:W-:Y:S02]  /*2710*/  @!P0 LOP3.LUT R47, R29, 0xffff0000, RZ, 0xc0, !PT ;  /* 0xffff00001d2f8812 */ /* 0x000fe400078ec0ff */
[C---:B------:R-:W-:Y:S01]  /*2720*/  @!P0 SHF.L.U32 R56, R31.reuse, 0x10, RZ ;  /* 0x000000101f388819 */ /* 0x040fe200000006ff */
        /* <DEDUP_REMOVED lines=11> */
[----:B------:R-:W-:Y:S01]  /*27e0*/  @!P0 F2FP.BF16.PACK_AB R83, R2, R83 ;  /* 0x000000530253823e */ /* 0x000fe200000010ff */
[C---:B------:R-:W-:Y:S01]  /*27f0*/  @!P0 IMAD.U32 R44, R41.reuse, 0x10000, RZ ;  /* 0x00010000292c8824 */ /* 0x040fe200078e00ff */
[----:B------:R-:W-:Y:S01]  /*2800*/  @!P0 LOP3.LUT R41, R41, 0xffff0000, RZ, 0xc0, !PT ;  /* 0xffff000029298812 */ /* 0x000fe200078ec0ff */
[----:B------:R-:W-:Y:S02]  /*2810*/  @!P0 IMAD.U32 R51, R30, 0x10000, RZ ;  /* 0x000100001e338824 */ /* 0x000fe400078e00ff */
        /* <DEDUP_REMOVED lines=17> */
.L_x_919:
[----:B------:R-:W-:Y:S05]  /*2930*/  BSYNC B0 ;  /* 0x0000000000007941 */ /* 0x000fea0003800000 */
.L_x_918:
        /* <DEDUP_REMOVED lines=58> */
.L_x_921:
[----:B------:R-:W-:Y:S05]  /*2ce0*/  BSYNC B0 ;  /* 0x0000000000007941 */ /* 0x000fea0003800000 */
.L_x_920:
        /* <DEDUP_REMOVED lines=58> */
.L_x_923:
[----:B------:R-:W-:Y:S05]  /*3090*/  BSYNC B0 ;  /* 0x0000000000007941 */ /* 0x000fea0003800000 */
.L_x_922:
        /* <DEDUP_REMOVED lines=26> */
[C---:B------:R-:W-:Y:S01]  /*3240*/  @!P0 FMUL.FTZ R45, R36.reuse, R41 ;  /* 0x00000029242d8220 */ /* 0x040fe20000410000 */
[----:B------:R-:W-:Y:S01]  /*3250*/  @!P0 LOP3.LUT R44, R63, 0xffff0000, RZ, 0xc0, !PT ;  /* 0xffff00003f2c8812 */ /* 0x000fe200078ec0ff */
[----:B------:R-:W-:Y:S02]  /*3260*/  @!P0 FMUL.FTZ R48, R37, R42 ;  /* 0x0000002a25308220 */ /* 0x000fe40000410000 */
[-C--:B------:R-:W-:Y:S01]  /*3270*/  @!P0 FMUL.FTZ R2, R36, R27.reuse ;  /* 0x0000001b24028220 */ /* 0x080fe20000410000 */
[----:B------:R-:W-:Y:S01]  /*3280*/  @!P0 LOP3.LUT R36, R31, 0xffff0000, RZ, 0xc0, !PT ;  /* 0xffff00001f248812 */ /* 0x000fe200078ec0ff */
[----:B------:R-:W-:Y:S01]  /*3290*/  @!P0 FFMA.FTZ R45, R40, R27, -R45 ;  /* 0x0000001b282d8223 */ /* 0x000fe2000001082d */
[C---:B------:R-:W-:Y:S01]  /*32a0*/  @!P0 LOP3.LUT R27, R30.reuse, 0xffff0000, RZ, 0xc0, !PT ;  /* 0xffff00001e1b8812 */ /* 0x040fe200078ec0ff */
        /* <DEDUP_REMOVED lines=25> */
.L_x_925:
[----:B------:R-:W-:Y:S05]  /*3440*/  BSYNC B0 ;  /* 0x0000000000007941 */ /* 0x000fea0003800000 */
.L_x_924:
        /* <DEDUP_REMOVED lines=58> */
.L_x_927:
[----:B------:R-:W-:Y:S05]  /*37f0*/  BSYNC B0 ;  /* 0x0000000000007941 */ /* 0x000fea0003800000 */
.L_x_926:
        /* <DEDUP_REMOVED lines=34> */
[C---:B------:R-:W-:Y:S01]  /*3a20*/  @!P0 SHF.L.U32 R7, R6.reuse, 0x10, RZ ;  /* 0x0000001006078819 */ /* 0x040fe200000006ff */
[----:B------:R-:W-:Y:S01]  /*3a30*/  @!P0 FFMA.FTZ R2, R21, R27, R2 ;  /* 0x0000001b15028223 */ /* 0x000fe20000010002 */
[----:B------:R-:W-:Y:S01]  /*3a40*/  @!P0 LOP3.LUT R6, R6, 0xffff0000, RZ, 0xc0, !PT ;  /* 0xffff000006068812 */ /* 0x000fe200078ec0ff */
[----:B------:R-:W-:Y:S02]  /*3a50*/  @!P0 IMAD.U32 R21, R57, 0x10000, RZ ;  /* 0x0001000039158824 */ /* 0x000fe400078e00ff */
[----:B------:R-:W-:Y:S01]  /*3a60*/  @!P0 FMUL.FTZ R4, R8, R7 ;  /* 0x0000000708048220 */ /* 0x000fe20000410000 */
[----:B------:R-:W-:Y:S01]  /*3a70*/  @!P0 F2FP.BF16.PACK_AB R35, R2, R35 ;  /* 0x000000230223823e */ /* 0x000fe200000010ff */
        /* <DEDUP_REMOVED lines=18> */
.L_x_914:
        /* <DEDUP_REMOVED lines=47> */
.L_x_929:
[----:B------:R-:W-:Y:S05]  /*3e90*/  BSYNC B0 ;  /* 0x0000000000007941 */ /* 0x000fea0003800000 */
.L_x_928:
[----:B------:R2:W3:Y:S04]  /*3ea0*/  SHFL.IDX PT, R183, R81, RZ, 0x1c1f ;  /* 0x001c1fff51b77589 */ /* 0x0004e800000e0000 */
[----:B------:R2:W4:Y:S01]  /*3eb0*/  SHFL.IDX PT, R182, R80, RZ, 0x1c1f ;  /* 0x001c1fff50b67589 */ /* 0x00052200000e0000 */
[----:B------:R-:W-:-:S05]  /*3ec0*/  @P1 BRA `(.L_x_917) ;  /* 0x00001da000001947 */ /* 0x000fca0003800000 */
[----:B------:R-:W-:Y:S01]  /*3ed0*/  ISETP.GE.AND P0, PT, R24, c[0x0][0x1d4], PT ;  /* 0x0000750018007a0c */ /* 0x000fe20003f06270 */
[----:B-----5:R-:W-:Y:S01]  /*3ee0*/  IMAD.MOV.U32 R5, RZ, RZ, R30 ;  /* 0x000000ffff057224 */ /* 0x020fe200078e001e */
[----:B------:R-:W-:Y:S01]  /*3ef0*/  IADD3 R184, -R117, c[0x0][0x1d4], RZ ;  /* 0x0000750075b87a10 */ /* 0x000fe20007ffe1ff */
[----:B------:R-:W-:Y:S01]  /*3f00*/  IMAD.MOV.U32 R4, RZ, RZ, R31 ;  /* 0x000000ffff047224 */ /* 0x000fe200078e001f */
[----:B------:R-:W-:Y:S01]  /*3f10*/  BSSY B0, `(.L_x_930) ;  /* 0x00000a3000007945 */ /* 0x000fe20003800000 */
        /* <DEDUP_REMOVED lines=28> */
[----:B------:R-:W-:Y:S01]  /*40e0*/  IMAD R185, R53, 0x3000, RZ ;  /* 0x0000300035b97824 */ /* 0x000fe200078e02ff */
[----:B------:R-:W-:Y:S02]  /*40f0*/  PRMT R88, R7, 0x7610, R88 ;  /* 0x0000761007587816 */ /* 0x000fe40000000058 */
[----:B------:R-:W-:Y:S01]  /*4100*/  PRMT R87, R6, 0x7610, R87 ;  /* 0x0000761006577816 */ /* 0x000fe20000000057 */
[----:B------:R-:W-:-:S05]  /*4110*/  @P0 BRA `(.L_x_931) ;  /* 0x0000082000000947 */ /* 0x000fca0003800000 */
[----:B------:R-:W-:Y:S01]  /*4120*/  LOP3.LUT P2, RZ, R135, 0x4, RZ, 0xc0, !PT ;  /* 0x0000000487ff7812 */ /* 0x000fe2000784c0ff */
[----:B------:R-:W-:Y:S01]  /*4130*/  IMAD.MOV.U32 R50, RZ, RZ, R44 ;  /* 0x000000ffff327224 */ /* 0x000fe200078e002c */
[----:B------:R-:W-:Y:S01]  /*4140*/  ISETP.GE.AND P0, PT, R24, c[0x0][0x27c], PT ;  /* 0x00009f0018007a0c */ /* 0x000fe20003f06270 */
[----:B------:R-:W-:Y:S01]  /*4150*/  IMAD.MOV.U32 R55, RZ, RZ, R56 ;  /* 0x000000ffff377224 */ /* 0x000fe200078e0038 */
[----:B------:R-:W-:Y:S01]  /*4160*/  SEL R187, R117, R184, !P2 ;  /* 0x000000b875bb7207 */ /* 0x000fe20005000000 */
[----:B------:R-:W-:Y:S01]  /*4170*/  IMAD.MOV.U32 R49, RZ, RZ, R45 ;  /* 0x000000ffff317224 */ /* 0x000fe200078e002d */
[----:B------:R-:W-:Y:S01]  /*4180*/  MOV R54, R57 ;  /* 0x0000003900367202 */ /* 0x000fe20000000f00 */
[----:B------:R-:W-:Y:S01]  /*4190*/  IMAD.MOV.U32 R62, RZ, RZ, R58 ;  /* 0x000000ffff3e7224 */ /* 0x000fe200078e003a */
[----:B------:R-:W-:Y:S02]  /*41a0*/  SHF.R.S32.HI R186, RZ, 0x1f, R187 ;  /* 0x0000001fffba7819 */ /* 0x000fe400000114bb */
[----:B------:R-:W-:Y:S02]  /*41b0*/  MOV R68, R59 ;  /* 0x0000003b00447202 */ /* 0x000fe40000000f00 */
[----:B------:R-:W-:Y:S03]  /*41c0*/  LEA.HI R186, R186, R187, RZ, 0x4 ;  /* 0x000000bbbaba7211 */ /* 0x000fe600078f20ff */
[----:B------:R-:W-:Y:S01]  /*41d0*/  @!P0 SHF.R.U64 R51, R44, 0x10, R45 ;  /* 0x000000102c338819 */ /* 0x000fe2000000122d */
[----:B------:R-:W-:Y:S01]  /*41e0*/  IMAD.MOV.U32 R44, RZ, RZ, R47 ;  /* 0x000000ffff2c7224 */ /* 0x000fe200078e002f */
[----:B------:R-:W-:Y:S02]  /*41f0*/  LEA.HI.SX32 R187, R186, R125, 0x1c ;  /* 0x0000007dbabb7211 */ /* 0x000fe400078fe2ff */
[----:B------:R-:W-:Y:S02]  /*4200*/  @!P0 SHF.R.U64 R56, R56, 0x10, R57 ;  /* 0x0000001038388819 */ /* 0x000fe40000001239 */
[----:B------:R-:W-:Y:S01]  /*4210*/  SHF.R.S32.HI R190, RZ, 0x1f, R187 ;  /* 0x0000001fffbe7819 */ /* 0x000fe200000114bb */
[----:B------:R-:W-:Y:S01]  /*4220*/  IMAD.SHL.U32 R186, R187, 0x8, RZ ;  /* 0x00000008bbba7824 */ /* 0x000fe200078e00ff */
[----:B------:R-:W-:Y:S01]  /*4230*/  @!P0 SHF.R.U32.HI R52, RZ, 0x10, R45 ;  /* 0x00000010ff348819 */ /* 0x000fe2000001162d */
[----:B------:R-:W-:Y:S01]  /*4240*/  IMAD.MOV.U32 R45, RZ, RZ, R46 ;  /* 0x000000ffff2d7224 */ /* 0x000fe200078e002e */
[----:B------:R-:W-:Y:S02]  /*4250*/  LEA.HI R190, R190, R187, RZ, 0x3 ;  /* 0x000000bbbebe7211 */ /* 0x000fe400078f18ff */
[----:B------:R-:W-:Y:S02]  /*4260*/  LOP3.LUT R189, R129, 0x38, R186, 0xf8, !PT ;  /* 0x0000003881bd7812 */ /* 0x000fe400078ef8ba */
[----:B------:R-:W-:Y:S01]  /*4270*/  @!P0 PRMT R50, R50, 0x5410, R51 ;  /* 0x0000541032328816 */ /* 0x000fe20000000033 */
[----:B------:R-:W-:Y:S01]  /*4280*/  IMAD.SHL.U32 R190, R190, 0x200, RZ ;  /* 0x00000200bebe7824 */ /* 0x000fe200078e00ff */
[----:B------:R-:W-:Y:S02]  /*4290*/  LOP3.LUT R189, R189, R118, RZ, 0x3c, !PT ;  /* 0x00000076bdbd7212 */ /* 0x000fe400078e3cff */
[--C-:B------:R-:W-:Y:S02]  /*42a0*/  @!P0 SHF.R.U64 R46, R46, 0x10, R47.reuse ;  /* 0x000000102e2e8819 */ /* 0x100fe4000000122f */
[----:B------:R-:W-:Y:S02]  /*42b0*/  LOP3.LUT R190, R190, 0x7ffff000, RZ, 0xc0, !PT ;  /* 0x7ffff000bebe7812 */ /* 0x000fe400078ec0ff */
[----:B------:R-:W-:Y:S02]  /*42c0*/  @!P0 SHF.R.U32.HI R47, RZ, 0x10, R47 ;  /* 0x00000010ff2f8819 */ /* 0x000fe4000001162f */
[----:B------:R-:W-:Y:S02]  /*42d0*/  IADD3 R190, R189, R190, R16 ;  /* 0x000000bebdbe7210 */ /* 0x000fe40007ffe010 */
[----:B------:R-:W-:Y:S02]  /*42e0*/  IADD3 R189, R124, R185, RZ ;  /* 0x000000b97cbd7210 */ /* 0x000fe40007ffe0ff */
[----:B------:R-:W-:Y:S01]  /*42f0*/  @!P0 SHF.R.U32.HI R57, RZ, 0x10, R57 ;  /* 0x00000010ff398819 */ /* 0x000fe20000011639 */
[----:B------:R-:W-:Y:S01]  /*4300*/  IMAD.IADD R190, R185, 0x1, R190 ;  /* 0x00000001b9be7824 */ /* 0x000fe200078e02be */
[----:B------:R-:W-:Y:S01]  /*4310*/  @!P0 PRMT R56, R55, 0x5410, R56 ;  /* 0x0000541037388816 */ /* 0x000fe20000000038 */
[----:B------:R-:W-:Y:S01]  /*4320*/  IMAD.SHL.U32 R187, R189, 0x2, RZ ;  /* 0x00000002bdbb7824 */ /* 0x000fe200078e00ff */
[----:B------:R-:W-:Y:S01]  /*4330*/  @!P0 PRMT R49, R49, 0x5410, R52 ;  /* 0x0000541031318816 */ /* 0x000fe20000000034 */
[----:B------:R-:W-:Y:S01]  /*4340*/  IMAD.SHL.U32 R188, R190, 0x2, RZ ;  /* 0x00000002bebc7824 */ /* 0x000fe200078e00ff */
[----:B------:R-:W-:Y:S01]  /*4350*/  @!P0 PRMT R44, R44, 0x5410, R47 ;  /* 0x000054102c2c8816 */ /* 0x000fe2000000002f */
[----:B------:R-:W-:Y:S01]  /*4360*/  @!P0 IMAD.U32 R47, R50, 0x10000, RZ ;  /* 0x00010000322f8824 */ /* 0x000fe200078e00ff */
[----:B--2---:R-:W1:Y:S01]  /*4370*/  LDS.128 R80, [R187+0xc100] ;  /* 0x00c10000bb507984 */ /* 0x004e620000000c00 */
[----:B------:R-:W-:Y:S01]  /*4380*/  @!P0 IMAD.U32 R55, R56, 0x10000, RZ ;  /* 0x0001000038378824 */ /* 0x000fe200078e00ff */
[----:B------:R-:W-:Y:S02]  /*4390*/  @!P0 SHF.R.U64 R61, R58, 0x10, R59 ;  /* 0x000000103a3d8819 */ /* 0x000fe4000000123b */
[----:B------:R-:W-:Y:S02]  /*43a0*/  @!P0 PRMT R58, R54, 0x5410, R57 ;  /* 0x00005410363a8816 */ /* 0x000fe40000000039 */
[----:B------:R-:W-:Y:S02]  /*43b0*/  @!P0 PRMT R45, R45, 0x5410, R46 ;  /* 0x000054102d2d8816 */ /* 0x000fe4000000002e */
[----:B------:R-:W2:Y:S01]  /*43c0*/  LDS.128 R32, [R188+0xc100] ;  /* 0x00c10000bc207984 */ /* 0x000ea20000000c00 */
[----:B------:R-:W-:Y:S02]  /*43d0*/  @!P0 LOP3.LUT R56, R56, 0xffff0000, RZ, 0xc0, !PT ;  /* 0xffff000038388812 */ /* 0x000fe400078ec0ff */
[----:B------:R-:W-:Y:S02]  /*43e0*/  @!P0 LOP3.LUT R46, R50, 0xffff0000, RZ, 0xc0, !PT ;  /* 0xffff0000322e8812 */ /* 0x000fe400078ec0ff */
[----:B------:R-:W-:Y:S02]  /*43f0*/  @!P0 SHF.R.U32.HI R59, RZ, 0x10, R59 ;  /* 0x00000010ff3b8819 */ /* 0x000fe4000001163b */
[----:B------:R-:W-:Y:S02]  /*4400*/  @!P0 PRMT R62, R62, 0x5410, R61 ;  /* 0x000054103e3e8816 */ /* 0x000fe4000000003d */
[----:B------:R-:W-:Y:S03]  /*4410*/  @!P0 PRMT R68, R68, 0x5410, R59 ;  /* 0x0000541044448816 */ /* 0x000fe6000000003b */
[C---:B------:R-:W-:Y:S01]  /*4420*/  @!P0 IMAD.U32 R60, R62.reuse, 0x10000, RZ ;  /* 0x000100003e3c8824 */ /* 0x040fe200078e00ff */
[----:B------:R-:W-:Y:S01]  /*4430*/  @!P0 LOP3.LUT R62, R62, 0xffff0000, RZ, 0xc0, !PT ;  /* 0xffff00003e3e8812 */ /* 0x000fe200078ec0ff */
[C---:B------:R-:W-:Y:S01]  /*4440*/  @!P0 IMAD.U32 R63, R68.reuse, 0x10000, RZ ;  /* 0x00010000443f8824 */ /* 0x040fe200078e00ff */
[----:B------:R-:W-:Y:S01]  /*4450*/  @!P0 LOP3.LUT R68, R68, 0xffff0000, RZ, 0xc0, !PT ;  /* 0xffff000044448812 */ /* 0x000fe200078ec0ff */
[C---:B-1----:R-:W-:Y:S01]  /*4460*/  @!P0 IMAD.U32 R54, R80.reuse, 0x10000, RZ ;  /* 0x0001000050368824 */ /* 0x042fe200078e00ff */
[----:B------:R-:W-:Y:S01]  /*4470*/  @!P0 LOP3.LUT R57, R80, 0xffff0000, RZ, 0xc0, !PT ;  /* 0xffff000050398812 */ /* 0x000fe200078ec0ff */
[C---:B------:R-:W-:Y:S01]  /*4480*/  @!P0 IMAD.U32 R61, R82.reuse, 0x10000, RZ ;  /* 0x00010000523d8824 */ /* 0x040fe200078e00ff */
[----:B------:R-:W-:Y:S01]  /*4490*/  @!P0 LOP3.LUT R59, R81, 0xffff0000, RZ, 0xc0, !PT ;  /* 0xffff0000513b8812 */ /* 0x000fe200078ec0ff */
[C---:B------:R-:W-:Y:S01]  /*44a0*/  @!P0 IMAD.U32 R66, R83.reuse, 0x10000, RZ ;  /* 0x0001000053428824 */ /* 0x040fe200078e00ff */
[----:B------:R-:W-:Y:S02]  /*44b0*/  @!P0 LOP3.LUT R64, R82, 0xffff0000, RZ, 0xc0, !PT ;  /* 0xffff000052408812 */ /* 0x000fe400078ec0ff */
[----:B------:R-:W-:Y:S02]  /*44c0*/  @!P0 LOP3.LUT R65, R83, 0xffff0000, RZ, 0xc0, !PT ;  /* 0xffff000053418812 */ /* 0x000fe400078ec0ff */
[C---:B--2---:R-:W-:Y:S02]  /*44d0*/  @!P0 SHF.L.U32 R52, R32.reuse, 0x10, RZ ;  /* 0x0000001020348819 */ /* 0x044fe400000006ff */
[----:B------:R-:W-:Y:S02]  /*44e0*/  @!P0 LOP3.LUT R51, R32, 0xffff0000, RZ, 0xc0, !PT ;  /* 0xffff000020338812 */ /* 0x000fe400078ec0ff */
[----:B------:R-:W-:Y:S01]  /*44f0*/  @!P0 SHF.L.U32 R50, R33, 0x10, RZ ;  /* 0x0000001021328819 */ /* 0x000fe200000006ff */
[C---:B------:R-:W-:Y:S02]  /*4500*/  @!P0 FMUL.FTZ R2, R52.reuse, R47 ;  /* 0x0000002f34028220 */ /* 0x040fe40000410000 */
[----:B------:R-:W-:Y:S02]  /*4510*/  @!P0 FMUL.FTZ R187, R52, R55 ;  /* 0x0000003734bb8220 */ /* 0x000fe40000410000 */
[----:B------:R-:W-:Y:S02]  /*4520*/  @!P0 FFMA.FTZ R2, R55, R54, R2 ;  /* 0x0000003637028223 */ /* 0x000fe40000010002 */
[C---:B------:R-:W-:Y:S01]  /*4530*/  @!P0 IMAD.U32 R55, R58.reuse, 0x10000, RZ ;  /* 0x000100003a378824 */ /* 0x040fe200078e00ff */
[----:B------:R-:W-:Y:S01]  /*4540*/  @!P0 LOP3.LUT R58, R58, 0xffff0000, RZ, 0xc0, !PT ;  /* 0xffff00003a3a8812 */ /* 0x000fe200078ec0ff */
[C---:B------:R-:W-:Y:S02]  /*4550*/  @!P0 FMUL.FTZ R188, R51.reuse, R56 ;  /* 0x0000003833bc8220 */ /* 0x040fe40000410000 */
[----:B------:R-:W-:Y:S02]  /*4560*/  @!P0 FFMA.FTZ R187, R54, R47, -R187 ;  /* 0x0000002f36bb8223 */ /* 0x000fe400000108bb */
[-C--:B------:R-:W-:Y:S01]  /*4570*/  @!P0 FMUL.FTZ R3, R51, R46.reuse ;  /* 0x0000002e33038220 */ /* 0x080fe20000410000 */
[----:B------:R-:W-:Y:S01]  /*4580*/  @!P0 LOP3.LUT R51, R33, 0xffff0000, RZ, 0xc0, !PT ;  /* 0xffff000021338812 */ /* 0x000fe200078ec0ff */
[----:B------:R-:W-:Y:S02]  /*4590*/  @!P0 IMAD.U32 R47, R49, 0x10000, RZ ;  /* 0x00010000312f8824 */ /* 0x000fe400078e00ff */
[----:B------:R-:W-:Y:S02]  /*45a0*/  @!P0 IMAD.U32 R54, R81, 0x10000, RZ ;  /* 0x0001000051368824 */ /* 0x000fe400078e00ff */
[C---:B------:R-:W-:Y:S02]  /*45b0*/  @!P0 FMUL.FTZ R189, R50.reuse, R55 ;  /* 0x0000003732bd8220 */ /* 0x040fe40000410000 */
[----:B------:R-:W-:Y:S01]  /*45c0*/  @!P0 FFMA.FTZ R188, R57, R46, -R188 ;  /* 0x0000002e39bc8223 */ /* 0x000fe200000108bc */
[----:B------:R-:W-:Y:S01]  /*45d0*/  @!P0 LOP3.LUT R46, R49, 0xffff0000, RZ, 0xc0, !PT ;  /* 0xffff0000312e8812 */ /* 0x000fe200078ec0ff */
[-C--:B------:R-:W-:Y:S01]  /*45e0*/  @!P0 FMUL.FTZ R4, R50, R47.reuse ;  /* 0x0000002f32048220 */ /* 0x080fe20000410000 */
[----:B------:R-:W-:Y:S01]  /*45f0*/  @!P0 LOP3.LUT R50, R34, 0xffff0000, RZ, 0xc0, !PT ;  /* 0xffff000022328812 */ /* 0x000fe200078ec0ff */
[----:B------:R-:W-:Y:S01]  /*4600*/  @!P0 FFMA.FTZ R189, R54, R47, -R189 ;  /* 0x0000002f36bd8223 */ /* 0x000fe200000108bd */
[----:B------:R-:W-:Y:S01]  /*4610*/  @!P0 SHF.L.U32 R47, R34, 0x10, RZ ;  /* 0x00000010222f8819 */ /* 0x000fe200000006ff */
[C---:B------:R-:W-:Y:S01]  /*4620*/  @!P0 FMUL.FTZ R190, R51.reuse, R58 ;  /* 0x0000003a33be8220 */ /* 0x040fe20000410000 */
[----:B------:R-:W-:Y:S01]  /*4630*/  @!P0 F2FP.BF16.PACK_AB R187, R188, R187 ;  /* 0x000000bbbcbb823e */ /* 0x000fe200000010ff */
[-C--:B------:R-:W-:Y:S02]  /*4640*/  @!P0 FMUL.FTZ R5, R51, R46.reuse ;  /* 0x0000002e33058220 */ /* 0x080fe40000410000 */
[----:B------:R-:W-:Y:S02]  /*4650*/  @!P0 FFMA.FTZ R190, R59, R46, -R190 ;  /* 0x0000002e3bbe8223 */ /* 0x000fe400000108be */
[C---:B------:R-:W-:Y:S01]  /*4660*/  @!P0 IMAD.U32 R46, R45.reuse, 0x10000, RZ ;  /* 0x000100002d2e8824 */ /* 0x040fe200078e00ff */
[----:B------:R-:W-:Y:S01]  /*4670*/  @!P0 LOP3.LUT R45, R45, 0xffff0000, RZ, 0xc0, !PT ;  /* 0xffff00002d2d8812 */ /* 0x000fe200078ec0ff */
[C---:B------:R-:W-:Y:S01]  /*4680*/  @!P0 FMUL.FTZ R193, R47.reuse, R60 ;  /* 0x0000003c2fc18220 */ /* 0x040fe20000410000 */
[----:B------:R-:W-:Y:S01]  /*4690*/  @!P0 F2FP.BF16.PACK_AB R190, R190, R189 ;  /* 0x000000bdbebe823e */ /* 0x000fe200000010ff */
[----:B------:R-:W-:Y:S02]  /*46a0*/  @!P0 FMUL.FTZ R198, R50, R62 ;  /* 0x0000003e32c68220 */ /* 0x000fe40000410000 */
[----:B------:R-:W-:Y:S01]  /*46b0*/  @!P0 FFMA.FTZ R3, R56, R57, R3 ;  /* 0x0000003938038223 */ /* 0x000fe20000010003 */
[----:B------:R-:W-:Y:S01]  /*46c0*/  @!P0 MOV R81, R190 ;  /* 0x000000be00518202 */ /* 0x000fe20000000f00 */
[-C--:B------:R-:W-:Y:S01]  /*46d0*/  @!P0 FMUL.FTZ R6, R47, R46.reuse ;  /* 0x0000002e2f068220 */ /* 0x080fe20000410000 */
[----:B------:R-:W-:Y:S01]  /*46e0*/  @!P0 LOP3.LUT R47, R35, 0xffff0000, RZ, 0xc0, !PT ;  /* 0xffff0000232f8812 */ /* 0x000fe200078ec0ff */
[----:B------:R-:W-:Y:S01]  /*46f0*/  @!P0 FFMA.FTZ R193, R61, R46, -R193 ;  /* 0x0000002e3dc18223 */ /* 0x000fe200000108c1 */
[----:B------:R-:W-:Y:S01]  /*4700*/  @!P0 SHF.L.U32 R46, R35, 0x10, RZ ;  /* 0x00000010232e8819 */ /* 0x000fe200000006ff */
[-C--:B------:R-:W-:Y:S01]  /*4710*/  @!P0 FMUL.FTZ R7, R50, R45.reuse ;  /* 0x0000002d32078220 */ /* 0x080fe20000410000 */
[----:B------:R-:W-:Y:S01]  /*4720*/  @!P0 F2FP.BF16.PACK_AB R188, R3, R2 ;  /* 0x0000000203bc823e */ /* 0x000fe200000010ff */
[----:B------:R-:W-:Y:S02]  /*4730*/  @!P0 FFMA.FTZ R198, R64, R45, -R198 ;  /* 0x0000002d40c68223 */ /* 0x000fe400000108c6 */
[C---:B------:R-:W-:Y:S01]  /*4740*/  @!P0 IMAD.U32 R45, R44.reuse, 0x10000, RZ ;  /* 0x000100002c2d8824 */ /* 0x040fe200078e00ff */
[----:B------:R-:W-:Y:S01]  /*4750*/  @!P0 MOV R32, R188 ;  /* 0x000000bc00208202 */ /* 0x000fe20000000f00 */
[----:B------:R-:W-:Y:S01]  /*4760*/  @!P0 FFMA.FTZ R4, R55, R54, R4 ;  /* 0x0000003637048223 */ /* 0x000fe20000010004 */
[----:B------:R-:W-:Y:S01]  /*4770*/  @!P0 LOP3.LUT R44, R44, 0xffff0000, RZ, 0xc0, !PT ;  /* 0xffff00002c2c8812 */ /* 0x000fe200078ec0ff */
[----:B------:R-:W-:Y:S01]  /*4780*/  @!P0 FFMA.FTZ R5, R58, R59, R5 ;  /* 0x0000003b3a058223 */ /* 0x000fe20000010005 */
[----:B------:R-:W-:Y:S01]  /*4790*/  @!P0 F2FP.BF16.PACK_AB R193, R198, R193 ;  /* 0x000000c1c6c1823e */ /* 0x000fe200000010ff */
[----:B------:R-:W-:Y:S02]  /*47a0*/  @!P0 FMUL.FTZ R8, R46, R45 ;  /* 0x0000002d2e088220 */ /* 0x000fe40000410000 */
[----:B------:R-:W-:Y:S01]  /*47b0*/  @!P0 FFMA.FTZ R6, R60, R61, R6 ;  /* 0x0000003d3c068223 */ /* 0x000fe20000010006 */
[----:B------:R-:W-:Y:S01]  /*47c0*/  @!P0 F2FP.BF16.PACK_AB R189, R5, R4 ;  /* 0x0000000405bd823e */ /* 0x000fe200000010ff */
[----:B------:R-:W-:Y:S02]  /*47d0*/  @!P0 FMUL.FTZ R191, R46, R63 ;  /* 0x0000003f2ebf8220 */ /* 0x000fe40000410000 */
[C---:B------:R-:W-:Y:S02]  /*47e0*/  @!P0 FMUL.FTZ R196, R47.reuse, R68 ;  /* 0x000000442fc48220 */ /* 0x040fe40000410000 */
        /* <DEDUP_REMOVED lines=14> */
[----:B------:R-:W-:Y:S02]  /*48d0*/  @!P0 MOV R35, R198 ;  /* 0x000000c600238202 */ /* 0x000fe40000000f00 */
[----:B----4-:R-:W-:Y:S05]  /*48e0*/  IADD3 R188, P0, R182, R144, RZ ;  /* 0x00000090b6bc7210 */ /* 0x010fea0007f1e0ff */
[----:B---3--:R-:W-:Y:S01]  /*48f0*/  IMAD.X R189, R183, 0x1, R143, P0 ;  /* 0x00000001b7bd7824 */ /* 0x008fe200000e068f */
[C---:B------:R-:W-:Y:S04]  /*4900*/  ISETP.GE.AND P0, PT, R186.reuse, c[0x0][0x1d4], PT ;  /* 0x00007500ba007a0c */ /* 0x040fe80003f06270 */
[----:B------:R1:W-:Y:S09]  /*4910*/  ST.E.128 [R188.64], R80 ;  /* 0x00000050bc007985 */ /* 0x0003f2000c101d06 */
[----:B------:R-:W-:Y:S05]  /*4920*/  @!P0 IMAD.WIDE R186, R186, 0x2, R182 ;  /* 0x00000002baba8825 */ /* 0x000fea00078e02b6 */
[----:B------:R1:W-:Y:S02]  /*4930*/  @!P0 ST.E.128 [R186.64], R32 ;  /* 0x00000020ba008985 */ /* 0x0003e4000c101d06 */
.L_x_931:
[----:B------:R-:W-:Y:S05]  /*4940*/  BSYNC B0 ;  /* 0x0000000000007941 */ /* 0x000fea0003800000 */
.L_x_930:
[----:B------:R-:W-:Y:S01]  /*4950*/  ISETP.GE.AND P0, PT, R17, c[0x0][0x1d4], PT ;  /* 0x0000750011007a0c */ /* 0x000fe20003f06270 */
[----:B------:R-:W-:Y:S01]  /*4960*/  @!UPT UIADD3 URZ, URZ, URZ, URZ ;  /* 0x0000003f3f3ff290 */ /* 0x000fe2000fffe03f */
[----:B------:R-:W-:Y:S11]  /*4970*/  BSSY B0, `(.L_x_932) ;  /* 0x000007c000007945 */ /* 0x000ff60003800000 */
[----:B------:R-:W-:-:S05]  /*4980*/  @P0 BRA `(.L_x_933) ;  /* 0x000007a000000947 */ /* 0x000fca0003800000 */
[----:B------:R-:W-:Y:S02]  /*4990*/  LOP3.LUT P1, RZ, R135, 0x2, RZ, 0xc0, !PT ;  /* 0x0000000287ff7812 */ /* 0x000fe4000782c0ff */
[----:B------:R-:W-:Y:S02]  /*49a0*/  ISETP.GE.AND P0, PT, R17, c[0x0][0x27c], PT ;  /* 0x00009f0011007a0c */ /* 0x000fe40003f06270 */
[----:B------:R-:W-:Y:S04]  /*49b0*/  SEL R63, R117, R184, !P1 ;  /* 0x000000b8753f7207 */ /* 0x000fe80004800000 */
[----:B------:R-:W-:Y:S04]  /*49c0*/  SHF.R.S32.HI R62, RZ, 0x1f, R63 ;  /* 0x0000001fff3e7819 */ /* 0x000fe8000001143f */
        /* <DEDUP_REMOVED lines=12> */
[----:B------:R-:W-:Y:S01]  /*4a90*/  @!P0 PRMT R42, R42, 0x5410, R45 ;  /* 0x000054102a2a8816 */ /* 0x000fe2000000002d */
[----:B------:R-:W-:Y:S01]  /*4aa0*/  @!P0 IMAD.U32 R47, R88, 0x10000, RZ ;  /* 0x00010000582f8824 */ /* 0x000fe200078e00ff */
[----:B------:R-:W-:Y:S02]  /*4ab0*/  LOP3.LUT R66, R66, 0x7ffff000, RZ, 0xc0, !PT ;  /* 0x7ffff00042427812 */ /* 0x000fe400078ec0ff */
[----:B------:R-:W-:Y:S01]  /*4ac0*/  @!P0 SHF.R.U32.HI R36, RZ, 0x10, R37 ;  /* 0x00000010ff248819 */ /* 0x000fe20000011625 */
[----:B------:R-:W-:Y:S01]  /*4ad0*/  @!P0 IMAD.U32 R37, R42, 0x10000, RZ ;  /* 0x000100002a258824 */ /* 0x000fe200078e00ff */
[----:B------:R-:W-:Y:S01]  /*4ae0*/  IADD3 R66, R65, R66, R16 ;  /* 0x0000004241427210 */ /* 0x000fe20007ffe010 */
[----:B------:R-:W-:Y:S01]  /*4af0*/  IMAD.IADD R65, R122, 0x1, R185 ;  /* 0x000000017a417824 */ /* 0x000fe200078e02b9 */
[----:B------:R-:W-:Y:S02]  /*4b00*/  @!P0 PRMT R87, R87, 0x5410, R76 ;  /* 0x0000541057578816 */ /* 0x000fe4000000004c */
[----:B------:R-:W-:Y:S01]  /*4b10*/  @!P0 SHF.R.U32.HI R49, RZ, 0x10, R79 ;  /* 0x00000010ff318819 */ /* 0x000fe2000001164f */
[----:B------:R-:W-:Y:S01]  /*4b20*/  IMAD.IADD R66, R185, 0x1, R66 ;  /* 0x00000001b9427824 */ /* 0x000fe200078e0242 */
[----:B------:R-:W-:Y:S02]  /*4b30*/  SHF.L.U32 R63, R65, 0x1, RZ ;  /* 0x00000001413f7819 */ /* 0x000fe400000006ff */
[--C-:B------:R-:W-:Y:S01]  /*4b40*/  @!P0 SHF.R.U32.HI R44, RZ, 0x10, R39.reuse ;  /* 0x00000010ff2c8819 */ /* 0x100fe20000011627 */
[----:B------:R-:W-:Y:S01]  /*4b50*/  IMAD.SHL.U32 R64, R66, 0x2, RZ ;  /* 0x0000000242407824 */ /* 0x000fe200078e00ff */
[----:B------:R-:W-:Y:S01]  /*4b60*/  @!P0 SHF.R.U64 R39, R38, 0x10, R39 ;  /* 0x0000001026278819 */ /* 0x000fe20000001227 */
[----:B-12---:R-:W1:Y:S01]  /*4b70*/  LDS.128 R80, [R63+0xc100] ;  /* 0x00c100003f507984 */ /* 0x006e620000000c00 */
[----:B------:R-:W-:Y:S02]  /*4b80*/  @!P0 PRMT R41, R41, 0x5410, R36 ;  /* 0x0000541029298816 */ /* 0x000fe40000000024 */
[----:B------:R-:W-:Y:S01]  /*4b90*/  @!P0 PRMT R86, R86, 0x5410, R49 ;  /* 0x0000541056568816 */ /* 0x000fe20000000031 */
[----:B------:R-:W-:Y:S01]  /*4ba0*/  @!P0 IMAD.U32 R49, R87, 0x10000, RZ ;  /* 0x0001000057318824 */ /* 0x000fe200078e00ff */
[----:B------:R-:W-:Y:S02]  /*4bb0*/  @!P0 PRMT R48, R48, 0x5410, R39 ;  /* 0x0000541030308816 */ /* 0x000fe40000000027 */
[----:B------:R-:W-:Y:S01]  /*4bc0*/  @!P0 SHF.L.U32 R36, R41, 0x10, RZ ;  /* 0x0000001029248819 */ /* 0x000fe200000006ff */
[C---:B------:R-:W-:Y:S01]  /*4bd0*/  @!P0 IMAD.U32 R59, R86.reuse, 0x10000, RZ ;  /* 0x00010000563b8824 */ /* 0x040fe200078e00ff */
[----:B------:R-:W2:Y:S01]  /*4be0*/  LDS.128 R32, [R64+0xc100] ;  /* 0x00c1000040207984 */ /* 0x000ea20000000c00 */
[----:B------:R-:W-:Y:S02]  /*4bf0*/  @!P0 LOP3.LUT R52, R87, 0xffff0000, RZ, 0xc0, !PT ;  /* 0xffff000057348812 */ /* 0x000fe400078ec0ff */
[----:B------:R-:W-:Y:S02]  /*4c00*/  @!P0 PRMT R43, R43, 0x5410, R44 ;  /* 0x000054102b2b8816 */ /* 0x000fe4000000002c */
[----:B------:R-:W-:Y:S02]  /*4c10*/  @!P0 LOP3.LUT R60, R86, 0xffff0000, RZ, 0xc0, !PT ;  /* 0xffff0000563c8812 */ /* 0x000fe400078ec0ff */
[----:B------:R-:W-:Y:S04]  /*4c20*/  @!P0 SHF.R.U64 R78, R78, 0x10, R79 ;  /* 0x000000104e4e8819 */ /* 0x000fe8000000124f */
[----:B------:R-:W-:Y:S04]  /*4c30*/  @!P0 PRMT R85, R85, 0x5410, R78 ;  /* 0x0000541055558816 */ /* 0x000fe8000000004e */
[C---:B------:R-:W-:Y:S01]  /*4c40*/  @!P0 LOP3.LUT R56, R85.reuse, 0xffff0000, RZ, 0xc0, !PT ;  /* 0xffff000055388812 */ /* 0x040fe200078ec0ff */
[----:B------:R-:W-:Y:S02]  /*4c50*/  @!P0 IMAD.U32 R55, R85, 0x10000, RZ ;  /* 0x0001000055378824 */ /* 0x000fe400078e00ff */
[C---:B-1----:R-:W-:Y:S01]  /*4c60*/  @!P0 IMAD.U32 R46, R80.reuse, 0x10000, RZ ;  /* 0x00010000502e8824 */ /* 0x042fe200078e00ff */
[----:B------:R-:W-:Y:S01]  /*4c70*/  @!P0 LOP3.LUT R50, R80, 0xffff0000, RZ, 0xc0, !PT ;  /* 0xffff000050328812 */ /* 0x000fe200078ec0ff */
[----:B------:R-:W-:Y:S01]  /*4c80*/  @!P0 IMAD.U32 R51, R81, 0x10000, RZ ;  /* 0x0001000051338824 */ /* 0x000fe200078e00ff */
[C---:B------:R-:W-:Y:S01]  /*4c90*/  @!P0 LOP3.LUT R61, R83.reuse, 0xffff0000, RZ, 0xc0, !PT ;  /* 0xffff0000533d8812 */ /* 0x040fe200078ec0ff */
[----:B------:R-:W-:Y:S01]  /*4ca0*/  @!P0 IMAD.U32 R58, R83, 0x10000, RZ ;  /* 0x00010000533a8824 */ /* 0x000fe200078e00ff */
[C---:B------:R-:W-:Y:S01]  /*4cb0*/  @!P0 LOP3.LUT R57, R82.reuse, 0xffff0000, RZ, 0xc0, !PT ;  /* 0xffff000052398812 */ /* 0x040fe200078ec0ff */
[----:B------:R-:W-:Y:S02]  /*4cc0*/  @!P0 IMAD.U32 R54, R82, 0x10000, RZ ;  /* 0x0001000052368824 */ /* 0x000fe400078e00ff */
[----:B--2---:R-:W-:Y:S02]  /*4cd0*/  @!P0 IMAD.U32 R38, R32, 0x10000, RZ ;  /* 0x0001000020268824 */ /* 0x004fe400078e00ff */
[----:B------:R-:W-:Y:S02]  /*4ce0*/  @!P0 IMAD.U32 R39, R33, 0x10000, RZ ;  /* 0x0001000021278824 */ /* 0x000fe400078e00ff */
[C---:B------:R-:W-:Y:S02]  /*4cf0*/  @!P0 FMUL.FTZ R63, R38.reuse, R47 ;  /* 0x0000002f263f8220 */ /* 0x040fe40000410000 */
[----:B------:R-:W-:Y:S01]  /*4d00*/  @!P0 FMUL.FTZ R2, R38, R37 ;  /* 0x0000002526028220 */ /* 0x000fe20000410000 */
[----:B------:R-:W-:Y:S01]  /*4d10*/  @!P0 LOP3.LUT R38, R32, 0xffff0000, RZ, 0xc0, !PT ;  /* 0xffff000020268812 */ /* 0x000fe200078ec0ff */
[----:B------:R-:W-:Y:S02]  /*4d20*/  @!P0 FMUL.FTZ R64, R39, R49 ;  /* 0x0000003127408220 */ /* 0x000fe40000410000 */
        /* <DEDUP_REMOVED lines=8> */
[C---:B------:R-:W-:Y:S01]  /*4db0*/  @!P0 FMUL.FTZ R66, R38.reuse, R46 ;  /* 0x0000002e26428220 */ /* 0x040fe20000410000 */
[----:B------:R-:W-:Y:S01]  /*4dc0*/  @!P0 LOP3.LUT R47, R81, 0xffff0000, RZ, 0xc0, !PT ;  /* 0xffff0000512f8812 */ /* 0x000fe200078ec0ff */
[-C--:B------:R-:W-:Y:S01]  /*4dd0*/  @!P0 FMUL.FTZ R3, R38, R37.reuse ;  /* 0x0000002526038220 */ /* 0x080fe20000410000 */
[----:B------:R-:W-:Y:S01]  /*4de0*/  @!P0 SHF.L.U32 R38, R35, 0x10, RZ ;  /* 0x0000001023268819 */ /* 0x000fe200000006ff */
[C---:B------:R-:W-:Y:S02]  /*4df0*/  @!P0 FMUL.FTZ R65, R39.reuse, R52 ;  /* 0x0000003427418220 */ /* 0x040fe40000410000 */
[-C--:B------:R-:W-:Y:S01]  /*4e00*/  @!P0 FMUL.FTZ R5, R39, R36.reuse ;  /* 0x0000002427058220 */ /* 0x080fe20000410000 */
[----:B------:R-:W-:Y:S01]  /*4e10*/  @!P0 LOP3.LUT R39, R35, 0xffff0000, RZ, 0xc0, !PT ;  /* 0xffff000023278812 */ /* 0x000fe200078ec0ff */
[----:B------:R-:W-:Y:S02]  /*4e20*/  @!P0 FFMA.FTZ R66, R50, R37, -R66 ;  /* 0x0000002532428223 */ /* 0x000fe40000010842 */
[----:B------:R-:W-:Y:S02]  /*4e30*/  @!P0 IMAD.U32 R37, R43, 0x10000, RZ ;  /* 0x000100002b258824 */ /* 0x000fe400078e00ff */
[----:B------:R-:W-:Y:S01]  /*4e40*/  @!P0 FMUL.FTZ R68, R38, R59 ;  /* 0x0000003b26448220 */ /* 0x000fe20000410000 */
[----:B------:R-:W-:Y:S01]  /*4e50*/  @!P0 F2FP.BF16.PACK_AB R63, R66, R63 ;  /* 0x0000003f423f823e */ /* 0x000fe200000010ff */
[----:B------:R-:W-:Y:S01]  /*4e60*/  @!P0 FFMA.FTZ R65, R47, R36, -R65 ;  /* 0x000000242f418223 */ /* 0x000fe20000010841 */
[----:B------:R-:W-:Y:S01]  /*4e70*/  @!P0 LOP3.LUT R36, R43, 0xffff0000, RZ, 0xc0, !PT ;  /* 0xffff00002b248812 */ /* 0x000fe200078ec0ff */
[----:B------:R-:W-:Y:S02]  /*4e80*/  @!P0 FMUL.FTZ R187, R39, R60 ;  /* 0x0000003c27bb8220 */ /* 0x000fe40000410000 */
[-C--:B------:R-:W-:Y:S01]  /*4e90*/  @!P0 FMUL.FTZ R8, R38, R37.reuse ;  /* 0x0000002526088220 */ /* 0x080fe20000410000 */
[----:B------:R-:W-:Y:S01]  /*4ea0*/  @!P0 F2FP.BF16.PACK_AB R64, R65, R64 ;  /* 0x000000404140823e */ /* 0x000fe200000010ff */
[----:B------:R-:W-:Y:S01]  /*4eb0*/  @!P0 FFMA.FTZ R68, R58, R37, -R68 ;  /* 0x000000253a448223 */ /* 0x000fe20000010844 */
[----:B------:R-:W-:Y:S01]  /*4ec0*/  @!P0 SHF.L.U32 R37, R48, 0x10, RZ ;  /* 0x0000001030258819 */ /* 0x000fe200000006ff */
[C---:B------:R-:W-:Y:S02]  /*4ed0*/  @!P0 IMAD.U32 R38, R34.reuse, 0x10000, RZ ;  /* 0x0001000022268824 */ /* 0x040fe400078e00ff */
        /* <DEDUP_REMOVED lines=12> */
[----:B------:R-:W-:Y:S01]  /*4fa0*/  @!P0 FFMA.FTZ R7, R56, R57, R7 ;  /* 0x0000003938078223 */ /* 0x000fe20000010007 */
[----:B------:R-:W-:Y:S01]  /*4fb0*/  @!P0 F2FP.BF16.PACK_AB R66, R5, R4 ;  /* 0x000000040542823e */ /* 0x000fe200000010ff */
[----:B------:R-:W-:Y:S02]  /*4fc0*/  @!P0 FMUL.FTZ R186, R38, R55 ;  /* 0x0000003726ba8220 */ /* 0x000fe40000410000 */
[----:B------:R-:W-:Y:S02]  /*4fd0*/  @!P0 FMUL.FTZ R189, R39, R56 ;  /* 0x0000003827bd8220 */ /* 0x000fe40000410000 */
[----:B------:R-:W-:Y:S02]  /*4fe0*/  @!P0 FFMA.FTZ R8, R59, R58, R8 ;  /* 0x0000003a3b088223 */ /* 0x000fe40000010008 */
[----:B------:R-:W-:Y:S02]  /*4ff0*/  @!P0 FFMA.FTZ R9, R60, R61, R9 ;  /* 0x0000003d3c098223 */ /* 0x000fe40000010009 */
[----:B------:R-:W-:Y:S02]  /*5000*/  @!P0 FFMA.FTZ R186, R54, R37, -R186 ;  /* 0x0000002536ba8223 */ /* 0x000fe400000108ba */
[----:B------:R-:W-:Y:S01]  /*5010*/  @!P0 FFMA.FTZ R189, R57, R36, -R189 ;  /* 0x0000002439bd8223 */ /* 0x000fe200000108bd */
[----:B------:R-:W-:Y:S01]  /*5020*/  @!P0 F2FP.BF16.PACK_AB R187, R9, R8 ;  /* 0x0000000809bb823e */ /* 0x000fe200000010ff */
[----:B------:R-:W-:Y:S02]  /*5030*/  @!P0 IMAD.MOV.U32 R80, RZ, RZ, R63 ;  /* 0x000000ffff508224 */ /* 0x000fe400078e003f */
[----:B------:R-:W-:Y:S01]  /*5040*/  @!P0 IMAD.MOV.U32 R81, RZ, RZ, R64 ;  /* 0x000000ffff518224 */ /* 0x000fe200078e0040 */
[----:B------:R-:W-:Y:S01]  /*5050*/  @!P0 F2FP.BF16.PACK_AB R189, R189, R186 ;  /* 0x000000babdbd823e */ /* 0x000fe200000010ff */
[----:B------:R-:W-:Y:S01]  /*5060*/  @!P0 IMAD.MOV.U32 R83, RZ, RZ, R68 ;  /* 0x000000ffff538224 */ /* 0x000fe200078e0044 */
[----:B------:R-:W-:Y:S01]  /*5070*/  @!P0 F2FP.BF16.PACK_AB R186, R7, R6 ;  /* 0x0000000607ba823e */ /* 0x000fe200000010ff */
[----:B------:R-:W-:Y:S01]  /*5080*/  @!P0 IMAD.MOV.U32 R32, RZ, RZ, R65 ;  /* 0x000000ffff208224 */ /* 0x000fe200078e0041 */
[----:B------:R-:W-:Y:S01]  /*5090*/  @!P0 MOV R82, R189 ;  /* 0x000000bd00528202 */ /* 0x000fe20000000f00 */
        /* <DEDUP_REMOVED lines=9> */
.L_x_933:
[----:B------:R-:W-:Y:S05]  /*5130*/  BSYNC B0 ;  /* 0x0000000000007941 */ /* 0x000fea0003800000 */
.L_x_932:
[----:B------:R-:W-:Y:S11]  /*5140*/  ISETP.GE.AND P0, PT, R15, c[0x0][0x1d4], PT ;  /* 0x000075000f007a0c */ /* 0x000ff60003f06270 */
[----:B------:R-:W-:Y:S02]  /*5150*/  @!UPT UIADD3 URZ, URZ, URZ, URZ ;  /* 0x0000003f3f3ff290 */ /* 0x000fe4000fffe03f */
[----:B------:R-:W-:-:S05]  /*5160*/  @P0 BRA `(.L_x_917) ;  /* 0x00000b0000000947 */ /* 0x000fca0003800000 */
[----:B------:R-:W-:Y:S02]  /*5170*/  LOP3.LUT P1, RZ, R135, 0x8, RZ, 0xc0, !PT ;  /* 0x0000000887ff7812 */ /* 0x000fe4000782c0ff */
        /* <DEDUP_REMOVED lines=9> */
[----:B------:R-:W-:Y:S02]  /*5210*/  @!P0 SHF.R.U64 R39, R72, 0x10, R73 ;  /* 0x0000001048278819 */ /* 0x000fe40000001249 */
[----:B------:R-:W-:Y:S02]  /*5220*/  LEA.HI R62, R62, R63, RZ, 0x3 ;  /* 0x0000003f3e3e7211 */ /* 0x000fe400078f18ff */
[----:B------:R-:W-:Y:S02]  /*5230*/  @!P0 PRMT R84, R84, 0x5410, R39 ;  /* 0x0000541054548816 */ /* 0x000fe40000000027 */
[----:B------:R-:W-:Y:S01]  /*5240*/  @!P0 SHF.R.U32.HI R41, RZ, 0x10, R75 ;  /* 0x00000010ff298819 */ /* 0x000fe2000001164b */
[----:B------:R-:W-:Y:S01]  /*5250*/  IMAD.SHL.U32 R62, R62, 0x200, RZ ;  /* 0x000002003e3e7824 */ /* 0x000fe200078e00ff */
[----:B------:R-:W-:Y:S01]  /*5260*/  LOP3.LUT R63, R129, 0x38, R55, 0xf8, !PT ;  /* 0x00000038813f7812 */ /* 0x000fe200078ef837 */
[----:B------:R-:W-:Y:S01]  /*5270*/  @!P0 IMAD.U32 R38, R84, 0x10000, RZ ;  /* 0x0001000054268824 */ /* 0x000fe200078e00ff */
[----:B------:R-:W-:Y:S02]  /*5280*/  @!P0 PRMT R70, R70, 0x5410, R41 ;  /* 0x0000541046468816 */ /* 0x000fe40000000029 */
[----:B------:R-:W-:Y:S02]  /*5290*/  LOP3.LUT R63, R63, R118, RZ, 0x3c, !PT ;  /* 0x000000763f3f7212 */ /* 0x000fe400078e3cff */
[----:B------:R-:W-:Y:S02]  /*52a0*/  LOP3.LUT R62, R62, 0x7ffff000, RZ, 0xc0, !PT ;  /* 0x7ffff0003e3e7812 */ /* 0x000fe400078ec0ff */
[----:B------:R-:W-:Y:S02]  /*52b0*/  @!P0 LOP3.LUT R42, R84, 0xffff0000, RZ, 0xc0, !PT ;  /* 0xffff0000542a8812 */ /* 0x000fe400078ec0ff */
[----:B------:R-:W-:Y:S02]  /*52c0*/  IADD3 R62, R63, R62, R16 ;  /* 0x0000003e3f3e7210 */ /* 0x000fe40007ffe010 */
[C---:B------:R-:W-:Y:S02]  /*52d0*/  @!P0 LOP3.LUT R50, R70.reuse, 0xffff0000, RZ, 0xc0, !PT ;  /* 0xffff000046328812 */ /* 0x040fe400078ec0ff */
[----:B------:R-:W-:Y:S01]  /*52e0*/  @!P0 SHF.L.U32 R49, R70, 0x10, RZ ;  /* 0x0000001046318819 */ /* 0x000fe200000006ff */
[----:B------:R-:W-:Y:S01]  /*52f0*/  IMAD.IADD R62, R185, 0x1, R62 ;  /* 0x00000001b93e7824 */ /* 0x000fe200078e023e */
[----:B------:R-:W-:Y:S01]  /*5300*/  @!P0 SHF.R.U64 R37, R28, 0x10, R29 ;  /* 0x000000101c258819 */ /* 0x000fe2000000121d */
[----:B------:R-:W-:Y:S01]  /*5310*/  IMAD.IADD R185, R120, 0x1, R185 ;  /* 0x0000000178b97824 */ /* 0x000fe200078e02b9 */
[----:B------:R-:W-:Y:S02]  /*5320*/  @!P0 SHF.R.U32.HI R28, RZ, 0x10, R29 ;  /* 0x00000010ff1c8819 */ /* 0x000fe4000001161d */
[----:B------:R-:W-:Y:S01]  /*5330*/  SHF.L.U32 R64, R62, 0x1, RZ ;  /* 0x000000013e407819 */ /* 0x000fe200000006ff */
[----:B------:R-:W-:Y:S01]  /*5340*/  IMAD.SHL.U32 R54, R185, 0x2, RZ ;  /* 0x00000002b9367824 */ /* 0x000fe200078e00ff */
[----:B------:R-:W-:Y:S02]  /*5350*/  @!P0 PRMT R26, R26, 0x5410, R37 ;  /* 0x000054101a1a8816 */ /* 0x000fe40000000025 */
[----:B------:R-:W-:Y:S01]  /*5360*/  @!P0 PRMT R21, R21, 0x5410, R28 ;  /* 0x0000541015158816 */ /* 0x000fe2000000001c */
[----:B------:R-:W1:Y:S01]  /*5370*/  LDS.128 R32, [R64+0xc100] ;  /* 0x00c1000040207984 */ /* 0x000e620000000c00 */
[--C-:B------:R-:W-:Y:S01]  /*5380*/  @!P0 SHF.R.U32.HI R36, RZ, 0x10, R31.reuse ;  /* 0x00000010ff248819 */ /* 0x100fe2000001161f */
[C---:B------:R-:W-:Y:S01]  /*5390*/  @!P0 IMAD.U32 R28, R26.reuse, 0x10000, RZ ;  /* 0x000100001a1c8824 */ /* 0x040fe200078e00ff */
[----:B------:R-:W-:Y:S02]  /*53a0*/  @!P0 LOP3.LUT R26, R26, 0xffff0000, RZ, 0xc0, !PT ;  /* 0xffff00001a1a8812 */ /* 0x000fe400078ec0ff */
[----:B------:R-:W-:Y:S02]  /*53b0*/  @!P0 PRMT R27, R27, 0x5410, R36 ;  /* 0x000054101b1b8816 */ /* 0x000fe40000000024 */
[----:B------:R-:W-:Y:S01]  /*53c0*/  @!P0 SHF.R.U64 R31, R30, 0x10, R31 ;  /* 0x000000101e1f8819 */ /* 0x000fe2000000121f */
[----:B------:R3:W4:Y:S01]  /*53d0*/  LDS.128 R56, [R54+0xc100] ;  /* 0x00c1000036387984 */ /* 0x0007220000000c00 */
[----:B------:R-:W-:Y:S02]  /*53e0*/  @!P0 SHF.R.U32.HI R72, RZ, 0x10, R73 ;  /* 0x00000010ff488819 */ /* 0x000fe40000011649 */
[----:B------:R-:W-:Y:S02]  /*53f0*/  @!P0 PRMT R40, R40, 0x5410, R31 ;  /* 0x0000541028288816 */ /* 0x000fe4000000001f */
[----:B------:R-:W-:Y:S02]  /*5400*/  @!P0 PRMT R71, R71, 0x5410, R72 ;  /* 0x0000541047478816 */ /* 0x000fe40000000048 */
[----:B------:R-:W-:Y:S02]  /*5410*/  @!P0 SHF.R.U64 R74, R74, 0x10, R75 ;  /* 0x000000104a4a8819 */ /* 0x000fe4000000124b */
[----:B------:R-:W-:Y:S02]  /*5420*/  @!P0 LOP3.LUT R43, R71, 0xffff0000, RZ, 0xc0, !PT ;  /* 0xffff0000472b8812 */ /* 0x000fe400078ec0ff */
[----:B------:R-:W-:Y:S04]  /*5430*/  @!P0 PRMT R69, R69, 0x5410, R74 ;  /* 0x0000541045458816 */ /* 0x000fe8000000004a */
[C---:B------:R-:W-:Y:S01]  /*5440*/  @!P0 LOP3.LUT R46, R69.reuse, 0xffff0000, RZ, 0xc0, !PT ;  /* 0xffff0000452e8812 */ /* 0x040fe200078ec0ff */
[----:B------:R-:W-:Y:S02]  /*5450*/  @!P0 IMAD.U32 R45, R69, 0x10000, RZ ;  /* 0x00010000452d8824 */ /* 0x000fe400078e00ff */
[C---:B-1----:R-:W-:Y:S01]  /*5460*/  @!P0 IMAD.U32 R31, R32.reuse, 0x10000, RZ ;  /* 0x00010000201f8824 */ /* 0x042fe200078e00ff */
[----:B------:R-:W-:Y:S03]  /*5470*/  @!P0 LOP3.LUT R29, R32, 0xffff0000, RZ, 0xc0, !PT ;  /* 0xffff0000201d8812 */ /* 0x000fe600078ec0ff */
[C---:B---3--:R-:W-:Y:S02]  /*5480*/  @!P0 FMUL.FTZ R54, R31.reuse, R38 ;  /* 0x000000261f368220 */ /* 0x048fe40000410000 */
[----:B------:R-:W-:Y:S02]  /*5490*/  @!P0 FMUL.FTZ R2, R31, R28 ;  /* 0x0000001c1f028220 */ /* 0x000fe40000410000 */
[C---:B------:R-:W-:Y:S01]  /*54a0*/  @!P0 FMUL.FTZ R63, R29.reuse, R42 ;  /* 0x0000002a1d3f8220 */ /* 0x040fe20000410000 */
[C---:B----4-:R-:W-:Y:S01]  /*54b0*/  @!P0 SHF.L.U32 R39, R56.reuse, 0x10, RZ ;  /* 0x0000001038278819 */ /* 0x050fe200000006ff */
[----:B------:R-:W-:Y:S01]  /*54c0*/  @!P0 FMUL.FTZ R3, R29, R26 ;  /* 0x0000001a1d038220 */ /* 0x000fe20000410000 */
[----:B------:R-:W-:Y:S01]  /*54d0*/  @!P0 LOP3.LUT R41, R56, 0xffff0000, RZ, 0xc0, !PT ;  /* 0xffff000038298812 */ /* 0x000fe200078ec0ff */
[----:B------:R-:W-:Y:S01]  /*54e0*/  @!P0 IMAD.U32 R29, R33, 0x10000, RZ ;  /* 0x00010000211d8824 */ /* 0x000fe200078e00ff */
[----:B------:R-:W-:Y:S01]  /*54f0*/  @!P0 LOP3.LUT R44, R57, 0xffff0000, RZ, 0xc0, !PT ;  /* 0xffff0000392c8812 */ /* 0x000fe200078ec0ff */
[----:B------:R-:W-:Y:S01]  /*5500*/  @!P0 FFMA.FTZ R54, R39, R28, -R54 ;  /* 0x0000001c27368223 */ /* 0x000fe20000010836 */
[----:B------:R-:W-:Y:S01]  /*5510*/  @!P0 LOP3.LUT R52, R59, 0xffff0000, RZ, 0xc0, !PT ;  /* 0xffff00003b348812 */ /* 0x000fe200078ec0ff */
[----:B------:R-:W-:Y:S01]  /*5520*/  @!P0 FFMA.FTZ R63, R41, R26, -R63 ;  /* 0x0000001a293f8223 */ /* 0x000fe2000001083f */
[----:B------:R-:W-:Y:S01]  /*5530*/  @!P0 LOP3.LUT R48, R58, 0xffff0000, RZ, 0xc0, !PT ;  /* 0xffff00003a308812 */ /* 0x000fe200078ec0ff */
[C---:B------:R-:W-:Y:S01]  /*5540*/  @!P0 IMAD.U32 R26, R21.reuse, 0x10000, RZ ;  /* 0x00010000151a8824 */ /* 0x040fe200078e00ff */
[----:B------:R-:W-:Y:S01]  /*5550*/  @!P0 LOP3.LUT R21, R21, 0xffff0000, RZ, 0xc0, !PT ;  /* 0xffff000015158812 */ /* 0x000fe200078ec0ff */
[----:B------:R-:W-:Y:S01]  /*5560*/  @!P0 FFMA.FTZ R2, R38, R39, R2 ;  /* 0x0000002726028223 */ /* 0x000fe20000010002 */
[----:B------:R-:W-:Y:S01]  /*5570*/  @!P0 F2FP.BF16.PACK_AB R54, R63, R54 ;  /* 0x000000363f36823e */ /* 0x000fe200000010ff */
[----:B------:R-:W-:Y:S01]  /*5580*/  @!P0 IMAD.U32 R38, R71, 0x10000, RZ ;  /* 0x0001000047268824 */ /* 0x000fe200078e00ff */
[----:B------:R-:W-:Y:S01]  /*5590*/  @!P0 LOP3.LUT R28, R33, 0xffff0000, RZ, 0xc0, !PT ;  /* 0xffff0000211c8812 */ /* 0x000fe200078ec0ff */
[----:B------:R-:W-:Y:S02]  /*55a0*/  @!P0 IMAD.U32 R39, R57, 0x10000, RZ ;  /* 0x0001000039278824 */ /* 0x000fe400078e00ff */
[----:B------:R-:W-:Y:S02]  /*55b0*/  @!P0 FMUL.FTZ R62, R29, R38 ;  /* 0x000000261d3e8220 */ /* 0x000fe40000410000 */
[C---:B------:R-:W-:Y:S02]  /*55c0*/  @!P0 FMUL.FTZ R65, R28.reuse, R43 ;  /* 0x0000002b1c418220 */ /* 0x040fe40000410000 */
[-C--:B------:R-:W-:Y:S01]  /*55d0*/  @!P0 FMUL.FTZ R5, R28, R21.reuse ;  /* 0x000000151c058220 */ /* 0x080fe20000410000 */
[----:B------:R-:W-:Y:S01]  /*55e0*/  @!P0 LOP3.LUT R28, R35, 0xffff0000, RZ, 0xc0, !PT ;  /* 0xffff0000231c8812 */ /* 0x000fe200078ec0ff */
[----:B------:R-:W-:Y:S01]  /*55f0*/  @!P0 FFMA.FTZ R65, R44, R21, -R65 ;  /* 0x000000152c418223 */ /* 0x000fe20000010841 */
[----:B------:R-:W-:Y:S01]  /*5600*/  @!P0 LOP3.LUT R21, R27, 0xffff0000, RZ, 0xc0, !PT ;  /* 0xffff00001b158812 */ /* 0x000fe200078ec0ff */
[-C--:B------:R-:W-:Y:S02]  /*5610*/  @!P0 FMUL.FTZ R4, R29, R26.reuse ;  /* 0x0000001a1d048220 */ /* 0x080fe40000410000 */
[----:B------:R-:W-:Y:S02]  /*5620*/  @!P0 IMAD.U32 R29, R35, 0x10000, RZ ;  /* 0x00010000231d8824 */ /* 0x000fe400078e00ff */
[----:B------:R-:W-:Y:S02]  /*5630*/  @!P0 FFMA.FTZ R62, R39, R26, -R62 ;  /* 0x0000001a273e8223 */ /* 0x000fe4000001083e */
[----:B------:R-:W-:Y:S01]  /*5640*/  @!P0 IMAD.U32 R26, R27, 0x10000, RZ ;  /* 0x000100001b1a8824 */ /* 0x000fe200078e00ff */
[----:B------:R-:W-:Y:S01]  /*5650*/  @!P0 SHF.L.U32 R27, R34, 0x10, RZ ;  /* 0x00000010221b8819 */ /* 0x000fe200000006ff */
[C---:B------:R-:W-:Y:S01]  /*5660*/  @!P0 FMUL.FTZ R77, R28.reuse, R50 ;  /* 0x000000321c4d8220 */ /* 0x040fe20000410000 */
[----:B------:R-:W-:Y:S01]  /*5670*/  @!P0 F2FP.BF16.PACK_AB R65, R65, R62 ;  /* 0x0000003e4141823e */ /* 0x000fe200000010ff */
[----:B------:R-:W-:Y:S01]  /*5680*/  @!P0 FMUL.FTZ R9, R28, R21 ;  /* 0x000000151c098220 */ /* 0x000fe20000410000 */
[----:B------:R-:W-:Y:S01]  /*5690*/  @!P0 LOP3.LUT R28, R34, 0xffff0000, RZ, 0xc0, !PT ;  /* 0xffff0000221c8812 */ /* 0x000fe200078ec0ff */
[----:B------:R-:W-:Y:S01]  /*56a0*/  @!P0 IMAD.U32 R51, R59, 0x10000, RZ ;  /* 0x000100003b338824 */ /* 0x000fe200078e00ff */
[----:B------:R-:W-:Y:S01]  /*56b0*/  @!P0 MOV R57, R65 ;  /* 0x0000004100398202 */ /* 0x000fe20000000f00 */
[C---:B------:R-:W-:Y:S02]  /*56c0*/  @!P0 FMUL.FTZ R64, R29.reuse, R49 ;  /* 0x000000311d408220 */ /* 0x040fe40000410000 */
[----:B------:R-:W-:Y:S01]  /*56d0*/  @!P0 FFMA.FTZ R77, R52, R21, -R77 ;  /* 0x00000015344d8223 */ /* 0x000fe2000001084d */
[C---:B------:R-:W-:Y:S01]  /*56e0*/  @!P0 LOP3.LUT R21, R40.reuse, 0xffff0000, RZ, 0xc0, !PT ;  /* 0xffff000028158812 */ /* 0x040fe200078ec0ff */
[-C--:B------:R-:W-:Y:S02]  /*56f0*/  @!P0 FMUL.FTZ R8, R29, R26.reuse ;  /* 0x0000001a1d088220 */ /* 0x080fe40000410000 */
[----:B------:R-:W-:Y:S02]  /*5700*/  @!P0 FFMA.FTZ R64, R51, R26, -R64 ;  /* 0x0000001a33408223 */ /* 0x000fe40000010840 */
[----:B------:R-:W-:Y:S02]  /*5710*/  @!P0 IMAD.U32 R26, R40, 0x10000, RZ ;  /* 0x00010000281a8824 */ /* 0x000fe400078e00ff */
[----:B------:R-:W-:Y:S01]  /*5720*/  @!P0 IMAD.U32 R47, R58, 0x10000, RZ ;  /* 0x000100003a2f8824 */ /* 0x000fe200078e00ff */
[----:B------:R-:W-:Y:S01]  /*5730*/  @!P0 F2FP.BF16.PACK_AB R64, R77, R64 ;  /* 0x000000404d40823e */ /* 0x000fe200000010ff */
[C---:B------:R-:W-:Y:S02]  /*5740*/  @!P0 FMUL.FTZ R66, R27.reuse, R45 ;  /* 0x0000002d1b428220 */ /* 0x040fe40000410000 */
[----:B------:R-:W-:Y:S02]  /*5750*/  @!P0 FMUL.FTZ R79, R28, R46 ;  /* 0x0000002e1c4f8220 */ /* 0x000fe40000410000 */
[----:B------:R-:W-:Y:S02]  /*5760*/  @!P0 FFMA.FTZ R3, R42, R41, R3 ;  /* 0x000000292a038223 */ /* 0x000fe40000010003 */
[-C--:B------:R-:W-:Y:S02]  /*5770*/  @!P0 FMUL.FTZ R6, R27, R26.reuse ;  /* 0x0000001a1b068220 */ /* 0x080fe40000410000 */
[----:B------:R-:W-:Y:S01]  /*5780*/  @!P0 FFMA.FTZ R66, R47, R26, -R66 ;  /* 0x0000001a2f428223 */ /* 0x000fe20000010842 */
[----:B------:R-:W-:Y:S01]  /*5790*/  @!P0 F2FP.BF16.PACK_AB R62, R3, R2 ;  /* 0x00000002033e823e */ /* 0x000fe200000010ff */
[----:B------:R-:W-:Y:S02]  /*57a0*/  @!P0 FFMA.FTZ R79, R48, R21, -R79 ;  /* 0x00000015304f8223 */ /* 0x000fe4000001084f */
[----:B------:R-:W-:Y:S02]  /*57b0*/  @!P0 FFMA.FTZ R4, R38, R39, R4 ;  /* 0x0000002726048223 */ /* 0x000fe40000010004 */
        /* <DEDUP_REMOVED lines=9> */
[----:B------:R-:W-:Y:S01]  /*5850*/  @!P0 IMAD.MOV.U32 R56, RZ, RZ, R54 ;  /* 0x000000ffff388224 */ /* 0x000fe200078e0036 */
[----:B------:R-:W-:Y:S01]  /*5860*/  @!P0 MOV R33, R63 ;  /* 0x0000003f00218202 */ /* 0x000fe20000000f00 */
[----:B------:R-:W-:Y:S01]  /*5870*/  @!P0 IMAD.MOV.U32 R58, RZ, RZ, R79 ;  /* 0x000000ffff3a8224 */ /* 0x000fe200078e004f */
[----:B------:R-:W-:Y:S01]  /*5880*/  @!P0 F2FP.BF16.PACK_AB R77, R9, R8 ;  /* 0x00000008094d823e */ /* 0x000fe200000010ff */
        /* <DEDUP_REMOVED lines=12> */
.L_x_913:
[----:B------:R-:W-:Y:S01]  /*5950*/  IMAD.WIDE.U32 R26, R153, c[0x0][0x1e0], RZ ;  /* 0x00007800991a7a25 */ /* 0x000fe200078e00ff */
[----:B------:R-:W-:Y:S02]  /*5960*/  SHF.R.S32.HI R159, RZ, 0x1f, R153 ;  /* 0x0000001fff9f7819 */ /* 0x000fe40000011499 */
[----:B-----5:R-:W-:Y:S01]  /*5970*/  SHF.R.S32.HI R158, RZ, 0x1f, R154 ;  /* 0x0000001fff9e7819 */ /* 0x020fe2000001149a */
[----:B------:R-:W-:Y:S02]  /*5980*/  IMAD.IADD R5, R96, 0x1, -R5 ;  /* 0x0000000160057824 */ /* 0x000fe400078e0a05 */
[----:B------:R-:W-:Y:S02]  /*5990*/  IMAD R2, R159, c[0x0][0x1e0], RZ ;  /* 0x000078009f027a24 */ /* 0x000fe400078e02ff */
[----:B-1----:R-:W-:Y:S01]  /*59a0*/  IMAD R9, R158, c[0x0][0x1f0], RZ ;  /* 0x00007c009e097a24 */ /* 0x002fe200078e02ff */
[----:B------:R-:W-:Y:S01]  /*59b0*/  IMNMX R156, R5, 0x40, PT ;  /* 0x00000040059c7817 */ /* 0x000fe20003800200 */
[----:B------:R-:W-:Y:S02]  /*59c0*/  IMAD R2, R153, c[0x0][0x1e4], R2 ;  /* 0x0000790099027a24 */ /* 0x000fe400078e0202 */
[C---:B------:R-:W-:Y:S02]  /*59d0*/  IMAD R9, R154.reuse, c[0x0][0x1f4], R9 ;  /* 0x00007d009a097a24 */ /* 0x040fe400078e0209 */
[----:B------:R-:W-:Y:S04]  /*59e0*/  IMAD.IADD R27, R27, 0x1, R2 ;  /* 0x000000011b1b7824 */ /* 0x000fe800078e0202 */
[----:B------:R-:W-:Y:S05]  /*59f0*/  IMAD.WIDE.U32 R26, R154, c[0x0][0x1f0], R26 ;  /* 0x00007c009a1a7a25 */ /* 0x000fea00078e001a */
[----:B------:R-:W-:Y:S04]  /*5a00*/  IADD3 R7, P0, R176, R26, RZ ;  /* 0x0000001ab0077210 */ /* 0x000fe80007f1e0ff */
[----:B------:R-:W-:Y:S02]  /*5a10*/  IADD3.X R4, R110, R27, R9, P0, !PT ;  /* 0x0000001b6e047210 */ /* 0x000fe400007fe409 */
[C---:B------:R-:W-:Y:S04]  /*5a20*/  LEA R2, P0, R7.reuse, c[0x0][0x1c8], 0x1 ;  /* 0x0000720007027a11 */ /* 0x040fe800078008ff */
[----:B------:R-:W-:Y:S02]  /*5a30*/  LEA.HI.X R3, R7, c[0x0][0x1cc], R4, 0x1, P0 ;  /* 0x0000730007037a11 */ /* 0x000fe400000f0c04 */
[----:B------:R-:W1:Y:S01]  /*5a40*/  SHFL.IDX PT, R2, R2, RZ, 0x1c1f ;  /* 0x001c1fff02027589 */ /* 0x000e6200000e0000 */
[----:B------:R-:W-:Y:S07]  /*5a50*/  ISETP.GT.AND P0, PT, R156, R105, PT ;  /* 0x000000699c00720c */ /* 0x000fee0003f04270 */
[----:B------:R-:W2:Y:S06]  /*5a60*/  SHFL.IDX PT, R3, R3, RZ, 0x1c1f ;  /* 0x001c1fff03037589 */ /* 0x000eac00000e0000 */
[----:B------:R-:W-:-:S05]  /*5a70*/  @!P0 BRA `(.L_x_917) ;  /* 0x000001f000008947 */ /* 0x000fca0003800000 */
[----:B------:R-:W-:Y:S02]  /*5a80*/  ISETP.GE.AND P2, PT, R24, c[0x0][0x1d4], PT ;  /* 0x0000750018007a0c */ /* 0x000fe40003f46270 */
[----:B------:R-:W-:Y:S02]  /*5a90*/  ISETP.GE.AND P1, PT, R17, c[0x0][0x1d4], PT ;  /* 0x0000750011007a0c */ /* 0x000fe40003f26270 */
[----:B------:R-:W-:Y:S02]  /*5aa0*/  ISETP.GE.AND P4, PT, R15, c[0x0][0x1d4], PT ;  /* 0x000075000f007a0c */ /* 0x000fe40003f86270 */
[----:B------:R-:W-:Y:S07]  /*5ab0*/  ISETP.GE.AND P3, PT, R136, c[0x0][0x1d4], PT ;  /* 0x0000750088007a0c */ /* 0x000fee0003f66270 */
[----:B------:R-:W3:Y:S01]  /*5ac0*/  @!P2 LDS.128 R28, [R157+0xc000] ;  /* 0x00c000009d1ca984 */ /* 0x000ee20000000c00 */
[CC--:B-1----:R-:W-:Y:S04]  /*5ad0*/  @!P2 LEA R32, P0, R24.reuse, R2.reuse, 0x1 ;  /* 0x000000021820a211 */ /* 0x0c2fe800078008ff */
[-C--:B--2---:R-:W-:Y:S02]  /*5ae0*/  @!P2 LEA.HI.X R33, R24, R3.reuse, R25, 0x1, P0 ;  /* 0x000000031821a211 */ /* 0x084fe400000f0c19 */
        /* <DEDUP_REMOVED lines=24> */
.L_x_917:
[----:B------:R-:W-:Y:S05]  /*5c70*/  BSYNC B1 ;  /* 0x0000000000017941 */ /* 0x000fea0003800000 */
.L_x_912:
[C---:B------:R-:W-:Y:S01]  /*5c80*/  ISETP.GT.AND P0, PT, R18.reuse, R11, PT ;  /* 0x0000000b1200720c */ /* 0x040fe20003f04270 */
[----:B------:R-:W-:Y:S01]  /*5c90*/  BSSY B0, `(.L_x_934) ;  /* 0x000004d000007945 */ /* 0x000fe20003800000 */
[C---:B------:R-:W-:Y:S02]  /*5ca0*/  ISETP.GE.AND P1, PT, R67.reuse, 0x1, PT ;  /* 0x000000014300780c */ /* 0x040fe40003f26270 */
[----:B-123--:R-:W-:Y:S02]  /*5cb0*/  IADD3 R3, R67, 0x1, RZ ;  /* 0x0000000143037810 */ /* 0x00efe40007ffe0ff */
[----:B------:R-:W-:Y:S07]  /*5cc0*/  LOP3.LUT P2, RZ, R135, 0x1, RZ, 0xc0, !PT ;  /* 0x0000000187ff7812 */ /* 0x000fee000784c0ff */
[----:B------:R-:W-:Y:S01]  /*5cd0*/  @P0 IADD3 R5, R18, -0x1, RZ ;  /* 0xffffffff12050810 */ /* 0x000fe20007ffe0ff */
[----:B------:R-:W-:Y:S01]  /*5ce0*/  @P0 IMAD R2, R67, 0x3000, R10 ;  /* 0x0000300043020824 */ /* 0x000fe200078e020a */
[----:B------:R-:W-:Y:S01]  /*5cf0*/  SEL R67, R3, RZ, !P1 ;  /* 0x000000ff03437207 */ /* 0x000fe20004800000 */
[----:B------:R-:W-:Y:S01]  /*5d00*/  @P0 IMAD.MOV.U32 R8, RZ, RZ, R160 ;  /* 0x000000ffff080224 */ /* 0x000fe200078e00a0 */
[----:B------:R-:W-:Y:S01]  /*5d10*/  @P0 SHF.R.S32.HI R4, RZ, 0x1f, R5 ;  /* 0x0000001fff040819 */ /* 0x000fe20000011405 */
[----:B------:R-:W-:Y:S02]  /*5d20*/  @P0 IMAD R3, R98, R5, RZ ;  /* 0x0000000562030224 */ /* 0x000fe400078e02ff */
[----:B------:R-:W-:Y:S02]  /*5d30*/  @P0 IMAD.MOV.U32 R9, RZ, RZ, R181 ;  /* 0x000000ffff090224 */ /* 0x000fe400078e00b5 */
[-C--:B------:R-:W-:Y:S02]  /*5d40*/  @P0 IMAD R3, R4, R100.reuse, R3 ;  /* 0x0000006404030224 */ /* 0x080fe400078e0203 */
[----:B------:R-:W-:Y:S04]  /*5d50*/  @P0 IMAD.WIDE.U32 R8, R5, R100, R8 ;  /* 0x0000006405080225 */ /* 0x000fe800078e0008 */
[----:B------:R-:W-:Y:S01]  /*5d60*/  @P0 IMAD.IADD R3, R9, 0x1, R3 ;  /* 0x0000000109030824 */ /* 0x000fe200078e0203 */
[----:B------:R-:W-:Y:S01]  /*5d70*/  @P0 LEA R6, P1, R8, c[0x0][0x250], 0x1 ;  /* 0x0000940008060a11 */ /* 0x000fe200078208ff */
[----:B------:R-:W-:Y:S03]  /*5d80*/  @P0 IMAD.SHL.U32 R5, R2, 0x2, RZ ;  /* 0x0000000202050824 */ /* 0x000fe600078e00ff */
[----:B------:R-:W-:Y:S01]  /*5d90*/  @P0 LEA.HI.X R7, R8, c[0x0][0x254], R3, 0x1, P1 ;  /* 0x0000950008070a11 */ /* 0x000fe200008f0c03 */
[----:B------:R-:W-:Y:S02]  /*5da0*/  IMAD R3, R159, c[0x0][0x208], RZ ;  /* 0x000082009f037a24 */ /* 0x000fe400078e02ff */
[C---:B------:R-:W-:Y:S02]  /*5db0*/  IMAD.WIDE.U32 R8, R153.reuse, c[0x0][0x208], RZ ;  /* 0x0000820099087a25 */ /* 0x040fe400078e00ff */
[----:B------:R-:W-:Y:S01]  /*5dc0*/  @!PT LDS RZ, [RZ] ;  /* 0x00000000fffff984 */ /* 0x000fe20000000800 */
[----:B------:R-:W-:Y:S01]  /*5dd0*/  @!PT LDS RZ, [RZ] ;  /* 0x00000000fffff984 */ /* 0x000fe20000000800 */
[----:B------:R-:W-:Y:S01]  /*5de0*/  @!PT LDS RZ, [RZ] ;  /* 0x00000000fffff984 */ /* 0x000fe20000000800 */
[----:B------:R1:W-:Y:S02]  /*5df0*/  @P0 LDGSTS.E.BYPASS.LTC128B.128 [R5+0x100], [R6.64], !P6 ;  /* 0x0010000006050fae */ /* 0x0003e4000f101d46 */
[----:B------:R-:W-:Y:S02]  /*5e00*/  IMAD R3, R153, c[0x0][0x20c], R3 ;  /* 0x0000830099037a24 */ /* 0x000fe400078e0203 */
[----:B------:R1:W-:Y:S02]  /*5e10*/  @P0 LDGSTS.E.BYPASS.LTC128B.128 [R5+0x2100], [R6.64+0x80], !P2 ;  /* 0x0210008006050fae */ /* 0x0003e4000d101d46 */
[----:B------:R-:W-:Y:S02]  /*5e20*/  IMAD.IADD R9, R9, 0x1, R3 ;  /* 0x0000000109097824 */ /* 0x000fe400078e0203 */
[----:B------:R1:W-:Y:S01]  /*5e30*/  @P0 LDGSTS.E.BYPASS.LTC128B.128 [R5+0x4100], [R6.64+0x100], !P5 ;  /* 0x0410010006050fae */ /* 0x0003e2000e901d46 */
[----:B------:R-:W-:Y:S02]  /*5e40*/  IMAD R3, R158, c[0x0][0x218], RZ ;  /* 0x000086009e037a24 */ /* 0x000fe400078e02ff */
[C---:B------:R-:W-:Y:S04]  /*5e50*/  IMAD.WIDE.U32 R8, R154.reuse, c[0x0][0x218], R8 ;  /* 0x000086009a087a25 */ /* 0x040fe800078e0008 */
[----:B------:R-:W-:Y:S01]  /*5e60*/  IMAD R3, R154, c[0x0][0x21c], R3 ;  /* 0x000087009a037a24 */ /* 0x000fe200078e0203 */
[----:B------:R-:W-:Y:S04]  /*5e70*/  IADD3 R4, P1, R178, R8, RZ ;  /* 0x00000008b2047210 */ /* 0x000fe80007f3e0ff */
[----:B------:R-:W-:Y:S02]  /*5e80*/  IADD3.X R3, R106, R9, R3, P1, !PT ;  /* 0x000000096a037210 */ /* 0x000fe40000ffe403 */
[C---:B------:R-:W-:Y:S04]  /*5e90*/  @P0 LEA R26, P1, R115.reuse, R6, 0x1 ;  /* 0x00000006731a0211 */ /* 0x040fe800078208ff */
[----:B------:R-:W-:Y:S02]  /*5ea0*/  @P0 LEA.HI.X R27, R115, R7, R108, 0x1, P1 ;  /* 0x00000007731b0211 */ /* 0x000fe400008f0c6c */
[C---:B------:R-:W-:Y:S03]  /*5eb0*/  LEA R8, P1, R4.reuse, c[0x0][0x1f8], 0x1 ;  /* 0x00007e0004087a11 */ /* 0x040fe600078208ff */
[----:B------:R1:W-:Y:S01]  /*5ec0*/  @P0 LDGSTS.E.BYPASS.LTC128B.128 [R5+0x1100], [R26.64], !P6 ;  /* 0x011000001a050fae */ /* 0x0003e2000f101d46 */
[----:B------:R-:W-:Y:S03]  /*5ed0*/  LEA.HI.X R3, R4, c[0x0][0x1fc], R3, 0x1, P1 ;  /* 0x00007f0004037a11 */ /* 0x000fe600008f0c03 */
[----:B------:R1:W-:Y:S04]  /*5ee0*/  @P0 LDGSTS.E.BYPASS.LTC128B.128 [R5+0x3100], [R26.64+0x80], !P2 ;  /* 0x031000801a050fae */ /* 0x0003e8000d101d46 */
[----:B------:R1:W-:Y:S01]  /*5ef0*/  @P0 LDGSTS.E.BYPASS.LTC128B.128 [R5+0x5100], [R26.64+0x100], !P5 ;  /* 0x051001001a050fae */ /* 0x0003e2000e901d46 */
[----:B------:R-:W-:Y:S03]  /*5f00*/  ISETP.GT.AND P0, PT, R156, R105, PT ;  /* 0x000000699c00720c */ /* 0x000fe60003f04270 */
[----:B------:R-:W0:Y:S04]  /*5f10*/  LDGDEPBAR ;  /* 0x00000000000079af */ /* 0x000e280000000000 */
[----:B------:R-:W2:Y:S04]  /*5f20*/  SHFL.IDX PT, R8, R8, RZ, 0x1c1f ;  /* 0x001c1fff08087589 */ /* 0x000ea800000e0000 */
[----:B------:R-:W3:Y:S01]  /*5f30*/  SHFL.IDX PT, R3, R3, RZ, 0x1c1f ;  /* 0x001c1fff03037589 */ /* 0x000ee200000e0000 */
[----:B------:R-:W-:Y:S04]  /*5f40*/  DEPBAR.LE SB0, 0x2 ;  /* 0x000080800000791a */ /* 0x000fe80000000000 */
[----:B------:R-:W-:Y:S06]  /*5f50*/  BAR.SYNC.DEFER_BLOCKING 0x0 ;  /* 0x0000000000007b1d */ /* 0x000fec0000010000 */
[----:B------:R-:W-:-:S05]  /*5f60*/  @!P0 BRA `(.L_x_935) ;  /* 0x000001f000008947 */ /* 0x000fca0003800000 */
[----:B-123--:R-:W-:Y:S02]  /*5f70*/  ISETP.GE.AND P2, PT, R24, c[0x0][0x1d4], PT ;  /* 0x0000750018007a0c */ /* 0x00efe40003f46270 */
[----:B------:R-:W-:Y:S02]  /*5f80*/  ISETP.GE.AND P1, PT, R17, c[0x0][0x1d4], PT ;  /* 0x0000750011007a0c */ /* 0x000fe40003f26270 */
[----:B------:R-:W-:Y:S02]  /*5f90*/  ISETP.GE.AND P4, PT, R15, c[0x0][0x1d4], PT ;  /* 0x000075000f007a0c */ /* 0x000fe40003f86270 */
[----:B------:R-:W-:Y:S07]  /*5fa0*/  ISETP.GE.AND P3, PT, R136, c[0x0][0x1d4], PT ;  /* 0x0000750088007a0c */ /* 0x000fee0003f66270 */
[----:B------:R-:W1:Y:S01]  /*5fb0*/  @!P2 LDS.128 R4, [R157] ;  /* 0x000000009d04a984 */ /* 0x000e620000000c00 */
[CC--:B-----5:R-:W-:Y:S04]  /*5fc0*/  @!P2 LEA R38, P0, R24.reuse, R8.reuse, 0x1 ;  /* 0x000000081826a211 */ /* 0x0e0fe800078008ff */
        /* <DEDUP_REMOVED lines=25> */
.L_x_935:
[----:B-123--:R-:W-:Y:S05]  /*6160*/  BSYNC B0 ;  /* 0x0000000000007941 */ /* 0x00efea0003800000 */
.L_x_934:
[C---:B------:R-:W-:Y:S02]  /*6170*/  ISETP.GE.AND P0, PT, R53.reuse, 0x1, PT ;  /* 0x000000013500780c */ /* 0x040fe40003f06270 */
[----:B------:R-:W-:Y:S02]  /*6180*/  IADD3 R2, R18, -0x2, RZ ;  /* 0xfffffffe12027810 */ /* 0x000fe40007ffe0ff */
[----:B------:R-:W-:Y:S02]  /*6190*/  IADD3 R4, R53, 0x1, RZ ;  /* 0x0000000135047810 */ /* 0x000fe40007ffe0ff */
[----:B------:R-:W-:Y:S02]  /*61a0*/  LOP3.LUT P2, RZ, R135, 0x1, RZ, 0xc0, !PT ;  /* 0x0000000187ff7812 */ /* 0x000fe4000784c0ff */
[----:B------:R-:W-:Y:S02]  /*61b0*/  SEL R53, R4, RZ, !P0 ;  /* 0x000000ff04357207 */ /* 0x000fe40004000000 */
[C---:B------:R-:W-:Y:S11]  /*61c0*/  ISETP.GE.AND P0, PT, R2.reuse, R11, PT ;  /* 0x0000000b0200720c */ /* 0x040ff60003f06270 */
[----:B------:R-:W-:Y:S02]  /*61d0*/  @!UPT UIADD3 URZ, URZ, URZ, URZ ;  /* 0x0000003f3f3ff290 */ /* 0x000fe4000fffe03f */
[----:B------:R-:W-:Y:S01]  /*61e0*/  @P0 SHF.R.S32.HI R5, RZ, 0x1f, R2 ;  /* 0x0000001fff050819 */ /* 0x000fe20000011402 */
[----:B------:R-:W-:Y:S02]  /*61f0*/  @P0 IMAD R4, R99, R2, RZ ;  /* 0x0000000263040224 */ /* 0x000fe400078e02ff */
[----:B------:R-:W-:Y:S02]  /*6200*/  @P0 IMAD.MOV.U32 R6, RZ, RZ, R162 ;  /* 0x000000ffff060224 */ /* 0x000fe400078e00a2 */
[----:B------:R-:W-:Y:S02]  /*6210*/  @P0 IMAD.MOV.U32 R7, RZ, RZ, R165 ;  /* 0x000000ffff070224 */ /* 0x000fe400078e00a5 */
[-C--:B------:R-:W-:Y:S02]  /*6220*/  @P0 IMAD R4, R5, R101.reuse, R4 ;  /* 0x0000006505040224 */ /* 0x080fe400078e0204 */
[----:B------:R-:W-:Y:S04]  /*6230*/  @P0 IMAD.WIDE.U32 R6, R2, R101, R6 ;  /* 0x0000006502060225 */ /* 0x000fe800078e0006 */
[----:B------:R-:W-:Y:S01]  /*6240*/  @P0 IMAD.IADD R4, R7, 0x1, R4 ;  /* 0x0000000107040824 */ /* 0x000fe200078e0204 */
[C---:B------:R-:W-:Y:S01]  /*6250*/  @P0 LEA R8, P1, R6.reuse, c[0x0][0x220], 0x1 ;  /* 0x0000880006080a11 */ /* 0x040fe200078208ff */
[----:B------:R-:W-:Y:S03]  /*6260*/  @P0 IMAD R3, R67, 0x3000, R10 ;  /* 0x0000300043030824 */ /* 0x000fe600078e020a */
[----:B------:R-:W-:Y:S01]  /*6270*/  @P0 LEA.HI.X R9, R6, c[0x0][0x224], R4, 0x1, P1 ;  /* 0x0000890006090a11 */ /* 0x000fe200008f0c04 */
[----:B------:R-:W-:Y:S01]  /*6280*/  @P0 IMAD.SHL.U32 R5, R3, 0x2, RZ ;  /* 0x0000000203050824 */ /* 0x000fe200078e00ff */
[C---:B------:R-:W-:Y:S04]  /*6290*/  @P0 LEA R6, P1, R103.reuse, R8, 0x1 ;  /* 0x0000000867060211 */ /* 0x040fe800078208ff */
        /* <DEDUP_REMOVED lines=9> */
[----:B------:R1:W-:Y:S01]  /*6330*/  @P0 LDGSTS.E.BYPASS.LTC128B.128 [R5+0x11100], [R6.64+0x100], !P5 ;  /* 0x1110010006050fae */ /* 0x0003e2000e901d46 */
[C---:B------:R-:W-:Y:S02]  /*6340*/  ISETP.GT.AND P0, PT, R18.reuse, R11, PT ;  /* 0x0000000b1200720c */ /* 0x040fe40003f04270 */
[----:B------:R-:W-:Y:S01]  /*6350*/  IADD3 R18, R18, -0x1, RZ ;  /* 0xffffffff12127810 */ /* 0x000fe20007ffe0ff */
[----:B------:R-:W0:Y:S10]  /*6360*/  LDGDEPBAR ;  /* 0x00000000000079af */ /* 0x000e340000000000 */
[----:B------:R-:W-:-:S05]  /*6370*/  @P0 BRA `(.L_x_936) ;  /* 0xffffb80000000947 */ /* 0x000fca000383ffff */
[----:B------:R-:W-:Y:S06]  /*6380*/  BAR.SYNC.DEFER_BLOCKING 0x0 ;  /* 0x0000000000007b1d */ /* 0x000fec0000010000 */
.L_x_911:
[----:B-1----:R-:W-:Y:S01]  /*6390*/  ISETP.GE.AND P0, PT, R134, 0x1, PT ;  /* 0x000000018600780c */ /* 0x002fe20003f06270 */
[----:B------:R-:W-:Y:S01]  /*63a0*/  CS2R R98, SRZ ;  /* 0x0000000000627805 */ /* 0x000fe2000001ff00 */
[----:B------:R-:W-:Y:S01]  /*63b0*/  PLOP3.LUT P2, PT, PT, PT, PT, 0x80, 0x0 ;  /* 0x000000000000781c */ /* 0x000fe20003f4f070 */
[----:B------:R-:W-:Y:S01]  /*63c0*/  CS2R R96, SRZ ;  /* 0x0000000000607805 */ /* 0x000fe2000001ff00 */
[----:B------:R-:W-:Y:S01]  /*63d0*/  IMAD.MOV.U32 R13, RZ, RZ, RZ ;  /* 0x000000ffff0d7224 */ /* 0x000fe200078e00ff */
        /* <DEDUP_REMOVED lines=8> */
[----:B------:R-:W-:Y:S01]  /*6460*/  CS2R R80, SRZ ;  /* 0x0000000000507805 */ /* 0x000fe2000001ff00 */
[----:B-----5:R-:W-:Y:S01]  /*6470*/  CS2R R78, SRZ ;  /* 0x00000000004e7805 */ /* 0x020fe2000001ff00 */
        /* <DEDUP_REMOVED lines=61> */
[----:B------:R-:W-:Y:S01]  /*6850*/  IMAD R5, R192, c[0x0][0x1bc], R5 ;  /* 0x00006f00c0057a24 */ /* 0x000fe200078e0205 */
[----:B------:R-:W-:Y:S01]  /*6860*/  SEL R11, R11, RZ, !P0 ;  /* 0x000000ff0b0b7207 */ /* 0x000fe20004000000 */
[----:B------:R-:W-:Y:S01]  /*6870*/  IMAD R205, R36, 0x20, R3 ;  /* 0x0000002024cd7824 */ /* 0x000fe200078e0203 */
[----:B------:R-:W-:Y:S01]  /*6880*/  SEL R8, R195, RZ, !P0 ;  /* 0x000000ffc3087207 */ /* 0x000fe20004000000 */
[----:B------:R-:W-:Y:S01]  /*6890*/  IMAD.WIDE.U32 R12, R192, c[0x0][0x1b8], R12 ;  /* 0x00006e00c00c7a25 */ /* 0x000fe200078e000c */
[----:B------:R-:W-:-:S02]  /*68a0*/  LEA.HI R10, R4, R89, RZ, 0x6 ;  /* 0x00000059040a7211 */ /* 0x000fc400078f30ff */
[----:B------:R-:W-:Y:S01]  /*68b0*/  LEA.HI R88, R4, R89, RZ, 0x5 ;  /* 0x0000005904587211 */ /* 0x000fe200078f28ff */
[----:B------:R-:W-:Y:S02]  /*68c0*/  IMAD R7, R90, 0x80, R205 ;  /* 0x000000805a077824 */ /* 0x000fe400078e02cd */
[----:B------:R-:W-:Y:S02]  /*68d0*/  IMAD.IADD R13, R13, 0x1, R5 ;  /* 0x000000010d0d7824 */ /* 0x000fe400078e0205 */
[----:B------:R-:W-:-:S04]  /*68e0*/  @P1 IMAD.HI.U32 R0, R7, c[0x0][0x2c8], RZ ;  /* 0x0000b20007001a27 */ /* 0x000fc800078e00ff */
[----:B------:R-:W-:Y:S01]  /*68f0*/  IMAD.MOV.U32 R5, RZ, RZ, R7 ;  /* 0x000000ffff057224 */ /* 0x000fe200078e0007 */
[----:B------:R-:W-:Y:S01]  /*6900*/  @P1 SHF.R.U32.HI R5, RZ, c[0x0][0x2cc], R0 ;  /* 0x0000b300ff051a19 */ /* 0x000fe20000011600 */
[----:B------:R-:W-:Y:S01]  /*6910*/  IMAD R11, R11, c[0x0][0x1c0], RZ ;  /* 0x000070000b0b7a24 */ /* 0x000fe200078e02ff */
[C---:B------:R-:W-:Y:S01]  /*6920*/  LOP3.LUT P1, RZ, R36.reuse, 0x2, RZ, 0xc0, !PT ;  /* 0x0000000224ff7812 */ /* 0x040fe2000782c0ff */
[----:B------:R-:W-:Y:S01]  /*6930*/  IMAD.SHL.U32 R146, R36, 0x8, RZ ;  /* 0x0000000824927824 */ /* 0x000fe200078e00ff */
[--C-:B------:R-:W-:Y:S01]  /*6940*/  SHF.R.S32.HI R2, RZ, 0x1f, R5.reuse ;  /* 0x0000001fff027819 */ /* 0x100fe20000011405 */
[----:B------:R-:W-:Y:S02]  /*6950*/  IMAD.MOV R0, RZ, RZ, -R5 ;  /* 0x000000ffff007224 */ /* 0x000fe400078e0a05 */
[----:B------:R-:W-:Y:S01]  /*6960*/  IMAD R11, R8, c[0x0][0x1c4], R11 ;  /* 0x00007100080b7a24 */ /* 0x000fe200078e020b */
[----:B------:R-:W-:Y:S01]  /*6970*/  ISETP.GE.AND P3, PT, R146, c[0x0][0x198], PT ;  /* 0x0000660092007a0c */ /* 0x000fe20003f66270 */
[----:B------:R-:W-:Y:S01]  /*6980*/  IMAD.WIDE.U32 R8, R8, c[0x0][0x1c0], R12 ;  /* 0x0000700008087a25 */ /* 0x000fe200078e000c */
[----:B------:R-:W-:-:S03]  /*6990*/  LEA.HI R13, R4, R89, RZ, 0x4 ;  /* 0x00000059040d7211 */ /* 0x000fc600078f20ff */
[----:B------:R-:W-:Y:S02]  /*69a0*/  IMAD R0, R0, c[0x0][0x2c4], R7 ;  /* 0x0000b10000007a24 */ /* 0x000fe400078e0207 */
[----:B------:R-:W-:Y:S02]  /*69b0*/  IMAD.IADD R9, R9, 0x1, R11 ;  /* 0x0000000109097824 */ /* 0x000fe400078e020b */
[----:B------:R-:W-:Y:S01]  /*69c0*/  IMAD R2, R2, c[0x0][0x1b0], RZ ;  /* 0x00006c0002027a24 */ /* 0x000fe200078e02ff */
[----:B------:R-:W-:Y:S01]  /*69d0*/  SHF.R.S32.HI R6, RZ, 0x1f, R0 ;  /* 0x0000001fff067819 */ /* 0x000fe20000011400 */
[----:B------:R-:W-:-:S04]  /*69e0*/  IMAD.WIDE.U32 R8, R5, c[0x0][0x1b0], R8 ;  /* 0x00006c0005087a25 */ /* 0x000fc800078e0008 */
[----:B------:R-:W-:Y:S02]  /*69f0*/  IMAD R2, R5, c[0x0][0x1b4], R2 ;  /* 0x00006d0005027a24 */ /* 0x000fe400078e0202 */
[----:B------:R-:W-:Y:S02]  /*6a00*/  IMAD R5, R6, c[0x0][0x1a8], RZ ;  /* 0x00006a0006057a24 */ /* 0x000fe400078e02ff */
[----:B------:R-:W-:Y:S01]  /*6a10*/  IMAD.MOV.U32 R6, RZ, RZ, R8 ;  /* 0x000000ffff067224 */ /* 0x000fe200078e0008 */
[----:B------:R-:W-:Y:S01]  /*6a20*/  IADD3 R7, R9, R2, RZ ;  /* 0x0000000209077210 */ /* 0x000fe20007ffe0ff */
[C---:B------:R-:W-:Y:S02]  /*6a30*/  IMAD R9, R0.reuse, c[0x0][0x1ac], R5 ;  /* 0x00006b0000097a24 */ /* 0x040fe400078e0205 */
[----:B------:R-:W-:Y:S02]  /*6a40*/  IMAD.SHL.U32 R5, R3, 0x40, RZ ;  /* 0x0000004003057824 */ /* 0x000fe400078e00ff */
[----:B------:R-:W-:Y:S01]  /*6a50*/  IMAD.WIDE.U32 R6, R0, c[0x0][0x1a8], R6 ;  /* 0x00006a0000067a25 */ /* 0x000fe200078e0006 */
[----:B------:R-:W-:-:S02]  /*6a60*/  LOP3.LUT R0, R13, 0xfffffff0, RZ, 0xc0, !PT ;  /* 0xfffffff00d007812 */ /* 0x000fc400078ec0ff */
[----:B------:R-:W-:Y:S01]  /*6a70*/  LOP3.LUT R5, R5, 0x1c0, RZ, 0xc0, !PT ;  /* 0x000001c005057812 */ /* 0x000fe200078ec0ff */
[----:B------:R-:W-:Y:S01]  /*6a80*/  IMAD.IADD R8, R7, 0x1, R9 ;  /* 0x0000000107087824 */ /* 0x000fe200078e0209 */
[----:B------:R-:W-:Y:S01]  /*6a90*/  LEA R9, P0, R6, c[0x0][0x160], 0x1 ;  /* 0x0000580006097a11 */ /* 0x000fe200078008ff */
[----:B------:R-:W-:Y:S01]  /*6aa0*/  IMAD R17, R94, c[0x0][0x2c4], RZ ;  /* 0x0000b1005e117a24 */ /* 0x000fe200078e02ff */
[----:B------:R-:W-:Y:S01]  /*6ab0*/  SHF.R.U32.HI R203, RZ, 0x3, R5 ;  /* 0x00000003ffcb7819 */ /* 0x000fe20000011605 */
[----:B------:R-:W-:Y:S01]  /*6ac0*/  IMAD.IADD R37, R89, 0x1, -R0 ;  /* 0x0000000159257824 */ /* 0x000fe200078e0a00 */
[----:B------:R-:W-:Y:S01]  /*6ad0*/  LOP3.LUT R2, R5, 0x38, R146, 0xf8, !PT ;  /* 0x0000003805027812 */ /* 0x000fe200078ef892 */
[----:B------:R-:W-:Y:S01]  /*6ae0*/  IMAD.SHL.U32 R10, R10, 0x8, RZ ;  /* 0x000000080a0a7824 */ /* 0x000fe200078e00ff */
[----:B------:R-:W-:Y:S02]  /*6af0*/  LEA.HI.X R8, R6, c[0x0][0x164], R8, 0x1, P0 ;  /* 0x0000590006087a11 */ /* 0x000fe400000f0c08 */
[----:B------:R-:W-:Y:S01]  /*6b00*/  LOP3.LUT R203, R2, R203, RZ, 0x3c, !PT ;  /* 0x000000cb02cb7212 */ /* 0x000fe200078e3cff */
[----:B------:R1:W2:Y:S01]  /*6b10*/  SHFL.IDX PT, R6, R9, RZ, 0x181f ;  /* 0x00181fff09067589 */ /* 0x0002a200000e0000 */
[----:B------:R-:W-:-:S02]  /*6b20*/  LEA R2, R90, R3, 0x7 ;  /* 0x000000035a027211 */ /* 0x000fc400078e38ff */
[----:B------:R-:W-:Y:S01]  /*6b30*/  SHF.R.S32.HI R14, RZ, 0x1f, R37 ;  /* 0x0000001fff0e7819 */ /* 0x000fe20000011425 */
[----:B------:R1:W3:Y:S01]  /*6b40*/  SHFL.IDX PT, R7, R8, RZ, 0x181f ;  /* 0x00181fff08077589 */ /* 0x0002e200000e0000 */
[----:B------:R-:W-:Y:S02]  /*6b50*/  ISETP.GE.AND P0, PT, R2, R17, PT ;  /* 0x000000110200720c */ /* 0x000fe40003f06270 */
[----:B------:R-:W-:Y:S02]  /*6b60*/  LEA.HI R14, R14, R37, RZ, 0x3 ;  /* 0x000000250e0e7211 */ /* 0x000fe400078f18ff */
[----:B------:R-:W-:Y:S02]  /*6b70*/  IADD3 R5, R146, 0x40, RZ ;  /* 0x0000004092057810 */ /* 0x000fe40007ffe0ff */
[----:B------:R-:W-:Y:S02]  /*6b80*/  LOP3.LUT R12, R14, 0xfffffff8, RZ, 0xc0, !PT ;  /* 0xfffffff80e0c7812 */ /* 0x000fe400078ec0ff */
[----:B------:R-:W-:-:S02]  /*6b90*/  IADD3 R0, R146, 0x80, RZ ;  /* 0x0000008092007810 */ /* 0x000fc40007ffe0ff */
[----:B------:R-:W-:Y:S01]  /*6ba0*/  ISETP.GE.AND P5, PT, R5, c[0x0][0x198], PT ;  /* 0x0000660005007a0c */ /* 0x000fe20003fa6270 */
[----:B------:R-:W-:Y:S01]  /*6bb0*/  IMAD.IADD R37, R37, 0x1, -R12 ;  /* 0x0000000125257824 */ /* 0x000fe200078e0a0c */
[----:B------:R-:W-:Y:S02]  /*6bc0*/  ISETP.GE.AND P4, PT, R0, c[0x0][0x198], PT ;  /* 0x0000660000007a0c */ /* 0x000fe40003f86270 */
[----:B------:R-:W-:Y:S01]  /*6bd0*/  LOP3.LUT R203, R203, 0xfffffe00, R10, 0xf8, !PT ;  /* 0xfffffe00cbcb7812 */ /* 0x000fe200078ef80a */
        /* <DEDUP_REMOVED lines=16> */
.L_x_939:
[----:B-123--:R-:W-:Y:S05]  /*6ce0*/  BSYNC B0 ;  /* 0x0000000000007941 */ /* 0x00efea0003800000 */
.L_x_938:
[----:B------:R-:W-:Y:S01]  /*6cf0*/  IADD3 R6, R2, 0x20, RZ ;  /* 0x0000002002067810 */ /* 0x000fe20007ffe0ff */
[----:B------:R1:W2:Y:S01]  /*6d00*/  SHFL.IDX PT, R19, R8, 0x1, 0x181f ;  /* 0x00381f0008137f89 */ /* 0x0002a200000e0000 */
[----:B------:R-:W-:Y:S02]  /*6d10*/  BSSY B0, `(.L_x_940) ;  /* 0x0000012000007945 */ /* 0x000fe40003800000 */
[----:B------:R-:W-:Y:S01]  /*6d20*/  ISETP.GE.AND P0, PT, R6, R17, PT ;  /* 0x000000110600720c */ /* 0x000fe20003f06270 */
        /* <DEDUP_REMOVED lines=16> */
.L_x_941:
[----:B------:R-:W-:Y:S05]  /*6e30*/  BSYNC B0 ;  /* 0x0000000000007941 */ /* 0x000fea0003800000 */
.L_x_940:
[----:B--2---:R-:W-:Y:S01]  /*6e40*/  IADD3 R6, R2, 0x40, RZ ;  /* 0x0000004002067810 */ /* 0x004fe20007ffe0ff */
[----:B------:R2:W1:Y:S01]  /*6e50*/  SHFL.IDX PT, R19, R8, 0x2, 0x181f ;  /* 0x00581f0008137f89 */ /* 0x00046200000e0000 */
[----:B------:R-:W-:Y:S02]  /*6e60*/  BSSY B0, `(.L_x_942) ;  /* 0x0000012000007945 */ /* 0x000fe40003800000 */
[----:B------:R-:W-:Y:S01]  /*6e70*/  ISETP.GE.AND P0, PT, R6, R17, PT ;  /* 0x000000110600720c */ /* 0x000fe20003f06270 */
[----:B---3--:R2:W3:-:S12]  /*6e80*/  SHFL.IDX PT, R18, R9, 0x2, 0x181f ;  /* 0x00581f0009127f89 */ /* 0x0084d800000e0000 */
[----:B------:R-:W-:Y:S05]  /*6e90*/  @P0 BRA `(.L_x_943) ;  /* 0x000000e000000947 */ /* 0x000fea0003800000 */
[----:B------:R-:W-:Y:S01]  /*6ea0*/  SHF.R.S32.HI R6, RZ, 0x1f, R5 ;  /* 0x0000001fff067819 */ /* 0x000fe20000011405 */
[----:B------:R-:W-:Y:S01]  /*6eb0*/  IMAD.SHL.U32 R10, R203, 0x2, RZ ;  /* 0x00000002cb0a7824 */ /* 0x000fe200078e00ff */
[----:B------:R-:W-:Y:S01]  /*6ec0*/  SHF.R.S32.HI R11, RZ, 0x1f, R0 ;  /* 0x0000001fff0b7819 */ /* 0x000fe20000011400 */
[----:B-1-3--:R-:W-:Y:S01]  /*6ed0*/  IMAD.WIDE R20, R146, 0x2, R18 ;  /* 0x0000000292147825 */ /* 0x00afe200078e0212 */
        /* <DEDUP_REMOVED lines=10> */
.L_x_943:
[----:B------:R-:W-:Y:S05]  /*6f80*/  BSYNC B0 ;  /* 0x0000000000007941 */ /* 0x000fea0003800000 */
.L_x_942:
[----:B-1----:R1:W-:Y:S01]  /*6f90*/  SHFL.IDX PT, R22, R9, 0x3, 0x181f ;  /* 0x00781f0009167f89 */ /* 0x0023e200000e0000 */
[----:B------:R-:W-:Y:S01]  /*6fa0*/  IADD3 R2, R2, 0x60, RZ ;  /* 0x0000006002027810 */ /* 0x000fe20007ffe0ff */
[----:B------:R-:W-:Y:S01]  /*6fb0*/  IMAD.MOV.U32 R199, RZ, RZ, c[0x0][0x2b8] ;  /* 0x0000ae00ffc77624 */ /* 0x000fe200078e00ff */
[----:B------:R-:W-:Y:S01]  /*6fc0*/  SHF.R.S32.HI R6, RZ, 0x1f, R5 ;  /* 0x0000001fff067819 */ /* 0x000fe20000011405 */
[----:B------:R-:W2:Y:S01]  /*6fd0*/  SHFL.IDX PT, R23, R8, 0x3, 0x181f ;  /* 0x00781f0008177f89 */ /* 0x000ea200000e0000 */
[----:B------:R-:W-:Y:S01]  /*6fe0*/  ISETP.GE.AND P0, PT, R2, R17, PT ;  /* 0x000000110200720c */ /* 0x000fe20003f06270 */
[----:B------:R-:W-:Y:S01]  /*6ff0*/  IMAD.SHL.U32 R2, R203, 0x2, RZ ;  /* 0x00000002cb027824 */ /* 0x000fe200078e00ff */
[----:B------:R-:W-:Y:S01]  /*7000*/  SHF.R.S32.HI R11, RZ, 0x1f, R0 ;  /* 0x0000001fff0b7819 */ /* 0x000fe20000011400 */
[----:B------:R-:W-:Y:S01]  /*7010*/  IMAD.MOV.U32 R201, RZ, RZ, RZ ;  /* 0x000000ffffc97224 */ /* 0x000fe200078e00ff */
[----:B------:R-:W-:-:S02]  /*7020*/  IADD3 R132, R92, -0x40, RZ ;  /* 0xffffffc05c847810 */ /* 0x000fc40007ffe0ff */
[----:B------:R-:W-:Y:S02]  /*7030*/  LEA.HI R145, R6, R5, RZ, 0x3 ;  /* 0x0000000506917211 */ /* 0x000fe400078f18ff */
[----:B------:R-:W-:Y:S01]  /*7040*/  LEA.HI R144, R11, R0, RZ, 0x3 ;  /* 0x000000000b907211 */ /* 0x000fe200078f18ff */
[----:B------:R-:W-:Y:S01]  /*7050*/  IMAD.IADD R7, R205, 0x1, R132 ;  /* 0x00000001cd077824 */ /* 0x000fe200078e0284 */
[----:B------:R-:W-:Y:S02]  /*7060*/  LOP3.LUT R145, R145, 0xfffffff8, RZ, 0xc0, !PT ;  /* 0xfffffff891917812 */ /* 0x000fe400078ec0ff */
[----:B------:R-:W-:Y:S01]  /*7070*/  ISETP.NE.AND P6, PT, R199, 0x1, PT ;  /* 0x00000001c700780c */ /* 0x000fe20003fc5270 */
[C---:B------:R-:W-:Y:S01]  /*7080*/  IMAD.IADD R202, R7.reuse, 0x1, R194 ;  /* 0x0000000107ca7824 */ /* 0x040fe200078e02c2 */
[----:B------:R-:W-:Y:S02]  /*7090*/  LOP3.LUT R144, R144, 0xfffffff8, RZ, 0xc0, !PT ;  /* 0xfffffff890907812 */ /* 0x000fe400078ec0ff */
[----:B------:R-:W-:Y:S01]  /*70a0*/  ISETP.GE.AND P2, PT, R7, R134, PT ;  /* 0x000000860700720c */ /* 0x000fe20003f46270 */
[----:B------:R-:W-:Y:S01]  /*70b0*/  IMAD.MOV.U32 R7, RZ, RZ, R202 ;  /* 0x000000ffff077224 */ /* 0x000fe200078e00ca */
[----:B-12--5:R-:W-:-:S02]  /*70c0*/  SHF.R.S32.HI R9, RZ, 0x1f, R206 ;  /* 0x0000001fff097819 */ /* 0x026fc400000114ce */
[----:B------:R-:W-:Y:S02]  /*70d0*/  ISETP.GT.OR P2, PT, R205, 0x3f, P2 ;  /* 0x0000003fcd00780c */ /* 0x000fe40001744670 */
[----:B------:R-:W-:Y:S01]  /*70e0*/  LOP3.LUT R135, R135, 0xfffffffd, RZ, 0xc0, !PT ;  /* 0xfffffffd87877812 */ /* 0x000fe200078ec0ff */
[----:B---3--:R-:W-:-:S03]  /*70f0*/  @!P0 IMAD.WIDE R18, R146, 0x2, R22 ;  /* 0x0000000292128825 */ /* 0x008fc600078e0216 */
[----:B------:R-:W-:Y:S01]  /*7100*/  @P6 LOP3.LUT R135, R135, 0x2, RZ, 0xfc, !PT ;  /* 0x0000000287876812 */ /* 0x000fe200078efcff */
[--C-:B------:R-:W-:Y:S01]  /*7110*/  @!P0 IMAD.WIDE R10, R145, 0x2, R22.reuse ;  /* 0x00000002910a8825 */ /* 0x100fe200078e0216 */
[----:B------:R-:W-:Y:S01]  /*7120*/  @!PT LDS RZ, [RZ] ;  /* 0x00000000fffff984 */ /* 0x000fe20000000800 */
[----:B------:R1:W-:Y:S03]  /*7130*/  @!P0 LDGSTS.E.BYPASS.LTC128B.128 [R2+0x1b100], [R18.64], !P3 ;  /* 0x1b10000012028fae */ /* 0x0003e6000d901d46 */
[----:B------:R-:W-:Y:S01]  /*7140*/  @!P0 IMAD.WIDE R22, R144, 0x2, R22 ;  /* 0x0000000290168825 */ /* 0x000fe200078e0216 */
[----:B------:R2:W-:Y:S03]  /*7150*/  @!P0 LDGSTS.E.BYPASS.LTC128B.128 [R2+0x1f100], [R10.64], !P5 ;  /* 0x1f1000000a028fae */ /* 0x0005e6000e901d46 */
[----:B------:R-:W-:Y:S01]  /*7160*/  IMAD R9, R9, c[0x0][0x2b0], RZ ;  /* 0x0000ac0009097a24 */ /* 0x000fe200078e02ff */
[----:B------:R3:W-:Y:S01]  /*7170*/  @!P0 LDGSTS.E.BYPASS.LTC128B.128 [R2+0x23100], [R22.64], !P4 ;  /* 0x2310000016028fae */ /* 0x0007e2000e101d46 */
[----:B------:R-:W-:-:S03]  /*7180*/  @P6 IMAD.HI.U32 R6, R202, c[0x0][0x2bc], RZ ;  /* 0x0000af00ca066a27 */ /* 0x000fc600078e00ff */
[----:B------:R-:W0:Y:S01]  /*7190*/  LDGDEPBAR ;  /* 0x00000000000079af */ /* 0x000e220000000000 */
[C---:B------:R-:W-:Y:S01]  /*71a0*/  IMAD R9, R206.reuse, c[0x0][0x2b4], R9 ;  /* 0x0000ad00ce097a24 */ /* 0x040fe200078e0209 */
        /* <DEDUP_REMOVED lines=8> */
[----:B----4-:R-:W4:Y:S01]  /*7230*/  @!P2 LDG.E R201, [R20.64] ;  /* 0x0000000614c9a981 */ /* 0x010f22000c1e1900 */
[----:B------:R-:W-:Y:S01]  /*7240*/  IMAD.MOV R7, RZ, RZ, -R7 ;  /* 0x000000ffff077224 */ /* 0x000fe200078e0a07 */
[----:B------:R-:W-:Y:S01]  /*7250*/  ISETP.GE.AND P5, PT, R146, c[0x0][0x1d4], PT ;  /* 0x0000750092007a0c */ /* 0x000fe20003fa6270 */
[----:B------:R-:W-:Y:S01]  /*7260*/  IMAD R197, R93, c[0x0][0x1e8], RZ ;  /* 0x00007a005dc57a24 */ /* 0x000fe200078e02ff */
[----:B------:R-:W-:Y:S01]  /*7270*/  ISETP.GE.AND P4, PT, R5, c[0x0][0x1d4], PT ;  /* 0x0000750005007a0c */ /* 0x000fe20003f86270 */
[----:B------:R-:W-:Y:S01]  /*7280*/  IMAD R202, R7, c[0x0][0x2b8], R202 ;  /* 0x0000ae0007ca7a24 */ /* 0x000fe200078e02ca */
[----:B------:R-:W-:Y:S01]  /*7290*/  ISETP.GE.AND P6, PT, R0, c[0x0][0x1d4], PT ;  /* 0x0000750000007a0c */ /* 0x000fe20003fc6270 */
[----:B------:R-:W-:Y:S01]  /*72a0*/  IMAD.WIDE.U32 R150, R192, c[0x0][0x1e8], RZ ;  /* 0x00007a00c0967a25 */ /* 0x000fe200078e00ff */
[----:B------:R-:W-:-:S02]  /*72b0*/  ISETP.GE.AND P3, PT, R146, c[0x0][0x1d4], PT ;  /* 0x0000750092007a0c */ /* 0x000fc40003f66270 */
[----:B------:R-:W-:Y:S01]  /*72c0*/  SHF.R.S32.HI R9, RZ, 0x1f, R202 ;  /* 0x0000001fff097819 */ /* 0x000fe200000114ca */
[----:B------:R-:W-:Y:S01]  /*72d0*/  IMAD.WIDE.U32 R6, R202, c[0x0][0x1e0], RZ ;  /* 0x00007800ca067a25 */ /* 0x000fe200078e00ff */
[----:B------:R-:W-:Y:S02]  /*72e0*/  LOP3.LUT R135, R135, 0xfffffffe, RZ, 0xc0, !PT ;  /* 0xfffffffe87877812 */ /* 0x000fe400078ec0ff */
[----:B------:R-:W-:Y:S01]  /*72f0*/  SHF.R.S32.HI R149, RZ, 0x1f, R146 ;  /* 0x0000001fff957819 */ /* 0x000fe20000011492 */
[C---:B--2---:R-:W-:Y:S01]  /*7300*/  IMAD R11, R9.reuse, c[0x0][0x1e0], RZ ;  /* 0x00007800090b7a24 */ /* 0x044fe200078e02ff */
[----:B------:R-:W-:Y:S01]  /*7310*/  SEL R38, RZ, 0x10, P6 ;  /* 0x00000010ff267807 */ /* 0x000fe20003000000 */
[----:B------:R-:W-:Y:S01]  /*7320*/  IMAD R197, R192, c[0x0][0x1ec], R197 ;  /* 0x00007b00c0c57a24 */ /* 0x000fe200078e02c5 */
[----:B------:R-:W-:Y:S01]  /*7330*/  IADD3 R200, R2, 0x100, RZ ;  /* 0x0000010002c87810 */ /* 0x000fe20007ffe0ff */
[----:B-1----:R-:W-:Y:S01]  /*7340*/  IMAD R18, R202, c[0x0][0x1e4], R11 ;  /* 0x00007900ca127a24 */ /* 0x002fe200078e020b */
[----:B------:R-:W-:Y:S01]  /*7350*/  SHF.R.S32.HI R148, RZ, 0x1f, R145 ;  /* 0x0000001fff947819 */ /* 0x000fe20000011491 */
[----:B------:R-:W-:Y:S01]  /*7360*/  IMAD R9, R9, c[0x0][0x208], RZ ;  /* 0x0000820009097a24 */ /* 0x000fe200078e02ff */
[----:B------:R-:W-:Y:S01]  /*7370*/  SHF.R.S32.HI R147, RZ, 0x1f, R144 ;  /* 0x0000001fff937819 */ /* 0x000fe20000011490 */
[----:B------:R-:W-:-:S02]  /*7380*/  IMAD.IADD R19, R7, 0x1, R18 ;  /* 0x0000000107137824 */ /* 0x000fc400078e0212 */
[----:B------:R-:W-:Y:S02]  /*7390*/  IMAD.MOV.U32 R18, RZ, RZ, R6 ;  /* 0x000000ffff127224 */ /* 0x000fe400078e0006 */
[C---:B---3--:R-:W-:Y:S02]  /*73a0*/  IMAD R22, R202.reuse, c[0x0][0x20c], R9 ;  /* 0x00008300ca167a24 */ /* 0x048fe400078e0209 */
[----:B------:R-:W-:Y:S02]  /*73b0*/  IMAD.IADD R197, R151, 0x1, R197 ;  /* 0x0000000197c57824 */ /* 0x000fe400078e02c5 */
[----:B------:R-:W-:-:S04]  /*73c0*/  IMAD.WIDE.U32 R6, R202, c[0x0][0x208], RZ ;  /* 0x00008200ca067a25 */ /* 0x000fc800078e00ff */
[----:B------:R-:W-:Y:S02]  /*73d0*/  IMAD.IADD R23, R7, 0x1, R22 ;  /* 0x0000000107177824 */ /* 0x000fe400078e0216 */
[----:B------:R-:W-:Y:S02]  /*73e0*/  IMAD.MOV.U32 R22, RZ, RZ, R6 ;  /* 0x000000ffff167224 */ /* 0x000fe400078e0006 */
[----:B------:R-:W-:Y:S02]  /*73f0*/  IMAD R7, R93, c[0x0][0x210], RZ ;  /* 0x000084005d077a24 */ /* 0x000fe400078e02ff */
[----:B------:R-:W-:-:S04]  /*7400*/  IMAD.WIDE.U32 R40, R192, c[0x0][0x210], RZ ;  /* 0x00008400c0287a25 */ /* 0x000fc800078e00ff */
[----:B------:R-:W-:Y:S02]  /*7410*/  IMAD R7, R192, c[0x0][0x214], R7 ;  /* 0x00008500c0077a24 */ /* 0x000fe400078e0207 */
[----:B------:R-:W-:Y:S02]  /*7420*/  IMAD.IADD R132, R134, 0x1, -R132 ;  /* 0x0000000186847824 */ /* 0x000fe400078e0a84 */
[----:B------:R-:W-:Y:S02]  /*7430*/  IMAD.IADD R196, R41, 0x1, R7 ;  /* 0x0000000129c47824 */ /* 0x000fe400078e0207 */
[----:B------:R-:W-:Y:S02]  /*7440*/  IMAD.IADD R6, R132, 0x1, -R3 ;  /* 0x0000000184067824 */ /* 0x000fe400078e0a03 */
[----:B------:R-:W-:-:S03]  /*7450*/  IMAD.WIDE R208, R146, 0x2, RZ ;  /* 0x0000000292d07825 */ /* 0x000fc600078e02ff */
[----:B------:R-:W-:Y:S02]  /*7460*/  ISETP.GE.AND P2, PT, R6, 0x1, PT ;  /* 0x000000010600780c */ /* 0x000fe40003f46270 */
[----:B----4-:R-:W-:Y:S01]  /*7470*/  SHF.R.S32.HI R8, RZ, 0x1f, R201 ;  /* 0x0000001fff087819 */ /* 0x010fe200000114c9 */
[----:B------:R-:W-:-:S04]  /*7480*/  IMAD.WIDE.U32 R18, R201, c[0x0][0x1f0], R18 ;  /* 0x00007c00c9127a25 */ /* 0x000fc800078e0012 */
[----:B------:R-:W-:Y:S01]  /*7490*/  IMAD R10, R8, c[0x0][0x1f0], RZ ;  /* 0x00007c00080a7a24 */ /* 0x000fe200078e02ff */
[----:B------:R-:W-:Y:S01]  /*74a0*/  IADD3 R9, P0, R150, R18, RZ ;  /* 0x0000001296097210 */ /* 0x000fe20007f1e0ff */
[----:B------:R-:W-:Y:S02]  /*74b0*/  IMAD R8, R8, c[0x0][0x218], RZ ;  /* 0x0000860008087a24 */ /* 0x000fe400078e02ff */
[C---:B------:R-:W-:Y:S02]  /*74c0*/  IMAD R10, R201.reuse, c[0x0][0x1f4], R10 ;  /* 0x00007d00c90a7a24 */ /* 0x040fe400078e020a */
[----:B------:R-:W-:-:S03]  /*74d0*/  IMAD.WIDE.U32 R22, R201, c[0x0][0x218], R22 ;  /* 0x00008600c9167a25 */ /* 0x000fc600078e0016 */
[----:B------:R-:W-:Y:S02]  /*74e0*/  IADD3.X R10, R197, R19, R10, P0, !PT ;  /* 0x00000013c50a7210 */ /* 0x000fe400007fe40a */
[----:B------:R-:W-:-:S04]  /*74f0*/  LEA R12, P0, R9, c[0x0][0x1c8], 0x1 ;  /* 0x00007200090c7a11 */ /* 0x000fc800078008ff */
[----:B------:R-:W-:Y:S01]  /*7500*/  LEA.HI.X R10, R9, c[0x0][0x1cc], R10, 0x1, P0 ;  /* 0x00007300090a7a11 */ /* 0x000fe200000f0c0a */
[----:B------:R-:W-:Y:S01]  /*7510*/  SHFL.IDX PT, R20, R12, RZ, 0x181f ;  /* 0x00181fff0c147589 */ /* 0x000fe200000e0000 */
[----:B------:R-:W-:Y:S01]  /*7520*/  IMAD R9, R201, c[0x0][0x21c], R8 ;  /* 0x00008700c9097a24 */ /* 0x000fe200078e0208 */
[----:B------:R-:W-:Y:S02]  /*7530*/  IADD3 R7, P0, R40, R22, RZ ;  /* 0x0000001628077210 */ /* 0x000fe40007f1e0ff */
[----:B------:R-:W1:Y:S02]  /*7540*/  SHFL.IDX PT, R21, R10, RZ, 0x181f ;  /* 0x00181fff0a157589 */ /* 0x000e6400000e0000 */
[----:B------:R-:W-:Y:S02]  /*7550*/  IADD3.X R16, R196, R23, R9, P0, !PT ;  /* 0x00000017c4107210 */ /* 0x000fe400007fe409 */
[----:B------:R-:W-:Y:S01]  /*7560*/  SHFL.IDX PT, R18, R12, 0x1, 0x181f ;  /* 0x00381f000c127f89 */ /* 0x000fe200000e0000 */
[----:B------:R-:W-:-:S03]  /*7570*/  LEA R8, P0, R7, c[0x0][0x1f8], 0x1 ;  /* 0x00007e0007087a11 */ /* 0x000fc600078008ff */
[----:B------:R-:W2:Y:S01]  /*7580*/  SHFL.IDX PT, R19, R10, 0x1, 0x181f ;  /* 0x00381f000a137f89 */ /* 0x000ea200000e0000 */
[----:B------:R-:W-:Y:S02]  /*7590*/  LEA.HI.X R7, R7, c[0x0][0x1fc], R16, 0x1, P0 ;  /* 0x00007f0007077a11 */ /* 0x000fe400000f0c10 */
[----:B------:R-:W-:Y:S01]  /*75a0*/  ISETP.GT.AND P0, PT, R6, 0x20, PT ;  /* 0x000000200600780c */ /* 0x000fe20003f04270 */
[----:B------:R-:W3:Y:S04]  /*75b0*/  SHFL.IDX PT, R9, R8, RZ, 0x181f ;  /* 0x00181fff08097589 */ /* 0x000ee800000e0000 */
[----:B------:R-:W4:Y:S04]  /*75c0*/  SHFL.IDX PT, R11, R7, RZ, 0x181f ;  /* 0x00181fff070b7589 */ /* 0x000f2800000e0000 */
[----:B------:R-:W4:Y:S01]  /*75d0*/  SHFL.IDX PT, R15, R8, 0x1, 0x181f ;  /* 0x00381f00080f7f89 */ /* 0x000f2200000e0000 */
        /* <DEDUP_REMOVED lines=8> */
[----:B---3--:R-:W-:Y:S01]  /*7660*/  IADD3 R26, P2, R9, R208, RZ ;  /* 0x000000d0091a7210 */ /* 0x008fe20007f5e0ff */
[--C-:B------:R-:W-:Y:S02]  /*7670*/  @P0 IMAD.WIDE R20, R145, 0x2, R18.reuse ;  /* 0x0000000291140825 */ /* 0x100fe400078e0212 */
[----:B------:R3:W-:Y:S02]  /*7680*/  @P0 LDGSTS.E.BYPASS.LTC128B.128 [R2+0xd100], [R22.64], !P5 ;  /* 0x0d10000016020fae */ /* 0x0007e4000e901d46 */
[----:B------:R-:W-:Y:S02]  /*7690*/  @P0 IMAD.WIDE R18, R144, 0x2, R18 ;  /* 0x0000000290120825 */ /* 0x000fe400078e0212 */
[----:B------:R2:W-:Y:S02]  /*76a0*/  @P0 LDGSTS.E.BYPASS.LTC128B.128 [R2+0xf100], [R20.64], !P4 ;  /* 0x0f10000014020fae */ /* 0x0005e4000e101d46 */
[----:B----4-:R-:W-:-:S02]  /*76b0*/  IMAD.X R27, R11, 0x1, R209, P2 ;  /* 0x000000010b1b7824 */ /* 0x010fc400010e06d1 */
[----:B------:R4:W-:Y:S01]  /*76c0*/  @P0 LDGSTS.E.BYPASS.LTC128B.128 [R2+0x11100], [R18.64], !P6 ;  /* 0x1110000012020fae */ /* 0x0009e2000f101d46 */
[----:B------:R-:W-:Y:S02]  /*76d0*/  ISETP.LT.OR P0, PT, R6, 0x1, P3 ;  /* 0x000000010600780c */ /* 0x000fe40001f01670 */
[----:B------:R-:W-:Y:S01]  /*76e0*/  ISETP.GE.AND P3, PT, R5, c[0x0][0x1d4], PT ;  /* 0x0000750005007a0c */ /* 0x000fe20003f66270 */
[----:B------:R-:W0:Y:S01]  /*76f0*/  LDGDEPBAR ;  /* 0x00000000000079af */ /* 0x000e220000000000 */
[----:B-1----:R-:W-:-:S09]  /*7700*/  IMAD.WIDE R28, R145, 0x2, RZ ;  /* 0x00000002911c7825 */ /* 0x002fd200078e02ff */
        /* <DEDUP_REMOVED lines=25> */
[----:B------:R1:W-:Y:S04]  /*78a0*/  LDGSTS.E.BYPASS.LTC128B.128 [R2+0x5100], [R8.64], !P0 ;  /* 0x0510000008027fae */ /* 0x0003e8000c101d46 */
[----:B------:R-:W0:Y:S06]  /*78b0*/  LDGDEPBAR ;  /* 0x00000000000079af */ /* 0x000e2c0000000000 */
[----:B------:R-:W-:Y:S01]  /*78c0*/  @P2 LOP3.LUT R135, R135, 0x1, RZ, 0xfc, !PT ;  /* 0x0000000187872812 */ /* 0x000fe200078efcff */
[----:B------:R-:W-:Y:S05]  /*78d0*/  @!P2 BRA `(.L_x_944) ;  /* 0x000004200000a947 */ /* 0x000fea0003800000 */
[----:B------:R-:W-:Y:S01]  /*78e0*/  ISETP.NE.AND P2, PT, R199, 0x1, PT ;  /* 0x00000001c700780c */ /* 0x000fe20003f45270 */
        /* <DEDUP_REMOVED lines=12> */
[C---:B------:R-:W-:Y:S01]  /*79b0*/  SHF.L.U64.HI R11, R146.reuse, 0x1, R149 ;  /* 0x00000001920b7819 */ /* 0x040fe20000010295 */
[----:B------:R-:W-:Y:S01]  /*79c0*/  IMAD.SHL.U32 R10, R146, 0x2, RZ ;  /* 0x00000002920a7824 */ /* 0x000fe200078e00ff */
        /* <DEDUP_REMOVED lines=8> */
[----:B-1----:R-:W-:Y:S02]  /*7a50*/  SEL R9, RZ, 0x10, P5 ;  /* 0x00000010ff097807 */ /* 0x002fe40002800000 */
[----:B------:R-:W-:Y:S02]  /*7a60*/  SHF.L.U64.HI R8, R145, 0x1, R148 ;  /* 0x0000000191087819 */ /* 0x000fe40000010294 */
[----:B------:R-:W-:-:S04]  /*7a70*/  IADD3 R23, -R9, 0x10, RZ ;  /* 0x0000001009177810 */ /* 0x000fc80007ffe1ff */
[----:B------:R-:W-:Y:S02]  /*7a80*/  LOP3.LUT R23, R23, 0xf, RZ, 0xc0, !PT ;  /* 0x0000000f17177812 */ /* 0x000fe400078ec0ff */
[----:B--2---:R-:W-:Y:S01]  /*7a90*/  SHF.R.S32.HI R0, RZ, 0x1f, R201 ;  /* 0x0000001fff007819 */ /* 0x004fe200000114c9 */
[----:B------:R-:W-:-:S04]  /*7aa0*/  IMAD.WIDE.U32 R6, R201, c[0x0][0x1f0], R6 ;  /* 0x00007c00c9067a25 */ /* 0x000fc800078e0006 */
[----:B------:R-:W-:Y:S01]  /*7ab0*/  IMAD R0, R0, c[0x0][0x1f0], RZ ;  /* 0x00007c0000007a24 */ /* 0x000fe200078e02ff */
[----:B------:R-:W-:Y:S02]  /*7ac0*/  IADD3 R5, P0, R150, R6, RZ ;  /* 0x0000000696057210 */ /* 0x000fe40007f1e0ff */
[----:B------:R-:W-:Y:S01]  /*7ad0*/  SEL R6, RZ, 0x10, P4 ;  /* 0x00000010ff067807 */ /* 0x000fe20002000000 */
[----:B------:R-:W-:Y:S02]  /*7ae0*/  IMAD R12, R201, c[0x0][0x1f4], R0 ;  /* 0x00007d00c90c7a24 */ /* 0x000fe400078e0200 */
[----:B------:R-:W-:Y:S01]  /*7af0*/  IMAD.SHL.U32 R0, R144, 0x2, RZ ;  /* 0x0000000290007824 */ /* 0x000fe200078e00ff */
[----:B------:R-:W-:Y:S02]  /*7b00*/  IADD3 R20, -R6, 0x10, RZ ;  /* 0x0000001006147810 */ /* 0x000fe40007ffe1ff */
[----:B------:R-:W-:Y:S01]  /*7b10*/  IADD3.X R12, R197, R7, R12, P0, !PT ;  /* 0x00000007c50c7210 */ /* 0x000fe200007fe40c */
[----:B------:R-:W-:Y:S01]  /*7b20*/  IMAD.SHL.U32 R7, R145, 0x2, RZ ;  /* 0x0000000291077824 */ /* 0x000fe200078e00ff */
[----:B------:R-:W-:-:S02]  /*7b30*/  LEA R15, P0, R5, c[0x0][0x1c8], 0x1 ;  /* 0x00007200050f7a11 */ /* 0x000fc400078008ff */
[----:B------:R-:W-:Y:S02]  /*7b40*/  LOP3.LUT R20, R20, 0xf, RZ, 0xc0, !PT ;  /* 0x0000000f14147812 */ /* 0x000fe400078ec0ff */
[----:B------:R-:W-:Y:S01]  /*7b50*/  LEA.HI.X R12, R5, c[0x0][0x1cc], R12, 0x1, P0 ;  /* 0x00007300050c7a11 */ /* 0x000fe200000f0c0c */
[----:B------:R-:W1:Y:S01]  /*7b60*/  SHFL.IDX PT, R16, R15, 0x1, 0x181f ;  /* 0x00381f000f107f89 */ /* 0x000e6200000e0000 */
[----:B------:R-:W-:-:S03]  /*7b70*/  SHF.L.U64.HI R5, R144, 0x1, R147 ;  /* 0x0000000190057819 */ /* 0x000fc60000010293 */
        /* <DEDUP_REMOVED lines=24> */
.L_x_944:
[----:B------:R-:W-:Y:S01]  /*7d00*/  IMAD.MOV.U32 R0, RZ, RZ, 0x10 ;  /* 0x00000010ff007424 */ /* 0x000fe200078e00ff */
[----:B------:R-:W-:Y:S01]  /*7d10*/  LOP3.LUT P0, RZ, R37, 0x2, RZ, 0xc0, !PT ;  /* 0x0000000225ff7812 */ /* 0x000fe2000780c0ff */
[----:B------:R-:W0:Y:S01]  /*7d20*/  LDGDEPBAR ;  /* 0x00000000000079af */ /* 0x000e220000000000 */
[----:B------:R-:W-:Y:S02]  /*7d30*/  SHF.R.S32.HI R12, RZ, 0x5, R88 ;  /* 0x00000005ff0c7819 */ /* 0x000fe40000011458 */
[----:B------:R-:W-:Y:S02]  /*7d40*/  SEL R0, R0, 0xfffffff0, !P0 ;  /* 0xfffffff000007807 */ /* 0x000fe40004000000 */
[----:B------:R-:W-:-:S13]  /*7d50*/  ISETP.LT.AND P0, PT, RZ, c[0x0][0x27c], PT ;  /* 0x00009f00ff007a0c */ /* 0x000fda0003f01270 */
[----:B------:R-:W-:Y:S05]  /*7d60*/  @P0 BRA `(.L_x_945) ;  /* 0x0000002000000947 */ /* 0x000fea0003800000 */
[----:B------:R-:W-:-:S04]  /*7d70*/  DEPBAR.LE SB0, 0x3 ;  /* 0x000080c00000791a */ /* 0x000fc80000000000 */
[----:B------:R-:W-:Y:S05]  /*7d80*/  BRA `(.L_x_946) ;  /* 0x00005c9000007947 */ /* 0x000fea0003800000 */
.L_x_945:
[----:B------:R-:W-:Y:S01]  /*7d90*/  SHF.R.S32.HI R5, RZ, 0x1f, R91 ;  /* 0x0000001fff057819 */ /* 0x000fe2000001145b */
[----:B-1----:R-:W-:Y:S01]  /*7da0*/  IMAD.WIDE.U32 R8, R91, c[0x0][0x280], RZ ;  /* 0x0000a0005b087a25 */ /* 0x002fe200078e00ff */
[----:B------:R-:W-:Y:S01]  /*7db0*/  ULDC.U8 UR4, c[0x0][0x298] ;  /* 0x0000a60000047ab9 */ /* 0x000fe20000000000 */
[----:B------:R-:W-:Y:S01]  /*7dc0*/  LEA.HI R4, R4, R89, RZ, 0x2 ;  /* 0x0000005904047211 */ /* 0x000fe200078f10ff */
[----:B------:R-:W-:Y:S01]  /*7dd0*/  BSSY B2, `(.L_x_946) ;  /* 0x00005c4000027945 */ /* 0x000fe20003800000 */
[----:B------:R-:W-:Y:S01]  /*7de0*/  IMAD R6, R5, c[0x0][0x280], RZ ;  /* 0x0000a00005067a24 */ /* 0x000fe200078e02ff */
[----:B------:R-:W-:Y:S02]  /*7df0*/  LEA R24, P0, R8, c[0x0][0x270], 0x1 ;  /* 0x00009c0008187a11 */ /* 0x000fe400078008ff */
[----:B------:R-:W-:Y:S01]  /*7e00*/  LOP3.LUT R46, R4, 0xfffffffc, RZ, 0xc0, !PT ;  /* 0xfffffffc042e7812 */ /* 0x000fe200078ec0ff */
[----:B------:R-:W-:Y:S01]  /*7e10*/  IMAD R6, R91, c[0x0][0x284], R6 ;  /* 0x0000a1005b067a24 */ /* 0x000fe200078e0206 */
[----:B------:R-:W-:-:S02]  /*7e20*/  SHF.R.S32.HI R15, RZ, 0x2, R4 ;  /* 0x00000002ff0f7819 */ /* 0x000fc40000011404 */
[----:B------:R-:W-:Y:S01]  /*7e30*/  IADD3 R46, -R46, R89, RZ ;  /* 0x000000592e2e7210 */ /* 0x000fe20007ffe1ff */
[----:B------:R-:W-:Y:S02]  /*7e40*/  IMAD.IADD R6, R6, 0x1, R9 ;  /* 0x0000000106067824 */ /* 0x000fe400078e0209 */
[----:B------:R-:W-:Y:S01]  /*7e50*/  IMAD R18, R90, 0x80, R15 ;  /* 0x000000805a127824 */ /* 0x000fe200078e020f */
[----:B------:R-:W-:Y:S02]  /*7e60*/  SHF.L.U32 R16, R46, 0x3, RZ ;  /* 0x000000032e107819 */ /* 0x000fe400000006ff */
[----:B------:R-:W-:Y:S01]  /*7e70*/  LEA.HI.X R25, R8, c[0x0][0x274], R6, 0x1, P0 ;  /* 0x00009d0008197a11 */ /* 0x000fe200000f0c06 */
[----:B------:R-:W-:Y:S02]  /*7e80*/  IMAD R6, R5, c[0x0][0x290], RZ ;  /* 0x0000a40005067a24 */ /* 0x000fe400078e02ff */
[----:B------:R-:W-:-:S04]  /*7e90*/  IMAD.WIDE.U32 R8, R91, c[0x0][0x290], RZ ;  /* 0x0000a4005b087a25 */ /* 0x000fc800078e00ff */
[----:B------:R-:W-:Y:S01]  /*7ea0*/  IMAD R5, R91, c[0x0][0x294], R6 ;  /* 0x0000a5005b057a24 */ /* 0x000fe200078e0206 */
[----:B------:R-:W-:-:S03]  /*7eb0*/  LEA R32, P0, R8, c[0x0][0x288], 0x1 ;  /* 0x0000a20008207a11 */ /* 0x000fc600078008ff */
[----:B------:R-:W-:-:S05]  /*7ec0*/  IMAD.IADD R5, R5, 0x1, R9 ;  /* 0x0000000105057824 */ /* 0x000fca00078e0209 */
[----:B------:R-:W-:Y:S02]  /*7ed0*/  LEA.HI.X R33, R8, c[0x0][0x28c], R5, 0x1, P0 ;  /* 0x0000a30008217a11 */ /* 0x000fe400000f0c05 */
[----:B------:R-:W-:-:S13]  /*7ee0*/  ISETP.NE.AND P0, PT, RZ, UR4, PT ;  /* 0x00000004ff007c0c */ /* 0x000fda000bf05270 */
[----:B------:R-:W-:Y:S05]  /*7ef0*/  @!P0 BRA `(.L_x_947) ;  /* 0x00002b4000008947 */ /* 0x000fea0003800000 */
[----:B------:R-:W-:Y:S01]  /*7f00*/  SHF.R.S32.HI R8, RZ, 0x1f, R89 ;  /* 0x0000001fff087819 */ /* 0x000fe20000011459 */
[----:B------:R-:W-:Y:S01]  /*7f10*/  BSSY B0, `(.L_x_948) ;  /* 0x0000051000007945 */ /* 0x000fe20003800000 */
[----:B------:R-:W-:Y:S01]  /*7f20*/  ISETP.GE.AND P0, PT, R18, R17, PT ;  /* 0x000000111200720c */ /* 0x000fe20003f06270 */
[----:B------:R-:W-:Y:S01]  /*7f30*/  CS2R R48, SRZ ;  /* 0x0000000000307805 */ /* 0x000fe2000001ff00 */
[----:B------:R-:W-:Y:S01]  /*7f40*/  LEA.HI R8, R8, R89, RZ, 0x2 ;  /* 0x0000005908087211 */ /* 0x000fe200078f10ff */
[----:B------:R-:W-:Y:S01]  /*7f50*/  CS2R R20, SRZ ;  /* 0x0000000000147805 */ /* 0x000fe2000001ff00 */
[----:B------:R-:W-:Y:S01]  /*7f60*/  CS2R R22, SRZ ;  /* 0x0000000000167805 */ /* 0x000fe2000001ff00 */
        /* <DEDUP_REMOVED lines=10> */
[----:B------:R-:W-:Y:S01]  /*8010*/  CS2R R46, SRZ ;  /* 0x00000000002e7805 */ /* 0x000fe2000001ff00 */
[----:B------:R-:W-:Y:S01]  /*8020*/  IMAD.SHL.U32 R9, R9, 0x4, RZ ;  /* 0x0000000409097824 */ /* 0x000fe200078e00ff */
[----:B------:R-:W-:Y:S05]  /*8030*/  @P0 BRA `(.L_x_949) ;  /* 0x000003e000000947 */ /* 0x000fea0003800000 */
[C---:B------:R-:W-:Y:S01]  /*8040*/  ISETP.GE.AND P0, PT, R9.reuse, c[0x0][0x27c], PT ;  /* 0x00009f0009007a0c */ /* 0x040fe20003f06270 */
[----:B------:R-:W-:Y:S01]  /*8050*/  CS2R R30, SRZ ;  /* 0x00000000001e7805 */ /* 0x000fe2000001ff00 */
[----:B------:R-:W-:Y:S01]  /*8060*/  CS2R R46, SRZ ;  /* 0x00000000002e7805 */ /* 0x000fe2000001ff00 */
[----:B------:R-:W-:-:S10]  /*8070*/  IADD3 R4, R9, 0x10, RZ ;  /* 0x0000001009047810 */ /* 0x000fd40007ffe0ff */
[----:B------:R-:W-:-:S04]  /*8080*/  @!P0 IMAD.WIDE R20, R9, 0x2, R24 ;  /* 0x0000000209148825 */ /* 0x000fc800078e0218 */
[----:B------:R-:W-:Y:S01]  /*8090*/  @!P0 IMAD.WIDE R10, R9, 0x2, R32 ;  /* 0x00000002090a8825 */ /* 0x000fe200078e0220 */
[----:B------:R1:W5:Y:S04]  /*80a0*/  @!P0 LD.E.64 R30, [R20.64] ;  /* 0x00000006141e8980 */ /* 0x000368000c101b00 */
[----:B------:R2:W5:Y:S01]  /*80b0*/  @!P0 LD.E.64 R46, [R10.64] ;  /* 0x000000060a2e8980 */ /* 0x000562000c101b00 */
[----:B------:R-:W-:Y:S01]  /*80c0*/  ISETP.GE.AND P0, PT, R4, c[0x0][0x27c], PT ;  /* 0x00009f0004007a0c */ /* 0x000fe20003f06270 */
[----:B------:R-:W-:Y:S01]  /*80d0*/  CS2R R28, SRZ ;  /* 0x00000000001c7805 */ /* 0x000fe2000001ff00 */
[----:B------:R-:W-:-:S11]  /*80e0*/  CS2R R44, SRZ ;  /* 0x00000000002c7805 */ /* 0x000fd6000001ff00 */
[----:B------:R-:W-:-:S04]  /*80f0*/  @!P0 SHF.R.S32.HI R5, RZ, 0x1f, R4 ;  /* 0x0000001fff058819 */ /* 0x000fc80000011404 */
[----:B------:R-:W-:-:S04]  /*8100*/  @!P0 LEA.HI R5, R5, R4, RZ, 0x2 ;  /* 0x0000000405058211 */ /* 0x000fc800078f10ff */
[----:B------:R-:W-:Y:S02]  /*8110*/  @!P0 LOP3.LUT R5, R5, 0xfffffffc, RZ, 0xc0, !PT ;  /* 0xfffffffc05058812 */ /* 0x000fe400078ec0ff */
[----:B------:R-:W-:-:S03]  /*8120*/  IADD3 R4, R9, 0x20, RZ ;  /* 0x0000002009047810 */ /* 0x000fc60007ffe0ff */
[----:B------:R-:W-:-:S04]  /*8130*/  @!P0 IMAD.WIDE R6, R5, 0x2, R24 ;  /* 0x0000000205068825 */ /* 0x000fc800078e0218 */
[----:B------:R-:W-:Y:S01]  /*8140*/  @!P0 IMAD.WIDE R18, R5, 0x2, R32 ;  /* 0x0000000205128825 */ /* 0x000fe200078e0220 */
[----:B------:R3:W5:Y:S04]  /*8150*/  @!P0 LD.E.64 R28, [R6.64] ;  /* 0x00000006061c8980 */ /* 0x000768000c101b00 */
[----:B------:R4:W5:Y:S01]  /*8160*/  @!P0 LD.E.64 R44, [R18.64] ;  /* 0x00000006122c8980 */ /* 0x000962000c101b00 */
[----:B------:R-:W-:Y:S01]  /*8170*/  ISETP.GE.AND P0, PT, R4, c[0x0][0x27c], PT ;  /* 0x00009f0004007a0c */ /* 0x000fe20003f06270 */
[----:B------:R-:W-:Y:S01]  /*8180*/  CS2R R26, SRZ ;  /* 0x00000000001a7805 */ /* 0x000fe2000001ff00 */
[----:B--2---:R-:W-:-:S11]  /*8190*/  CS2R R10, SRZ ;  /* 0x00000000000a7805 */ /* 0x004fd6000001ff00 */
[----:B------:R-:W-:-:S04]  /*81a0*/  @!P0 SHF.R.S32.HI R5, RZ, 0x1f, R4 ;  /* 0x0000001fff058819 */ /* 0x000fc80000011404 */
[----:B------:R-:W-:-:S04]  /*81b0*/  @!P0 LEA.HI R5, R5, R4, RZ, 0x2 ;  /* 0x0000000405058211 */ /* 0x000fc800078f10ff */
[----:B------:R-:W-:Y:S02]  /*81c0*/  @!P0 LOP3.LUT R5, R5, 0xfffffffc, RZ, 0xc0, !PT ;  /* 0xfffffffc05058812 */ /* 0x000fe400078ec0ff */
[----:B------:R-:W-:-:S03]  /*81d0*/  IADD3 R4, R9, 0x30, RZ ;  /* 0x0000003009047810 */ /* 0x000fc60007ffe0ff */
[----:B-1----:R-:W-:-:S04]  /*81e0*/  @!P0 IMAD.WIDE R20, R5, 0x2, R24 ;  /* 0x0000000205148825 */ /* 0x002fc800078e0218 */
[----:B------:R-:W-:Y:S01]  /*81f0*/  @!P0 IMAD.WIDE R34, R5, 0x2, R32 ;  /* 0x0000000205228825 */ /* 0x000fe200078e0220 */
[----:B------:R1:W5:Y:S04]  /*8200*/  @!P0 LD.E.64 R26, [R20.64] ;  /* 0x00000006141a8980 */ /* 0x000368000c101b00 */
[----:B------:R2:W5:Y:S01]  /*8210*/  @!P0 LD.E.64 R10, [R34.64] ;  /* 0x00000006220a8980 */ /* 0x000562000c101b00 */
[----:B------:R-:W-:Y:S01]  /*8220*/  ISETP.GE.AND P0, PT, R4, c[0x0][0x27c], PT ;  /* 0x00009f0004007a0c */ /* 0x000fe20003f06270 */
[----:B------:R-:W-:Y:S01]  /*8230*/  CS2R R22, SRZ ;  /* 0x0000000000167805 */ /* 0x000fe2000001ff00 */
[----:B---3--:R-:W-:-:S11]  /*8240*/  CS2R R6, SRZ ;  /* 0x0000000000067805 */ /* 0x008fd6000001ff00 */
[----:B------:R-:W-:-:S04]  /*8250*/  @!P0 SHF.R.S32.HI R5, RZ, 0x1f, R4 ;  /* 0x0000001fff058819 */ /* 0x000fc80000011404 */
[----:B------:R-:W-:-:S04]  /*8260*/  @!P0 LEA.HI R5, R5, R4, RZ, 0x2 ;  /* 0x0000000405058211 */ /* 0x000fc800078f10ff */
[----:B------:R-:W-:Y:S02]  /*8270*/  @!P0 LOP3.LUT R5, R5, 0xfffffffc, RZ, 0xc0, !PT ;  /* 0xfffffffc05058812 */ /* 0x000fe400078ec0ff */
[----:B------:R-:W-:-:S03]  /*8280*/  IADD3 R4, R9, 0x40, RZ ;  /* 0x0000004009047810 */ /* 0x000fc60007ffe0ff */
[----:B----4-:R-:W-:-:S04]  /*8290*/  @!P0 IMAD.WIDE R18, R5, 0x2, R24 ;  /* 0x0000000205128825 */ /* 0x010fc800078e0218 */
[----:B------:R-:W-:Y:S01]  /*82a0*/  @!P0 IMAD.WIDE R48, R5, 0x2, R32 ;  /* 0x0000000205308825 */ /* 0x000fe200078e0220 */
[----:B------:R3:W5:Y:S04]  /*82b0*/  @!P0 LD.E.64 R22, [R18.64] ;  /* 0x0000000612168980 */ /* 0x000768000c101b00 */
[----:B------:R4:W5:Y:S01]  /*82c0*/  @!P0 LD.E.64 R6, [R48.64] ;  /* 0x0000000630068980 */ /* 0x000962000c101b00 */
[----:B------:R-:W-:Y:S01]  /*82d0*/  ISETP.GE.AND P0, PT, R4, c[0x0][0x27c], PT ;  /* 0x00009f0004007a0c */ /* 0x000fe20003f06270 */
[----:B-1----:R-:W-:-:S12]  /*82e0*/  CS2R R20, SRZ ;  /* 0x0000000000147805 */ /* 0x002fd8000001ff00 */
[----:B------:R-:W-:-:S04]  /*82f0*/  @!P0 SHF.R.S32.HI R5, RZ, 0x1f, R4 ;  /* 0x0000001fff058819 */ /* 0x000fc80000011404 */
[----:B------:R-:W-:-:S04]  /*8300*/  @!P0 LEA.HI R5, R5, R4, RZ, 0x2 ;  /* 0x0000000405058211 */ /* 0x000fc800078f10ff */
[----:B------:R-:W-:Y:S02]  /*8310*/  @!P0 LOP3.LUT R8, R5, 0xfffffffc, RZ, 0xc0, !PT ;  /* 0xfffffffc05088812 */ /* 0x000fe400078ec0ff */
[----:B------:R-:W-:-:S03]  /*8320*/  CS2R R4, SRZ ;  /* 0x0000000000047805 */ /* 0x000fc6000001ff00 */
[----:B--2---:R-:W-:-:S04]  /*8330*/  @!P0 IMAD.WIDE R34, R8, 0x2, R24 ;  /* 0x0000000208228825 */ /* 0x004fc800078e0218 */
[----:B------:R-:W-:Y:S01]  /*8340*/  @!P0 IMAD.WIDE R42, R8, 0x2, R32 ;  /* 0x00000002082a8825 */ /* 0x000fe200078e0220 */
[----:B------:R-:W-:Y:S01]  /*8350*/  IADD3 R8, R9, 0x50, RZ ;  /* 0x0000005009087810 */ /* 0x000fe20007ffe0ff */
[----:B------:R1:W5:Y:S04]  /*8360*/  @!P0 LD.E.64 R20, [R34.64] ;  /* 0x0000000622148980 */ /* 0x000368000c101b00 */
[----:B------:R1:W5:Y:S01]  /*8370*/  @!P0 LD.E.64 R4, [R42.64] ;  /* 0x000000062a048980 */ /* 0x000362000c101b00 */
[----:B------:R-:W-:Y:S01]  /*8380*/  ISETP.GE.AND P0, PT, R8, c[0x0][0x27c], PT ;  /* 0x00009f0008007a0c */ /* 0x000fe20003f06270 */
[----:B----4-:R-:W-:Y:S01]  /*8390*/  CS2R R48, SRZ ;  /* 0x0000000000307805 */ /* 0x010fe2000001ff00 */
[----:B------:R-:W-:-:S11]  /*83a0*/  CS2R R66, SRZ ;  /* 0x0000000000427805 */ /* 0x000fd6000001ff00 */
[----:B---3--:R-:W-:-:S04]  /*83b0*/  @!P0 SHF.R.S32.HI R19, RZ, 0x1f, R8 ;  /* 0x0000001fff138819 */ /* 0x008fc80000011408 */
[----:B------:R-:W-:-:S04]  /*83c0*/  @!P0 LEA.HI R8, R19, R8, RZ, 0x2 ;  /* 0x0000000813088211 */ /* 0x000fc800078f10ff */
[----:B------:R-:W-:-:S05]  /*83d0*/  @!P0 LOP3.LUT R8, R8, 0xfffffffc, RZ, 0xc0, !PT ;  /* 0xfffffffc08088812 */ /* 0x000fca00078ec0ff */
[----:B------:R-:W-:-:S04]  /*83e0*/  @!P0 IMAD.WIDE R24, R8, 0x2, R24 ;  /* 0x0000000208188825 */ /* 0x000fc800078e0218 */
[----:B------:R-:W-:Y:S01]  /*83f0*/  @!P0 IMAD.WIDE R32, R8, 0x2, R32 ;  /* 0x0000000208208825 */ /* 0x000fe200078e0220 */
[----:B------:R1:W5:Y:S04]  /*8400*/  @!P0 LD.E.64 R48, [R24.64] ;  /* 0x0000000618308980 */ /* 0x000368000c101b00 */
[----:B------:R1:W5:Y:S02]  /*8410*/  @!P0 LD.E.64 R66, [R32.64] ;  /* 0x0000000620428980 */ /* 0x000364000c101b00 */
.L_x_949:
[----:B------:R-:W-:Y:S05]  /*8420*/  BSYNC B0 ;  /* 0x0000000000007941 */ /* 0x000fea0003800000 */
.L_x_948:
[----:B------:R-:W-:Y:S01]  /*8430*/  SHF.R.S32.HI R8, RZ, 0x1f, R15 ;  /* 0x0000001fff087819 */ /* 0x000fe2000001140f */
[----:B-----5:R-:W-:Y:S01]  /*8440*/  IMAD.MOV.U32 R50, RZ, RZ, R44 ;  /* 0x000000ffff327224 */ /* 0x020fe200078e002c */
[----:B-1----:R-:W-:Y:S01]  /*8450*/  SHF.R.U64 R32, R44, 0x10, R45 ;  /* 0x000000102c207819 */ /* 0x002fe2000000122d */
[----:B------:R-:W-:Y:S01]  /*8460*/  IMAD R44, R90, -0x80, R17 ;  /* 0xffffff805a2c7824 */ /* 0x000fe200078e0211 */
[----:B------:R-:W-:Y:S01]  /*8470*/  LEA.HI R8, R8, R15, RZ, 0x3 ;  /* 0x0000000f08087211 */ /* 0x000fe200078f18ff */
[----:B------:R-:W-:Y:S01]  /*8480*/  IMAD.MOV.U32 R64, RZ, RZ, R30 ;  /* 0x000000ffff407224 */ /* 0x000fe200078e001e */
[--C-:B------:R-:W-:Y:S01]  /*8490*/  SHF.R.U64 R43, R30, 0x10, R31.reuse ;  /* 0x000000101e2b7819 */ /* 0x100fe2000000121f */
[----:B------:R-:W-:Y:S01]  /*84a0*/  IMAD.MOV.U32 R65, RZ, RZ, R31 ;  /* 0x000000ffff417224 */ /* 0x000fe200078e001f */
[----:B------:R-:W-:Y:S01]  /*84b0*/  LOP3.LUT R8, R8, 0xfffffff8, RZ, 0xc0, !PT ;  /* 0xfffffff808087812 */ /* 0x000fe200078ec0ff */
[----:B------:R-:W-:Y:S01]  /*84c0*/  IMAD.MOV.U32 R61, RZ, RZ, R26 ;  /* 0x000000ffff3d7224 */ /* 0x000fe200078e001a */
[----:B------:R-:W-:Y:S01]  /*84d0*/  IMNMX R44, R44, 0x80, PT ;  /* 0x000000802c2c7817 */ /* 0x000fe20003800200 */
[----:B------:R-:W-:Y:S01]  /*84e0*/  IMAD.MOV.U32 R53, RZ, RZ, R49 ;  /* 0x000000ffff357224 */ /* 0x000fe200078e0031 */
[----:B------:R-:W-:Y:S01]  /*84f0*/  SHF.R.U32.HI R42, RZ, 0x10, R31 ;  /* 0x00000010ff2a7819 */ /* 0x000fe2000001161f */
[----:B------:R-:W-:Y:S01]  /*8500*/  IMAD.IADD R19, R15, 0x1, -R8 ;  /* 0x000000010f137824 */ /* 0x000fe200078e0a08 */
[----:B------:R-:W-:Y:S01]  /*8510*/  SHF.R.U64 R30, R26, 0x10, R27 ;  /* 0x000000101a1e7819 */ /* 0x000fe2000000121b */
[----:B------:R-:W-:Y:S01]  /*8520*/  IMAD.MOV.U32 R59, RZ, RZ, R22 ;  /* 0x000000ffff3b7224 */ /* 0x000fe200078e0016 */
[----:B------:R-:W-:Y:S01]  /*8530*/  SHF.R.U64 R54, R48, 0x10, R49 ;  /* 0x0000001030367819 */ /* 0x000fe20000001231 */
[C---:B------:R-:W-:Y:S01]  /*8540*/  IMAD.SHL.U32 R25, R19.reuse, 0x40, RZ ;  /* 0x0000004013197824 */ /* 0x040fe200078e00ff */
[----:B------:R-:W-:Y:S01]  /*8550*/  LOP3.LUT P0, RZ, R19, 0x4, RZ, 0xc0, !PT ;  /* 0x0000000413ff7812 */ /* 0x000fe2000780c0ff */
[--C-:B------:R-:W-:Y:S01]  /*8560*/  IMAD.MOV.U32 R58, RZ, RZ, R23.reuse ;  /* 0x000000ffff3a7224 */ /* 0x100fe200078e0017 */
[----:B------:R-:W-:Y:S01]  /*8570*/  SHF.R.U64 R26, R22, 0x10, R23 ;  /* 0x00000010161a7819 */ /* 0x000fe20000001217 */
[----:B------:R-:W-:Y:S01]  /*8580*/  IMAD.MOV.U32 R52, RZ, RZ, R46 ;  /* 0x000000ffff347224 */ /* 0x000fe200078e002e */
[----:B------:R-:W-:Y:S01]  /*8590*/  LOP3.LUT R25, R25, 0x1c0, RZ, 0xc0, !PT ;  /* 0x000001c019197812 */ /* 0x000fe200078ec0ff */
[----:B------:R-:W-:Y:S01]  /*85a0*/  IMAD.MOV.U32 R62, RZ, RZ, R29 ;  /* 0x000000ffff3e7224 */ /* 0x000fe200078e001d */
[----:B------:R-:W-:Y:S01]  /*85b0*/  SHF.R.U64 R39, R46, 0x10, R47 ;  /* 0x000000102e277819 */ /* 0x000fe2000000122f */
[----:B------:R-:W-:Y:S01]  /*85c0*/  IMAD.MOV.U32 R57, RZ, RZ, R20 ;  /* 0x000000ffff397224 */ /* 0x000fe200078e0014 */
[----:B------:R-:W-:Y:S01]  /*85d0*/  LOP3.LUT R16, R25, 0x18, R16, 0xf8, !PT ;  /* 0x0000001819107812 */ /* 0x000fe200078ef810 */
[----:B------:R-:W-:Y:S01]  /*85e0*/  IMAD.MOV.U32 R46, RZ, RZ, R6 ;  /* 0x000000ffff2e7224 */ /* 0x000fe200078e0006 */
[----:B------:R-:W-:Y:S01]  /*85f0*/  SHF.R.U32.HI R25, RZ, 0x3, R25 ;  /* 0x00000003ff197819 */ /* 0x000fe20000011619 */
[----:B------:R-:W-:Y:S01]  /*8600*/  IMAD.MOV.U32 R63, RZ, RZ, R28 ;  /* 0x000000ffff3f7224 */ /* 0x000fe200078e001c */
[----:B------:R-:W-:Y:S01]  /*8610*/  SHF.R.U32.HI R31, RZ, 0x10, R45 ;  /* 0x00000010ff1f7819 */ /* 0x000fe2000001162d */
[----:B------:R-:W-:Y:S01]  /*8620*/  IMAD.MOV.U32 R60, RZ, RZ, R27 ;  /* 0x000000ffff3c7224 */ /* 0x000fe200078e001b */
[----:B------:R-:W-:Y:S01]  /*8630*/  LOP3.LUT R25, R16, R25, RZ, 0x3c, !PT ;  /* 0x0000001910197212 */ /* 0x000fe200078e3cff */
[----:B------:R-:W-:Y:S01]  /*8640*/  IMAD.MOV.U32 R55, RZ, RZ, R48 ;  /* 0x000000ffff377224 */ /* 0x000fe200078e0030 */
[----:B------:R-:W-:Y:S01]  /*8650*/  SHF.R.U32.HI R16, RZ, 0x10, R49 ;  /* 0x00000010ff107819 */ /* 0x000fe20000011631 */
[----:B------:R-:W-:Y:S01]  /*8660*/  IMAD.MOV.U32 R49, RZ, RZ, R45 ;  /* 0x000000ffff317224 */ /* 0x000fe200078e002d */
[----:B------:R-:W-:Y:S01]  /*8670*/  SHF.R.U64 R34, R28, 0x10, R29 ;  /* 0x000000101c227819 */ /* 0x000fe2000000121d */
[----:B------:R-:W-:Y:S01]  /*8680*/  IMAD R18, R12, 0x200, R25 ;  /* 0x000002000c127824 */ /* 0x000fe200078e0219 */
[----:B------:R-:W-:Y:S01]  /*8690*/  SHF.R.U32.HI R25, RZ, 0x10, R23 ;  /* 0x00000010ff197819 */ /* 0x000fe20000011617 */
[----:B------:R-:W-:Y:S01]  /*86a0*/  IMAD.MOV.U32 R45, RZ, RZ, R7 ;  /* 0x000000ffff2d7224 */ /* 0x000fe200078e0007 */
[----:B------:R-:W-:Y:S01]  /*86b0*/  SHF.R.U32.HI R33, RZ, 0x10, R29 ;  /* 0x00000010ff217819 */ /* 0x000fe2000001161d */
[----:B------:R-:W-:Y:S01]  /*86c0*/  IMAD.MOV.U32 R51, RZ, RZ, R47 ;  /* 0x000000ffff337224 */ /* 0x000fe200078e002f */
[C---:B------:R-:W-:Y:S01]  /*86d0*/  IADD3 R8, R18.reuse, 0x20, RZ ;  /* 0x0000002012087810 */ /* 0x040fe20007ffe0ff */
[----:B------:R-:W-:Y:S01]  /*86e0*/  IMAD.MOV.U32 R56, RZ, RZ, R21 ;  /* 0x000000ffff387224 */ /* 0x000fe200078e0015 */
[----:B------:R-:W-:Y:S01]  /*86f0*/  @P0 IADD3 R8, R18, -0x20, RZ ;  /* 0xffffffe012080810 */ /* 0x000fe20007ffe0ff */
[----:B------:R-:W-:Y:S01]  /*8700*/  IMAD.MOV.U32 R48, RZ, RZ, R10 ;  /* 0x000000ffff307224 */ /* 0x000fe200078e000a */
[----:B------:R-:W-:Y:S01]  /*8710*/  ISETP.GE.AND P0, PT, R15, R44, PT ;  /* 0x0000002c0f00720c */ /* 0x000fe20003f06270 */
[----:B------:R-:W-:-:S04]  /*8720*/  DEPBAR.LE SB0, 0x3 ;  /* 0x000080c00000791a */ /* 0x000fc80000000000 */
[----:B------:R-:W-:Y:S01]  /*8730*/  SHF.R.U64 R22, R20, 0x10, R21 ;  /* 0x0000001014167819 */ /* 0x000fe20000001215 */
[----:B------:R-:W-:Y:S01]  /*8740*/  BSSY B1, `(.L_x_950) ;  /* 0x000012c000017945 */ /* 0x000fe20003800000 */
[----:B------:R-:W-:Y:S01]  /*8750*/  SHF.R.U64 R24, R6, 0x10, R7 ;  /* 0x0000001006187819 */ /* 0x000fe20000001207 */
[----:B------:R-:W-:Y:S01]  /*8760*/  IMAD.MOV.U32 R6, RZ, RZ, R5 ;  /* 0x000000ffff067224 */ /* 0x000fe200078e0005 */
[----:B------:R-:W-:Y:S01]  /*8770*/  SHF.R.U32.HI R23, RZ, 0x10, R7 ;  /* 0x00000010ff177819 */ /* 0x000fe20000011607 */
[----:B------:R-:W-:Y:S01]  /*8780*/  IMAD.MOV.U32 R7, RZ, RZ, R4 ;  /* 0x000000ffff077224 */ /* 0x000fe200078e0004 */
[----:B------:R-:W-:Y:S02]  /*8790*/  SHF.R.U32.HI R29, RZ, 0x10, R27 ;  /* 0x00000010ff1d7819 */ /* 0x000fe4000001161b */
[----:B------:R-:W-:Y:S01]  /*87a0*/  SHF.R.U32.HI R35, RZ, 0x10, R47 ;  /* 0x00000010ff237819 */ /* 0x000fe2000001162f */
[----:B------:R-:W-:Y:S01]  /*87b0*/  IMAD.MOV.U32 R47, RZ, RZ, R11 ;  /* 0x000000ffff2f7224 */ /* 0x000fe200078e000b */
[--C-:B------:R-:W-:Y:S01]  /*87c0*/  SHF.R.U64 R20, R4, 0x10, R5.reuse ;  /* 0x0000001004147819 */ /* 0x100fe20000001205 */
[----:B------:R-:W-:Y:S01]  /*87d0*/  IMAD.MOV.U32 R4, RZ, RZ, R66 ;  /* 0x000000ffff047224 */ /* 0x000fe200078e0042 */
[----:B------:R-:W-:Y:S01]  /*87e0*/  SHF.R.U32.HI R19, RZ, 0x10, R5 ;  /* 0x00000010ff137819 */ /* 0x000fe20000011605 */
[----:B------:R-:W-:Y:S01]  /*87f0*/  IMAD.MOV.U32 R5, RZ, RZ, R67 ;  /* 0x000000ffff057224 */ /* 0x000fe200078e0043 */
[----:B------:R-:W-:-:S02]  /*8800*/  SHF.R.U64 R28, R10, 0x10, R11 ;  /* 0x000000100a1c7819 */ /* 0x000fc4000000120b */
[----:B------:R-:W-:Y:S02]  /*8810*/  SHF.R.U32.HI R27, RZ, 0x10, R11 ;  /* 0x00000010ff1b7819 */ /* 0x000fe4000001160b */
[----:B------:R-:W-:Y:S02]  /*8820*/  SHF.R.U32.HI R21, RZ, 0x10, R21 ;  /* 0x00000010ff157819 */ /* 0x000fe40000011615 */
[--C-:B------:R-:W-:Y:S02]  /*8830*/  SHF.R.U64 R11, R66, 0x10, R67.reuse ;  /* 0x00000010420b7819 */ /* 0x100fe40000001243 */
[----:B------:R-:W-:Y:S02]  /*8840*/  SHF.R.U32.HI R10, RZ, 0x10, R67 ;  /* 0x00000010ff0a7819 */ /* 0x000fe40000011643 */
        /* <DEDUP_REMOVED lines=24> */
[----:B------:R-:W-:Y:S02]  /*89d0*/  LEA R18, R18, 0x18100, 0x1 ;  /* 0x0001810012127811 */ /* 0x000fe400078e08ff */
[----:B------:R-:W-:Y:S01]  /*89e0*/  LEA R8, R8, 0x18100, 0x1 ;  /* 0x0001810008087811 */ /* 0x000fe200078e08ff */
        /* <DEDUP_REMOVED lines=24> */
[C---:B------:R-:W-:Y:S01]  /*8b70*/  SHF.L.U32 R48, R35.reuse, 0x10, RZ ;  /* 0x0000001023307819 */ /* 0x040fe200000006ff */
        /* <DEDUP_REMOVED lines=18> */
.L_x_953:
[----:B------:R-:W-:Y:S05]  /*8ca0*/  BSYNC B0 ;  /* 0x0000000000007941 */ /* 0x000fea0003800000 */
.L_x_952:
        /* <DEDUP_REMOVED lines=42> */
.L_x_955:
[----:B------:R-:W-:Y:S05]  /*8f50*/  BSYNC B0 ;  /* 0x0000000000007941 */ /* 0x000fea0003800000 */
.L_x_954:
        /* <DEDUP_REMOVED lines=42> */
.L_x_957:
[----:B------:R-:W-:Y:S05]  /*9200*/  BSYNC B0 ;  /* 0x0000000000007941 */ /* 0x000fea0003800000 */
.L_x_956:
        /* <DEDUP_REMOVED lines=42> */
.L_x_959:
[----:B------:R-:W-:Y:S05]  /*94b0*/  BSYNC B0 ;  /* 0x0000000000007941 */ /* 0x000fea0003800000 */
.L_x_958:
        /* <DEDUP_REMOVED lines=42> */
.L_x_961:
[----:B------:R-:W-:Y:S05]  /*9760*/  BSYNC B0 ;  /* 0x0000000000007941 */ /* 0x000fea0003800000 */
.L_x_960:
[----:B-1----:R-:W-:-:S04]  /*9770*/  IADD3 R4, R9, 0x50, RZ ;  /* 0x0000005009047810 */ /* 0x002fc80007ffe0ff */
        /* <DEDUP_REMOVED lines=40> */
.L_x_951:
[----:B------:R-:W-:Y:S05]  /*9a00*/  BSYNC B1 ;  /* 0x0000000000017941 */ /* 0x000fea0003800000 */
.L_x_950:
        /* <DEDUP_REMOVED lines=44> */
.L_x_964:
[----:B------:R-:W-:Y:S05]  /*9cd0*/  BSYNC B0 ;  /* 0x0000000000007941 */ /* 0x000fea0003800000 */
.L_x_963:
[----:B-1----:R-:W-:Y:S01]  /*9ce0*/  IADD3 R4, R9, 0x10, RZ ;  /* 0x0000001009047810 */ /* 0x002fe20007ffe0ff */
[----:B------:R-:W-:Y:S03]  /*9cf0*/  BSSY B0, `(.L_x_965) ;  /* 0x0000029000007945 */ /* 0x000fe60003800000 */
[----:B------:R-:W-:-:S13]  /*9d00*/  ISETP.GE.AND P0, PT, R4, c[0x0][0x27c], PT ;  /* 0x00009f0004007a0c */ /* 0x000fda0003f06270 */
[----:B------:R-:W-:Y:S05]  /*9d10*/  @P0 BRA `(.L_x_966) ;  /* 0x0000026000000947 */ /* 0x000fea0003800000 */
[----:B------:R-:W1:Y:S01]  /*9d20*/  LDS.128 R4, [R8+0x2000] ;  /* 0x0020000008047984 */ /* 0x000e620000000c00 */
[C---:B------:R-:W-:Y:S02]  /*9d30*/  SHF.L.U32 R42, R34.reuse, 0x10, RZ ;  /* 0x00000010222a7819 */ /* 0x040fe400000006ff */
[----:B------:R-:W-:Y:S01]  /*9d40*/  LOP3.LUT R39, R34, 0xffff0000, RZ, 0xc0, !PT ;  /* 0xffff000022277812 */ /* 0x000fe200078ec0ff */
[C---:B------:R-:W-:Y:S01]  /*9d50*/  IMAD.U32 R34, R32.reuse, 0x10000, RZ ;  /* 0x0001000020227824 */ /* 0x040fe200078e00ff */
[----:B------:R-:W-:Y:S02]  /*9d60*/  LOP3.LUT R32, R32, 0xffff0000, RZ, 0xc0, !PT ;  /* 0xffff000020207812 */ /* 0x000fe400078ec0ff */
[C---:B-1----:R-:W-:Y:S01]  /*9d70*/  LOP3.LUT R15, R4.reuse, 0xffff0000, RZ, 0xc0, !PT ;  /* 0xffff0000040f7812 */ /* 0x042fe200078ec0ff */
[----:B------:R-:W-:Y:S01]  /*9d80*/  IMAD.U32 R43, R7, 0x10000, RZ ;  /* 0x00010000072b7824 */ /* 0x000fe200078e00ff */
[----:B------:R-:W-:Y:S02]  /*9d90*/  SHF.L.U32 R35, R4, 0x10, RZ ;  /* 0x0000001004237819 */ /* 0x000fe400000006ff */
[----:B------:R-:W-:-:S02]  /*9da0*/  SHF.L.U32 R45, R6, 0x10, RZ ;  /* 0x00000010062d7819 */ /* 0x000fc400000006ff */
[----:B------:R-:W-:Y:S01]  /*9db0*/  LOP3.LUT R44, R6, 0xffff0000, RZ, 0xc0, !PT ;  /* 0xffff0000062c7812 */ /* 0x000fe200078ec0ff */
[-C--:B------:R-:W-:Y:S01]  /*9dc0*/  FMUL.FTZ R6, R34, R15.reuse ;  /* 0x0000000f22067220 */ /* 0x080fe20000410000 */
[C---:B------:R-:W-:Y:S01]  /*9dd0*/  SHF.L.U32 R4, R5.reuse, 0x10, RZ ;  /* 0x0000001005047819 */ /* 0x040fe200000006ff */
[C---:B------:R-:W-:Y:S01]  /*9de0*/  FMUL.FTZ R15, R42.reuse, R15 ;  /* 0x0000000f2a0f7220 */ /* 0x040fe20000410000 */
[----:B------:R-:W-:Y:S01]  /*9df0*/  LOP3.LUT R5, R5, 0xffff0000, RZ, 0xc0, !PT ;  /* 0xffff000005057812 */ /* 0x000fe200078ec0ff */
[-C--:B------:R-:W-:Y:S01]  /*9e00*/  FFMA.FTZ R6, R42, R35.reuse, -R6 ;  /* 0x000000232a067223 */ /* 0x080fe20000010806 */
[----:B------:R-:W-:Y:S01]  /*9e10*/  LOP3.LUT R46, R7, 0xffff0000, RZ, 0xc0, !PT ;  /* 0xffff0000072e7812 */ /* 0x000fe200078ec0ff */
[----:B------:R-:W-:Y:S01]  /*9e20*/  FFMA.FTZ R15, R34, R35, R15 ;  /* 0x00000023220f7223 */ /* 0x000fe2000001000f */
[----:B------:R-:W-:Y:S01]  /*9e30*/  SHF.L.U32 R34, R31, 0x10, RZ ;  /* 0x000000101f227819 */ /* 0x000fe200000006ff */
[CC--:B------:R-:W-:Y:S01]  /*9e40*/  FMUL.FTZ R7, R32.reuse, R5.reuse ;  /* 0x0000000520077220 */ /* 0x0c0fe20000410000 */
[----:B------:R-:W-:Y:S01]  /*9e50*/  SHF.L.U32 R35, R33, 0x10, RZ ;  /* 0x0000001021237819 */ /* 0x000fe200000006ff */
[----:B------:R-:W-:Y:S01]  /*9e60*/  FMUL.FTZ R5, R39, R5 ;  /* 0x0000000527057220 */ /* 0x000fe20000410000 */
[----:B------:R-:W-:Y:S01]  /*9e70*/  LOP3.LUT R31, R31, 0xffff0000, RZ, 0xc0, !PT ;  /* 0xffff00001f1f7812 */ /* 0x000fe200078ec0ff */
[-C--:B------:R-:W-:Y:S01]  /*9e80*/  FFMA.FTZ R7, R39, R4.reuse, -R7 ;  /* 0x0000000427077223 */ /* 0x080fe20000010807 */
[----:B------:R-:W-:Y:S01]  /*9e90*/  LOP3.LUT R33, R33, 0xffff0000, RZ, 0xc0, !PT ;  /* 0xffff000021217812 */ /* 0x000fe200078ec0ff */
[----:B------:R-:W-:-:S02]  /*9ea0*/  FFMA.FTZ R32, R32, R4, R5 ;  /* 0x0000000420207223 */ /* 0x000fc40000010005 */
[----:B------:R-:W-:Y:S02]  /*9eb0*/  FMUL.FTZ R4, R34, R44 ;  /* 0x0000002c22047220 */ /* 0x000fe40000410000 */
[----:B------:R-:W-:Y:S01]  /*9ec0*/  FMUL.FTZ R42, R31, R46 ;  /* 0x0000002e1f2a7220 */ /* 0x000fe20000410000 */
[----:B------:R-:W-:Y:S01]  /*9ed0*/  F2FP.BF16.PACK_AB R5, R32, R7 ;  /* 0x000000072005723e */ /* 0x000fe200000010ff */
[----:B------:R-:W-:Y:S02]  /*9ee0*/  FMUL.FTZ R44, R35, R44 ;  /* 0x0000002c232c7220 */ /* 0x000fe40000410000 */
        /* <DEDUP_REMOVED lines=9> */
.L_x_966:
[----:B------:R-:W-:Y:S05]  /*9f80*/  BSYNC B0 ;  /* 0x0000000000007941 */ /* 0x000fea0003800000 */
.L_x_965:
        /* <DEDUP_REMOVED lines=29> */
[-C--:B------:R-:W-:Y:S02]  /*a160*/  FMUL.FTZ R4, R30, R35.reuse ;  /* 0x000000231e047220 */ /* 0x080fe40000410000 */
[-C--:B------:R-:W-:Y:S02]  /*a170*/  FMUL.FTZ R5, R27, R42.reuse ;  /* 0x0000002a1b057220 */ /* 0x080fe40000410000 */
[C---:B------:R-:W-:Y:S02]  /*a180*/  FMUL.FTZ R35, R32.reuse, R35 ;  /* 0x0000002320237220 */ /* 0x040fe40000410000 */
[----:B------:R-:W-:Y:S02]  /*a190*/  FMUL.FTZ R42, R29, R42 ;  /* 0x0000002a1d2a7220 */ /* 0x000fe40000410000 */
[-C--:B------:R-:W-:Y:S01]  /*a1a0*/  FFMA.FTZ R32, R32, R39.reuse, -R4 ;  /* 0x0000002720207223 */ /* 0x080fe20000010804 */
[----:B------:R-:W-:Y:S01]  /*a1b0*/  F2FP.BF16.PACK_AB R4, R15, R6 ;  /* 0x000000060f04723e */ /* 0x000fe200000010ff */
[----:B------:R-:W-:-:S02]  /*a1c0*/  FFMA.FTZ R35, R30, R39, R35 ;  /* 0x000000271e237223 */ /* 0x000fc40000010023 */
[-C--:B------:R-:W-:Y:S01]  /*a1d0*/  FFMA.FTZ R29, R29, R34.reuse, -R5 ;  /* 0x000000221d1d7223 */ /* 0x080fe20000010805 */
[----:B------:R-:W-:Y:S01]  /*a1e0*/  F2FP.BF16.PACK_AB R5, R28, R7 ;  /* 0x000000071c05723e */ /* 0x000fe200000010ff */
[----:B------:R-:W-:Y:S01]  /*a1f0*/  FFMA.FTZ R42, R27, R34, R42 ;  /* 0x000000221b2a7223 */ /* 0x000fe2000001002a */
[----:B------:R-:W-:-:S04]  /*a200*/  F2FP.BF16.PACK_AB R6, R35, R32 ;  /* 0x000000202306723e */ /* 0x000fc800000010ff */
[----:B------:R-:W-:-:S05]  /*a210*/  F2FP.BF16.PACK_AB R7, R42, R29 ;  /* 0x0000001d2a07723e */ /* 0x000fca00000010ff */
[----:B------:R1:W-:Y:S02]  /*a220*/  STS.128 [R18+0x6000], R4 ;  /* 0x0060000412007388 */ /* 0x0003e40000000c00 */
.L_x_968:
[----:B------:R-:W-:Y:S05]  /*a230*/  BSYNC B0 ;  /* 0x0000000000007941 */ /* 0x000fea0003800000 */
.L_x_967:
        /* <DEDUP_REMOVED lines=30> */
[----:B------:R-:W-:Y:S02]  /*a420*/  FMUL.FTZ R5, R23, R33 ;  /* 0x0000002117057220 */ /* 0x000fe40000410000 */
[----:B------:R-:W-:Y:S02]  /*a430*/  FMUL.FTZ R31, R27, R31 ;  /* 0x0000001f1b1f7220 */ /* 0x000fe40000410000 */
[C---:B------:R-:W-:Y:S02]  /*a440*/  FMUL.FTZ R33, R25.reuse, R33 ;  /* 0x0000002119217220 */ /* 0x040fe40000410000 */
[----:B------:R-:W-:Y:S01]  /*a450*/  FFMA.FTZ R25, R25, R30, -R5 ;  /* 0x0000001e19197223 */ /* 0x000fe20000010805 */
[----:B------:R-:W-:Y:S01]  /*a460*/  F2FP.BF16.PACK_AB R5, R24, R7 ;  /* 0x000000071805723e */ /* 0x000fe200000010ff */
[----:B------:R-:W-:Y:S01]  /*a470*/  FFMA.FTZ R27, R27, R32, -R4 ;  /* 0x000000201b1b7223 */ /* 0x000fe20000010804 */
[----:B------:R-:W-:Y:S01]  /*a480*/  F2FP.BF16.PACK_AB R4, R15, R6 ;  /* 0x000000060f04723e */ /* 0x000fe200000010ff */
[----:B------:R-:W-:-:S02]  /*a490*/  FFMA.FTZ R26, R26, R32, R31 ;  /* 0x000000201a1a7223 */ /* 0x000fc4000001001f */
[----:B------:R-:W-:-:S03]  /*a4a0*/  FFMA.FTZ R30, R23, R30, R33 ;  /* 0x0000001e171e7223 */ /* 0x000fc60000010021 */
[----:B------:R-:W-:Y:S02]  /*a4b0*/  F2FP.BF16.PACK_AB R6, R26, R27 ;  /* 0x0000001b1a06723e */ /* 0x000fe400000010ff */
[----:B------:R-:W-:-:S05]  /*a4c0*/  F2FP.BF16.PACK_AB R7, R30, R25 ;  /* 0x000000191e07723e */ /* 0x000fca00000010ff */
[----:B------:R1:W-:Y:S02]  /*a4d0*/  STS.128 [R8+0x6000], R4 ;  /* 0x0060000408007388 */ /* 0x0003e40000000c00 */
.L_x_970:
[----:B------:R-:W-:Y:S05]  /*a4e0*/  BSYNC B0 ;  /* 0x0000000000007941 */ /* 0x000fea0003800000 */
.L_x_969:
        /* <DEDUP_REMOVED lines=42> */
.L_x_972:
[----:B------:R-:W-:Y:S05]  /*a790*/  BSYNC B0 ;  /* 0x0000000000007941 */ /* 0x000fea0003800000 */
.L_x_971:
[----:B------:R-:W-:-:S04]  /*a7a0*/  IADD3 R9, R9, 0x50, RZ ;  /* 0x0000005009097810 */ /* 0x000fc80007ffe0ff */
[----:B------:R-:W-:-:S13]  /*a7b0*/  ISETP.GE.AND P0, PT, R9, c[0x0][0x27c], PT ;  /* 0x00009f0009007a0c */ /* 0x000fda0003f06270 */
[----:B------:R-:W-:Y:S05]  /*a7c0*/  @P0 BRA `(.L_x_962) ;  /* 0x0000324000000947 */ /* 0x000fea0003800000 */
[----:B-1----:R-:W1:Y:S01]  /*a7d0*/  LDS.128 R4, [R8+0xa000] ;  /* 0x00a0000008047984 */ /* 0x002e620000000c00 */
[----:B------:R-:W-:Y:S01]  /*a7e0*/  SHF.L.U32 R18, R17, 0x10, RZ ;  /* 0x0000001011127819 */ /* 0x000fe200000006ff */
[C---:B------:R-:W-:Y:S01]  /*a7f0*/  IMAD.U32 R20, R11.reuse, 0x10000, RZ ;  /* 0x000100000b147824 */ /* 0x040fe200078e00ff */
[----:B------:R-:W-:Y:S02]  /*a800*/  LOP3.LUT R11, R11, 0xffff0000, RZ, 0xc0, !PT ;  /* 0xffff00000b0b7812 */ /* 0x000fe400078ec0ff */
[----:B------:R-:W-:Y:S02]  /*a810*/  LOP3.LUT R17, R17, 0xffff0000, RZ, 0xc0, !PT ;  /* 0xffff000011117812 */ /* 0x000fe400078ec0ff */
[C---:B-1----:R-:W-:Y:S01]  /*a820*/  SHF.L.U32 R15, R4.reuse, 0x10, RZ ;  /* 0x00000010040f7819 */ /* 0x042fe200000006ff */
[----:B------:R-:W-:Y:S01]  /*a830*/  IMAD.U32 R19, R7, 0x10000, RZ ;  /* 0x0001000007137824 */ /* 0x000fe200078e00ff */
[----:B------:R-:W-:Y:S02]  /*a840*/  LOP3.LUT R9, R4, 0xffff0000, RZ, 0xc0, !PT ;  /* 0xffff000004097812 */ /* 0x000fe400078ec0ff */
[----:B------:R-:W-:-:S02]  /*a850*/  SHF.L.U32 R4, R5, 0x10, RZ ;  /* 0x0000001005047819 */ /* 0x000fc400000006ff */
[----:B------:R-:W-:Y:S02]  /*a860*/  LOP3.LUT R5, R5, 0xffff0000, RZ, 0xc0, !PT ;  /* 0xffff000005057812 */ /* 0x000fe400078ec0ff */
[C---:B------:R-:W-:Y:S02]  /*a870*/  SHF.L.U32 R22, R6.reuse, 0x10, RZ ;  /* 0x0000001006167819 */ /* 0x040fe400000006ff */
[----:B------:R-:W-:Y:S01]  /*a880*/  LOP3.LUT R21, R6, 0xffff0000, RZ, 0xc0, !PT ;  /* 0xffff000006157812 */ /* 0x000fe200078ec0ff */
[-C--:B------:R-:W-:Y:S01]  /*a890*/  FMUL.FTZ R6, R20, R9.reuse ;  /* 0x0000000914067220 */ /* 0x080fe20000410000 */
[----:B------:R-:W-:Y:S01]  /*a8a0*/  LOP3.LUT R23, R7, 0xffff0000, RZ, 0xc0, !PT ;  /* 0xffff000007177812 */ /* 0x000fe200078ec0ff */
[C---:B------:R-:W-:Y:S02]  /*a8b0*/  FMUL.FTZ R9, R18.reuse, R9 ;  /* 0x0000000912097220 */ /* 0x040fe40000410000 */
[----:B------:R-:W-:Y:S02]  /*a8c0*/  FMUL.FTZ R7, R11, R5 ;  /* 0x000000050b077220 */ /* 0x000fe40000410000 */
[----:B------:R-:W-:-:S02]  /*a8d0*/  FFMA.FTZ R6, R18, R15, -R6 ;  /* 0x0000000f12067223 */ /* 0x000fc40000010806 */
[----:B------:R-:W-:Y:S01]  /*a8e0*/  FFMA.FTZ R9, R20, R15, R9 ;  /* 0x0000000f14097223 */ /* 0x000fe20000010009 */
[C---:B------:R-:W-:Y:S01]  /*a8f0*/  SHF.L.U32 R15, R10.reuse, 0x10, RZ ;  /* 0x000000100a0f7819 */ /* 0x040fe200000006ff */
[C---:B------:R-:W-:Y:S01]  /*a900*/  FMUL.FTZ R5, R17.reuse, R5 ;  /* 0x0000000511057220 */ /* 0x040fe20000410000 */
[----:B------:R-:W-:Y:S01]  /*a910*/  LOP3.LUT R10, R10, 0xffff0000, RZ, 0xc0, !PT ;  /* 0xffff00000a0a7812 */ /* 0x000fe200078ec0ff */
[-C--:B------:R-:W-:Y:S01]  /*a920*/  FFMA.FTZ R7, R17, R4.reuse, -R7 ;  /* 0x0000000411077223 */ /* 0x080fe20000010807 */
[C---:B------:R-:W-:Y:S01]  /*a930*/  SHF.L.U32 R17, R16.reuse, 0x10, RZ ;  /* 0x0000001010117819 */ /* 0x040fe200000006ff */
[----:B------:R-:W-:Y:S01]  /*a940*/  FFMA.FTZ R18, R11, R4, R5 ;  /* 0x000000040b127223 */ /* 0x000fe20000010005 */
[----:B------:R-:W-:Y:S01]  /*a950*/  LOP3.LUT R16, R16, 0xffff0000, RZ, 0xc0, !PT ;  /* 0xffff000010107812 */ /* 0x000fe200078ec0ff */
[----:B------:R-:W-:Y:S02]  /*a960*/  FMUL.FTZ R4, R15, R21 ;  /* 0x000000150f047220 */ /* 0x000fe40000410000 */
[----:B------:R-:W-:-:S02]  /*a970*/  FMUL.FTZ R5, R10, R23 ;  /* 0x000000170a057220 */ /* 0x000fc40000410000 */
[C---:B------:R-:W-:Y:S02]  /*a980*/  FMUL.FTZ R21, R17.reuse, R21 ;  /* 0x0000001511157220 */ /* 0x040fe40000410000 */
[C---:B------:R-:W-:Y:S02]  /*a990*/  FMUL.FTZ R23, R16.reuse, R23 ;  /* 0x0000001710177220 */ /* 0x040fe40000410000 */
[----:B------:R-:W-:Y:S01]  /*a9a0*/  FFMA.FTZ R17, R17, R22, -R4 ;  /* 0x0000001611117223 */ /* 0x000fe20000010804 */
[----:B------:R-:W-:Y:S01]  /*a9b0*/  F2FP.BF16.PACK_AB R4, R9, R6 ;  /* 0x000000060904723e */ /* 0x000fe200000010ff */
[----:B------:R-:W-:Y:S02]  /*a9c0*/  FFMA.FTZ R22, R15, R22, R21 ;  /* 0x000000160f167223 */ /* 0x000fe40000010015 */
[----:B------:R-:W-:Y:S01]  /*a9d0*/  FFMA.FTZ R16, R16, R19, -R5 ;  /* 0x0000001310107223 */ /* 0x000fe20000010805 */
[----:B------:R-:W-:Y:S01]  /*a9e0*/  F2FP.BF16.PACK_AB R5, R18, R7 ;  /* 0x000000071205723e */ /* 0x000fe200000010ff */
[----:B------:R-:W-:Y:S01]  /*a9f0*/  FFMA.FTZ R23, R10, R19, R23 ;  /* 0x000000130a177223 */ /* 0x000fe20000010017 */
[----:B------:R-:W-:-:S04]  /*aa00*/  F2FP.BF16.PACK_AB R6, R22, R17 ;  /* 0x000000111606723e */ /* 0x000fc800000010ff */
[----:B------:R-:W-:-:S05]  /*aa10*/  F2FP.BF16.PACK_AB R7, R23, R16 ;  /* 0x000000101707723e */ /* 0x000fca00000010ff */
[----:B------:R1:W-:Y:S01]  /*aa20*/  STS.128 [R8+0xa000], R4 ;  /* 0x00a0000408007388 */ /* 0x0003e20000000c00 */
[----:B------:R-:W-:Y:S05]  /*aa30*/  BRA `(.L_x_962) ;  /* 0x00002fd000007947 */ /* 0x000fea0003800000 */
.L_x_947:
[----:B------:R-:W-:Y:S01]  /*aa40*/  ISETP.GE.AND P0, PT, R18, R17, PT ;  /* 0x000000111200720c */ /* 0x000fe20003f06270 */
[----:B------:R-:W-:Y:S01]  /*aa50*/  BSSY B0, `(.L_x_973) ;  /* 0x0000035000007945 */ /* 0x000fe20003800000 */
[----:B------:R-:W-:Y:S01]  /*aa60*/  IMAD.MOV.U32 R42, RZ, RZ, R24 ;  /* 0x000000ffff2a7224 */ /* 0x000fe200078e0018 */
[----:B------:R-:W-:Y:S01]  /*aa70*/  MOV R44, R32 ;  /* 0x00000020002c7202 */ /* 0x000fe20000000f00 */
[----:B------:R-:W-:Y:S01]  /*aa80*/  IMAD.MOV.U32 R43, RZ, RZ, R25 ;  /* 0x000000ffff2b7224 */ /* 0x000fe200078e0019 */
        /* <DEDUP_REMOVED lines=19> */
[----:B------:R-:W-:-:S08]  /*abc0*/  IADD3 R9, R16, 0x20, RZ ;  /* 0x0000002010097810 */ /* 0x000fd00007ffe0ff */
[----:B------:R-:W-:-:S04]  /*abd0*/  @!P0 IMAD.WIDE R20, R16, 0x2, R42 ;  /* 0x0000000210148825 */ /* 0x000fc800078e022a */
[----:B------:R-:W-:Y:S01]  /*abe0*/  @!P0 IMAD.WIDE R22, R16, 0x2, R44 ;  /* 0x0000000210168825 */ /* 0x000fe200078e022c */
[----:B------:R1:W5:Y:S04]  /*abf0*/  @!P0 LD.E.128 R24, [R20.64] ;  /* 0x0000000614188980 */ /* 0x000368000c101d00 */
[----:B------:R2:W5:Y:S01]  /*ac00*/  @!P0 LD.E.128 R4, [R22.64] ;  /* 0x0000000616048980 */ /* 0x000562000c101d00 */
[----:B------:R-:W-:Y:S01]  /*ac10*/  ISETP.GE.AND P0, PT, R9, c[0x0][0x27c], PT ;  /* 0x00009f0009007a0c */ /* 0x000fe20003f06270 */
[----:B------:R-:W-:Y:S01]  /*ac20*/  CS2R R30, SRZ ;  /* 0x00000000001e7805 */ /* 0x000fe2000001ff00 */
[----:B------:R-:W-:Y:S01]  /*ac30*/  CS2R R28, SRZ ;  /* 0x00000000001c7805 */ /* 0x000fe2000001ff00 */
[----:B------:R-:W-:-:S10]  /*ac40*/  CS2R R10, SRZ ;  /* 0x00000000000a7805 */ /* 0x000fd4000001ff00 */
[----:B------:R-:W-:-:S04]  /*ac50*/  @!P0 SHF.R.S32.HI R8, RZ, 0x1f, R9 ;  /* 0x0000001fff088819 */ /* 0x000fc80000011409 */
[----:B------:R-:W-:-:S04]  /*ac60*/  @!P0 LEA.HI R8, R8, R9, RZ, 0x3 ;  /* 0x0000000908088211 */ /* 0x000fc800078f18ff */
[----:B------:R-:W-:Y:S02]  /*ac70*/  @!P0 LOP3.LUT R18, R8, 0xfffffff8, RZ, 0xc0, !PT ;  /* 0xfffffff808128812 */ /* 0x000fe400078ec0ff */
[----:B------:R-:W-:Y:S01]  /*ac80*/  CS2R R8, SRZ ;  /* 0x0000000000087805 */ /* 0x000fe2000001ff00 */
[----:B------:R-:W-:Y:S02]  /*ac90*/  IADD3 R19, R16, 0x40, RZ ;  /* 0x0000004010137810 */ /* 0x000fe40007ffe0ff */
[----:B-1----:R-:W-:-:S04]  /*aca0*/  @!P0 IMAD.WIDE R20, R18, 0x2, R42 ;  /* 0x0000000212148825 */ /* 0x002fc800078e022a */
[----:B------:R-:W-:Y:S01]  /*acb0*/  @!P0 IMAD.WIDE R48, R18, 0x2, R44 ;  /* 0x0000000212308825 */ /* 0x000fe200078e022c */
[----:B------:R1:W5:Y:S04]  /*acc0*/  @!P0 LD.E.128 R28, [R20.64] ;  /* 0x00000006141c8980 */ /* 0x000368000c101d00 */
[----:B------:R3:W5:Y:S01]  /*acd0*/  @!P0 LD.E.128 R8, [R48.64] ;  /* 0x0000000630088980 */ /* 0x000762000c101d00 */
[----:B------:R-:W-:Y:S01]  /*ace0*/  ISETP.GE.AND P0, PT, R19, c[0x0][0x27c], PT ;  /* 0x00009f0013007a0c */ /* 0x000fe20003f06270 */
[----:B------:R-:W-:Y:S01]  /*acf0*/  CS2R R34, SRZ ;  /* 0x0000000000227805 */ /* 0x000fe2000001ff00 */
[----:B------:R-:W-:Y:S01]  /*ad00*/  CS2R R32, SRZ ;  /* 0x0000000000207805 */ /* 0x000fe2000001ff00 */
[----:B--2---:R-:W-:-:S10]  /*ad10*/  CS2R R22, SRZ ;  /* 0x0000000000167805 */ /* 0x004fd4000001ff00 */
[----:B------:R-:W-:-:S04]  /*ad20*/  @!P0 SHF.R.S32.HI R18, RZ, 0x1f, R19 ;  /* 0x0000001fff128819 */ /* 0x000fc80000011413 */
[----:B------:R-:W-:Y:S01]  /*ad30*/  @!P0 LEA.HI R18, R18, R19, RZ, 0x3 ;  /* 0x0000001312128211 */ /* 0x000fe200078f18ff */
[----:B-1----:R-:W-:-:S03]  /*ad40*/  CS2R R20, SRZ ;  /* 0x0000000000147805 */ /* 0x002fc6000001ff00 */
[----:B------:R-:W-:-:S05]  /*ad50*/  @!P0 LOP3.LUT R18, R18, 0xfffffff8, RZ, 0xc0, !PT ;  /* 0xfffffff812128812 */ /* 0x000fca00078ec0ff */
[----:B------:R-:W-:-:S04]  /*ad60*/  @!P0 IMAD.WIDE R42, R18, 0x2, R42 ;  /* 0x00000002122a8825 */ /* 0x000fc800078e022a */
[----:B------:R-:W-:Y:S01]  /*ad70*/  @!P0 IMAD.WIDE R18, R18, 0x2, R44 ;  /* 0x0000000212128825 */ /* 0x000fe200078e022c */
[----:B------:R3:W5:Y:S04]  /*ad80*/  @!P0 LD.E.128 R32, [R42.64] ;  /* 0x000000062a208980 */ /* 0x000768000c101d00 */
[----:B------:R3:W5:Y:S02]  /*ad90*/  @!P0 LD.E.128 R20, [R18.64] ;  /* 0x0000000612148980 */ /* 0x000764000c101d00 */
.L_x_974:
[----:B------:R-:W-:Y:S05]  /*ada0*/  BSYNC B0 ;  /* 0x0000000000007941 */ /* 0x000fea0003800000 */
.L_x_973:
[----:B-----5:R-:W-:Y:S01]  /*adb0*/  IMAD.MOV.U32 R56, RZ, RZ, R28 ;  /* 0x000000ffff387224 */ /* 0x020fe200078e001c */
[----:B------:R-:W-:Y:S01]  /*adc0*/  SHF.R.U64 R39, R28, 0x10, R29 ;  /* 0x000000101c277819 */ /* 0x000fe2000000121d */
[----:B---3--:R-:W-:Y:S01]  /*add0*/  IMAD.MOV.U32 R49, RZ, RZ, R4 ;  /* 0x000000ffff317224 */ /* 0x008fe200078e0004 */
[----:B------:R-:W-:Y:S01]  /*ade0*/  SHF.R.U64 R48, R4, 0x10, R5 ;  /* 0x0000001004307819 */ /* 0x000fe20000001205 */
[----:B------:R-:W-:Y:S01]  /*adf0*/  IMAD R17, R90, -0x80, R17 ;  /* 0xffffff805a117824 */ /* 0x000fe200078e0211 */
[----:B------:R-:W-:Y:S01]  /*ae00*/  SHF.R.U64 R47, R32, 0x10, R33 ;  /* 0x00000010202f7819 */ /* 0x000fe20000001221 */
[----:B------:R-:W-:Y:S01]  /*ae10*/  IMAD.MOV.U32 R58, RZ, RZ, R32 ;  /* 0x000000ffff3a7224 */ /* 0x000fe200078e0020 */
[----:B------:R-:W-:Y:S01]  /*ae20*/  PRMT R32, R56, 0x5410, R39 ;  /* 0x0000541038207816 */ /* 0x000fe20000000027 */
[----:B------:R-:W-:Y:S01]  /*ae30*/  IMAD.MOV.U32 R54, RZ, RZ, R26 ;  /* 0x000000ffff367224 */ /* 0x000fe200078e001a */
[----:B------:R-:W-:Y:S01]  /*ae40*/  PRMT R39, R49, 0x5410, R48 ;  /* 0x0000541031277816 */ /* 0x000fe20000000030 */
[----:B------:R-:W-:Y:S01]  /*ae50*/  IMAD.MOV.U32 R51, RZ, RZ, R6 ;  /* 0x000000ffff337224 */ /* 0x000fe200078e0006 */
[----:B------:R-:W-:Y:S01]  /*ae60*/  IMNMX R48, R17, 0x80, PT ;  /* 0x0000008011307817 */ /* 0x000fe20003800200 */
[----:B------:R-:W-:Y:S01]  /*ae70*/  IMAD.MOV.U32 R57, RZ, RZ, R34 ;  /* 0x000000ffff397224 */ /* 0x000fe200078e0022 */
[----:B------:R-:W-:Y:S01]  /*ae80*/  SHF.R.U64 R43, R26, 0x10, R27 ;  /* 0x000000101a2b7819 */ /* 0x000fe2000000121b */
[--C-:B------:R-:W-:Y:S01]  /*ae90*/  IMAD.MOV.U32 R26, RZ, RZ, R33.reuse ;  /* 0x000000ffff1a7224 */ /* 0x100fe200078e0021 */
[----:B------:R-:W-:Y:S01]  /*aea0*/  ISETP.GE.AND P0, PT, R15, R48, PT ;  /* 0x000000300f00720c */ /* 0x000fe20003f06270 */
[----:B------:R-:W-:Y:S01]  /*aeb0*/  IMAD.MOV.U32 R52, RZ, RZ, R24 ;  /* 0x000000ffff347224 */ /* 0x000fe200078e0018 */
[----:B------:R-:W-:Y:S01]  /*aec0*/  SHF.R.U32.HI R65, RZ, 0x10, R33 ;  /* 0x00000010ff417819 */ /* 0x000fe20000011621 */
[--C-:B------:R-:W-:Y:S01]  /*aed0*/  IMAD.MOV.U32 R33, RZ, RZ, R7.reuse ;  /* 0x000000ffff217224 */ /* 0x100fe200078e0007 */
[----:B------:R-:W-:Y:S01]  /*aee0*/  SHF.R.U64 R6, R6, 0x10, R7 ;  /* 0x0000001006067819 */ /* 0x000fe20000001207 */
[----:B------:R-:W-:Y:S01]  /*aef0*/  IMAD.MOV.U32 R44, RZ, RZ, R25 ;  /* 0x000000ffff2c7224 */ /* 0x000fe200078e0019 */
[----:B------:R-:W-:Y:S01]  /*af00*/  SHF.R.U32.HI R64, RZ, 0x10, R7 ;  /* 0x00000010ff407819 */ /* 0x000fe20000011607 */
[----:B------:R-:W-:Y:S01]  /*af10*/  IMAD.MOV.U32 R28, RZ, RZ, R35 ;  /* 0x000000ffff1c7224 */ /* 0x000fe200078e0023 */
[--C-:B------:R-:W-:Y:S01]  /*af20*/  SHF.R.U64 R45, R24, 0x10, R25.reuse ;  /* 0x00000010182d7819 */ /* 0x100fe20000001219 */
        /* <DEDUP_REMOVED lines=9> */
[----:B------:R-:W-:Y:S01]  /*afc0*/  SHF.R.U32.HI R61, RZ, 0x10, R27 ;  /* 0x00000010ff3d7819 */ /* 0x000fe2000001161b */
[----:B------:R-:W-:Y:S01]  /*afd0*/  IMAD.MOV.U32 R55, RZ, RZ, R30 ;  /* 0x000000ffff377224 */ /* 0x000fe200078e001e */
[----:B------:R-:W-:Y:S01]  /*afe0*/  SHF.R.U32.HI R63, RZ, 0x10, R29 ;  /* 0x00000010ff3f7819 */ /* 0x000fe2000001161d */
[----:B------:R-:W-:Y:S01]  /*aff0*/  IMAD.MOV.U32 R29, RZ, RZ, R31 ;  /* 0x000000ffff1d7224 */ /* 0x000fe200078e001f */
[----:B------:R-:W-:Y:S01]  /*b000*/  SHF.R.U32.HI R62, RZ, 0x10, R5 ;  /* 0x00000010ff3e7819 */ /* 0x000fe20000011605 */
[----:B------:R-:W-:Y:S01]  /*b010*/  IMAD.MOV.U32 R27, RZ, RZ, R9 ;  /* 0x000000ffff1b7224 */ /* 0x000fe200078e0009 */
[--C-:B------:R-:W-:Y:S01]  /*b020*/  SHF.R.U64 R8, R10, 0x10, R11.reuse ;  /* 0x000000100a087819 */ /* 0x100fe2000000120b */
        /* <DEDUP_REMOVED lines=97> */
[----:B------:R-:W-:Y:S01]  /*b640*/  FFMA.FTZ R56, R51, R66, -R56 ;  /* 0x0000004233387223 */ /* 0x000fe20000010838 */
        /* <DEDUP_REMOVED lines=9> */
[C---:B------:R-:W-:Y:S02]  /*b6e0*/  IMAD.U32 R64, R33.reuse, 0x10000, RZ ;  /* 0x0001000021407824 */ /* 0x040fe400078e00ff */
[----:B------:R-:W-:Y:S01]  /*b6f0*/  FFMA.FTZ R4, R50, R54, R63 ;  /* 0x0000003632047223 */ /* 0x000fe2000001003f */
[----:B------:R-:W-:Y:S01]  /*b700*/  LOP3.LUT R63, R44, 0xffff0000, RZ, 0xc0, !PT ;  /* 0xffff00002c3f7812 */ /* 0x000fe200078ec0ff */
[C---:B------:R-:W-:Y:S01]  /*b710*/  FFMA.FTZ R54, R52.reuse, R61, -R59 ;  /* 0x0000003d34367223 */ /* 0x040fe2000001083b */
        /* <DEDUP_REMOVED lines=25> */
.L_x_978:
[----:B------:R-:W-:Y:S05]  /*b8b0*/  BSYNC B0 ;  /* 0x0000000000007941 */ /* 0x000fea0003800000 */
.L_x_977:
        /* <DEDUP_REMOVED lines=8> */
[CC--:B------:R-:W-:Y:S01]  /*b940*/  LEA.HI R6, R7.reuse, R8.reuse, RZ, 0x3 ;  /* 0x0000000807067211 */ /* 0x0c0fe200078f18ff */
[----:B------:R-:W-:Y:S01]  /*b950*/  IMAD.U32 R56, R28, 0x10000, RZ ;  /* 0x000100001c387824 */ /* 0x000fe200078e00ff */
[----:B------:R-:W-:Y:S02]  /*b960*/  LEA.HI R7, R7, R8, RZ, 0x6 ;  /* 0x0000000807077211 */ /* 0x000fe400078f30ff */
[----:B------:R-:W-:Y:S02]  /*b970*/  SHF.R.S32.HI R9, RZ, 0x3, R6 ;  /* 0x00000003ff097819 */ /* 0x000fe40000011406 */
[----:B------:R-:W-:-:S02]  /*b980*/  LOP3.LUT R5, R5, 0x1c0, RZ, 0xc0, !PT ;  /* 0x000001c005057812 */ /* 0x000fc400078ec0ff */
[----:B------:R-:W-:Y:S02]  /*b990*/  LEA.HI R4, R4, R9, RZ, 0x1d ;  /* 0x0000000904047211 */ /* 0x000fe400078fe8ff */
[----:B------:R-:W-:Y:S02]  /*b9a0*/  LOP3.LUT R11, R5, 0x38, R6, 0xf8, !PT ;  /* 0x00000038050b7812 */ /* 0x000fe400078ef806 */
[----:B------:R-:W-:Y:S02]  /*b9b0*/  SHF.R.S32.HI R9, RZ, 0x1f, R4 ;  /* 0x0000001fff097819 */ /* 0x000fe40000011404 */
[----:B------:R-:W-:Y:S02]  /*b9c0*/  SHF.L.U32 R7, R7, 0x7, RZ ;  /* 0x0000000707077819 */ /* 0x000fe400000006ff */
[----:B------:R-:W-:Y:S01]  /*b9d0*/  LEA.HI R9, R9, R4, RZ, 0x3 ;  /* 0x0000000409097211 */ /* 0x000fe200078f18ff */
[----:B------:R-:W-:Y:S01]  /*b9e0*/  IMAD.SHL.U32 R4, R4, 0x8, RZ ;  /* 0x0000000804047824 */ /* 0x000fe200078e00ff */
[----:B------:R-:W-:-:S02]  /*b9f0*/  SHF.R.U32.HI R6, RZ, 0x3, R5 ;  /* 0x00000003ff067819 */ /* 0x000fc40000011605 */
[----:B------:R-:W-:Y:S02]  /*ba00*/  SHF.L.U32 R9, R9, 0xa, RZ ;  /* 0x0000000a09097819 */ /* 0x000fe400000006ff */
[----:B------:R-:W-:Y:S02]  /*ba10*/  LOP3.LUT R5, R5, 0x38, R4, 0xf8, !PT ;  /* 0x0000003805057812 */ /* 0x000fe400078ef804 */
[----:B------:R-:W-:Y:S02]  /*ba20*/  LOP3.LUT R9, R9, 0x7fffe000, RZ, 0xc0, !PT ;  /* 0x7fffe00009097812 */ /* 0x000fe400078ec0ff */
[----:B------:R-:W-:Y:S02]  /*ba30*/  LOP3.LUT R7, R7, 0x7fffe000, RZ, 0xc0, !PT ;  /* 0x7fffe00007077812 */ /* 0x000fe400078ec0ff */
[-C--:B------:R-:W-:Y:S02]  /*ba40*/  LOP3.LUT R5, R5, R6.reuse, RZ, 0x3c, !PT ;  /* 0x0000000605057212 */ /* 0x080fe400078e3cff */
        /* <DEDUP_REMOVED lines=46> */
[----:B------:R-:W-:Y:S01]  /*bd30*/  FMUL.FTZ R59, R61, R6 ;  /* 0x000000063d3b7220 */ /* 0x000fe20000410000 */
[----:B------:R-:W-:Y:S01]  /*bd40*/  F2FP.BF16.PACK_AB R4, R4, R51 ;  /* 0x000000330404723e */ /* 0x000fe200000010ff */
[----:B------:R-:W-:Y:S02]  /*bd50*/  IMAD.U32 R54, R31, 0x10000, RZ ;  /* 0x000100001f367824 */ /* 0x000fe400078e00ff */
[-C--:B------:R-:W-:Y:S02]  /*bd60*/  FMUL.FTZ R61, R61, R55.reuse ;  /* 0x000000373d3d7220 */ /* 0x080fe40000410000 */
[----:B------:R-:W-:Y:S02]  /*bd70*/  FFMA.FTZ R55, R50, R55, -R59 ;  /* 0x0000003732377223 */ /* 0x000fe4000001083b */
[----:B------:R-:W-:-:S02]  /*bd80*/  FMUL.FTZ R59, R11, R7 ;  /* 0x000000070b3b7220 */ /* 0x000fc40000410000 */
[-C--:B------:R-:W-:Y:S02]  /*bd90*/  FMUL.FTZ R11, R11, R54.reuse ;  /* 0x000000360b0b7220 */ /* 0x080fe40000410000 */
[C---:B------:R-:W-:Y:S02]  /*bda0*/  IMAD.U32 R64, R25.reuse, 0x10000, RZ ;  /* 0x0001000019407824 */ /* 0x040fe400078e00ff */
        /* <DEDUP_REMOVED lines=27> */
.L_x_980:
[----:B------:R-:W-:Y:S05]  /*bf60*/  BSYNC B0 ;  /* 0x0000000000007941 */ /* 0x000fea0003800000 */
.L_x_979:
[----:B-1----:R-:W-:-:S04]  /*bf70*/  IADD3 R8, R16, 0x40, RZ ;  /* 0x0000004010087810 */ /* 0x002fc80007ffe0ff */
        /* <DEDUP_REMOVED lines=104> */
.L_x_976:
[----:B------:R-:W-:Y:S05]  /*c600*/  BSYNC B1 ;  /* 0x0000000000017941 */ /* 0x000fea0003800000 */
.L_x_975:
        /* <DEDUP_REMOVED lines=61> */
[-C--:B------:R-:W-:Y:S01]  /*c9e0*/  FFMA.FTZ R54, R5, R49.reuse, R54 ;  /* 0x0000003105367223 */ /* 0x080fe20000010036 */
[----:B------:R-:W-:Y:S01]  /*c9f0*/  SHF.L.U32 R5, R35, 0x10, RZ ;  /* 0x0000001023057819 */ /* 0x000fe200000006ff */
[-C--:B------:R-:W-:Y:S01]  /*ca00*/  FFMA.FTZ R59, R43, R10.reuse, -R59 ;  /* 0x0000000a2b3b7223 */ /* 0x080fe2000001083b */
[----:B------:R-:W-:Y:S01]  /*ca10*/  LOP3.LUT R35, R35, 0xffff0000, RZ, 0xc0, !PT ;  /* 0xffff000023237812 */ /* 0x000fe200078ec0ff */
[----:B------:R-:W-:Y:S01]  /*ca20*/  FFMA.FTZ R57, R34, R10, R57 ;  /* 0x0000000a22397223 */ /* 0x000fe20000010039 */
[C---:B------:R-:W-:Y:S01]  /*ca30*/  SHF.L.U32 R34, R42.reuse, 0x10, RZ ;  /* 0x000000102a227819 */ /* 0x040fe200000006ff */
[----:B------:R-:W-:Y:S01]  /*ca40*/  FFMA.FTZ R50, R11, R49, -R50 ;  /* 0x000000310b327223 */ /* 0x000fe20000010832 */
[----:B------:R-:W-:Y:S01]  /*ca50*/  LOP3.LUT R42, R42, 0xffff0000, RZ, 0xc0, !PT ;  /* 0xffff00002a2a7812 */ /* 0x000fe200078ec0ff */
[-C--:B------:R-:W-:Y:S02]  /*ca60*/  FMUL.FTZ R10, R39, R53.reuse ;  /* 0x00000035270a7220 */ /* 0x080fe40000410000 */
[C---:B------:R-:W-:Y:S01]  /*ca70*/  IMAD.U32 R11, R44.reuse, 0x10000, RZ ;  /* 0x000100002c0b7824 */ /* 0x040fe200078e00ff */
[----:B------:R-:W-:Y:S01]  /*ca80*/  LOP3.LUT R44, R44, 0xffff0000, RZ, 0xc0, !PT ;  /* 0xffff00002c2c7812 */ /* 0x000fe200078ec0ff */
[----:B------:R-:W-:-:S02]  /*ca90*/  FMUL.FTZ R53, R45, R53 ;  /* 0x000000352d357220 */ /* 0x000fc40000410000 */
[----:B------:R-:W-:Y:S02]  /*caa0*/  FFMA.FTZ R45, R45, R48, -R10 ;  /* 0x000000302d2d7223 */ /* 0x000fe4000001080a */
[-C--:B------:R-:W-:Y:S02]  /*cab0*/  FMUL.FTZ R43, R5, R4.reuse ;  /* 0x00000004052b7220 */ /* 0x080fe40000410000 */
[----:B------:R-:W-:Y:S02]  /*cac0*/  IMAD.U32 R10, R33, 0x10000, RZ ;  /* 0x00010000210a7824 */ /* 0x000fe400078e00ff */
[----:B------:R-:W-:Y:S02]  /*cad0*/  FMUL.FTZ R4, R11, R4 ;  /* 0x000000040b047220 */ /* 0x000fe40000410000 */
[----:B------:R-:W-:Y:S02]  /*cae0*/  FFMA.FTZ R53, R39, R48, R53 ;  /* 0x0000003027357223 */ /* 0x000fe40000010035 */
[----:B------:R-:W-:-:S02]  /*caf0*/  FMUL.FTZ R39, R10, R56 ;  /* 0x000000380a277220 */ /* 0x000fc40000410000 */
[----:B------:R-:W-:Y:S01]  /*cb00*/  FFMA.FTZ R5, R5, R8, R4 ;  /* 0x0000000805057223 */ /* 0x000fe20000010004 */
[----:B------:R-:W-:Y:S01]  /*cb10*/  LOP3.LUT R4, R33, 0xffff0000, RZ, 0xc0, !PT ;  /* 0xffff000021047812 */ /* 0x000fe200078ec0ff */
[C---:B------:R-:W-:Y:S02]  /*cb20*/  FMUL.FTZ R56, R34.reuse, R56 ;  /* 0x0000003822387220 */ /* 0x040fe40000410000 */
[----:B------:R-:W-:Y:S02]  /*cb30*/  FFMA.FTZ R43, R11, R8, -R43 ;  /* 0x000000080b2b7223 */ /* 0x000fe4000001082b */
[-C--:B------:R-:W-:Y:S02]  /*cb40*/  FFMA.FTZ R11, R34, R9.reuse, -R39 ;  /* 0x00000009220b7223 */ /* 0x080fe40000010827 */
[----:B------:R-:W-:Y:S01]  /*cb50*/  FFMA.FTZ R56, R10, R9, R56 ;  /* 0x000000090a387223 */ /* 0x000fe20000010038 */
[----:B------:R-:W-:Y:S01]  /*cb60*/  F2FP.BF16.PACK_AB R10, R59, R6 ;  /* 0x000000063b0a723e */ /* 0x000fe200000010ff */
[----:B------:R-:W-:Y:S01]  /*cb70*/  FMUL.FTZ R9, R35, R58 ;  /* 0x0000003a23097220 */ /* 0x000fe20000410000 */
[----:B------:R-:W-:Y:S01]  /*cb80*/  F2FP.BF16.PACK_AB R6, R57, R52 ;  /* 0x000000343906723e */ /* 0x000fe200000010ff */
[----:B------:R-:W-:-:S02]  /*cb90*/  FMUL.FTZ R8, R4, R7 ;  /* 0x0000000704087220 */ /* 0x000fc40000410000 */
        /* <DEDUP_REMOVED lines=14> */
.L_x_982:
[----:B------:R-:W-:Y:S05]  /*cc80*/  BSYNC B0 ;  /* 0x0000000000007941 */ /* 0x000fea0003800000 */
.L_x_981:
        /* <DEDUP_REMOVED lines=8> */
[-C--:B------:R-:W-:Y:S01]  /*cd10*/  LEA.HI R11, R8, R5.reuse, RZ, 0x3 ;  /* 0x00000005080b7211 */ /* 0x080fe200078f18ff */
[----:B------:R-:W-:Y:S01]  /*cd20*/  IMAD.U32 R46, R32, 0x10000, RZ ;  /* 0x00010000202e7824 */ /* 0x000fe200078e00ff */
[----:B------:R-:W-:Y:S01]  /*cd30*/  LEA.HI R8, R8, R5, RZ, 0x6 ;  /* 0x0000000508087211 */ /* 0x000fe200078f30ff */
[----:B------:R-:W-:Y:S01]  /*cd40*/  IMAD.U32 R55, R31, 0x10000, RZ ;  /* 0x000100001f377824 */ /* 0x000fe200078e00ff */
        /* <DEDUP_REMOVED lines=19> */
[----:B------:R-:W-:Y:S01]  /*ce80*/  IMAD.SHL.U32 R34, R8, 0x2, RZ ;  /* 0x0000000208227824 */ /* 0x000fe200078e00ff */
[----:B------:R-:W-:-:S02]  /*ce90*/  LOP3.LUT R53, R26, 0xffff0000, RZ, 0xc0, !PT ;  /* 0xffff00001a357812 */ /* 0x000fc400078ec0ff */
[----:B------:R-:W-:Y:S02]  /*cea0*/  IADD3 R33, R4, R6, R5 ;  /* 0x0000000604217210 */ /* 0x000fe40007ffe005 */
[----:B------:R-:W1:Y:S01]  /*ceb0*/  LDS.128 R8, [R34+0x18100] ;  /* 0x0181000022087984 */ /* 0x000e620000000c00 */
[----:B------:R-:W-:Y:S02]  /*cec0*/  LOP3.LUT R31, R31, 0xffff0000, RZ, 0xc0, !PT ;  /* 0xffff00001f1f7812 */ /* 0x000fe400078ec0ff */
[----:B------:R-:W-:-:S05]  /*ced0*/  SHF.L.U32 R33, R33, 0x1, RZ ;  /* 0x0000000121217819 */ /* 0x000fca00000006ff */
[----:B------:R-:W2:Y:S01]  /*cee0*/  LDS.128 R4, [R33+0x18100] ;  /* 0x0181000021047984 */ /* 0x000ea20000000c00 */
[C---:B-1----:R-:W-:Y:S01]  /*cef0*/  IMAD.U32 R39, R8.reuse, 0x10000, RZ ;  /* 0x0001000008277824 */ /* 0x042fe200078e00ff */
[----:B------:R-:W-:Y:S01]  /*cf00*/  LOP3.LUT R35, R8, 0xffff0000, RZ, 0xc0, !PT ;  /* 0xffff000008237812 */ /* 0x000fe200078ec0ff */
[C---:B------:R-:W-:Y:S01]  /*cf10*/  IMAD.U32 R8, R9.reuse, 0x10000, RZ ;  /* 0x0001000009087824 */ /* 0x040fe200078e00ff */
[----:B------:R-:W-:Y:S01]  /*cf20*/  LOP3.LUT R43, R9, 0xffff0000, RZ, 0xc0, !PT ;  /* 0xffff0000092b7812 */ /* 0x000fe200078ec0ff */
[C---:B------:R-:W-:Y:S01]  /*cf30*/  IMAD.U32 R9, R11.reuse, 0x10000, RZ ;  /* 0x000100000b097824 */ /* 0x040fe200078e00ff */
[----:B------:R-:W-:Y:S02]  /*cf40*/  LOP3.LUT R45, R11, 0xffff0000, RZ, 0xc0, !PT ;  /* 0xffff00000b2d7812 */ /* 0x000fe400078ec0ff */
[----:B------:R-:W-:Y:S01]  /*cf50*/  SHF.L.U32 R42, R10, 0x10, RZ ;  /* 0x000000100a2a7819 */ /* 0x000fe200000006ff */
        /* <DEDUP_REMOVED lines=11> */
[----:B------:R-:W-:Y:S01]  /*d010*/  LOP3.LUT R10, R10, 0xffff0000, RZ, 0xc0, !PT ;  /* 0xffff00000a0a7812 */ /* 0x000fe200078ec0ff */
[-C--:B------:R-:W-:Y:S01]  /*d020*/  FFMA.FTZ R6, R46, R39.reuse, -R6 ;  /* 0x000000272e067223 */ /* 0x080fe20000010806 */
[----:B------:R-:W-:Y:S01]  /*d030*/  LOP3.LUT R46, R32, 0xffff0000, RZ, 0xc0, !PT ;  /* 0xffff0000202e7812 */ /* 0x000fe200078ec0ff */
[----:B------:R-:W-:Y:S01]  /*d040*/  IMAD.U32 R32, R26, 0x10000, RZ ;  /* 0x000100001a207824 */ /* 0x000fe200078e00ff */
[----:B------:R-:W-:Y:S01]  /*d050*/  LOP3.LUT R7, R7, 0xffff0000, RZ, 0xc0, !PT ;  /* 0xffff000007077812 */ /* 0x000fe200078ec0ff */
[----:B------:R-:W-:Y:S01]  /*d060*/  FFMA.FTZ R44, R5, R39, R44 ;  /* 0x00000027052c7223 */ /* 0x000fe2000001002c */
[----:B------:R-:W-:Y:S01]  /*d070*/  SHF.L.U32 R5, R30, 0x10, RZ ;  /* 0x000000101e057819 */ /* 0x000fe200000006ff */
[----:B------:R-:W-:-:S02]  /*d080*/  FMUL.FTZ R39, R32, R49 ;  /* 0x0000003120277220 */ /* 0x000fc40000410000 */
[-C--:B------:R-:W-:Y:S02]  /*d090*/  FMUL.FTZ R51, R28, R11.reuse ;  /* 0x0000000b1c337220 */ /* 0x080fe40000410000 */
[----:B------:R-:W-:Y:S02]  /*d0a0*/  FMUL.FTZ R11, R46, R11 ;  /* 0x0000000b2e0b7220 */ /* 0x000fe40000410000 */
[C---:B------:R-:W-:Y:S02]  /*d0b0*/  FMUL.FTZ R49, R5.reuse, R49 ;  /* 0x0000003105317220 */ /* 0x040fe40000410000 */
[----:B------:R-:W-:Y:S01]  /*d0c0*/  FFMA.FTZ R39, R5, R42, -R39 ;  /* 0x0000002a05277223 */ /* 0x000fe20000010827 */
[----:B------:R-:W-:Y:S01]  /*d0d0*/  LOP3.LUT R5, R30, 0xffff0000, RZ, 0xc0, !PT ;  /* 0xffff00001e057812 */ /* 0x000fe200078ec0ff */
[-C--:B------:R-:W-:Y:S02]  /*d0e0*/  FFMA.FTZ R51, R46, R35.reuse, -R51 ;  /* 0x000000232e337223 */ /* 0x080fe40000010833 */
[----:B------:R-:W-:Y:S01]  /*d0f0*/  FFMA.FTZ R11, R28, R35, R11 ;  /* 0x000000231c0b7223 */ /* 0x000fe2000001000b */
[----:B------:R-:W-:Y:S01]  /*d100*/  SHF.L.U32 R28, R25, 0x10, RZ ;  /* 0x00000010191c7819 */ /* 0x000fe200000006ff */
[----:B------:R-:W-:-:S02]  /*d110*/  FMUL.FTZ R26, R53, R48 ;  /* 0x00000030351a7220 */ /* 0x000fc40000410000 */
[C---:B------:R-:W-:Y:S01]  /*d120*/  IMAD.U32 R35, R27.reuse, 0x10000, RZ ;  /* 0x000100001b237824 */ /* 0x040fe200078e00ff */
[----:B------:R-:W-:Y:S01]  /*d130*/  LOP3.LUT R27, R27, 0xffff0000, RZ, 0xc0, !PT ;  /* 0xffff00001b1b7812 */ /* 0x000fe200078ec0ff */
[C---:B------:R-:W-:Y:S02]  /*d140*/  FMUL.FTZ R48, R5.reuse, R48 ;  /* 0x0000003005307220 */ /* 0x040fe40000410000 */
[----:B------:R-:W-:Y:S02]  /*d150*/  FFMA.FTZ R26, R5, R10, -R26 ;  /* 0x0000000a051a7223 */ /* 0x000fe4000001081a */
[-C--:B------:R-:W-:Y:S02]  /*d160*/  FMUL.FTZ R5, R35, R4.reuse ;  /* 0x0000000423057220 */ /* 0x080fe40000410000 */
[----:B------:R-:W-:Y:S02]  /*d170*/  FMUL.FTZ R4, R55, R4 ;  /* 0x0000000437047220 */ /* 0x000fe40000410000 */
[----:B------:R-:W-:-:S02]  /*d180*/  IMAD.U32 R30, R29, 0x10000, RZ ;  /* 0x000100001d1e7824 */ /* 0x000fc400078e00ff */
[----:B------:R-:W-:Y:S02]  /*d190*/  FFMA.FTZ R48, R53, R10, R48 ;  /* 0x0000000a35307223 */ /* 0x000fe40000010030 */
[-C--:B------:R-:W-:Y:S02]  /*d1a0*/  FMUL.FTZ R10, R28, R47.reuse ;  /* 0x0000002f1c0a7220 */ /* 0x080fe40000410000 */
[-C--:B------:R-:W-:Y:S01]  /*d1b0*/  FFMA.FTZ R35, R35, R8.reuse, R4 ;  /* 0x0000000823237223 */ /* 0x080fe20000010004 */
[----:B------:R-:W-:Y:S01]  /*d1c0*/  LOP3.LUT R4, R25, 0xffff0000, RZ, 0xc0, !PT ;  /* 0xffff000019047812 */ /* 0x000fe200078ec0ff */
[----:B------:R-:W-:Y:S01]  /*d1d0*/  FFMA.FTZ R5, R55, R8, -R5 ;  /* 0x0000000837057223 */ /* 0x000fe20000010805 */
[----:B------:R-:W-:Y:S01]  /*d1e0*/  LOP3.LUT R8, R29, 0xffff0000, RZ, 0xc0, !PT ;  /* 0xffff00001d087812 */ /* 0x000fe200078ec0ff */
[C---:B------:R-:W-:Y:S02]  /*d1f0*/  FMUL.FTZ R47, R30.reuse, R47 ;  /* 0x0000002f1e2f7220 */ /* 0x040fe40000410000 */
[----:B------:R-:W-:-:S02]  /*d200*/  FFMA.FTZ R30, R30, R9, -R10 ;  /* 0x000000091e1e7223 */ /* 0x000fc4000001080a */
[----:B------:R-:W-:Y:S02]  /*d210*/  FFMA.FTZ R47, R28, R9, R47 ;  /* 0x000000091c2f7223 */ /* 0x000fe4000001002f */
[----:B------:R-:W-:Y:S02]  /*d220*/  FFMA.FTZ R49, R32, R42, R49 ;  /* 0x0000002a20317223 */ /* 0x000fe40000010031 */
[-C--:B------:R-:W-:Y:S02]  /*d230*/  FMUL.FTZ R28, R27, R50.reuse ;  /* 0x000000321b1c7220 */ /* 0x080fe40000410000 */
[-C--:B------:R-:W-:Y:S02]  /*d240*/  FMUL.FTZ R10, R4, R7.reuse ;  /* 0x00000007040a7220 */ /* 0x080fe40000410000 */
[----:B------:R-:W-:Y:S02]  /*d250*/  FMUL.FTZ R32, R31, R50 ;  /* 0x000000321f207220 */ /* 0x000fe40000410000 */
[----:B------:R-:W-:-:S02]  /*d260*/  FMUL.FTZ R9, R8, R7 ;  /* 0x0000000708097220 */ /* 0x000fc40000410000 */
[----:B------:R-:W-:Y:S02]  /*d270*/  FFMA.FTZ R28, R31, R43, -R28 ;  /* 0x0000002b1f1c7223 */ /* 0x000fe4000001081c */
        /* <DEDUP_REMOVED lines=10> */
[----:B------:R1:W-:Y:S01]  /*d320*/  STS.128 [R34+0x18100], R8 ;  /* 0x0181000822007388 */ /* 0x0003e20000000c00 */
[----:B------:R-:W-:-:S05]  /*d330*/  F2FP.BF16.PACK_AB R7, R42, R47 ;  /* 0x0000002f2a07723e */ /* 0x000fca00000010ff */
[----:B------:R1:W-:Y:S02]  /*d340*/  STS.128 [R33+0x18100], R4 ;  /* 0x0181000421007388 */ /* 0x0003e40000000c00 */
.L_x_984:
[----:B------:R-:W-:Y:S05]  /*d350*/  BSYNC B0 ;  /* 0x0000000000007941 */ /* 0x000fea0003800000 */
.L_x_983:
[----:B------:R-:W-:-:S04]  /*d360*/  IADD3 R16, R16, 0x40, RZ ;  /* 0x0000004010107810 */ /* 0x000fc80007ffe0ff */
[----:B------:R-:W-:-:S13]  /*d370*/  ISETP.GE.AND P0, PT, R16, c[0x0][0x27c], PT ;  /* 0x00009f0010007a0c */ /* 0x000fda0003f06270 */
[----:B------:R-:W-:Y:S05]  /*d380*/  @P0 BRA `(.L_x_962) ;  /* 0x0000068000000947 */ /* 0x000fea0003800000 */
[----:B-1----:R-:W-:Y:S01]  /*d390*/  SHF.R.S32.HI R9, RZ, 0x1f, R16 ;  /* 0x0000001fff097819 */ /* 0x002fe20000011410 */
        /* <DEDUP_REMOVED lines=23> */
[----:B------:R-:W-:Y:S02]  /*d510*/  IADD3 R9, R10, R9, R4 ;  /* 0x000000090a097210 */ /* 0x000fe40007ffe004 */
[----:B------:R-:W-:-:S02]  /*d520*/  LOP3.LUT R5, R7, 0x7fffe000, RZ, 0xc0, !PT ;  /* 0x7fffe00007057812 */ /* 0x000fc400078ec0ff */
[----:B------:R-:W-:Y:S01]  /*d530*/  SHF.L.U32 R34, R22, 0x10, RZ ;  /* 0x0000001016227819 */ /* 0x000fe200000006ff */
[----:B------:R-:W-:Y:S01]  /*d540*/  IMAD.SHL.U32 R16, R9, 0x2, RZ ;  /* 0x0000000209107824 */ /* 0x000fe200078e00ff */
[----:B------:R-:W-:Y:S02]  /*d550*/  IADD3 R5, R6, R5, R4 ;  /* 0x0000000506057210 */ /* 0x000fe40007ffe004 */
[----:B------:R-:W-:Y:S02]  /*d560*/  LOP3.LUT R18, R18, 0xffff0000, RZ, 0xc0, !PT ;  /* 0xffff000012127812 */ /* 0x000fe400078ec0ff */
[----:B------:R-:W-:Y:S01]  /*d570*/  SHF.L.U32 R15, R5, 0x1, RZ ;  /* 0x00000001050f7819 */ /* 0x000fe200000006ff */
[----:B------:R-:W1:Y:S04]  /*d580*/  LDS.128 R8, [R16+0x18100] ;  /* 0x0181000010087984 */ /* 0x000e680000000c00 */
[----:B------:R-:W2:Y:S01]  /*d590*/  LDS.128 R4, [R15+0x18100] ;  /* 0x018100000f047984 */ /* 0x000ea20000000c00 */
[C---:B-1----:R-:W-:Y:S01]  /*d5a0*/  IMAD.U32 R26, R8.reuse, 0x10000, RZ ;  /* 0x00010000081a7824 */ /* 0x042fe200078e00ff */
[----:B------:R-:W-:Y:S01]  /*d5b0*/  LOP3.LUT R25, R8, 0xffff0000, RZ, 0xc0, !PT ;  /* 0xffff000008197812 */ /* 0x000fe200078ec0ff */
[C---:B------:R-:W-:Y:S01]  /*d5c0*/  IMAD.U32 R8, R9.reuse, 0x10000, RZ ;  /* 0x0001000009087824 */ /* 0x040fe200078e00ff */
[----:B------:R-:W-:Y:S01]  /*d5d0*/  LOP3.LUT R28, R9, 0xffff0000, RZ, 0xc0, !PT ;  /* 0xffff0000091c7812 */ /* 0x000fe200078ec0ff */
[C---:B------:R-:W-:Y:S01]  /*d5e0*/  IMAD.U32 R9, R11.reuse, 0x10000, RZ ;  /* 0x000100000b097824 */ /* 0x040fe200078e00ff */
[----:B------:R-:W-:Y:S01]  /*d5f0*/  LOP3.LUT R32, R11, 0xffff0000, RZ, 0xc0, !PT ;  /* 0xffff00000b207812 */ /* 0x000fe200078ec0ff */
[----:B--2---:R-:W-:Y:S01]  /*d600*/  IMAD.U32 R31, R4, 0x10000, RZ ;  /* 0x00010000041f7824 */ /* 0x004fe200078e00ff */
[----:B------:R-:W-:-:S02]  /*d610*/  SHF.L.U32 R11, R6, 0x10, RZ ;  /* 0x00000010060b7819 */ /* 0x000fc400000006ff */
[----:B------:R-:W-:Y:S01]  /*d620*/  LOP3.LUT R29, R4, 0xffff0000, RZ, 0xc0, !PT ;  /* 0xffff0000041d7812 */ /* 0x000fe200078ec0ff */
[C---:B------:R-:W-:Y:S01]  /*d630*/  IMAD.U32 R4, R5.reuse, 0x10000, RZ ;  /* 0x0001000005047824 */ /* 0x040fe200078e00ff */
[----:B------:R-:W-:Y:S02]  /*d640*/  SHF.L.U32 R27, R10, 0x10, RZ ;  /* 0x000000100a1b7819 */ /* 0x000fe400000006ff */
[----:B------:R-:W-:Y:S01]  /*d650*/  LOP3.LUT R35, R5, 0xffff0000, RZ, 0xc0, !PT ;  /* 0xffff000005237812 */ /* 0x000fe200078ec0ff */
[-C--:B------:R-:W-:Y:S01]  /*d660*/  FMUL.FTZ R5, R30, R11.reuse ;  /* 0x0000000b1e057220 */ /* 0x080fe20000410000 */
[----:B------:R-:W-:Y:S01]  /*d670*/  LOP3.LUT R33, R6, 0xffff0000, RZ, 0xc0, !PT ;  /* 0xffff000006217812 */ /* 0x000fe200078ec0ff */
[----:B------:R-:W-:Y:S01]  /*d680*/  FMUL.FTZ R11, R34, R11 ;  /* 0x0000000b220b7220 */ /* 0x000fe20000410000 */
[----:B------:R-:W-:Y:S01]  /*d690*/  LOP3.LUT R10, R10, 0xffff0000, RZ, 0xc0, !PT ;  /* 0xffff00000a0a7812 */ /* 0x000fe200078ec0ff */
[-C--:B------:R-:W-:Y:S01]  /*d6a0*/  FFMA.FTZ R5, R34, R27.reuse, -R5 ;  /* 0x0000001b22057223 */ /* 0x080fe20000010805 */
[----:B------:R-:W-:Y:S01]  /*d6b0*/  LOP3.LUT R34, R22, 0xffff0000, RZ, 0xc0, !PT ;  /* 0xffff000016227812 */ /* 0x000fe200078ec0ff */
[C---:B------:R-:W-:Y:S01]  /*d6c0*/  IMAD.U32 R22, R20.reuse, 0x10000, RZ ;  /* 0x0001000014167824 */ /* 0x040fe200078e00ff */
[----:B------:R-:W-:Y:S01]  /*d6d0*/  LOP3.LUT R20, R20, 0xffff0000, RZ, 0xc0, !PT ;  /* 0xffff000014147812 */ /* 0x000fe200078ec0ff */
[----:B------:R-:W-:Y:S01]  /*d6e0*/  FFMA.FTZ R11, R30, R27, R11 ;  /* 0x0000001b1e0b7223 */ /* 0x000fe2000001000b */
[----:B------:R-:W-:Y:S01]  /*d6f0*/  SHF.L.U32 R27, R24, 0x10, RZ ;  /* 0x00000010181b7819 */ /* 0x000fe200000006ff */
[----:B------:R-:W-:Y:S01]  /*d700*/  FMUL.FTZ R39, R18, R33 ;  /* 0x0000002112277220 */ /* 0x000fe20000410000 */
[----:B------:R-:W-:Y:S01]  /*d710*/  LOP3.LUT R24, R24, 0xffff0000, RZ, 0xc0, !PT ;  /* 0xffff000018187812 */ /* 0x000fe200078ec0ff */
[----:B------:R-:W-:-:S02]  /*d720*/  FMUL.FTZ R30, R22, R31 ;  /* 0x0000001f161e7220 */ /* 0x000fc40000410000 */
[C---:B------:R-:W-:Y:S02]  /*d730*/  FMUL.FTZ R33, R34.reuse, R33 ;  /* 0x0000002122217220 */ /* 0x040fe40000410000 */
[----:B------:R-:W-:Y:S02]  /*d740*/  FFMA.FTZ R34, R34, R10, -R39 ;  /* 0x0000000a22227223 */ /* 0x000fe40000010827 */
[C---:B------:R-:W-:Y:S02]  /*d750*/  FMUL.FTZ R31, R27.reuse, R31 ;  /* 0x0000001f1b1f7220 */ /* 0x040fe40000410000 */
[----:B------:R-:W-:Y:S02]  /*d760*/  FFMA.FTZ R30, R27, R26, -R30 ;  /* 0x0000001a1b1e7223 */ /* 0x000fe4000001081e */
[-C--:B------:R-:W-:Y:S02]  /*d770*/  FMUL.FTZ R39, R20, R29.reuse ;  /* 0x0000001d14277220 */ /* 0x080fe40000410000 */
[----:B------:R-:W-:Y:S01]  /*d780*/  FFMA.FTZ R18, R18, R10, R33 ;  /* 0x0000000a12127223 */ /* 0x000fe20000010021 */
[----:B------:R-:W-:Y:S01]  /*d790*/  SHF.L.U32 R10, R17, 0x10, RZ ;  /* 0x00000010110a7819 */ /* 0x000fe200000006ff */
[C---:B------:R-:W-:Y:S01]  /*d7a0*/  IMAD.U32 R27, R19.reuse, 0x10000, RZ ;  /* 0x00010000131b7824 */ /* 0x040fe200078e00ff */
[----:B------:R-:W-:Y:S01]  /*d7b0*/  LOP3.LUT R19, R19, 0xffff0000, RZ, 0xc0, !PT ;  /* 0xffff000013137812 */ /* 0x000fe200078ec0ff */
[C---:B------:R-:W-:Y:S01]  /*d7c0*/  IMAD.U32 R33, R23.reuse, 0x10000, RZ ;  /* 0x0001000017217824 */ /* 0x040fe200078e00ff */
[----:B------:R-:W-:Y:S01]  /*d7d0*/  LOP3.LUT R23, R23, 0xffff0000, RZ, 0xc0, !PT ;  /* 0xffff000017177812 */ /* 0x000fe200078ec0ff */
[----:B------:R-:W-:-:S02]  /*d7e0*/  FMUL.FTZ R29, R24, R29 ;  /* 0x0000001d181d7220 */ /* 0x000fc40000410000 */
[-C--:B------:R-:W-:Y:S02]  /*d7f0*/  FFMA.FTZ R39, R24, R25.reuse, -R39 ;  /* 0x0000001918277223 */ /* 0x080fe40000010827 */
[----:B------:R-:W-:Y:S02]  /*d800*/  FMUL.FTZ R24, R27, R4 ;  /* 0x000000041b187220 */ /* 0x000fe40000410000 */
[C---:B------:R-:W-:Y:S01]  /*d810*/  IMAD.U32 R6, R7.reuse, 0x10000, RZ ;  /* 0x0001000007067824 */ /* 0x040fe200078e00ff */
[----:B------:R-:W-:Y:S01]  /*d820*/  LOP3.LUT R7, R7, 0xffff0000, RZ, 0xc0, !PT ;  /* 0xffff000007077812 */ /* 0x000fe200078ec0ff */
[----:B------:R-:W-:Y:S02]  /*d830*/  FFMA.FTZ R31, R22, R26, R31 ;  /* 0x0000001a161f7223 */ /* 0x000fe4000001001f */
[----:B------:R-:W-:Y:S02]  /*d840*/  FMUL.FTZ R4, R33, R4 ;  /* 0x0000000421047220 */ /* 0x000fe40000410000 */
[C---:B------:R-:W-:Y:S01]  /*d850*/  IMAD.U32 R22, R21.reuse, 0x10000, RZ ;  /* 0x0001000015167824 */ /* 0x040fe200078e00ff */
[----:B------:R-:W-:Y:S01]  /*d860*/  LOP3.LUT R21, R21, 0xffff0000, RZ, 0xc0, !PT ;  /* 0xffff000015157812 */ /* 0x000fe200078ec0ff */
[----:B------:R-:W-:-:S02]  /*d870*/  FFMA.FTZ R20, R20, R25, R29 ;  /* 0x0000001914147223 */ /* 0x000fc4000001001d */
[----:B------:R-:W-:Y:S02]  /*d880*/  FMUL.FTZ R25, R10, R6 ;  /* 0x000000060a197220 */ /* 0x000fe40000410000 */
[----:B------:R-:W-:Y:S01]  /*d890*/  FFMA.FTZ R27, R27, R8, R4 ;  /* 0x000000081b1b7223 */ /* 0x000fe20000010004 */
[----:B------:R-:W-:Y:S01]  /*d8a0*/  LOP3.LUT R4, R17, 0xffff0000, RZ, 0xc0, !PT ;  /* 0xffff000011047812 */ /* 0x000fe200078ec0ff */
[C---:B------:R-:W-:Y:S02]  /*d8b0*/  FMUL.FTZ R6, R22.reuse, R6 ;  /* 0x0000000616067220 */ /* 0x040fe40000410000 */
        /* <DEDUP_REMOVED lines=8> */
[----:B------:R-:W-:Y:S01]  /*d940*/  FFMA.FTZ R24, R33, R8, -R24 ;  /* 0x0000000821187223 */ /* 0x000fe20000010818 */
[----:B------:R-:W-:Y:S01]  /*d950*/  F2FP.BF16.PACK_AB R8, R39, R30 ;  /* 0x0000001e2708723e */ /* 0x000fe200000010ff */
[----:B------:R-:W-:Y:S02]  /*d960*/  FFMA.FTZ R9, R23, R28, -R9 ;  /* 0x0000001c17097223 */ /* 0x000fe40000010809 */
[----:B------:R-:W-:Y:S02]  /*d970*/  FFMA.FTZ R22, R21, R32, -R22 ;  /* 0x0000002015167223 */ /* 0x000fe40000010816 */
        /* <DEDUP_REMOVED lines=9> */
.L_x_962:
[----:B------:R-:W-:Y:S05]  /*da10*/  BSYNC B2 ;  /* 0x0000000000027941 */ /* 0x000fea0003800000 */
.L_x_946:
[----:B-1----:R-:W-:Y:S01]  /*da20*/  SHF.R.S32.HI R6, RZ, 0x4, R13 ;  /* 0x00000004ff067819 */ /* 0x002fe2000001140d */
[----:B------:R-:W-:Y:S01]  /*da30*/  IMAD.SHL.U32 R4, R36, 0x40, RZ ;  /* 0x0000004024047824 */ /* 0x000fe200078e00ff */
[----:B------:R-:W-:-:S04]  /*da40*/  DEPBAR.LE SB0, 0x2 ;  /* 0x000080800000791a */ /* 0x000fc80000000000 */
[----:B------:R-:W-:Y:S01]  /*da50*/  LEA.HI R191, R13, R6, RZ, 0x1 ;  /* 0x000000060dbf7211 */ /* 0x000fe200078f08ff */
[----:B------:R-:W-:Y:S01]  /*da60*/  IMAD.SHL.U32 R5, R37, 0x40, RZ ;  /* 0x0000004025057824 */ /* 0x000fe200078e00ff */
[----:B------:R-:W-:Y:S01]  /*da70*/  LOP3.LUT R4, R4, 0x1c0, RZ, 0xc0, !PT ;  /* 0x000001c004047812 */ /* 0x000fe200078ec0ff */
[----:B------:R-:W-:Y:S01]  /*da80*/  IMAD.SHL.U32 R3, R3, 0x8, RZ ;  /* 0x0000000803037824 */ /* 0x000fe200078e00ff */
[----:B------:R-:W-:Y:S01]  /*da90*/  LOP3.LUT R191, R191, 0xfffffffe, RZ, 0xc0, !PT ;  /* 0xfffffffebfbf7812 */ /* 0x000fe200078ec0ff */
[----:B------:R-:W-:Y:S01]  /*daa0*/  IMAD.SHL.U32 R137, R14, 0x40, RZ ;  /* 0x000000400e897824 */ /* 0x000fe200078e00ff */
[----:B------:R-:W-:Y:S01]  /*dab0*/  BAR.SYNC.DEFER_BLOCKING 0x0 ;  /* 0x0000000000007b1d */ /* 0x000fe20000010000 */
[----:B------:R-:W-:Y:S01]  /*dac0*/  IMAD.SHL.U32 R189, R0, 0x2, RZ ;  /* 0x0000000200bd7824 */ /* 0x000fe200078e00ff */
[----:B------:R-:W-:Y:S01]  /*dad0*/  LOP3.LUT R3, R4, 0x8, R3, 0xf8, !PT ;  /* 0x0000000804037812 */ /* 0x000fe200078ef803 */
[----:B------:R-:W-:Y:S01]  /*dae0*/  IMAD.IADD R191, R6, 0x1, -R191 ;  /* 0x0000000106bf7824 */ /* 0x000fe200078e0abf */
[----:B------:R-:W-:-:S02]  /*daf0*/  LOP3.LUT R6, R5, 0x1c0, RZ, 0xc0, !PT ;  /* 0x000001c005067812 */ /* 0x000fc400078ec0ff */
[----:B------:R-:W-:Y:S01]  /*db00*/  SHF.R.U32.HI R4, RZ, 0x3, R4 ;  /* 0x00000003ff047819 */ /* 0x000fe20000011604 */
[----:B------:R-:W-:Y:S01]  /*db10*/  IMAD.SHL.U32 R5, R191, 0x8, RZ ;  /* 0x00000008bf057824 */ /* 0x000fe200078e00ff */
[----:B------:R-:W-:Y:S02]  /*db20*/  SHF.R.U32.HI R136, RZ, 0x3, R6 ;  /* 0x00000003ff887819 */ /* 0x000fe40000011606 */
[----:B------:R-:W-:Y:S02]  /*db30*/  LOP3.LUT R137, R137, 0xfffffe00, RZ, 0xc0, !PT ;  /* 0xfffffe0089897812 */ /* 0x000fe400078ec0ff */
[----:B------:R-:W-:Y:S02]  /*db40*/  LOP3.LUT R5, R6, 0x8, R5, 0xf8, !PT ;  /* 0x0000000806057812 */ /* 0x000fe400078ef805 */
[----:B------:R-:W-:Y:S01]  /*db50*/  LOP3.LUT R4, R3, R4, RZ, 0x3c, !PT ;  /* 0x0000000403047212 */ /* 0x000fe200078e3cff */
[----:B------:R-:W-:Y:S01]  /*db60*/  IMAD R3, R12, 0x400, R137 ;  /* 0x000004000c037824 */ /* 0x000fe200078e0289 */
[----:B------:R-:W-:-:S02]  /*db70*/  LOP3.LUT R136, R5, R136, RZ, 0x3c, !PT ;  /* 0x0000008805887212 */ /* 0x000fc400078e3cff */
[----:B------:R-:W-:Y:S01]  /*db80*/  LOP3.LUT P0, RZ, R135, 0x1, RZ, 0xc0, !PT ;  /* 0x0000000187ff7812 */ /* 0x000fe2000780c0ff */
[----:B------:R-:W-:Y:S02]  /*db90*/  IMAD R191, R191, 0x200, R4 ;  /* 0x00000200bfbf7824 */ /* 0x000fe400078e0204 */
[----:B------:R-:W-:Y:S02]  /*dba0*/  IMAD.MOV.U32 R4, RZ, RZ, 0x20 ;  /* 0x00000020ff047424 */ /* 0x000fe400078e00ff */
[----:B------:R-:W-:Y:S02]  /*dbb0*/  IMAD.IADD R0, R136, 0x1, R3 ;  /* 0x0000000188007824 */ /* 0x000fe400078e0203 */
[----:B------:R-:W-:Y:S01]  /*dbc0*/  IMAD.SHL.U32 R191, R191, 0x2, RZ ;  /* 0x00000002bfbf7824 */ /* 0x000fe200078e00ff */
[----:B------:R-:W-:Y:S01]  /*dbd0*/  SEL R4, R4, 0xffffffe0, !P1 ;  /* 0xffffffe004047807 */ /* 0x000fe20004800000 */
[C---:B------:R-:W-:Y:S01]  /*dbe0*/  IMAD.SHL.U32 R32, R0.reuse, 0x2, RZ ;  /* 0x0000000200207824 */ /* 0x040fe200078e00ff */
[----:B------:R-:W-:-:S02]  /*dbf0*/  LEA R190, R0, 0x18100, 0x1 ;  /* 0x0001810000be7811 */ /* 0x000fc400078e08ff */
[----:B------:R1:W2:Y:S01]  /*dc00*/  LDSM.16.M88.4 R128, [R191+0xc100] ;  /* 0x00c10000bf80783b */ /* 0x0002a20000000200 */
[----:B------:R-:W-:Y:S02]  /*dc10*/  IMAD.IADD R139, R191, 0x1, R4 ;  /* 0x00000001bf8b7824 */ /* 0x000fe400078e0204 */
[----:B------:R-:W-:Y:S01]  /*dc20*/  IMAD.IADD R3, R190, 0x1, R189 ;  /* 0x00000001be037824 */ /* 0x000fe200078e02bd */
        /* <DEDUP_REMOVED lines=12> */
[----:B------:R-:W-:-:S02]  /*dcf0*/  SHF.L.U64.HI R45, R146, 0x1, R149 ;  /* 0x00000001922d7819 */ /* 0x000fc40000010295 */
[----:B------:R-:W-:Y:S01]  /*dd00*/  IADD3 R49, -R38, 0x10, RZ ;  /* 0x0000001026317810 */ /* 0x000fe20007ffe1ff */
[----:B------:R-:W-:Y:S01]  /*dd10*/  IMAD R39, R0, c[0x0][0x208], RZ ;  /* 0x0000820000277a24 */ /* 0x000fe200078e02ff */
[----:B------:R-:W-:Y:S01]  /*dd20*/  SHF.R.S32.HI R0, RZ, 0x1f, R201 ;  /* 0x0000001fff007819 */ /* 0x000fe200000114c9 */
[----:B------:R-:W-:Y:S01]  /*dd30*/  IMAD.SHL.U32 R44, R146, 0x2, RZ ;  /* 0x00000002922c7824 */ /* 0x000fe200078e00ff */
[----:B------:R-:W-:Y:S01]  /*dd40*/  LOP3.LUT R49, R49, 0xf, RZ, 0xc0, !PT ;  /* 0x0000000f31317812 */ /* 0x000fe200078ec0ff */
[----:B------:R-:W-:Y:S02]  /*dd50*/  IMAD R39, R202, c[0x0][0x20c], R39 ;  /* 0x00008300ca277a24 */ /* 0x000fe400078e0227 */
[----:B------:R-:W-:Y:S02]  /*dd60*/  IMAD R0, R0, c[0x0][0x218], RZ ;  /* 0x0000860000007a24 */ /* 0x000fe400078e02ff */
[----:B------:R-:W-:Y:S02]  /*dd70*/  IMAD.IADD R43, R43, 0x1, R39 ;  /* 0x000000012b2b7824 */ /* 0x000fe400078e0227 */
[----:B------:R-:W-:-:S02]  /*dd80*/  IMAD R39, R201, c[0x0][0x21c], R0 ;  /* 0x00008700c9277a24 */ /* 0x000fc400078e0200 */
[----:B------:R-:W-:-:S04]  /*dd90*/  IMAD.WIDE.U32 R42, R201, c[0x0][0x218], R42 ;  /* 0x00008600c92a7a25 */ /* 0x000fc800078e002a */
[C---:B------:R-:W-:Y:S01]  /*dda0*/  IMAD.SHL.U32 R41, R145.reuse, 0x2, RZ ;  /* 0x0000000291297824 */ /* 0x040fe200078e00ff */
[----:B------:R-:W-:Y:S01]  /*ddb0*/  IADD3 R40, P0, R40, R42, RZ ;  /* 0x0000002a28287210 */ /* 0x000fe20007f1e0ff */
[----:B------:R-:W-:Y:S01]  /*ddc0*/  IMAD.SHL.U32 R0, R144, 0x2, RZ ;  /* 0x0000000290007824 */ /* 0x000fe200078e00ff */
[----:B------:R-:W-:Y:S02]  /*ddd0*/  SHF.L.U64.HI R42, R145, 0x1, R148 ;  /* 0x00000001912a7819 */ /* 0x000fe40000010294 */
[----:B------:R-:W-:Y:S02]  /*dde0*/  IADD3.X R39, R196, R43, R39, P0, !PT ;  /* 0x0000002bc4277210 */ /* 0x000fe400007fe427 */
[C---:B------:R-:W-:Y:S02]  /*ddf0*/  LEA R47, P0, R40.reuse, c[0x0][0x1f8], 0x1 ;  /* 0x00007e00282f7a11 */ /* 0x040fe400078008ff */
[----:B------:R-:W-:Y:S02]  /*de00*/  SEL R43, RZ, 0x10, P5 ;  /* 0x00000010ff2b7807 */ /* 0x000fe40002800000 */
[----:B------:R-:W-:Y:S01]  /*de10*/  LEA.HI.X R46, R40, c[0x0][0x1fc], R39, 0x1, P0 ;  /* 0x00007f00282e7a11 */ /* 0x000fe200000f0c27 */
[----:B------:R-:W5:Y:S01]  /*de20*/  SHFL.IDX PT, R48, R47, 0x1, 0x181f ;  /* 0x00381f002f307f89 */ /* 0x000f6200000e0000 */
[----:B------:R-:W-:-:S02]  /*de30*/  IADD3 R55, -R43, 0x10, RZ ;  /* 0x000000102b377810 */ /* 0x000fc40007ffe1ff */
[----:B------:R-:W-:Y:S01]  /*de40*/  SEL R40, RZ, 0x10, P4 ;  /* 0x00000010ff287807 */ /* 0x000fe20002000000 */
[----:B------:R-:W4:Y:S01]  /*de50*/  SHFL.IDX PT, R50, R46, 0x1, 0x181f ;  /* 0x00381f002e327f89 */ /* 0x000f2200000e0000 */
[----:B------:R-:W-:Y:S02]  /*de60*/  LOP3.LUT R55, R55, 0xf, RZ, 0xc0, !PT ;  /* 0x0000000f37377812 */ /* 0x000fe400078ec0ff */
[----:B------:R-:W-:Y:S01]  /*de70*/  IADD3 R52, -R40, 0x10, RZ ;  /* 0x0000001028347810 */ /* 0x000fe20007ffe1ff */
[----:B------:R-:W3:Y:S01]  /*de80*/  SHFL.IDX PT, R47, R47, RZ, 0x181f ;  /* 0x00181fff2f2f7589 */ /* 0x000ee200000e0000 */
[----:B------:R-:W-:Y:S02]  /*de90*/  SHF.L.U64.HI R39, R144, 0x1, R147 ;  /* 0x0000000190277819 */ /* 0x000fe40000010293 */
[----:B------:R-:W-:Y:S01]  /*dea0*/  LOP3.LUT R52, R52, 0xf, RZ, 0xc0, !PT ;  /* 0x0000000f34347812 */ /* 0x000fe200078ec0ff */
[----:B------:R-:W2:Y:S01]  /*deb0*/  SHFL.IDX PT, R46, R46, RZ, 0x181f ;  /* 0x00181fff2e2e7589 */ /* 0x000ea200000e0000 */
[----:B-----5:R-:W-:-:S04]  /*dec0*/  IADD3 R54, P2, P0, R55, R48, R44 ;  /* 0x0000003037367210 */ /* 0x020fc8000785e02c */
[----:B----4-:R-:W-:Y:S02]  /*ded0*/  IADD3.X R55, RZ, R50, R45, P2, P0 ;  /* 0x00000032ff377210 */ /* 0x010fe400017e042d */
[----:B------:R-:W-:-:S04]  /*dee0*/  IADD3 R52, P2, P0, R52, R48, R41 ;  /* 0x0000003034347210 */ /* 0x000fc8000785e029 */
[----:B------:R-:W-:Y:S02]  /*def0*/  IADD3.X R53, RZ, R50, R42, P2, P0 ;  /* 0x00000032ff357210 */ /* 0x000fe400017e042a */
[----:B------:R-:W-:-:S04]  /*df00*/  IADD3 R48, P2, P0, R49, R48, R0 ;  /* 0x0000003031307210 */ /* 0x000fc8000785e000 */
[----:B------:R-:W-:Y:S02]  /*df10*/  IADD3.X R49, RZ, R50, R39, P2, P0 ;  /* 0x00000032ff317210 */ /* 0x000fe400017e0427 */
[----:B---3--:R-:W-:-:S05]  /*df20*/  IADD3 R44, P0, R47, R44, RZ ;  /* 0x0000002c2f2c7210 */ /* 0x008fca0007f1e0ff */
        /* <DEDUP_REMOVED lines=14> */
.L_x_985:
[----:B--2---:R-:W-:Y:S01]  /*e010*/  IMAD.MOV.U32 R2, RZ, RZ, 0x40 ;  /* 0x00000040ff027424 */ /* 0x004fe200078e00ff */
[----:B------:R-:W-:Y:S01]  /*e020*/  LOP3.LUT P0, RZ, R37, 0x4, RZ, 0xc0, !PT ;  /* 0x0000000425ff7812 */ /* 0x000fe2000780c0ff */
[----:B-1----:R-:W-:Y:S01]  /*e030*/  HMMA.16816.F32.BF16 R80, R32, R128, RZ ;  /* 0x000000802050723c */ /* 0x002fe200000418ff */
[----:B------:R-:W-:Y:S01]  /*e040*/  LDSM.16.M88.4 R52, [R190+0x4000] ;  /* 0x00400000be34783b */ /* 0x000fe20000000200 */
[----:B------:R-:W-:Y:S01]  /*e050*/  LOP3.LUT R88, R88, 0xffffffe0, RZ, 0xc0, !PT ;  /* 0xffffffe058587812 */ /* 0x000fe200078ec0ff */
[----:B------:R-:W-:Y:S01]  /*e060*/  IMAD.IADD R185, R137, 0x1, R136 ;  /* 0x0000000189b97824 */ /* 0x000fe200078e0288 */
[----:B------:R-:W-:Y:S01]  /*e070*/  SEL R0, R2, 0xffffffc0, !P0 ;  /* 0xffffffc002007807 */ /* 0x000fe20004000000 */
[----:B------:R-:W-:Y:S01]  /*e080*/  LDSM.16.M88.4 R112, [R191+0xe100] ;  /* 0x00e10000bf70783b */ /* 0x000fe20000000200 */
[----:B------:R-:W-:Y:S01]  /*e090*/  LOP3.LUT P0, RZ, R36, 0x4, RZ, 0xc0, !PT ;  /* 0x0000000424ff7812 */ /* 0x000fe2000780c0ff */
[----:B------:R-:W-:Y:S02]  /*e0a0*/  IMAD.IADD R89, R89, 0x1, -R88 ;  /* 0x0000000159597824 */ /* 0x000fe400078e0a58 */
[--C-:B------:R-:W-:Y:S01]  /*e0b0*/  IMAD.IADD R187, R190, 0x1, R0.reuse ;  /* 0x00000001bebb7824 */ /* 0x100fe200078e0200 */
[----:B------:R-:W-:Y:S01]  /*e0c0*/  SEL R188, R2, 0xffffffc0, !P0 ;  /* 0xffffffc002bc7807 */ /* 0x000fe20004000000 */
[----:B------:R-:W-:Y:S01]  /*e0d0*/  IMAD.IADD R186, R3, 0x1, R0 ;  /* 0x0000000103ba7824 */ /* 0x000fe200078e0200 */
[----:B------:R-:W-:Y:S01]  /*e0e0*/  LDSM.16.M88.4 R48, [R3+0x4000] ;  /* 0x004000000330783b */ /* 0x000fe20000000200 */
[----:B------:R-:W-:-:S02]  /*e0f0*/  IMAD.SHL.U32 R185, R185, 0x2, RZ ;  /* 0x00000002b9b97824 */ /* 0x000fc400078e00ff */
[----:B------:R-:W-:Y:S01]  /*e100*/  IMAD.IADD R128, R191, 0x1, R188 ;  /* 0x00000001bf807824 */ /* 0x000fe200078e02bc */
[----:B------:R-:W-:Y:S01]  /*e110*/  LDSM.16.M88.4 R60, [R187] ;  /* 0x00000000bb3c783b */ /* 0x000fe20000000200 */
[----:B------:R-:W-:Y:S02]  /*e120*/  IMAD.IADD R2, R188, 0x1, R139 ;  /* 0x00000001bc027824 */ /* 0x000fe400078e028b */
[C-C-:B------:R-:W-:Y:S01]  /*e130*/  IMAD.IADD R184, R0.reuse, 0x1, R185.reuse ;  /* 0x0000000100b87824 */ /* 0x140fe200078e02b9 */
[----:B------:R-:W1:Y:S01]  /*e140*/  LDSM.16.M88.4 R120, [R128+0xc100] ;  /* 0x00c100008078783b */ /* 0x000e620000000200 */
[C---:B------:R-:W-:Y:S02]  /*e150*/  IMAD.IADD R175, R189.reuse, 0x1, R185 ;  /* 0x00000001bdaf7824 */ /* 0x040fe400078e02b9 */
[----:B------:R-:W-:Y:S01]  /*e160*/  IMAD.IADD R164, R189, 0x1, R184 ;  /* 0x00000001bda47824 */ /* 0x000fe200078e02b8 */
[----:B------:R-:W-:Y:S01]  /*e170*/  HMMA.16816.F32.BF16 R80, R28, R124, R80 ;  /* 0x0000007c1c50723c */ /* 0x000fe20000041850 */
[----:B------:R-:W-:Y:S01]  /*e180*/  LDSM.16.M88.4 R56, [R186] ;  /* 0x00000000ba38783b */ /* 0x000fe20000000200 */
[----:B------:R-:W-:-:S03]  /*e190*/  IMAD.IADD R0, R0, 0x1, R175 ;  /* 0x0000000100007824 */ /* 0x000fc600078e02af */
[----:B------:R-:W2:Y:S04]  /*e1a0*/  LDSM.16.M88.4 R116, [R2+0xc100] ;  /* 0x00c100000274783b */ /* 0x000ea80000000200 */
[----:B------:R-:W5:Y:S04]  /*e1b0*/  LDSM.16.M88.4 R108, [R139+0xe100] ;  /* 0x00e100008b6c783b */ /* 0x000f680000000200 */
[----:B------:R-:W-:Y:S04]  /*e1c0*/  LDSM.16.M88.4 R44, [R187+0x4000] ;  /* 0x00400000bb2c783b */ /* 0x000fe80000000200 */
[----:B------:R-:W4:Y:S04]  /*e1d0*/  LDSM.16.M88.4 R104, [R128+0xe100] ;  /* 0x00e100008068783b */ /* 0x000f280000000200 */
        /* <DEDUP_REMOVED lines=17> */
[----:B-----5:R-:W-:Y:S11]  /*e2f0*/  HMMA.16816.F32.BF16 R80, R48, R108, R80 ;  /* 0x0000006c3050723c */ /* 0x020ff60000041850 */
[----:B------:R-:W-:Y:S11]  /*e300*/  @!UPT UIADD3 URZ, URZ, URZ, URZ ;  /* 0x0000003f3f3ff290 */ /* 0x000ff6000fffe03f */
[----:B------:R-:W-:Y:S02]  /*e310*/  @!UPT UIADD3 URZ, URZ, URZ, URZ ;  /* 0x0000003f3f3ff290 */ /* 0x000fe4000fffe03f */
[----:B----4-:R-:W-:Y:S11]  /*e320*/  HMMA.16816.F32.BF16 R80, R44, R104, R80 ;  /* 0x000000682c50723c */ /* 0x010ff60000041850 */
        /* <DEDUP_REMOVED lines=18> */
[----:B------:R-:W-:Y:S02]  /*e450*/  IMAD.IADD R3, R89, 0x1, -R76 ;  /* 0x0000000159037824 */ /* 0x000fe400078e0a4c */
[----:B------:R-:W-:Y:S02]  /*e460*/  LDSM.16.M88.4 R88, [R139+0x10900] ;  /* 0x010900008b58783b */ /* 0x000fe40000000200 */
[----:B------:R-:W-:Y:S02]  /*e470*/  FMUL.FTZ R82, R82, c[0x0][0x320] ;  /* 0x0000c80052527a20 */ /* 0x000fe40000410000 */
[----:B------:R-:W-:Y:S02]  /*e480*/  FMUL.FTZ R80, R80, c[0x0][0x320] ;  /* 0x0000c80050507a20 */ /* 0x000fe40000410000 */
[----:B------:R-:W1:Y:S01]  /*e490*/  MUFU.TANH R121, R82 ;  /* 0x0000005200797308 */ /* 0x000e620000002400 */
[----:B------:R-:W-:Y:S02]  /*e4a0*/  FMUL.FTZ R76, R83, c[0x0][0x320] ;  /* 0x0000c800534c7a20 */ /* 0x000fe40000410000 */
[----:B------:R-:W-:-:S02]  /*e4b0*/  FMUL.FTZ R77, R81, c[0x0][0x320] ;  /* 0x0000c800514d7a20 */ /* 0x000fc40000410000 */
        /* <DEDUP_REMOVED lines=39> */
[----:B------:R-:W-:Y:S11]  /*e730*/  LDSM.16.M88.4 R96, [R2+0xe900] ;  /* 0x00e900000260783b */ /* 0x000ff60000000200 */
        /* <DEDUP_REMOVED lines=10> */
[----:B------:R-:W-:Y:S11]  /*e7e0*/  HMMA.16816.F32.BF16 R80, R64, R78, R80 ;  /* 0x0000004e4050723c */ /* 0x000ff60000041850 */
[----:B------:R-:W-:Y:S11]  /*e7f0*/  @!UPT UIADD3 URZ, URZ, URZ, URZ ;  /* 0x0000003f3f3ff290 */ /* 0x000ff6000fffe03f */
[----:B------:R-:W-:Y:S02]  /*e800*/  @!UPT UIADD3 URZ, URZ, URZ, URZ ;  /* 0x0000003f3f3ff290 */ /* 0x000fe4000fffe03f */
[----:B------:R-:W-:Y:S02]  /*e810*/  FMUL.FTZ R82, R82, c[0x0][0x320] ;  /* 0x0000c80052527a20 */ /* 0x000fe40000410000 */
[----:B------:R-:W-:Y:S02]  /*e820*/  FMUL.FTZ R80, R80, c[0x0][0x320] ;  /* 0x0000c80050507a20 */ /* 0x000fe40000410000 */
[----:B------:R-:W1:Y:S01]  /*e830*/  MUFU.TANH R126, R82 ;  /* 0x00000052007e7308 */ /* 0x000e620000002400 */
[----:B------:R-:W-:Y:S02]  /*e840*/  FMUL.FTZ R76, R83, c[0x0][0x320] ;  /* 0x0000c800534c7a20 */ /* 0x000fe40000410000 */
[----:B------:R-:W-:-:S05]  /*e850*/  FMUL.FTZ R77, R81, c[0x0][0x320] ;  /* 0x0000c800514d7a20 */ /* 0x000fca0000410000 */
[----:B------:R2:W2:Y:S08]  /*e860*/  MUFU.TANH R156, R80 ;  /* 0x00000050009c7308 */ /* 0x0004b00000002400 */
[----:B------:R-:W3:Y:S01]  /*e870*/  MUFU.TANH R122, R76 ;  /* 0x0000004c007a7308 */ /* 0x000ee20000002400 */
[----:B-1----:R-:W-:Y:S01]  /*e880*/  FSEL R126, R126, -INF , P0 ;  /* 0xff8000007e7e7808 */ /* 0x002fe20000000000 */
[----:B--2---:R-:W-:Y:S06]  /*e890*/  HMMA.16816.F32.BF16 R80, R32, R12, RZ ;  /* 0x0000000c2050723c */ /* 0x004fec00000418ff */
[----:B------:R1:W2:Y:S01]  /*e8a0*/  MUFU.TANH R130, R77 ;  /* 0x0000004d00827308 */ /* 0x0002a20000002400 */
[----:B------:R-:W-:-:S02]  /*e8b0*/  FSEL R156, R156, -INF , P0 ;  /* 0xff8000009c9c7808 */ /* 0x000fc40000000000 */
[C---:B------:R-:W-:Y:S01]  /*e8c0*/  ISETP.GT.AND P0, PT, R3.reuse, 0x9, PT ;  /* 0x000000090300780c */ /* 0x040fe20003f04270 */
[----:B------:R-:W-:Y:S03]  /*e8d0*/  HMMA.16816.F32.BF16 R12, R32, R14, RZ ;  /* 0x0000000e200c723c */ /* 0x000fe600000418ff */
[----:B---3--:R-:W-:Y:S01]  /*e8e0*/  FSEL R122, R122, -INF , P0 ;  /* 0xff8000007a7a7808 */ /* 0x008fe20000000000 */
[----:B-1----:R-:W-:Y:S01]  /*e8f0*/  LDSM.16.M88.4 R76, [R2+0x10900] ;  /* 0x01090000024c783b */ /* 0x002fe20000000200 */
[----:B--2---:R-:W-:Y:S02]  /*e900*/  FSEL R130, R130, -INF , P0 ;  /* 0xff80000082827808 */ /* 0x004fe40000000000 */
[----:B------:R-:W-:-:S07]  /*e910*/  ISETP.GT.AND P0, PT, R3, 0x10, PT ;  /* 0x000000100300780c */ /* 0x000fce0003f04270 */
[C---:B------:R-:W-:Y:S10]  /*e920*/  HMMA.16816.F32.BF16 R80, R28.reuse, R24, R80 ;  /* 0x000000181c50723c */ /* 0x040ff40000041850 */
[----:B------:R-:W-:Y:S08]  /*e930*/  HMMA.16816.F32.BF16 R12, R28, R26, R12 ;  /* 0x0000001a1c0c723c */ /* 0x000ff0000004180c */
[----:B------:R-:W-:Y:S08]  /*e940*/  HMMA.16816.F32.BF16 R24, R32, R8, RZ ;  /* 0x000000082018723c */ /* 0x000ff000000418ff */
[C---:B------:R-:W-:Y:S08]  /*e950*/  HMMA.16816.F32.BF16 R80, R60.reuse, R116, R80 ;  /* 0x000000743c50723c */ /* 0x040ff00000041850 */
[----:B------:R-:W-:Y:S08]  /*e960*/  HMMA.16816.F32.BF16 R12, R60, R118, R12 ;  /* 0x000000763c0c723c */ /* 0x000ff0000004180c */
[----:B------:R-:W-:Y:S08]  /*e970*/  HMMA.16816.F32.BF16 R8, R32, R10, RZ ;  /* 0x0000000a2008723c */ /* 0x000ff000000418ff */
[C---:B------:R-:W-:Y:S08]  /*e980*/  HMMA.16816.F32.BF16 R80, R56.reuse, R112, R80 ;  /* 0x000000703850723c */ /* 0x040ff00000041850 */
[----:B------:R-:W-:Y:S08]  /*e990*/  HMMA.16816.F32.BF16 R12, R56, R114, R12 ;  /* 0x00000072380c723c */ /* 0x000ff0000004180c */
[----:B------:R-:W-:Y:S08]  /*e9a0*/  HMMA.16816.F32.BF16 R24, R28, R20, R24 ;  /* 0x000000141c18723c */ /* 0x000ff00000041818 */
[C---:B------:R-:W-:Y:S08]  /*e9b0*/  HMMA.16816.F32.BF16 R80, R52.reuse, R108, R80 ;  /* 0x0000006c3450723c */ /* 0x040ff00000041850 */
[----:B------:R-:W-:Y:S01]  /*e9c0*/  HMMA.16816.F32.BF16 R12, R52, R110, R12 ;  /* 0x0000006e340c723c */ /* 0x000fe2000004180c */
[----:B------:R-:W1:Y:S07]  /*e9d0*/  LDSM.16.M88.4 R108, [R128+0xd100] ;  /* 0x00d10000806c783b */ /* 0x000e6e0000000200 */
[----:B------:R-:W-:Y:S08]  /*e9e0*/  HMMA.16816.F32.BF16 R8, R28, R22, R8 ;  /* 0x000000161c08723c */ /* 0x000ff00000041808 */
[C---:B----4-:R-:W-:Y:S08]  /*e9f0*/  HMMA.16816.F32.BF16 R80, R48.reuse, R104, R80 ;  /* 0x000000683050723c */ /* 0x050ff00000041850 */
[----:B------:R-:W-:Y:S01]  /*ea00*/  HMMA.16816.F32.BF16 R12, R48, R106, R12 ;  /* 0x0000006a300c723c */ /* 0x000fe2000004180c */
[----:B------:R-:W2:Y:S11]  /*ea10*/  LDSM.16.M88.4 R104, [R2+0xd100] ;  /* 0x00d100000268783b */ /* 0x000eb60000000200 */
[----:B------:R-:W-:Y:S04]  /*ea20*/  @!UPT UIADD3 URZ, URZ, URZ, URZ ;  /* 0x0000003f3f3ff290 */ /* 0x000fe8000fffe03f */
[----:B-----5:R-:W-:Y:S08]  /*ea30*/  HMMA.16816.F32.BF16 R80, R44, R100, R80 ;  /* 0x000000642c50723c */ /* 0x020ff00000041850 */
[C---:B-1----:R-:W-:Y:S08]  /*ea40*/  HMMA.16816.F32.BF16 R24, R60.reuse, R108, R24 ;  /* 0x0000006c3c18723c */ /* 0x042ff00000041818 */
[----:B------:R-:W-:Y:S08]  /*ea50*/  HMMA.16816.F32.BF16 R8, R60, R110, R8 ;  /* 0x0000006e3c08723c */ /* 0x000ff00000041808 */
[----:B------:R-:W-:Y:S08]  /*ea60*/  HMMA.16816.F32.BF16 R80, R40, R96, R80 ;  /* 0x000000602850723c */ /* 0x000ff00000041850 */
[----:B------:R-:W-:Y:S01]  /*ea70*/  HMMA.16816.F32.BF16 R12, R44, R102, R12 ;  /* 0x000000662c0c723c */ /* 0x000fe2000004180c */
[----:B------:R-:W1:Y:S07]  /*ea80*/  LDSM.16.M88.4 R100, [R191+0xf100] ;  /* 0x00f10000bf64783b */ /* 0x000e6e0000000200 */
[C---:B--2---:R-:W-:Y:S08]  /*ea90*/  HMMA.16816.F32.BF16 R24, R56.reuse, R104, R24 ;  /* 0x000000683818723c */ /* 0x044ff00000041818 */
[----:B------:R-:W-:Y:S08]  /*eaa0*/  HMMA.16816.F32.BF16 R8, R56, R106, R8 ;  /* 0x0000006a3808723c */ /* 0x000ff00000041808 */
[----:B------:R-:W-:Y:S08]  /*eab0*/  HMMA.16816.F32.BF16 R80, R36, R92, R80 ;  /* 0x0000005c2450723c */ /* 0x000ff00000041850 */
[----:B------:R-:W-:Y:S01]  /*eac0*/  HMMA.16816.F32.BF16 R12, R40, R98, R12 ;  /* 0x00000062280c723c */ /* 0x000fe2000004180c */
[----:B------:R-:W2:Y:S07]  /*ead0*/  LDSM.16.M88.4 R96, [R139+0xf100] ;  /* 0x00f100008b60783b */ /* 0x000eae0000000200 */
[C---:B-1----:R-:W-:Y:S08]  /*eae0*/  HMMA.16816.F32.BF16 R24, R52.reuse, R100, R24 ;  /* 0x000000643418723c */ /* 0x042ff00000041818 */
[----:B------:R-:W-:Y:S08]  /*eaf0*/  HMMA.16816.F32.BF16 R8, R52, R102, R8 ;  /* 0x000000663408723c */ /* 0x000ff00000041808 */
[----:B------:R-:W-:Y:S08]  /*eb00*/  HMMA.16816.F32.BF16 R80, R72, R88, R80 ;  /* 0x000000584850723c */ /* 0x000ff00000041850 */
[----:B------:R-:W-:Y:S01]  /*eb10*/  HMMA.16816.F32.BF16 R12, R36, R94, R12 ;  /* 0x0000005e240c723c */ /* 0x000fe2000004180c */
[----:B------:R-:W1:Y:S07]  /*eb20*/  LDSM.16.M88.4 R92, [R128+0xf100] ;  /* 0x00f10000805c783b */ /* 0x000e6e0000000200 */
[C---:B--2---:R-:W-:Y:S08]  /*eb30*/  HMMA.16816.F32.BF16 R24, R48.reuse, R96, R24 ;  /* 0x000000603018723c */ /* 0x044ff00000041818 */
[----:B------:R-:W-:Y:S01]  /*eb40*/  HMMA.16816.F32.BF16 R8, R48, R98, R8 ;  /* 0x000000623008723c */ /* 0x000fe20000041808 */
[----:B------:R-:W-:Y:S07]  /*eb50*/  LDSM.16.M88.4 R96, [R2+0x11900] ;  /* 0x011900000260783b */ /* 0x000fee0000000200 */
[----:B------:R-:W-:Y:S08]  /*eb60*/  HMMA.16816.F32.BF16 R80, R68, R84, R80 ;  /* 0x000000544450723c */ /* 0x000ff00000041850 */
[----:B------:R-:W-:Y:S01]  /*eb70*/  HMMA.16816.F32.BF16 R12, R72, R90, R12 ;  /* 0x0000005a480c723c */ /* 0x000fe2000004180c */
[----:B------:R-:W2:Y:S07]  /*eb80*/  LDSM.16.M88.4 R88, [R2+0xf100] ;  /* 0x00f100000258783b */ /* 0x000eae0000000200 */
[----:B------:R-:W-:Y:S08]  /*eb90*/  HMMA.16816.F32.BF16 R100, R32, R4, RZ ;  /* 0x000000042064723c */ /* 0x000ff000000418ff */
[C---:B-1----:R-:W-:Y:S08]  /*eba0*/  HMMA.16816.F32.BF16 R24, R44.reuse, R92, R24 ;  /* 0x0000005c2c18723c */ /* 0x042ff00000041818 */
[----:B------:R-:W-:Y:S01]  /*ebb0*/  HMMA.16816.F32.BF16 R8, R44, R94, R8 ;  /* 0x0000005e2c08723c */ /* 0x000fe20000041808 */
[----:B------:R-:W-:Y:S07]  /*ebc0*/  LDSM.16.M88.4 R92, [R128+0x11900] ;  /* 0x01190000805c783b */ /* 0x000fee0000000200 */
[----:B------:R-:W-:Y:S08]  /*ebd0*/  HMMA.16816.F32.BF16 R80, R64, R76, R80 ;  /* 0x0000004c4050723c */ /* 0x000ff00000041850 */
[----:B------:R-:W-:Y:S01]  /*ebe0*/  HMMA.16816.F32.BF16 R12, R68, R86, R12 ;  /* 0x00000056440c723c */ /* 0x000fe2000004180c */
[----:B------:R-:W1:Y:S07]  /*ebf0*/  LDSM.16.M88.4 R84, [R191+0x11100] ;  /* 0x01110000bf54783b */ /* 0x000e6e0000000200 */
[C---:B--2---:R-:W-:Y:S08]  /*ec00*/  HMMA.16816.F32.BF16 R24, R40.reuse, R88, R24 ;  /* 0x000000582818723c */ /* 0x044ff00000041818 */
[----:B------:R-:W-:Y:S01]  /*ec10*/  HMMA.16816.F32.BF16 R8, R40, R90, R8 ;  /* 0x0000005a2808723c */ /* 0x000fe20000041808 */
[----:B------:R-:W-:Y:S01]  /*ec20*/  FMUL.FTZ R82, R82, c[0x0][0x320] ;  /* 0x0000c80052527a20 */ /* 0x000fe20000410000 */
[----:B------:R-:W-:Y:S01]  /*ec30*/  LDSM.16.M88.4 R88, [R139+0x11900] ;  /* 0x011900008b58783b */ /* 0x000fe20000000200 */
[----:B------:R-:W-:-:S02]  /*ec40*/  FMUL.FTZ R80, R80, c[0x0][0x320] ;  /* 0x0000c80050507a20 */ /* 0x000fc40000410000 */
[----:B------:R-:W-:Y:S01]  /*ec50*/  FMUL.FTZ R83, R83, c[0x0][0x320] ;  /* 0x0000c80053537a20 */ /* 0x000fe20000410000 */
[----:B------:R-:W2:Y:S01]  /*ec60*/  MUFU.TANH R152, R82 ;  /* 0x0000005200987308 */ /* 0x000ea20000002400 */
[----:B------:R-:W-:Y:S01]  /*ec70*/  FMUL.FTZ R81, R81, c[0x0][0x320] ;  /* 0x0000c80051517a20 */ /* 0x000fe20000410000 */
[----:B------:R-:W-:Y:S01]  /*ec80*/  HMMA.16816.F32.BF16 R12, R64, R78, R12 ;  /* 0x0000004e400c723c */ /* 0x000fe2000004180c */
[----:B------:R-:W-:Y:S05]  /*ec90*/  LDSM.16.M88.4 R76, [R128+0x11100] ;  /* 0x01110000804c783b */ /* 0x000fea0000000200 */
[----:B------:R-:W3:Y:S02]  /*eca0*/  MUFU.TANH R214, R80 ;  /* 0x0000005000d67308 */ /* 0x000ee40000002400 */
[----:B------:R-:W-:Y:S06]  /*ecb0*/  HMMA.16816.F32.BF16 R4, R32, R6, RZ ;  /* 0x000000062004723c */ /* 0x000fec00000418ff */
[----:B------:R-:W4:Y:S01]  /*ecc0*/  MUFU.TANH R138, R83 ;  /* 0x00000053008a7308 */ /* 0x000f220000002400 */
[----:B--2---:R-:W-:Y:S01]  /*ecd0*/  FSEL R152, R152, -INF , P0 ;  /* 0xff80000098987808 */ /* 0x004fe20000000000 */
[----:B------:R-:W-:Y:S06]  /*ece0*/  HMMA.16816.F32.BF16 R100, R28, R16, R100 ;  /* 0x000000101c64723c */ /* 0x000fec0000041864 */
[----:B------:R2:W5:Y:S01]  /*ecf0*/  MUFU.TANH R154, R81 ;  /* 0x00000051009a7308 */ /* 0x0005620000002400 */
[----:B---3--:R-:W-:Y:S01]  /*ed00*/  FSEL R214, R214, -INF , P0 ;  /* 0xff800000d6d67808 */ /* 0x008fe20000000000 */
[----:B-1----:R-:W-:Y:S01]  /*ed10*/  HMMA.16816.F32.BF16 R24, R36, R84, R24 ;  /* 0x000000542418723c */ /* 0x002fe20000041818 */
[----:B------:R-:W-:Y:S01]  /*ed20*/  FMUL.FTZ R14, R14, c[0x0][0x320] ;  /* 0x0000c8000e0e7a20 */ /* 0x000fe20000410000 */
[----:B------:R-:W-:Y:S01]  /*ed30*/  ISETP.GT.AND P0, PT, R3, 0x11, PT ;  /* 0x000000110300780c */ /* 0x000fe20003f04270 */
[----:B------:R-:W-:-:S02]  /*ed40*/  FMUL.FTZ R12, R12, c[0x0][0x320] ;  /* 0x0000c8000c0c7a20 */ /* 0x000fc40000410000 */
[----:B------:R-:W-:Y:S01]  /*ed50*/  FMUL.FTZ R15, R15, c[0x0][0x320] ;  /* 0x0000c8000f0f7a20 */ /* 0x000fe20000410000 */
[----:B------:R-:W1:Y:S01]  /*ed60*/  MUFU.TANH R218, R14 ;  /* 0x0000000e00da7308 */ /* 0x000e620000002400 */
[----:B------:R-:W-:Y:S01]  /*ed70*/  FMUL.FTZ R13, R13, c[0x0][0x320] ;  /* 0x0000c8000d0d7a20 */ /* 0x000fe20000410000 */
[----:B------:R-:W-:Y:S01]  /*ed80*/  HMMA.16816.F32.BF16 R8, R36, R86, R8 ;  /* 0x000000562408723c */ /* 0x000fe20000041808 */
[----:B------:R-:W-:Y:S01]  /*ed90*/  LDSM.16.M88.4 R84, [R191+0x11900] ;  /* 0x01190000bf54783b */ /* 0x000fe20000000200 */
[----:B----4-:R-:W-:-:S03]  /*eda0*/  FSEL R138, R138, -INF , P0 ;  /* 0xff8000008a8a7808 */ /* 0x010fc60000000000 */
[----:B--2---:R-:W2:Y:S01]  /*edb0*/  LDSM.16.M88.4 R80, [R139+0x11100] ;  /* 0x011100008b50783b */ /* 0x004ea20000000200 */
[----:B------:R-:W3:Y:S02]  /*edc0*/  MUFU.TANH R222, R12 ;  /* 0x0000000c00de7308 */ /* 0x000ee40000002400 */
[----:B------:R-:W-:Y:S01]  /*edd0*/  HMMA.16816.F32.BF16 R4, R28, R18, R4 ;  /* 0x000000121c04723c */ /* 0x000fe20000041804 */
[----:B-----5:R-:W-:Y:S02]  /*ede0*/  FSEL R154, R154, -INF , P0 ;  /* 0xff8000009a9a7808 */ /* 0x020fe40000000000 */
[----:B------:R-:W-:-:S03]  /*edf0*/  ISETP.GT.AND P0, PT, R3, 0x18, PT ;  /* 0x000000180300780c */ /* 0x000fc60003f04270 */
[----:B------:R-:W4:Y:S01]  /*ee00*/  MUFU.TANH R216, R15 ;  /* 0x0000000f00d87308 */ /* 0x000f220000002400 */
[----:B-1----:R-:W-:-:S07]  /*ee10*/  FSEL R218, R218, -INF , P0 ;  /* 0xff800000dada7808 */ /* 0x002fce0000000000 */
[----:B------:R1:W5:Y:S01]  /*ee20*/  MUFU.TANH R220, R13 ;  /* 0x0000000d00dc7308 */ /* 0x0003620000002400 */
[----:B---3--:R-:W-:Y:S02]  /*ee30*/  FSEL R222, R222, -INF , P0 ;  /* 0xff800000dede7808 */ /* 0x008fe40000000000 */
[----:B------:R-:W-:-:S04]  /*ee40*/  ISETP.GT.AND P0, PT, R3, 0x19, PT ;  /* 0x000000190300780c */ /* 0x000fc80003f04270 */
[----:B----4-:R-:W-:Y:S01]  /*ee50*/  FSEL R216, R216, -INF , P0 ;  /* 0xff800000d8d87808 */ /* 0x010fe20000000000 */
[----:B-1----:R-:W1:Y:S01]  /*ee60*/  LDSM.16.M88.4 R12, [R2+0x11100] ;  /* 0x01110000020c783b */ /* 0x002e620000000200 */
[----:B-----5:R-:W-:Y:S02]  /*ee70*/  FSEL R220, R220, -INF , P0 ;  /* 0xff800000dcdc7808 */ /* 0x020fe40000000000 */
[----:B------:R-:W-:Y:S01]  /*ee80*/  ISETP.GT.AND P0, PT, R3, 0x20, PT ;  /* 0x000000200300780c */ /* 0x000fe20003f04270 */
[C---:B--2---:R-:W-:Y:S08]  /*ee90*/  HMMA.16816.F32.BF16 R24, R72.reuse, R80, R24 ;  /* 0x000000504818723c */ /* 0x044ff00000041818 */
[----:B------:R-:W-:Y:S01]  /*eea0*/  HMMA.16816.F32.BF16 R8, R72, R82, R8 ;  /* 0x000000524808723c */ /* 0x000fe20000041808 */
[----:B------:R-:W-:Y:S11]  /*eeb0*/  LDSM.16.M88.4 R80, [R2+0xf900] ;  /* 0x00f900000250783b */ /* 0x000ff60000000200 */
[----:B------:R-:W-:Y:S04]  /*eec0*/  @!UPT UIADD3 URZ, URZ, URZ, URZ ;  /* 0x0000003f3f3ff290 */ /* 0x000fe8000fffe03f */
[C---:B------:R-:W-:Y:S08]  /*eed0*/  HMMA.16816.F32.BF16 R24, R68.reuse, R76, R24 ;  /* 0x0000004c4418723c */ /* 0x040ff00000041818 */
[----:B------:R-:W-:Y:S01]  /*eee0*/  HMMA.16816.F32.BF16 R8, R68, R78, R8 ;  /* 0x0000004e4408723c */ /* 0x000fe20000041808 */
[----:B------:R-:W-:Y:S11]  /*eef0*/  LDSM.16.M88.4 R76, [R128+0xf900] ;  /* 0x00f90000804c783b */ /* 0x000ff60000000200 */
[----:B------:R-:W-:Y:S04]  /*ef00*/  @!UPT UIADD3 URZ, URZ, URZ, URZ ;  /* 0x0000003f3f3ff290 */ /* 0x000fe8000fffe03f */
[C---:B-1----:R-:W-:Y:S08]  /*ef10*/  HMMA.16816.F32.BF16 R24, R64.reuse, R12, R24 ;  /* 0x0000000c4018723c */ /* 0x042ff00000041818 */
[----:B------:R-:W-:Y:S01]  /*ef20*/  HMMA.16816.F32.BF16 R8, R64, R14, R8 ;  /* 0x0000000e4008723c */ /* 0x000fe20000041808 */
[----:B------:R-:W-:Y:S11]  /*ef30*/  LDSM.16.M88.4 R12, [R2+0xd900] ;  /* 0x00d90000020c783b */ /* 0x000ff60000000200 */
[----:B------:R-:W-:Y:S04]  /*ef40*/  @!UPT UIADD3 URZ, URZ, URZ, URZ ;  /* 0x0000003f3f3ff290 */ /* 0x000fe8000fffe03f */
        /* <DEDUP_REMOVED lines=11> */
[----:B--2---:R-:W-:-:S06]  /*f000*/  FSEL R166, R166, -INF , P0 ;  /* 0xff800000a6a67808 */ /* 0x004fcc0000000000 */
        /* <DEDUP_REMOVED lines=11> */
[----:B------:R-:W-:-:S04]  /*f0c0*/  ISETP.GT.AND P0, PT, R3, 0x28, PT ;  /* 0x000000280300780c */ /* 0x000fc80003f04270 */
[----:B------:R-:W-:Y:S01]  /*f0d0*/  FSEL R204, R204, -INF , P0 ;  /* 0xff800000cccc7808 */ /* 0x000fe20000000000 */
[----:B-----5:R-:W3:Y:S01]  /*f0e0*/  LDSM.16.M88.4 R24, [R139+0xf900] ;  /* 0x00f900008b18783b */ /* 0x020ee20000000200 */
[----:B------:R-:W-:Y:S01]  /*f0f0*/  FSEL R212, R212, -INF , P0 ;  /* 0xff800000d4d47808 */ /* 0x000fe20000000000 */
[----:B------:R-:W-:-:S04]  /*f100*/  DEPBAR.LE SB0, 0x2 ;  /* 0x000080800000791a */ /* 0x000fc80000000000 */
[----:B------:R-:W-:Y:S01]  /*f110*/  BAR.SYNC.DEFER_BLOCKING 0x0 ;  /* 0x0000000000007b1d */ /* 0x000fe20000010000 */
[----:B-1----:R-:W-:Y:S01]  /*f120*/  HMMA.16816.F32.BF16 R100, R60, R8, R100 ;  /* 0x000000083c64723c */ /* 0x002fe20000041864 */
[----:B------:R-:W-:-:S04]  /*f130*/  ISETP.GT.AND P0, PT, R3, 0x29, PT ;  /* 0x000000290300780c */ /* 0x000fc80003f04270 */
[----:B------:R-:W-:Y:S02]  /*f140*/  FSEL R182, R182, -INF , P0 ;  /* 0xff800000b6b67808 */ /* 0x000fe40000000000 */
[----:B------:R-:W-:Y:S01]  /*f150*/  FSEL R210, R210, -INF , P0 ;  /* 0xff800000d2d27808 */ /* 0x000fe20000000000 */
[----:B------:R-:W-:Y:S01]  /*f160*/  HMMA.16816.F32.BF16 R4, R60, R10, R4 ;  /* 0x0000000a3c04723c */ /* 0x000fe20000041804 */
[----:B------:R-:W-:Y:S01]  /*f170*/  ISETP.GT.AND P0, PT, R3, 0x30, PT ;  /* 0x000000300300780c */ /* 0x000fe20003f04270 */
[----:B------:R-:W-:Y:S11]  /*f180*/  LDSM.16.MT88.4 R116, [R175+0x100] ;  /* 0x00010000af74783b */ /* 0x000ff60000004200 */
[----:B------:R-:W-:Y:S03]  /*f190*/  @!UPT UIADD3 URZ, URZ, URZ, URZ ;  /* 0x0000003f3f3ff290 */ /* 0x000fe6000fffe03f */
        /* <DEDUP_REMOVED lines=52> */
[----:B------:R-:W-:-:S05]  /*f4e0*/  ISETP.GT.AND P0, PT, R3, 0x31, PT ;  /* 0x000000310300780c */ /* 0x000fca0003f04270 */
[----:B------:R-:W2:Y:S01]  /*f4f0*/  MUFU.TANH R172, R6 ;  /* 0x0000000600ac7308 */ /* 0x000ea20000002400 */
[----:B---3--:R-:W-:-:S07]  /*f500*/  FSEL R140, R140, -INF , P0 ;  /* 0xff8000008c8c7808 */ /* 0x008fce0000000000 */
[----:B------:R-:W3:Y:S01]  /*f510*/  MUFU.TANH R176, R4 ;  /* 0x0000000400b07308 */ /* 0x000ee20000002400 */
[----:B-1----:R-:W-:Y:S01]  /*f520*/  FSEL R142, R142, -INF , P0 ;  /* 0xff8000008e8e7808 */ /* 0x002fe20000000000 */
[----:B------:R-:W-:Y:S01]  /*f530*/  LDSM.16.MT88.4 R100, [R0+0x100] ;  /* 0x000100000064783b */ /* 0x000fe20000004200 */
[----:B------:R-:W-:-:S04]  /*f540*/  ISETP.GT.AND P0, PT, R3, 0x38, PT ;  /* 0x000000380300780c */ /* 0x000fc80003f04270 */
[----:B--2---:R-:W-:Y:S01]  /*f550*/  FSEL R172, R172, -INF , P0 ;  /* 0xff800000acac7808 */ /* 0x004fe20000000000 */
[----:B------:R-:W1:Y:S01]  /*f560*/  MUFU.TANH R174, R5 ;  /* 0x0000000500ae7308 */ /* 0x000e620000002400 */
[----:B---3--:R-:W-:-:S07]  /*f570*/  FSEL R176, R176, -INF , P0 ;  /* 0xff800000b0b07808 */ /* 0x008fce0000000000 */
[----:B------:R-:W2:Y:S01]  /*f580*/  MUFU.TANH R170, R7 ;  /* 0x0000000700aa7308 */ /* 0x000ea20000002400 */
[----:B------:R-:W-:Y:S02]  /*f590*/  ISETP.GT.AND P0, PT, R3, 0x39, PT ;  /* 0x000000390300780c */ /* 0x000fe40003f04270 */
[----:B------:R-:W-:-:S04]  /*f5a0*/  FMNMX.FTZ R3, R124, R125, !PT ;  /* 0x0000007d7c037209 */ /* 0x000fc80007810000 */
[----:B------:R-:W-:Y:S02]  /*f5b0*/  FMNMX.FTZ R3, R156, R3, !PT ;  /* 0x000000039c037209 */ /* 0x000fe40007810000 */
[----:B-1----:R-:W-:Y:S02]  /*f5c0*/  FSEL R174, R174, -INF , P0 ;  /* 0xff800000aeae7808 */ /* 0x002fe40000000000 */
[----:B------:R-:W-:-:S04]  /*f5d0*/  FMNMX.FTZ R3, R130, R3, !PT ;  /* 0x0000000382037209 */ /* 0x000fc80007810000 */
[----:B------:R-:W-:Y:S02]  /*f5e0*/  FMNMX.FTZ R3, R214, R3, !PT ;  /* 0x00000003d6037209 */ /* 0x000fe40007810000 */
[----:B--2---:R-:W-:Y:S02]  /*f5f0*/  FSEL R170, R170, -INF , P0 ;  /* 0xff800000aaaa7808 */ /* 0x004fe40000000000 */
[----:B------:R-:W-:-:S04]  /*f600*/  FMNMX.FTZ R3, R154, R3, !PT ;  /* 0x000000039a037209 */ /* 0x000fc80007810000 */
        /* <DEDUP_REMOVED lines=9> */
[----:B------:R-:W-:Y:S02]  /*f6a0*/  FMNMX.FTZ R2, R174, R3, !PT ;  /* 0x00000003ae027209 */ /* 0x000fe40007810000 */
[----:B------:R-:W-:-:S03]  /*f6b0*/  FMNMX.FTZ R3, R121, R120, !PT ;  /* 0x0000007879037209 */ /* 0x000fc60007810000 */
[----:B------:R-:W1:Y:S01]  /*f6c0*/  SHFL.BFLY PT, R5, R2, 0x2, 0x1f ;  /* 0x0c401f0002057f89 */ /* 0x000e6200000e0000 */
[----:B------:R-:W-:-:S04]  /*f6d0*/  FMNMX.FTZ R3, R126, R3, !PT ;  /* 0x000000037e037209 */ /* 0x000fc80007810000 */
[----:B------:R-:W-:-:S04]  /*f6e0*/  FMNMX.FTZ R3, R122, R3, !PT ;  /* 0x000000037a037209 */ /* 0x000fc80007810000 */
[----:B------:R-:W-:-:S04]  /*f6f0*/  FMNMX.FTZ R3, R152, R3, !PT ;  /* 0x0000000398037209 */ /* 0x000fc80007810000 */
[----:B------:R-:W-:-:S04]  /*f700*/  FMNMX.FTZ R3, R138, R3, !PT ;  /* 0x000000038a037209 */ /* 0x000fc80007810000 */
[----:B------:R-:W-:-:S04]  /*f710*/  FMNMX.FTZ R3, R218, R3, !PT ;  /* 0x00000003da037209 */ /* 0x000fc80007810000 */
[----:B------:R-:W-:Y:S02]  /*f720*/  FMNMX.FTZ R3, R216, R3, !PT ;  /* 0x00000003d8037209 */ /* 0x000fe40007810000 */
[----:B-1----:R-:W-:Y:S02]  /*f730*/  FMNMX.FTZ R5, R2, R5, !PT ;  /* 0x0000000502057209 */ /* 0x002fe40007810000 */
        /* <DEDUP_REMOVED lines=9> */
[----:B------:R-:W-:Y:S02]  /*f7d0*/  FMNMX.FTZ R4, R170, R3, !PT ;  /* 0x00000003aa047209 */ /* 0x000fe40007810000 */
[C---:B------:R-:W-:Y:S01]  /*f7e0*/  FSETP.NEU.FTZ.AND P0, PT, R132.reuse, -INF , PT ;  /* 0xff8000008400780b */ /* 0x040fe20003f1d000 */
[----:B------:R-:W-:Y:S02]  /*f7f0*/  FMUL.FTZ R177, R132, c[0x0][0x2d0] ;  /* 0x0000b40084b17a20 */ /* 0x000fe40000410000 */
        /* <DEDUP_REMOVED lines=11> */
[----:B------:R-:W-:Y:S01]  /*f8b0*/  MUFU.EX2 R163, R163 ;  /* 0x000000a300a37308 */ /* 0x000fe20000000800 */
[----:B-1----:R-:W-:Y:S01]  /*f8c0*/  FMNMX.FTZ R2, R4, R3, !PT ;  /* 0x0000000304027209 */ /* 0x002fe20007810000 */
[--C-:B------:R-:W-:Y:S01]  /*f8d0*/  FFMA.FTZ R166, R166, c[0x0][0x2d0], -R177.reuse ;  /* 0x0000b400a6a67a23 */ /* 0x100fe200000108b1 */
[----:B------:R-:W-:Y:S01]  /*f8e0*/  LDSM.16.MT88.4 R4, [R185+0x100] ;  /* 0x00010000b904783b */ /* 0x000fe20000004200 */
[--C-:B------:R-:W-:Y:S02]  /*f8f0*/  FFMA.FTZ R168, R212, c[0x0][0x2d0], -R177.reuse ;  /* 0x0000b400d4a87a23 */ /* 0x100fe400000108b1 */
[--C-:B------:R-:W-:Y:S01]  /*f900*/  FFMA.FTZ R171, R210, c[0x0][0x2d0], -R177.reuse ;  /* 0x0000b400d2ab7a23 */ /* 0x100fe200000108b1 */
[----:B------:R-:W1:Y:S01]  /*f910*/  SHFL.BFLY PT, R3, R2, 0x1, 0x1f ;  /* 0x0c201f0002037f89 */ /* 0x000e6200000e0000 */
[----:B------:R-:W2:Y:S01]  /*f920*/  MUFU.EX2 R160, R160 ;  /* 0x000000a000a07308 */ /* 0x000ea20000000800 */
[----:B------:R-:W-:-:S02]  /*f930*/  FFMA.FTZ R183, R142, c[0x0][0x2d0], -R177 ;  /* 0x0000b4008eb77a23 */ /* 0x000fc400000108b1 */
[--C-:B------:R-:W-:Y:S02]  /*f940*/  FFMA.FTZ R176, R176, c[0x0][0x2d0], -R177.reuse ;  /* 0x0000b400b0b07a23 */ /* 0x100fe400000108b1 */
[----:B------:R-:W-:-:S03]  /*f950*/  FFMA.FTZ R217, R174, c[0x0][0x2d0], -R177 ;  /* 0x0000b400aed97a23 */ /* 0x000fc600000108b1 */
[----:B------:R-:W3:Y:S01]  /*f960*/  MUFU.EX2 R156, R156 ;  /* 0x0000009c009c7308 */ /* 0x000ee20000000800 */
[----:B--2---:R-:W-:-:S07]  /*f970*/  F2FP.BF16.PACK_AB R96, R160, R163 ;  /* 0x000000a3a060723e */ /* 0x004fce00000010ff */
[----:B------:R-:W-:Y:S01]  /*f980*/  MUFU.EX2 R159, R159 ;  /* 0x0000009f009f7308 */ /* 0x000fe20000000800 */
[----:B------:R-:W-:Y:S01]  /*f990*/  FADD.FTZ R160, R163, R160 ;  /* 0x000000a0a3a07221 */ /* 0x000fe20000010000 */
[----:B-1----:R-:W-:Y:S01]  /*f9a0*/  FMNMX.FTZ R3, R2, R3, !PT ;  /* 0x0000000302037209 */ /* 0x002fe20007810000 */
[----:B------:R-:W-:Y:S01]  /*f9b0*/  FFMA.FTZ R2, R220, c[0x0][0x2d0], -R177 ;  /* 0x0000b400dc027a23 */ /* 0x000fe200000108b1 */
[----:B---3--:R-:W-:-:S04]  /*f9c0*/  F2FP.BF16.PACK_AB R98, R156, R161 ;  /* 0x000000a19c62723e */ /* 0x008fc800000010ff */
[----:B------:R-:W-:Y:S01]  /*f9d0*/  MUFU.EX2 R154, R154 ;  /* 0x0000009a009a7308 */ /* 0x000fe20000000800 */
[C---:B------:R-:W-:Y:S01]  /*f9e0*/  FSETP.NEU.FTZ.AND P0, PT, R3.reuse, -INF , PT ;  /* 0xff8000000300780b */ /* 0x040fe20003f1d000 */
[----:B------:R-:W-:Y:S02]  /*f9f0*/  FMUL.FTZ R173, R3, c[0x0][0x2d0] ;  /* 0x0000b40003ad7a20 */ /* 0x000fe40000410000 */
[----:B------:R-:W-:-:S03]  /*fa00*/  FADD.FTZ R161, R161, R160 ;  /* 0x000000a0a1a17221 */ /* 0x000fc60000010000 */
[----:B------:R-:W-:Y:S01]  /*fa10*/  FSEL R173, R173, RZ, P0 ;  /* 0x000000ffadad7208 */ /* 0x000fe20000000000 */
[----:B------:R-:W-:Y:S01]  /*fa20*/  MUFU.EX2 R155, R155 ;  /* 0x0000009b009b7308 */ /* 0x000fe20000000800 */
[----:B------:R-:W-:Y:S01]  /*fa30*/  FADD.FTZ R156, R156, R161 ;  /* 0x000000a19c9c7221 */ /* 0x000fe20000010000 */
[----:B------:R-:W-:Y:S02]  /*fa40*/  ISETP.GE.AND P0, PT, R134, 0x81, PT ;  /* 0x000000818600780c */ /* 0x000fe40003f06270 */
[--C-:B------:R-:W-:Y:S02]  /*fa50*/  FFMA.FTZ R165, R121, c[0x0][0x2d0], -R173.reuse ;  /* 0x0000b40079a57a23 */ /* 0x100fe400000108ad */
[--C-:B------:R-:W-:Y:S02]  /*fa60*/  FFMA.FTZ R162, R120, c[0x0][0x2d0], -R173.reuse ;  /* 0x0000b40078a27a23 */ /* 0x100fe400000108ad */
[--C-:B------:R-:W-:Y:S01]  /*fa70*/  FFMA.FTZ R167, R126, c[0x0][0x2d0], -R173.reuse ;  /* 0x0000b4007ea77a23 */ /* 0x100fe200000108ad */
[----:B------:R-:W-:Y:S01]  /*fa80*/  MUFU.EX2 R2, R2 ;  /* 0x0000000200027308 */ /* 0x000fe20000000800 */
[----:B------:R-:W-:-:S02]  /*fa90*/  FFMA.FTZ R158, R122, c[0x0][0x2d0], -R173 ;  /* 0x0000b4007a9e7a23 */ /* 0x000fc400000108ad */
[--C-:B------:R-:W-:Y:S02]  /*faa0*/  FFMA.FTZ R157, R152, c[0x0][0x2d0], -R173.reuse ;  /* 0x0000b400989d7a23 */ /* 0x100fe400000108ad */
[--C-:B------:R-:W-:Y:S02]  /*fab0*/  FFMA.FTZ R152, R138, c[0x0][0x2d0], -R173.reuse ;  /* 0x0000b4008a987a23 */ /* 0x100fe400000108ad */
[--C-:B------:R-:W-:Y:S01]  /*fac0*/  FFMA.FTZ R153, R218, c[0x0][0x2d0], -R173.reuse ;  /* 0x0000b400da997a23 */ /* 0x100fe200000108ad */
[----:B------:R-:W-:Y:S01]  /*fad0*/  MUFU.EX2 R165, R165 ;  /* 0x000000a500a57308 */ /* 0x000fe20000000800 */
[----:B------:R-:W-:Y:S01]  /*fae0*/  LDSM.16.MT88.4 R136, [R175+0x900] ;  /* 0x00090000af88783b */ /* 0x000fe20000004200 */
[--C-:B------:R-:W-:Y:S02]  /*faf0*/  FFMA.FTZ R179, R180, c[0x0][0x2d0], -R173.reuse ;  /* 0x0000b400b4b37a23 */ /* 0x100fe400000108ad */
[--C-:B------:R-:W-:Y:S02]  /*fb00*/  FFMA.FTZ R178, R178, c[0x0][0x2d0], -R173.reuse ;  /* 0x0000b400b2b27a23 */ /* 0x100fe400000108ad */
[----:B------:R-:W-:-:S02]  /*fb10*/  FFMA.FTZ R180, R204, c[0x0][0x2d0], -R173 ;  /* 0x0000b400ccb47a23 */ /* 0x000fc400000108ad */
[----:B------:R-:W1:Y:S01]  /*fb20*/  MUFU.EX2 R162, R162 ;  /* 0x000000a200a27308 */ /* 0x000e620000000800 */
[----:B------:R-:W-:Y:S02]  /*fb30*/  FFMA.FTZ R181, R182, c[0x0][0x2d0], -R173 ;  /* 0x0000b400b6b57a23 */ /* 0x000fe400000108ad */
[----:B------:R-:W-:Y:S02]  /*fb40*/  FFMA.FTZ R182, R143, c[0x0][0x2d0], -R177 ;  /* 0x0000b4008fb67a23 */ /* 0x000fe400000108b1 */
[--C-:B------:R-:W-:Y:S02]  /*fb50*/  FFMA.FTZ R174, R141, c[0x0][0x2d0], -R173.reuse ;  /* 0x0000b4008dae7a23 */ /* 0x100fe400000108ad */
[--C-:B------:R-:W-:Y:S01]  /*fb60*/  FFMA.FTZ R177, R140, c[0x0][0x2d0], -R173.reuse ;  /* 0x0000b4008cb17a23 */ /* 0x100fe200000108ad */
[----:B------:R-:W-:Y:S01]  /*fb70*/  MUFU.EX2 R167, R167 ;  /* 0x000000a700a77308 */ /* 0x000fe20000000800 */
[--C-:B------:R-:W-:Y:S01]  /*fb80*/  FFMA.FTZ R172, R172, c[0x0][0x2d0], -R173.reuse ;  /* 0x0000b400acac7a23 */ /* 0x100fe200000108ad */
[----:B------:R-:W-:Y:S01]  /*fb90*/  LDSM.16.MT88.4 R140, [R175+0x3900] ;  /* 0x00390000af8c783b */ /* 0x000fe20000004200 */
[----:B------:R-:W-:-:S05]  /*fba0*/  FFMA.FTZ R215, R170, c[0x0][0x2d0], -R173 ;  /* 0x0000b400aad77a23 */ /* 0x000fca00000108ad */
        /* <DEDUP_REMOVED lines=18> */
[C---:B------:R-:W-:Y:S02]  /*fcd0*/  HMMA.16816.F32.BF16 R40, R96.reuse, R42, RZ ;  /* 0x0000002a6028723c */ /* 0x040fe400000418ff */
[----:B------:R-:W-:Y:S06]  /*fce0*/  MUFU.EX2 R171, R171 ;  /* 0x000000ab00ab7308 */ /* 0x000fec0000000800 */
[C---:B------:R-:W-:Y:S02]  /*fcf0*/  HMMA.16816.F32.BF16 R56, R96.reuse, R58, RZ ;  /* 0x0000003a6038723c */ /* 0x040fe400000418ff */
[----:B------:R-:W2:Y:S06]  /*fd00*/  MUFU.EX2 R0, R0 ;  /* 0x0000000000007308 */ /* 0x000eac0000000800 */
[C---:B------:R-:W-:Y:S02]  /*fd10*/  HMMA.16816.F32.BF16 R120, R96.reuse, R116, RZ ;  /* 0x000000746078723c */ /* 0x040fe400000418ff */
[----:B------:R-:W-:Y:S06]  /*fd20*/  MUFU.EX2 R179, R179 ;  /* 0x000000b300b37308 */ /* 0x000fec0000000800 */
        /* <DEDUP_REMOVED lines=78> */
[C---:B----4-:R-:W-:Y:S01]  /*10210*/  F2FP.BF16.PACK_AB R5, R178.reuse, R179 ;  /* 0x000000b3b205723e */ /* 0x050fe200000010ff */
        /* <DEDUP_REMOVED lines=86> */
[----:B------:R-:W-:Y:S01]  /*10780*/  IMAD.MOV.U32 R201, RZ, RZ, RZ ;  /* 0x000000ffffc97224 */ /* 0x000fe200078e00ff */
[----:B------:R-:W-:-:S02]  /*10790*/  ISETP.NE.AND P2, PT, R199, 0x1, PT ;  /* 0x00000001c700780c */ /* 0x000fc40003f45270 */
[----:B------:R-:W-:-:S04]  /*107a0*/  LEA.HI R0, R0, R133, RZ, 0x6 ;  /* 0x0000008500007211 */ /* 0x000fc800078f30ff */
[----:B------:R-:W-:-:S04]  /*107b0*/  LOP3.LUT R0, R0, 0xffffffc0, RZ, 0xc0, !PT ;  /* 0xffffffc000007812 */ /* 0x000fc800078ec0ff */
[----:B------:R-:W-:-:S04]  /*107c0*/  IADD3 R0, R205, R0, R194 ;  /* 0x00000000cd007210 */ /* 0x000fc80007ffe0c2 */
[----:B------:R-:W-:-:S05]  /*107d0*/  IADD3 R202, R0, -0xc0, RZ ;  /* 0xffffff4000ca7810 */ /* 0x000fca0007ffe0ff */
        /* <DEDUP_REMOVED lines=19> */
[----:B------:R-:W-:Y:S02]  /*10910*/  IMAD.SHL.U32 R10, R144, 0x2, RZ ;  /* 0x00000002900a7824 */ /* 0x000fe400078e00ff */
        /* <DEDUP_REMOVED lines=10> */
[----:B------:R-:W-:-:S03]  /*109c0*/  IADD3 R4, P0, R150, R4, RZ ;  /* 0x0000000496047210 */ /* 0x000fc60007f1e0ff */
[----:B------:R-:W-:-:S05]  /*109d0*/  IMAD R0, R201, c[0x0][0x1f4], R0 ;  /* 0x00007d00c9007a24 */ /* 0x000fca00078e0200 */
[----:B------:R-:W-:Y:S02]  /*109e0*/  IADD3.X R7, R197, R5, R0, P0, !PT ;  /* 0x00000005c5077210 */ /* 0x000fe400007fe400 */
[C---:B------:R-:W-:Y:S02]  /*109f0*/  LEA R5, P0, R4.reuse, c[0x0][0x1c8], 0x1 ;  /* 0x0000720004057a11 */ /* 0x040fe400078008ff */
[----:B------:R-:W-:Y:S02]  /*10a00*/  SEL R0, RZ, 0x10, P5 ;  /* 0x00000010ff007807 */ /* 0x000fe40002800000 */
[----:B------:R-:W-:Y:S02]  /*10a10*/  LEA.HI.X R4, R4, c[0x0][0x1cc], R7, 0x1, P0 ;  /* 0x0000730004047a11 */ /* 0x000fe400000f0c07 */
[----:B------:R-:W1:Y:S01]  /*10a20*/  SHFL.IDX PT, R7, R5, 0x1, 0x181f ;  /* 0x00381f0005077f89 */ /* 0x000e6200000e0000 */
[----:B------:R-:W-:-:S03]  /*10a30*/  IADD3 R18, -R0, 0x10, RZ ;  /* 0x0000001000127810 */ /* 0x000fc60007ffe1ff */
[----:B------:R-:W2:Y:S01]  /*10a40*/  SHFL.IDX PT, R6, R4, 0x1, 0x181f ;  /* 0x00381f0004067f89 */ /* 0x000ea200000e0000 */
[----:B------:R-:W-:-:S03]  /*10a50*/  LOP3.LUT R18, R18, 0xf, RZ, 0xc0, !PT ;  /* 0x0000000f12127812 */ /* 0x000fc600078ec0ff */
        /* <DEDUP_REMOVED lines=10> */
[----:B------:R-:W-:-:S05]  /*10b00*/  IADD3 R12, P0, R5, R12, RZ ;  /* 0x0000000c050c7210 */ /* 0x000fca0007f1e0ff */
[----:B------:R-:W-:Y:S01]  /*10b10*/  IMAD.X R13, R4, 0x1, R13, P0 ;  /* 0x00000001040d7824 */ /* 0x000fe200000e060d */
[----:B------:R-:W-:-:S05]  /*10b20*/  IADD3 R20, P0, R5, R10, RZ ;  /* 0x0000000a05147210 */ /* 0x000fca0007f1e0ff */
[----:B------:R-:W-:Y:S01]  /*10b30*/  IMAD.X R21, R4, 0x1, R9, P0 ;  /* 0x0000000104157824 */ /* 0x000fe200000e0609 */
[----:B------:R-:W-:Y:S01]  /*10b40*/  ISETP.NE.U32.AND P0, PT, R0, RZ, PT ;  /* 0x000000ff0000720c */ /* 0x000fe20003f05070 */
[----:B------:R-:W-:-:S05]  /*10b50*/  IMAD.SHL.U32 R9, R203, 0x2, RZ ;  /* 0x00000002cb097824 */ /* 0x000fca00078e00ff */
        /* <DEDUP_REMOVED lines=8> */
.L_x_986:
[----:B------:R-:W-:Y:S01]  /*10be0*/  LOP3.LUT P0, RZ, R135, 0x1, RZ, 0xc0, !PT ;  /* 0x0000000187ff7812 */ /* 0x000fe2000780c0ff */
[----:B------:R-:W0:-:S12]  /*10bf0*/  LDGDEPBAR ;  /* 0x00000000000079af */ /* 0x000e180000000000 */
[----:B------:R-:W-:Y:S05]  /*10c00*/  @!P0 BRA `(.L_x_987) ;  /* 0x000030a000008947 */ /* 0x000fea0003800000 */
[----:B------:R-:W-:Y:S01]  /*10c10*/  SHF.R.S32.HI R0, RZ, 0x1f, R133 ;  /* 0x0000001fff007819 */ /* 0x000fe20000011485 */
[C---:B------:R-:W-:Y:S01]  /*10c20*/  IMAD.SHL.U32 R211, R145.reuse, 0x2, RZ ;  /* 0x0000000291d37824 */ /* 0x040fe200078e00ff */
[----:B------:R-:W-:Y:S01]  /*10c30*/  MOV R135, 0x20 ;  /* 0x0000002000877802 */ /* 0x000fe20000000f00 */
[----:B------:R-:W-:Y:S01]  /*10c40*/  IMAD.SHL.U32 R204, R144, 0x2, RZ ;  /* 0x0000000290cc7824 */ /* 0x000fe200078e00ff */
[----:B------:R-:W-:Y:S01]  /*10c50*/  LEA.HI R219, R0, R133, RZ, 0x6 ;  /* 0x0000008500db7211 */ /* 0x000fe200078f30ff */
[----:B------:R-:W-:Y:S01]  /*10c60*/  IMAD.MOV.U32 R0, RZ, RZ, R3 ;  /* 0x000000ffff007224 */ /* 0x000fe200078e0003 */
[----:B------:R-:W-:Y:S01]  /*10c70*/  SHF.L.U64.HI R212, R145, 0x1, R148 ;  /* 0x0000000191d47819 */ /* 0x000fe20000010294 */
[----:B------:R-:W-:Y:S01]  /*10c80*/  IMAD.MOV.U32 R133, RZ, RZ, R132 ;  /* 0x000000ffff857224 */ /* 0x000fe200078e0084 */
[----:B------:R-:W-:Y:S01]  /*10c90*/  SHF.L.U64.HI R210, R144, 0x1, R147 ;  /* 0x0000000190d27819 */ /* 0x000fe20000010293 */
[----:B------:R-:W-:Y:S01]  /*10ca0*/  IMAD.MOV.U32 R213, RZ, RZ, RZ ;  /* 0x000000ffffd57224 */ /* 0x000fe200078e00ff */
[----:B------:R-:W-:Y:S01]  /*10cb0*/  IADD3 R134, R190, R189, RZ ;  /* 0x000000bdbe867210 */ /* 0x000fe20007ffe0ff */
[----:B------:R-:W-:Y:S01]  /*10cc0*/  UMOV UR5, 0x1 ;  /* 0x0000000100057882 */ /* 0x000fe20000000000 */
[----:B------:R-:W-:-:S02]  /*10cd0*/  SEL R135, R135, 0xffffffe0, !P1 ;  /* 0xffffffe087877807 */ /* 0x000fc40004800000 */
[----:B------:R-:W-:Y:S02]  /*10ce0*/  LEA.HI.SX32 R219, R219, 0xfffffffe, 0x1a ;  /* 0xfffffffedbdb7811 */ /* 0x000fe400078fd2ff */
.L_x_990:
        /* <DEDUP_REMOVED lines=23> */
[----:B------:R-:W-:Y:S01]  /*10e60*/  IADD3 R14, -R4, 0x10, RZ ;  /* 0x00000010040e7810 */ /* 0x000fe20007ffe1ff */
[----:B------:R-:W-:Y:S01]  /*10e70*/  IMAD R3, R202, c[0x0][0x20c], R3 ;  /* 0x00008300ca037a24 */ /* 0x000fe200078e0203 */
[----:B------:R-:W-:Y:S01]  /*10e80*/  ISETP.NE.U32.AND P2, PT, R4, RZ, PT ;  /* 0x000000ff0400720c */ /* 0x000fe20003f45070 */
[----:B------:R-:W-:Y:S01]  /*10e90*/  IMAD R5, R201, c[0x0][0x21c], R5 ;  /* 0x00008700c9057a24 */ /* 0x000fe200078e0205 */
[----:B------:R-:W-:Y:S01]  /*10ea0*/  LOP3.LUT R14, R14, 0xf, RZ, 0xc0, !PT ;  /* 0x0000000f0e0e7812 */ /* 0x000fe200078ec0ff */
[----:B------:R-:W-:Y:S02]  /*10eb0*/  IMAD.IADD R7, R7, 0x1, R3 ;  /* 0x0000000107077824 */ /* 0x000fe400078e0203 */
[----:B------:R-:W-:Y:S02]  /*10ec0*/  IMAD R3, R192, c[0x0][0x210], RZ ;  /* 0x00008400c0037a24 */ /* 0x000fe400078e02ff */
[----:B------:R-:W-:Y:S05]  /*10ed0*/  IMAD.WIDE.U32 R6, R201, c[0x0][0x218], R6 ;  /* 0x00008600c9067a25 */ /* 0x000fea00078e0006 */
[----:B------:R-:W-:Y:S04]  /*10ee0*/  IADD3 R3, P0, R3, R6, RZ ;  /* 0x0000000603037210 */ /* 0x000fe80007f1e0ff */
[----:B------:R-:W-:Y:S02]  /*10ef0*/  IADD3.X R2, R196, R7, R5, P0, !PT ;  /* 0x00000007c4027210 */ /* 0x000fe400007fe405 */
[C---:B------:R-:W-:Y:S04]  /*10f00*/  LEA R10, P0, R3.reuse, c[0x0][0x1f8], 0x1 ;  /* 0x00007e00030a7a11 */ /* 0x040fe800078008ff */
[----:B------:R-:W-:Y:S01]  /*10f10*/  LEA.HI.X R8, R3, c[0x0][0x1fc], R2, 0x1, P0 ;  /* 0x00007f0003087a11 */ /* 0x000fe200000f0c02 */
[----:B------:R-:W1:Y:S01]  /*10f20*/  SHFL.IDX PT, R7, R10, 0x1, 0x181f ;  /* 0x00381f000a077f89 */ /* 0x000e6200000e0000 */
[----:B------:R-:W-:Y:S02]  /*10f30*/  SEL R3, RZ, 0x10, P4 ;  /* 0x00000010ff037807 */ /* 0x000fe40002000000 */
[----:B------:R-:W-:Y:S01]  /*10f40*/  SEL R2, RZ, 0x10, P6 ;  /* 0x00000010ff027807 */ /* 0x000fe20003000000 */
[----:B------:R-:W5:Y:S01]  /*10f50*/  SHFL.IDX PT, R9, R8, 0x1, 0x181f ;  /* 0x00381f0008097f89 */ /* 0x000f6200000e0000 */
[----:B------:R-:W-:Y:S02]  /*10f60*/  IADD3 R6, -R3, 0x10, RZ ;  /* 0x0000001003067810 */ /* 0x000fe40007ffe1ff */
[----:B------:R-:W-:Y:S01]  /*10f70*/  IADD3 R5, -R2, 0x10, RZ ;  /* 0x0000001002057810 */ /* 0x000fe20007ffe1ff */
[----:B------:R-:W2:Y:S01]  /*10f80*/  SHFL.IDX PT, R11, R10, RZ, 0x181f ;  /* 0x00181fff0a0b7589 */ /* 0x000ea200000e0000 */
[----:B------:R-:W-:Y:S02]  /*10f90*/  LOP3.LUT R6, R6, 0xf, RZ, 0xc0, !PT ;  /* 0x0000000f06067812 */ /* 0x000fe400078ec0ff */
[----:B------:R-:W-:Y:S01]  /*10fa0*/  LOP3.LUT R5, R5, 0xf, RZ, 0xc0, !PT ;  /* 0x0000000f05057812 */ /* 0x000fe200078ec0ff */
[----:B------:R4:W3:Y:S01]  /*10fb0*/  SHFL.IDX PT, R13, R8, RZ, 0x181f ;  /* 0x00181fff080d7589 */ /* 0x0008e200000e0000 */
[----:B-1----:R-:W-:Y:S04]  /*10fc0*/  IADD3 R14, P1, P0, R14, R7, R208 ;  /* 0x000000070e0e7210 */ /* 0x002fe8000783e0d0 */
[----:B-----5:R-:W-:Y:S02]  /*10fd0*/  IADD3.X R15, RZ, R9, R209, P1, P0 ;  /* 0x00000009ff0f7210 */ /* 0x020fe40000fe04d1 */
[----:B------:R-:W-:Y:S04]  /*10fe0*/  IADD3 R16, P1, P0, R6, R7, R211 ;  /* 0x0000000706107210 */ /* 0x000fe8000783e0d3 */
[----:B------:R-:W-:Y:S02]  /*10ff0*/  IADD3.X R17, RZ, R9, R212, P1, P0 ;  /* 0x00000009ff117210 */ /* 0x000fe40000fe04d4 */
[----:B------:R-:W-:Y:S01]  /*11000*/  IADD3 R6, P1, P0, R5, R7, R204 ;  /* 0x0000000705067210 */ /* 0x000fe2000783e0cc */
[----:B------:R-:W-:Y:S03]  /*11010*/  IMAD R5, R213, 0x6000, R200 ;  /* 0x00006000d5057824 */ /* 0x000fe600078e02c8 */
[----:B------:R-:W-:Y:S02]  /*11020*/  IADD3.X R7, RZ, R9, R210, P1, P0 ;  /* 0x00000009ff077210 */ /* 0x000fe40000fe04d2 */
[----:B--2---:R-:W-:Y:S02]  /*11030*/  IADD3 R18, P1, R208, R11, RZ ;  /* 0x0000000bd0127210 */ /* 0x004fe40007f3e0ff */
[----:B----4-:R-:W-:Y:S03]  /*11040*/  IADD3 R8, P0, R11, R211, RZ ;  /* 0x000000d30b087210 */ /* 0x010fe60007f1e0ff */
[----:B---3--:R-:W-:Y:S01]  /*11050*/  IMAD.X R19, R209, 0x1, R13, P1 ;  /* 0x00000001d1137824 */ /* 0x008fe200008e060d */
[----:B------:R-:W-:Y:S01]  /*11060*/  ISETP.NE.U32.AND P1, PT, R3, RZ, PT ;  /* 0x000000ff0300720c */ /* 0x000fe20003f25070 */
[----:B------:R-:W-:Y:S01]  /*11070*/  IMAD.X R9, R13, 0x1, R212, P0 ;  /* 0x000000010d097824 */ /* 0x000fe200000e06d4 */
        /* <DEDUP_REMOVED lines=9> */
.L_x_988:
[C---:B-1-34-:R-:W-:Y:S01]  /*11110*/  HMMA.16816.F32.BF16 R4, R136.reuse, R140, RZ ;  /* 0x0000008c8804723c */ /* 0x05afe200000418ff */
[----:B------:R-:W-:Y:S02]  /*11120*/  LDSM.16.M88.4 R172, [R193+0xe900] ;  /* 0x00e90000c1ac783b */ /* 0x000fe40000000200 */
[----:B------:R-:W-:Y:S02]  /*11130*/  ISETP.GE.AND P0, PT, R219, 0x2, PT ;  /* 0x00000002db00780c */ /* 0x000fe40003f06270 */
[CC--:B------:R-:W-:Y:S02]  /*11140*/  IADD3 R2, R188.reuse, R132.reuse, RZ ;  /* 0x00000084bc027210 */ /* 0x0c0fe40007ffe0ff */
[----:B------:R-:W-:Y:S01]  /*11150*/  IADD3 R3, R188, R193, RZ ;  /* 0x000000c1bc037210 */ /* 0x000fe20007ffe0ff */
[C---:B------:R-:W-:Y:S01]  /*11160*/  HMMA.16816.F32.BF16 R8, R136.reuse, R142, RZ ;  /* 0x0000008e8808723c */ /* 0x040fe200000418ff */
[----:B------:R-:W-:Y:S01]  /*11170*/  LDSM.16.M88.4 R140, [R187] ;  /* 0x00000000bb8c783b */ /* 0x000fe20000000200 */
[----:B------:R-:W-:Y:S02]  /*11180*/  ISETP.GE.AND P1, PT, R213, 0x1, PT ;  /* 0x00000001d500780c */ /* 0x000fe40003f26270 */
        /* <DEDUP_REMOVED lines=8> */
[----:B------:R-:W-:Y:S07]  /*11210*/  LDSM.16.M88.4 R176, [R2+0xe100] ;  /* 0x00e1000002b0783b */ /* 0x000fee0000000200 */
[C---:B------:R-:W-:Y:S01]  /*11220*/  HMMA.16816.F32.BF16 R24, R136.reuse, R26, RZ ;  /* 0x0000001a8818723c */ /* 0x040fe200000418ff */
[----:B------:R-:W-:Y:S07]  /*11230*/  LDSM.16.M88.4 R180, [R191+UR4+0x10100] ;  /* 0x01010004bfb4783b */ /* 0x000fee0008000200 */
[C---:B------:R-:W-:Y:S01]  /*11240*/  HMMA.16816.F32.BF16 R28, R136.reuse, R32, RZ ;  /* 0x00000020881c723c */ /* 0x040fe200000418ff */
[----:B------:R-:W0:Y:S07]  /*11250*/  LDGDEPBAR ;  /* 0x00000000000079af */ /* 0x000e2e0000000000 */
[----:B------:R-:W-:Y:S01]  /*11260*/  HMMA.16816.F32.BF16 R32, R136, R34, RZ ;  /* 0x000000228820723c */ /* 0x000fe200000418ff */
[----:B------:R-:W3:Y:S07]  /*11270*/  LDSM.16.M88.4 R136, [R2+0xc900] ;  /* 0x00c900000288783b */ /* 0x000eee0000000200 */
[C---:B------:R-:W-:Y:S08]  /*11280*/  HMMA.16816.F32.BF16 R4, R148.reuse, R152, R4 ;  /* 0x000000989404723c */ /* 0x040ff00000041804 */
[C---:B------:R-:W-:Y:S01]  /*11290*/  HMMA.16816.F32.BF16 R8, R148.reuse, R154, R8 ;  /* 0x0000009a9408723c */ /* 0x040fe20000041808 */
[----:B------:R-:W4:Y:S07]  /*112a0*/  LDSM.16.M88.4 R152, [R2+0xd100] ;  /* 0x00d100000298783b */ /* 0x000f2e0000000200 */
[C---:B------:R-:W-:Y:S08]  /*112b0*/  HMMA.16816.F32.BF16 R12, R148.reuse, R156, R12 ;  /* 0x0000009c940c723c */ /* 0x040ff0000004180c */
[C---:B------:R-:W-:Y:S01]  /*112c0*/  HMMA.16816.F32.BF16 R16, R148.reuse, R158, R16 ;  /* 0x0000009e9410723c */ /* 0x040fe20000041810 */
[----:B------:R-:W5:Y:S07]  /*112d0*/  LDSM.16.M88.4 R156, [R2+0xd900] ;  /* 0x00d90000029c783b */ /* 0x000f6e0000000200 */
[C---:B------:R-:W-:Y:S08]  /*112e0*/  HMMA.16816.F32.BF16 R20, R148.reuse, R160, R20 ;  /* 0x000000a09414723c */ /* 0x040ff00000041814 */
[C---:B------:R-:W-:Y:S01]  /*112f0*/  HMMA.16816.F32.BF16 R24, R148.reuse, R162, R24 ;  /* 0x000000a29418723c */ /* 0x040fe20000041818 */
[----:B------:R-:W2:Y:S07]  /*11300*/  LDSM.16.M88.4 R160, [R186] ;  /* 0x00000000baa0783b */ /* 0x000eae0000000200 */
[C---:B------:R-:W-:Y:S08]  /*11310*/  HMMA.16816.F32.BF16 R28, R148.reuse, R164, R28 ;  /* 0x000000a4941c723c */ /* 0x040ff0000004181c */
[----:B------:R-:W-:Y:S01]  /*11320*/  HMMA.16816.F32.BF16 R32, R148, R166, R32 ;  /* 0x000000a69420723c */ /* 0x000fe20000041820 */
[----:B------:R-:W2:Y:S07]  /*11330*/  LDSM.16.M88.4 R148, [R3+0xc900] ;  /* 0x00c900000394783b */ /* 0x000eae0000000200 */
[C---:B-1----:R-:W-:Y:S01]  /*11340*/  HMMA.16816.F32.BF16 R4, R140.reuse, R144, R4 ;  /* 0x000000908c04723c */ /* 0x042fe20000041804 */
[----:B------:R-:W-:Y:S07]  /*11350*/  LDSM.16.M88.4 R164, [R191+UR4+0xf900] ;  /* 0x00f90004bfa4783b */ /* 0x000fee0008000200 */
[C---:B------:R-:W-:Y:S01]  /*11360*/  HMMA.16816.F32.BF16 R8, R140.reuse, R146, R8 ;  /* 0x000000928c08723c */ /* 0x040fe20000041808 */
[----:B------:R-:W1:Y:S07]  /*11370*/  LDSM.16.M88.4 R144, [R3+0xd100] ;  /* 0x00d100000390783b */ /* 0x000e6e0000000200 */
[C---:B---3--:R-:W-:Y:S08]  /*11380*/  HMMA.16816.F32.BF16 R12, R140.reuse, R136, R12 ;  /* 0x000000888c0c723c */ /* 0x048ff0000004180c */
[C---:B------:R-:W-:Y:S01]  /*11390*/  HMMA.16816.F32.BF16 R16, R140.reuse, R138, R16 ;  /* 0x0000008a8c10723c */ /* 0x040fe20000041810 */
[----:B------:R-:W3:Y:S07]  /*113a0*/  LDSM.16.M88.4 R136, [R3+0xd900] ;  /* 0x00d900000388783b */ /* 0x000eee0000000200 */
[C---:B----4-:R-:W-:Y:S08]  /*113b0*/  HMMA.16816.F32.BF16 R20, R140.reuse, R152, R20 ;  /* 0x000000988c14723c */ /* 0x050ff00000041814 */
[C---:B------:R-:W-:Y:S01]  /*113c0*/  HMMA.16816.F32.BF16 R24, R140.reuse, R154, R24 ;  /* 0x0000009a8c18723c */ /* 0x040fe20000041818 */
[----:B------:R-:W-:Y:S07]  /*113d0*/  LDSM.16.M88.4 R152, [R191+UR4+0xe100] ;  /* 0x00e10004bf98783b */ /* 0x000fee0008000200 */
[C---:B-----5:R-:W-:Y:S08]  /*113e0*/  HMMA.16816.F32.BF16 R28, R140.reuse, R156, R28 ;  /* 0x0000009c8c1c723c */ /* 0x060ff0000004181c */
[----:B------:R-:W-:Y:S01]  /*113f0*/  HMMA.16816.F32.BF16 R32, R140, R158, R32 ;  /* 0x0000009e8c20723c */ /* 0x000fe20000041820 */
[----:B------:R-:W4:Y:S07]  /*11400*/  LDSM.16.M88.4 R140, [R190+0x4000] ;  /* 0x00400000be8c783b */ /* 0x000f2e0000000200 */
[C---:B--2---:R-:W-:Y:S01]  /*11410*/  HMMA.16816.F32.BF16 R4, R160.reuse, R168, R4 ;  /* 0x000000a8a004723c */ /* 0x044fe20000041804 */
[----:B------:R-:W2:Y:S07]  /*11420*/  LDSM.16.M88.4 R156, [R191+UR4+0xe900] ;  /* 0x00e90004bf9c783b */ /* 0x000eae0008000200 */
[C---:B------:R-:W-:Y:S01]  /*11430*/  HMMA.16816.F32.BF16 R8, R160.reuse, R170, R8 ;  /* 0x000000aaa008723c */ /* 0x040fe20000041808 */
[----:B------:R-:W-:Y:S07]  /*11440*/  LDSM.16.M88.4 R168, [R193+0xe100] ;  /* 0x00e10000c1a8783b */ /* 0x000fee0000000200 */
[C---:B------:R-:W-:Y:S08]  /*11450*/  HMMA.16816.F32.BF16 R12, R160.reuse, R148, R12 ;  /* 0x00000094a00c723c */ /* 0x040ff0000004180c */
[C---:B------:R-:W-:Y:S01]  /*11460*/  HMMA.16816.F32.BF16 R16, R160.reuse, R150, R16 ;  /* 0x00000096a010723c */ /* 0x040fe20000041810 */
[----:B------:R-:W5:Y:S07]  /*11470*/  LDSM.16.M88.4 R148, [R191+UR4+0xf100] ;  /* 0x00f10004bf94783b */ /* 0x000f6e0008000200 */
        /* <DEDUP_REMOVED lines=10> */
[C---:B--2---:R-:W-:Y:S08]  /*11520*/  HMMA.16816.F32.BF16 R12, R140.reuse, R156, R12 ;  /* 0x0000009c8c0c723c */ /* 0x044ff0000004180c */
[C---:B------:R-:W-:Y:S01]  /*11530*/  HMMA.16816.F32.BF16 R16, R140.reuse, R158, R16 ;  /* 0x0000009e8c10723c */ /* 0x040fe20000041810 */
[----:B------:R-:W-:Y:S07]  /*11540*/  LDSM.16.M88.4 R156, [R2+0xf900] ;  /* 0x00f90000029c783b */ /* 0x000fee0000000200 */
[C---:B-----5:R-:W-:Y:S08]  /*11550*/  HMMA.16816.F32.BF16 R20, R140.reuse, R148, R20 ;  /* 0x000000948c14723c */ /* 0x060ff00000041814 */
        /* <DEDUP_REMOVED lines=99> */
[----:B------:R-:W-:Y:S01]  /*11b90*/  FMUL.FTZ R180, R15, c[0x0][0x320] ;  /* 0x0000c8000fb47a20 */ /* 0x000fe20000410000 */
[----:B------:R-:W-:Y:S01]  /*11ba0*/  LDSM.16.MT88.4 R140, [R184+UR4+0x2900] ;  /* 0x00290004b88c783b */ /* 0x000fe20008004200 */
[C---:B-1----:R-:W-:Y:S03]  /*11bb0*/  HMMA.16816.F32.BF16 R28, R172.reuse, R136, R28 ;  /* 0x00000088ac1c723c */ /* 0x042fe6000004181c */
[----:B------:R-:W-:Y:S02]  /*11bc0*/  FMUL.FTZ R181, R16, c[0x0][0x320] ;  /* 0x0000c80010b57a20 */ /* 0x000fe40000410000 */
[----:B------:R-:W-:Y:S02]  /*11bd0*/  FMUL.FTZ R167, R17, c[0x0][0x320] ;  /* 0x0000c80011a77a20 */ /* 0x000fe40000410000 */
[----:B------:R-:W1:Y:S01]  /*11be0*/  MUFU.TANH R169, R169 ;  /* 0x000000a900a97308 */ /* 0x000e620000002400 */
[----:B------:R-:W-:Y:S01]  /*11bf0*/  HMMA.16816.F32.BF16 R32, R172, R138, R32 ;  /* 0x0000008aac20723c */ /* 0x000fe20000041820 */
[----:B------:R-:W-:Y:S03]  /*11c00*/  LDSM.16.MT88.4 R144, [R185+UR4+0x3900] ;  /* 0x00390004b990783b */ /* 0x000fe60008004200 */
[----:B------:R-:W-:Y:S02]  /*11c10*/  FMUL.FTZ R214, R18, c[0x0][0x320] ;  /* 0x0000c80012d67a20 */ /* 0x000fe40000410000 */
        /* <DEDUP_REMOVED lines=56> */
[----:B-1----:R-:W-:Y:S02]  /*11fa0*/  FMNMX.FTZ R2, R161, R2, !PT ;  /* 0x00000002a1027209 */ /* 0x002fe40007810000 */
[----:B------:R-:W-:Y:S07]  /*11fb0*/  IADD3 R24, R185, UR4, RZ ;  /* 0x00000004b9187c10 */ /* 0x000fee000fffe0ff */
        /* <DEDUP_REMOVED lines=13> */
[----:B---3--:R-:W-:Y:S01]  /*12090*/  FMNMX.FTZ R3, R154, R3, !PT ;  /* 0x000000039a037209 */ /* 0x008fe20007810000 */
[----:B------:R-:W-:Y:S08]  /*120a0*/  LDSM.16.MT88.4 R28, [R184+UR4+0x100] ;  /* 0x00010004b81c783b */ /* 0x000ff00008004200 */
        /* <DEDUP_REMOVED lines=49> */
[----:B------:R-:W-:Y:S02]  /*123c0*/  FMUL.FTZ R33, R2, R101 ;  /* 0x0000006502217220 */ /* 0x000fe40000410000 */
[--C-:B------:R-:W-:Y:S01]  /*123d0*/  FFMA.FTZ R216, R163, c[0x0][0x2d0], -R152.reuse ;  /* 0x0000b400a3d87a23 */ /* 0x100fe20000010898 */
[----:B---3--:R-:W-:Y:S01]  /*123e0*/  F2FP.BF16.PACK_AB R128, R175, R176 ;  /* 0x000000b0af80723e */ /* 0x008fe200000010ff */
[--C-:B------:R-:W-:Y:S02]  /*123f0*/  FFMA.FTZ R218, R164, c[0x0][0x2d0], -R149.reuse ;  /* 0x0000b400a4da7a23 */ /* 0x100fe40000010895 */
[--C-:B------:R-:W-:Y:S02]  /*12400*/  FFMA.FTZ R221, R162, c[0x0][0x2d0], -R149.reuse ;  /* 0x0000b400a2dd7a23 */ /* 0x100fe40000010895 */
[--C-:B------:R-:W-:Y:S01]  /*12410*/  FFMA.FTZ R222, R160, c[0x0][0x2d0], -R149.reuse ;  /* 0x0000b400a0de7a23 */ /* 0x100fe20000010895 */
[----:B------:R-:W3:Y:S01]  /*12420*/  MUFU.EX2 R173, R173 ;  /* 0x000000ad00ad7308 */ /* 0x000ee20000000800 */
[----:B------:R-:W-:Y:S01]  /*12430*/  LDSM.16.MT88.4 R160, [R185+UR4+0x5900] ;  /* 0x00590004b9a0783b */ /* 0x000fe20008004200 */
[--C-:B------:R-:W-:Y:S02]  /*12440*/  FFMA.FTZ R225, R158, c[0x0][0x2d0], -R149.reuse ;  /* 0x0000b4009ee17a23 */ /* 0x100fe40000010895 */
[C---:B-1----:R-:W-:Y:S02]  /*12450*/  FMUL.FTZ R6, R0.reuse, R130 ;  /* 0x0000008200067220 */ /* 0x042fe40000410000 */
[C---:B------:R-:W-:Y:S02]  /*12460*/  FMUL.FTZ R7, R0.reuse, R131 ;  /* 0x0000008300077220 */ /* 0x040fe40000410000 */
[C---:B------:R-:W-:Y:S02]  /*12470*/  FMUL.FTZ R10, R0.reuse, R126 ;  /* 0x0000007e000a7220 */ /* 0x040fe40000410000 */
[----:B------:R-:W-:Y:S01]  /*12480*/  MUFU.EX2 R172, R172 ;  /* 0x000000ac00ac7308 */ /* 0x000fe20000000800 */
[C---:B------:R-:W-:Y:S02]  /*12490*/  FMUL.FTZ R11, R0.reuse, R127 ;  /* 0x0000007f000b7220 */ /* 0x040fe40000410000 */
[C---:B------:R-:W-:Y:S01]  /*124a0*/  FMUL.FTZ R14, R0.reuse, R122 ;  /* 0x0000007a000e7220 */ /* 0x040fe20000410000 */
[----:B------:R-:W-:Y:S01]  /*124b0*/  LDSM.16.MT88.4 R124, [R185+UR4+0x2900] ;  /* 0x00290004b97c783b */ /* 0x000fe20008004200 */
[C---:B------:R-:W-:Y:S02]  /*124c0*/  FMUL.FTZ R15, R0.reuse, R123 ;  /* 0x0000007b000f7220 */ /* 0x040fe40000410000 */
[C---:B------:R-:W-:Y:S02]  /*124d0*/  FMUL.FTZ R18, R0.reuse, R118 ;  /* 0x0000007600127220 */ /* 0x040fe40000410000 */
[C---:B------:R-:W-:Y:S01]  /*124e0*/  FMUL.FTZ R19, R0.reuse, R119 ;  /* 0x0000007700137220 */ /* 0x040fe20000410000 */
[----:B------:R-:W1:Y:S01]  /*124f0*/  MUFU.EX2 R171, R171 ;  /* 0x000000ab00ab7308 */ /* 0x000e620000000800 */
[C---:B------:R-:W-:Y:S01]  /*12500*/  FMUL.FTZ R34, R0.reuse, R102 ;  /* 0x0000006600227220 */ /* 0x040fe20000410000 */
[----:B------:R-:W-:Y:S01]  /*12510*/  LDSM.16.MT88.4 R116, [R184+UR4+0x900] ;  /* 0x00090004b874783b */ /* 0x000fe20008004200 */
[----:B------:R-:W-:Y:S01]  /*12520*/  FMUL.FTZ R35, R0, R103 ;  /* 0x0000006700237220 */ /* 0x000fe20000410000 */
[----:B---3--:R-:W-:Y:S01]  /*12530*/  F2FP.BF16.PACK_AB R130, R173, R174 ;  /* 0x000000aead82723e */ /* 0x008fe200000010ff */
[--C-:B------:R-:W-:Y:S02]  /*12540*/  FFMA.FTZ R224, R157, c[0x0][0x2d0], -R152.reuse ;  /* 0x0000b4009de07a23 */ /* 0x100fe40000010898 */
[--C-:B------:R-:W-:Y:S02]  /*12550*/  FFMA.FTZ R227, R155, c[0x0][0x2d0], -R152.reuse ;  /* 0x0000b4009be37a23 */ /* 0x100fe40000010898 */
[--C-:B------:R-:W-:Y:S01]  /*12560*/  FFMA.FTZ R226, R156, c[0x0][0x2d0], -R149.reuse ;  /* 0x0000b4009ce27a23 */ /* 0x100fe20000010895 */
[----:B------:R-:W-:Y:S01]  /*12570*/  MUFU.EX2 R170, R170 ;  /* 0x000000aa00aa7308 */ /* 0x000fe20000000800 */
[----:B------:R-:W-:Y:S01]  /*12580*/  LDSM.16.MT88.4 R100, [R184+UR4+0x2100] ;  /* 0x00210004b864783b */ /* 0x000fe20008004200 */
[--C-:B------:R-:W-:Y:S02]  /*12590*/  FFMA.FTZ R229, R154, c[0x0][0x2d0], -R149.reuse ;  /* 0x0000b4009ae57a23 */ /* 0x100fe40000010895 */
[--C-:B------:R-:W-:Y:S02]  /*125a0*/  FFMA.FTZ R228, R153, c[0x0][0x2d0], -R152.reuse ;  /* 0x0000b40099e47a23 */ /* 0x100fe40000010898 */
[--C-:B------:R-:W-:Y:S02]  /*125b0*/  FFMA.FTZ R230, R150, c[0x0][0x2d0], -R149.reuse ;  /* 0x0000b40096e67a23 */ /* 0x100fe40000010895 */
[C---:B------:R-:W-:Y:S02]  /*125c0*/  FMUL.FTZ R36, R2.reuse, R36 ;  /* 0x0000002402247220 */ /* 0x040fe40000410000 */
[----:B------:R-:W3:Y:S01]  /*125d0*/  MUFU.EX2 R169, R169 ;  /* 0x000000a900a97308 */ /* 0x000ee20000000800 */
[----:B------:R-:W-:Y:S02]  /*125e0*/  FMUL.FTZ R37, R2, R37 ;  /* 0x0000002502257220 */ /* 0x000fe40000410000 */
[C---:B------:R-:W-:Y:S01]  /*125f0*/  FMUL.FTZ R38, R0.reuse, R38 ;  /* 0x0000002600267220 */ /* 0x040fe20000410000 */
[----:B-1----:R-:W-:Y:S01]  /*12600*/  F2FP.BF16.PACK_AB R129, R171, R172 ;  /* 0x000000acab81723e */ /* 0x002fe200000010ff */
[----:B------:R-:W-:Y:S02]  /*12610*/  FMUL.FTZ R39, R0, R39 ;  /* 0x0000002700277220 */ /* 0x000fe40000410000 */
        /* <DEDUP_REMOVED lines=9> */
[----:B------:R-:W-:Y:S02]  /*126b0*/  FMUL.FTZ R47, R0, R47 ;  /* 0x0000002f002f7220 */ /* 0x000fe40000410000 */
[C---:B------:R-:W-:Y:S01]  /*126c0*/  FMUL.FTZ R48, R2.reuse, R48 ;  /* 0x0000003002307220 */ /* 0x040fe20000410000 */
[----:B---3--:R-:W-:Y:S01]  /*126d0*/  F2FP.BF16.PACK_AB R131, R169, R170 ;  /* 0x000000aaa983723e */ /* 0x008fe200000010ff */
[----:B------:R-:W-:Y:S02]  /*126e0*/  FMUL.FTZ R49, R2, R49 ;  /* 0x0000003102317220 */ /* 0x000fe40000410000 */
[C---:B------:R-:W-:Y:S02]  /*126f0*/  FMUL.FTZ R50, R0.reuse, R50 ;  /* 0x0000003200327220 */ /* 0x040fe40000410000 */
[----:B------:R-:W-:Y:S01]  /*12700*/  FMUL.FTZ R51, R0, R51 ;  /* 0x0000003300337220 */ /* 0x000fe20000410000 */
[----:B------:R-:W-:Y:S01]  /*12710*/  MUFU.EX2 R218, R218 ;  /* 0x000000da00da7308 */ /* 0x000fe20000000800 */
[C---:B--2---:R-:W-:Y:S05]  /*12720*/  HMMA.16816.F32.BF16 R4, R128.reuse, R20, R4 ;  /* 0x000000148004723c */ /* 0x044fea0000041804 */
[C---:B------:R-:W-:Y:S02]  /*12730*/  FMUL.FTZ R52, R2.reuse, R52 ;  /* 0x0000003402347220 */ /* 0x040fe40000410000 */
[----:B------:R-:W-:Y:S01]  /*12740*/  FMUL.FTZ R21, R2, R113 ;  /* 0x0000007102157220 */ /* 0x000fe20000410000 */
[C---:B------:R-:W-:Y:S01]  /*12750*/  HMMA.16816.F32.BF16 R8, R128.reuse, R22, R8 ;  /* 0x000000168008723c */ /* 0x040fe20000041808 */
[----:B------:R-:W-:Y:S03]  /*12760*/  MUFU.EX2 R221, R221 ;  /* 0x000000dd00dd7308 */ /* 0x000fe60000000800 */
[----:B------:R-:W-:Y:S01]  /*12770*/  IADD3 R20, R184, UR4, RZ ;  /* 0x00000004b8147c10 */ /* 0x000fe2000fffe0ff */
[----:B------:R-:W-:Y:S02]  /*12780*/  FMUL.FTZ R53, R2, R53 ;  /* 0x0000003502357220 */ /* 0x000fe40000410000 */
[----:B------:R-:W-:Y:S01]  /*12790*/  FMUL.FTZ R22, R0, R114 ;  /* 0x0000007200167220 */ /* 0x000fe20000410000 */
[C---:B------:R-:W-:Y:S03]  /*127a0*/  HMMA.16816.F32.BF16 R12, R128.reuse, R24, R12 ;  /* 0x00000018800c723c */ /* 0x040fe6000004180c */
[----:B------:R-:W-:Y:S01]  /*127b0*/  MUFU.EX2 R220, R220 ;  /* 0x000000dc00dc7308 */ /* 0x000fe20000000800 */
[----:B------:R-:W-:Y:S01]  /*127c0*/  IADD3 R168, R189, R20, RZ ;  /* 0x00000014bda87210 */ /* 0x000fe20007ffe0ff */
[----:B------:R-:W-:Y:S02]  /*127d0*/  FMUL.FTZ R20, R2, R112 ;  /* 0x0000007002147220 */ /* 0x000fe40000410000 */
[----:B------:R-:W-:Y:S01]  /*127e0*/  FMUL.FTZ R23, R0, R115 ;  /* 0x0000007300177220 */ /* 0x000fe20000410000 */
[C---:B------:R-:W-:Y:S01]  /*127f0*/  HMMA.16816.F32.BF16 R16, R128.reuse, R26, R16 ;  /* 0x0000001a8010723c */ /* 0x040fe20000041810 */
[----:B------:R-:W1:Y:S03]  /*12800*/  LDSM.16.MT88.4 R120, [R168+0x100] ;  /* 0x00010000a878783b */ /* 0x000e660000004200 */
[C---:B------:R-:W-:Y:S01]  /*12810*/  FMUL.FTZ R24, R2.reuse, R108 ;  /* 0x0000006c02187220 */ /* 0x040fe20000410000 */
[----:B------:R-:W-:Y:S01]  /*12820*/  MUFU.EX2 R223, R223 ;  /* 0x000000df00df7308 */ /* 0x000fe20000000800 */
[----:B------:R-:W-:Y:S02]  /*12830*/  FMUL.FTZ R25, R2, R109 ;  /* 0x0000006d02197220 */ /* 0x000fe40000410000 */
[C---:B------:R-:W-:Y:S01]  /*12840*/  HMMA.16816.F32.BF16 R20, R128.reuse, R28, R20 ;  /* 0x0000001c8014723c */ /* 0x040fe20000041814 */
[----:B------:R-:W2:Y:S03]  /*12850*/  LDSM.16.MT88.4 R112, [R185+UR4+0x2100] ;  /* 0x00210004b970783b */ /* 0x000ea60008004200 */
[C---:B------:R-:W-:Y:S02]  /*12860*/  FMUL.FTZ R26, R0.reuse, R110 ;  /* 0x0000006e001a7220 */ /* 0x040fe40000410000 */
[----:B------:R-:W-:Y:S01]  /*12870*/  FMUL.FTZ R27, R0, R111 ;  /* 0x0000006f001b7220 */ /* 0x000fe20000410000 */
[----:B------:R-:W-:Y:S01]  /*12880*/  MUFU.EX2 R222, R222 ;  /* 0x000000de00de7308 */ /* 0x000fe20000000800 */
[C---:B------:R-:W-:Y:S01]  /*12890*/  FMUL.FTZ R28, R2.reuse, R104 ;  /* 0x00000068021c7220 */ /* 0x040fe20000410000 */
[----:B------:R-:W-:Y:S03]  /*128a0*/  LDSM.16.MT88.4 R108, [R168+0x2100] ;  /* 0x00210000a86c783b */ /* 0x000fe60000004200 */
[----:B------:R-:W-:Y:S01]  /*128b0*/  FMUL.FTZ R29, R2, R105 ;  /* 0x00000069021d7220 */ /* 0x000fe20000410000 */
[C---:B------:R-:W-:Y:S03]  /*128c0*/  HMMA.16816.F32.BF16 R24, R128.reuse, R30, R24 ;  /* 0x0000001e8018723c */ /* 0x040fe60000041818 */
[C---:B------:R-:W-:Y:S01]  /*128d0*/  FMUL.FTZ R54, R0.reuse, R54 ;  /* 0x0000003600367220 */ /* 0x040fe20000410000 */
[----:B------:R-:W-:Y:S01]  /*128e0*/  LDSM.16.MT88.4 R156, [R168+0x3900] ;  /* 0x00390000a89c783b */ /* 0x000fe20000004200 */
[C---:B------:R-:W-:Y:S01]  /*128f0*/  FMUL.FTZ R55, R0.reuse, R55 ;  /* 0x0000003700377220 */ /* 0x040fe20000410000 */
[----:B------:R-:W-:Y:S01]  /*12900*/  MUFU.EX2 R225, R225 ;  /* 0x000000e100e17308 */ /* 0x000fe20000000800 */
[C---:B------:R-:W-:Y:S02]  /*12910*/  FMUL.FTZ R30, R0.reuse, R106 ;  /* 0x0000006a001e7220 */ /* 0x040fe40000410000 */
[----:B------:R-:W-:Y:S03]  /*12920*/  FMUL.FTZ R31, R0, R107 ;  /* 0x0000006b001f7220 */ /* 0x000fe60000410000 */
[----:B------:R-:W3:Y:S01]  /*12930*/  LDSM.16.MT88.4 R104, [R133+0x2100] ;  /* 0x002100008568783b */ /* 0x000ee20000004200 */
[C---:B------:R-:W-:Y:S02]  /*12940*/  FMUL.FTZ R56, R2.reuse, R56 ;  /* 0x0000003802387220 */ /* 0x040fe40000410000 */
[----:B------:R-:W-:Y:S01]  /*12950*/  FMUL.FTZ R57, R2, R57 ;  /* 0x0000003902397220 */ /* 0x000fe20000410000 */
[----:B------:R-:W-:Y:S01]  /*12960*/  MUFU.EX2 R224, R224 ;  /* 0x000000e000e07308 */ /* 0x000fe20000000800 */
[C---:B------:R-:W-:Y:S02]  /*12970*/  FMUL.FTZ R58, R0.reuse, R58 ;  /* 0x0000003a003a7220 */ /* 0x040fe40000410000 */
[----:B------:R-:W-:Y:S01]  /*12980*/  FMUL.FTZ R59, R0, R59 ;  /* 0x0000003b003b7220 */ /* 0x000fe20000410000 */
[C---:B-1----:R-:W-:Y:S03]  /*12990*/  HMMA.16816.F32.BF16 R28, R128.reuse, R120, R28 ;  /* 0x00000078801c723c */ /* 0x042fe6000004181c */
        /* <DEDUP_REMOVED lines=8> */
[C---:B--2---:R-:W-:Y:S01]  /*12a20*/  HMMA.16816.F32.BF16 R36, R128.reuse, R112, R36 ;  /* 0x000000708024723c */ /* 0x044fe20000041824 */
[----:B------:R-:W-:Y:S03]  /*12a30*/  MUFU.EX2 R226, R226 ;  /* 0x000000e200e27308 */ /* 0x000fe60000000800 */
[----:B------:R-:W-:Y:S02]  /*12a40*/  FMUL.FTZ R65, R2, R65 ;  /* 0x0000004102417220 */ /* 0x000fe40000410000 */
[C---:B------:R-:W-:Y:S02]  /*12a50*/  FMUL.FTZ R66, R0.reuse, R66 ;  /* 0x0000004200427220 */ /* 0x040fe40000410000 */
[C---:B------:R-:W-:Y:S01]  /*12a60*/  HMMA.16816.F32.BF16 R40, R128.reuse, R114, R40 ;  /* 0x000000728028723c */ /* 0x040fe20000041828 */
[----:B------:R-:W-:Y:S02]  /*12a70*/  LDSM.16.MT88.4 R112, [R185+UR4+0x900] ;  /* 0x00090004b970783b */ /* 0x000fe40008004200 */
[----:B------:R-:W-:Y:S01]  /*12a80*/  MUFU.EX2 R229, R229 ;  /* 0x000000e500e57308 */ /* 0x000fe20000000800 */
[----:B------:R-:W-:Y:S02]  /*12a90*/  FMUL.FTZ R67, R0, R67 ;  /* 0x0000004300437220 */ /* 0x000fe40000410000 */
[C---:B------:R-:W-:Y:S02]  /*12aa0*/  FMUL.FTZ R68, R2.reuse, R68 ;  /* 0x0000004402447220 */ /* 0x040fe40000410000 */
[C---:B---3--:R-:W-:Y:S04]  /*12ab0*/  HMMA.16816.F32.BF16 R44, R128.reuse, R104, R44 ;  /* 0x00000068802c723c */ /* 0x048fe8000004182c */
[----:B------:R-:W-:Y:S01]  /*12ac0*/  FMUL.FTZ R69, R2, R69 ;  /* 0x0000004502457220 */ /* 0x000fe20000410000 */
[----:B------:R-:W-:Y:S01]  /*12ad0*/  MUFU.EX2 R228, R228 ;  /* 0x000000e400e47308 */ /* 0x000fe20000000800 */
[C---:B------:R-:W-:Y:S02]  /*12ae0*/  FMUL.FTZ R70, R0.reuse, R70 ;  /* 0x0000004600467220 */ /* 0x040fe40000410000 */
[C---:B------:R-:W-:Y:S01]  /*12af0*/  HMMA.16816.F32.BF16 R48, R128.reuse, R106, R48 ;  /* 0x0000006a8030723c */ /* 0x040fe20000041830 */
[----:B------:R-:W1:Y:S03]  /*12b00*/  LDSM.16.MT88.4 R104, [R185+UR4+0x4100] ;  /* 0x00410004b968783b */ /* 0x000e660008004200 */
[----:B------:R-:W-:Y:S02]  /*12b10*/  FMUL.FTZ R71, R0, R71 ;  /* 0x0000004700477220 */ /* 0x000fe40000410000 */
[C---:B------:R-:W-:Y:S01]  /*12b20*/  FMUL.FTZ R72, R2.reuse, R72 ;  /* 0x0000004802487220 */ /* 0x040fe20000410000 */
[----:B------:R-:W-:Y:S01]  /*12b30*/  MUFU.EX2 R230, R230 ;  /* 0x000000e600e67308 */ /* 0x000fe20000000800 */
[C---:B------:R-:W-:Y:S04]  /*12b40*/  HMMA.16816.F32.BF16 R52, R128.reuse, R100, R52 ;  /* 0x000000648034723c */ /* 0x040fe80000041834 */
[----:B------:R-:W-:Y:S02]  /*12b50*/  FMUL.FTZ R73, R2, R73 ;  /* 0x0000004902497220 */ /* 0x000fe40000410000 */
[C---:B------:R-:W-:Y:S02]  /*12b60*/  FMUL.FTZ R74, R0.reuse, R74 ;  /* 0x0000004a004a7220 */ /* 0x040fe40000410000 */
[C---:B------:R-:W-:Y:S01]  /*12b70*/  HMMA.16816.F32.BF16 R56, R128.reuse, R102, R56 ;  /* 0x000000668038723c */ /* 0x040fe20000041838 */
[----:B------:R-:W2:Y:S03]  /*12b80*/  LDSM.16.MT88.4 R100, [R133+0x4100] ;  /* 0x004100008564783b */ /* 0x000ea60000004200 */
[----:B------:R-:W-:Y:S02]  /*12b90*/  FMUL.FTZ R75, R0, R75 ;  /* 0x0000004b004b7220 */ /* 0x000fe40000410000 */
[C---:B------:R-:W-:Y:S02]  /*12ba0*/  FMUL.FTZ R84, R2.reuse, R84 ;  /* 0x0000005402547220 */ /* 0x040fe40000410000 */
[C---:B------:R-:W-:Y:S04]  /*12bb0*/  HMMA.16816.F32.BF16 R60, R128.reuse, R108, R60 ;  /* 0x0000006c803c723c */ /* 0x040fe8000004183c */
[----:B------:R-:W-:Y:S02]  /*12bc0*/  FMUL.FTZ R85, R2, R85 ;  /* 0x0000005502557220 */ /* 0x000fe40000410000 */
[C---:B------:R-:W-:Y:S02]  /*12bd0*/  FMUL.FTZ R86, R0.reuse, R86 ;  /* 0x0000005600567220 */ /* 0x040fe40000410000 */
[C---:B------:R-:W-:Y:S01]  /*12be0*/  HMMA.16816.F32.BF16 R64, R128.reuse, R110, R64 ;  /* 0x0000006e8040723c */ /* 0x040fe20000041840 */
[----:B------:R-:W3:Y:S03]  /*12bf0*/  LDSM.16.MT88.4 R108, [R184+UR4+0x4100] ;  /* 0x00410004b86c783b */ /* 0x000ee60008004200 */
[----:B------:R-:W-:Y:S02]  /*12c00*/  FMUL.FTZ R87, R0, R87 ;  /* 0x0000005700577220 */ /* 0x000fe40000410000 */
[--C-:B------:R-:W-:Y:S02]  /*12c10*/  FFMA.FTZ R177, R177, c[0x0][0x2d0], -R152.reuse ;  /* 0x0000b400b1b17a23 */ /* 0x100fe40000010898 */
[--C-:B------:R-:W-:Y:S01]  /*12c20*/  FFMA.FTZ R178, R179, c[0x0][0x2d0], -R152.reuse ;  /* 0x0000b400b3b27a23 */ /* 0x100fe20000010898 */
[C---:B-1----:R-:W-:Y:S03]  /*12c30*/  HMMA.16816.F32.BF16 R68, R128.reuse, R104, R68 ;  /* 0x000000688044723c */ /* 0x042fe60000041844 */
[--C-:B------:R-:W-:Y:S01]  /*12c40*/  FFMA.FTZ R179, R182, c[0x0][0x2d0], -R149.reuse ;  /* 0x0000b400b6b37a23 */ /* 0x100fe20000010895 */
[----:B------:R-:W-:Y:S01]  /*12c50*/  MUFU.EX2 R177, R177 ;  /* 0x000000b100b17308 */ /* 0x000fe20000000800 */
[--C-:B------:R-:W-:Y:S02]  /*12c60*/  FFMA.FTZ R182, R167, c[0x0][0x2d0], -R152.reuse ;  /* 0x0000b400a7b67a23 */ /* 0x100fe40000010898 */
[--C-:B------:R-:W-:Y:S01]  /*12c70*/  FFMA.FTZ R180, R180, c[0x0][0x2d0], -R149.reuse ;  /* 0x0000b400b4b47a23 */ /* 0x100fe20000010895 */
[C---:B------:R-:W-:Y:S01]  /*12c80*/  HMMA.16816.F32.BF16 R72, R128.reuse, R106, R72 ;  /* 0x0000006a8048723c */ /* 0x040fe20000041848 */
[----:B------:R-:W1:Y:S03]  /*12c90*/  LDSM.16.MT88.4 R104, [R168+0x4100] ;  /* 0x00410000a868783b */ /* 0x000e660000004200 */
[C---:B------:R-:W-:Y:S02]  /*12ca0*/  FMUL.FTZ R76, R2.reuse, R76 ;  /* 0x0000004c024c7220 */ /* 0x040fe40000410000 */
[----:B------:R-:W-:Y:S01]  /*12cb0*/  FMUL.FTZ R77, R2, R77 ;  /* 0x0000004d024d7220 */ /* 0x000fe20000410000 */
[----:B------:R-:W4:Y:S01]  /*12cc0*/  MUFU.EX2 R178, R178 ;  /* 0x000000b200b27308 */ /* 0x000f220000000800 */
[C---:B------:R-:W-:Y:S04]  /*12cd0*/  FMUL.FTZ R78, R0.reuse, R78 ;  /* 0x0000004e004e7220 */ /* 0x040fe80000410000 */
[----:B------:R-:W-:Y:S02]  /*12ce0*/  FMUL.FTZ R79, R0, R79 ;  /* 0x0000004f004f7220 */ /* 0x000fe40000410000 */
[--C-:B------:R-:W-:Y:S02]  /*12cf0*/  FFMA.FTZ R181, R181, c[0x0][0x2d0], -R152.reuse ;  /* 0x0000b400b5b57a23 */ /* 0x100fe40000010898 */
[----:B------:R-:W-:Y:S01]  /*12d00*/  FFMA.FTZ R152, R151, c[0x0][0x2d0], -R152 ;  /* 0x0000b40097987a23 */ /* 0x000fe20000010898 */
[----:B------:R-:W-:Y:S01]  /*12d10*/  MUFU.EX2 R179, R179 ;  /* 0x000000b300b37308 */ /* 0x000fe20000000800 */
[--C-:B------:R-:W-:Y:S01]  /*12d20*/  FFMA.FTZ R183, R214, c[0x0][0x2d0], -R149.reuse ;  /* 0x0000b400d6b77a23 */ /* 0x100fe20000010895 */
[C---:B--2---:R-:W-:Y:S03]  /*12d30*/  HMMA.16816.F32.BF16 R76, R128.reuse, R100, R76 ;  /* 0x00000064804c723c */ /* 0x044fe6000004184c */
[C---:B------:R-:W-:Y:S02]  /*12d40*/  FMUL.FTZ R80, R2.reuse, R80 ;  /* 0x0000005002507220 */ /* 0x040fe40000410000 */
[----:B------:R-:W-:Y:S02]  /*12d50*/  FMUL.FTZ R81, R2, R81 ;  /* 0x0000005102517220 */ /* 0x000fe40000410000 */
[C---:B------:R-:W-:Y:S01]  /*12d60*/  FMUL.FTZ R82, R0.reuse, R82 ;  /* 0x0000005200527220 */ /* 0x040fe20000410000 */
[----:B------:R-:W2:Y:S01]  /*12d70*/  MUFU.EX2 R180, R180 ;  /* 0x000000b400b47308 */ /* 0x000ea20000000800 */
[----:B------:R-:W-:Y:S03]  /*12d80*/  FMUL.FTZ R83, R0, R83 ;  /* 0x0000005300537220 */ /* 0x000fe60000410000 */
[--C-:B------:R-:W-:Y:S01]  /*12d90*/  FFMA.FTZ R214, R166, c[0x0][0x2d0], -R149.reuse ;  /* 0x0000b400a6d67a23 */ /* 0x100fe20000010895 */
[----:B----4-:R-:W-:Y:S01]  /*12da0*/  F2FP.BF16.PACK_AB R100, R178, R177 ;  /* 0x000000b1b264723e */ /* 0x010fe200000010ff */
[----:B------:R-:W-:Y:S01]  /*12db0*/  LDSM.16.MT88.4 R164, [R133+0x5900] ;  /* 0x0059000085a4783b */ /* 0x000fe20000004200 */
[----:B------:R-:W-:Y:S01]  /*12dc0*/  FFMA.FTZ R149, R148, c[0x0][0x2d0], -R149 ;  /* 0x0000b40094957a23 */ /* 0x000fe20000010895 */
[C---:B------:R-:W-:Y:S02]  /*12dd0*/  HMMA.16816.F32.BF16 R80, R128.reuse, R102, R80 ;  /* 0x000000668050723c */ /* 0x040fe40000041850 */
[----:B------:R4:W-:Y:S01]  /*12de0*/  MUFU.EX2 R231, R152 ;  /* 0x0000009800e77308 */ /* 0x0009e20000000800 */
[C---:B------:R-:W-:Y:S02]  /*12df0*/  FMUL.FTZ R88, R2.reuse, R88 ;  /* 0x0000005802587220 */ /* 0x040fe40000410000 */
[----:B------:R-:W-:Y:S02]  /*12e00*/  FMUL.FTZ R89, R2, R89 ;  /* 0x0000005902597220 */ /* 0x000fe40000410000 */
[C---:B------:R-:W-:Y:S01]  /*12e10*/  FMUL.FTZ R90, R0.reuse, R90 ;  /* 0x0000005a005a7220 */ /* 0x040fe20000410000 */
[C---:B---3--:R-:W-:Y:S04]  /*12e20*/  HMMA.16816.F32.BF16 R84, R128.reuse, R108, R84 ;  /* 0x0000006c8054723c */ /* 0x048fe80000041854 */
[----:B------:R-:W-:Y:S01]  /*12e30*/  FMUL.FTZ R91, R0, R91 ;  /* 0x0000005b005b7220 */ /* 0x000fe20000410000 */
[----:B------:R-:W-:Y:S01]  /*12e40*/  MUFU.EX2 R181, R181 ;  /* 0x000000b500b57308 */ /* 0x000fe20000000800 */
[C---:B------:R-:W-:Y:S02]  /*12e50*/  FMUL.FTZ R92, R2.reuse, R92 ;  /* 0x0000005c025c7220 */ /* 0x040fe40000410000 */
[----:B------:R-:W-:Y:S01]  /*12e60*/  FMUL.FTZ R93, R2, R93 ;  /* 0x0000005d025d7220 */ /* 0x000fe20000410000 */
[----:B--2---:R-:W-:Y:S02]  /*12e70*/  F2FP.BF16.PACK_AB R101, R180, R179 ;  /* 0x000000b3b465723e */ /* 0x004fe400000010ff */
[C---:B------:R-:W-:Y:S01]  /*12e80*/  HMMA.16816.F32.BF16 R88, R128.reuse, R110, R88 ;  /* 0x0000006e8058723c */ /* 0x040fe20000041858 */
[----:B------:R-:W2:Y:S02]  /*12e90*/  LDSM.16.MT88.4 R108, [R133+0x900] ;  /* 0x00090000856c783b */ /* 0x000ea40000004200 */
[C---:B------:R-:W-:Y:S01]  /*12ea0*/  FMUL.FTZ R94, R0.reuse, R94 ;  /* 0x0000005e005e7220 */ /* 0x040fe20000410000 */
[----:B------:R-:W3:Y:S01]  /*12eb0*/  MUFU.EX2 R182, R182 ;  /* 0x000000b600b67308 */ /* 0x000ee20000000800 */
[----:B------:R-:W-:Y:S02]  /*12ec0*/  FMUL.FTZ R95, R0, R95 ;  /* 0x0000005f005f7220 */ /* 0x000fe40000410000 */
[C---:B------:R-:W-:Y:S02]  /*12ed0*/  FMUL.FTZ R96, R2.reuse, R96 ;  /* 0x0000006002607220 */ /* 0x040fe40000410000 */
[----:B----4-:R-:W-:Y:S03]  /*12ee0*/  LDSM.16.MT88.4 R152, [R184+UR4+0x3900] ;  /* 0x00390004b898783b */ /* 0x010fe60008004200 */
[C---:B-1----:R-:W-:Y:S02]  /*12ef0*/  HMMA.16816.F32.BF16 R92, R128.reuse, R104, R92 ;  /* 0x00000068805c723c */ /* 0x042fe4000004185c */
[----:B------:R-:W-:Y:S01]  /*12f00*/  MUFU.EX2 R183, R183 ;  /* 0x000000b700b77308 */ /* 0x000fe20000000800 */
[----:B------:R-:W-:Y:S02]  /*12f10*/  FMUL.FTZ R97, R2, R97 ;  /* 0x0000006102617220 */ /* 0x000fe40000410000 */
[C---:B------:R-:W-:Y:S02]  /*12f20*/  FMUL.FTZ R98, R0.reuse, R98 ;  /* 0x0000006200627220 */ /* 0x040fe40000410000 */
[----:B------:R-:W-:Y:S02]  /*12f30*/  FMUL.FTZ R99, R0, R99 ;  /* 0x0000006300637220 */ /* 0x000fe40000410000 */
[----:B------:R-:W-:Y:S03]  /*12f40*/  FFMA.FTZ R176, R2, R217, R176 ;  /* 0x000000d902b07223 */ /* 0x000fe600000100b0 */
[----:B------:R-:W1:Y:S01]  /*12f50*/  MUFU.EX2 R214, R214 ;  /* 0x000000d600d67308 */ /* 0x000e620000000800 */
[----:B------:R-:W-:Y:S01]  /*12f60*/  FFMA.FTZ R172, R0, R215, R172 ;  /* 0x000000d700ac7223 */ /* 0x000fe200000100ac */
[----:B------:R-:W-:Y:S01]  /*12f70*/  HMMA.16816.F32.BF16 R96, R128, R106, R96 ;  /* 0x0000006a8060723c */ /* 0x000fe20000041860 */
[----:B------:R-:W4:Y:S02]  /*12f80*/  LDSM.16.MT88.4 R104, [R168+0x2900] ;  /* 0x00290000a868783b */ /* 0x000f240000004200 */
[----:B---3--:R-:W-:Y:S01]  /*12f90*/  F2FP.BF16.PACK_AB R102, R182, R181 ;  /* 0x000000b5b666723e */ /* 0x008fe200000010ff */
[----:B------:R-:W-:Y:S02]  /*12fa0*/  FADD.FTZ R175, R175, R176 ;  /* 0x000000b0afaf7221 */ /* 0x000fe40000010000 */
[----:B------:R-:W-:Y:S02]  /*12fb0*/  FADD.FTZ R171, R171, R172 ;  /* 0x000000acabab7221 */ /* 0x000fe40000010000 */
[----:B------:R3:W5:Y:S01]  /*12fc0*/  MUFU.EX2 R233, R149 ;  /* 0x0000009500e97308 */ /* 0x0007620000000800 */
[----:B------:R-:W-:Y:S03]  /*12fd0*/  FADD.FTZ R0, R174, R175 ;  /* 0x000000afae007221 */ /* 0x000fe60000010000 */
[----:B------:R-:W-:Y:S02]  /*12fe0*/  FADD.FTZ R2, R170, R171 ;  /* 0x000000abaa027221 */ /* 0x000fe40000010000 */
[----:B------:R-:W-:Y:S02]  /*12ff0*/  FADD.FTZ R0, R173, R0 ;  /* 0x00000000ad007221 */ /* 0x000fe40000010000 */
[----:B------:R-:W-:Y:S02]  /*13000*/  FADD.FTZ R2, R169, R2 ;  /* 0x00000002a9027221 */ /* 0x000fe40000010000 */
[----:B------:R-:W-:Y:S02]  /*13010*/  FADD.FTZ R177, R177, R0 ;  /* 0x00000000b1b17221 */ /* 0x000fe40000010000 */
[----:B------:R-:W-:Y:S01]  /*13020*/  FADD.FTZ R179, R179, R2 ;  /* 0x00000002b3b37221 */ /* 0x000fe20000010000 */
[----:B-1----:R-:W-:Y:S01]  /*13030*/  F2FP.BF16.PACK_AB R103, R214, R183 ;  /* 0x000000b7d667723e */ /* 0x002fe200000010ff */
[----:B------:R-:W-:Y:S02]  /*13040*/  FADD.FTZ R178, R178, R177 ;  /* 0x000000b1b2b27221 */ /* 0x000fe40000010000 */
[----:B------:R-:W-:Y:S02]  /*13050*/  FADD.FTZ R180, R180, R179 ;  /* 0x000000b3b4b47221 */ /* 0x000fe40000010000 */
[----:B------:R-:W-:Y:S02]  /*13060*/  FADD.FTZ R181, R181, R178 ;  /* 0x000000b2b5b57221 */ /* 0x000fe40000010000 */
[C---:B------:R-:W-:Y:S01]  /*13070*/  HMMA.16816.F32.BF16 R4, R100.reuse, R112, R4 ;  /* 0x000000706404723c */ /* 0x040fe20000041804 */
[----:B---3--:R-:W-:Y:S04]  /*13080*/  LDSM.16.MT88.4 R148, [R133+0x3900] ;  /* 0x003900008594783b */ /* 0x008fe80000004200 */
[----:B------:R-:W-:Y:S03]  /*13090*/  FADD.FTZ R182, R182, R181 ;  /* 0x000000b5b6b67221 */ /* 0x000fe60000010000 */
[C---:B------:R-:W-:Y:S01]  /*130a0*/  HMMA.16816.F32.BF16 R8, R100.reuse, R114, R8 ;  /* 0x000000726408723c */ /* 0x040fe20000041808 */
[----:B------:R-:W-:Y:S07]  /*130b0*/  LDSM.16.MT88.4 R112, [R133+0x4900] ;  /* 0x004900008570783b */ /* 0x000fee0000004200 */
[C---:B--2---:R-:W-:Y:S08]  /*130c0*/  HMMA.16816.F32.BF16 R12, R100.reuse, R108, R12 ;  /* 0x0000006c640c723c */ /* 0x044ff0000004180c */
[C---:B------:R-:W-:Y:S01]  /*130d0*/  HMMA.16816.F32.BF16 R16, R100.reuse, R110, R16 ;  /* 0x0000006e6410723c */ /* 0x040fe20000041810 */
[----:B------:R-:W1:Y:S07]  /*130e0*/  LDSM.16.MT88.4 R108, [R185+UR4+0x4900] ;  /* 0x00490004b96c783b */ /* 0x000e6e0008004200 */
        /* <DEDUP_REMOVED lines=13> */
[----:B------:R-:W-:Y:S01]  /*131c0*/  F2FP.BF16.PACK_AB R138, R231, R228 ;  /* 0x000000e4e78a723e */ /* 0x000fe200000010ff */
[C---:B------:R-:W-:Y:S04]  /*131d0*/  HMMA.16816.F32.BF16 R52, R100.reuse, R140, R52 ;  /* 0x0000008c6434723c */ /* 0x040fe80000041834 */
[----:B-----5:R-:W-:Y:S04]  /*131e0*/  F2FP.BF16.PACK_AB R139, R233, R230 ;  /* 0x000000e6e98b723e */ /* 0x020fe800000010ff */
[C---:B------:R-:W-:Y:S01]  /*131f0*/  HMMA.16816.F32.BF16 R56, R100.reuse, R142, R56 ;  /* 0x0000008e6438723c */ /* 0x040fe20000041838 */
[----:B------:R-:W-:Y:S07]  /*13200*/  LDSM.16.MT88.4 R140, [R168+0x1900] ;  /* 0x00190000a88c783b */ /* 0x000fee0000004200 */
[C---:B----4-:R-:W-:Y:S08]  /*13210*/  HMMA.16816.F32.BF16 R60, R100.reuse, R104, R60 ;  /* 0x00000068643c723c */ /* 0x050ff0000004183c */
[C---:B------:R-:W-:Y:S01]  /*13220*/  HMMA.16816.F32.BF16 R64, R100.reuse, R106, R64 ;  /* 0x0000006a6440723c */ /* 0x040fe20000041840 */
[----:B------:R-:W2:Y:S07]  /*13230*/  LDSM.16.MT88.4 R104, [R184+UR4+0x4900] ;  /* 0x00490004b868783b */ /* 0x000eae0008004200 */
[C---:B-1----:R-:W-:Y:S08]  /*13240*/  HMMA.16816.F32.BF16 R68, R100.reuse, R108, R68 ;  /* 0x0000006c6444723c */ /* 0x042ff00000041844 */
[C---:B------:R-:W-:Y:S01]  /*13250*/  HMMA.16816.F32.BF16 R72, R100.reuse, R110, R72 ;  /* 0x0000006e6448723c */ /* 0x040fe20000041848 */
[----:B------:R-:W1:Y:S07]  /*13260*/  LDSM.16.MT88.4 R108, [R185+UR4+0x1100] ;  /* 0x00110004b96c783b */ /* 0x000e6e0008004200 */
[C---:B------:R-:W-:Y:S08]  /*13270*/  HMMA.16816.F32.BF16 R76, R100.reuse, R112, R76 ;  /* 0x00000070644c723c */ /* 0x040ff0000004184c */
[C---:B------:R-:W-:Y:S01]  /*13280*/  HMMA.16816.F32.BF16 R80, R100.reuse, R114, R80 ;  /* 0x000000726450723c */ /* 0x040fe20000041850 */
[----:B------:R-:W3:Y:S07]  /*13290*/  LDSM.16.MT88.4 R112, [R184+UR4+0x1100] ;  /* 0x00110004b870783b */ /* 0x000eee0008004200 */
[C---:B--2---:R-:W-:Y:S08]  /*132a0*/  HMMA.16816.F32.BF16 R84, R100.reuse, R104, R84 ;  /* 0x000000686454723c */ /* 0x044ff00000041854 */
[C---:B------:R-:W-:Y:S01]  /*132b0*/  HMMA.16816.F32.BF16 R88, R100.reuse, R106, R88 ;  /* 0x0000006a6458723c */ /* 0x040fe20000041858 */
[----:B------:R-:W2:Y:S07]  /*132c0*/  LDSM.16.MT88.4 R104, [R185+UR4+0x3100] ;  /* 0x00310004b968783b */ /* 0x000eae0008004200 */
[C---:B------:R-:W-:Y:S08]  /*132d0*/  HMMA.16816.F32.BF16 R92, R100.reuse, R116, R92 ;  /* 0x00000074645c723c */ /* 0x040ff0000004185c */
[----:B------:R-:W-:Y:S01]  /*132e0*/  HMMA.16816.F32.BF16 R96, R100, R118, R96 ;  /* 0x000000766460723c */ /* 0x000fe20000041860 */
[----:B------:R-:W4:Y:S06]  /*132f0*/  LDSM.16.MT88.4 R116, [R133+0x3100] ;  /* 0x003100008574783b */ /* 0x000f2c0000004200 */
[----:B------:R-:W-:Y:S01]  /*13300*/  F2FP.BF16.PACK_AB R100, R216, R193 ;  /* 0x000000c1d864723e */ /* 0x000fe200000010ff */
[----:B------:R-:W-:Y:S01]  /*13310*/  FADD.FTZ R193, R193, R182 ;  /* 0x000000b6c1c17221 */ /* 0x000fe20000010000 */
[----:B------:R-:W-:Y:S03]  /*13320*/  F2FP.BF16.PACK_AB R101, R221, R218 ;  /* 0x000000dadd65723e */ /* 0x000fe600000010ff */
[----:B------:R-:W-:Y:S02]  /*13330*/  F2FP.BF16.PACK_AB R102, R223, R220 ;  /* 0x000000dcdf66723e */ /* 0x000fe400000010ff */
[----:B------:R-:W-:Y:S07]  /*13340*/  F2FP.BF16.PACK_AB R103, R225, R222 ;  /* 0x000000dee167723e */ /* 0x000fee00000010ff */
[C---:B-1----:R-:W-:Y:S08]  /*13350*/  HMMA.16816.F32.BF16 R4, R100.reuse, R108, R4 ;  /* 0x0000006c6404723c */ /* 0x042ff00000041804 */
[C---:B------:R-:W-:Y:S01]  /*13360*/  HMMA.16816.F32.BF16 R8, R100.reuse, R110, R8 ;  /* 0x0000006e6408723c */ /* 0x040fe20000041808 */
[----:B------:R-:W1:Y:S07]  /*13370*/  LDSM.16.MT88.4 R108, [R184+UR4+0x3100] ;  /* 0x00310004b86c783b */ /* 0x000e6e0008004200 */
[C---:B------:R-:W-:Y:S08]  /*13380*/  HMMA.16816.F32.BF16 R12, R100.reuse, R120, R12 ;  /* 0x00000078640c723c */ /* 0x040ff0000004180c */
[C---:B------:R-:W-:Y:S08]  /*13390*/  HMMA.16816.F32.BF16 R16, R100.reuse, R122, R16 ;  /* 0x0000007a6410723c */ /* 0x040ff00000041810 */
[C---:B---3--:R-:W-:Y:S08]  /*133a0*/  HMMA.16816.F32.BF16 R20, R100.reuse, R112, R20 ;  /* 0x000000706414723c */ /* 0x048ff00000041814 */
[C---:B------:R-:W-:Y:S01]  /*133b0*/  HMMA.16816.F32.BF16 R24, R100.reuse, R114, R24 ;  /* 0x000000726418723c */ /* 0x040fe20000041818 */
[----:B------:R-:W3:Y:S07]  /*133c0*/  LDSM.16.MT88.4 R112, [R168+0x3100] ;  /* 0x00310000a870783b */ /* 0x000eee0000004200 */
[C---:B------:R-:W-:Y:S08]  /*133d0*/  HMMA.16816.F32.BF16 R28, R100.reuse, R124, R28 ;  /* 0x0000007c641c723c */ /* 0x040ff0000004181c */
[C---:B------:R-:W-:Y:S01]  /*133e0*/  HMMA.16816.F32.BF16 R32, R100.reuse, R126, R32 ;  /* 0x0000007e6420723c */ /* 0x040fe20000041820 */
[----:B------:R-:W-:Y:S07]  /*133f0*/  LDSM.16.MT88.4 R124, [R185+UR4+0x1900] ;  /* 0x00190004b97c783b */ /* 0x000fee0008004200 */
[C---:B--2---:R-:W-:Y:S08]  /*13400*/  HMMA.16816.F32.BF16 R36, R100.reuse, R104, R36 ;  /* 0x000000686424723c */ /* 0x044ff00000041824 */
[C---:B------:R-:W-:Y:S01]  /*13410*/  HMMA.16816.F32.BF16 R40, R100.reuse, R106, R40 ;  /* 0x0000006a6428723c */ /* 0x040fe20000041828 */
[----:B------:R-:W2:Y:S07]  /*13420*/  LDSM.16.MT88.4 R104, [R185+UR4+0x5100] ;  /* 0x00510004b968783b */ /* 0x000eae0008004200 */
[C---:B----4-:R-:W-:Y:S08]  /*13430*/  HMMA.16816.F32.BF16 R44, R100.reuse, R116, R44 ;  /* 0x00000074642c723c */ /* 0x050ff0000004182c */
[C---:B------:R-:W-:Y:S01]  /*13440*/  HMMA.16816.F32.BF16 R48, R100.reuse, R118, R48 ;  /* 0x000000766430723c */ /* 0x040fe20000041830 */
[----:B------:R-:W4:Y:S07]  /*13450*/  LDSM.16.MT88.4 R116, [R133+0x5100] ;  /* 0x005100008574783b */ /* 0x000f2e0000004200 */
[C---:B-1----:R-:W-:Y:S08]  /*13460*/  HMMA.16816.F32.BF16 R52, R100.reuse, R108, R52 ;  /* 0x0000006c6434723c */ /* 0x042ff00000041834 */
[C---:B------:R-:W-:Y:S01]  /*13470*/  HMMA.16816.F32.BF16 R56, R100.reuse, R110, R56 ;  /* 0x0000006e6438723c */ /* 0x040fe20000041838 */
[----:B------:R-:W1:Y:S07]  /*13480*/  LDSM.16.MT88.4 R108, [R184+UR4+0x5100] ;  /* 0x00510004b86c783b */ /* 0x000e6e0008004200 */
[C---:B---3--:R-:W-:Y:S08]  /*13490*/  HMMA.16816.F32.BF16 R60, R100.reuse, R112, R60 ;  /* 0x00000070643c723c */ /* 0x048ff0000004183c */
[C---:B------:R-:W-:Y:S01]  /*134a0*/  HMMA.16816.F32.BF16 R64, R100.reuse, R114, R64 ;  /* 0x000000726440723c */ /* 0x040fe20000041840 */
[----:B------:R-:W3:Y:S07]  /*134b0*/  LDSM.16.MT88.4 R112, [R168+0x5100] ;  /* 0x00510000a870783b */ /* 0x000eee0000004200 */
[C---:B--2---:R-:W-:Y:S08]  /*134c0*/  HMMA.16816.F32.BF16 R68, R100.reuse, R104, R68 ;  /* 0x000000686444723c */ /* 0x044ff00000041844 */
[C---:B------:R-:W-:Y:S01]  /*134d0*/  HMMA.16816.F32.BF16 R72, R100.reuse, R106, R72 ;  /* 0x0000006a6448723c */ /* 0x040fe20000041848 */
[----:B------:R-:W-:Y:S07]  /*134e0*/  LDSM.16.MT88.4 R104, [R184+UR4+0x1900] ;  /* 0x00190004b868783b */ /* 0x000fee0008004200 */
[C---:B----4-:R-:W-:Y:S08]  /*134f0*/  HMMA.16816.F32.BF16 R76, R100.reuse, R116, R76 ;  /* 0x00000074644c723c */ /* 0x050ff0000004184c */
[C---:B------:R-:W-:Y:S01]  /*13500*/  HMMA.16816.F32.BF16 R80, R100.reuse, R118, R80 ;  /* 0x000000766450723c */ /* 0x040fe20000041850 */
[----:B------:R-:W2:Y:S07]  /*13510*/  LDSM.16.MT88.4 R116, [R133+0x1900] ;  /* 0x001900008574783b */ /* 0x000eae0000004200 */
[C---:B-1----:R-:W-:Y:S08]  /*13520*/  HMMA.16816.F32.BF16 R84, R100.reuse, R108, R84 ;  /* 0x0000006c6454723c */ /* 0x042ff00000041854 */
[C---:B------:R-:W-:Y:S08]  /*13530*/  HMMA.16816.F32.BF16 R88, R100.reuse, R110, R88 ;  /* 0x0000006e6458723c */ /* 0x040ff00000041858 */
[C---:B---3--:R-:W-:Y:S08]  /*13540*/  HMMA.16816.F32.BF16 R92, R100.reuse, R112, R92 ;  /* 0x00000070645c723c */ /* 0x048ff0000004185c */
[----:B------:R-:W-:Y:S08]  /*13550*/  HMMA.16816.F32.BF16 R96, R100, R114, R96 ;  /* 0x000000726460723c */ /* 0x000ff00000041860 */
[C---:B------:R-:W-:Y:S08]  /*13560*/  HMMA.16816.F32.BF16 R128, R136.reuse, R124, R4 ;  /* 0x0000007c8880723c */ /* 0x040ff00000041804 */
[C---:B------:R-:W-:Y:S08]  /*13570*/  HMMA.16816.F32.BF16 R124, R136.reuse, R126, R8 ;  /* 0x0000007e887c723c */ /* 0x040ff00000041808 */
[C---:B--2---:R-:W-:Y:S08]  /*13580*/  HMMA.16816.F32.BF16 R120, R136.reuse, R116, R12 ;  /* 0x000000748878723c */ /* 0x044ff0000004180c */
        /* <DEDUP_REMOVED lines=37> */
[----:B------:R-:W-:Y:S02]  /*137e0*/  FADD.FTZ R230, R230, R229 ;  /* 0x000000e5e6e67221 */ /* 0x000fe40000010000 */
[----:B------:R-:W-:Y:S02]  /*137f0*/  FADD.FTZ R217, R231, R228 ;  /* 0x000000e4e7d97221 */ /* 0x000fe40000010000 */
[----:B------:R-:W-:Y:S01]  /*13800*/  FADD.FTZ R215, R233, R230 ;  /* 0x000000e6e9d77221 */ /* 0x000fe20000010000 */
[----:B------:R-:W-:-:S05]  /*13810*/  @!P0 BRA `(.L_x_989) ;  /* 0x0000040000008947 */ /* 0x000fca0003800000 */
[----:B------:R-:W-:Y:S01]  /*13820*/  ISETP.NE.AND P2, PT, R199, 0x1, PT ;  /* 0x00000001c700780c */ /* 0x000fe20003f45270 */
[----:B------:R-:W-:Y:S01]  /*13830*/  IMAD R202, R219, 0x40, R194 ;  /* 0x00000040dbca7824 */ /* 0x000fe200078e02c2 */
[----:B------:R-:W-:Y:S01]  /*13840*/  SEL R4, RZ, 0x10, P5 ;  /* 0x00000010ff047807 */ /* 0x000fe20002800000 */
[----:B------:R-:W-:Y:S01]  /*13850*/  IMAD.MOV.U32 R201, RZ, RZ, RZ ;  /* 0x000000ffffc97224 */ /* 0x000fe200078e00ff */
[----:B------:R-:W-:Y:S02]  /*13860*/  SEL R2, RZ, 0x10, P4 ;  /* 0x00000010ff027807 */ /* 0x000fe40002000000 */
[----:B------:R-:W-:Y:S02]  /*13870*/  IADD3 R202, R202, -0x80, R205 ;  /* 0xffffff80caca7810 */ /* 0x000fe40007ffe0cd */
[----:B------:R-:W-:Y:S03]  /*13880*/  IADD3 R14, -R4, 0x10, RZ ;  /* 0x00000010040e7810 */ /* 0x000fe60007ffe1ff */
[----:B------:R-:W-:Y:S01]  /*13890*/  IMAD.MOV.U32 R5, RZ, RZ, R202 ;  /* 0x000000ffff057224 */ /* 0x000fe200078e00ca */
[----:B------:R-:W-:Y:S01]  /*138a0*/  LOP3.LUT R14, R14, 0xf, RZ, 0xc0, !PT ;  /* 0x0000000f0e0e7812 */ /* 0x000fe200078ec0ff */
[----:B------:R-:W-:Y:S05]  /*138b0*/  @P2 IMAD.HI.U32 R0, R202, c[0x0][0x2bc], RZ ;  /* 0x0000af00ca002a27 */ /* 0x000fea00078e00ff */
[----:B------:R-:W-:Y:S02]  /*138c0*/  @P2 SHF.R.U32.HI R5, RZ, c[0x0][0x2c0], R0 ;  /* 0x0000b000ff052a19 */ /* 0x000fe40000011600 */
[----:B------:R-:W-:Y:S02]  /*138d0*/  ISETP.NE.U32.AND P2, PT, R4, RZ, PT ;  /* 0x000000ff0400720c */ /* 0x000fe40003f45070 */
[C---:B------:R-:W-:Y:S04]  /*138e0*/  @!P3 IADD3 R7, P0, R5.reuse, R206, RZ ;  /* 0x000000ce0507b210 */ /* 0x040fe80007f1e0ff */
[----:B------:R-:W-:Y:S01]  /*138f0*/  @!P3 LEA.HI.X.SX32 R0, R5, R198, 0x1, P0 ;  /* 0x000000c60500b211 */ /* 0x000fe200000f0eff */
[----:B------:R-:W-:Y:S01]  /*13900*/  IMAD.MOV R5, RZ, RZ, -R5 ;  /* 0x000000ffff057224 */ /* 0x000fe200078e0a05 */
[----:B------:R-:W-:Y:S03]  /*13910*/  @!P3 LEA R8, P0, R7, c[0x0][0x2a0], 0x2 ;  /* 0x0000a8000708ba11 */ /* 0x000fe600078010ff */
[----:B------:R-:W-:Y:S01]  /*13920*/  IMAD R202, R5, c[0x0][0x2b8], R202 ;  /* 0x0000ae0005ca7a24 */ /* 0x000fe200078e02ca */
[----:B------:R-:W-:Y:S03]  /*13930*/  @!P3 LEA.HI.X R9, R7, c[0x0][0x2a4], R0, 0x2, P0 ;  /* 0x0000a9000709ba11 */ /* 0x000fe600000f1400 */
[C---:B------:R-:W-:Y:S01]  /*13940*/  IMAD.WIDE.U32 R6, R202.reuse, c[0x0][0x1e0], RZ ;  /* 0x00007800ca067a25 */ /* 0x040fe200078e00ff */
[----:B------:R-:W-:Y:S01]  /*13950*/  SHF.R.S32.HI R5, RZ, 0x1f, R202 ;  /* 0x0000001fff057819 */ /* 0x000fe200000114ca */
[----:B------:R-:W2:Y:S04]  /*13960*/  @!P3 LDG.E R201, [R8.64] ;  /* 0x0000000608c9b981 */ /* 0x000ea8000c1e1900 */
[----:B------:R-:W-:Y:S04]  /*13970*/  IMAD R5, R5, c[0x0][0x1e0], RZ ;  /* 0x0000780005057a24 */ /* 0x000fe800078e02ff */
[----:B------:R-:W-:Y:S04]  /*13980*/  IMAD R5, R202, c[0x0][0x1e4], R5 ;  /* 0x00007900ca057a24 */ /* 0x000fe800078e0205 */
[----:B------:R-:W-:Y:S02]  /*13990*/  IMAD.IADD R7, R7, 0x1, R5 ;  /* 0x0000000107077824 */ /* 0x000fe400078e0205 */
[----:B------:R-:W-:Y:S01]  /*139a0*/  IMAD R5, R192, c[0x0][0x1e8], RZ ;  /* 0x00007a00c0057a24 */ /* 0x000fe200078e02ff */
[----:B--2---:R-:W-:Y:S01]  /*139b0*/  SHF.R.S32.HI R0, RZ, 0x1f, R201 ;  /* 0x0000001fff007819 */ /* 0x004fe200000114c9 */
[----:B------:R-:W-:Y:S04]  /*139c0*/  IMAD.WIDE.U32 R6, R201, c[0x0][0x1f0], R6 ;  /* 0x00007c00c9067a25 */ /* 0x000fe800078e0006 */
        /* <DEDUP_REMOVED lines=9> */
[----:B------:R-:W-:Y:S03]  /*13a60*/  SEL R0, RZ, 0x10, P6 ;  /* 0x00000010ff007807 */ /* 0x000fe60003000000 */
[----:B------:R-:W2:Y:S01]  /*13a70*/  SHFL.IDX PT, R9, R8, 0x1, 0x181f ;  /* 0x00381f0008097f89 */ /* 0x000ea200000e0000 */
[----:B------:R-:W-:Y:S03]  /*13a80*/  IADD3 R5, -R0, 0x10, RZ ;  /* 0x0000001000057810 */ /* 0x000fe60007ffe1ff */
[----:B------:R3:W-:Y:S01]  /*13a90*/  SHFL.IDX PT, R13, R8, RZ, 0x181f ;  /* 0x00181fff080d7589 */ /* 0x0007e200000e0000 */
[----:B------:R-:W-:Y:S03]  /*13aa0*/  LOP3.LUT R5, R5, 0xf, RZ, 0xc0, !PT ;  /* 0x0000000f05057812 */ /* 0x000fe600078ec0ff */
[----:B------:R-:W4:Y:S01]  /*13ab0*/  SHFL.IDX PT, R11, R10, RZ, 0x181f ;  /* 0x00181fff0a0b7589 */ /* 0x000f2200000e0000 */
[----:B-1----:R-:W-:Y:S04]  /*13ac0*/  IADD3 R14, P1, P0, R14, R7, R208 ;  /* 0x000000070e0e7210 */ /* 0x002fe8000783e0d0 */
[----:B--2---:R-:W-:Y:S02]  /*13ad0*/  IADD3.X R15, RZ, R9, R209, P1, P0 ;  /* 0x00000009ff0f7210 */ /* 0x004fe40000fe04d1 */
[----:B------:R-:W-:Y:S04]  /*13ae0*/  IADD3 R16, P1, P0, R6, R7, R211 ;  /* 0x0000000706107210 */ /* 0x000fe8000783e0d3 */
[----:B------:R-:W-:Y:S02]  /*13af0*/  IADD3.X R17, RZ, R9, R212, P1, P0 ;  /* 0x00000009ff117210 */ /* 0x000fe40000fe04d4 */
[----:B---3--:R-:W-:Y:S01]  /*13b00*/  IADD3 R8, P1, P0, R5, R7, R204 ;  /* 0x0000000705087210 */ /* 0x008fe2000783e0cc */
[----:B------:R-:W-:Y:S03]  /*13b10*/  IMAD R5, R213, 0x3000, R203 ;  /* 0x00003000d5057824 */ /* 0x000fe600078e02cb */
[----:B------:R-:W-:Y:S01]  /*13b20*/  IADD3.X R9, RZ, R9, R210, P1, P0 ;  /* 0x00000009ff097210 */ /* 0x000fe20000fe04d2 */
[----:B------:R-:W-:Y:S01]  /*13b30*/  IMAD.SHL.U32 R7, R5, 0x2, RZ ;  /* 0x0000000205077824 */ /* 0x000fe200078e00ff */
[----:B----4-:R-:W-:Y:S02]  /*13b40*/  IADD3 R20, P1, R208, R11, RZ ;  /* 0x0000000bd0147210 */ /* 0x010fe40007f3e0ff */
[----:B------:R-:W-:Y:S03]  /*13b50*/  IADD3 R18, P0, R11, R211, RZ ;  /* 0x000000d30b127210 */ /* 0x000fe60007f1e0ff */
[----:B------:R-:W-:Y:S01]  /*13b60*/  IMAD.X R21, R209, 0x1, R13, P1 ;  /* 0x00000001d1157824 */ /* 0x000fe200008e060d */
[----:B------:R-:W-:Y:S01]  /*13b70*/  ISETP.NE.U32.AND P1, PT, R2, RZ, PT ;  /* 0x000000ff0200720c */ /* 0x000fe20003f25070 */
[----:B------:R-:W-:Y:S01]  /*13b80*/  IMAD.X R19, R13, 0x1, R212, P0 ;  /* 0x000000010d137824 */ /* 0x000fe200000e06d4 */
        /* <DEDUP_REMOVED lines=9> */
.L_x_989:
        /* <DEDUP_REMOVED lines=9> */
.L_x_987:
[----:B-1----:R-:W1:Y:S01]  /*13cb0*/  SHFL.BFLY PT, R6, R217, 0x2, 0x1f ;  /* 0x0c401f00d9067f89 */ /* 0x002e6200000e0000 */
        /* <DEDUP_REMOVED lines=122> */
.L_x_937:
        /* <DEDUP_REMOVED lines=152> */
.L_x_992:
[----:B--2---:R-:W-:Y:S01]  /*14de0*/  LOP3.LUT R6, R14, 0xffffffe0, RZ, 0xc0, !PT ;  /* 0xffffffe00e067812 */ /* 0x004fe200078ec0ff */
[----:B------:R-:W1:Y:S01]  /*14df0*/  S2R R54, SR_CTAID.X ;  /* 0x0000000000367919 */ /* 0x000e620000002500 */
[----:B------:R-:W-:Y:S01]  /*14e00*/  SHF.R.S32.HI R14, RZ, 0x1f, R5 ;  /* 0x0000001fff0e7819 */ /* 0x000fe20000011405 */
[----:B------:R-:W-:Y:S01]  /*14e10*/  IMAD R13, R25, c[0x0][0x3a0], RZ ;  /* 0x0000e800190d7a24 */ /* 0x000fe200078e02ff */
[----:B------:R-:W-:Y:S01]  /*14e20*/  LEA.HI R8, R16, R16, RZ, 0x1 ;  /* 0x0000001010087211 */ /* 0x000fe200078f08ff */
[----:B------:R-:W-:Y:S01]  /*14e30*/  IMAD.IADD R6, R3, 0x1, -R6 ;  /* 0x0000000103067824 */ /* 0x000fe200078e0a06 */
[-C--:B------:R-:W-:Y:S01]  /*14e40*/  LEA.HI R14, R14, R5.reuse, RZ, 0x3 ;  /* 0x000000050e0e7211 */ /* 0x080fe200078f18ff */
[----:B------:R-:W-:Y:S01]  /*14e50*/  IMAD R17, R2, c[0x0][0x490], RZ ;  /* 0x0001240002117a24 */ /* 0x000fe200078e02ff */
[----:B------:R-:W-:Y:S01]  /*14e60*/  LOP3.LUT R9, R8, 0x1ffffffe, RZ, 0xc0, !PT ;  /* 0x1ffffffe08097812 */ /* 0x000fe200078ec0ff */
[----:B------:R-:W-:Y:S01]  /*14e70*/  IMAD.MOV.U32 R19, RZ, RZ, R25 ;  /* 0x000000ffff137224 */ /* 0x000fe200078e0019 */
[----:B------:R-:W-:Y:S01]  /*14e80*/  SHF.R.S32.HI R7, RZ, 0x1f, R6 ;  /* 0x0000001fff077819 */ /* 0x000fe20000011406 */
[----:B------:R-:W-:Y:S01]  /*14e90*/  IMAD R13, R24, c[0x0][0x3a4], R13 ;  /* 0x0000e900180d7a24 */ /* 0x000fe200078e020d */
[----:B------:R-:W-:Y:S01]  /*14ea0*/  LOP3.LUT R14, R14, 0xffffff8, RZ, 0xc0, !PT ;  /* 0x0ffffff80e0e7812 */ /* 0x000fe200078ec0ff */
[----:B------:R-:W-:Y:S01]  /*14eb0*/  IMAD.IADD R16, R16, 0x1, -R9 ;  /* 0x0000000110107824 */ /* 0x000fe200078e0a09 */
[----:B------:R-:W-:Y:S01]  /*14ec0*/  LEA.HI R4, R7, R6, RZ, 0x2 ;  /* 0x0000000607047211 */ /* 0x000fe200078f10ff */
[----:B------:R-:W-:Y:S01]  /*14ed0*/  IMAD.MOV.U32 R7, RZ, RZ, c[0x0][0x4e8] ;  /* 0x00013a00ff077624 */ /* 0x000fe200078e00ff */
[----:B------:R-:W-:Y:S01]  /*14ee0*/  IADD3 R5, -R14, R5, RZ ;  /* 0x000000050e057210 */ /* 0x000fe20007ffe1ff */
[----:B------:R-:W-:Y:S01]  /*14ef0*/  IMAD.WIDE.U32 R14, R24, c[0x0][0x3a0], RZ ;  /* 0x0000e800180e7a25 */ /* 0x000fe200078e00ff */
[----:B------:R-:W-:Y:S01]  /*14f00*/  SHF.R.S32.HI R4, RZ, 0x2, R4 ;  /* 0x00000002ff047819 */ /* 0x000fe20000011404 */
[----:B------:R-:W-:Y:S01]  /*14f10*/  BSSY B0, `(.L_x_993) ;  /* 0x0000076000007945 */ /* 0x000fe20003800000 */
[----:B------:R-:W-:Y:S01]  /*14f20*/  ISETP.NE.AND P1, PT, R7, 0x1, PT ;  /* 0x000000010700780c */ /* 0x000fe20003f25270 */
[----:B------:R-:W-:Y:S01]  /*14f30*/  IMAD R17, R192, c[0x0][0x494], R17 ;  /* 0x00012500c0117a24 */ /* 0x000fe200078e0211 */
[----:B------:R-:W-:Y:S01]  /*14f40*/  LEA.HI R9, R12, R3, RZ, 0x3 ;  /* 0x000000030c097211 */ /* 0x000fe200078f18ff */
[----:B------:R-:W-:Y:S01]  /*14f50*/  IMAD R5, R5, 0x10, R4 ;  /* 0x0000001005057824 */ /* 0x000fe200078e0204 */
[----:B------:R-:W-:-:S02]  /*14f60*/  MOV R18, R24 ;  /* 0x0000001800127202 */ /* 0x000fc40000000f00 */
[----:B------:R-:W-:Y:S01]  /*14f70*/  LOP3.LUT R4, R9, 0xfffffff8, RZ, 0xc0, !PT ;  /* 0xfffffff809047812 */ /* 0x000fe200078ec0ff */
[----:B------:R-:W-:Y:S01]  /*14f80*/  IMAD R7, R16, 0x8, R5 ;  /* 0x0000000810077824 */ /* 0x000fe200078e0205 */
[----:B------:R-:W-:Y:S01]  /*14f90*/  LOP3.LUT P2, RZ, R6, 0x3, RZ, 0xc0, !PT ;  /* 0x0000000306ff7812 */ /* 0x000fe2000784c0ff */
[----:B------:R-:W-:Y:S01]  /*14fa0*/  IMAD.WIDE.U32 R18, R192, c[0x0][0x490], R18 ;  /* 0x00012400c0127a25 */ /* 0x000fe200078e0012 */
[----:B------:R-:W-:Y:S02]  /*14fb0*/  LEA.HI R12, R12, R3, RZ, 0x6 ;  /* 0x000000030c0c7211 */ /* 0x000fe400078f30ff */
[----:B-1----:R-:W-:Y:S01]  /*14fc0*/  LEA R7, R54, R7, 0x7 ;  /* 0x0000000736077211 */ /* 0x002fe200078e38ff */
[----:B------:R-:W-:Y:S01]  /*14fd0*/  IMAD.IADD R4, R3, 0x1, -R4 ;  /* 0x0000000103047824 */ /* 0x000fe200078e0a04 */
[----:B------:R-:W-:Y:S01]  /*14fe0*/  SHF.R.S32.HI R3, RZ, 0x1f, R195 ;  /* 0x0000001fff037819 */ /* 0x000fe200000114c3 */
[----:B------:R-:W-:Y:S01]  /*14ff0*/  IMAD.IADD R19, R19, 0x1, R17 ;  /* 0x0000000113137824 */ /* 0x000fe200078e0211 */
[----:B------:R-:W-:Y:S01]  /*15000*/  SHF.R.S32.HI R9, RZ, 0x3, R9 ;  /* 0x00000003ff097819 */ /* 0x000fe20000011409 */
[----:B------:R-:W-:Y:S01]  /*15010*/  @P1 IMAD.HI.U32 R8, R7, c[0x0][0x4ec], RZ ;  /* 0x00013b0007081a27 */ /* 0x000fe200078e00ff */
[----:B------:R-:W-:-:S02]  /*15020*/  IADD3 R15, R15, R13, RZ ;  /* 0x0000000d0f0f7210 */ /* 0x000fc40007ffe0ff */
[----:B------:R-:W-:Y:S01]  /*15030*/  SEL R195, R195, RZ, !P0 ;  /* 0x000000ffc3c37207 */ /* 0x000fe20004000000 */
[----:B------:R-:W-:Y:S01]  /*15040*/  IMAD.MOV.U32 R6, RZ, RZ, R7 ;  /* 0x000000ffff067224 */ /* 0x000fe200078e0007 */
[----:B------:R-:W-:Y:S01]  /*15050*/  @P1 SHF.R.U32.HI R6, RZ, c[0x0][0x4f0], R8 ;  /* 0x00013c00ff061a19 */ /* 0x000fe20000011608 */
[----:B------:R-:W-:Y:S01]  /*15060*/  IMAD R17, R2, c[0x0][0x3e8], RZ ;  /* 0x0000fa0002117a24 */ /* 0x000fe200078e02ff */
[----:B------:R-:W-:Y:S01]  /*15070*/  SEL R3, R3, RZ, !P0 ;  /* 0x000000ff03037207 */ /* 0x000fe20004000000 */
[----:B------:R-:W-:Y:S01]  /*15080*/  IMAD.WIDE.U32 R14, R192, c[0x0][0x3e8], R14 ;  /* 0x0000fa00c00e7a25 */ /* 0x000fe200078e000e */
[----:B------:R-:W-:-:S03]  /*15090*/  LEA R13, R4, R9, 0x5 ;  /* 0x00000009040d7211 */ /* 0x000fc600078e28ff */
[----:B------:R-:W-:Y:S02]  /*150a0*/  IMAD.MOV R8, RZ, RZ, -R6 ;  /* 0x000000ffff087224 */ /* 0x000fe400078e0a06 */
[----:B------:R-:W-:Y:S02]  /*150b0*/  IMAD R17, R192, c[0x0][0x3ec], R17 ;  /* 0x0000fb00c0117a24 */ /* 0x000fe400078e0211 */
[----:B------:R-:W-:Y:S02]  /*150c0*/  IMAD R8, R8, c[0x0][0x4e8], R7 ;  /* 0x00013a0008087a24 */ /* 0x000fe400078e0207 */
[----:B------:R-:W-:Y:S01]  /*150d0*/  IMAD.WIDE.U32 R18, R195, c[0x0][0x498], R18 ;  /* 0x00012600c3127a25 */ /* 0x000fe200078e0012 */
[----:B------:R-:W-:-:S03]  /*150e0*/  IADD3 R15, R15, R17, RZ ;  /* 0x000000110f0f7210 */ /* 0x000fc60007ffe0ff */
[----:B------:R-:W-:Y:S01]  /*150f0*/  IMAD R16, R3, c[0x0][0x498], RZ ;  /* 0x0001260003107a24 */ /* 0x000fe200078e02ff */
[----:B------:R-:W-:Y:S01]  /*15100*/  IADD3 R20, P0, R6, R18, RZ ;  /* 0x0000001206147210 */ /* 0x000fe20007f1e0ff */
[----:B------:R-:W-:Y:S01]  /*15110*/  IMAD R7, R54, 0x80, R13 ;  /* 0x0000008036077824 */ /* 0x000fe200078e020d */
[----:B------:R-:W-:Y:S01]  /*15120*/  SHF.R.S32.HI R18, RZ, 0x1f, R8 ;  /* 0x0000001fff127819 */ /* 0x000fe20000011408 */
[----:B------:R-:W-:Y:S01]  /*15130*/  IMAD R13, R195, c[0x0][0x49c], R16 ;  /* 0x00012700c30d7a24 */ /* 0x000fe200078e0210 */
[----:B------:R-:W-:Y:S01]  /*15140*/  SHF.R.S32.HI R16, RZ, 0x1f, R6 ;  /* 0x0000001fff107819 */ /* 0x000fe20000011406 */
[----:B------:R-:W-:-:S03]  /*15150*/  @P1 IMAD.HI.U32 R17, R7, c[0x0][0x4ec], RZ ;  /* 0x00013b0007111a27 */ /* 0x000fc600078e00ff */
[----:B------:R-:W-:Y:S01]  /*15160*/  IADD3.X R21, R16, R19, R13, P0, !PT ;  /* 0x0000001310157210 */ /* 0x000fe200007fe40d */
[----:B------:R-:W-:Y:S02]  /*15170*/  IMAD.SHL.U32 R2, R9, 0x40, RZ ;  /* 0x0000004009027824 */ /* 0x000fe400078e00ff */
[----:B------:R-:W-:Y:S01]  /*15180*/  IMAD.MOV.U32 R6, RZ, RZ, R7 ;  /* 0x000000ffff067224 */ /* 0x000fe200078e0007 */
[----:B------:R-:W-:Y:S01]  /*15190*/  @P1 SHF.R.U32.HI R6, RZ, c[0x0][0x4f0], R17 ;  /* 0x00013c00ff061a19 */ /* 0x000fe20000011611 */
[----:B------:R-:W-:Y:S01]  /*151a0*/  IMAD R17, R18, c[0x0][0x488], RZ ;  /* 0x0001220012117a24 */ /* 0x000fe200078e02ff */
[----:B------:R-:W-:Y:S01]  /*151b0*/  LOP3.LUT R13, R2, 0x1c0, RZ, 0xc0, !PT ;  /* 0x000001c0020d7812 */ /* 0x000fe200078ec0ff */
[----:B------:R-:W-:Y:S02]  /*151c0*/  IMAD.SHL.U32 R2, R4, 0x8, RZ ;  /* 0x0000000804027824 */ /* 0x000fe400078e00ff */
[----:B------:R-:W-:-:S04]  /*151d0*/  IMAD.WIDE.U32 R20, R8, c[0x0][0x488], R20 ;  /* 0x0001220008147a25 */ /* 0x000fc800078e0014 */
[----:B------:R-:W-:Y:S01]  /*151e0*/  IMAD R17, R8, c[0x0][0x48c], R17 ;  /* 0x0001230008117a24 */ /* 0x000fe200078e0211 */
[----:B------:R-:W-:Y:S01]  /*151f0*/  LOP3.LUT R8, R13, 0x38, R2, 0xf8, !PT ;  /* 0x000000380d087812 */ /* 0x000fe200078ef802 */
[----:B------:R-:W-:Y:S01]  /*15200*/  IMAD R4, R3, c[0x0][0x3f0], RZ ;  /* 0x0000fc0003047a24 */ /* 0x000fe200078e02ff */
[----:B------:R-:W-:Y:S01]  /*15210*/  SHF.R.U32.HI R3, RZ, 0x3, R13 ;  /* 0x00000003ff037819 */ /* 0x000fe2000001160d */
[----:B------:R-:W-:Y:S01]  /*15220*/  IMAD.WIDE.U32 R14, R195, c[0x0][0x3f0], R14 ;  /* 0x0000fc00c30e7a25 */ /* 0x000fe200078e000e */
[----:B------:R-:W-:Y:S02]  /*15230*/  LEA R13, P0, R20, c[0x0][0x450], 0x2 ;  /* 0x00011400140d7a11 */ /* 0x000fe400078010ff */
[----:B------:R-:W-:Y:S01]  /*15240*/  IADD3 R17, R21, R17, RZ ;  /* 0x0000001115117210 */ /* 0x000fe20007ffe0ff */
[----:B------:R-:W-:Y:S01]  /*15250*/  IMAD R4, R195, c[0x0][0x3f4], R4 ;  /* 0x0000fd00c3047a24 */ /* 0x000fe200078e0204 */
[----:B------:R-:W-:Y:S01]  /*15260*/  LOP3.LUT R8, R8, R3, RZ, 0x3c, !PT ;  /* 0x0000000308087212 */ /* 0x000fe200078e3cff */
[----:B------:R-:W-:Y:S01]  /*15270*/  SHFL.IDX PT, R32, R13, RZ, 0x1c1f ;  /* 0x001c1fff0d207589 */ /* 0x000fe200000e0000 */
[----:B------:R-:W-:Y:S01]  /*15280*/  LEA.HI.X R17, R20, c[0x0][0x454], R17, 0x2, P0 ;  /* 0x0001150014117a11 */ /* 0x000fe200000f1411 */
[--C-:B------:R-:W-:Y:S01]  /*15290*/  IMAD.MOV R16, RZ, RZ, -R6.reuse ;  /* 0x000000ffff107224 */ /* 0x100fe200078e0a06 */
[----:B------:R-:W-:Y:S01]  /*152a0*/  SHF.R.S32.HI R3, RZ, 0x1f, R6 ;  /* 0x0000001fff037819 */ /* 0x000fe20000011406 */
[----:B------:R-:W-:Y:S01]  /*152b0*/  SHFL.IDX PT, R34, R13, 0x1, 0x1c1f ;  /* 0x003c1f000d227f89 */ /* 0x000fe200000e0000 */
[----:B------:R-:W-:Y:S01]  /*152c0*/  IADD3 R15, R15, R4, RZ ;  /* 0x000000040f0f7210 */ /* 0x000fe20007ffe0ff */
[C---:B------:R-:W-:Y:S01]  /*152d0*/  IMAD R4, R54.reuse, 0x80, R5 ;  /* 0x0000008036047824 */ /* 0x040fe200078e0205 */
[----:B------:R-:W-:Y:S01]  /*152e0*/  LEA R54, R54, R9, 0x7 ;  /* 0x0000000936367211 */ /* 0x000fe200078e38ff */
[----:B------:R-:W1:Y:S01]  /*152f0*/  SHFL.IDX PT, R33, R17, RZ, 0x1c1f ;  /* 0x001c1fff11217589 */ /* 0x000e6200000e0000 */
[----:B------:R-:W-:-:S02]  /*15300*/  IMAD R5, R3, c[0x0][0x3e0], RZ ;  /* 0x0000f80003057a24 */ /* 0x000fc400078e02ff */
[----:B-----5:R-:W-:Y:S01]  /*15310*/  IMAD R3, R11, c[0x0][0x4e8], RZ ;  /* 0x00013a000b037a24 */ /* 0x020fe200078e02ff */
[----:B------:R-:W2:Y:S01]  /*15320*/  SHFL.IDX PT, R35, R17, 0x1, 0x1c1f ;  /* 0x003c1f0011237f89 */ /* 0x000ea200000e0000 */
[----:B------:R-:W-:Y:S01]  /*15330*/  IADD3 R18, R4, 0x8, RZ ;  /* 0x0000000804127810 */ /* 0x000fe20007ffe0ff */
[----:B------:R-:W-:Y:S01]  /*15340*/  IMAD R16, R16, c[0x0][0x4e8], R7 ;  /* 0x00013a0010107a24 */ /* 0x000fe200078e0207 */
[----:B------:R-:W-:Y:S01]  /*15350*/  SHF.L.U32 R7, R12, 0x3, RZ ;  /* 0x000000030c077819 */ /* 0x000fe200000006ff */
[----:B------:R-:W-:Y:S01]  /*15360*/  IMAD R5, R6, c[0x0][0x3e4], R5 ;  /* 0x0000f90006057a24 */ /* 0x000fe200078e0205 */
[-C--:B------:R-:W-:Y:S01]  /*15370*/  ISETP.GE.OR P1, PT, R4, R3.reuse, P2 ;  /* 0x000000030400720c */ /* 0x080fe20001726670 */
[----:B------:R-:W-:Y:S01]  /*15380*/  IMAD.WIDE.U32 R14, R6, c[0x0][0x3e0], R14 ;  /* 0x0000f800060e7a25 */ /* 0x000fe200078e000e */
[----:B------:R-:W-:Y:S02]  /*15390*/  ISETP.GE.OR P0, PT, R18, R3, P2 ;  /* 0x000000031200720c */ /* 0x000fe40001706670 */
[----:B------:R-:W-:Y:S01]  /*153a0*/  SHF.R.S32.HI R4, RZ, 0x1f, R16 ;  /* 0x0000001fff047819 */ /* 0x000fe20000011410 */
[----:B------:R-:W-:Y:S01]  /*153b0*/  IMAD.IADD R15, R15, 0x1, R5 ;  /* 0x000000010f0f7824 */ /* 0x000fe200078e0205 */
[----:B------:R-:W-:-:S03]  /*153c0*/  LOP3.LUT R7, R8, 0x7ffffe00, R7, 0xf8, !PT ;  /* 0x7ffffe0008077812 */ /* 0x000fc600078ef807 */
[----:B------:R-:W-:Y:S01]  /*153d0*/  IMAD R5, R4, c[0x0][0x3d8], RZ ;  /* 0x0000f60004057a24 */ /* 0x000fe200078e02ff */
[----:B------:R-:W-:Y:S01]  /*153e0*/  SHF.L.U32 R58, R7, 0x1, RZ ;  /* 0x00000001073a7819 */ /* 0x000fe200000006ff */
[C---:B------:R-:W-:Y:S02]  /*153f0*/  IMAD.WIDE.U32 R56, R16.reuse, c[0x0][0x3d8], R14 ;  /* 0x0000f60010387a25 */ /* 0x040fe400078e000e */
[----:B-1----:R1:W-:Y:S02]  /*15400*/  @!P1 ST.E [R32.64], R0 ;  /* 0x0000000020009985 */ /* 0x0023e4000c101906 */
[----:B------:R-:W-:Y:S02]  /*15410*/  IMAD R8, R16, c[0x0][0x3dc], R5 ;  /* 0x0000f70010087a24 */ /* 0x000fe400078e0205 */
[----:B--2---:R1:W-:Y:S02]  /*15420*/  @!P0 ST.E [R34.64], R10 ;  /* 0x0000000a22008985 */ /* 0x0043e4000c101906 */
        /* <DEDUP_REMOVED lines=36> */
.L_x_994:
[----:B--2---:R-:W-:Y:S05]  /*15670*/  BSYNC B0 ;  /* 0x0000000000007941 */ /* 0x004fea0003800000 */
.L_x_993:
        /* <DEDUP_REMOVED lines=23> */
.L_x_996:
[----:B------:R-:W-:Y:S05]  /*157f0*/  BSYNC B0 ;  /* 0x0000000000007941 */ /* 0x000fea0003800000 */
.L_x_995:
        /* <DEDUP_REMOVED lines=23> */
.L_x_998:
[----:B------:R-:W-:Y:S05]  /*15970*/  BSYNC B0 ;  /* 0x0000000000007941 */ /* 0x000fea0003800000 */
.L_x_997:
        /* <DEDUP_REMOVED lines=24> */
.L_x_991:
        /* <DEDUP_REMOVED lines=18> */
.L_x_999:
        /* <DEDUP_REMOVED lines=20> */
[----:B------:R-:W-:Y:S01]  /*15d60*/  IADD3 R13, R4, R13, RZ ;  /* 0x0000000d040d7210 */ /* 0x000fe20007ffe0ff */
[----:B------:R-:W-:-:S04]  /*15d70*/  IMAD R4, R5, c[0x0][0x498], RZ ;  /* 0x0001260005047a24 */ /* 0x000fc800078e02ff */
[----:B------:R-:W-:-:S04]  /*15d80*/  @P0 IMAD.HI.U32 R6, R8, c[0x0][0x4ec], RZ ;  /* 0x00013b0008060a27 */ /* 0x000fc800078e00ff */
[----:B------:R-:W-:Y:S01]  /*15d90*/  IMAD.WIDE.U32 R12, R195, c[0x0][0x498], R12 ;  /* 0x00012600c30c7a25 */ /* 0x000fe200078e000c */
[----:B------:R-:W-:-:S03]  /*15da0*/  @P0 SHF.R.U32.HI R7, RZ, c[0x0][0x4f0], R6 ;  /* 0x00013c00ff070a19 */ /* 0x000fc60000011606 */
[----:B------:R-:W-:Y:S01]  /*15db0*/  IMAD R15, R195, c[0x0][0x49c], R4 ;  /* 0x00012700c30f7a24 */ /* 0x000fe200078e0204 */
[--C-:B------:R-:W-:Y:S01]  /*15dc0*/  SHF.R.S32.HI R4, RZ, 0x1f, R7.reuse ;  /* 0x0000001fff047819 */ /* 0x100fe20000011407 */
[----:B------:R-:W-:Y:S01]  /*15dd0*/  IMAD.MOV R9, RZ, RZ, -R7 ;  /* 0x000000ffff097224 */ /* 0x000fe200078e0a07 */
[----:B------:R-:W-:-:S03]  /*15de0*/  IADD3 R12, P0, R7, R12, RZ ;  /* 0x0000000c070c7210 */ /* 0x000fc60007f1e0ff */
[----:B------:R-:W-:Y:S01]  /*15df0*/  IMAD R9, R9, c[0x0][0x4e8], R8 ;  /* 0x00013a0009097a24 */ /* 0x000fe200078e0208 */
[----:B------:R-:W-:Y:S02]  /*15e00*/  IADD3.X R13, R4, R13, R15, P0, !PT ;  /* 0x0000000d040d7210 */ /* 0x000fe400007fe40f */
[----:B------:R-:W-:Y:S02]  /*15e10*/  MOV R4, 0xff800000 ;  /* 0xff80000000047802 */ /* 0x000fe40000000f00 */
[----:B------:R-:W-:Y:S01]  /*15e20*/  SHF.R.S32.HI R6, RZ, 0x1f, R9 ;  /* 0x0000001fff067819 */ /* 0x000fe20000011409 */
[----:B------:R-:W-:-:S04]  /*15e30*/  IMAD.WIDE.U32 R12, R9, c[0x0][0x488], R12 ;  /* 0x00012200090c7a25 */ /* 0x000fc800078e000c */
[----:B------:R-:W-:-:S04]  /*15e40*/  IMAD R6, R6, c[0x0][0x488], RZ ;  /* 0x0001220006067a24 */ /* 0x000fc800078e02ff */
[----:B------:R-:W-:Y:S01]  /*15e50*/  IMAD R7, R9, c[0x0][0x48c], R6 ;  /* 0x0001230009077a24 */ /* 0x000fe200078e0206 */
[----:B------:R-:W-:-:S04]  /*15e60*/  LEA R6, P0, R12, c[0x0][0x450], 0x2 ;  /* 0x000114000c067a11 */ /* 0x000fc800078010ff */
[----:B------:R-:W-:-:S04]  /*15e70*/  IADD3 R7, R13, R7, RZ ;  /* 0x000000070d077210 */ /* 0x000fc80007ffe0ff */
[----:B------:R-:W-:-:S05]  /*15e80*/  LEA.HI.X R7, R12, c[0x0][0x454], R7, 0x2, P0 ;  /* 0x000115000c077a11 */ /* 0x000fca00000f1407 */
[----:B------:R1:W-:Y:S02]  /*15e90*/  STG.E [R6.64], R4 ;  /* 0x0000000406007986 */ /* 0x0003e4000c101906 */
.L_x_1001:
[----:B------:R-:W-:Y:S05]  /*15ea0*/  BSYNC B0 ;  /* 0x0000000000007941 */ /* 0x000fea0003800000 */
.L_x_1000:
[----:B-1----:R-:W1:Y:S01]  /*15eb0*/  S2R R6, SR_CTAID.X ;  /* 0x0000000000067919 */ /* 0x002e620000002500 */
[----:B------:R-:W-:Y:S01]  /*15ec0*/  SHF.R.S32.HI R9, RZ, 0x1f, R0 ;  /* 0x0000001fff097819 */ /* 0x000fe20000011400 */
[----:B------:R-:W-:Y:S01]  /*15ed0*/  IMAD R7, R11, c[0x0][0x3a0], RZ ;  /* 0x0000e8000b077a24 */ /* 0x000fe200078e02ff */
[----:B------:R-:W-:Y:S01]  /*15ee0*/  MOV R8, c[0x0][0x4e8] ;  /* 0x00013a0000087a02 */ /* 0x000fe20000000f00 */
[----:B-----5:R-:W-:Y:S01]  /*15ef0*/  IMAD R3, R3, c[0x0][0x4e8], RZ ;  /* 0x00013a0003037a24 */ /* 0x020fe200078e02ff */
[----:B------:R-:W-:Y:S01]  /*15f00*/  LEA.HI R4, R9, R0, RZ, 0x3 ;  /* 0x0000000009047211 */ /* 0x000fe200078f18ff */
[----:B------:R-:W-:Y:S01]  /*15f10*/  IMAD R7, R10, c[0x0][0x3a4], R7 ;  /* 0x0000e9000a077a24 */ /* 0x000fe200078e0207 */
[----:B------:R-:W-:Y:S01]  /*15f20*/  ISETP.NE.AND P0, PT, R8, 0x1, PT ;  /* 0x000000010800780c */ /* 0x000fe20003f05270 */
[----:B------:R-:W-:Y:S01]  /*15f30*/  IMAD.WIDE.U32 R10, R10, c[0x0][0x3a0], RZ ;  /* 0x0000e8000a0a7a25 */ /* 0x000fe200078e00ff */
[----:B------:R-:W-:Y:S01]  /*15f40*/  LOP3.LUT R9, R4, 0xfffffff8, RZ, 0xc0, !PT ;  /* 0xfffffff804097812 */ /* 0x000fe200078ec0ff */
[----:B------:R-:W-:Y:S01]  /*15f50*/  BSSY B0, `(.L_x_1002) ;  /* 0x0000036000007945 */ /* 0x000fe20003800000 */
[----:B------:R-:W-:-:S02]  /*15f60*/  SHF.R.S32.HI R4, RZ, 0x3, R4 ;  /* 0x00000003ff047819 */ /* 0x000fc40000011404 */
[----:B------:R-:W-:Y:S01]  /*15f70*/  IADD3 R11, R11, R7, RZ ;  /* 0x000000070b0b7210 */ /* 0x000fe20007ffe0ff */
[----:B------:R-:W-:Y:S02]  /*15f80*/  IMAD.IADD R9, R0, 0x1, -R9 ;  /* 0x0000000100097824 */ /* 0x000fe400078e0a09 */
[----:B------:R-:W-:Y:S02]  /*15f90*/  IMAD R7, R2, c[0x0][0x3e8], RZ ;  /* 0x0000fa0002077a24 */ /* 0x000fe400078e02ff */
[C---:B------:R-:W-:Y:S01]  /*15fa0*/  IMAD.WIDE.U32 R10, R192.reuse, c[0x0][0x3e8], R10 ;  /* 0x0000fa00c00a7a25 */ /* 0x040fe200078e000a */
[CC--:B------:R-:W-:Y:S02]  /*15fb0*/  LEA R13, R9.reuse, R4.reuse, 0x5 ;  /* 0x00000004090d7211 */ /* 0x0c0fe400078e28ff */
[----:B------:R-:W-:Y:S01]  /*15fc0*/  SHF.L.U32 R9, R9, 0x3, RZ ;  /* 0x0000000309097819 */ /* 0x000fe200000006ff */
[----:B------:R-:W-:Y:S02]  /*15fd0*/  IMAD R7, R192, c[0x0][0x3ec], R7 ;  /* 0x0000fb00c0077a24 */ /* 0x000fe400078e0207 */
[C---:B-1----:R-:W-:Y:S01]  /*15fe0*/  IMAD R13, R6.reuse, 0x80, R13 ;  /* 0x00000080060d7824 */ /* 0x042fe200078e020d */
[----:B------:R-:W-:Y:S01]  /*15ff0*/  LEA R4, R6, R4, 0x7 ;  /* 0x0000000406047211 */ /* 0x000fe200078e38ff */
[----:B------:R-:W-:Y:S01]  /*16000*/  IMAD R2, R5, c[0x0][0x3f0], RZ ;  /* 0x0000fc0005027a24 */ /* 0x000fe200078e02ff */
[----:B------:R-:W-:Y:S01]  /*16010*/  IADD3 R11, R7, R11, RZ ;  /* 0x0000000b070b7210 */ /* 0x000fe20007ffe0ff */
[----:B------:R-:W-:Y:S01]  /*16020*/  @P0 IMAD.HI.U32 R0, R13, c[0x0][0x4ec], RZ ;  /* 0x00013b000d000a27 */ /* 0x000fe200078e00ff */
[----:B------:R-:W-:-:S02]  /*16030*/  MOV R5, R13 ;  /* 0x0000000d00057202 */ /* 0x000fc40000000f00 */
[----:B------:R-:W-:Y:S01]  /*16040*/  IADD3 R6, R9, 0x40, RZ ;  /* 0x0000004009067810 */ /* 0x000fe20007ffe0ff */
        /* <DEDUP_REMOVED lines=38> */
.L_x_1003:
[----:B------:R-:W-:Y:S05]  /*162b0*/  BSYNC B0 ;  /* 0x0000000000007941 */ /* 0x000fea0003800000 */
.L_x_1002:
[----:B------:R-:W-:Y:S01]  /*162c0*/  IADD3 R8, R4, 0x20, RZ ;  /* 0x0000002004087810 */ /* 0x000fe20007ffe0ff */
[----:B--23--:R2:W3:Y:S01]  /*162d0*/  SHFL.IDX PT, R11, R0, 0x1, 0x181f ;  /* 0x00381f00000b7f89 */ /* 0x00c4e200000e0000 */
        /* <DEDUP_REMOVED lines=11> */
[----:B-1-3--:R-:W-:Y:S01]  /*16390*/  @!P2 IMAD.WIDE R12, R9, 0x2, R10 ;  /* 0x00000002090ca825 */ /* 0x00afe200078e020a */
[----:B------:R-:W-:Y:S02]  /*163a0*/  @!P1 LOP3.LUT R8, R8, 0xfffffff8, RZ, 0xc0, !PT ;  /* 0xfffffff808089812 */ /* 0x000fe400078ec0ff */
[----:B------:R-:W-:-:S02]  /*163b0*/  @!P0 LOP3.LUT R7, R7, 0xfffffff8, RZ, 0xc0, !PT ;  /* 0xfffffff807078812 */ /* 0x000fc400078ec0ff */
[----:B------:R1:W-:Y:S01]  /*163c0*/  @!P2 ST.E.128 [R12.64], RZ ;  /* 0x000000ff0c00a985 */ /* 0x0003e2000c101d06 */
[----:B------:R-:W-:-:S04]  /*163d0*/  @!P1 IMAD.WIDE R14, R8, 0x2, R10 ;  /* 0x00000002080e9825 */ /* 0x000fc800078e020a */
[----:B------:R-:W-:Y:S01]  /*163e0*/  @!P0 IMAD.WIDE R10, R7, 0x2, R10 ;  /* 0x00000002070a8825 */ /* 0x000fe200078e020a */
[----:B------:R1:W-:Y:S04]  /*163f0*/  @!P1 ST.E.128 [R14.64], RZ ;  /* 0x000000ff0e009985 */ /* 0x0003e8000c101d06 */
[----:B------:R1:W-:Y:S02]  /*16400*/  @!P0 ST.E.128 [R10.64], RZ ;  /* 0x000000ff0a008985 */ /* 0x0003e4000c101d06 */
.L_x_1005:
[----:B------:R-:W-:Y:S05]  /*16410*/  BSYNC B0 ;  /* 0x0000000000007941 */ /* 0x000fea0003800000 */
.L_x_1004:
[----:B------:R-:W-:Y:S01]  /*16420*/  IADD3 R8, R4, 0x40, RZ ;  /* 0x0000004004087810 */ /* 0x000fe20007ffe0ff */
[----:B-1-3--:R1:W3:Y:S01]  /*16430*/  SHFL.IDX PT, R11, R0, 0x2, 0x181f ;  /* 0x00581f00000b7f89 */ /* 0x00a2e200000e0000 */
        /* <DEDUP_REMOVED lines=11> */
[----:B--23--:R-:W-:Y:S01]  /*164f0*/  @!P2 IMAD.WIDE R12, R9, 0x2, R10 ;  /* 0x00000002090ca825 */ /* 0x00cfe200078e020a */
[----:B------:R-:W-:Y:S02]  /*16500*/  @!P1 LOP3.LUT R8, R8, 0xfffffff8, RZ, 0xc0, !PT ;  /* 0xfffffff808089812 */ /* 0x000fe400078ec0ff */
[----:B------:R-:W-:-:S02]  /*16510*/  @!P0 LOP3.LUT R7, R7, 0xfffffff8, RZ, 0xc0, !PT ;  /* 0xfffffff807078812 */ /* 0x000fc400078ec0ff */
[----:B------:R2:W-:Y:S01]  /*16520*/  @!P2 ST.E.128 [R12.64], RZ ;  /* 0x000000ff0c00a985 */ /* 0x0005e2000c101d06 */
[----:B------:R-:W-:-:S04]  /*16530*/  @!P1 IMAD.WIDE R14, R8, 0x2, R10 ;  /* 0x00000002080e9825 */ /* 0x000fc800078e020a */
[----:B------:R-:W-:Y:S01]  /*16540*/  @!P0 IMAD.WIDE R10, R7, 0x2, R10 ;  /* 0x00000002070a8825 */ /* 0x000fe200078e020a */
[----:B------:R2:W-:Y:S04]  /*16550*/  @!P1 ST.E.128 [R14.64], RZ ;  /* 0x000000ff0e009985 */ /* 0x0005e8000c101d06 */
[----:B------:R2:W-:Y:S02]  /*16560*/  @!P0 ST.E.128 [R10.64], RZ ;  /* 0x000000ff0a008985 */ /* 0x0005e4000c101d06 */
.L_x_1007:
[----:B------:R-:W-:Y:S05]  /*16570*/  BSYNC B0 ;  /* 0x0000000000007941 */ /* 0x000fea0003800000 */
.L_x_1006:
[----:B------:R-:W-:Y:S01]  /*16580*/  IADD3 R4, R4, 0x60, RZ ;  /* 0x0000006004047810 */ /* 0x000fe20007ffe0ff */
[----:B--23--:R2:W3:Y:S03]  /*16590*/  SHFL.IDX PT, R11, R0, 0x3, 0x181f ;  /* 0x00781f00000b7f89 */ /* 0x00c4e600000e0000 */
[----:B------:R-:W-:Y:S01]  /*165a0*/  ISETP.GE.AND P0, PT, R4, R3, PT ;  /* 0x000000030400720c */ /* 0x000fe20003f06270 */
[----:B------:R2:W1:-:S12]  /*165b0*/  SHFL.IDX PT, R10, R2, 0x3, 0x181f ;  /* 0x00781f00020a7f89 */ /* 0x00045800000e0000 */
[----:B------:R-:W-:Y:S05]  /*165c0*/  @P0 EXIT ;  /* 0x000000000000094d */ /* 0x000fea0003800000 */
[----:B------:R-:W-:Y:S02]  /*165d0*/  ISETP.GE.AND P0, PT, R6, c[0x0][0x3c8], PT ;  /* 0x0000f20006007a0c */ /* 0x000fe40003f06270 */
[----:B------:R-:W-:-:S11]  /*165e0*/  ISETP.GE.AND P1, PT, R9, c[0x0][0x3c8], PT ;  /* 0x0000f20009007a0c */ /* 0x000fd60003f26270 */
[----:B------:R-:W-:-:S04]  /*165f0*/  @!P0 SHF.R.S32.HI R3, RZ, 0x1f, R6 ;  /* 0x0000001fff038819 */ /* 0x000fc80000011406 */
[----:B------:R-:W-:Y:S01]  /*16600*/  @!P0 LEA.HI R3, R3, R6, RZ, 0x3 ;  /* 0x0000000603038211 */ /* 0x000fe200078f18ff */
[----:B-1-3--:R-:W-:-:S03]  /*16610*/  @!P1 IMAD.WIDE R6, R9, 0x2, R10 ;  /* 0x0000000209069825 */ /* 0x00afc600078e020a */
[----:B------:R-:W-:Y:S02]  /*16620*/  @!P0 LOP3.LUT R3, R3, 0xfffffff8, RZ, 0xc0, !PT ;  /* 0xfffffff803038812 */ /* 0x000fe400078ec0ff */
[----:B------:R1:W-:Y:S03]  /*16630*/  @!P1 ST.E.128 [R6.64], RZ ;  /* 0x000000ff06009985 */ /* 0x0003e6000c101d06 */
[----:B--2---:R-:W-:-:S05]  /*16640*/  @!P0 IMAD.WIDE R2, R3, 0x2, R10 ;  /* 0x0000000203028825 */ /* 0x004fca00078e020a */
        /* <DEDUP_REMOVED lines=9> */
.L_x_1008:
        /* <DEDUP_REMOVED lines=10> */
.L_x_3410:


//--------------------- .text._ZN7cutlass13device_kernelIN5flash19enable_sm80_to_sm89INS1_16FlashAttnFwdSm80INS1_25CollectiveMainloopFwdSm80ILi8ELi2ELb0EN4cute5tupleIJNS5_1CILi128EEENS7_ILi64EEENS7_ILi192EEEEEELi192ENS_10bfloat16_tEfNS_4arch4Sm80ELb0ELb1ELb1ELb0ELb1ELb0ELb1ELb0EEENS1_21CollectiveEpilogueFwdINS6_IJS8_SA_S9_EEENS6_IJNS7_ILi1EEESI_SI_EEESC_SE_Li256ELb0ELb1ELb0ELb0EEENS1_19SingleTileSchedulerILb0ELb0ELb1ELi128EEEEEEEEEvNT_6ParamsE --------------------------
	.section	.text._ZN7cutlass13device_kernelIN5flash19enable_sm80_to_sm89INS1_16FlashAttnFwdSm80INS1_25CollectiveMainloopFwdSm80ILi8ELi2ELb0EN4cute5tupleIJNS5_1CILi128EEENS7_ILi64EEENS7_ILi192EEEEEELi192ENS_10bfloat16_tEfNS_4arch4Sm80ELb0ELb1ELb1ELb0ELb1ELb0ELb1ELb0EEENS1_21CollectiveEpilogueFwdINS6_IJS8_SA_S9_EEENS6_IJNS7_ILi1EEESI_SI_EEESC_SE_Li256ELb0ELb1ELb0ELb0EEENS1_19SingleTileSchedulerILb0ELb0ELb1ELi128EEEEEEEEEvNT_6ParamsE,"ax",@progbits
	.sectioninfo	@"SHI_REGISTERS=255"
	.align	128
.text._ZN7cutlass13device_kernelIN5flash19enable_sm80_to_sm89INS1_16FlashAttnFwdSm80INS1_25CollectiveMainloopFwdSm80ILi8ELi2ELb0EN4cute5tupleIJNS5_1CILi128EEENS7_ILi64EEENS7_ILi192EEEEEELi192ENS_10bfloat16_tEfNS_4arch4Sm80ELb0ELb1ELb1ELb0ELb1ELb0ELb1ELb0EEENS1_21CollectiveEpilogueFwdINS6_IJS8_SA_S9_EEENS6_IJNS7_ILi1EEESI_SI_EEESC_SE_Li256ELb0ELb1ELb0ELb0EEENS1_19SingleTileSchedulerILb0ELb0ELb1ELi128EEEEEEEEEvNT_6ParamsE:
        .type           _ZN7cutlass13device_kernelIN5flash19enable_sm80_to_sm89INS1_16FlashAttnFwdSm80INS1_25CollectiveMainloopFwdSm80ILi8ELi2ELb0EN4cute5tupleIJNS5_1CILi128EEENS7_ILi64EEENS7_ILi192EEEEEELi192ENS_10bfloat16_tEfNS_4arch4Sm80ELb0ELb1ELb1ELb0ELb1ELb0ELb1ELb0EEENS1_21CollectiveEpilogueFwdINS6_IJS8_SA_S9_EEENS6_IJNS7_ILi1EEESI_SI_EEESC_SE_Li256ELb0ELb1ELb0ELb0EEENS1_19SingleTileSchedulerILb0ELb0ELb1ELi128EEEEEEEEEvNT_6ParamsE,@function
        .size           _ZN7cutlass13device_kernelIN5flash19enable_sm80_to_sm89INS1_16FlashAttnFwdSm80INS1_25CollectiveMainloopFwdSm80ILi8ELi2ELb0EN4cute5tupleIJNS5_1CILi128EEENS7_ILi64EEENS7_ILi192EEEEEELi192ENS_10bfloat16_tEfNS_4arch4Sm80ELb0ELb1ELb1ELb0ELb1ELb0ELb1ELb0EEENS1_21CollectiveEpilogueFwdINS6_IJS8_SA_S9_EEENS6_IJNS7_ILi1EEESI_SI_EEESC_SE_Li256ELb0ELb1ELb0ELb0EEENS1_19SingleTileSchedulerILb0ELb0ELb1ELi128EEEEEEEEEvNT_6ParamsE,(.L_x_3411 - _ZN7cutlass13device_kernelIN5flash19enable_sm80_to_sm89INS1_16FlashAttnFwdSm80INS1_25CollectiveMainloopFwdSm80ILi8ELi2ELb0EN4cute5tupleIJNS5_1CILi128EEENS7_ILi64EEENS7_ILi192EEEEEELi192ENS_10bfloat16_tEfNS_4arch4Sm80ELb0ELb1ELb1ELb0ELb1ELb0ELb1ELb0EEENS1_21CollectiveEpilogueFwdINS6_IJS8_SA_S9_EEENS6_IJNS7_ILi1EEESI_SI_EEESC_SE_Li256ELb0ELb1ELb0ELb0EEENS1_19SingleTileSchedulerILb0ELb0ELb1ELi128EEEEEEEEEvNT_6ParamsE)
        .other          _ZN7cutlass13device_kernelIN5flash19enable_sm80_to_sm89INS1_16FlashAttnFwdSm80INS1_25CollectiveMainloopFwdSm80ILi8ELi2ELb0EN4cute5tupleIJNS5_1CILi128EEENS7_ILi64EEENS7_ILi192EEEEEELi192ENS_10bfloat16_tEfNS_4arch4Sm80ELb0ELb1ELb1ELb0ELb1ELb0ELb1ELb0EEENS1_21CollectiveEpilogueFwdINS6_IJS8_SA_S9_EEENS6_IJNS7_ILi1EEESI_SI_EEESC_SE_Li256ELb0ELb1ELb0ELb0EEENS1_19SingleTileSchedulerILb0ELb0ELb1ELi128EEEEEEEEEvNT_6ParamsE,@"STO_CUDA_ENTRY STV_DEFAULT"
_ZN7cutlass13device_kernelIN5flash19enable_sm80_to_sm89INS1_16FlashAttnFwdSm80INS1_25CollectiveMainloopFwdSm80ILi8ELi2ELb0EN4cute5tupleIJNS5_1CILi128EEENS7_ILi64EEENS7_ILi192EEEEEELi192ENS_10bfloat16_tEfNS_4arch4Sm80ELb0ELb1ELb1ELb0ELb1ELb0ELb1ELb0EEENS1_21CollectiveEpilogueFwdINS6_IJS8_SA_S9_EEENS6_IJNS7_ILi1EEESI_SI_EEESC_SE_Li256ELb0ELb1ELb0ELb0EEENS1_19SingleTileSchedulerILb0ELb0ELb1ELi128EEEEEEEEEvNT_6ParamsE:
[----:B------:R-:W-:Y:S02]  /*0000*/  MOV R1, c[0x0][0x28] ;  /* 0x00000a0000017a02 */ /* 0x000fe40000000f00 */
[----:B------:R-:W1:Y:S02]  /*0010*/  S2UR UR6, SR_CTAID.Z ;  /* 0x00000000000679c3 */ /* 0x000e640000002700 */
[----:B-1----:R-:W-:-:S13]  /*0020*/  ISETP.LE.AND P0, PT, RZ, UR6, PT ;  /* 0x00000006ff007c0c */ /* 0x002fda000bf03270 */
[----:B------:R-:W-:Y:S05]  /*0030*/  @!P0 EXIT ;  /* 0x000000000000894d */ /* 0x000fea0003800000 */
[----:B------:R-:W1:Y:S01]  /*0040*/  S2R R215, SR_CTAID.X ;  /* 0x0000000000d77919 */ /* 0x000e620000002500 */
[----:B------:R-:W-:Y:S01]  /*0050*/  ULDC.64 UR4, c[0x0][0x370] ;  /* 0x0000dc0000047ab9 */ /* 0x000fe20000000a00 */
[----:B------:R-:W-:Y:S01]  /*0060*/  IMAD.MOV.U32 R204, RZ, RZ, RZ ;  /* 0x000000ffffcc7224 */ /* 0x000fe200078e00ff */
[----:B------:R-:W-:Y:S01]  /*0070*/  UISETP.NE.U32.AND UP0, UPT, URZ, UR4, UPT ;  /* 0x000000043f00728c */ /* 0x000fe2000bf05070 */
[----:B------:R-:W-:Y:S01]  /*0080*/  IMAD.MOV.U32 R197, RZ, RZ, c[0x0][0x2c4] ;  /* 0x0000b100ffc57624 */ /* 0x000fe200078e00ff */
[----:B------:R-:W-:Y:S02]  /*0090*/  ULDC.64 UR8, c[0x0][0x370] ;  /* 0x0000dc0000087ab9 */ /* 0x000fe40000000a00 */
[----:B------:R-:W-:Y:S02]  /*00a0*/  UISETP.NE.AND.EX UP0, UPT, URZ, UR5, UPT, UP0 ;  /* 0x000000053f00728c */ /* 0x000fe4000bf05300 */
[----:B------:R-:W-:Y:S01]  /*00b0*/  ISETP.NE.AND P1, PT, R197, 0x1, PT ;  /* 0x00000001c500780c */ /* 0x000fe20003f25270 */
[----:B------:R-:W2:Y:S01]  /*00c0*/  S2UR UR7, SR_CTAID.Y ;  /* 0x00000000000779c3 */ /* 0x000ea20000002600 */
[----:B------:R-:W-:-:S02]  /*00d0*/  ULDC.64 UR12, c[0x0][0x118] ;  /* 0x00004600000c7ab9 */ /* 0x000fc40000000a00 */
[----:B------:R-:W-:-:S05]  /*00e0*/  PLOP3.LUT P0, PT, PT, PT, UP0, 0x80, 0x0 ;  /* 0x000000000000781c */ /* 0x000fca0003f0f008 */
[----:B------:R-:W-:Y:S02]  /*00f0*/  @UP0 UMOV UR4, 0x4 ;  /* 0x0000000400040882 */ /* 0x000fe40000000000 */
[----:B------:R-:W-:Y:S01]  /*0100*/  @UP0 UIMAD.WIDE UR4, UR6, UR4, UR8 ;  /* 0x00000004060402a5 */ /* 0x000fe2000f8e0208 */
[----:B-1----:R-:W-:Y:S01]  /*0110*/  IMAD.SHL.U32 R148, R215, 0x80, RZ ;  /* 0x00000080d7947824 */ /* 0x002fe200078e00ff */
[----:B------:R-:W-:Y:S01]  /*0120*/  P2R R0, PR, RZ, 0x2 ;  /* 0x00000002ff007803 */ /* 0x000fe20000000000 */
[----:B------:R-:W1:Y:S01]  /*0130*/  S2R R7, SR_TID.X ;  /* 0x0000000000077919 */ /* 0x000e620000002100 */
[----:B------:R-:W-:Y:S02]  /*0140*/  IMAD.MOV.U32 R196, RZ, RZ, 0x1 ;  /* 0x00000001ffc47424 */ /* 0x000fe400078e00ff */
[----:B------:R-:W-:Y:S01]  /*0150*/  @P1 IADD3 R0, R148, 0x7f, RZ ;  /* 0x0000007f94001810 */ /* 0x000fe20007ffe0ff */
[----:B------:R-:W-:Y:S02]  /*0160*/  IMAD.MOV.U32 R214, RZ, RZ, c[0x0][0x2ac] ;  /* 0x0000ab00ffd67624 */ /* 0x000fe400078e00ff */
[----:B------:R-:W-:-:S02]  /*0170*/  IMAD.U32 R2, RZ, RZ, UR4 ;  /* 0x00000004ff027e24 */ /* 0x000fc4000f8e00ff */
[----:B------:R-:W-:Y:S01]  /*0180*/  IMAD.U32 R3, RZ, RZ, UR5 ;  /* 0x00000005ff037e24 */ /* 0x000fe2000f8e00ff */
[----:B------:R-:W-:Y:S01]  /*0190*/  ISETP.LE.AND P2, PT, R196, c[0x0][0x32c], PT ;  /* 0x0000cb00c4007a0c */ /* 0x000fe20003f43270 */
[----:B------:R-:W-:-:S03]  /*01a0*/  @P1 IMAD.HI.U32 R0, R0, c[0x0][0x2c8], RZ ;  /* 0x0000b20000001a27 */ /* 0x000fc600078e00ff */
[----:B------:R3:W5:Y:S01]  /*01b0*/  @P0 LDG.E R204, [R2.64] ;  /* 0x0000000c02cc0981 */ /* 0x000762000c1e1900 */
[----:B------:R-:W-:Y:S01]  /*01c0*/  IMAD R199, R214, c[0x0][0x1d0], RZ ;  /* 0x00007400d6c77a24 */ /* 0x000fe200078e02ff */
[----:B--2---:R-:W-:Y:S01]  /*01d0*/  USHF.R.S32.HI UR11, URZ, 0x1f, UR7 ;  /* 0x0000001f3f0b7899 */ /* 0x004fe20008011407 */
[----:B---3--:R-:W-:Y:S02]  /*01e0*/  IADD3 R3, R148, 0x7f, RZ ;  /* 0x0000007f94037810 */ /* 0x008fe40007ffe0ff */
[----:B------:R-:W-:Y:S02]  /*01f0*/  @P1 SHF.R.U32.HI R3, RZ, c[0x0][0x2cc], R0 ;  /* 0x0000b300ff031a19 */ /* 0x000fe40000011600 */
[----:B------:R-:W-:Y:S02]  /*0200*/  IADD3 R0, R199, -c[0x0][0x168], R196 ;  /* 0x80005a00c7007a10 */ /* 0x000fe40007ffe0c4 */
[----:B------:R-:W-:-:S03]  /*0210*/  P2R R2, PR, RZ, 0x4 ;  /* 0x00000004ff027803 */ /* 0x000fc60000000000 */
[----:B------:R-:W-:-:S05]  /*0220*/  IMAD.IADD R0, R0, 0x1, R3 ;  /* 0x0000000100007824 */ /* 0x000fca00078e0203 */
[----:B------:R-:W-:Y:S01]  /*0230*/  IADD3 R3, R0, c[0x0][0x328], RZ ;  /* 0x0000ca0000037a10 */ /* 0x000fe20007ffe0ff */
[----:B------:R-:W-:Y:S05]  /*0240*/  @!P2 BRA `(.L_x_1009) ;  /* 0x000000f00000a947 */ /* 0x000fea0003800000 */
[C---:B-1----:R-:W-:Y:S02]  /*0250*/  ISETP.GT.AND P0, PT, R0.reuse, RZ, PT ;  /* 0x000000ff0000720c */ /* 0x042fe40003f04270 */
        /* <DEDUP_REMOVED lines=8> */
.L_x_1010:
[----:B------:R-:W-:-:S13]  /*02e0*/  ISETP.NE.AND P0, PT, R196, c[0x0][0x32c], PT ;  /* 0x0000cb00c4007a0c */ /* 0x000fda0003f05270 */
[----:B------:R-:W-:-:S05]  /*02f0*/  @P0 IMAD.HI.U32 R0, R2, c[0x0][0x330], RZ ;  /* 0x0000cc0002000a27 */ /* 0x000fca00078e00ff */
[----:B------:R-:W-:Y:S02]  /*0300*/  @P0 SHF.R.U32.HI R2, RZ, c[0x0][0x334], R0 ;  /* 0x0000cd00ff020a19 */ /* 0x000fe40000011600 */
.L_x_1011:
[----:B------:R-:W-:-:S05]  /*0310*/  MOV R5, c[0x0][0x32c] ;  /* 0x0000cb0000057a02 */ /* 0x000fca0000000f00 */
[----:B------:R-:W-:-:S05]  /*0320*/  IMAD R2, R2, R5, c[0x0][0x32c] ;  /* 0x0000cb0002027624 */ /* 0x000fca00078e0205 */
[----:B------:R-:W-:-:S04]  /*0330*/  IMNMX R3, R3, R2, PT ;  /* 0x0000000203037217 */ /* 0x000fc80003800200 */
.L_x_1009:
[----:B-1----:R-:W-:Y:S01]  /*0340*/  IADD3 R3, R3, 0x3f, RZ ;  /* 0x0000003f03037810 */ /* 0x002fe20007ffe0ff */
[----:B------:R-:W-:Y:S01]  /*0350*/  @P1 IMAD.HI.U32 R6, R148, c[0x0][0x2c8], RZ ;  /* 0x0000b20094061a27 */ /* 0x000fe200078e00ff */
[C---:B------:R-:W-:Y:S02]  /*0360*/  IADD3 R5, R199.reuse, 0x3f, RZ ;  /* 0x0000003fc7057810 */ /* 0x040fe40007ffe0ff */
[----:B------:R-:W-:Y:S01]  /*0370*/  SHF.R.S32.HI R2, RZ, 0x1f, R3 ;  /* 0x0000001fff027819 */ /* 0x000fe20000011403 */
[----:B------:R-:W-:Y:S01]  /*0380*/  IMAD.MOV.U32 R0, RZ, RZ, R148 ;  /* 0x000000ffff007224 */ /* 0x000fe200078e0094 */
[----:B------:R-:W-:Y:S02]  /*0390*/  SHF.R.S32.HI R4, RZ, 0x1f, R5 ;  /* 0x0000001fff047819 */ /* 0x000fe40000011405 */
[----:B------:R-:W-:Y:S02]  /*03a0*/  @P1 SHF.R.U32.HI R0, RZ, c[0x0][0x2cc], R6 ;  /* 0x0000b300ff001a19 */ /* 0x000fe40000011606 */
[----:B------:R-:W-:-:S02]  /*03b0*/  IADD3 R147, R199, -c[0x0][0x168], RZ ;  /* 0x80005a00c7937a10 */ /* 0x000fc40007ffe0ff */
[----:B------:R-:W-:Y:S02]  /*03c0*/  LEA.HI R2, R2, R3, RZ, 0x6 ;  /* 0x0000000302027211 */ /* 0x000fe400078f30ff */
[----:B------:R-:W-:Y:S01]  /*03d0*/  LEA.HI R4, R4, R5, RZ, 0x6 ;  /* 0x0000000504047211 */ /* 0x000fe200078f30ff */
[----:B------:R-:W-:Y:S01]  /*03e0*/  IMAD.IADD R0, R147, 0x1, R0 ;  /* 0x0000000193007824 */ /* 0x000fe200078e0200 */
[----:B------:R-:W-:Y:S02]  /*03f0*/  SHF.R.S32.HI R2, RZ, 0x6, R2 ;  /* 0x00000006ff027819 */ /* 0x000fe40000011402 */
[----:B------:R-:W-:Y:S02]  /*0400*/  SHF.R.S32.HI R145, RZ, 0x6, R4 ;  /* 0x00000006ff917819 */ /* 0x000fe40000011404 */
[----:B------:R-:W-:Y:S02]  /*0410*/  IADD3 R194, R0, -c[0x0][0x324], RZ ;  /* 0x8000c90000c27a10 */ /* 0x000fe40007ffe0ff */
[----:B------:R-:W-:Y:S01]  /*0420*/  IMNMX R145, R145, R2, PT ;  /* 0x0000000291917217 */ /* 0x000fe20003800200 */
[----:B------:R-:W-:Y:S05]  /*0430*/  @!P2 BRA `(.L_x_1012) ;  /* 0x000001000000a947 */ /* 0x000fea0003800000 */
[----:B------:R-:W-:-:S04]  /*0440*/  MOV R2, R0 ;  /* 0x0000000000027202 */ /* 0x000fc80000000f00 */
        /* <DEDUP_REMOVED lines=9> */
.L_x_1013:
[----:B------:R-:W-:-:S04]  /*04e0*/  MOV R0, c[0x0][0x32c] ;  /* 0x0000cb0000007a02 */ /* 0x000fc80000000f00 */
[----:B------:R-:W-:-:S13]  /*04f0*/  ISETP.NE.AND P0, PT, R0, 0x1, PT ;  /* 0x000000010000780c */ /* 0x000fda0003f05270 */
[----:B------:R-:W-:-:S05]  /*0500*/  @P0 IMAD.HI.U32 R0, R2, c[0x0][0x330], RZ ;  /* 0x0000cc0002000a27 */ /* 0x000fca00078e00ff */
[----:B------:R-:W-:-:S05]  /*0510*/  @P0 SHF.R.U32.HI R2, RZ, c[0x0][0x334], R0 ;  /* 0x0000cd00ff020a19 */ /* 0x000fca0000011600 */
.L_x_1014:
[----:B------:R-:W-:-:S05]  /*0520*/  IMAD R3, R2, c[0x0][0x32c], RZ ;  /* 0x0000cb0002037a24 */ /* 0x000fca00078e02ff */
[----:B------:R-:W-:-:S04]  /*0530*/  IMNMX R194, R194, R3, !PT ;  /* 0x00000003c2c27217 */ /* 0x000fc80007800200 */
.L_x_1012:
[----:B------:R-:W-:Y:S01]  /*0540*/  SHF.R.S32.HI R3, RZ, 0x1f, R194 ;  /* 0x0000001fff037819 */ /* 0x000fe200000114c2 */
[----:B------:R-:W-:Y:S01]  /*0550*/  IMAD.MOV.U32 R5, RZ, RZ, RZ ;  /* 0x000000ffff057224 */ /* 0x000fe200078e00ff */
[----:B------:R-:W-:Y:S01]  /*0560*/  PLOP3.LUT P2, PT, PT, PT, PT, 0x80, 0x0 ;  /* 0x000000000000781c */ /* 0x000fe20003f4f070 */
[----:B------:R-:W-:Y:S01]  /*0570*/  IMAD.MOV.U32 R98, RZ, RZ, RZ ;  /* 0x000000ffff627224 */ /* 0x000fe200078e00ff */
[----:B------:R-:W-:Y:S01]  /*0580*/  LEA.HI R194, R3, R194, RZ, 0x6 ;  /* 0x000000c203c27211 */ /* 0x000fe200078f30ff */
[----:B------:R-:W-:Y:S01]  /*0590*/  CS2R R96, SRZ ;  /* 0x0000000000607805 */ /* 0x000fe2000001ff00 */
[----:B------:R-:W-:Y:S01]  /*05a0*/  CS2R R94, SRZ ;  /* 0x00000000005e7805 */ /* 0x000fe2000001ff00 */
[----:B------:R-:W-:Y:S01]  /*05b0*/  CS2R R92, SRZ ;  /* 0x00000000005c7805 */ /* 0x000fe2000001ff00 */
[----:B------:R-:W-:Y:S01]  /*05c0*/  SHF.R.S32.HI R194, RZ, 0x6, R194 ;  /* 0x00000006ffc27819 */ /* 0x000fe200000114c2 */
[----:B------:R-:W-:Y:S01]  /*05d0*/  CS2R R90, SRZ ;  /* 0x00000000005a7805 */ /* 0x000fe2000001ff00 */
[----:B------:R-:W-:Y:S01]  /*05e0*/  CS2R R88, SRZ ;  /* 0x0000000000587805 */ /* 0x000fe2000001ff00 */
[----:B------:R-:W-:Y:S01]  /*05f0*/  CS2R R86, SRZ ;  /* 0x0000000000567805 */ /* 0x000fe2000001ff00 */
[----:B------:R-:W-:Y:S01]  /*0600*/  IMNMX R194, RZ, R194, !PT ;  /* 0x000000c2ffc27217 */ /* 0x000fe20007800200 */
[----:B------:R-:W-:Y:S01]  /*0610*/  CS2R R84, SRZ ;  /* 0x0000000000547805 */ /* 0x000fe2000001ff00 */
[----:B------:R-:W-:Y:S01]  /*0620*/  CS2R R82, SRZ ;  /* 0x0000000000527805 */ /* 0x000fe2000001ff00 */
[----:B------:R-:W-:Y:S01]  /*0630*/  CS2R R80, SRZ ;  /* 0x0000000000507805 */ /* 0x000fe2000001ff00 */
[----:B------:R-:W-:Y:S01]  /*0640*/  ISETP.GT.AND P0, PT, R145, R194, PT ;  /* 0x000000c29100720c */ /* 0x000fe20003f04270 */
        /* <DEDUP_REMOVED lines=42> */
[----:B------:R-:W-:Y:S02]  /*08f0*/  UISETP.NE.U32.AND UP0, UPT, URZ, UR4, UPT ;  /* 0x000000043f00728c */ /* 0x000fe4000bf05070 */
        /* <DEDUP_REMOVED lines=10> */
[----:B------:R1:W2:Y:S01]  /*09a0*/  @P2 LDG.E R10, [R10.64] ;  /* 0x0000000c0a0a2981 */ /* 0x0002a2000c1e1900 */
[----:B------:R-:W-:Y:S01]  /*09b0*/  UIMAD UR8, UR11, UR4, URZ ;  /* 0x000000040b0872a4 */ /* 0x000fe2000f8e023f */
[----:B------:R-:W-:Y:S01]  /*09c0*/  IMAD.MOV.U32 R195, RZ, RZ, c[0x0][0x2b8] ;  /* 0x0000ae00ffc37624 */ /* 0x000fe200078e00ff */
[----:B------:R-:W-:Y:S01]  /*09d0*/  LOP3.LUT R0, R19, 0xfffffff8, RZ, 0xc0, !PT ;  /* 0xfffffff813007812 */ /* 0x000fe200078ec0ff */
[----:B------:R-:W-:Y:S01]  /*09e0*/  UIMAD.WIDE.U32 UR14, UR7, UR4, URZ ;  /* 0x00000004070e72a5 */ /* 0x000fe2000f8e003f */
[----:B------:R-:W-:Y:S01]  /*09f0*/  SHF.R.S32.HI R19, RZ, 0x3, R19 ;  /* 0x00000003ff137819 */ /* 0x000fe20000011413 */
[----:B------:R-:W-:Y:S01]  /*0a00*/  UIMAD UR8, UR7, UR5, UR8 ;  /* 0x00000005070872a4 */ /* 0x000fe2000f8e0208 */
[----:B------:R-:W-:Y:S01]  /*0a10*/  ISETP.NE.AND P5, PT, R195, 0x1, PT ;  /* 0x00000001c300780c */ /* 0x000fe20003fa5270 */
[----:B------:R-:W-:Y:S01]  /*0a20*/  IMAD.IADD R211, R7, 0x1, -R0 ;  /* 0x0000000107d37824 */ /* 0x000fe200078e0a00 */
[----:B------:R-:W-:Y:S01]  /*0a30*/  USHF.R.S32.HI UR9, URZ, 0x1f, UR6 ;  /* 0x0000001f3f097899 */ /* 0x000fe20008011406 */
[----:B------:R-:W-:Y:S01]  /*0a40*/  IMAD.MOV.U32 R200, RZ, RZ, RZ ;  /* 0x000000ffffc87224 */ /* 0x000fe200078e00ff */
[----:B------:R-:W-:Y:S01]  /*0a50*/  ULDC.64 UR4, c[0x0][0x1c0] ;  /* 0x0000700000047ab9 */ /* 0x000fe20000000a00 */
[C---:B------:R-:W-:Y:S01]  /*0a60*/  IMAD R203, R211.reuse, 0x20, R19 ;  /* 0x00000020d3cb7824 */ /* 0x040fe200078e0213 */
[----:B------:R-:W-:Y:S01]  /*0a70*/  UIADD3 UR15, UR15, UR8, URZ ;  /* 0x000000080f0f7290 */ /* 0x000fe2000fffe03f */
[----:B------:R-:W-:Y:S01]  /*0a80*/  IMAD.SHL.U32 R210, R211, 0x8, RZ ;  /* 0x00000008d3d27824 */ /* 0x000fe200078e00ff */
[----:B------:R-:W-:Y:S01]  /*0a90*/  UIMAD UR9, UR9, UR4, URZ ;  /* 0x00000004090972a4 */ /* 0x000fe2000f8e023f */
[----:B------:R-:W-:Y:S01]  /*0aa0*/  IMAD.IADD R0, R148, 0x1, R203 ;  /* 0x0000000194007824 */ /* 0x000fe200078e02cb */
[----:B------:R-:W-:-:S02]  /*0ab0*/  UIMAD.WIDE.U32 UR14, UR6, UR4, UR14 ;  /* 0x00000004060e72a5 */ /* 0x000fc4000f8e000e */
[----:B------:R-:W-:Y:S01]  /*0ac0*/  UIMAD UR5, UR6, UR5, UR9 ;  /* 0x00000005060572a4 */ /* 0x000fe2000f8e0209 */
[----:B------:R-:W-:-:S03]  /*0ad0*/  @P1 IMAD.HI.U32 R2, R0, c[0x0][0x2c8], RZ ;  /* 0x0000b20000021a27 */ /* 0x000fc600078e00ff */
[----:B------:R-:W-:Y:S01]  /*0ae0*/  UIADD3 UR5, UR15, UR5, URZ ;  /* 0x000000050f057290 */ /* 0x000fe2000fffe03f */
[----:B------:R-:W-:Y:S01]  /*0af0*/  IMAD.MOV.U32 R5, RZ, RZ, R0 ;  /* 0x000000ffff057224 */ /* 0x000fe200078e0000 */
[----:B------:R-:W-:Y:S01]  /*0b00*/  @P1 SHF.R.U32.HI R5, RZ, c[0x0][0x2cc], R2 ;  /* 0x0000b300ff051a19 */ /* 0x000fe20000011602 */
[----:B------:R-:W-:Y:S02]  /*0b10*/  IMAD.U32 R9, RZ, RZ, UR15 ;  /* 0x0000000fff097e24 */ /* 0x000fe4000f8e00ff */
[----:B------:R-:W-:Y:S01]  /*0b20*/  IMAD.U32 R8, RZ, RZ, UR14 ;  /* 0x0000000eff087e24 */ /* 0x000fe2000f8e00ff */
[--C-:B------:R-:W-:Y:S01]  /*0b30*/  SHF.R.S32.HI R2, RZ, 0x1f, R5.reuse ;  /* 0x0000001fff027819 */ /* 0x100fe20000011405 */
[----:B------:R-:W-:Y:S02]  /*0b40*/  IMAD.MOV R3, RZ, RZ, -R5 ;  /* 0x000000ffff037224 */ /* 0x000fe400078e0a05 */
[----:B------:R-:W-:Y:S01]  /*0b50*/  IMAD.U32 R9, RZ, RZ, UR5 ;  /* 0x00000005ff097e24 */ /* 0x000fe2000f8e00ff */
[----:B------:R-:W-:Y:S01]  /*0b60*/  ULDC.64 UR4, c[0x0][0x2b0] ;  /* 0x0000ac0000047ab9 */ /* 0x000fe20000000a00 */
[----:B------:R-:W-:-:S02]  /*0b70*/  IMAD R2, R2, c[0x0][0x1b0], RZ ;  /* 0x00006c0002027a24 */ /* 0x000fc400078e02ff */
[----:B------:R-:W-:Y:S02]  /*0b80*/  IMAD R3, R3, c[0x0][0x2c4], R0 ;  /* 0x0000b10003037a24 */ /* 0x000fe400078e0200 */
[----:B------:R-:W-:-:S04]  /*0b90*/  IMAD.WIDE.U32 R8, R5, c[0x0][0x1b0], R8 ;  /* 0x00006c0005087a25 */ /* 0x000fc800078e0008 */
[----:B------:R-:W-:Y:S01]  /*0ba0*/  IMAD R5, R5, c[0x0][0x1b4], R2 ;  /* 0x00006d0005057a24 */ /* 0x000fe200078e0202 */
[----:B------:R-:W-:Y:S01]  /*0bb0*/  SHF.R.S32.HI R2, RZ, 0x1f, R3 ;  /* 0x0000001fff027819 */ /* 0x000fe20000011403 */
[----:B------:R-:W-:Y:S01]  /*0bc0*/  IMAD.MOV.U32 R4, RZ, RZ, R8 ;  /* 0x000000ffff047224 */ /* 0x000fe200078e0008 */
[----:B------:R-:W-:Y:S01]  /*0bd0*/  IADD3 R8, R210, 0x80, RZ ;  /* 0x00000080d2087810 */ /* 0x000fe20007ffe0ff */
[----:B------:R-:W-:Y:S02]  /*0be0*/  IMAD.IADD R5, R9, 0x1, R5 ;  /* 0x0000000109057824 */ /* 0x000fe400078e0205 */
[----:B------:R-:W-:Y:S01]  /*0bf0*/  IMAD R2, R2, c[0x0][0x1a8], RZ ;  /* 0x00006a0002027a24 */ /* 0x000fe200078e02ff */
[----:B------:R-:W-:Y:S01]  /*0c00*/  ISETP.GE.AND P4, PT, R8, c[0x0][0x198], PT ;  /* 0x0000660008007a0c */ /* 0x000fe20003f86270 */
[----:B------:R-:W-:-:S04]  /*0c10*/  IMAD.WIDE.U32 R4, R3, c[0x0][0x1a8], R4 ;  /* 0x00006a0003047a25 */ /* 0x000fc800078e0004 */
[----:B------:R-:W-:Y:S01]  /*0c20*/  IMAD R9, R3, c[0x0][0x1ac], R2 ;  /* 0x00006b0003097a24 */ /* 0x000fe200078e0202 */
[----:B------:R-:W-:Y:S01]  /*0c30*/  LEA R6, P0, R4, c[0x0][0x160], 0x1 ;  /* 0x0000580004067a11 */ /* 0x000fe200078008ff */
[----:B------:R-:W-:Y:S02]  /*0c40*/  IMAD.SHL.U32 R0, R19, 0x40, RZ ;  /* 0x0000004013007824 */ /* 0x000fe400078e00ff */
[----:B------:R-:W-:Y:S01]  /*0c50*/  IMAD.IADD R2, R5, 0x1, R9 ;  /* 0x0000000105027824 */ /* 0x000fe200078e0209 */
[----:B------:R-:W-:Y:S01]  /*0c60*/  LEA.HI R5, R94, R7, RZ, 0x6 ;  /* 0x000000075e057211 */ /* 0x000fe200078f30ff */
[----:B------:R-:W-:Y:S01]  /*0c70*/  SHFL.IDX PT, R14, R6, RZ, 0x181f ;  /* 0x00181fff060e7589 */ /* 0x000fe200000e0000 */
[----:B-1----:R-:W-:Y:S01]  /*0c80*/  LOP3.LUT R11, R0, 0x1c0, RZ, 0xc0, !PT ;  /* 0x000001c0000b7812 */ /* 0x002fe200078ec0ff */
[----:B------:R-:W-:Y:S01]  /*0c90*/  IMAD.IADD R0, R148, 0x1, R19 ;  /* 0x0000000194007824 */ /* 0x000fe200078e0213 */
[----:B------:R-:W-:Y:S01]  /*0ca0*/  LEA.HI.X R2, R4, c[0x0][0x164], R2, 0x1, P0 ;  /* 0x0000590004027a11 */ /* 0x000fe200000f0c02 */
[----:B------:R-:W-:Y:S01]  /*0cb0*/  IMAD.SHL.U32 R5, R5, 0x8, RZ ;  /* 0x0000000805057824 */ /* 0x000fe200078e00ff */
[----:B------:R-:W-:Y:S01]  /*0cc0*/  SHF.R.U32.HI R3, RZ, 0x3, R11 ;  /* 0x00000003ff037819 */ /* 0x000fe2000001160b */
[----:B------:R-:W-:Y:S01]  /*0cd0*/  SHFL.IDX PT, R12, R6, 0x1, 0x181f ;  /* 0x00381f00060c7f89 */ /* 0x000fe200000e0000 */
[----:B------:R-:W-:-:S02]  /*0ce0*/  LOP3.LUT R202, R11, 0x38, R210, 0xf8, !PT ;  /* 0x000000380bca7812 */ /* 0x000fc400078ef8d2 */
[----:B------:R-:W-:Y:S01]  /*0cf0*/  IADD3 R4, R0, 0x20, RZ ;  /* 0x0000002000047810 */ /* 0x000fe20007ffe0ff */
[----:B------:R-:W1:Y:S01]  /*0d00*/  SHFL.IDX PT, R15, R2, RZ, 0x181f ;  /* 0x00181fff020f7589 */ /* 0x000e6200000e0000 */
[----:B------:R-:W-:Y:S01]  /*0d10*/  LOP3.LUT R202, R202, R3, RZ, 0x3c, !PT ;  /* 0x00000003caca7212 */ /* 0x000fe200078e3cff */
[----:B------:R-:W-:Y:S01]  /*0d20*/  IMAD R3, R197, c[0x0][0x168], RZ ;  /* 0x00005a00c5037a24 */ /* 0x000fe200078e02ff */
[----:B------:R-:W-:Y:S01]  /*0d30*/  IADD3 R9, R210, 0x40, RZ ;  /* 0x00000040d2097810 */ /* 0x000fe20007ffe0ff */
[----:B------:R-:W3:Y:S01]  /*0d40*/  SHFL.IDX PT, R13, R2, 0x1, 0x181f ;  /* 0x00381f00020d7f89 */ /* 0x000ee200000e0000 */
[----:B------:R-:W-:Y:S02]  /*0d50*/  LOP3.LUT R202, R202, 0xfffffe00, R5, 0xf8, !PT ;  /* 0xfffffe00caca7812 */ /* 0x000fe400078ef805 */
[-C--:B------:R-:W-:Y:S01]  /*0d60*/  ISETP.GE.AND P1, PT, R4, R3.reuse, PT ;  /* 0x000000030400720c */ /* 0x080fe20003f26270 */
[----:B------:R-:W-:Y:S01]  /*0d70*/  SHFL.IDX PT, R11, R2, 0x3, 0x181f ;  /* 0x00781f00020b7f89 */ /* 0x000fe200000e0000 */
[----:B------:R-:W-:Y:S01]  /*0d80*/  ISETP.GE.AND P0, PT, R0, R3, PT ;  /* 0x000000030000720c */ /* 0x000fe20003f06270 */
[----:B------:R-:W-:Y:S01]  /*0d90*/  IMAD.SHL.U32 R146, R202, 0x2, RZ ;  /* 0x00000002ca927824 */ /* 0x000fe200078e00ff */
[----:B------:R-:W-:-:S02]  /*0da0*/  SHF.R.S32.HI R4, RZ, 0x1f, R9 ;  /* 0x0000001fff047819 */ /* 0x000fc40000011409 */
[----:B------:R-:W-:Y:S02]  /*0db0*/  SHF.R.S32.HI R5, RZ, 0x1f, R8 ;  /* 0x0000001fff057819 */ /* 0x000fe40000011408 */
[----:B------:R-:W-:Y:S02]  /*0dc0*/  LEA.HI R209, R4, R9, RZ, 0x3 ;  /* 0x0000000904d17211 */ /* 0x000fe400078f18ff */
[----:B------:R-:W-:Y:S01]  /*0dd0*/  LEA.HI R192, R5, R8, RZ, 0x3 ;  /* 0x0000000805c07211 */ /* 0x000fe200078f18ff */
[----:B------:R-:W-:Y:S01]  /*0de0*/  SHFL.IDX PT, R4, R6, 0x2, 0x181f ;  /* 0x00581f0006047f89 */ /* 0x000fe200000e0000 */
[----:B------:R-:W-:Y:S02]  /*0df0*/  ISETP.GE.AND P3, PT, R9, c[0x0][0x198], PT ;  /* 0x0000660009007a0c */ /* 0x000fe40003f66270 */
[----:B------:R-:W-:Y:S01]  /*0e00*/  LOP3.LUT R209, R209, 0xfffffff8, RZ, 0xc0, !PT ;  /* 0xfffffff8d1d17812 */ /* 0x000fe200078ec0ff */
[----:B------:R-:W4:Y:S01]  /*0e10*/  SHFL.IDX PT, R5, R2, 0x2, 0x181f ;  /* 0x00581f0002057f89 */ /* 0x000f2200000e0000 */
[----:B------:R-:W-:Y:S01]  /*0e20*/  LOP3.LUT R192, R192, 0xfffffff8, RZ, 0xc0, !PT ;  /* 0xfffffff8c0c07812 */ /* 0x000fe200078ec0ff */
[----:B-1----:R-:W-:-:S04]  /*0e30*/  @!P0 IMAD.WIDE R20, R210, 0x2, R14 ;  /* 0x00000002d2148825 */ /* 0x002fc800078e020e */
[----:B------:R-:W-:-:S04]  /*0e40*/  @!P0 IMAD.WIDE R16, R209, 0x2, R14 ;  /* 0x00000002d1108825 */ /* 0x000fc800078e020e */
[----:B------:R-:W-:-:S04]  /*0e50*/  @!P0 IMAD.WIDE R14, R192, 0x2, R14 ;  /* 0x00000002c00e8825 */ /* 0x000fc800078e020e */
[----:B---3--:R-:W-:-:S04]  /*0e60*/  @!P1 IMAD.WIDE R24, R210, 0x2, R12 ;  /* 0x00000002d2189825 */ /* 0x008fc800078e020c */
[----:B------:R-:W-:-:S04]  /*0e70*/  @!P1 IMAD.WIDE R22, R209, 0x2, R12 ;  /* 0x00000002d1169825 */ /* 0x000fc800078e020c */
[----:B------:R-:W-:Y:S01]  /*0e80*/  @!P1 IMAD.WIDE R12, R192, 0x2, R12 ;  /* 0x00000002c00c9825 */ /* 0x000fe200078e020c */
[----:B--2---:R1:W2:Y:S01]  /*0e90*/  @P2 R2UR UR10, R10 ;  /* 0x000000000a0a23c2 */ /* 0x0042a200000e0000 */
[----:B------:R-:W-:Y:S01]  /*0ea0*/  ISETP.GE.AND P2, PT, R210, c[0x0][0x198], PT ;  /* 0x00006600d2007a0c */ /* 0x000fe20003f46270 */
[----:B--2---:R-:W-:Y:S02]  /*0eb0*/  @!UP0 UMOV UR10, UR6 ;  /* 0x00000006000a8c82 */ /* 0x004fe40008000000 */
[----:B------:R-:W-:Y:S02]  /*0ec0*/  USHF.R.S32.HI UR6, URZ, 0x1f, UR10 ;  /* 0x0000001f3f067899 */ /* 0x000fe4000801140a */
[----:B------:R-:W-:Y:S02]  /*0ed0*/  UIMAD.WIDE.U32 UR8, UR10, UR4, URZ ;  /* 0x000000040a0872a5 */ /* 0x000fe4000f8e003f */
[----:B------:R-:W-:-:S04]  /*0ee0*/  UIMAD UR6, UR6, UR4, URZ ;  /* 0x00000004060672a4 */ /* 0x000fc8000f8e023f */
[----:B------:R-:W-:Y:S02]  /*0ef0*/  UIMAD UR6, UR10, UR5, UR6 ;  /* 0x000000050a0672a4 */ /* 0x000fe4000f8e0206 */
[----:B------:R4:W-:Y:S01]  /*0f00*/  @!P0 LDGSTS.E.BYPASS.LTC128B.128 [R146+0x18100], [R20.64], !P2 ;  /* 0x1810000014928fae */ /* 0x0009e2000d101d4c */
[----:B------:R-:W-:Y:S02]  /*0f10*/  ULDC.64 UR4, c[0x0][0x1e8] ;  /* 0x00007a0000047ab9 */ /* 0x000fe40000000a00 */
[----:B------:R-:W-:Y:S01]  /*0f20*/  UIADD3 UR6, UR9, UR6, URZ ;  /* 0x0000000609067290 */ /* 0x000fe2000fffe03f */
[----:B------:R2:W-:Y:S04]  /*0f30*/  @!P0 LDGSTS.E.BYPASS.LTC128B.128 [R146+0x1c100], [R16.64], !P3 ;  /* 0x1c10000010928fae */ /* 0x0005e8000d901d4c */
[----:B------:R3:W-:Y:S01]  /*0f40*/  @!P0 LDGSTS.E.BYPASS.LTC128B.128 [R146+0x20100], [R14.64], !P4 ;  /* 0x201000000e928fae */ /* 0x0007e2000e101d4c */
[----:B-1----:R-:W-:-:S02]  /*0f50*/  IADD3 R10, R0, 0x40, RZ ;  /* 0x00000040000a7810 */ /* 0x002fc40007ffe0ff */
[----:B------:R-:W-:Y:S01]  /*0f60*/  IADD3 R0, R0, 0x60, RZ ;  /* 0x0000006000007810 */ /* 0x000fe20007ffe0ff */
[----:B------:R1:W-:Y:S01]  /*0f70*/  @!P1 LDGSTS.E.BYPASS.LTC128B.128 [R146+0x19100], [R24.64], !P2 ;  /* 0x1910000018929fae */ /* 0x0003e2000d101d4c */
[----:B------:R-:W-:-:S03]  /*0f80*/  ISETP.GE.AND P0, PT, R10, R3, PT ;  /* 0x000000030a00720c */ /* 0x000fc60003f06270 */
[----:B------:R-:W1:Y:S04]  /*0f90*/  SHFL.IDX PT, R10, R6, 0x3, 0x181f ;  /* 0x00781f00060a7f89 */ /* 0x000e6800000e0000 */
[----:B------:R1:W-:Y:S04]  /*0fa0*/  @!P1 LDGSTS.E.BYPASS.LTC128B.128 [R146+0x1d100], [R22.64], !P3 ;  /* 0x1d10000016929fae */ /* 0x0003e8000d901d4c */
[----:B------:R1:W-:Y:S01]  /*0fb0*/  @!P1 LDGSTS.E.BYPASS.LTC128B.128 [R146+0x21100], [R12.64], !P4 ;  /* 0x211000000c929fae */ /* 0x0003e2000e101d4c */
[----:B------:R-:W-:Y:S02]  /*0fc0*/  ISETP.GE.AND P1, PT, R0, R3, PT ;  /* 0x000000030000720c */ /* 0x000fe40003f26270 */
[----:B------:R-:W-:Y:S01]  /*0fd0*/  IADD3 R3, R145, -0x1, RZ ;  /* 0xffffffff91037810 */ /* 0x000fe20007ffe0ff */
[----:B----4-:R-:W-:Y:S01]  /*0fe0*/  @!P0 IMAD.WIDE R20, R210, 0x2, R4 ;  /* 0x00000002d2148825 */ /* 0x010fe200078e0204 */
[----:B------:R-:W-:-:S03]  /*0ff0*/  P2R R0, PR, RZ, 0x20 ;  /* 0x00000020ff007803 */ /* 0x000fc60000000000 */
[----:B------:R-:W-:Y:S01]  /*1000*/  IMAD.SHL.U32 R144, R3, 0x40, RZ ;  /* 0x0000004003907824 */ /* 0x000fe200078e00ff */
[----:B------:R4:W-:Y:S01]  /*1010*/  @!P0 LDGSTS.E.BYPASS.LTC128B.128 [R146+0x1a100], [R20.64], !P2 ;  /* 0x1a10000014928fae */ /* 0x0009e2000d101d4c */
[----:B--2---:R-:W-:-:S04]  /*1020*/  @!P0 IMAD.WIDE R16, R192, 0x2, R4 ;  /* 0x00000002c0108825 */ /* 0x004fc800078e0204 */
[----:B---3--:R-:W-:-:S04]  /*1030*/  @!P0 IMAD.WIDE R14, R209, 0x2, R4 ;  /* 0x00000002d10e8825 */ /* 0x008fc800078e0204 */
[----:B------:R-:W-:Y:S01]  /*1040*/  IMAD.IADD R201, R203, 0x1, R144 ;  /* 0x00000001cbc97824 */ /* 0x000fe200078e0290 */
[----:B------:R2:W-:Y:S01]  /*1050*/  @!P0 LDGSTS.E.BYPASS.LTC128B.128 [R146+0x1e100], [R14.64], !P3 ;  /* 0x1e1000000e928fae */ /* 0x0005e2000d901d4c */
[----:B-1----:R-:W-:-:S03]  /*1060*/  @!P1 IMAD.WIDE R4, R210, 0x2, R10 ;  /* 0x00000002d2049825 */ /* 0x002fc600078e020a */
[----:B------:R1:W-:Y:S01]  /*1070*/  @!P0 LDGSTS.E.BYPASS.LTC128B.128 [R146+0x22100], [R16.64], !P4 ;  /* 0x2210000010928fae */ /* 0x0003e2000e101d4c */
[C---:B------:R-:W-:Y:S01]  /*1080*/  ISETP.GE.AND P0, PT, R201.reuse, R199, PT ;  /* 0x000000c7c900720c */ /* 0x040fe20003f06270 */
[----:B-----5:R-:W-:Y:S02]  /*1090*/  IMAD.IADD R201, R201, 0x1, R204 ;  /* 0x00000001c9c97824 */ /* 0x020fe400078e02cc */
[----:B------:R-:W-:Y:S01]  /*10a0*/  @!P1 IMAD.WIDE R12, R192, 0x2, R10 ;  /* 0x00000002c00c9825 */ /* 0x000fe200078e020a */
[----:B------:R3:W-:Y:S01]  /*10b0*/  @!P1 LDGSTS.E.BYPASS.LTC128B.128 [R146+0x1b100], [R4.64], !P2 ;  /* 0x1b10000004929fae */ /* 0x0007e2000d101d4c */
[----:B------:R-:W-:Y:S02]  /*10c0*/  ISETP.GT.OR P0, PT, R203, 0x3f, P0 ;  /* 0x0000003fcb00780c */ /* 0x000fe40000704670 */
[----:B------:R-:W-:-:S04]  /*10d0*/  @P5 IMAD.HI.U32 R2, R201, c[0x0][0x2bc], RZ ;  /* 0x0000af00c9025a27 */ /* 0x000fc800078e00ff */
[----:B------:R-:W-:Y:S01]  /*10e0*/  IMAD.MOV.U32 R0, RZ, RZ, R201 ;  /* 0x000000ffff007224 */ /* 0x000fe200078e00c9 */
[----:B------:R-:W-:Y:S01]  /*10f0*/  @P5 SHF.R.U32.HI R0, RZ, c[0x0][0x2c0], R2 ;  /* 0x0000b000ff005a19 */ /* 0x000fe20000011602 */
[----:B--2---:R-:W-:-:S05]  /*1100*/  @!P1 IMAD.WIDE R14, R209, 0x2, R10 ;  /* 0x00000002d10e9825 */ /* 0x004fca00078e020a */
[----:B------:R2:W-:Y:S04]  /*1110*/  @!P1 LDGSTS.E.BYPASS.LTC128B.128 [R146+0x1f100], [R14.64], !P3 ;  /* 0x1f1000000e929fae */ /* 0x0005e8000d901d4c */
[----:B------:R1:W-:Y:S01]  /*1120*/  @!P1 LDGSTS.E.BYPASS.LTC128B.128 [R146+0x23100], [R12.64], !P4 ;  /* 0x231000000c929fae */ /* 0x0003e2000e101d4c */
[----:B---3--:R-:W-:-:S03]  /*1130*/  @!P0 IADD3 R5, P2, R0, UR8, RZ ;  /* 0x0000000800058c10 */ /* 0x008fc6000ff5e0ff */
[----:B------:R-:W0:Y:S01]  /*1140*/  LDGDEPBAR ;  /* 0x00000000000079af */ /* 0x000e220000000000 */
[----:B------:R-:W-:Y:S02]  /*1150*/  @!P0 LEA.HI.X.SX32 R2, R0, UR6, 0x1, P2 ;  /* 0x0000000600028c11 */ /* 0x000fe400090f0eff */
[----:B------:R-:W-:-:S04]  /*1160*/  @!P0 LEA R4, P2, R5, c[0x0][0x2a0], 0x2 ;  /* 0x0000a80005048a11 */ /* 0x000fc800078410ff */
[----:B------:R-:W-:Y:S01]  /*1170*/  @!P0 LEA.HI.X R5, R5, c[0x0][0x2a4], R2, 0x2, P2 ;  /* 0x0000a90005058a11 */ /* 0x000fe200010f1402 */
[----:B------:R-:W-:Y:S06]  /*1180*/  BAR.SYNC.DEFER_BLOCKING 0x0 ;  /* 0x0000000000007b1d */ /* 0x000fec0000010000 */
[----:B------:R-:W3:Y:S01]  /*1190*/  @!P0 LDG.E R200, [R4.64] ;  /* 0x0000000c04c88981 */ /* 0x000ee2000c1e1900 */
[----:B------:R-:W-:Y:S01]  /*11a0*/  IMAD.MOV R0, RZ, RZ, -R0 ;  /* 0x000000ffff007224 */ /* 0x000fe200078e0a00 */
[----:B------:R-:W-:Y:S01]  /*11b0*/  UIMAD UR10, UR11, UR4, URZ ;  /* 0x000000040b0a72a4 */ /* 0x000fe2000f8e023f */
[----:B------:R-:W-:Y:S01]  /*11c0*/  ISETP.GE.AND P5, PT, R210, c[0x0][0x1d4], PT ;  /* 0x00007500d2007a0c */ /* 0x000fe20003fa6270 */
[----:B------:R-:W-:Y:S01]  /*11d0*/  UIMAD.WIDE.U32 UR14, UR7, UR4, URZ ;  /* 0x00000004070e72a5 */ /* 0x000fe2000f8e003f */
[----:B------:R-:W-:Y:S01]  /*11e0*/  IMAD R201, R0, c[0x0][0x2b8], R201 ;  /* 0x0000ae0000c97a24 */ /* 0x000fe200078e02c9 */
[----:B------:R-:W-:Y:S01]  /*11f0*/  UIMAD UR10, UR7, UR5, UR10 ;  /* 0x00000005070a72a4 */ /* 0x000fe2000f8e020a */
[----:B------:R-:W-:Y:S01]  /*1200*/  ISETP.GE.AND P4, PT, R9, c[0x0][0x1d4], PT ;  /* 0x0000750009007a0c */ /* 0x000fe20003f86270 */
[----:B------:R-:W-:Y:S01]  /*1210*/  IMAD.MOV.U32 R188, RZ, RZ, 0x10 ;  /* 0x00000010ffbc7424 */ /* 0x000fe200078e00ff */
[----:B------:R-:W-:Y:S01]  /*1220*/  ISETP.GE.AND P6, PT, R8, c[0x0][0x1d4], PT ;  /* 0x0000750008007a0c */ /* 0x000fe20003fc6270 */
[C---:B------:R-:W-:Y:S01]  /*1230*/  IMAD.WIDE.U32 R10, R201.reuse, c[0x0][0x1e0], RZ ;  /* 0x00007800c90a7a25 */ /* 0x040fe200078e00ff */
[----:B------:R-:W-:Y:S01]  /*1240*/  SHF.R.S32.HI R25, RZ, 0x1f, R201 ;  /* 0x0000001fff197819 */ /* 0x000fe200000114c9 */
[----:B------:R-:W-:Y:S01]  /*1250*/  UIADD3 UR10, UR15, UR10, URZ ;  /* 0x0000000a0f0a7290 */ /* 0x000fe2000fffe03f */
[----:B------:R-:W-:Y:S01]  /*1260*/  ISETP.GE.AND P3, PT, R210, c[0x0][0x1d4], PT ;  /* 0x00007500d2007a0c */ /* 0x000fe20003f66270 */
[----:B-1----:R-:W-:Y:S01]  /*1270*/  IMAD.WIDE.U32 R16, R201, c[0x0][0x208], RZ ;  /* 0x00008200c9107a25 */ /* 0x002fe200078e00ff */
[----:B------:R-:W-:Y:S01]  /*1280*/  ULDC.64 UR4, c[0x0][0x210] ;  /* 0x0000840000047ab9 */ /* 0x000fe20000000a00 */
[----:B------:R-:W-:Y:S01]  /*1290*/  ISETP.GE.AND P2, PT, R9, c[0x0][0x1d4], PT ;  /* 0x0000750009007a0c */ /* 0x000fe20003f46270 */
[----:B------:R-:W-:Y:S01]  /*12a0*/  UIMAD UR11, UR11, UR4, URZ ;  /* 0x000000040b0b72a4 */ /* 0x000fe2000f8e023f */
[C---:B------:R-:W-:Y:S01]  /*12b0*/  IMAD R0, R25.reuse, c[0x0][0x1e0], RZ ;  /* 0x0000780019007a24 */ /* 0x040fe200078e02ff */
[----:B------:R-:W-:Y:S01]  /*12c0*/  UIMAD.WIDE.U32 UR20, UR7, UR4, URZ ;  /* 0x00000004071472a5 */ /* 0x000fe2000f8e003f */
[----:B------:R-:W-:Y:S01]  /*12d0*/  IMAD R12, R25, c[0x0][0x208], RZ ;  /* 0x00008200190c7a24 */ /* 0x000fe200078e02ff */
[----:B------:R-:W-:Y:S01]  /*12e0*/  UIMAD UR11, UR7, UR5, UR11 ;  /* 0x00000005070b72a4 */ /* 0x000fe2000f8e020b */
[C---:B------:R-:W-:Y:S01]  /*12f0*/  IMAD R0, R201.reuse, c[0x0][0x1e4], R0 ;  /* 0x00007900c9007a24 */ /* 0x040fe200078e0200 */
[----:B------:R-:W-:Y:S01]  /*1300*/  LEA.HI R92, R94, R7, RZ, 0x5 ;  /* 0x000000075e5c7211 */ /* 0x000fe200078f28ff */
[----:B------:R-:W-:Y:S01]  /*1310*/  IMAD R12, R201, c[0x0][0x20c], R12 ;  /* 0x00008300c90c7a24 */ /* 0x000fe200078e020c */
[----:B------:R-:W-:Y:S01]  /*1320*/  UIADD3 UR11, UR21, UR11, URZ ;  /* 0x0000000b150b7290 */ /* 0x000fe2000fffe03f */
[----:B------:R-:W-:Y:S01]  /*1330*/  IMAD.IADD R11, R11, 0x1, R0 ;  /* 0x000000010b0b7824 */ /* 0x000fe200078e0200 */
[----:B------:R-:W-:Y:S01]  /*1340*/  SHF.R.S32.HI R133, RZ, 0x1f, R210 ;  /* 0x0000001fff857819 */ /* 0x000fe200000114d2 */
[----:B------:R-:W-:Y:S01]  /*1350*/  IMAD.IADD R13, R17, 0x1, R12 ;  /* 0x00000001110d7824 */ /* 0x000fe200078e020c */
[----:B------:R-:W-:Y:S01]  /*1360*/  SEL R212, RZ, 0x10, P6 ;  /* 0x00000010ffd47807 */ /* 0x000fe20003000000 */
[----:B------:R-:W-:Y:S01]  /*1370*/  IMAD.MOV.U32 R12, RZ, RZ, R16 ;  /* 0x000000ffff0c7224 */ /* 0x000fe200078e0010 */
[----:B------:R-:W-:Y:S01]  /*1380*/  SHF.R.S32.HI R132, RZ, 0x1f, R209 ;  /* 0x0000001fff847819 */ /* 0x000fe200000114d1 */
[----:B------:R-:W-:Y:S01]  /*1390*/  IMAD.MOV.U32 R186, RZ, RZ, 0x20 ;  /* 0x00000020ffba7424 */ /* 0x000fe200078e00ff */
[----:B------:R-:W-:-:S02]  /*13a0*/  IADD3 R198, R146, 0x100, RZ ;  /* 0x0000010092c67810 */ /* 0x000fc40007ffe0ff */
[----:B---3--:R-:W-:Y:S01]  /*13b0*/  SHF.R.S32.HI R24, RZ, 0x1f, R200 ;  /* 0x0000001fff187819 */ /* 0x008fe200000114c8 */
[----:B------:R-:W-:-:S04]  /*13c0*/  IMAD.WIDE.U32 R4, R200, c[0x0][0x1f0], R10 ;  /* 0x00007c00c8047a25 */ /* 0x000fc800078e000a */
[----:B------:R-:W-:Y:S01]  /*13d0*/  IMAD R11, R24, c[0x0][0x1f0], RZ ;  /* 0x00007c00180b7a24 */ /* 0x000fe200078e02ff */
[----:B------:R-:W-:Y:S01]  /*13e0*/  IADD3 R4, P1, R4, UR14, RZ ;  /* 0x0000000e04047c10 */ /* 0x000fe2000ff3e0ff */
[----:B------:R-:W-:-:S04]  /*13f0*/  IMAD.WIDE.U32 R12, R200, c[0x0][0x218], R12 ;  /* 0x00008600c80c7a25 */ /* 0x000fc800078e000c */
[----:B------:R-:W-:Y:S01]  /*1400*/  IMAD R0, R200, c[0x0][0x1f4], R11 ;  /* 0x00007d00c8007a24 */ /* 0x000fe200078e020b */
[----:B------:R-:W-:-:S04]  /*1410*/  LEA R11, P0, R4, c[0x0][0x1c8], 0x1 ;  /* 0x00007200040b7a11 */ /* 0x000fc800078008ff */
[----:B------:R-:W-:Y:S01]  /*1420*/  IADD3.X R5, R5, UR10, R0, P1, !PT ;  /* 0x0000000a05057c10 */ /* 0x000fe20008ffe400 */
[----:B--2---:R-:W-:Y:S01]  /*1430*/  SHFL.IDX PT, R14, R11, RZ, 0x181f ;  /* 0x00181fff0b0e7589 */ /* 0x004fe200000e0000 */
[----:B------:R-:W-:Y:S02]  /*1440*/  IADD3 R0, -R19, R199, -R144 ;  /* 0x000000c713007210 */ /* 0x000fe40007ffe990 */
[----:B------:R-:W-:Y:S01]  /*1450*/  LEA.HI.X R4, R4, c[0x0][0x1cc], R5, 0x1, P0 ;  /* 0x0000730004047a11 */ /* 0x000fe200000f0c05 */
[----:B------:R-:W-:Y:S01]  /*1460*/  IMAD R5, R24, c[0x0][0x218], RZ ;  /* 0x0000860018057a24 */ /* 0x000fe200078e02ff */
[----:B------:R-:W-:Y:S01]  /*1470*/  ISETP.GE.AND P0, PT, R0, 0x1, PT ;  /* 0x000000010000780c */ /* 0x000fe20003f06270 */
[----:B------:R-:W-:Y:S01]  /*1480*/  SHFL.IDX PT, R28, R11, 0x1, 0x181f ;  /* 0x00381f000b1c7f89 */ /* 0x000fe200000e0000 */
[----:B------:R-:W-:Y:S01]  /*1490*/  ISETP.GE.AND P1, PT, R8, c[0x0][0x1d4], PT ;  /* 0x0000750008007a0c */ /* 0x000fe20003f26270 */
[----:B------:R-:W-:Y:S02]  /*14a0*/  IMAD R2, R200, c[0x0][0x21c], R5 ;  /* 0x00008700c8027a24 */ /* 0x000fe400078e0205 */
[----:B------:R-:W4:Y:S04]  /*14b0*/  SHFL.IDX PT, R15, R4, RZ, 0x181f ;  /* 0x00181fff040f7589 */ /* 0x000f2800000e0000 */
[----:B------:R-:W1:Y:S04]  /*14c0*/  SHFL.IDX PT, R29, R4, 0x1, 0x181f ;  /* 0x00381f00041d7f89 */ /* 0x000e6800000e0000 */
[----:B----4-:R-:W-:-:S04]  /*14d0*/  @P0 IMAD.WIDE R20, R210, 0x2, R14 ;  /* 0x00000002d2140825 */ /* 0x010fc800078e020e */
[--C-:B------:R-:W-:Y:S01]  /*14e0*/  @P0 IMAD.WIDE R16, R209, 0x2, R14.reuse ;  /* 0x00000002d1100825 */ /* 0x100fe200078e020e */
[----:B------:R2:W-:Y:S03]  /*14f0*/  @P0 LDGSTS.E.BYPASS.LTC128B.128 [R146+0xc100], [R20.64], !P5 ;  /* 0x0c10000014920fae */ /* 0x0005e6000e901d4c */
[----:B------:R-:W-:Y:S01]  /*1500*/  @P0 IMAD.WIDE R14, R192, 0x2, R14 ;  /* 0x00000002c00e0825 */ /* 0x000fe200078e020e */
[----:B------:R3:W-:Y:S04]  /*1510*/  @P0 LDGSTS.E.BYPASS.LTC128B.128 [R146+0xe100], [R16.64], !P4 ;  /* 0x0e10000010920fae */ /* 0x0007e8000e101d4c */
[----:B------:R4:W-:Y:S01]  /*1520*/  @P0 LDGSTS.E.BYPASS.LTC128B.128 [R146+0x10100], [R14.64], !P6 ;  /* 0x101000000e920fae */ /* 0x0009e2000f101d4c */
[----:B------:R-:W-:-:S04]  /*1530*/  IADD3 R18, P0, R12, UR20, RZ ;  /* 0x000000140c127c10 */ /* 0x000fc8000ff1e0ff */
[----:B------:R-:W-:Y:S02]  /*1540*/  IADD3.X R13, R13, UR11, R2, P0, !PT ;  /* 0x0000000b0d0d7c10 */ /* 0x000fe400087fe402 */
[----:B------:R-:W-:-:S04]  /*1550*/  LEA R10, P0, R18, c[0x0][0x1f8], 0x1 ;  /* 0x00007e00120a7a11 */ /* 0x000fc800078008ff */
[----:B------:R-:W-:Y:S01]  /*1560*/  LEA.HI.X R18, R18, c[0x0][0x1fc], R13, 0x1, P0 ;  /* 0x00007f0012127a11 */ /* 0x000fe200000f0c0d */
[----:B------:R-:W4:Y:S01]  /*1570*/  SHFL.IDX PT, R5, R10, RZ, 0x181f ;  /* 0x00181fff0a057589 */ /* 0x000f2200000e0000 */
[----:B------:R-:W-:-:S03]  /*1580*/  ISETP.GT.AND P0, PT, R0, 0x20, PT ;  /* 0x000000200000780c */ /* 0x000fc60003f04270 */
[----:B------:R-:W4:Y:S01]  /*1590*/  SHFL.IDX PT, R6, R18, RZ, 0x181f ;  /* 0x00181fff12067589 */ /* 0x000f2200000e0000 */
[----:B--2---:R-:W-:-:S03]  /*15a0*/  IMAD.WIDE R20, R210, 0x2, RZ ;  /* 0x00000002d2147825 */ /* 0x004fc600078e02ff */
[----:B------:R2:W2:Y:S01]  /*15b0*/  SHFL.IDX PT, R2, R10, 0x1, 0x181f ;  /* 0x00381f000a027f89 */ /* 0x0004a200000e0000 */
[----:B---3--:R-:W-:-:S03]  /*15c0*/  IMAD.WIDE R16, R209, 0x2, RZ ;  /* 0x00000002d1107825 */ /* 0x008fc600078e02ff */
[----:B------:R-:W3:Y:S02]  /*15d0*/  SHFL.IDX PT, R4, R18, 0x1, 0x181f ;  /* 0x00381f0012047f89 */ /* 0x000ee400000e0000 */
[----:B-1----:R-:W-:-:S04]  /*15e0*/  @P0 IMAD.WIDE R26, R210, 0x2, R28 ;  /* 0x00000002d21a0825 */ /* 0x002fc800078e021c */
[--C-:B------:R-:W-:Y:S01]  /*15f0*/  @P0 IMAD.WIDE R30, R209, 0x2, R28.reuse ;  /* 0x00000002d11e0825 */ /* 0x100fe200078e021c */
[----:B------:R1:W-:Y:S03]  /*1600*/  @P0 LDGSTS.E.BYPASS.LTC128B.128 [R146+0xd100], [R26.64], !P5 ;  /* 0x0d1000001a920fae */ /* 0x0003e6000e901d4c */
[C---:B------:R-:W-:Y:S01]  /*1610*/  @P0 IMAD.WIDE R28, R192.reuse, 0x2, R28 ;  /* 0x00000002c01c0825 */ /* 0x040fe200078e021c */
[----:B------:R3:W-:Y:S03]  /*1620*/  @P0 LDGSTS.E.BYPASS.LTC128B.128 [R146+0xf100], [R30.64], !P4 ;  /* 0x0f1000001e920fae */ /* 0x0007e6000e101d4c */
[----:B----4-:R-:W-:Y:S01]  /*1630*/  IMAD.WIDE R14, R192, 0x2, RZ ;  /* 0x00000002c00e7825 */ /* 0x010fe200078e02ff */
[----:B------:R4:W-:Y:S01]  /*1640*/  @P0 LDGSTS.E.BYPASS.LTC128B.128 [R146+0x11100], [R28.64], !P6 ;  /* 0x111000001c920fae */ /* 0x0009e2000f101d4c */
[----:B------:R-:W-:-:S03]  /*1650*/  IADD3 R12, P0, R5, R20, RZ ;  /* 0x00000014050c7210 */ /* 0x000fc60007f1e0ff */
[----:B------:R-:W0:Y:S02]  /*1660*/  LDGDEPBAR ;  /* 0x00000000000079af */ /* 0x000e240000000000 */
[----:B------:R-:W-:Y:S01]  /*1670*/  IMAD.X R13, R6, 0x1, R21, P0 ;  /* 0x00000001060d7824 */ /* 0x000fe200000e0615 */
[----:B--2---:R-:W-:-:S05]  /*1680*/  IADD3 R10, P0, R5, R16, RZ ;  /* 0x00000010050a7210 */ /* 0x004fca0007f1e0ff */
[----:B------:R-:W-:Y:S01]  /*1690*/  IMAD.X R11, R6, 0x1, R17, P0 ;  /* 0x00000001060b7824 */ /* 0x000fe200000e0611 */
[----:B------:R-:W-:-:S05]  /*16a0*/  IADD3 R22, P0, R5, R14, RZ ;  /* 0x0000000e05167210 */ /* 0x000fca0007f1e0ff */
[----:B------:R-:W-:Y:S01]  /*16b0*/  IMAD.X R23, R6, 0x1, R15, P0 ;  /* 0x0000000106177824 */ /* 0x000fe200000e060f */
[----:B-1----:R-:W-:Y:S02]  /*16c0*/  IADD3 R26, P0, R20, R2, RZ ;  /* 0x00000002141a7210 */ /* 0x002fe40007f1e0ff */
[----:B------:R-:W-:-:S03]  /*16d0*/  SHF.R.S32.HI R6, RZ, 0x5, R92 ;  /* 0x00000005ff067819 */ /* 0x000fc6000001145c */
[----:B---3--:R-:W-:Y:S01]  /*16e0*/  IMAD.X R27, R21, 0x1, R4, P0 ;  /* 0x00000001151b7824 */ /* 0x008fe200000e0604 */
[----:B------:R-:W-:Y:S02]  /*16f0*/  IADD3 R16, P0, R16, R2, RZ ;  /* 0x0000000210107210 */ /* 0x000fe40007f1e0ff */
[----:B------:R-:W-:-:S03]  /*1700*/  LEA.HI R21, R94, R7, RZ, 0x4 ;  /* 0x000000075e157211 */ /* 0x000fc600078f20ff */
[----:B------:R-:W-:Y:S01]  /*1710*/  IMAD.X R17, R17, 0x1, R4, P0 ;  /* 0x0000000111117824 */ /* 0x000fe200000e0604 */
[----:B------:R-:W-:Y:S02]  /*1720*/  IADD3 R14, P0, R14, R2, RZ ;  /* 0x000000020e0e7210 */ /* 0x000fe40007f1e0ff */
[----:B------:R-:W-:-:S03]  /*1730*/  LOP3.LUT R20, R21, 0xfffffff0, RZ, 0xc0, !PT ;  /* 0xfffffff015147812 */ /* 0x000fc600078ec0ff */
[----:B------:R-:W-:Y:S01]  /*1740*/  IMAD.X R15, R15, 0x1, R4, P0 ;  /* 0x000000010f0f7824 */ /* 0x000fe200000e0604 */
[----:B------:R-:W-:Y:S01]  /*1750*/  ISETP.LT.OR P0, PT, R0, 0x1, P3 ;  /* 0x000000010000780c */ /* 0x000fe20001f01670 */
[----:B------:R-:W-:-:S05]  /*1760*/  IMAD.IADD R20, R7, 0x1, -R20 ;  /* 0x0000000107147824 */ /* 0x000fca00078e0a14 */
[----:B------:R-:W-:-:S07]  /*1770*/  SHF.R.S32.HI R5, RZ, 0x1f, R20 ;  /* 0x0000001fff057819 */ /* 0x000fce0000011414 */
[----:B------:R4:W-:Y:S01]  /*1780*/  LDGSTS.E.BYPASS.LTC128B.128 [R146+0x100], [R12.64], !P0 ;  /* 0x001000000c927fae */ /* 0x0009e2000c101d4c */
[----:B------:R-:W-:-:S13]  /*1790*/  ISETP.LT.OR P0, PT, R0, 0x1, P2 ;  /* 0x000000010000780c */ /* 0x000fda0001701670 */
[----:B------:R4:W-:Y:S01]  /*17a0*/  LDGSTS.E.BYPASS.LTC128B.128 [R146+0x2100], [R10.64], !P0 ;  /* 0x021000000a927fae */ /* 0x0009e2000c101d4c */
[----:B------:R-:W-:-:S13]  /*17b0*/  ISETP.LT.OR P0, PT, R0, 0x1, P1 ;  /* 0x000000010000780c */ /* 0x000fda0000f01670 */
[----:B------:R1:W-:Y:S01]  /*17c0*/  LDGSTS.E.BYPASS.LTC128B.128 [R146+0x4100], [R22.64], !P0 ;  /* 0x0410000016927fae */ /* 0x0003e2000c101d4c */
[----:B------:R-:W-:Y:S02]  /*17d0*/  ISETP.LT.OR P0, PT, R0, 0x21, P3 ;  /* 0x000000210000780c */ /* 0x000fe40001f01670 */
[----:B------:R-:W-:-:S11]  /*17e0*/  ISETP.GT.AND P3, PT, R203, 0x3f, PT ;  /* 0x0000003fcb00780c */ /* 0x000fd60003f64270 */
[----:B------:R4:W-:Y:S01]  /*17f0*/  LDGSTS.E.BYPASS.LTC128B.128 [R146+0x1100], [R26.64], !P0 ;  /* 0x011000001a927fae */ /* 0x0009e2000c101d4c */
[----:B------:R-:W-:Y:S02]  /*1800*/  ISETP.LT.OR P0, PT, R0, 0x21, P2 ;  /* 0x000000210000780c */ /* 0x000fe40001701670 */
[----:B------:R-:W-:Y:S02]  /*1810*/  ISETP.GT.AND P2, PT, R3, R194, PT ;  /* 0x000000c20300720c */ /* 0x000fe40003f44270 */
[----:B------:R-:W-:Y:S02]  /*1820*/  SHF.R.S32.HI R3, RZ, 0x1f, R192 ;  /* 0x0000001fff037819 */ /* 0x000fe400000114c0 */
[----:B-1----:R-:W-:-:S07]  /*1830*/  P2R R22, PR, RZ, 0x4 ;  /* 0x00000004ff167803 */ /* 0x002fce0000000000 */
[----:B------:R4:W-:Y:S01]  /*1840*/  LDGSTS.E.BYPASS.LTC128B.128 [R146+0x3100], [R16.64], !P0 ;  /* 0x0310000010927fae */ /* 0x0009e2000c101d4c */
[----:B------:R-:W-:Y:S02]  /*1850*/  ISETP.LT.OR P0, PT, R0, 0x21, P1 ;  /* 0x000000210000780c */ /* 0x000fe40000f01670 */
[----:B------:R-:W-:Y:S02]  /*1860*/  LEA.HI R0, R5, R20, RZ, 0x3 ;  /* 0x0000001405007211 */ /* 0x000fe400078f18ff */
[----:B------:R-:W-:Y:S02]  /*1870*/  LOP3.LUT P1, RZ, R211, 0x4, RZ, 0xc0, !PT ;  /* 0x00000004d3ff7812 */ /* 0x000fe4000782c0ff */
[----:B------:R-:W-:-:S05]  /*1880*/  LOP3.LUT R5, R0, 0xfffffff8, RZ, 0xc0, !PT ;  /* 0xfffffff800057812 */ /* 0x000fca00078ec0ff */
[----:B------:R-:W-:Y:S02]  /*1890*/  IMAD.IADD R20, R20, 0x1, -R5 ;  /* 0x0000000114147824 */ /* 0x000fe400078e0a05 */
[----:B------:R4:W-:Y:S03]  /*18a0*/  LDGSTS.E.BYPASS.LTC128B.128 [R146+0x5100], [R14.64], !P0 ;  /* 0x051000000e927fae */ /* 0x0009e6000c101d4c */
[----:B------:R-:W-:Y:S01]  /*18b0*/  LOP3.LUT P0, RZ, R20, 0x2, RZ, 0xc0, !PT ;  /* 0x0000000214ff7812 */ /* 0x000fe2000780c0ff */
[----:B------:R-:W0:Y:S03]  /*18c0*/  LDGDEPBAR ;  /* 0x00000000000079af */ /* 0x000e260000000000 */
[----:B------:R-:W-:Y:S02]  /*18d0*/  SEL R188, R188, 0xfffffff0, !P0 ;  /* 0xfffffff0bcbc7807 */ /* 0x000fe40004000000 */
[----:B------:R-:W-:-:S04]  /*18e0*/  LOP3.LUT P0, RZ, R20, 0x4, RZ, 0xc0, !PT ;  /* 0x0000000414ff7812 */ /* 0x000fc8000780c0ff */
[----:B------:R-:W-:Y:S02]  /*18f0*/  SEL R4, R186, 0xffffffe0, !P0 ;  /* 0xffffffe0ba047807 */ /* 0x000fe40004000000 */
[----:B------:R-:W-:-:S04]  /*1900*/  LOP3.LUT P0, RZ, R211, 0x2, RZ, 0xc0, !PT ;  /* 0x00000002d3ff7812 */ /* 0x000fc8000780c0ff */
[----:B------:R-:W-:Y:S01]  /*1910*/  P2R R2, PR, RZ, 0x1 ;  /* 0x00000001ff027803 */ /* 0x000fe20000000000 */
        /* <DEDUP_REMOVED lines=8> */
[----:B------:R-:W-:-:S04]  /*19a0*/  @!P3 IADD3 R8, P0, R2, UR8, RZ ;  /* 0x000000080208bc10 */ /* 0x000fc8000ff1e0ff */
[----:B------:R-:W-:Y:S02]  /*19b0*/  @!P3 LEA.HI.X.SX32 R5, R2, UR6, 0x1, P0 ;  /* 0x000000060205bc11 */ /* 0x000fe400080f0eff */
[----:B----4-:R-:W-:-:S04]  /*19c0*/  @!P3 LEA R10, P0, R8, c[0x0][0x2a0], 0x2 ;  /* 0x0000a800080aba11 */ /* 0x010fc800078010ff */
[----:B------:R-:W-:-:S05]  /*19d0*/  @!P3 LEA.HI.X R11, R8, c[0x0][0x2a4], R5, 0x2, P0 ;  /* 0x0000a900080bba11 */ /* 0x000fca00000f1405 */
[----:B------:R1:W2:Y:S01]  /*19e0*/  @!P3 LDG.E R200, [R10.64] ;  /* 0x0000000c0ac8b981 */ /* 0x0002a2000c1e1900 */
[----:B------:R-:W-:Y:S01]  /*19f0*/  IMAD.MOV R2, RZ, RZ, -R2 ;  /* 0x000000ffff027224 */ /* 0x000fe200078e0a02 */
[----:B------:R-:W-:Y:S01]  /*1a00*/  SEL R18, RZ, 0x10, P5 ;  /* 0x00000010ff127807 */ /* 0x000fe20002800000 */
[----:B------:R-:W-:Y:S01]  /*1a10*/  IMAD.SHL.U32 R13, R192, 0x2, RZ ;  /* 0x00000002c00d7824 */ /* 0x000fe200078e00ff */
        /* <DEDUP_REMOVED lines=13> */
[----:B------:R-:W-:Y:S02]  /*1af0*/  IMAD.IADD R9, R9, 0x1, R5 ;  /* 0x0000000109097824 */ /* 0x000fe400078e0205 */
[C---:B-1----:R-:W-:Y:S01]  /*1b00*/  IMAD.SHL.U32 R11, R209.reuse, 0x2, RZ ;  /* 0x00000002d10b7824 */ /* 0x042fe200078e00ff */
[----:B------:R-:W-:Y:S02]  /*1b10*/  SHF.L.U64.HI R10, R209, 0x1, R132 ;  /* 0x00000001d10a7819 */ /* 0x000fe40000010284 */
[----:B--2---:R-:W-:Y:S01]  /*1b20*/  SHF.R.S32.HI R24, RZ, 0x1f, R200 ;  /* 0x0000001fff187819 */ /* 0x004fe200000114c8 */
[----:B------:R-:W-:-:S04]  /*1b30*/  IMAD.WIDE.U32 R8, R200, c[0x0][0x1f0], R8 ;  /* 0x00007c00c8087a25 */ /* 0x000fc800078e0008 */
[----:B------:R-:W-:Y:S01]  /*1b40*/  IMAD R5, R24, c[0x0][0x1f0], RZ ;  /* 0x00007c0018057a24 */ /* 0x000fe200078e02ff */
[----:B------:R-:W-:Y:S02]  /*1b50*/  IADD3 R2, P0, R8, UR14, RZ ;  /* 0x0000000e08027c10 */ /* 0x000fe4000ff1e0ff */
[----:B------:R-:W-:Y:S01]  /*1b60*/  SHF.L.U64.HI R8, R210, 0x1, R133 ;  /* 0x00000001d2087819 */ /* 0x000fe20000010285 */
[----:B------:R-:W-:-:S05]  /*1b70*/  IMAD R5, R200, c[0x0][0x1f4], R5 ;  /* 0x00007d00c8057a24 */ /* 0x000fca00078e0205 */
[----:B------:R-:W-:Y:S02]  /*1b80*/  IADD3.X R9, R9, UR10, R5, P0, !PT ;  /* 0x0000000a09097c10 */ /* 0x000fe400087fe405 */
[----:B------:R-:W-:-:S04]  /*1b90*/  LEA R5, P0, R2, c[0x0][0x1c8], 0x1 ;  /* 0x0000720002057a11 */ /* 0x000fc800078008ff */
        /* <DEDUP_REMOVED lines=27> */
.L_x_1016:
[----:B------:R-:W0:Y:S01]  /*1d50*/  LDGDEPBAR ;  /* 0x00000000000079af */ /* 0x000e220000000000 */
[----:B------:R-:W-:Y:S01]  /*1d60*/  SHF.R.S32.HI R2, RZ, 0x4, R21 ;  /* 0x00000004ff027819 */ /* 0x000fe20000011415 */
[C---:B------:R-:W-:Y:S01]  /*1d70*/  IMAD.SHL.U32 R5, R211.reuse, 0x40, RZ ;  /* 0x00000040d3057824 */ /* 0x040fe200078e00ff */
[----:B------:R-:W-:Y:S01]  /*1d80*/  LOP3.LUT P2, RZ, R211, 0x2, RZ, 0xc0, !PT ;  /* 0x00000002d3ff7812 */ /* 0x000fe2000784c0ff */
[----:B------:R-:W-:Y:S01]  /*1d90*/  IMAD.SHL.U32 R20, R20, 0x40, RZ ;  /* 0x0000004014147824 */ /* 0x000fe200078e00ff */
[----:B------:R-:W-:Y:S01]  /*1da0*/  LEA.HI R21, R21, R2, RZ, 0x1 ;  /* 0x0000000215157211 */ /* 0x000fe200078f08ff */
[----:B------:R-:W-:Y:S01]  /*1db0*/  IMAD.SHL.U32 R19, R19, 0x8, RZ ;  /* 0x0000000813137824 */ /* 0x000fe200078e00ff */
[----:B-1----:R-:W-:Y:S01]  /*1dc0*/  LOP3.LUT R8, R5, 0x1c0, RZ, 0xc0, !PT ;  /* 0x000001c005087812 */ /* 0x002fe200078ec0ff */
[----:B------:R-:W-:Y:S01]  /*1dd0*/  IMAD.SHL.U32 R5, R0, 0x40, RZ ;  /* 0x0000004000057824 */ /* 0x000fe200078e00ff */
[----:B------:R-:W-:Y:S01]  /*1de0*/  LOP3.LUT R21, R21, 0xfffffffe, RZ, 0xc0, !PT ;  /* 0xfffffffe15157812 */ /* 0x000fe200078ec0ff */
[----:B------:R-:W-:Y:S01]  /*1df0*/  IMAD.SHL.U32 R188, R188, 0x2, RZ ;  /* 0x00000002bcbc7824 */ /* 0x000fe200078e00ff */
[----:B------:R-:W-:-:S02]  /*1e00*/  LOP3.LUT R20, R20, 0x1c0, RZ, 0xc0, !PT ;  /* 0x000001c014147812 */ /* 0x000fc400078ec0ff */
[----:B------:R-:W-:Y:S01]  /*1e10*/  LOP3.LUT R5, R5, 0xfffffe00, RZ, 0xc0, !PT ;  /* 0xfffffe0005057812 */ /* 0x000fe200078ec0ff */
[----:B------:R-:W-:Y:S01]  /*1e20*/  IMAD.IADD R21, R2, 0x1, -R21 ;  /* 0x0000000102157824 */ /* 0x000fe200078e0a15 */
[----:B------:R-:W-:Y:S02]  /*1e30*/  SHF.R.U32.HI R2, RZ, 0x3, R20 ;  /* 0x00000003ff027819 */ /* 0x000fe40000011614 */
[----:B------:R-:W-:Y:S01]  /*1e40*/  LOP3.LUT R19, R8, 0x8, R19, 0xf8, !PT ;  /* 0x0000000808137812 */ /* 0x000fe200078ef813 */
[----:B------:R-:W-:Y:S01]  /*1e50*/  IMAD.SHL.U32 R9, R21, 0x8, RZ ;  /* 0x0000000815097824 */ /* 0x000fe200078e00ff */
[----:B------:R-:W-:Y:S02]  /*1e60*/  SHF.R.U32.HI R8, RZ, 0x3, R8 ;  /* 0x00000003ff087819 */ /* 0x000fe40000011608 */
[----:B------:R-:W-:Y:S02]  /*1e70*/  ISETP.NE.AND P0, PT, R22, RZ, PT ;  /* 0x000000ff1600720c */ /* 0x000fe40003f05270 */
[----:B------:R-:W-:Y:S01]  /*1e80*/  LOP3.LUT R9, R20, 0x8, R9, 0xf8, !PT ;  /* 0x0000000814097812 */ /* 0x000fe200078ef809 */
[----:B------:R-:W-:-:S04]  /*1e90*/  DEPBAR.LE SB0, 0x3 ;  /* 0x000080c00000791a */ /* 0x000fc80000000000 */
[----:B------:R-:W-:-:S04]  /*1ea0*/  DEPBAR.LE SB0, 0x2 ;  /* 0x000080800000791a */ /* 0x000fc80000000000 */
[----:B------:R-:W-:Y:S01]  /*1eb0*/  LOP3.LUT R2, R9, R2, RZ, 0x3c, !PT ;  /* 0x0000000209027212 */ /* 0x000fe200078e3cff */
[----:B------:R-:W-:Y:S01]  /*1ec0*/  IMAD R9, R6, 0x400, R5 ;  /* 0x0000040006097824 */ /* 0x000fe200078e0205 */
[----:B------:R-:W-:Y:S02]  /*1ed0*/  LOP3.LUT R8, R19, R8, RZ, 0x3c, !PT ;  /* 0x0000000813087212 */ /* 0x000fe400078e3cff */
[----:B------:R-:W-:Y:S01]  /*1ee0*/  SEL R186, R186, 0xffffffe0, !P2 ;  /* 0xffffffe0baba7807 */ /* 0x000fe20005000000 */
[----:B------:R-:W-:Y:S02]  /*1ef0*/  IMAD.IADD R0, R2, 0x1, R9 ;  /* 0x0000000102007824 */ /* 0x000fe400078e0209 */
[----:B------:R-:W-:Y:S02]  /*1f00*/  IMAD R189, R21, 0x200, R8 ;  /* 0x0000020015bd7824 */ /* 0x000fe400078e0208 */
[C---:B------:R-:W-:Y:S01]  /*1f10*/  IMAD.SHL.U32 R44, R0.reuse, 0x2, RZ ;  /* 0x00000002002c7824 */ /* 0x040fe200078e00ff */
[----:B------:R-:W-:Y:S01]  /*1f20*/  BAR.SYNC.DEFER_BLOCKING 0x0 ;  /* 0x0000000000007b1d */ /* 0x000fe20000010000 */
[----:B------:R-:W-:Y:S01]  /*1f30*/  LEA R191, R0, 0x18100, 0x1 ;  /* 0x0001810000bf7811 */ /* 0x000fe200078e08ff */
[----:B------:R-:W-:-:S04]  /*1f40*/  IMAD.SHL.U32 R189, R189, 0x2, RZ ;  /* 0x00000002bdbd7824 */ /* 0x000fc800078e00ff */
[----:B------:R-:W-:Y:S02]  /*1f50*/  IMAD.IADD R96, R189, 0x1, R186 ;  /* 0x00000001bd607824 */ /* 0x000fe400078e02ba */
[----:B------:R-:W-:Y:S01]  /*1f60*/  IMAD.IADD R187, R191, 0x1, R188 ;  /* 0x00000001bfbb7824 */ /* 0x000fe200078e02bc */
[----:B------:R1:W2:Y:S04]  /*1f70*/  LDSM.16.M88.4 R60, [R189+0xc100] ;  /* 0x00c10000bd3c783b */ /* 0x0002a80000000200 */
[----:B------:R1:W3:Y:S04]  /*1f80*/  LDSM.16.M88.4 R20, [R189+0xc900] ;  /* 0x00c90000bd14783b */ /* 0x0002e80000000200 */
[----:B------:R1:W4:Y:S04]  /*1f90*/  LDSM.16.M88.4 R52, [R189+0xd100] ;  /* 0x00d10000bd34783b */ /* 0x0003280000000200 */
[----:B------:R1:W1:Y:S04]  /*1fa0*/  LDSM.16.M88.4 R32, [R189+0xd900] ;  /* 0x00d90000bd20783b */ /* 0x0002680000000200 */
[----:B----4-:R4:W1:Y:S04]  /*1fb0*/  LDSM.16.M88.4 R12, [R96+0xc100] ;  /* 0x00c10000600c783b */ /* 0x0108680000000200 */
        /* <DEDUP_REMOVED lines=13> */
[----:B------:R-:W-:Y:S01]  /*2090*/  IMAD.SHL.U32 R30, R210, 0x2, RZ ;  /* 0x00000002d21e7824 */ /* 0x000fe200078e00ff */
[----:B------:R-:W-:Y:S01]  /*20a0*/  LOP3.LUT R43, R43, 0xf, RZ, 0xc0, !PT ;  /* 0x0000000f2b2b7812 */ /* 0x000fe200078ec0ff */
[----:B------:R-:W-:Y:S02]  /*20b0*/  IMAD.IADD R25, R27, 0x1, R0 ;  /* 0x000000011b197824 */ /* 0x000fe400078e0200 */
[----:B------:R-:W-:Y:S02]  /*20c0*/  IMAD R27, R24, c[0x0][0x218], RZ ;  /* 0x00008600181b7a24 */ /* 0x000fe400078e02ff */
[----:B------:R-:W-:Y:S01]  /*20d0*/  IMAD.MOV.U32 R24, RZ, RZ, R26 ;  /* 0x000000ffff187224 */ /* 0x000fe200078e001a */
[----:B------:R-:W-:Y:S01]  /*20e0*/  SEL R26, RZ, 0x10, P4 ;  /* 0x00000010ff1a7807 */ /* 0x000fe20002000000 */
[----:B------:R-:W-:-:S02]  /*20f0*/  IMAD R0, R200, c[0x0][0x21c], R27 ;  /* 0x00008700c8007a24 */ /* 0x000fc400078e021b */
[----:B------:R-:W-:Y:S01]  /*2100*/  IMAD.WIDE.U32 R24, R200, c[0x0][0x218], R24 ;  /* 0x00008600c8187a25 */ /* 0x000fe200078e0018 */
[----:B------:R-:W-:-:S03]  /*2110*/  IADD3 R40, -R26, 0x10, RZ ;  /* 0x000000101a287810 */ /* 0x000fc60007ffe1ff */
[----:B------:R-:W-:Y:S01]  /*2120*/  IMAD.SHL.U32 R27, R209, 0x2, RZ ;  /* 0x00000002d11b7824 */ /* 0x000fe200078e00ff */
[----:B------:R-:W-:Y:S02]  /*2130*/  IADD3 R36, P0, R24, UR20, RZ ;  /* 0x0000001418247c10 */ /* 0x000fe4000ff1e0ff */
[----:B------:R-:W-:Y:S02]  /*2140*/  LOP3.LUT R40, R40, 0xf, RZ, 0xc0, !PT ;  /* 0x0000000f28287812 */ /* 0x000fe400078ec0ff */
[----:B------:R-:W-:Y:S02]  /*2150*/  IADD3.X R25, R25, UR11, R0, P0, !PT ;  /* 0x0000000b19197c10 */ /* 0x000fe400087fe400 */
[----:B------:R-:W-:Y:S02]  /*2160*/  LEA R37, P0, R36, c[0x0][0x1f8], 0x1 ;  /* 0x00007e0024257a11 */ /* 0x000fe400078008ff */
[----:B------:R-:W-:Y:S02]  /*2170*/  IADD3 R0, -R212, 0x10, RZ ;  /* 0x00000010d4007810 */ /* 0x000fe40007ffe1ff */
[----:B------:R-:W-:Y:S01]  /*2180*/  LEA.HI.X R36, R36, c[0x0][0x1fc], R25, 0x1, P0 ;  /* 0x00007f0024247a11 */ /* 0x000fe200000f0c19 */
[----:B------:R-:W5:Y:S01]  /*2190*/  SHFL.IDX PT, R38, R37, 0x1, 0x181f ;  /* 0x00381f0025267f89 */ /* 0x000f6200000e0000 */
[----:B------:R-:W-:Y:S01]  /*21a0*/  IMAD.SHL.U32 R25, R192, 0x2, RZ ;  /* 0x00000002c0197824 */ /* 0x000fe200078e00ff */
[----:B------:R-:W-:-:S02]  /*21b0*/  LOP3.LUT R0, R0, 0xf, RZ, 0xc0, !PT ;  /* 0x0000000f00007812 */ /* 0x000fc400078ec0ff */
[----:B------:R-:W4:Y:S01]  /*21c0*/  SHFL.IDX PT, R39, R36, 0x1, 0x181f ;  /* 0x00381f0024277f89 */ /* 0x000f2200000e0000 */
[----:B------:R-:W-:-:S03]  /*21d0*/  SHF.L.U64.HI R24, R192, 0x1, R3 ;  /* 0x00000001c0187819 */ /* 0x000fc60000010203 */
        /* <DEDUP_REMOVED lines=23> */
.L_x_1017:
[C---:B-12-4-:R-:W-:Y:S01]  /*2350*/  HMMA.16816.F32.BF16 R28, R44.reuse, R60, RZ ;  /* 0x0000003c2c1c723c */ /* 0x056fe200000418ff */
[----:B------:R-:W-:Y:S01]  /*2360*/  IMAD.MOV.U32 R0, RZ, RZ, 0x40 ;  /* 0x00000040ff007424 */ /* 0x000fe200078e00ff */
[----:B------:R-:W-:Y:S01]  /*2370*/  LDSM.16.M88.4 R80, [R191+0x8000] ;  /* 0x00800000bf50783b */ /* 0x000fe20000000200 */
[C---:B------:R-:W-:Y:S01]  /*2380*/  IMAD R185, R4.reuse, 0x2, R191 ;  /* 0x0000000204b97824 */ /* 0x040fe200078e02bf */
[----:B------:R-:W-:Y:S01]  /*2390*/  ISETP.NE.AND P0, PT, R197, 0x1, PT ;  /* 0x00000001c500780c */ /* 0x000fe20003f05270 */
[----:B------:R-:W-:Y:S01]  /*23a0*/  IMAD R184, R4, 0x2, R187 ;  /* 0x0000000204b87824 */ /* 0x000fe200078e02bb */
[----:B------:R-:W-:Y:S01]  /*23b0*/  SEL R193, R0, 0xffffffc0, !P1 ;  /* 0xffffffc000c17807 */ /* 0x000fe20004800000 */
[----:B------:R-:W-:Y:S01]  /*23c0*/  LDSM.16.M88.4 R72, [R187+0x8000] ;  /* 0x00800000bb48783b */ /* 0x000fe20000000200 */
[C---:B------:R-:W-:Y:S01]  /*23d0*/  HMMA.16816.F32.BF16 R60, R44.reuse, R62, RZ ;  /* 0x0000003e2c3c723c */ /* 0x040fe200000418ff */
[----:B------:R-:W-:Y:S01]  /*23e0*/  ISETP.LE.AND P2, PT, R196, c[0x0][0x32c], PT ;  /* 0x0000cb00c4007a0c */ /* 0x000fe20003f43270 */
[----:B------:R-:W-:Y:S01]  /*23f0*/  ULDC UR17, c[0x0][0x324] ;  /* 0x0000c90000117ab9 */ /* 0x000fe20000000800 */
[----:B------:R-:W-:Y:S01]  /*2400*/  IADD3 R93, R189, R193, RZ ;  /* 0x000000c1bd5d7210 */ /* 0x000fe20007ffe0ff */
[----:B------:R-:W-:Y:S01]  /*2410*/  LDSM.16.M88.4 R88, [R96+0x10100] ;  /* 0x010100006058783b */ /* 0x000fe20000000200 */
[----:B------:R-:W-:Y:S01]  /*2420*/  IADD3 R0, R193, R96, RZ ;  /* 0x00000060c1007210 */ /* 0x000fe20007ffe0ff */
[----:B------:R-:W-:Y:S01]  /*2430*/  ULOP3.LUT UR17, URZ, UR17, URZ, 0x33, !UPT ;  /* 0x000000113f117292 */ /* 0x000fe2000f8e333f */
[----:B------:R-:W-:Y:S01]  /*2440*/  IADD3 R135, R5, R2, RZ ;  /* 0x0000000205877210 */ /* 0x000fe20007ffe0ff */
[C---:B---3--:R-:W-:Y:S01]  /*2450*/  HMMA.16816.F32.BF16 R24, R44.reuse, R20, RZ ;  /* 0x000000142c18723c */ /* 0x048fe200000418ff */
[----:B------:R-:W-:Y:S04]  /*2460*/  LDSM.16.M88.4 R36, [R93+0xc100] ;  /* 0x00c100005d24783b */ /* 0x000fe80000000200 */
[----:B------:R-:W-:Y:S03]  /*2470*/  LDSM.16.M88.4 R40, [R93+0xc900] ;  /* 0x00c900005d28783b */ /* 0x000fe60000000200 */
[C---:B------:R-:W-:Y:S01]  /*2480*/  HMMA.16816.F32.BF16 R56, R44.reuse, R52, RZ ;  /* 0x000000342c38723c */ /* 0x040fe200000418ff */
[----:B------:R-:W-:Y:S04]  /*2490*/  LDSM.16.M88.4 R64, [R93+0xd100] ;  /* 0x00d100005d40783b */ /* 0x000fe80000000200 */
[----:B------:R-:W-:Y:S03]  /*24a0*/  LDSM.16.M88.4 R84, [R189+0x11900] ;  /* 0x01190000bd54783b */ /* 0x000fe60000000200 */
[C---:B------:R-:W-:Y:S01]  /*24b0*/  HMMA.16816.F32.BF16 R20, R44.reuse, R22, RZ ;  /* 0x000000162c14723c */ /* 0x040fe200000418ff */
[----:B------:R-:W0:Y:S07]  /*24c0*/  LDGDEPBAR ;  /* 0x00000000000079af */ /* 0x000e2e0000000000 */
[C---:B------:R-:W-:Y:S08]  /*24d0*/  HMMA.16816.F32.BF16 R52, R44.reuse, R54, RZ ;  /* 0x000000362c34723c */ /* 0x040ff000000418ff */
[C---:B------:R-:W-:Y:S08]  /*24e0*/  HMMA.16816.F32.BF16 R48, R44.reuse, R32, RZ ;  /* 0x000000202c30723c */ /* 0x040ff000000418ff */
[----:B------:R-:W-:Y:S01]  /*24f0*/  HMMA.16816.F32.BF16 R44, R44, R34, RZ ;  /* 0x000000222c2c723c */ /* 0x000fe200000418ff */
[----:B------:R-:W-:Y:S07]  /*2500*/  LDSM.16.M88.4 R32, [R93+0xd900] ;  /* 0x00d900005d20783b */ /* 0x000fee0000000200 */
[C---:B------:R-:W-:Y:S08]  /*2510*/  HMMA.16816.F32.BF16 R28, R76.reuse, R12, R28 ;  /* 0x0000000c4c1c723c */ /* 0x040ff0000004181c */
[C---:B------:R-:W-:Y:S01]  /*2520*/  HMMA.16816.F32.BF16 R60, R76.reuse, R14, R60 ;  /* 0x0000000e4c3c723c */ /* 0x040fe2000004183c */
[----:B------:R-:W1:Y:S07]  /*2530*/  LDSM.16.M88.4 R12, [R185] ;  /* 0x00000000b90c783b */ /* 0x000e6e0000000200 */
[C---:B------:R-:W-:Y:S08]  /*2540*/  HMMA.16816.F32.BF16 R24, R76.reuse, R16, R24 ;  /* 0x000000104c18723c */ /* 0x040ff00000041818 */
[C---:B------:R-:W-:Y:S01]  /*2550*/  HMMA.16816.F32.BF16 R20, R76.reuse, R18, R20 ;  /* 0x000000124c14723c */ /* 0x040fe20000041814 */
[----:B------:R-:W-:Y:S07]  /*2560*/  LDSM.16.M88.4 R16, [R184] ;  /* 0x00000000b810783b */ /* 0x000fee0000000200 */
[C---:B------:R-:W-:Y:S08]  /*2570*/  HMMA.16816.F32.BF16 R56, R76.reuse, R8, R56 ;  /* 0x000000084c38723c */ /* 0x040ff00000041838 */
[C---:B------:R-:W-:Y:S01]  /*2580*/  HMMA.16816.F32.BF16 R52, R76.reuse, R10, R52 ;  /* 0x0000000a4c34723c */ /* 0x040fe20000041834 */
[----:B------:R-:W2:Y:S07]  /*2590*/  LDSM.16.M88.4 R8, [R0+0xc100] ;  /* 0x00c100000008783b */ /* 0x000eae0000000200 */
[C---:B------:R-:W-:Y:S08]  /*25a0*/  HMMA.16816.F32.BF16 R48, R76.reuse, R68, R48 ;  /* 0x000000444c30723c */ /* 0x040ff00000041830 */
[----:B------:R-:W-:Y:S01]  /*25b0*/  HMMA.16816.F32.BF16 R76, R76, R70, R44 ;  /* 0x000000464c4c723c */ /* 0x000fe2000004182c */
[----:B------:R-:W3:Y:S04]  /*25c0*/  LDSM.16.M88.4 R44, [R0+0xc900] ;  /* 0x00c90000002c783b */ /* 0x000ee80000000200 */
[----:B------:R-:W-:Y:S03]  /*25d0*/  LDSM.16.M88.4 R68, [R96+0xf900] ;  /* 0x00f900006044783b */ /* 0x000fe60000000200 */
[C---:B-1----:R-:W-:Y:S08]  /*25e0*/  HMMA.16816.F32.BF16 R28, R12.reuse, R36, R28 ;  /* 0x000000240c1c723c */ /* 0x042ff0000004181c */
[C---:B------:R-:W-:Y:S01]  /*25f0*/  HMMA.16816.F32.BF16 R60, R12.reuse, R38, R60 ;  /* 0x000000260c3c723c */ /* 0x040fe2000004183c */
[----:B------:R-:W1:Y:S07]  /*2600*/  LDSM.16.M88.4 R36, [R0+0xd100] ;  /* 0x00d100000024783b */ /* 0x000e6e0000000200 */
[C---:B------:R-:W-:Y:S08]  /*2610*/  HMMA.16816.F32.BF16 R24, R12.reuse, R40, R24 ;  /* 0x000000280c18723c */ /* 0x040ff00000041818 */
[C---:B------:R-:W-:Y:S01]  /*2620*/  HMMA.16816.F32.BF16 R20, R12.reuse, R42, R20 ;  /* 0x0000002a0c14723c */ /* 0x040fe20000041814 */
[----:B------:R-:W4:Y:S07]  /*2630*/  LDSM.16.M88.4 R40, [R0+0xd900] ;  /* 0x00d900000028783b */ /* 0x000f2e0000000200 */
[C---:B------:R-:W-:Y:S08]  /*2640*/  HMMA.16816.F32.BF16 R56, R12.reuse, R64, R56 ;  /* 0x000000400c38723c */ /* 0x040ff00000041838 */
[C---:B------:R-:W-:Y:S01]  /*2650*/  HMMA.16816.F32.BF16 R52, R12.reuse, R66, R52 ;  /* 0x000000420c34723c */ /* 0x040fe20000041834 */
[----:B------:R-:W-:Y:S07]  /*2660*/  LDSM.16.M88.4 R64, [R93+0xf100] ;  /* 0x00f100005d40783b */ /* 0x000fee0000000200 */
[C---:B------:R-:W-:Y:S08]  /*2670*/  HMMA.16816.F32.BF16 R48, R12.reuse, R32, R48 ;  /* 0x000000200c30723c */ /* 0x040ff00000041830 */
[----:B------:R-:W-:Y:S01]  /*2680*/  HMMA.16816.F32.BF16 R76, R12, R34, R76 ;  /* 0x000000220c4c723c */ /* 0x000fe2000004184c */
[----:B------:R-:W-:Y:S04]  /*2690*/  LDSM.16.M88.4 R32, [R191+0x4000] ;  /* 0x00400000bf20783b */ /* 0x000fe80000000200 */
[----:B------:R-:W5:Y:S03]  /*26a0*/  LDSM.16.M88.4 R12, [R189+0xe100] ;  /* 0x00e10000bd0c783b */ /* 0x000f660000000200 */
        /* <DEDUP_REMOVED lines=11> */
[----:B------:R-:W-:Y:S04]  /*2760*/  LDSM.16.M88.4 R40, [R187+0x4000] ;  /* 0x00400000bb28783b */ /* 0x000fe80000000200 */
[----:B------:R-:W-:Y:S03]  /*2770*/  LDSM.16.M88.4 R16, [R96+0xe100] ;  /* 0x00e100006010783b */ /* 0x000fe60000000200 */
[C---:B-----5:R-:W-:Y:S08]  /*2780*/  HMMA.16816.F32.BF16 R28, R32.reuse, R12, R28 ;  /* 0x0000000c201c723c */ /* 0x060ff0000004181c */
[C---:B------:R-:W-:Y:S01]  /*2790*/  HMMA.16816.F32.BF16 R60, R32.reuse, R14, R60 ;  /* 0x0000000e203c723c */ /* 0x040fe2000004183c */
[----:B------:R-:W4:Y:S07]  /*27a0*/  LDSM.16.M88.4 R12, [R96+0xe900] ;  /* 0x00e90000600c783b */ /* 0x000f2e0000000200 */
[C---:B--2---:R-:W-:Y:S08]  /*27b0*/  HMMA.16816.F32.BF16 R24, R32.reuse, R8, R24 ;  /* 0x000000082018723c */ /* 0x044ff00000041818 */
[C---:B------:R-:W-:Y:S01]  /*27c0*/  HMMA.16816.F32.BF16 R20, R32.reuse, R10, R20 ;  /* 0x0000000a2014723c */ /* 0x040fe20000041814 */
[----:B------:R-:W2:Y:S07]  /*27d0*/  LDSM.16.M88.4 R8, [R96+0xf100] ;  /* 0x00f100006008783b */ /* 0x000eae0000000200 */
[C---:B---3--:R-:W-:Y:S08]  /*27e0*/  HMMA.16816.F32.BF16 R56, R32.reuse, R44, R56 ;  /* 0x0000002c2038723c */ /* 0x048ff00000041838 */
[C---:B------:R-:W-:Y:S01]  /*27f0*/  HMMA.16816.F32.BF16 R52, R32.reuse, R46, R52 ;  /* 0x0000002e2034723c */ /* 0x040fe20000041834 */
[----:B------:R-:W-:Y:S07]  /*2800*/  LDSM.16.M88.4 R44, [R93+0xf900] ;  /* 0x00f900005d2c783b */ /* 0x000fee0000000200 */
[C---:B-1----:R-:W-:Y:S08]  /*2810*/  HMMA.16816.F32.BF16 R48, R32.reuse, R36, R48 ;  /* 0x000000242030723c */ /* 0x042ff00000041830 */
[----:B------:R-:W-:Y:S01]  /*2820*/  HMMA.16816.F32.BF16 R76, R32, R38, R76 ;  /* 0x00000026204c723c */ /* 0x000fe2000004184c */
[----:B------:R-:W-:Y:S04]  /*2830*/  LDSM.16.M88.4 R32, [R185+0x4000] ;  /* 0x00400000b920783b */ /* 0x000fe80000000200 */
[----:B------:R-:W1:Y:S03]  /*2840*/  LDSM.16.M88.4 R36, [R93+0xe100] ;  /* 0x00e100005d24783b */ /* 0x000e660000000200 */
[C---:B----4-:R-:W-:Y:S08]  /*2850*/  HMMA.16816.F32.BF16 R24, R40.reuse, R12, R24 ;  /* 0x0000000c2818723c */ /* 0x050ff00000041818 */
[C---:B------:R-:W-:Y:S01]  /*2860*/  HMMA.16816.F32.BF16 R20, R40.reuse, R14, R20 ;  /* 0x0000000e2814723c */ /* 0x040fe20000041814 */
[----:B------:R-:W3:Y:S07]  /*2870*/  LDSM.16.M88.4 R12, [R93+0xe900] ;  /* 0x00e900005d0c783b */ /* 0x000eee0000000200 */
[C---:B------:R-:W-:Y:S08]  /*2880*/  HMMA.16816.F32.BF16 R28, R40.reuse, R16, R28 ;  /* 0x00000010281c723c */ /* 0x040ff0000004181c */
[C---:B------:R-:W-:Y:S01]  /*2890*/  HMMA.16816.F32.BF16 R60, R40.reuse, R18, R60 ;  /* 0x00000012283c723c */ /* 0x040fe2000004183c */
[----:B------:R-:W-:Y:S07]  /*28a0*/  LDSM.16.M88.4 R16, [R0+0xe100] ;  /* 0x00e100000010783b */ /* 0x000fee0000000200 */
[C---:B--2---:R-:W-:Y:S08]  /*28b0*/  HMMA.16816.F32.BF16 R56, R40.reuse, R8, R56 ;  /* 0x000000082838723c */ /* 0x044ff00000041838 */
[C---:B------:R-:W-:Y:S01]  /*28c0*/  HMMA.16816.F32.BF16 R52, R40.reuse, R10, R52 ;  /* 0x0000000a2834723c */ /* 0x040fe20000041834 */
[----:B------:R-:W2:Y:S07]  /*28d0*/  LDSM.16.M88.4 R8, [R184+0x4000] ;  /* 0x00400000b808783b */ /* 0x000eae0000000200 */
[C---:B------:R-:W-:Y:S08]  /*28e0*/  HMMA.16816.F32.BF16 R48, R40.reuse, R68, R48 ;  /* 0x000000442830723c */ /* 0x040ff00000041830 */
[----:B------:R-:W-:Y:S01]  /*28f0*/  HMMA.16816.F32.BF16 R76, R40, R70, R76 ;  /* 0x00000046284c723c */ /* 0x000fe2000004184c */
[----:B------:R-:W4:Y:S04]  /*2900*/  LDSM.16.M88.4 R40, [R0+0xe900] ;  /* 0x00e900000028783b */ /* 0x000f280000000200 */
[----:B------:R-:W-:Y:S03]  /*2910*/  LDSM.16.M88.4 R68, [R96+0x11100] ;  /* 0x011100006044783b */ /* 0x000fe60000000200 */
[C---:B-1----:R-:W-:Y:S08]  /*2920*/  HMMA.16816.F32.BF16 R28, R32.reuse, R36, R28 ;  /* 0x00000024201c723c */ /* 0x042ff0000004181c */
[C---:B------:R-:W-:Y:S01]  /*2930*/  HMMA.16816.F32.BF16 R60, R32.reuse, R38, R60 ;  /* 0x00000026203c723c */ /* 0x040fe2000004183c */
[----:B------:R-:W-:Y:S07]  /*2940*/  LDSM.16.M88.4 R36, [R0+0xf900] ;  /* 0x00f900000024783b */ /* 0x000fee0000000200 */
[C---:B---3--:R-:W-:Y:S08]  /*2950*/  HMMA.16816.F32.BF16 R24, R32.reuse, R12, R24 ;  /* 0x0000000c2018723c */ /* 0x048ff00000041818 */
[C---:B------:R-:W-:Y:S01]  /*2960*/  HMMA.16816.F32.BF16 R20, R32.reuse, R14, R20 ;  /* 0x0000000e2014723c */ /* 0x040fe20000041814 */
[----:B------:R-:W1:Y:S07]  /*2970*/  LDSM.16.M88.4 R12, [R0+0xf100] ;  /* 0x00f10000000c783b */ /* 0x000e6e0000000200 */
[C---:B------:R-:W-:Y:S08]  /*2980*/  HMMA.16816.F32.BF16 R56, R32.reuse, R64, R56 ;  /* 0x000000402038723c */ /* 0x040ff00000041838 */
[C---:B------:R-:W-:Y:S01]  /*2990*/  HMMA.16816.F32.BF16 R52, R32.reuse, R66, R52 ;  /* 0x000000422034723c */ /* 0x040fe20000041834 */
[----:B------:R-:W-:Y:S07]  /*29a0*/  LDSM.16.M88.4 R64, [R96+0x11900] ;  /* 0x011900006040783b */ /* 0x000fee0000000200 */
[C---:B------:R-:W-:Y:S08]  /*29b0*/  HMMA.16816.F32.BF16 R48, R32.reuse, R44, R48 ;  /* 0x0000002c2030723c */ /* 0x040ff00000041830 */
[----:B------:R-:W-:Y:S01]  /*29c0*/  HMMA.16816.F32.BF16 R76, R32, R46, R76 ;  /* 0x0000002e204c723c */ /* 0x000fe2000004184c */
[----:B------:R-:W-:Y:S04]  /*29d0*/  LDSM.16.M88.4 R32, [R189+0x10100] ;  /* 0x01010000bd20783b */ /* 0x000fe80000000200 */
[----:B------:R-:W-:Y:S03]  /*29e0*/  LDSM.16.M88.4 R44, [R185+0x8000] ;  /* 0x00800000b92c783b */ /* 0x000fe60000000200 */
[C---:B--2---:R-:W-:Y:S08]  /*29f0*/  HMMA.16816.F32.BF16 R28, R8.reuse, R16, R28 ;  /* 0x00000010081c723c */ /* 0x044ff0000004181c */
[C---:B------:R-:W-:Y:S01]  /*2a00*/  HMMA.16816.F32.BF16 R60, R8.reuse, R18, R60 ;  /* 0x00000012083c723c */ /* 0x040fe2000004183c */
[----:B------:R-:W2:Y:S07]  /*2a10*/  LDSM.16.M88.4 R16, [R189+0x10900] ;  /* 0x01090000bd10783b */ /* 0x000eae0000000200 */
[C---:B----4-:R-:W-:Y:S08]  /*2a20*/  HMMA.16816.F32.BF16 R20, R8.reuse, R42, R20 ;  /* 0x0000002a0814723c */ /* 0x050ff00000041814 */
[C---:B------:R-:W-:Y:S01]  /*2a30*/  HMMA.16816.F32.BF16 R24, R8.reuse, R40, R24 ;  /* 0x000000280818723c */ /* 0x040fe20000041818 */
[----:B------:R-:W-:Y:S07]  /*2a40*/  LDSM.16.M88.4 R40, [R93+0x10100] ;  /* 0x010100005d28783b */ /* 0x000fee0000000200 */
[C---:B-1----:R-:W-:Y:S08]  /*2a50*/  HMMA.16816.F32.BF16 R56, R8.reuse, R12, R56 ;  /* 0x0000000c0838723c */ /* 0x042ff00000041838 */
[C---:B------:R-:W-:Y:S01]  /*2a60*/  HMMA.16816.F32.BF16 R52, R8.reuse, R14, R52 ;  /* 0x0000000e0834723c */ /* 0x040fe20000041834 */
[----:B------:R-:W1:Y:S07]  /*2a70*/  LDSM.16.M88.4 R12, [R189+0x11100] ;  /* 0x01110000bd0c783b */ /* 0x000e6e0000000200 */
[C---:B------:R-:W-:Y:S08]  /*2a80*/  HMMA.16816.F32.BF16 R48, R8.reuse, R36, R48 ;  /* 0x000000240830723c */ /* 0x040ff00000041830 */
[----:B------:R-:W-:Y:S01]  /*2a90*/  HMMA.16816.F32.BF16 R76, R8, R38, R76 ;  /* 0x00000026084c723c */ /* 0x000fe2000004184c */
[----:B------:R-:W3:Y:S04]  /*2aa0*/  LDSM.16.M88.4 R8, [R96+0x10900] ;  /* 0x010900006008783b */ /* 0x000ee80000000200 */
[----:B------:R-:W4:Y:S03]  /*2ab0*/  LDSM.16.M88.4 R36, [R93+0x10900] ;  /* 0x010900005d24783b */ /* 0x000f260000000200 */
[C---:B--2---:R-:W-:Y:S08]  /*2ac0*/  HMMA.16816.F32.BF16 R20, R80.reuse, R18, R20 ;  /* 0x000000125014723c */ /* 0x044ff00000041814 */
[C---:B------:R-:W-:Y:S01]  /*2ad0*/  HMMA.16816.F32.BF16 R24, R80.reuse, R16, R24 ;  /* 0x000000105018723c */ /* 0x040fe20000041818 */
[----:B------:R-:W-:Y:S07]  /*2ae0*/  LDSM.16.M88.4 R16, [R184+0x8000] ;  /* 0x00800000b810783b */ /* 0x000fee0000000200 */
[C---:B------:R-:W-:Y:S08]  /*2af0*/  HMMA.16816.F32.BF16 R28, R80.reuse, R32, R28 ;  /* 0x00000020501c723c */ /* 0x040ff0000004181c */
[C---:B-1----:R-:W-:Y:S08]  /*2b00*/  HMMA.16816.F32.BF16 R56, R80.reuse, R12, R56 ;  /* 0x0000000c5038723c */ /* 0x042ff00000041838 */
[----:B------:R-:W-:Y:S01]  /*2b10*/  HMMA.16816.F32.BF16 R52, R80, R14, R52 ;  /* 0x0000000e5034723c */ /* 0x000fe20000041834 */
[----:B------:R-:W-:Y:S07]  /*2b20*/  LDSM.16.M88.4 R12, [R0+0x10100] ;  /* 0x01010000000c783b */ /* 0x000fee0000000200 */
[C---:B---3--:R-:W-:Y:S08]  /*2b30*/  HMMA.16816.F32.BF16 R20, R72.reuse, R10, R20 ;  /* 0x0000000a4814723c */ /* 0x048ff00000041814 */
[----:B------:R-:W-:Y:S01]  /*2b40*/  HMMA.16816.F32.BF16 R24, R72, R8, R24 ;  /* 0x000000084818723c */ /* 0x000fe20000041818 */
[----:B------:R-:W1:Y:S07]  /*2b50*/  LDSM.16.M88.4 R8, [R0+0x10900] ;  /* 0x010900000008783b */ /* 0x000e6e0000000200 */
[----:B------:R-:W-:Y:S01]  /*2b60*/  HMMA.16816.F32.BF16 R60, R80, R34, R60 ;  /* 0x00000022503c723c */ /* 0x000fe2000004183c */
[----:B------:R-:W2:Y:S07]  /*2b70*/  LDSM.16.M88.4 R32, [R93+0x11100] ;  /* 0x011100005d20783b */ /* 0x000eae0000000200 */
[----:B------:R-:W-:Y:S08]  /*2b80*/  HMMA.16816.F32.BF16 R28, R72, R88, R28 ;  /* 0x00000058481c723c */ /* 0x000ff0000004181c */
[----:B----4-:R-:W-:Y:S08]  /*2b90*/  HMMA.16816.F32.BF16 R20, R44, R38, R20 ;  /* 0x000000262c14723c */ /* 0x010ff00000041814 */
[C---:B------:R-:W-:Y:S08]  /*2ba0*/  HMMA.16816.F32.BF16 R48, R80.reuse, R84, R48 ;  /* 0x000000545030723c */ /* 0x040ff00000041830 */
[----:B------:R-:W-:Y:S08]  /*2bb0*/  HMMA.16816.F32.BF16 R76, R80, R86, R76 ;  /* 0x00000056504c723c */ /* 0x000ff0000004184c */
[C---:B------:R-:W-:Y:S08]  /*2bc0*/  HMMA.16816.F32.BF16 R56, R72.reuse, R68, R56 ;  /* 0x000000444838723c */ /* 0x040ff00000041838 */
[C---:B------:R-:W-:Y:S01]  /*2bd0*/  HMMA.16816.F32.BF16 R52, R72.reuse, R70, R52 ;  /* 0x000000464834723c */ /* 0x040fe20000041834 */
[----:B------:R-:W3:Y:S07]  /*2be0*/  LDSM.16.M88.4 R68, [R93+0x11900] ;  /* 0x011900005d44783b */ /* 0x000eee0000000200 */
[----:B------:R-:W-:Y:S08]  /*2bf0*/  HMMA.16816.F32.BF16 R60, R72, R90, R60 ;  /* 0x0000005a483c723c */ /* 0x000ff0000004183c */
[----:B------:R-:W-:Y:S08]  /*2c00*/  HMMA.16816.F32.BF16 R28, R44, R40, R28 ;  /* 0x000000282c1c723c */ /* 0x000ff0000004181c */
[----:B-1----:R-:W-:Y:S08]  /*2c10*/  HMMA.16816.F32.BF16 R20, R16, R10, R20 ;  /* 0x0000000a1014723c */ /* 0x002ff00000041814 */
[C---:B------:R-:W-:Y:S08]  /*2c20*/  HMMA.16816.F32.BF16 R48, R72.reuse, R64, R48 ;  /* 0x000000404830723c */ /* 0x040ff00000041830 */
[----:B------:R-:W-:Y:S08]  /*2c30*/  HMMA.16816.F32.BF16 R76, R72, R66, R76 ;  /* 0x00000042484c723c */ /* 0x000ff0000004184c */
[----:B------:R-:W-:Y:S01]  /*2c40*/  HMMA.16816.F32.BF16 R24, R44, R36, R24 ;  /* 0x000000242c18723c */ /* 0x000fe20000041818 */
[----:B------:R-:W1:Y:S01]  /*2c50*/  LDSM.16.M88.4 R36, [R0+0x11100] ;  /* 0x011100000024783b */ /* 0x000e620000000200 */
[----:B------:R-:W-:Y:S01]  /*2c60*/  FMUL.FTZ R11, R21, c[0x0][0x320] ;  /* 0x0000c800150b7a20 */ /* 0x000fe20000410000 */
[----:B------:R-:W-:-:S04]  /*2c70*/  SHF.R.S32.HI R21, RZ, 0x1f, R6 ;  /* 0x0000001fff157819 */ /* 0x000fc80000011406 */
[----:B------:R-:W-:Y:S01]  /*2c80*/  LEA.HI R21, R21, R6, RZ, 0x3 ;  /* 0x0000000615157211 */ /* 0x000fe200078f18ff */
[----:B--2---:R-:W-:Y:S01]  /*2c90*/  HMMA.16816.F32.BF16 R56, R44, R32, R56 ;  /* 0x000000202c38723c */ /* 0x004fe20000041838 */
[----:B------:R-:W2:Y:S02]  /*2ca0*/  MUFU.TANH R11, R11 ;  /* 0x0000000b000b7308 */ /* 0x000ea40000002400 */
[----:B------:R-:W-:-:S05]  /*2cb0*/  LOP3.LUT R21, R21, 0xffffff8, RZ, 0xc0, !PT ;  /* 0x0ffffff815157812 */ /* 0x000fca00078ec0ff */
[----:B------:R-:W-:Y:S01]  /*2cc0*/  HMMA.16816.F32.BF16 R52, R44, R34, R52 ;  /* 0x000000222c34723c */ /* 0x000fe20000041834 */
[----:B------:R4:W5:Y:S01]  /*2cd0*/  LDSM.16.M88.4 R32, [R0+0x11900] ;  /* 0x011900000020783b */ /* 0x0009620000000200 */
[----:B------:R-:W-:-:S06]  /*2ce0*/  IMAD.IADD R6, R6, 0x1, -R21 ;  /* 0x0000000106067824 */ /* 0x000fcc00078e0a15 */
[----:B------:R-:W-:Y:S08]  /*2cf0*/  HMMA.16816.F32.BF16 R60, R44, R42, R60 ;  /* 0x0000002a2c3c723c */ /* 0x000ff0000004183c */
[----:B------:R-:W-:Y:S07]  /*2d00*/  HMMA.16816.F32.BF16 R28, R16, R12, R28 ;  /* 0x0000000c101c723c */ /* 0x000fee000004181c */
[----:B------:R-:W-:Y:S01]  /*2d10*/  LOP3.LUT R12, R92, 0xffffffe0, RZ, 0xc0, !PT ;  /* 0xffffffe05c0c7812 */ /* 0x000fe200078ec0ff */
[----:B----4-:R-:W-:Y:S01]  /*2d20*/  FMUL.FTZ R0, R20, c[0x0][0x320] ;  /* 0x0000c80014007a20 */ /* 0x010fe20000410000 */
[-C--:B------:R-:W-:Y:S01]  /*2d30*/  LEA.HI R20, R94, R7.reuse, RZ, 0x2 ;  /* 0x000000075e147211 */ /* 0x080fe200078f10ff */
[C---:B---3--:R-:W-:Y:S02]  /*2d40*/  HMMA.16816.F32.BF16 R48, R44.reuse, R68, R48 ;  /* 0x000000442c30723c */ /* 0x048fe40000041830 */
[----:B------:R-:W-:Y:S01]  /*2d50*/  IMAD.IADD R12, R7, 0x1, -R12 ;  /* 0x00000001070c7824 */ /* 0x000fe200078e0a0c */
[----:B------:R-:W-:Y:S01]  /*2d60*/  LOP3.LUT R20, R20, 0xfffffffc, RZ, 0xc0, !PT ;  /* 0xfffffffc14147812 */ /* 0x000fe200078ec0ff */
[----:B------:R-:W3:Y:S03]  /*2d70*/  MUFU.TANH R0, R0 ;  /* 0x0000000000007308 */ /* 0x000ee60000002400 */
[----:B------:R-:W-:Y:S01]  /*2d80*/  IADD3 R7, -R20, R7, RZ ;  /* 0x0000000714077210 */ /* 0x000fe20007ffe1ff */
[----:B------:R-:W-:Y:S01]  /*2d90*/  HMMA.16816.F32.BF16 R76, R44, R70, R76 ;  /* 0x000000462c4c723c */ /* 0x000fe2000004184c */
[----:B------:R-:W-:-:S02]  /*2da0*/  SHF.R.S32.HI R13, RZ, 0x1f, R12 ;  /* 0x0000001fff0d7819 */ /* 0x000fc4000001140c */
[----:B------:R-:W-:Y:S02]  /*2db0*/  LEA.HI R20, R7, R7, RZ, 0x1 ;  /* 0x0000000707147211 */ /* 0x000fe400078f08ff */
[----:B------:R-:W-:Y:S02]  /*2dc0*/  LEA.HI R13, R13, R12, RZ, 0x2 ;  /* 0x0000000c0d0d7211 */ /* 0x000fe400078f10ff */
[----:B------:R-:W-:Y:S01]  /*2dd0*/  LOP3.LUT R20, R20, 0x1ffffffe, RZ, 0xc0, !PT ;  /* 0x1ffffffe14147812 */ /* 0x000fe200078ec0ff */
[----:B------:R-:W-:Y:S04]  /*2de0*/  HMMA.16816.F32.BF16 R60, R16, R14, R60 ;  /* 0x0000000e103c723c */ /* 0x000fe8000004183c */
[----:B------:R-:W-:-:S03]  /*2df0*/  IMAD.IADD R205, R7, 0x1, -R20 ;  /* 0x0000000107cd7824 */ /* 0x000fc600078e0a14 */
[C---:B------:R-:W-:Y:S01]  /*2e00*/  LEA.HI.SX32 R15, R13.reuse, R148, 0x1e ;  /* 0x000000940d0f7211 */ /* 0x040fe200078ff2ff */
[C---:B------:R-:W-:Y:S01]  /*2e10*/  HMMA.16816.F32.BF16 R24, R16.reuse, R8, R24 ;  /* 0x000000081018723c */ /* 0x040fe20000041818 */
[----:B------:R-:W-:Y:S02]  /*2e20*/  LOP3.LUT R13, R13, 0x7ffffffc, RZ, 0xc0, !PT ;  /* 0x7ffffffc0d0d7812 */ /* 0x000fe400078ec0ff */
[----:B------:R-:W-:Y:S02]  /*2e30*/  LEA R6, R6, R15, 0x4 ;  /* 0x0000000f06067211 */ /* 0x000fe400078e20ff */
[----:B------:R-:W-:Y:S01]  /*2e40*/  IADD3 R206, R12, -R13, RZ ;  /* 0x8000000d0cce7210 */ /* 0x000fe20007ffe0ff */
[--C-:B------:R-:W-:Y:S01]  /*2e50*/  IMAD R13, R214, c[0x0][0x1d0], -R144.reuse ;  /* 0x00007400d60d7a24 */ /* 0x100fe200078e0a90 */
[----:B------:R-:W-:Y:S01]  /*2e60*/  LEA R205, R205, R6, 0x3 ;  /* 0x00000006cdcd7211 */ /* 0x000fe200078e18ff */
[----:B-1----:R-:W-:Y:S01]  /*2e70*/  HMMA.16816.F32.BF16 R56, R16, R36, R56 ;  /* 0x000000241038723c */ /* 0x002fe20000041838 */
[----:B------:R-:W-:Y:S01]  /*2e80*/  FMUL.FTZ R8, R28, c[0x0][0x320] ;  /* 0x0000c8001c087a20 */ /* 0x000fe20000410000 */
[----:B------:R-:W-:Y:S01]  /*2e90*/  IADD3 R15, R199, 0x1, -R144 ;  /* 0x00000001c70f7810 */ /* 0x000fe20007ffe890 */
[----:B------:R-:W-:-:S02]  /*2ea0*/  IMAD.SHL.U32 R206, R206, 0x2, RZ ;  /* 0x00000002cece7824 */ /* 0x000fc400078e00ff */
[----:B------:R-:W-:Y:S02]  /*2eb0*/  @P0 IMAD.HI.U32 R6, R205, c[0x0][0x2c8], RZ ;  /* 0x0000b200cd060a27 */ /* 0x000fe400078e00ff */
[----:B------:R-:W1:Y:S01]  /*2ec0*/  MUFU.TANH R8, R8 ;  /* 0x0000000800087308 */ /* 0x000e620000002400 */
[C---:B------:R-:W-:Y:S01]  /*2ed0*/  HMMA.16816.F32.BF16 R52, R16.reuse, R38, R52 ;  /* 0x000000261034723c */ /* 0x040fe20000041834 */
[----:B------:R-:W-:Y:S01]  /*2ee0*/  IMAD.MOV.U32 R7, RZ, RZ, R205 ;  /* 0x000000ffff077224 */ /* 0x000fe200078e00cd */
[----:B------:R-:W-:Y:S01]  /*2ef0*/  @P0 SHF.R.U32.HI R7, RZ, c[0x0][0x2cc], R6 ;  /* 0x0000b300ff070a19 */ /* 0x000fe20000011606 */
[----:B------:R-:W-:Y:S01]  /*2f00*/  FMUL.FTZ R9, R29, c[0x0][0x320] ;  /* 0x0000c8001d097a20 */ /* 0x000fe20000410000 */
[----:B------:R-:W-:Y:S01]  /*2f10*/  IADD3 R15, R15, -c[0x0][0x168], -R206 ;  /* 0x80005a000f0f7a10 */ /* 0x000fe20007ffe8ce */
[----:B------:R-:W-:Y:S01]  /*2f20*/  FMUL.FTZ R28, R30, c[0x0][0x320] ;  /* 0x0000c8001e1c7a20 */ /* 0x000fe20000410000 */
[----:B------:R-:W-:Y:S01]  /*2f30*/  IADD3 R13, -R206, R13, RZ ;  /* 0x0000000dce0d7210 */ /* 0x000fe20007ffe1ff */
[----:B------:R-:W4:Y:S01]  /*2f40*/  SHFL.IDX PT, R14, R7, RZ, 0x1c1f ;  /* 0x001c1fff070e7589 */ /* 0x000f2200000e0000 */
[----:B-----5:R-:W-:Y:S01]  /*2f50*/  HMMA.16816.F32.BF16 R48, R16, R32, R48 ;  /* 0x000000201030723c */ /* 0x020fe20000041830 */
[----:B------:R-:W-:Y:S01]  /*2f60*/  FMUL.FTZ R10, R25, c[0x0][0x320] ;  /* 0x0000c800190a7a20 */ /* 0x000fe20000410000 */
[----:B------:R-:W1:Y:S01]  /*2f70*/  MUFU.TANH R9, R9 ;  /* 0x0000000900097308 */ /* 0x000e620000002400 */
[----:B------:R-:W-:-:S02]  /*2f80*/  FMUL.FTZ R24, R24, c[0x0][0x320] ;  /* 0x0000c80018187a20 */ /* 0x000fc40000410000 */
[----:B------:R-:W-:-:S03]  /*2f90*/  FMUL.FTZ R61, R61, c[0x0][0x320] ;  /* 0x0000c8003d3d7a20 */ /* 0x000fc60000410000 */
[----:B------:R-:W-:Y:S01]  /*2fa0*/  HMMA.16816.F32.BF16 R76, R16, R34, R76 ;  /* 0x00000022104c723c */ /* 0x000fe2000004184c */
[----:B------:R-:W-:Y:S01]  /*2fb0*/  FMUL.FTZ R57, R57, c[0x0][0x320] ;  /* 0x0000c80039397a20 */ /* 0x000fe20000410000 */
[----:B------:R-:W1:Y:S01]  /*2fc0*/  MUFU.TANH R28, R28 ;  /* 0x0000001c001c7308 */ /* 0x000e620000002400 */
[----:B------:R-:W-:-:S04]  /*2fd0*/  FMUL.FTZ R56, R56, c[0x0][0x320] ;  /* 0x0000c80038387a20 */ /* 0x000fc80000410000 */
[----:B------:R-:W-:Y:S01]  /*2fe0*/  FMUL.FTZ R16, R60, c[0x0][0x320] ;  /* 0x0000c8003c107a20 */ /* 0x000fe20000410000 */
[----:B------:R-:W-:Y:S01]  /*2ff0*/  IADD3 R17, R15, c[0x0][0x328], RZ ;  /* 0x0000ca000f117a10 */ /* 0x000fe20007ffe0ff */
[----:B------:R-:W-:Y:S01]  /*3000*/  FMUL.FTZ R52, R52, c[0x0][0x320] ;  /* 0x0000c80034347a20 */ /* 0x000fe20000410000 */
[----:B------:R-:W1:Y:S01]  /*3010*/  MUFU.TANH R10, R10 ;  /* 0x0000000a000a7308 */ /* 0x000e620000002400 */
[----:B------:R-:W-:Y:S01]  /*3020*/  FMUL.FTZ R53, R53, c[0x0][0x320] ;  /* 0x0000c80035357a20 */ /* 0x000fe20000410000 */
[----:B------:R-:W-:Y:S01]  /*3030*/  IADD3 R15, R15, UR17, RZ ;  /* 0x000000110f0f7c10 */ /* 0x000fe2000fffe0ff */
[----:B----4-:R-:W-:-:S03]  /*3040*/  IMAD.IADD R18, R17, 0x1, R14 ;  /* 0x0000000111127824 */ /* 0x010fc600078e020e */
[----:B------:R-:W-:Y:S02]  /*3050*/  FMUL.FTZ R48, R48, c[0x0][0x320] ;  /* 0x0000c80030307a20 */ /* 0x000fe40000410000 */
[----:B------:R4:W1:Y:S01]  /*3060*/  MUFU.TANH R174, R57 ;  /* 0x0000003900ae7308 */ /* 0x0008620000002400 */
[----:B------:R-:W-:Y:S01]  /*3070*/  FMUL.FTZ R49, R49, c[0x0][0x320] ;  /* 0x0000c80031317a20 */ /* 0x000fe20000410000 */
[----:B------:R-:W-:Y:S01]  /*3080*/  IMNMX R19, R18, R13, PT ;  /* 0x0000000d12137217 */ /* 0x000fe20003800200 */
[----:B------:R-:W-:-:S03]  /*3090*/  IMAD.IADD R2, R15, 0x1, R14 ;  /* 0x000000010f027824 */ /* 0x000fc600078e020e */
[----:B------:R-:W-:Y:S02]  /*30a0*/  FMUL.FTZ R76, R76, c[0x0][0x320] ;  /* 0x0000c8004c4c7a20 */ /* 0x000fe40000410000 */
[----:B------:R-:W-:Y:S01]  /*30b0*/  FMUL.FTZ R77, R77, c[0x0][0x320] ;  /* 0x0000c8004d4d7a20 */ /* 0x000fe20000410000 */
[----:B------:R4:W1:Y:S08]  /*30c0*/  MUFU.TANH R172, R52 ;  /* 0x0000003400ac7308 */ /* 0x0008700000002400 */
[----:B------:R4:W1:Y:S08]  /*30d0*/  MUFU.TANH R168, R53 ;  /* 0x0000003500a87308 */ /* 0x0008700000002400 */
[----:B------:R4:W1:Y:S08]  /*30e0*/  MUFU.TANH R178, R48 ;  /* 0x0000003000b27308 */ /* 0x0008700000002400 */
[----:B------:R4:W1:Y:S08]  /*30f0*/  MUFU.TANH R176, R49 ;  /* 0x0000003100b07308 */ /* 0x0008700000002400 */
[----:B------:R4:W1:Y:S08]  /*3100*/  MUFU.TANH R142, R76 ;  /* 0x0000004c008e7308 */ /* 0x0008700000002400 */
[----:B------:R4:W1:Y:S08]  /*3110*/  MUFU.TANH R140, R77 ;  /* 0x0000004d008c7308 */ /* 0x0008700000002400 */
[----:B------:R4:W1:Y:S08]  /*3120*/  MUFU.TANH R6, R24 ;  /* 0x0000001800067308 */ /* 0x0008700000002400 */
[----:B------:R-:W1:Y:S08]  /*3130*/  MUFU.TANH R16, R16 ;  /* 0x0000001000107308 */ /* 0x000e700000002400 */
[----:B------:R4:W1:Y:S08]  /*3140*/  MUFU.TANH R12, R61 ;  /* 0x0000003d000c7308 */ /* 0x0008700000002400 */
[----:B------:R4:W1:Y:S01]  /*3150*/  MUFU.TANH R166, R56 ;  /* 0x0000003800a67308 */ /* 0x0008620000002400 */
[----:B------:R-:W-:Y:S05]  /*3160*/  @!P2 BRA `(.L_x_1018) ;  /* 0x000001500000a947 */ /* 0x000fea0003800000 */
[----:B--23--:R-:W-:Y:S01]  /*3170*/  IADD3 R21, R199, -c[0x0][0x168], R14 ;  /* 0x80005a00c7157a10 */ /* 0x00cfe20007ffe00e */
[----:B------:R-:W-:Y:S03]  /*3180*/  BSSY B0, `(.L_x_1019) ;  /* 0x000000e000007945 */ /* 0x000fe60003800000 */
        /* <DEDUP_REMOVED lines=9> */
.L_x_1020:
[----:B------:R-:W-:-:S04]  /*3220*/  MOV R5, c[0x0][0x32c] ;  /* 0x0000cb0000057a02 */ /* 0x000fc80000000f00 */
[----:B------:R-:W-:-:S13]  /*3230*/  ISETP.NE.AND P0, PT, R5, 0x1, PT ;  /* 0x000000010500780c */ /* 0x000fda0003f05270 */
[----:B------:R-:W-:-:S05]  /*3240*/  @P0 IMAD.HI.U32 R5, R21, c[0x0][0x330], RZ ;  /* 0x0000cc0015050a27 */ /* 0x000fca00078e00ff */
[----:B------:R-:W-:Y:S02]  /*3250*/  @P0 SHF.R.U32.HI R21, RZ, c[0x0][0x334], R5 ;  /* 0x0000cd00ff150a19 */ /* 0x000fe40000011605 */
.L_x_1021:
[----:B------:R-:W-:Y:S05]  /*3260*/  BSYNC B0 ;  /* 0x0000000000007941 */ /* 0x000fea0003800000 */
.L_x_1019:
[----:B------:R-:W-:-:S04]  /*3270*/  IMAD R5, R21, c[0x0][0x32c], -R144 ;  /* 0x0000cb0015057a24 */ /* 0x000fc800078e0a90 */
[----:B------:R-:W-:-:S05]  /*3280*/  IMAD.IADD R5, R5, 0x1, -R206 ;  /* 0x0000000105057824 */ /* 0x000fca00078e0ace */
[----:B------:R-:W-:Y:S02]  /*3290*/  IADD3 R14, R5, c[0x0][0x32c], RZ ;  /* 0x0000cb00050e7a10 */ /* 0x000fe40007ffe0ff */
[----:B------:R-:W-:Y:S02]  /*32a0*/  IMNMX R2, R2, R5, !PT ;  /* 0x0000000502027217 */ /* 0x000fe40007800200 */
[----:B------:R-:W-:Y:S02]  /*32b0*/  IMNMX R19, R19, R14, PT ;  /* 0x0000000e13137217 */ /* 0x000fe40003800200 */
.L_x_1018:
[----:B--23--:R-:W-:Y:S01]  /*32c0*/  ISETP.GT.AND P1, PT, R145, RZ, PT ;  /* 0x000000ff9100720c */ /* 0x00cfe20003f24270 */
[----:B----4-:R-:W2:Y:S01]  /*32d0*/  SHFL.IDX PT, R24, R7, 0x1, 0x1c1f ;  /* 0x003c1f0007187f89 */ /* 0x010ea200000e0000 */
        /* <DEDUP_REMOVED lines=8> */
[----:B-1----:R-:W-:Y:S01]  /*3360*/  FSEL R5, R8, -INF , !P0 ;  /* 0xff80000008057808 */ /* 0x002fe20004000000 */
[----:B------:R-:W-:Y:S01]  /*3370*/  FMUL.FTZ R54, R54, c[0x0][0x320] ;  /* 0x0000c80036367a20 */ /* 0x000fe20000410000 */
[----:B------:R-:W-:Y:S01]  /*3380*/  ISETP.GT.AND P0, PT, R2, 0x1, P1 ;  /* 0x000000010200780c */ /* 0x000fe20000f04270 */
[----:B------:R-:W-:-:S02]  /*3390*/  FMUL.FTZ R55, R55, c[0x0][0x320] ;  /* 0x0000c80037377a20 */ /* 0x000fc40000410000 */
[----:B------:R-:W-:Y:S01]  /*33a0*/  FMUL.FTZ R51, R51, c[0x0][0x320] ;  /* 0x0000c80033337a20 */ /* 0x000fe20000410000 */
[----:B------:R-:W-:Y:S01]  /*33b0*/  ISETP.LT.OR P0, PT, R19, 0x2, P0 ;  /* 0x000000021300780c */ /* 0x000fe20000701670 */
[----:B------:R-:W-:Y:S01]  /*33c0*/  FMUL.FTZ R78, R78, c[0x0][0x320] ;  /* 0x0000c8004e4e7a20 */ /* 0x000fe20000410000 */
[----:B------:R1:W4:Y:S01]  /*33d0*/  MUFU.TANH R207, R58 ;  /* 0x0000003a00cf7308 */ /* 0x0003220000002400 */
[----:B------:R-:W-:Y:S01]  /*33e0*/  FMUL.FTZ R79, R79, c[0x0][0x320] ;  /* 0x0000c8004f4f7a20 */ /* 0x000fe20000410000 */
[----:B------:R-:W-:Y:S01]  /*33f0*/  FSEL R18, R9, -INF , !P0 ;  /* 0xff80000009127808 */ /* 0x000fe20004000000 */
[----:B------:R-:W-:Y:S01]  /*3400*/  FMUL.FTZ R9, R23, c[0x0][0x320] ;  /* 0x0000c80017097a20 */ /* 0x000fe20000410000 */
[----:B------:R-:W-:Y:S01]  /*3410*/  ISETP.GT.AND P0, PT, R2, 0x8, P1 ;  /* 0x000000080200780c */ /* 0x000fe20000f04270 */
[----:B------:R-:W-:Y:S02]  /*3420*/  FMUL.FTZ R23, R31, c[0x0][0x320] ;  /* 0x0000c8001f177a20 */ /* 0x000fe40000410000 */
[----:B------:R-:W-:Y:S01]  /*3430*/  FMUL.FTZ R50, R50, c[0x0][0x320] ;  /* 0x0000c80032327a20 */ /* 0x000fe20000410000 */
[----:B------:R-:W-:Y:S01]  /*3440*/  ISETP.LT.OR P0, PT, R19, 0x9, P0 ;  /* 0x000000091300780c */ /* 0x000fe20000701670 */
[----:B------:R-:W1:Y:S03]  /*3450*/  MUFU.TANH R9, R9 ;  /* 0x0000000900097308 */ /* 0x000e660000002400 */
[----:B------:R-:W-:-:S02]  /*3460*/  FSEL R16, R16, -INF , !P0 ;  /* 0xff80000010107808 */ /* 0x000fc40004000000 */
[----:B------:R-:W-:-:S03]  /*3470*/  ISETP.GT.AND P0, PT, R2, 0x9, P1 ;  /* 0x000000090200780c */ /* 0x000fc60000f04270 */
[----:B------:R1:W1:Y:S01]  /*3480*/  MUFU.TANH R175, R59 ;  /* 0x0000003b00af7308 */ /* 0x0002620000002400 */
        /* <DEDUP_REMOVED lines=13> */
[----:B------:R1:W1:Y:S03]  /*3560*/  MUFU.TANH R143, R51 ;  /* 0x00000033008f7308 */ /* 0x0002660000002400 */
[----:B------:R-:W-:Y:S01]  /*3570*/  FSEL R8, R0, -INF , !P0 ;  /* 0xff80000000087808 */ /* 0x000fe20004000000 */
[----:B------:R-:W-:Y:S01]  /*3580*/  FMUL.FTZ R0, R62, c[0x0][0x320] ;  /* 0x0000c8003e007a20 */ /* 0x000fe20000410000 */
[----:B------:R-:W-:-:S03]  /*3590*/  ISETP.GT.AND P0, PT, R2, 0x19, P1 ;  /* 0x000000190200780c */ /* 0x000fc60000f04270 */
[----:B------:R1:W1:Y:S01]  /*35a0*/  MUFU.TANH R141, R78 ;  /* 0x0000004e008d7308 */ /* 0x0002620000002400 */
[----:B------:R-:W-:-:S04]  /*35b0*/  ISETP.LT.OR P0, PT, R19, 0x1a, P0 ;  /* 0x0000001a1300780c */ /* 0x000fc80000701670 */
[----:B------:R-:W-:Y:S01]  /*35c0*/  FSEL R6, R11, -INF , !P0 ;  /* 0xff8000000b067808 */ /* 0x000fe20004000000 */
[----:B------:R-:W-:Y:S01]  /*35d0*/  FMUL.FTZ R11, R27, c[0x0][0x320] ;  /* 0x0000c8001b0b7a20 */ /* 0x000fe20000410000 */
        /* <DEDUP_REMOVED lines=14> */
[----:B------:R-:W1:Y:S01]  /*36c0*/  MUFU.TANH R21, R21 ;  /* 0x0000001500157308 */ /* 0x000e620000002400 */
[----:B------:R-:W-:-:S04]  /*36d0*/  ISETP.LT.OR P0, PT, R19, 0x2a, P0 ;  /* 0x0000002a1300780c */ /* 0x000fc80000701670 */
[----:B------:R-:W-:Y:S02]  /*36e0*/  FSEL R168, R168, -INF , !P0 ;  /* 0xff800000a8a87808 */ /* 0x000fe40004000000 */
[----:B------:R-:W-:Y:S01]  /*36f0*/  ISETP.GT.AND P0, PT, R2, 0x30, P1 ;  /* 0x000000300200780c */ /* 0x000fe20000f04270 */
[----:B------:R1:W1:Y:S03]  /*3700*/  MUFU.TANH R177, R50 ;  /* 0x0000003200b17308 */ /* 0x0002660000002400 */
        /* <DEDUP_REMOVED lines=9> */
[----:B--2---:R-:W-:-:S03]  /*37a0*/  IMAD.IADD R2, R17, 0x1, R24 ;  /* 0x0000000111027824 */ /* 0x004fc600078e0218 */
[----:B------:R-:W-:Y:S01]  /*37b0*/  ISETP.LT.OR P0, PT, R19, 0x3a, P0 ;  /* 0x0000003a1300780c */ /* 0x000fe20000701670 */
[----:B------:R-:W-:Y:S01]  /*37c0*/  IMAD.IADD R19, R15, 0x1, R24 ;  /* 0x000000010f137824 */ /* 0x000fe200078e0218 */
[----:B------:R-:W-:Y:S02]  /*37d0*/  IMNMX R2, R2, R13, PT ;  /* 0x0000000d02027217 */ /* 0x000fe40003800200 */
[----:B------:R-:W-:Y:S01]  /*37e0*/  FSEL R140, R140, -INF , !P0 ;  /* 0xff8000008c8c7808 */ /* 0x000fe20004000000 */
[----:B------:R-:W-:Y:S05]  /*37f0*/  @!P2 BRA `(.L_x_1022) ;  /* 0x000001500000a947 */ /* 0x000fea0003800000 */
[----:B-1-34-:R-:W-:Y:S01]  /*3800*/  IADD3 R13, R199, -c[0x0][0x168], R24 ;  /* 0x80005a00c70d7a10 */ /* 0x01afe20007ffe018 */
        /* <DEDUP_REMOVED lines=10> */
.L_x_1024:
[----:B------:R-:W-:-:S04]  /*38b0*/  MOV R7, c[0x0][0x32c] ;  /* 0x0000cb0000077a02 */ /* 0x000fc80000000f00 */
[----:B------:R-:W-:-:S13]  /*38c0*/  ISETP.NE.AND P0, PT, R7, 0x1, PT ;  /* 0x000000010700780c */ /* 0x000fda0003f05270 */
[----:B------:R-:W-:-:S05]  /*38d0*/  @P0 IMAD.HI.U32 R7, R13, c[0x0][0x330], RZ ;  /* 0x0000cc000d070a27 */ /* 0x000fca00078e00ff */
[----:B------:R-:W-:Y:S02]  /*38e0*/  @P0 SHF.R.U32.HI R13, RZ, c[0x0][0x334], R7 ;  /* 0x0000cd00ff0d0a19 */ /* 0x000fe40000011607 */
.L_x_1025:
[----:B------:R-:W-:Y:S05]  /*38f0*/  BSYNC B0 ;  /* 0x0000000000007941 */ /* 0x000fea0003800000 */
.L_x_1023:
[----:B------:R-:W-:-:S04]  /*3900*/  IMAD R13, R13, c[0x0][0x32c], -R144 ;  /* 0x0000cb000d0d7a24 */ /* 0x000fc800078e0a90 */
[----:B------:R-:W-:-:S05]  /*3910*/  IMAD.IADD R22, R13, 0x1, -R206 ;  /* 0x000000010d167824 */ /* 0x000fca00078e0ace */
[----:B------:R-:W-:Y:S02]  /*3920*/  IADD3 R7, R22, c[0x0][0x32c], RZ ;  /* 0x0000cb0016077a10 */ /* 0x000fe40007ffe0ff */
[----:B------:R-:W-:Y:S02]  /*3930*/  IMNMX R19, R19, R22, !PT ;  /* 0x0000001613137217 */ /* 0x000fe40007800200 */
[----:B------:R-:W-:Y:S02]  /*3940*/  IMNMX R2, R2, R7, PT ;  /* 0x0000000702027217 */ /* 0x000fe40003800200 */
.L_x_1022:
[----:B-1-34-:R-:W-:Y:S01]  /*3950*/  ISETP.GT.AND P0, PT, R19, 0x1, P1 ;  /* 0x000000011300780c */ /* 0x01afe20000f04270 */
[----:B------:R-:W-:-:S04]  /*3960*/  DEPBAR.LE SB0, 0x2 ;  /* 0x000080800000791a */ /* 0x000fc80000000000 */
[----:B------:R-:W-:Y:S01]  /*3970*/  BAR.SYNC.DEFER_BLOCKING 0x0 ;  /* 0x0000000000007b1d */ /* 0x000fe20000010000 */
[----:B------:R-:W-:Y:S01]  /*3980*/  ISETP.LT.OR P0, PT, R2, 0x2, P0 ;  /* 0x000000020200780c */ /* 0x000fe20000701670 */
[----:B------:R-:W-:-:S03]  /*3990*/  IMAD.SHL.U32 R135, R135, 0x2, RZ ;  /* 0x0000000287877824 */ /* 0x000fc600078e00ff */
[----:B------:R-:W-:Y:S01]  /*39a0*/  FSEL R17, R23, -INF , !P0 ;  /* 0xff80000017117808 */ /* 0x000fe20004000000 */
[--C-:B------:R-:W-:Y:S01]  /*39b0*/  IMAD R134, R4, 0x2, R135.reuse ;  /* 0x0000000204867824 */ /* 0x100fe200078e0287 */
[----:B------:R-:W-:Y:S01]  /*39c0*/  ISETP.GT.AND P0, PT, R19, 0x8, P1 ;  /* 0x000000081300780c */ /* 0x000fe20000f04270 */
[C---:B------:R-:W-:Y:S02]  /*39d0*/  IMAD.IADD R173, R188.reuse, 0x1, R135 ;  /* 0x00000001bcad7824 */ /* 0x040fe400078e0287 */
[----:B------:R-:W-:Y:S01]  /*39e0*/  IMAD.IADD R165, R188, 0x1, R134 ;  /* 0x00000001bca57824 */ /* 0x000fe200078e0286 */
[----:B------:R-:W-:Y:S01]  /*39f0*/  ISETP.LT.OR P0, PT, R2, 0x9, P0 ;  /* 0x000000090200780c */ /* 0x000fe20000701670 */
[----:B------:R-:W-:-:S03]  /*3a00*/  IMAD R4, R4, 0x2, R173 ;  /* 0x0000000204047824 */ /* 0x000fc600078e02ad */
[----:B------:R-:W-:Y:S02]  /*3a10*/  FSEL R7, R0, -INF , !P0 ;  /* 0xff80000000077808 */ /* 0x000fe40004000000 */
[----:B------:R-:W-:-:S04]  /*3a20*/  ISETP.GT.AND P0, PT, R19, 0x9, P1 ;  /* 0x000000091300780c */ /* 0x000fc80000f04270 */
[C---:B------:R-:W-:Y:S01]  /*3a30*/  ISETP.LT.OR P0, PT, R2.reuse, 0xa, P0 ;  /* 0x0000000a0200780c */ /* 0x040fe20000701670 */
[----:B------:R-:W-:Y:S03]  /*3a40*/  LDSM.16.MT88.4 R40, [R135+0x2100] ;  /* 0x002100008728783b */ /* 0x000fe60000004200 */
[----:B------:R-:W-:Y:S02]  /*3a50*/  FSEL R157, R157, -INF , !P0 ;  /* 0xff8000009d9d7808 */ /* 0x000fe40004000000 */
[C---:B------:R-:W-:Y:S01]  /*3a60*/  ISETP.GT.AND P0, PT, R19.reuse, 0x10, P1 ;  /* 0x000000101300780c */ /* 0x040fe20000f04270 */
[----:B------:R-:W-:Y:S03]  /*3a70*/  LDSM.16.MT88.4 R56, [R134+0x2100] ;  /* 0x002100008638783b */ /* 0x000fe60000004200 */
[----:B------:R-:W-:Y:S01]  /*3a80*/  ISETP.LT.OR P0, PT, R2, 0x11, P0 ;  /* 0x000000110200780c */ /* 0x000fe20000701670 */
[----:B------:R-:W-:Y:S03]  /*3a90*/  LDSM.16.MT88.4 R124, [R135+0x100] ;  /* 0x00010000877c783b */ /* 0x000fe60000004200 */
[----:B------:R-:W-:Y:S01]  /*3aa0*/  FSEL R15, R20, -INF , !P0 ;  /* 0xff800000140f7808 */ /* 0x000fe20004000000 */
[----:B------:R-:W-:Y:S01]  /*3ab0*/  LDSM.16.MT88.4 R116, [R173+0x100] ;  /* 0x00010000ad74783b */ /* 0x000fe20000004200 */
[----:B------:R-:W-:-:S03]  /*3ac0*/  ISETP.GT.AND P0, PT, R19, 0x11, P1 ;  /* 0x000000111300780c */ /* 0x000fc60000f04270 */
[----:B------:R-:W-:Y:S01]  /*3ad0*/  LDSM.16.MT88.4 R108, [R134+0x100] ;  /* 0x00010000866c783b */ /* 0x000fe20000004200 */
[----:B------:R-:W-:-:S03]  /*3ae0*/  ISETP.LT.OR P0, PT, R2, 0x12, P0 ;  /* 0x000000120200780c */ /* 0x000fc60000701670 */
[----:B------:R-:W-:Y:S01]  /*3af0*/  LDSM.16.MT88.4 R100, [R4+0x100] ;  /* 0x000100000464783b */ /* 0x000fe20000004200 */
[----:B------:R-:W-:Y:S02]  /*3b00*/  FSEL R13, R11, -INF , !P0 ;  /* 0xff8000000b0d7808 */ /* 0x000fe40004000000 */
[----:B------:R-:W-:Y:S01]  /*3b10*/  ISETP.GT.AND P0, PT, R19, 0x18, P1 ;  /* 0x000000181300780c */ /* 0x000fe20000f04270 */
        /* <DEDUP_REMOVED lines=37> */
[----:B------:R-:W-:Y:S02]  /*3d70*/  ISETP.GT.AND P0, PT, R19, 0x39, P1 ;  /* 0x000000391300780c */ /* 0x000fe40000f04270 */
[----:B------:R-:W-:Y:S02]  /*3d80*/  FMNMX.FTZ R19, R5, R18, !PT ;  /* 0x0000001205137209 */ /* 0x000fe40007810000 */
[----:B------:R-:W-:Y:S02]  /*3d90*/  FMNMX.FTZ R20, R28, R17, !PT ;  /* 0x000000111c147209 */ /* 0x000fe40007810000 */
[----:B------:R-:W-:Y:S02]  /*3da0*/  FMNMX.FTZ R19, R16, R19, !PT ;  /* 0x0000001310137209 */ /* 0x000fe40007810000 */
[----:B------:R-:W-:-:S02]  /*3db0*/  FMNMX.FTZ R20, R7, R20, !PT ;  /* 0x0000001407147209 */ /* 0x000fc40007810000 */
[----:B------:R-:W-:Y:S02]  /*3dc0*/  FMNMX.FTZ R19, R14, R19, !PT ;  /* 0x000000130e137209 */ /* 0x000fe40007810000 */
[----:B------:R-:W-:Y:S02]  /*3dd0*/  FMNMX.FTZ R20, R157, R20, !PT ;  /* 0x000000149d147209 */ /* 0x000fe40007810000 */
        /* <DEDUP_REMOVED lines=13> */
[----:B------:R-:W-:Y:S02]  /*3eb0*/  ISETP.LT.OR P0, PT, R2, 0x3a, P0 ;  /* 0x0000003a0200780c */ /* 0x000fe40000701670 */
        /* <DEDUP_REMOVED lines=9> */
[----:B------:R-:W-:Y:S02]  /*3f50*/  FSEL R171, R171, -INF , !P0 ;  /* 0xff800000abab7808 */ /* 0x000fe40004000000 */
[----:B------:R-:W-:Y:S01]  /*3f60*/  FMNMX.FTZ R20, R141, R20, !PT ;  /* 0x000000148d147209 */ /* 0x000fe20007810000 */
[----:B------:R-:W1:Y:S03]  /*3f70*/  SHFL.BFLY PT, R19, R0, 0x2, 0x1f ;  /* 0x0c401f0000137f89 */ /* 0x000e6600000e0000 */
[----:B------:R-:W-:Y:S02]  /*3f80*/  FMNMX.FTZ R20, R171, R20, !PT ;  /* 0x00000014ab147209 */ /* 0x000fe40007810000 */
[----:B-1----:R-:W-:-:S05]  /*3f90*/  FMNMX.FTZ R19, R0, R19, !PT ;  /* 0x0000001300137209 */ /* 0x002fca0007810000 */
[----:B------:R-:W1:Y:S02]  /*3fa0*/  SHFL.BFLY PT, R2, R19, 0x1, 0x1f ;  /* 0x0c201f0013027f89 */ /* 0x000e6400000e0000 */
[----:B-1----:R-:W-:Y:S02]  /*3fb0*/  FMNMX.FTZ R2, R19, R2, !PT ;  /* 0x0000000213027209 */ /* 0x002fe40007810000 */
[----:B------:R-:W1:Y:S02]  /*3fc0*/  SHFL.BFLY PT, R19, R20, 0x2, 0x1f ;  /* 0x0c401f0014137f89 */ /* 0x000e6400000e0000 */
[C---:B------:R-:W-:Y:S01]  /*3fd0*/  FSETP.NEU.FTZ.AND P0, PT, R2.reuse, -INF , PT ;  /* 0xff8000000200780b */ /* 0x040fe20003f1d000 */
[----:B------:R-:W-:-:S05]  /*3fe0*/  FMUL.FTZ R181, R2, c[0x0][0x2d0] ;  /* 0x0000b40002b57a20 */ /* 0x000fca0000410000 */
[----:B------:R-:W-:-:S05]  /*3ff0*/  FSEL R181, R181, RZ, P0 ;  /* 0x000000ffb5b57208 */ /* 0x000fca0000000000 */
[--C-:B------:R-:W-:Y:S02]  /*4000*/  FFMA.FTZ R161, R5, c[0x0][0x2d0], -R181.reuse ;  /* 0x0000b40005a17a23 */ /* 0x100fe400000108b5 */
[--C-:B------:R-:W-:Y:S02]  /*4010*/  FFMA.FTZ R160, R18, c[0x0][0x2d0], -R181.reuse ;  /* 0x0000b40012a07a23 */ /* 0x100fe400000108b5 */
[--C-:B------:R-:W-:Y:S02]  /*4020*/  FFMA.FTZ R158, R16, c[0x0][0x2d0], -R181.reuse ;  /* 0x0000b400109e7a23 */ /* 0x100fe400000108b5 */
[--C-:B------:R-:W-:Y:S01]  /*4030*/  FFMA.FTZ R155, R14, c[0x0][0x2d0], -R181.reuse ;  /* 0x0000b4000e9b7a23 */ /* 0x100fe200000108b5 */
[----:B------:R-:W-:Y:S01]  /*4040*/  MUFU.EX2 R161, R161 ;  /* 0x000000a100a17308 */ /* 0x000fe20000000800 */
[--C-:B------:R-:W-:Y:S02]  /*4050*/  FFMA.FTZ R150, R6, c[0x0][0x2d0], -R181.reuse ;  /* 0x0000b40006967a23 */ /* 0x100fe400000108b5 */
[--C-:B------:R-:W-:Y:S01]  /*4060*/  FFMA.FTZ R154, R10, c[0x0][0x2d0], -R181.reuse ;  /* 0x0000b4000a9a7a23 */ /* 0x100fe200000108b5 */
[----:B-1----:R-:W-:Y:S01]  /*4070*/  FMNMX.FTZ R19, R20, R19, !PT ;  /* 0x0000001314137209 */ /* 0x002fe20007810000 */
[--C-:B------:R-:W-:Y:S01]  /*4080*/  FFMA.FTZ R153, R8, c[0x0][0x2d0], -R181.reuse ;  /* 0x0000b40008997a23 */ /* 0x100fe200000108b5 */
[----:B------:R-:W-:Y:S01]  /*4090*/  LDSM.16.MT88.4 R20, [R135+0x900] ;  /* 0x000900008714783b */ /* 0x000fe20000004200 */
[--C-:B------:R-:W-:Y:S01]  /*40a0*/  FFMA.FTZ R159, R12, c[0x0][0x2d0], -R181.reuse ;  /* 0x0000b4000c9f7a23 */ /* 0x100fe200000108b5 */
[----:B------:R-:W1:Y:S01]  /*40b0*/  MUFU.EX2 R160, R160 ;  /* 0x000000a000a07308 */ /* 0x000e620000000800 */
[--C-:B------:R-:W-:Y:S01]  /*40c0*/  FFMA.FTZ R169, R174, c[0x0][0x2d0], -R181.reuse ;  /* 0x0000b400aea97a23 */ /* 0x100fe200000108b5 */
[----:B------:R-:W2:Y:S01]  /*40d0*/  SHFL.BFLY PT, R0, R19, 0x1, 0x1f ;  /* 0x0c201f0013007f89 */ /* 0x000ea200000e0000 */
[----:B------:R-:W-:-:S02]  /*40e0*/  FFMA.FTZ R167, R172, c[0x0][0x2d0], -R181 ;  /* 0x0000b400aca77a23 */ /* 0x000fc400000108b5 */
[--C-:B------:R-:W-:Y:S02]  /*40f0*/  FFMA.FTZ R166, R166, c[0x0][0x2d0], -R181.reuse ;  /* 0x0000b400a6a67a23 */ /* 0x100fe400000108b5 */
[--C-:B------:R-:W-:Y:S01]  /*4100*/  FFMA.FTZ R168, R168, c[0x0][0x2d0], -R181.reuse ;  /* 0x0000b400a8a87a23 */ /* 0x100fe200000108b5 */
[----:B------:R-:W-:Y:S01]  /*4110*/  MUFU.EX2 R158, R158 ;  /* 0x0000009e009e7308 */ /* 0x000fe20000000800 */
[----:B------:R-:W-:-:S07]  /*4120*/  FFMA.FTZ R178, R178, c[0x0][0x2d0], -R181 ;  /* 0x0000b400b2b27a23 */ /* 0x000fce00000108b5 */
[----:B------:R-:W3:Y:S01]  /*4130*/  MUFU.EX2 R155, R155 ;  /* 0x0000009b009b7308 */ /* 0x000ee20000000800 */
[----:B-1----:R-:W-:Y:S01]  /*4140*/  F2FP.BF16.PACK_AB R96, R160, R161 ;  /* 0x000000a1a060723e */ /* 0x002fe200000010ff */
[----:B------:R-:W-:-:S06]  /*4150*/  FADD.FTZ R161, R161, R160 ;  /* 0x000000a0a1a17221 */ /* 0x000fcc0000010000 */
[----:B------:R-:W-:Y:S01]  /*4160*/  MUFU.EX2 R159, R159 ;  /* 0x0000009f009f7308 */ /* 0x000fe20000000800 */
[----:B--2---:R-:W-:-:S04]  /*4170*/  FMNMX.FTZ R0, R19, R0, !PT ;  /* 0x0000000013007209 */ /* 0x004fc80007810000 */
[C---:B------:R-:W-:Y:S01]  /*4180*/  FSETP.NEU.FTZ.AND P0, PT, R0.reuse, -INF , PT ;  /* 0xff8000000000780b */ /* 0x040fe20003f1d000 */
[----:B------:R-:W-:Y:S01]  /*4190*/  FMUL.FTZ R170, R0, c[0x0][0x2d0] ;  /* 0x0000b40000aa7a20 */ /* 0x000fe20000410000 */
[C---:B---3--:R-:W-:Y:S01]  /*41a0*/  F2FP.BF16.PACK_AB R98, R155.reuse, R158 ;  /* 0x0000009e9b62723e */ /* 0x048fe200000010ff */
[----:B------:R-:W-:Y:S01]  /*41b0*/  MUFU.EX2 R154, R154 ;  /* 0x0000009a009a7308 */ /* 0x000fe20000000800 */
[----:B------:R-:W-:Y:S02]  /*41c0*/  FADD.FTZ R158, R158, R161 ;  /* 0x000000a19e9e7221 */ /* 0x000fe40000010000 */
[----:B------:R-:W-:Y:S02]  /*41d0*/  FSEL R170, R170, RZ, P0 ;  /* 0x000000ffaaaa7208 */ /* 0x000fe40000000000 */
[----:B------:R-:W-:-:S03]  /*41e0*/  FADD.FTZ R158, R155, R158 ;  /* 0x0000009e9b9e7221 */ /* 0x000fc60000010000 */
[--C-:B------:R-:W-:Y:S01]  /*41f0*/  FFMA.FTZ R163, R28, c[0x0][0x2d0], -R170.reuse ;  /* 0x0000b4001ca37a23 */ /* 0x100fe200000108aa */
[----:B------:R-:W-:Y:S01]  /*4200*/  MUFU.EX2 R153, R153 ;  /* 0x0000009900997308 */ /* 0x000fe20000000800 */
[--C-:B------:R-:W-:Y:S01]  /*4210*/  FFMA.FTZ R162, R17, c[0x0][0x2d0], -R170.reuse ;  /* 0x0000b40011a27a23 */ /* 0x100fe200000108aa */
[----:B------:R-:W-:Y:S01]  /*4220*/  LDSM.16.MT88.4 R28, [R165+0x900] ;  /* 0x00090000a51c783b */ /* 0x000fe20000004200 */
[--C-:B------:R-:W-:Y:S02]  /*4230*/  FFMA.FTZ R164, R7, c[0x0][0x2d0], -R170.reuse ;  /* 0x0000b40007a47a23 */ /* 0x100fe400000108aa */
[--C-:B------:R-:W-:Y:S01]  /*4240*/  FFMA.FTZ R157, R157, c[0x0][0x2d0], -R170.reuse ;  /* 0x0000b4009d9d7a23 */ /* 0x100fe200000108aa */
[----:B------:R-:W1:Y:S01]  /*4250*/  LDSM.16.MT88.4 R4, [R4+0x4100] ;  /* 0x004100000404783b */ /* 0x000e620000004200 */
[--C-:B------:R-:W-:Y:S01]  /*4260*/  FFMA.FTZ R152, R11, c[0x0][0x2d0], -R170.reuse ;  /* 0x0000b4000b987a23 */ /* 0x100fe200000108aa */
[----:B------:R-:W-:Y:S01]  /*4270*/  MUFU.EX2 R163, R163 ;  /* 0x000000a300a37308 */ /* 0x000fe20000000800 */
[--C-:B------:R-:W-:Y:S01]  /*4280*/  FFMA.FTZ R149, R9, c[0x0][0x2d0], -R170.reuse ;  /* 0x0000b40009957a23 */ /* 0x100fe200000108aa */
[----:B------:R-:W-:Y:S01]  /*4290*/  LDSM.16.MT88.4 R16, [R134+0x2900] ;  /* 0x002900008610783b */ /* 0x000fe20000004200 */
[----:B------:R-:W-:-:S02]  /*42a0*/  FFMA.FTZ R156, R15, c[0x0][0x2d0], -R170 ;  /* 0x0000b4000f9c7a23 */ /* 0x000fc400000108aa */
[--C-:B------:R-:W-:Y:S01]  /*42b0*/  FFMA.FTZ R151, R13, c[0x0][0x2d0], -R170.reuse ;  /* 0x0000b4000d977a23 */ /* 0x100fe200000108aa */
[----:B------:R-:W2:Y:S01]  /*42c0*/  LDSM.16.MT88.4 R8, [R135+0x2900] ;  /* 0x002900008708783b */ /* 0x000ea20000004200 */
[--C-:B------:R-:W-:Y:S01]  /*42d0*/  FFMA.FTZ R172, R207, c[0x0][0x2d0], -R170.reuse ;  /* 0x0000b400cfac7a23 */ /* 0x100fe200000108aa */
[----:B------:R-:W3:Y:S01]  /*42e0*/  MUFU.EX2 R162, R162 ;  /* 0x000000a200a27308 */ /* 0x000ee20000000800 */
[--C-:B------:R-:W-:Y:S01]  /*42f0*/  FFMA.FTZ R175, R175, c[0x0][0x2d0], -R170.reuse ;  /* 0x0000b400afaf7a23 */ /* 0x100fe200000108aa */
[----:B------:R-:W4:Y:S01]  /*4300*/  LDSM.16.MT88.4 R12, [R165+0x2900] ;  /* 0x00290000a50c783b */ /* 0x000f220000004200 */
[--C-:B------:R-:W-:Y:S02]  /*4310*/  FFMA.FTZ R174, R183, c[0x0][0x2d0], -R170.reuse ;  /* 0x0000b400b7ae7a23 */ /* 0x100fe400000108aa */
[----:B------:R-:W-:Y:S02]  /*4320*/  FFMA.FTZ R179, R179, c[0x0][0x2d0], -R170 ;  /* 0x0000b400b3b37a23 */ /* 0x000fe400000108aa */
[--C-:B------:R-:W-:Y:S01]  /*4330*/  FFMA.FTZ R183, R176, c[0x0][0x2d0], -R181.reuse ;  /* 0x0000b400b0b77a23 */ /* 0x100fe200000108b5 */
[----:B------:R-:W-:Y:S01]  /*4340*/  MUFU.EX2 R164, R164 ;  /* 0x000000a400a47308 */ /* 0x000fe20000000800 */
[----:B------:R-:W-:-:S02]  /*4350*/  FFMA.FTZ R176, R142, c[0x0][0x2d0], -R181 ;  /* 0x0000b4008eb07a23 */ /* 0x000fc400000108b5 */
[----:B------:R-:W-:Y:S02]  /*4360*/  FFMA.FTZ R207, R140, c[0x0][0x2d0], -R181 ;  /* 0x0000b4008ccf7a23 */ /* 0x000fe400000108b5 */
[--C-:B------:R-:W-:Y:S02]  /*4370*/  FFMA.FTZ R177, R177, c[0x0][0x2d0], -R170.reuse ;  /* 0x0000b400b1b17a23 */ /* 0x100fe400000108aa */
[--C-:B------:R-:W-:Y:S01]  /*4380*/  FFMA.FTZ R180, R143, c[0x0][0x2d0], -R170.reuse ;  /* 0x0000b4008fb47a23 */ /* 0x100fe200000108aa */
[----:B------:R-:W5:Y:S01]  /*4390*/  MUFU.EX2 R157, R157 ;  /* 0x0000009d009d7308 */ /* 0x000f620000000800 */
[----:B---3--:R-:W-:Y:S01]  /*43a0*/  F2FP.BF16.PACK_AB R97, R162, R163 ;  /* 0x000000a3a261723e */ /* 0x008fe200000010ff */
[--C-:B------:R-:W-:Y:S02]  /*43b0*/  FFMA.FTZ R181, R141, c[0x0][0x2d0], -R170.reuse ;  /* 0x0000b4008db57a23 */ /* 0x100fe400000108aa */
[----:B------:R-:W-:Y:S01]  /*43c0*/  FFMA.FTZ R208, R171, c[0x0][0x2d0], -R170 ;  /* 0x0000b400abd07a23 */ /* 0x000fe200000108aa */
[----:B------:R-:W-:Y:S01]  /*43d0*/  LDSM.16.MT88.4 R140, [R173+0x3900] ;  /* 0x00390000ad8c783b */ /* 0x000fe20000004200 */
[----:B------:R-:W-:-:S02]  /*43e0*/  FADD.FTZ R163, R163, R162 ;  /* 0x000000a2a3a37221 */ /* 0x000fc40000010000 */
[----:B------:R-:W-:Y:S01]  /*43f0*/  MUFU.EX2 R150, R150 ;  /* 0x0000009600967308 */ /* 0x000fe20000000800 */
[----:B-----5:R-:W-:-:S07]  /*4400*/  F2FP.BF16.PACK_AB R99, R157, R164 ;  /* 0x000000a49d63723e */ /* 0x020fce00000010ff */
[----:B------:R-:W-:Y:S01]  /*4410*/  MUFU.EX2 R156, R156 ;  /* 0x0000009c009c7308 */ /* 0x000fe20000000800 */
[----:B------:R-:W-:-:S04]  /*4420*/  FADD.FTZ R164, R164, R163 ;  /* 0x000000a3a4a47221 */ /* 0x000fc80000010000 */
[----:B------:R-:W-:Y:S01]  /*4430*/  FADD.FTZ R157, R157, R164 ;  /* 0x000000a49d9d7221 */ /* 0x000fe20000010000 */
[C---:B------:R-:W-:Y:S02]  /*4440*/  HMMA.16816.F32.BF16 R36, R96.reuse, R40, RZ ;  /* 0x000000286024723c */ /* 0x040fe400000418ff */
[----:B------:R-:W3:Y:S06]  /*4450*/  MUFU.EX2 R151, R151 ;  /* 0x0000009700977308 */ /* 0x000eec0000000800 */
        /* <DEDUP_REMOVED lines=39> */
[C---:B-1----:R-:W-:Y:S07]  /*46d0*/  HMMA.16816.F32.BF16 R92, R96.reuse, R4, RZ ;  /* 0x00000004605c723c */ /* 0x042fee00000418ff */
[----:B------:R-:W-:Y:S01]  /*46e0*/  F2FP.BF16.PACK_AB R4, R154, R159 ;  /* 0x0000009f9a04723e */ /* 0x000fe200000010ff */
[----:B------:R-:W-:Y:S01]  /*46f0*/  HMMA.16816.F32.BF16 R96, R96, R6, RZ ;  /* 0x000000066060723c */ /* 0x000fe200000418ff */
[----:B---3--:R-:W-:Y:S01]  /*4700*/  F2FP.BF16.PACK_AB R5, R151, R156 ;  /* 0x0000009c9705723e */ /* 0x008fe200000010ff */
[----:B------:R-:W-:-:S02]  /*4710*/  FADD.FTZ R159, R159, R158 ;  /* 0x0000009e9f9f7221 */ /* 0x000fc40000010000 */
[----:B------:R-:W-:Y:S02]  /*4720*/  FADD.FTZ R156, R156, R157 ;  /* 0x0000009d9c9c7221 */ /* 0x000fe40000010000 */
[----:B------:R-:W-:Y:S01]  /*4730*/  FADD.FTZ R154, R154, R159 ;  /* 0x0000009f9a9a7221 */ /* 0x000fe20000010000 */
[----:B------:R-:W-:Y:S01]  /*4740*/  F2FP.BF16.PACK_AB R6, R150, R153 ;  /* 0x000000999606723e */ /* 0x000fe200000010ff */
[----:B------:R-:W-:Y:S01]  /*4750*/  FADD.FTZ R151, R151, R156 ;  /* 0x0000009c97977221 */ /* 0x000fe20000010000 */
[----:B-----5:R-:W-:Y:S01]  /*4760*/  F2FP.BF16.PACK_AB R7, R149, R152 ;  /* 0x000000989507723e */ /* 0x020fe200000010ff */
[----:B------:R-:W-:Y:S02]  /*4770*/  FADD.FTZ R153, R153, R154 ;  /* 0x0000009a99997221 */ /* 0x000fe40000010000 */
[----:B------:R-:W-:Y:S02]  /*4780*/  FADD.FTZ R152, R152, R151 ;  /* 0x0000009798987221 */ /* 0x000fe40000010000 */
[----:B------:R-:W-:-:S02]  /*4790*/  FADD.FTZ R153, R150, R153 ;  /* 0x0000009996997221 */ /* 0x000fc40000010000 */
[----:B--2---:R-:W-:Y:S01]  /*47a0*/  HMMA.16816.F32.BF16 R36, R4, R8, R36 ;  /* 0x000000080424723c */ /* 0x004fe20000041824 */
        /* <DEDUP_REMOVED lines=9> */
[C---:B----4-:R-:W-:Y:S08]  /*4840*/  HMMA.16816.F32.BF16 R60, R4.reuse, R12, R60 ;  /* 0x0000000c043c723c */ /* 0x050ff0000004183c */
        /* <DEDUP_REMOVED lines=112> */
[----:B------:R-:W-:Y:S07]  /*4f50*/  HMMA.16816.F32.BF16 R96, R4, R18, R96 ;  /* 0x000000120460723c */ /* 0x000fee0000041860 */
[----:B------:R-:W-:-:S04]  /*4f60*/  IADD3 R5, R145, -0x3, RZ ;  /* 0xfffffffd91057810 */ /* 0x000fc80007ffe0ff */
[----:B------:R-:W-:Y:S11]  /*4f70*/  ISETP.GE.AND P0, PT, R5, R194, PT ;  /* 0x000000c20500720c */ /* 0x000ff60003f06270 */
[----:B------:R-:W-:Y:S02]  /*4f80*/  @!UPT UIADD3 URZ, URZ, URZ, URZ ;  /* 0x0000003f3f3ff290 */ /* 0x000fe4000fffe03f */
        /* <DEDUP_REMOVED lines=18> */
[----:B------:R-:W-:-:S03]  /*50b0*/  IADD3 R20, -R10, 0x10, RZ ;  /* 0x000000100a147810 */ /* 0x000fc60007ffe1ff */
[----:B------:R-:W-:Y:S01]  /*50c0*/  IMAD.WIDE.U32 R8, R201, c[0x0][0x1e0], RZ ;  /* 0x00007800c9087a25 */ /* 0x000fe200078e00ff */
[----:B------:R-:W-:Y:S02]  /*50d0*/  SHF.R.S32.HI R4, RZ, 0x1f, R201 ;  /* 0x0000001fff047819 */ /* 0x000fe400000114c9 */
[----:B------:R-:W-:-:S03]  /*50e0*/  LOP3.LUT R20, R20, 0xf, RZ, 0xc0, !PT ;  /* 0x0000000f14147812 */ /* 0x000fc600078ec0ff */
[----:B------:R-:W-:-:S04]  /*50f0*/  IMAD R4, R4, c[0x0][0x1e0], RZ ;  /* 0x0000780004047a24 */ /* 0x000fc800078e02ff */
[----:B------:R-:W-:-:S04]  /*5100*/  IMAD R4, R201, c[0x0][0x1e4], R4 ;  /* 0x00007900c9047a24 */ /* 0x000fc800078e0204 */
[----:B------:R-:W-:Y:S01]  /*5110*/  IMAD.IADD R5, R9, 0x1, R4 ;  /* 0x0000000109057824 */ /* 0x000fe200078e0204 */
[C---:B------:R-:W-:Y:S01]  /*5120*/  SHF.L.U64.HI R9, R209.reuse, 0x1, R132 ;  /* 0x00000001d1097819 */ /* 0x040fe20000010284 */
[----:B------:R-:W-:Y:S01]  /*5130*/  IMAD.MOV.U32 R4, RZ, RZ, R8 ;  /* 0x000000ffff047224 */ /* 0x000fe200078e0008 */
[----:B-1----:R-:W-:Y:S01]  /*5140*/  SEL R7, RZ, 0x10, P4 ;  /* 0x00000010ff077807 */ /* 0x002fe20002000000 */
[----:B------:R-:W-:Y:S01]  /*5150*/  IMAD.SHL.U32 R8, R209, 0x2, RZ ;  /* 0x00000002d1087824 */ /* 0x000fe200078e00ff */
[----:B------:R-:W-:Y:S02]  /*5160*/  SHF.L.U64.HI R6, R192, 0x1, R3 ;  /* 0x00000001c0067819 */ /* 0x000fe40000010203 */
[----:B------:R-:W-:-:S04]  /*5170*/  IADD3 R18, -R7, 0x10, RZ ;  /* 0x0000001007127810 */ /* 0x000fc80007ffe1ff */
[----:B------:R-:W-:Y:S02]  /*5180*/  LOP3.LUT R18, R18, 0xf, RZ, 0xc0, !PT ;  /* 0x0000000f12127812 */ /* 0x000fe400078ec0ff */
[----:B--2---:R-:W-:Y:S01]  /*5190*/  SHF.R.S32.HI R13, RZ, 0x1f, R200 ;  /* 0x0000001fff0d7819 */ /* 0x004fe200000114c8 */
[----:B------:R-:W-:-:S04]  /*51a0*/  IMAD.WIDE.U32 R4, R200, c[0x0][0x1f0], R4 ;  /* 0x00007c00c8047a25 */ /* 0x000fc800078e0004 */
[----:B------:R-:W-:Y:S01]  /*51b0*/  IMAD R13, R13, c[0x0][0x1f0], RZ ;  /* 0x00007c000d0d7a24 */ /* 0x000fe200078e02ff */
[----:B------:R-:W-:-:S03]  /*51c0*/  IADD3 R4, P0, R4, UR14, RZ ;  /* 0x0000000e04047c10 */ /* 0x000fc6000ff1e0ff */
[----:B------:R-:W-:-:S05]  /*51d0*/  IMAD R13, R200, c[0x0][0x1f4], R13 ;  /* 0x00007d00c80d7a24 */ /* 0x000fca00078e020d */
[----:B------:R-:W-:Y:S01]  /*51e0*/  IADD3.X R13, R5, UR10, R13, P0, !PT ;  /* 0x0000000a050d7c10 */ /* 0x000fe200087fe40d */
[----:B------:R-:W-:Y:S01]  /*51f0*/  IMAD.SHL.U32 R5, R192, 0x2, RZ ;  /* 0x00000002c0057824 */ /* 0x000fe200078e00ff */
[----:B------:R-:W-:-:S04]  /*5200*/  LEA R14, P0, R4, c[0x0][0x1c8], 0x1 ;  /* 0x00007200040e7a11 */ /* 0x000fc800078008ff */
[----:B------:R-:W-:Y:S01]  /*5210*/  LEA.HI.X R13, R4, c[0x0][0x1cc], R13, 0x1, P0 ;  /* 0x00007300040d7a11 */ /* 0x000fe200000f0c0d */
        /* <DEDUP_REMOVED lines=27> */
.L_x_1026:
[----:B------:R-:W-:Y:S01]  /*53d0*/  ISETP.NE.AND P0, PT, R197, 0x1, PT ;  /* 0x00000001c500780c */ /* 0x000fe20003f05270 */
[----:B------:R-:W0:Y:S01]  /*53e0*/  LDGDEPBAR ;  /* 0x00000000000079af */ /* 0x000e220000000000 */
[----:B------:R-:W-:-:S11]  /*53f0*/  IADD3 R213, R145, -0x2, RZ ;  /* 0xfffffffe91d57810 */ /* 0x000fd60007ffe0ff */
[----:B-1----:R-:W-:-:S05]  /*5400*/  @P0 IMAD.HI.U32 R4, R148, c[0x0][0x2c8], RZ ;  /* 0x0000b20094040a27 */ /* 0x002fca00078e00ff */
[----:B------:R-:W-:-:S05]  /*5410*/  @P0 SHF.R.U32.HI R148, RZ, c[0x0][0x2cc], R4 ;  /* 0x0000b300ff940a19 */ /* 0x000fca0000011604 */
[----:B------:R-:W-:-:S05]  /*5420*/  IMAD.IADD R147, R147, 0x1, R148 ;  /* 0x0000000193937824 */ /* 0x000fca00078e0294 */
[----:B------:R-:W-:Y:S01]  /*5430*/  IADD3 R5, R147, c[0x0][0x328], RZ ;  /* 0x0000ca0093057a10 */ /* 0x000fe20007ffe0ff */
[----:B------:R-:W-:Y:S05]  /*5440*/  @!P2 BRA `(.L_x_1027) ;  /* 0x000000f00000a947 */ /* 0x000fea0003800000 */
[C---:B------:R-:W-:Y:S01]  /*5450*/  ISETP.GT.AND P0, PT, R147.reuse, RZ, PT ;  /* 0x000000ff9300720c */ /* 0x040fe20003f04270 */
[----:B------:R-:W-:Y:S01]  /*5460*/  IMAD.MOV.U32 R4, RZ, RZ, c[0x0][0x32c] ;  /* 0x0000cb00ff047624 */ /* 0x000fe200078e00ff */
        /* <DEDUP_REMOVED lines=8> */
.L_x_1028:
[----:B------:R-:W-:-:S13]  /*54f0*/  ISETP.NE.AND P0, PT, R4, 0x1, PT ;  /* 0x000000010400780c */ /* 0x000fda0003f05270 */
[----:B------:R-:W-:-:S05]  /*5500*/  @P0 IMAD.HI.U32 R6, R7, c[0x0][0x330], RZ ;  /* 0x0000cc0007060a27 */ /* 0x000fca00078e00ff */
[----:B------:R-:W-:-:S05]  /*5510*/  @P0 SHF.R.U32.HI R7, RZ, c[0x0][0x334], R6 ;  /* 0x0000cd00ff070a19 */ /* 0x000fca0000011606 */
.L_x_1029:
[----:B------:R-:W-:-:S05]  /*5520*/  IMAD R4, R7, R4, c[0x0][0x32c] ;  /* 0x0000cb0007047624 */ /* 0x000fca00078e0204 */
[----:B------:R-:W-:-:S04]  /*5530*/  IMNMX R5, R5, R4, PT ;  /* 0x0000000405057217 */ /* 0x000fc80003800200 */
.L_x_1027:
[----:B------:R-:W-:Y:S01]  /*5540*/  SHF.R.S32.HI R4, RZ, 0x1f, R5 ;  /* 0x0000001fff047819 */ /* 0x000fe20000011405 */
[----:B------:R-:W-:Y:S02]  /*5550*/  UMOV UR5, 0x1 ;  /* 0x0000000100057882 */ /* 0x000fe40000000000 */
[----:B------:R-:W-:Y:S01]  /*5560*/  UMOV UR16, URZ ;  /* 0x0000003f00107c82 */ /* 0x000fe20008000000 */
[----:B------:R-:W-:-:S04]  /*5570*/  LEA.HI R5, R4, R5, RZ, 0x6 ;  /* 0x0000000504057211 */ /* 0x000fc800078f30ff */
[----:B------:R-:W-:-:S04]  /*5580*/  SHF.R.S32.HI R5, RZ, 0x6, R5 ;  /* 0x00000006ff057819 */ /* 0x000fc80000011405 */
[----:B------:R-:W-:-:S04]  /*5590*/  IMNMX R224, R194, R5, !PT ;  /* 0x00000005c2e07217 */ /* 0x000fc80007800200 */
[----:B------:R-:W-:-:S13]  /*55a0*/  ISETP.GE.AND P0, PT, R213, R224, PT ;  /* 0x000000e0d500720c */ /* 0x000fda0003f06270 */
[----:B------:R-:W-:Y:S05]  /*55b0*/  @!P0 BRA `(.L_x_1030) ;  /* 0x00003b8000008947 */ /* 0x000fea0003800000 */
[----:B------:R-:W-:Y:S01]  /*55c0*/  IMAD.MOV.U32 R186, RZ, RZ, 0x20 ;  /* 0x00000020ffba7424 */ /* 0x000fe200078e00ff */
[----:B------:R-:W-:Y:S01]  /*55d0*/  LOP3.LUT P1, RZ, R211, 0x2, RZ, 0xc0, !PT ;  /* 0x00000002d3ff7812 */ /* 0x000fe2000782c0ff */
[----:B------:R-:W-:Y:S01]  /*55e0*/  IMAD.MOV.U32 R225, RZ, RZ, R213 ;  /* 0x000000ffffe17224 */ /* 0x000fe200078e00d5 */
[C---:B------:R-:W-:Y:S01]  /*55f0*/  SHF.L.U64.HI R220, R209.reuse, 0x1, R132 ;  /* 0x00000001d1dc7819 */ /* 0x040fe20000010284 */
[----:B------:R-:W-:Y:S01]  /*5600*/  IMAD.MOV.U32 R132, RZ, RZ, R2 ;  /* 0x000000ffff847224 */ /* 0x000fe200078e0002 */
[----:B------:R-:W-:Y:S01]  /*5610*/  SHF.L.U64.HI R217, R192, 0x1, R3 ;  /* 0x00000001c0d97819 */ /* 0x000fe20000010203 */
[----:B------:R-:W-:Y:S01]  /*5620*/  IMAD.MOV.U32 R3, RZ, RZ, R0 ;  /* 0x000000ffff037224 */ /* 0x000fe200078e0000 */
[----:B------:R-:W-:Y:S01]  /*5630*/  SEL R186, R186, 0xffffffe0, !P1 ;  /* 0xffffffe0baba7807 */ /* 0x000fe20004800000 */
[C---:B------:R-:W-:Y:S01]  /*5640*/  IMAD.SHL.U32 R222, R210.reuse, 0x2, RZ ;  /* 0x00000002d2de7824 */ /* 0x040fe200078e00ff */
[----:B------:R-:W-:Y:S01]  /*5650*/  SHF.L.U64.HI R223, R210, 0x1, R133 ;  /* 0x00000001d2df7819 */ /* 0x000fe20000010285 */
[----:B------:R-:W-:Y:S01]  /*5660*/  IMAD.SHL.U32 R219, R209, 0x2, RZ ;  /* 0x00000002d1db7824 */ /* 0x000fe200078e00ff */
[----:B------:R-:W-:Y:S01]  /*5670*/  SEL R221, RZ, 0x10, P5 ;  /* 0x00000010ffdd7807 */ /* 0x000fe20002800000 */
[----:B------:R-:W-:Y:S01]  /*5680*/  IMAD.SHL.U32 R216, R192, 0x2, RZ ;  /* 0x00000002c0d87824 */ /* 0x000fe200078e00ff */
[----:B------:R-:W-:Y:S01]  /*5690*/  SEL R218, RZ, 0x10, P4 ;  /* 0x00000010ffda7807 */ /* 0x000fe20002000000 */
[----:B------:R-:W-:-:S02]  /*56a0*/  UMOV UR16, URZ ;  /* 0x0000003f00107c82 */ /* 0x000fc40008000000 */
[----:B------:R-:W-:Y:S02]  /*56b0*/  UMOV UR5, 0x1 ;  /* 0x0000000100057882 */ /* 0x000fe40000000000 */
.L_x_1041:
[----:B------:R-:W-:Y:S04]  /*56c0*/  DEPBAR.LE SB0, 0x2 ;  /* 0x000080800000791a */ /* 0x000fe80000000000 */
[----:B------:R-:W-:Y:S01]  /*56d0*/  BAR.SYNC.DEFER_BLOCKING 0x0 ;  /* 0x0000000000007b1d */ /* 0x000fe20000010000 */
[----:B------:R-:W-:Y:S01]  /*56e0*/  UIMAD UR4, UR5, 0x6000, URZ ;  /* 0x00006000050478a4 */ /* 0x000fe2000f8e023f */
[----:B------:R-:W-:Y:S05]  /*56f0*/  ISETP.GE.AND P0, PT, R194, R225, PT ;  /* 0x000000e1c200720c */ /* 0x000fea0003f06270 */
[----:B------:R-:W-:Y:S05]  /*5700*/  IADD3 R133, R189, UR4, RZ ;  /* 0x00000004bd857c10 */ /* 0x000fea000fffe0ff */
[----:B------:R-:W-:Y:S01]  /*5710*/  IMAD.IADD R190, R186, 0x1, R133 ;  /* 0x00000001babe7824 */ /* 0x000fe200078e0285 */
[----:B-1----:R1:W2:Y:S04]  /*5720*/  LDSM.16.M88.4 R136, [R191] ;  /* 0x00000000bf88783b */ /* 0x0022a80000000200 */
[----:B------:R1:W3:Y:S04]  /*5730*/  LDSM.16.M88.4 R140, [R189+UR4+0xc100] ;  /* 0x00c10004bd8c783b */ /* 0x0002e80008000200 */
[----:B------:R1:W4:Y:S04]  /*5740*/  LDSM.16.M88.4 R144, [R189+UR4+0xc900] ;  /* 0x00c90004bd90783b */ /* 0x0003280008000200 */
[----:B------:R1:W1:Y:S04]  /*5750*/  LDSM.16.M88.4 R148, [R189+UR4+0xd100] ;  /* 0x00d10004bd94783b */ /* 0x0002680008000200 */
[----:B------:R1:W1:Y:S04]  /*5760*/  LDSM.16.M88.4 R152, [R189+UR4+0xd900] ;  /* 0x00d90004bd98783b */ /* 0x0002680008000200 */
[----:B------:R1:W1:Y:S04]  /*5770*/  LDSM.16.M88.4 R156, [R187] ;  /* 0x00000000bb9c783b */ /* 0x0002680000000200 */
[----:B------:R1:W1:Y:S04]  /*5780*/  LDSM.16.M88.4 R160, [R190+0xc100] ;  /* 0x00c10000bea0783b */ /* 0x0002680000000200 */
[----:B------:R1:W1:Y:S04]  /*5790*/  LDSM.16.M88.4 R164, [R190+0xc900] ;  /* 0x00c90000bea4783b */ /* 0x0002680000000200 */
[----:B------:R1:W1:Y:S04]  /*57a0*/  LDSM.16.M88.4 R168, [R190+0xd100] ;  /* 0x00d10000bea8783b */ /* 0x0002680000000200 */
[----:B------:R1:W1:Y:S01]  /*57b0*/  LDSM.16.M88.4 R172, [R190+0xd900] ;  /* 0x00d90000beac783b */ /* 0x0002620000000200 */
[----:B------:R-:W-:-:S05]  /*57c0*/  @P0 BRA `(.L_x_1031) ;  /* 0x0000030000000947 */ /* 0x000fca0003800000 */
[----:B------:R-:W-:Y:S01]  /*57d0*/  SHF.R.S32.HI R9, RZ, 0x1f, R201 ;  /* 0x0000001fff097819 */ /* 0x000fe200000114c9 */
[----:B------:R-:W-:Y:S01]  /*57e0*/  IMAD.WIDE.U32 R6, R201, c[0x0][0x208], RZ ;  /* 0x00008200c9067a25 */ /* 0x000fe200078e00ff */
[----:B------:R-:W-:Y:S02]  /*57f0*/  SHF.R.S32.HI R5, RZ, 0x1f, R200 ;  /* 0x0000001fff057819 */ /* 0x000fe400000114c8 */
[----:B------:R-:W-:Y:S01]  /*5800*/  IADD3 R11, -R221, 0x10, RZ ;  /* 0x00000010dd0b7810 */ /* 0x000fe20007ffe1ff */
[----:B------:R-:W-:Y:S01]  /*5810*/  IMAD R9, R9, c[0x0][0x208], RZ ;  /* 0x0000820009097a24 */ /* 0x000fe200078e02ff */
[----:B------:R-:W-:Y:S01]  /*5820*/  IADD3 R8, -R218, 0x10, RZ ;  /* 0x00000010da087810 */ /* 0x000fe20007ffe1ff */
[----:B------:R-:W-:Y:S01]  /*5830*/  IMAD R5, R5, c[0x0][0x218], RZ ;  /* 0x0000860005057a24 */ /* 0x000fe200078e02ff */
[----:B------:R-:W-:Y:S01]  /*5840*/  LOP3.LUT R11, R11, 0xf, RZ, 0xc0, !PT ;  /* 0x0000000f0b0b7812 */ /* 0x000fe200078ec0ff */
[----:B------:R-:W-:Y:S01]  /*5850*/  IMAD R9, R201, c[0x0][0x20c], R9 ;  /* 0x00008300c9097a24 */ /* 0x000fe200078e0209 */
[----:B------:R-:W-:Y:S01]  /*5860*/  LOP3.LUT R8, R8, 0xf, RZ, 0xc0, !PT ;  /* 0x0000000f08087812 */ /* 0x000fe200078ec0ff */
[C---:B------:R-:W-:Y:S02]  /*5870*/  IMAD R5, R200.reuse, c[0x0][0x21c], R5 ;  /* 0x00008700c8057a24 */ /* 0x040fe400078e0205 */
[----:B------:R-:W-:Y:S04]  /*5880*/  IMAD.IADD R7, R7, 0x1, R9 ;  /* 0x0000000107077824 */ /* 0x000fe800078e0209 */
[----:B------:R-:W-:Y:S05]  /*5890*/  IMAD.WIDE.U32 R6, R200, c[0x0][0x218], R6 ;  /* 0x00008600c8067a25 */ /* 0x000fea00078e0006 */
[----:B------:R-:W-:Y:S04]  /*58a0*/  IADD3 R4, P0, R6, UR20, RZ ;  /* 0x0000001406047c10 */ /* 0x000fe8000ff1e0ff */
[----:B------:R-:W-:Y:S02]  /*58b0*/  IADD3.X R5, R7, UR11, R5, P0, !PT ;  /* 0x0000000b07057c10 */ /* 0x000fe400087fe405 */
[C---:B------:R-:W-:Y:S04]  /*58c0*/  LEA R2, P0, R4.reuse, c[0x0][0x1f8], 0x1 ;  /* 0x00007e0004027a11 */ /* 0x040fe800078008ff */
[----:B------:R-:W-:Y:S02]  /*58d0*/  LEA.HI.X R0, R4, c[0x0][0x1fc], R5, 0x1, P0 ;  /* 0x00007f0004007a11 */ /* 0x000fe400000f0c05 */
[----:B------:R-:W5:Y:S01]  /*58e0*/  SHFL.IDX PT, R4, R2, 0x1, 0x181f ;  /* 0x00381f0002047f89 */ /* 0x000f6200000e0000 */
[----:B------:R-:W-:Y:S03]  /*58f0*/  IADD3 R5, -R212, 0x10, RZ ;  /* 0x00000010d4057810 */ /* 0x000fe60007ffe1ff */
[----:B------:R-:W4:Y:S01]  /*5900*/  SHFL.IDX PT, R6, R0, 0x1, 0x181f ;  /* 0x00381f0000067f89 */ /* 0x000f2200000e0000 */
[----:B------:R-:W-:Y:S03]  /*5910*/  LOP3.LUT R5, R5, 0xf, RZ, 0xc0, !PT ;  /* 0x0000000f05057812 */ /* 0x000fe600078ec0ff */
[----:B------:R-:W-:Y:S01]  /*5920*/  SHFL.IDX PT, R0, R0, RZ, 0x181f ;  /* 0x00181fff00007589 */ /* 0x000fe200000e0000 */
[----:B-----5:R-:W-:Y:S04]  /*5930*/  IADD3 R10, P1, P0, R11, R4, R222 ;  /* 0x000000040b0a7210 */ /* 0x020fe8000783e0de */
[----:B----4-:R-:W-:Y:S02]  /*5940*/  IADD3.X R11, RZ, R6, R223, P1, P0 ;  /* 0x00000006ff0b7210 */ /* 0x010fe40000fe04df */
[----:B------:R-:W-:Y:S04]  /*5950*/  IADD3 R8, P1, P0, R8, R4, R219 ;  /* 0x0000000408087210 */ /* 0x000fe8000783e0db */
[----:B------:R-:W-:Y:S02]  /*5960*/  IADD3.X R9, RZ, R6, R220, P1, P0 ;  /* 0x00000006ff097210 */ /* 0x000fe40000fe04dc */
[----:B------:R-:W-:Y:S02]  /*5970*/  IADD3 R12, P1, P0, R5, R4, R216 ;  /* 0x00000004050c7210 */ /* 0x000fe4000783e0d8 */
[----:B------:R-:W4:Y:S02]  /*5980*/  SHFL.IDX PT, R5, R2, RZ, 0x181f ;  /* 0x00181fff02057589 */ /* 0x000f2400000e0000 */
[----:B------:R-:W-:Y:S02]  /*5990*/  IADD3.X R13, RZ, R6, R217, P1, P0 ;  /* 0x00000006ff0d7210 */ /* 0x000fe40000fe04d9 */
[C---:B----4-:R-:W-:Y:S05]  /*59a0*/  IADD3 R16, P0, R5.reuse, R222, RZ ;  /* 0x000000de05107210 */ /* 0x050fea0007f1e0ff */
[C---:B------:R-:W-:Y:S01]  /*59b0*/  IMAD.X R17, R0.reuse, 0x1, R223, P0 ;  /* 0x0000000100117824 */ /* 0x040fe200000e06df */
[C---:B------:R-:W-:Y:S05]  /*59c0*/  IADD3 R14, P0, R5.reuse, R219, RZ ;  /* 0x000000db050e7210 */ /* 0x040fea0007f1e0ff */
[C---:B------:R-:W-:Y:S01]  /*59d0*/  IMAD.X R15, R0.reuse, 0x1, R220, P0 ;  /* 0x00000001000f7824 */ /* 0x040fe200000e06dc */
[----:B------:R-:W-:Y:S01]  /*59e0*/  IADD3 R18, P0, R5, R216, RZ ;  /* 0x000000d805127210 */ /* 0x000fe20007f1e0ff */
[----:B------:R-:W-:Y:S04]  /*59f0*/  IMAD.U32 R5, RZ, RZ, UR16 ;  /* 0x00000010ff057e24 */ /* 0x000fe8000f8e00ff */
[----:B------:R-:W-:Y:S02]  /*5a00*/  IMAD R7, R5, 0x6000, R198 ;  /* 0x0000600005077824 */ /* 0x000fe400078e02c6 */
[----:B------:R-:W-:Y:S01]  /*5a10*/  IMAD.X R19, R0, 0x1, R217, P0 ;  /* 0x0000000100137824 */ /* 0x000fe200000e06d9 */
[----:B------:R-:W-:Y:S02]  /*5a20*/  ISETP.NE.U32.AND P0, PT, R221, RZ, PT ;  /* 0x000000ffdd00720c */ /* 0x000fe40003f05070 */
[----:B------:R4:W-:Y:S04]  /*5a30*/  LDGSTS.E.BYPASS.LTC128B.128 [R7], [R16.64], !P5 ;  /* 0x0000000010077fae */ /* 0x0009e8000e901d4c */
[----:B------:R4:W-:Y:S04]  /*5a40*/  LDGSTS.E.BYPASS.LTC128B.128 [R7+0x2000], [R14.64], !P4 ;  /* 0x020000000e077fae */ /* 0x0009e8000e101d4c */
[----:B------:R4:W-:Y:S04]  /*5a50*/  LDGSTS.E.BYPASS.LTC128B.128 [R7+0x4000], [R18.64], !P6 ;  /* 0x0400000012077fae */ /* 0x0009e8000f101d4c */
[----:B------:R4:W-:Y:S01]  /*5a60*/  LDGSTS.E.BYPASS.LTC128B.128.ZFILL [R7+0x1000], [R10.64], P0 ;  /* 0x010000000a077fae */ /* 0x0009e20008141d4c */
[----:B------:R-:W-:Y:S11]  /*5a70*/  ISETP.NE.U32.AND P0, PT, R218, RZ, PT ;  /* 0x000000ffda00720c */ /* 0x000ff60003f05070 */
[----:B------:R-:W-:Y:S02]  /*5a80*/  @!UPT UIADD3 URZ, URZ, URZ, URZ ;  /* 0x0000003f3f3ff290 */ /* 0x000fe4000fffe03f */
[----:B------:R4:W-:Y:S01]  /*5a90*/  LDGSTS.E.BYPASS.LTC128B.128.ZFILL [R7+0x3000], [R8.64], P0 ;  /* 0x0300000008077fae */ /* 0x0009e20008141d4c */
[----:B------:R-:W-:Y:S11]  /*5aa0*/  ISETP.NE.U32.AND P0, PT, R212, RZ, PT ;  /* 0x000000ffd400720c */ /* 0x000ff60003f05070 */
[----:B------:R-:W-:Y:S02]  /*5ab0*/  @!UPT UIADD3 URZ, URZ, URZ, URZ ;  /* 0x0000003f3f3ff290 */ /* 0x000fe4000fffe03f */
[----:B------:R4:W-:Y:S02]  /*5ac0*/  LDGSTS.E.BYPASS.LTC128B.128.ZFILL [R7+0x5000], [R12.64], P0 ;  /* 0x050000000c077fae */ /* 0x0009e40008141d4c */
.L_x_1031:
[C---:B--234-:R-:W-:Y:S01]  /*5ad0*/  HMMA.16816.F32.BF16 R4, R136.reuse, R140, RZ ;  /* 0x0000008c8804723c */ /* 0x05cfe200000418ff */
[----:B------:R-:W-:Y:S01]  /*5ae0*/  LDSM.16.M88.4 R180, [R189+UR4+0x10100] ;  /* 0x01010004bdb4783b */ /* 0x000fe20008000200 */
[----:B------:R-:W-:Y:S01]  /*5af0*/  UIADD3 UR18, UR16, 0x1, URZ ;  /* 0x0000000110127890 */ /* 0x000fe2000fffe03f */
[----:B------:R-:W-:Y:S01]  /*5b00*/  ISETP.NE.AND P0, PT, R197, 0x1, PT ;  /* 0x00000001c500780c */ /* 0x000fe20003f05270 */
[----:B------:R-:W-:Y:S01]  /*5b10*/  UISETP.GE.AND UP0, UPT, UR16, 0x1, UPT ;  /* 0x000000011000788c */ /* 0x000fe2000bf06270 */
[CC--:B------:R-:W-:Y:S02]  /*5b20*/  IADD3 R0, R193.reuse, R133.reuse, RZ ;  /* 0x00000085c1007210 */ /* 0x0c0fe40007ffe0ff */
[----:B------:R-:W-:Y:S01]  /*5b30*/  IADD3 R2, R193, R190, RZ ;  /* 0x000000bec1027210 */ /* 0x000fe20007ffe0ff */
[C---:B------:R-:W-:Y:S01]  /*5b40*/  HMMA.16816.F32.BF16 R8, R136.reuse, R142, RZ ;  /* 0x0000008e8808723c */ /* 0x040fe200000418ff */
[----:B------:R-:W-:Y:S01]  /*5b50*/  LDSM.16.M88.4 R140, [R185] ;  /* 0x00000000b98c783b */ /* 0x000fe20000000200 */
[----:B------:R-:W-:Y:S01]  /*5b60*/  ISETP.LE.AND P2, PT, R196, c[0x0][0x32c], PT ;  /* 0x0000cb00c4007a0c */ /* 0x000fe20003f43270 */
[----:B------:R-:W-:Y:S01]  /*5b70*/  USEL UR16, UR18, URZ, !UP0 ;  /* 0x0000003f12107287 */ /* 0x000fe2000c000000 */
[----:B------:R-:W-:Y:S02]  /*5b80*/  IADD3 R133, R186, R133, R193 ;  /* 0x00000085ba857210 */ /* 0x000fe40007ffe0c1 */
[----:B------:R-:W-:Y:S02]  /*5b90*/  MOV R246, R205 ;  /* 0x000000cd00f67202 */ /* 0x000fe40000000f00 */
[C---:B------:R-:W-:Y:S01]  /*5ba0*/  HMMA.16816.F32.BF16 R12, R136.reuse, R144, RZ ;  /* 0x00000090880c723c */ /* 0x040fe200000418ff */
[----:B------:R-:W-:Y:S07]  /*5bb0*/  LDSM.16.M88.4 R176, [R0+0xe100] ;  /* 0x00e1000000b0783b */ /* 0x000fee0000000200 */
[C---:B------:R-:W-:Y:S01]  /*5bc0*/  HMMA.16816.F32.BF16 R16, R136.reuse, R146, RZ ;  /* 0x000000928810723c */ /* 0x040fe200000418ff */
[----:B------:R-:W2:Y:S07]  /*5bd0*/  LDSM.16.M88.4 R144, [R0+0xc100] ;  /* 0x00c100000090783b */ /* 0x000eae0000000200 */
[C---:B-1----:R-:W-:Y:S01]  /*5be0*/  HMMA.16816.F32.BF16 R20, R136.reuse, R148, RZ ;  /* 0x000000948814723c */ /* 0x042fe200000418ff */
[----:B------:R-:W0:Y:S07]  /*5bf0*/  LDGDEPBAR ;  /* 0x00000000000079af */ /* 0x000e2e0000000000 */
[C---:B------:R-:W-:Y:S01]  /*5c00*/  HMMA.16816.F32.BF16 R24, R136.reuse, R150, RZ ;  /* 0x000000968818723c */ /* 0x040fe200000418ff */
[----:B------:R-:W-:Y:S07]  /*5c10*/  LDSM.16.M88.4 R148, [R0+0xd100] ;  /* 0x00d100000094783b */ /* 0x000fee0000000200 */
[C---:B------:R-:W-:Y:S08]  /*5c20*/  HMMA.16816.F32.BF16 R28, R136.reuse, R152, RZ ;  /* 0x00000098881c723c */ /* 0x040ff000000418ff */
[----:B------:R-:W-:Y:S01]  /*5c30*/  HMMA.16816.F32.BF16 R32, R136, R154, RZ ;  /* 0x0000009a8820723c */ /* 0x000fe200000418ff */
[----:B------:R-:W1:Y:S07]  /*5c40*/  LDSM.16.M88.4 R136, [R0+0xc900] ;  /* 0x00c900000088783b */ /* 0x000e6e0000000200 */
[C---:B------:R-:W-:Y:S01]  /*5c50*/  HMMA.16816.F32.BF16 R4, R156.reuse, R160, R4 ;  /* 0x000000a09c04723c */ /* 0x040fe20000041804 */
[----:B------:R-:W3:Y:S07]  /*5c60*/  LDSM.16.M88.4 R152, [R0+0xd900] ;  /* 0x00d900000098783b */ /* 0x000eee0000000200 */
[C---:B------:R-:W-:Y:S01]  /*5c70*/  HMMA.16816.F32.BF16 R8, R156.reuse, R162, R8 ;  /* 0x000000a29c08723c */ /* 0x040fe20000041808 */
[----:B------:R-:W-:Y:S07]  /*5c80*/  LDSM.16.M88.4 R160, [R184] ;  /* 0x00000000b8a0783b */ /* 0x000fee0000000200 */
        /* <DEDUP_REMOVED lines=8> */
[----:B------:R-:W5:Y:S07]  /*5d10*/  LDSM.16.M88.4 R156, [R2+0xc900] ;  /* 0x00c90000029c783b */ /* 0x000f6e0000000200 */
[C---:B--2---:R-:W-:Y:S01]  /*5d20*/  HMMA.16816.F32.BF16 R4, R140.reuse, R144, R4 ;  /* 0x000000908c04723c */ /* 0x044fe20000041804 */
[----:B------:R-:W-:Y:S07]  /*5d30*/  LDSM.16.M88.4 R172, [R190+0xe900] ;  /* 0x00e90000beac783b */ /* 0x000fee0000000200 */
[C---:B------:R-:W-:Y:S01]  /*5d40*/  HMMA.16816.F32.BF16 R8, R140.reuse, R146, R8 ;  /* 0x000000928c08723c */ /* 0x040fe20000041808 */
[----:B------:R-:W2:Y:S07]  /*5d50*/  LDSM.16.M88.4 R144, [R2+0xd100] ;  /* 0x00d100000290783b */ /* 0x000eae0000000200 */
[C---:B-1----:R-:W-:Y:S08]  /*5d60*/  HMMA.16816.F32.BF16 R12, R140.reuse, R136, R12 ;  /* 0x000000888c0c723c */ /* 0x042ff0000004180c */
[C---:B------:R-:W-:Y:S01]  /*5d70*/  HMMA.16816.F32.BF16 R16, R140.reuse, R138, R16 ;  /* 0x0000008a8c10723c */ /* 0x040fe20000041810 */
[----:B------:R-:W1:Y:S07]  /*5d80*/  LDSM.16.M88.4 R136, [R2+0xd900] ;  /* 0x00d900000288783b */ /* 0x000e6e0000000200 */
[C---:B------:R-:W-:Y:S08]  /*5d90*/  HMMA.16816.F32.BF16 R20, R140.reuse, R148, R20 ;  /* 0x000000948c14723c */ /* 0x040ff00000041814 */
[C---:B------:R-:W-:Y:S01]  /*5da0*/  HMMA.16816.F32.BF16 R24, R140.reuse, R150, R24 ;  /* 0x000000968c18723c */ /* 0x040fe20000041818 */
[----:B------:R-:W-:Y:S07]  /*5db0*/  LDSM.16.M88.4 R148, [R189+UR4+0xe100] ;  /* 0x00e10004bd94783b */ /* 0x000fee0008000200 */
[C---:B---3--:R-:W-:Y:S08]  /*5dc0*/  HMMA.16816.F32.BF16 R28, R140.reuse, R152, R28 ;  /* 0x000000988c1c723c */ /* 0x048ff0000004181c */
[----:B------:R-:W-:Y:S01]  /*5dd0*/  HMMA.16816.F32.BF16 R32, R140, R154, R32 ;  /* 0x0000009a8c20723c */ /* 0x000fe20000041820 */
[----:B------:R-:W3:Y:S07]  /*5de0*/  LDSM.16.M88.4 R140, [R191+0x4000] ;  /* 0x00400000bf8c783b */ /* 0x000eee0000000200 */
[C---:B----4-:R-:W-:Y:S01]  /*5df0*/  HMMA.16816.F32.BF16 R4, R160.reuse, R164, R4 ;  /* 0x000000a4a004723c */ /* 0x050fe20000041804 */
[----:B------:R-:W4:Y:S07]  /*5e00*/  LDSM.16.M88.4 R152, [R189+UR4+0xe900] ;  /* 0x00e90004bd98783b */ /* 0x000f2e0008000200 */
[C---:B------:R-:W-:Y:S01]  /*5e10*/  HMMA.16816.F32.BF16 R8, R160.reuse, R166, R8 ;  /* 0x000000a6a008723c */ /* 0x040fe20000041808 */
[----:B------:R-:W-:Y:S07]  /*5e20*/  LDSM.16.M88.4 R164, [R189+UR4+0xf900] ;  /* 0x00f90004bda4783b */ /* 0x000fee0008000200 */
[C---:B-----5:R-:W-:Y:S08]  /*5e30*/  HMMA.16816.F32.BF16 R12, R160.reuse, R156, R12 ;  /* 0x0000009ca00c723c */ /* 0x060ff0000004180c */
[C---:B------:R-:W-:Y:S01]  /*5e40*/  HMMA.16816.F32.BF16 R16, R160.reuse, R158, R16 ;  /* 0x0000009ea010723c */ /* 0x040fe20000041810 */
[----:B------:R-:W5:Y:S07]  /*5e50*/  LDSM.16.M88.4 R156, [R189+UR4+0xf100] ;  /* 0x00f10004bd9c783b */ /* 0x000f6e0008000200 */
[C---:B--2---:R-:W-:Y:S08]  /*5e60*/  HMMA.16816.F32.BF16 R20, R160.reuse, R144, R20 ;  /* 0x00000090a014723c */ /* 0x044ff00000041814 */
[C---:B------:R-:W-:Y:S01]  /*5e70*/  HMMA.16816.F32.BF16 R24, R160.reuse, R146, R24 ;  /* 0x00000092a018723c */ /* 0x040fe20000041818 */
[----:B------:R-:W2:Y:S07]  /*5e80*/  LDSM.16.M88.4 R144, [R187+0x4000] ;  /* 0x00400000bb90783b */ /* 0x000eae0000000200 */
[C---:B-1----:R-:W-:Y:S08]  /*5e90*/  HMMA.16816.F32.BF16 R28, R160.reuse, R136, R28 ;  /* 0x00000088a01c723c */ /* 0x042ff0000004181c */
[----:B------:R-:W-:Y:S01]  /*5ea0*/  HMMA.16816.F32.BF16 R32, R160, R138, R32 ;  /* 0x0000008aa020723c */ /* 0x000fe20000041820 */
[----:B------:R-:W1:Y:S07]  /*5eb0*/  LDSM.16.M88.4 R136, [R190+0xf100] ;  /* 0x00f10000be88783b */ /* 0x000e6e0000000200 */
[C---:B---3--:R-:W-:Y:S01]  /*5ec0*/  HMMA.16816.F32.BF16 R4, R140.reuse, R148, R4 ;  /* 0x000000948c04723c */ /* 0x048fe20000041804 */
[----:B------:R-:W-:Y:S07]  /*5ed0*/  LDSM.16.M88.4 R160, [R185+0x4000] ;  /* 0x00400000b9a0783b */ /* 0x000fee0000000200 */
[C---:B------:R-:W-:Y:S01]  /*5ee0*/  HMMA.16816.F32.BF16 R8, R140.reuse, R150, R8 ;  /* 0x000000968c08723c */ /* 0x040fe20000041808 */
[----:B------:R-:W3:Y:S07]  /*5ef0*/  LDSM.16.M88.4 R148, [R190+0xf900] ;  /* 0x00f90000be94783b */ /* 0x000eee0000000200 */
[C---:B----4-:R-:W-:Y:S08]  /*5f00*/  HMMA.16816.F32.BF16 R12, R140.reuse, R152, R12 ;  /* 0x000000988c0c723c */ /* 0x050ff0000004180c */
[C---:B------:R-:W-:Y:S01]  /*5f10*/  HMMA.16816.F32.BF16 R16, R140.reuse, R154, R16 ;  /* 0x0000009a8c10723c */ /* 0x040fe20000041810 */
[----:B------:R-:W-:Y:S07]  /*5f20*/  LDSM.16.M88.4 R152, [R0+0xf100] ;  /* 0x00f100000098783b */ /* 0x000fee0000000200 */
[C---:B-----5:R-:W-:Y:S08]  /*5f30*/  HMMA.16816.F32.BF16 R20, R140.reuse, R156, R20 ;  /* 0x0000009c8c14723c */ /* 0x060ff00000041814 */
[C---:B------:R-:W-:Y:S01]  /*5f40*/  HMMA.16816.F32.BF16 R24, R140.reuse, R158, R24 ;  /* 0x0000009e8c18723c */ /* 0x040fe20000041818 */
[----:B------:R-:W-:Y:S07]  /*5f50*/  LDSM.16.M88.4 R156, [R0+0xf900] ;  /* 0x00f90000009c783b */ /* 0x000fee0000000200 */
[C---:B------:R-:W-:Y:S08]  /*5f60*/  HMMA.16816.F32.BF16 R28, R140.reuse, R164, R28 ;  /* 0x000000a48c1c723c */ /* 0x040ff0000004181c */
[----:B------:R-:W-:Y:S01]  /*5f70*/  HMMA.16816.F32.BF16 R32, R140, R166, R32 ;  /* 0x000000a68c20723c */ /* 0x000fe20000041820 */
[----:B------:R-:W4:Y:S07]  /*5f80*/  LDSM.16.M88.4 R140, [R0+0xe900] ;  /* 0x00e90000008c783b */ /* 0x000f2e0000000200 */
[C---:B--2---:R-:W-:Y:S01]  /*5f90*/  HMMA.16816.F32.BF16 R4, R144.reuse, R168, R4 ;  /* 0x000000a89004723c */ /* 0x044fe20000041804 */
[----:B------:R-:W-:Y:S07]  /*5fa0*/  LDSM.16.M88.4 R164, [R184+0x4000] ;  /* 0x00400000b8a4783b */ /* 0x000fee0000000200 */
[C---:B------:R-:W-:Y:S01]  /*5fb0*/  HMMA.16816.F32.BF16 R8, R144.reuse, R170, R8 ;  /* 0x000000aa9008723c */ /* 0x040fe20000041808 */
[----:B------:R-:W2:Y:S07]  /*5fc0*/  LDSM.16.M88.4 R168, [R2+0xe100] ;  /* 0x00e1000002a8783b */ /* 0x000eae0000000200 */
[C---:B------:R-:W-:Y:S08]  /*5fd0*/  HMMA.16816.F32.BF16 R12, R144.reuse, R172, R12 ;  /* 0x000000ac900c723c */ /* 0x040ff0000004180c */
[C---:B------:R-:W-:Y:S01]  /*5fe0*/  HMMA.16816.F32.BF16 R16, R144.reuse, R174, R16 ;  /* 0x000000ae9010723c */ /* 0x040fe20000041810 */
[----:B------:R-:W-:Y:S07]  /*5ff0*/  LDSM.16.M88.4 R172, [R191+0x8000] ;  /* 0x00800000bfac783b */ /* 0x000fee0000000200 */
[C---:B-1----:R-:W-:Y:S08]  /*6000*/  HMMA.16816.F32.BF16 R20, R144.reuse, R136, R20 ;  /* 0x000000889014723c */ /* 0x042ff00000041814 */
[C---:B------:R-:W-:Y:S01]  /*6010*/  HMMA.16816.F32.BF16 R24, R144.reuse, R138, R24 ;  /* 0x0000008a9018723c */ /* 0x040fe20000041818 */
[----:B------:R-:W1:Y:S07]  /*6020*/  LDSM.16.M88.4 R136, [R133+0xe900] ;  /* 0x00e900008588783b */ /* 0x000e6e0000000200 */
[C---:B---3--:R-:W-:Y:S08]  /*6030*/  HMMA.16816.F32.BF16 R28, R144.reuse, R148, R28 ;  /* 0x00000094901c723c */ /* 0x048ff0000004181c */
[----:B------:R-:W-:Y:S01]  /*6040*/  HMMA.16816.F32.BF16 R32, R144, R150, R32 ;  /* 0x000000969020723c */ /* 0x000fe20000041820 */
[----:B------:R-:W3:Y:S07]  /*6050*/  LDSM.16.M88.4 R144, [R133+0xf100] ;  /* 0x00f100008590783b */ /* 0x000eee0000000200 */
[C---:B------:R-:W-:Y:S01]  /*6060*/  HMMA.16816.F32.BF16 R4, R160.reuse, R176, R4 ;  /* 0x000000b0a004723c */ /* 0x040fe20000041804 */
[----:B------:R-:W5:Y:S07]  /*6070*/  LDSM.16.M88.4 R148, [R133+0xf900] ;  /* 0x00f900008594783b */ /* 0x000f6e0000000200 */
[C---:B------:R-:W-:Y:S01]  /*6080*/  HMMA.16816.F32.BF16 R8, R160.reuse, R178, R8 ;  /* 0x000000b2a008723c */ /* 0x040fe20000041808 */
[----:B------:R-:W-:Y:S07]  /*6090*/  LDSM.16.M88.4 R176, [R190+0x10100] ;  /* 0x01010000beb0783b */ /* 0x000fee0000000200 */
[C---:B----4-:R-:W-:Y:S08]  /*60a0*/  HMMA.16816.F32.BF16 R12, R160.reuse, R140, R12 ;  /* 0x0000008ca00c723c */ /* 0x050ff0000004180c */
[C---:B------:R-:W-:Y:S01]  /*60b0*/  HMMA.16816.F32.BF16 R16, R160.reuse, R142, R16 ;  /* 0x0000008ea010723c */ /* 0x040fe20000041810 */
[----:B------:R-:W4:Y:S07]  /*60c0*/  LDSM.16.M88.4 R140, [R189+UR4+0x10900] ;  /* 0x01090004bd8c783b */ /* 0x000f2e0008000200 */
[C---:B------:R-:W-:Y:S08]  /*60d0*/  HMMA.16816.F32.BF16 R20, R160.reuse, R152, R20 ;  /* 0x00000098a014723c */ /* 0x040ff00000041814 */
[C---:B------:R-:W-:Y:S01]  /*60e0*/  HMMA.16816.F32.BF16 R24, R160.reuse, R154, R24 ;  /* 0x0000009aa018723c */ /* 0x040fe20000041818 */
[----:B------:R-:W3:Y:S07]  /*60f0*/  LDSM.16.M88.4 R152, [R189+UR4+0x11100] ;  /* 0x01110004bd98783b */ /* 0x000eee0008000200 */
[C---:B------:R-:W-:Y:S08]  /*6100*/  HMMA.16816.F32.BF16 R28, R160.reuse, R156, R28 ;  /* 0x0000009ca01c723c */ /* 0x040ff0000004181c */
[----:B------:R-:W-:Y:S01]  /*6110*/  HMMA.16816.F32.BF16 R32, R160, R158, R32 ;  /* 0x0000009ea020723c */ /* 0x000fe20000041820 */
[----:B------:R-:W4:Y:S07]  /*6120*/  LDSM.16.M88.4 R156, [R189+UR4+0x11900] ;  /* 0x01190004bd9c783b */ /* 0x000f2e0008000200 */
[C---:B--2---:R-:W-:Y:S01]  /*6130*/  HMMA.16816.F32.BF16 R4, R164.reuse, R168, R4 ;  /* 0x000000a8a404723c */ /* 0x044fe20000041804 */
[----:B------:R-:W2:Y:S07]  /*6140*/  LDSM.16.M88.4 R160, [R187+0x8000] ;  /* 0x00800000bba0783b */ /* 0x000eae0000000200 */
[C---:B------:R-:W-:Y:S01]  /*6150*/  HMMA.16816.F32.BF16 R8, R164.reuse, R170, R8 ;  /* 0x000000aaa408723c */ /* 0x040fe20000041808 */
[----:B------:R-:W-:Y:S07]  /*6160*/  LDSM.16.M88.4 R168, [R0+0x10100] ;  /* 0x0101000000a8783b */ /* 0x000fee0000000200 */
[C---:B-1----:R-:W-:Y:S08]  /*6170*/  HMMA.16816.F32.BF16 R12, R164.reuse, R136, R12 ;  /* 0x00000088a40c723c */ /* 0x042ff0000004180c */
[C---:B------:R-:W-:Y:S01]  /*6180*/  HMMA.16816.F32.BF16 R16, R164.reuse, R138, R16 ;  /* 0x0000008aa410723c */ /* 0x040fe20000041810 */
[----:B------:R-:W1:Y:S07]  /*6190*/  LDSM.16.M88.4 R136, [R190+0x10900] ;  /* 0x01090000be88783b */ /* 0x000e6e0000000200 */
[C---:B---3--:R-:W-:Y:S08]  /*61a0*/  HMMA.16816.F32.BF16 R20, R164.reuse, R144, R20 ;  /* 0x00000090a414723c */ /* 0x048ff00000041814 */
[C---:B------:R-:W-:Y:S01]  /*61b0*/  HMMA.16816.F32.BF16 R24, R164.reuse, R146, R24 ;  /* 0x00000092a418723c */ /* 0x040fe20000041818 */
[----:B------:R-:W3:Y:S07]  /*61c0*/  LDSM.16.M88.4 R144, [R190+0x11100] ;  /* 0x01110000be90783b */ /* 0x000eee0000000200 */
[C---:B-----5:R-:W-:Y:S08]  /*61d0*/  HMMA.16816.F32.BF16 R28, R164.reuse, R148, R28 ;  /* 0x00000094a41c723c */ /* 0x060ff0000004181c */
[----:B------:R-:W-:Y:S01]  /*61e0*/  HMMA.16816.F32.BF16 R32, R164, R150, R32 ;  /* 0x00000096a420723c */ /* 0x000fe20000041820 */
[----:B------:R-:W5:Y:S07]  /*61f0*/  LDSM.16.M88.4 R148, [R190+0x11900] ;  /* 0x01190000be94783b */ /* 0x000f6e0000000200 */
[C---:B------:R-:W-:Y:S01]  /*6200*/  HMMA.16816.F32.BF16 R4, R172.reuse, R180, R4 ;  /* 0x000000b4ac04723c */ /* 0x040fe20000041804 */
[----:B------:R-:W1:Y:S07]  /*6210*/  LDSM.16.M88.4 R164, [R185+0x8000] ;  /* 0x00800000b9a4783b */ /* 0x000e6e0000000200 */
        /* <DEDUP_REMOVED lines=10> */
[----:B------:R-:W4:Y:S07]  /*62c0*/  LDSM.16.M88.4 R156, [R0+0x11900] ;  /* 0x01190000009c783b */ /* 0x000f2e0000000200 */
[C---:B--2---:R-:W-:Y:S01]  /*62d0*/  HMMA.16816.F32.BF16 R4, R160.reuse, R176, R4 ;  /* 0x000000b0a004723c */ /* 0x044fe20000041804 */
[----:B------:R-:W2:Y:S07]  /*62e0*/  LDSM.16.M88.4 R172, [R184+0x8000] ;  /* 0x00800000b8ac783b */ /* 0x000eae0000000200 */
[C---:B------:R-:W-:Y:S08]  /*62f0*/  HMMA.16816.F32.BF16 R8, R160.reuse, R178, R8 ;  /* 0x000000b2a008723c */ /* 0x040ff00000041808 */
[C---:B-1----:R-:W-:Y:S08]  /*6300*/  HMMA.16816.F32.BF16 R12, R160.reuse, R136, R12 ;  /* 0x00000088a00c723c */ /* 0x042ff0000004180c */
[C---:B------:R-:W-:Y:S01]  /*6310*/  HMMA.16816.F32.BF16 R16, R160.reuse, R138, R16 ;  /* 0x0000008aa010723c */ /* 0x040fe20000041810 */
[----:B------:R-:W1:Y:S07]  /*6320*/  LDSM.16.M88.4 R136, [R133+0x10900] ;  /* 0x010900008588783b */ /* 0x000e6e0000000200 */
[C---:B---3--:R-:W-:Y:S08]  /*6330*/  HMMA.16816.F32.BF16 R20, R160.reuse, R144, R20 ;  /* 0x00000090a014723c */ /* 0x048ff00000041814 */
[C---:B------:R-:W-:Y:S08]  /*6340*/  HMMA.16816.F32.BF16 R24, R160.reuse, R146, R24 ;  /* 0x00000092a018723c */ /* 0x040ff00000041818 */
[C---:B-----5:R-:W-:Y:S08]  /*6350*/  HMMA.16816.F32.BF16 R28, R160.reuse, R148, R28 ;  /* 0x00000094a01c723c */ /* 0x060ff0000004181c */
[----:B------:R-:W-:Y:S08]  /*6360*/  HMMA.16816.F32.BF16 R32, R160, R150, R32 ;  /* 0x00000096a020723c */ /* 0x000ff00000041820 */
[C---:B------:R-:W-:Y:S08]  /*6370*/  HMMA.16816.F32.BF16 R4, R164.reuse, R168, R4 ;  /* 0x000000a8a404723c */ /* 0x040ff00000041804 */
[C---:B------:R-:W-:Y:S08]  /*6380*/  HMMA.16816.F32.BF16 R8, R164.reuse, R170, R8 ;  /* 0x000000aaa408723c */ /* 0x040ff00000041808 */
[C---:B----4-:R-:W-:Y:S08]  /*6390*/  HMMA.16816.F32.BF16 R12, R164.reuse, R140, R12 ;  /* 0x0000008ca40c723c */ /* 0x050ff0000004180c */
[C---:B------:R-:W-:Y:S01]  /*63a0*/  HMMA.16816.F32.BF16 R16, R164.reuse, R142, R16 ;  /* 0x0000008ea410723c */ /* 0x040fe20000041810 */
[----:B------:R-:W3:Y:S07]  /*63b0*/  LDSM.16.M88.4 R140, [R133+0x11100] ;  /* 0x01110000858c783b */ /* 0x000eee0000000200 */
        /* <DEDUP_REMOVED lines=8> */
[----:B------:R-:W1:Y:S03]  /*6440*/  LDSM.16.M88.4 R136, [R133+0x11900] ;  /* 0x011900008588783b */ /* 0x000e660000000200 */
[----:B------:R-:W-:Y:S02]  /*6450*/  FMUL.FTZ R179, R4, c[0x0][0x320] ;  /* 0x0000c80004b37a20 */ /* 0x000fe40000410000 */
[----:B------:R-:W-:Y:S02]  /*6460*/  FMUL.FTZ R181, R5, c[0x0][0x320] ;  /* 0x0000c80005b57a20 */ /* 0x000fe40000410000 */
[C---:B---3--:R-:W-:Y:S02]  /*6470*/  HMMA.16816.F32.BF16 R20, R172.reuse, R140, R20 ;  /* 0x0000008cac14723c */ /* 0x048fe40000041814 */
[----:B------:R-:W2:Y:S02]  /*6480*/  MUFU.TANH R179, R179 ;  /* 0x000000b300b37308 */ /* 0x000ea40000002400 */
[----:B------:R-:W-:Y:S02]  /*6490*/  FMUL.FTZ R176, R6, c[0x0][0x320] ;  /* 0x0000c80006b07a20 */ /* 0x000fe40000410000 */
[----:B------:R-:W-:Y:S02]  /*64a0*/  FMUL.FTZ R177, R7, c[0x0][0x320] ;  /* 0x0000c80007b17a20 */ /* 0x000fe40000410000 */
[C---:B------:R-:W-:Y:S04]  /*64b0*/  HMMA.16816.F32.BF16 R24, R172.reuse, R142, R24 ;  /* 0x0000008eac18723c */ /* 0x040fe80000041818 */
[----:B------:R-:W3:Y:S01]  /*64c0*/  MUFU.TANH R181, R181 ;  /* 0x000000b500b57308 */ /* 0x000ee20000002400 */
[----:B------:R-:W-:Y:S02]  /*64d0*/  FMUL.FTZ R182, R8, c[0x0][0x320] ;  /* 0x0000c80008b67a20 */ /* 0x000fe40000410000 */
[----:B------:R-:W-:Y:S02]  /*64e0*/  FMUL.FTZ R226, R9, c[0x0][0x320] ;  /* 0x0000c80009e27a20 */ /* 0x000fe40000410000 */
[----:B------:R-:W-:Y:S03]  /*64f0*/  FMUL.FTZ R178, R10, c[0x0][0x320] ;  /* 0x0000c8000ab27a20 */ /* 0x000fe60000410000 */
[----:B------:R-:W-:Y:S02]  /*6500*/  FMUL.FTZ R180, R11, c[0x0][0x320] ;  /* 0x0000c8000bb47a20 */ /* 0x000fe40000410000 */
[----:B------:R-:W4:Y:S01]  /*6510*/  MUFU.TANH R176, R176 ;  /* 0x000000b000b07308 */ /* 0x000f220000002400 */
[----:B------:R-:W-:Y:S02]  /*6520*/  FMUL.FTZ R230, R12, c[0x0][0x320] ;  /* 0x0000c8000ce67a20 */ /* 0x000fe40000410000 */
[----:B------:R-:W-:Y:S02]  /*6530*/  FMUL.FTZ R229, R13, c[0x0][0x320] ;  /* 0x0000c8000de57a20 */ /* 0x000fe40000410000 */
[----:B------:R-:W-:Y:S02]  /*6540*/  FMUL.FTZ R213, R14, c[0x0][0x320] ;  /* 0x0000c8000ed57a20 */ /* 0x000fe40000410000 */
[----:B------:R-:W-:Y:S02]  /*6550*/  FMUL.FTZ R183, R15, c[0x0][0x320] ;  /* 0x0000c8000fb77a20 */ /* 0x000fe40000410000 */
[----:B------:R-:W-:Y:S01]  /*6560*/  FMUL.FTZ R231, R16, c[0x0][0x320] ;  /* 0x0000c80010e77a20 */ /* 0x000fe20000410000 */
[----:B------:R-:W2:Y:S01]  /*6570*/  MUFU.TANH R177, R177 ;  /* 0x000000b100b17308 */ /* 0x000ea20000002400 */
[C---:B-1----:R-:W-:Y:S03]  /*6580*/  HMMA.16816.F32.BF16 R28, R172.reuse, R136, R28 ;  /* 0x00000088ac1c723c */ /* 0x042fe6000004181c */
[----:B------:R-:W-:Y:S02]  /*6590*/  FMUL.FTZ R234, R17, c[0x0][0x320] ;  /* 0x0000c80011ea7a20 */ /* 0x000fe40000410000 */
[----:B------:R-:W-:Y:S02]  /*65a0*/  FMUL.FTZ R228, R18, c[0x0][0x320] ;  /* 0x0000c80012e47a20 */ /* 0x000fe40000410000 */
[----:B------:R-:W-:Y:S01]  /*65b0*/  FMUL.FTZ R227, R19, c[0x0][0x320] ;  /* 0x0000c80013e37a20 */ /* 0x000fe20000410000 */
[----:B------:R-:W-:Y:S01]  /*65c0*/  HMMA.16816.F32.BF16 R32, R172, R138, R32 ;  /* 0x0000008aac20723c */ /* 0x000fe20000041820 */
[----:B------:R-:W1:Y:S03]  /*65d0*/  MUFU.TANH R182, R182 ;  /* 0x000000b600b67308 */ /* 0x000e660000002400 */
[----:B------:R-:W-:Y:S02]  /*65e0*/  FMUL.FTZ R238, R20, c[0x0][0x320] ;  /* 0x0000c80014ee7a20 */ /* 0x000fe40000410000 */
[----:B------:R-:W-:Y:S02]  /*65f0*/  FMUL.FTZ R237, R21, c[0x0][0x320] ;  /* 0x0000c80015ed7a20 */ /* 0x000fe40000410000 */
[----:B------:R-:W-:Y:S03]  /*6600*/  @P0 IMAD.HI.U32 R175, R205, c[0x0][0x2c8], RZ ;  /* 0x0000b200cdaf0a27 */ /* 0x000fe600078e00ff */
[----:B------:R-:W1:Y:S01]  /*6610*/  MUFU.TANH R226, R226 ;  /* 0x000000e200e27308 */ /* 0x000e620000002400 */
[----:B------:R-:W-:Y:S01]  /*6620*/  FMUL.FTZ R233, R22, c[0x0][0x320] ;  /* 0x0000c80016e97a20 */ /* 0x000fe20000410000 */
[----:B------:R-:W-:Y:S01]  /*6630*/  @P0 SHF.R.U32.HI R246, RZ, c[0x0][0x2cc], R175 ;  /* 0x0000b300fff60a19 */ /* 0x000fe200000116af */
[----:B------:R-:W-:Y:S01]  /*6640*/  FMUL.FTZ R232, R23, c[0x0][0x320] ;  /* 0x0000c80017e87a20 */ /* 0x000fe20000410000 */
[----:B------:R-:W-:Y:S01]  /*6650*/  SHF.L.U32 R175, R225, 0x6, RZ ;  /* 0x00000006e1af7819 */ /* 0x000fe200000006ff */
[----:B------:R-:W-:Y:S02]  /*6660*/  FMUL.FTZ R239, R24, c[0x0][0x320] ;  /* 0x0000c80018ef7a20 */ /* 0x000fe40000410000 */
[----:B------:R-:W-:Y:S01]  /*6670*/  FMUL.FTZ R243, R25, c[0x0][0x320] ;  /* 0x0000c80019f37a20 */ /* 0x000fe20000410000 */
[----:B------:R-:W-:Y:S01]  /*6680*/  IADD3 R249, -R206, 0x1, -R175 ;  /* 0x00000001cef97810 */ /* 0x000fe20007ffe9af */
        /* <DEDUP_REMOVED lines=10> */
[----:B------:R-:W5:Y:S01]  /*6730*/  SHFL.IDX PT, R33, R246, RZ, 0x1c1f ;  /* 0x001c1ffff6217589 */ /* 0x000f6200000e0000 */
[----:B------:R-:W-:Y:S02]  /*6740*/  FMUL.FTZ R242, R34, c[0x0][0x320] ;  /* 0x0000c80022f27a20 */ /* 0x000fe40000410000 */
[----:B------:R-:W-:Y:S02]  /*6750*/  FMUL.FTZ R241, R35, c[0x0][0x320] ;  /* 0x0000c80023f17a20 */ /* 0x000fe40000410000 */
[----:B------:R-:W1:Y:S01]  /*6760*/  MUFU.TANH R230, R230 ;  /* 0x000000e600e67308 */ /* 0x000e620000002400 */
[----:B------:R-:W-:Y:S05]  /*6770*/  IMAD R249, R214, c[0x0][0x1d0], R249 ;  /* 0x00007400d6f97a24 */ /* 0x000fea00078e02f9 */
[----:B------:R-:W-:Y:S04]  /*6780*/  IADD3 R249, R249, -c[0x0][0x168], RZ ;  /* 0x80005a00f9f97a10 */ /* 0x000fe80007ffe0ff */
[----:B------:R-:W1:Y:S01]  /*6790*/  MUFU.TANH R229, R229 ;  /* 0x000000e500e57308 */ /* 0x000e620000002400 */
[C---:B------:R-:W-:Y:S02]  /*67a0*/  IADD3 R250, R249.reuse, c[0x0][0x328], RZ ;  /* 0x0000ca00f9fa7a10 */ /* 0x040fe40007ffe0ff */
[----:B------:R-:W-:Y:S02]  /*67b0*/  IADD3 R249, R249, UR17, RZ ;  /* 0x00000011f9f97c10 */ /* 0x000fe4000fffe0ff */
[-C--:B-----5:R-:W-:Y:S05]  /*67c0*/  IADD3 R252, R250, R33.reuse, RZ ;  /* 0x00000021fafc7210 */ /* 0x0a0fea0007ffe0ff */
[----:B------:R-:W1:Y:S01]  /*67d0*/  MUFU.TANH R213, R213 ;  /* 0x000000d500d57308 */ /* 0x000e620000002400 */
[----:B------:R-:W-:Y:S09]  /*67e0*/  IADD3 R251, R249, R33, RZ ;  /* 0x00000021f9fb7210 */ /* 0x000ff20007ffe0ff */
        /* <DEDUP_REMOVED lines=22> */
[----:B--234-:R-:W-:Y:S01]  /*6950*/  IMAD R33, R214, c[0x0][0x1d0], R33 ;  /* 0x00007400d6217a24 */ /* 0x01cfe200078e0221 */
[----:B------:R-:W-:Y:S04]  /*6960*/  BSSY B0, `(.L_x_1033) ;  /* 0x0000012000007945 */ /* 0x000fe80003800000 */
        /* <DEDUP_REMOVED lines=12> */
.L_x_1034:
[----:B------:R-:W-:Y:S04]  /*6a30*/  MOV R0, c[0x0][0x32c] ;  /* 0x0000cb0000007a02 */ /* 0x000fe80000000f00 */
[----:B------:R-:W-:Y:S11]  /*6a40*/  ISETP.NE.AND P0, PT, R0, 0x1, PT ;  /* 0x000000010000780c */ /* 0x000ff60003f05270 */
[----:B------:R-:W-:Y:S02]  /*6a50*/  @!UPT UIADD3 URZ, URZ, URZ, URZ ;  /* 0x0000003f3f3ff290 */ /* 0x000fe4000fffe03f */
[----:B------:R-:W-:Y:S05]  /*6a60*/  @P0 IMAD.HI.U32 R0, R2, c[0x0][0x330], RZ ;  /* 0x0000cc0002000a27 */ /* 0x000fea00078e00ff */
[----:B------:R-:W-:Y:S02]  /*6a70*/  @P0 SHF.R.U32.HI R2, RZ, c[0x0][0x334], R0 ;  /* 0x0000cd00ff020a19 */ /* 0x000fe40000011600 */
.L_x_1035:
[----:B------:R-:W-:Y:S05]  /*6a80*/  BSYNC B0 ;  /* 0x0000000000007941 */ /* 0x000fea0003800000 */
.L_x_1033:
[----:B------:R-:W-:Y:S04]  /*6a90*/  IMAD R5, R2, c[0x0][0x32c], -R175 ;  /* 0x0000cb0002057a24 */ /* 0x000fe800078e0aaf */
[----:B------:R-:W-:Y:S05]  /*6aa0*/  IMAD.IADD R0, R5, 0x1, -R206 ;  /* 0x0000000105007824 */ /* 0x000fea00078e0ace */
[----:B------:R-:W-:Y:S02]  /*6ab0*/  IADD3 R5, R0, c[0x0][0x32c], RZ ;  /* 0x0000cb0000057a10 */ /* 0x000fe40007ffe0ff */
[----:B------:R-:W-:Y:S02]  /*6ac0*/  IMNMX R251, R251, R0, !PT ;  /* 0x00000000fbfb7217 */ /* 0x000fe40007800200 */
[----:B------:R-:W-:Y:S02]  /*6ad0*/  IMNMX R252, R252, R5, PT ;  /* 0x00000005fcfc7217 */ /* 0x000fe40003800200 */
.L_x_1032:
[----:B--234-:R-:W-:Y:S01]  /*6ae0*/  ISETP.GT.AND P1, PT, R225, -0x1, PT ;  /* 0xffffffffe100780c */ /* 0x01cfe20003f24270 */
[----:B------:R-:W2:Y:S03]  /*6af0*/  SHFL.IDX PT, R5, R246, 0x1, 0x1c1f ;  /* 0x003c1f00f6057f89 */ /* 0x000ea600000e0000 */
[----:B------:R-:W-:Y:S04]  /*6b00*/  ISETP.GT.AND P0, PT, R251, RZ, P1 ;  /* 0x000000fffb00720c */ /* 0x000fe80000f04270 */
[C---:B------:R-:W-:Y:S04]  /*6b10*/  ISETP.LT.OR P0, PT, R252.reuse, 0x1, P0 ;  /* 0x00000001fc00780c */ /* 0x040fe80000701670 */
[----:B------:R-:W-:Y:S02]  /*6b20*/  FSEL R179, R179, -INF , !P0 ;  /* 0xff800000b3b37808 */ /* 0x000fe40004000000 */
[----:B------:R-:W-:Y:S04]  /*6b30*/  ISETP.GT.AND P0, PT, R251, 0x1, P1 ;  /* 0x00000001fb00780c */ /* 0x000fe80000f04270 */
[----:B------:R-:W-:Y:S04]  /*6b40*/  ISETP.LT.OR P0, PT, R252, 0x2, P0 ;  /* 0x00000002fc00780c */ /* 0x000fe80000701670 */
[----:B------:R-:W-:Y:S02]  /*6b50*/  FSEL R6, R181, -INF , !P0 ;  /* 0xff800000b5067808 */ /* 0x000fe40004000000 */
[----:B------:R-:W-:Y:S01]  /*6b60*/  ISETP.GT.AND P0, PT, R251, 0x8, P1 ;  /* 0x00000008fb00780c */ /* 0x000fe20000f04270 */
[--C-:B--2---:R-:W-:Y:S02]  /*6b70*/  IMAD.IADD R250, R250, 0x1, R5.reuse ;  /* 0x00000001fafa7824 */ /* 0x104fe400078e0205 */
[----:B------:R-:W-:Y:S01]  /*6b80*/  IMAD.IADD R249, R249, 0x1, R5 ;  /* 0x00000001f9f97824 */ /* 0x000fe200078e0205 */
[----:B------:R-:W-:Y:S04]  /*6b90*/  ISETP.LT.OR P0, PT, R252, 0x9, P0 ;  /* 0x00000009fc00780c */ /* 0x000fe80000701670 */
[----:B-1----:R-:W-:Y:S02]  /*6ba0*/  FSEL R182, R182, -INF , !P0 ;  /* 0xff800000b6b67808 */ /* 0x002fe40004000000 */
[C---:B------:R-:W-:Y:S04]  /*6bb0*/  ISETP.GT.AND P0, PT, R251.reuse, 0x9, P1 ;  /* 0x00000009fb00780c */ /* 0x040fe80000f04270 */
[----:B------:R-:W-:Y:S04]  /*6bc0*/  ISETP.LT.OR P0, PT, R252, 0xa, P0 ;  /* 0x0000000afc00780c */ /* 0x000fe80000701670 */
[----:B------:R-:W-:Y:S02]  /*6bd0*/  FSEL R226, R226, -INF , !P0 ;  /* 0xff800000e2e27808 */ /* 0x000fe40004000000 */
[C---:B------:R-:W-:Y:S04]  /*6be0*/  ISETP.GT.AND P0, PT, R251.reuse, 0x10, P1 ;  /* 0x00000010fb00780c */ /* 0x040fe80000f04270 */
[----:B------:R-:W-:Y:S04]  /*6bf0*/  ISETP.LT.OR P0, PT, R252, 0x11, P0 ;  /* 0x00000011fc00780c */ /* 0x000fe80000701670 */
[----:B------:R-:W-:Y:S02]  /*6c00*/  FSEL R164, R230, -INF , !P0 ;  /* 0xff800000e6a47808 */ /* 0x000fe40004000000 */
[----:B------:R-:W-:Y:S04]  /*6c10*/  ISETP.GT.AND P0, PT, R251, 0x11, P1 ;  /* 0x00000011fb00780c */ /* 0x000fe80000f04270 */
[C---:B------:R-:W-:Y:S04]  /*6c20*/  ISETP.LT.OR P0, PT, R252.reuse, 0x12, P0 ;  /* 0x00000012fc00780c */ /* 0x040fe80000701670 */
[----:B------:R-:W-:Y:S02]  /*6c30*/  FSEL R162, R229, -INF , !P0 ;  /* 0xff800000e5a27808 */ /* 0x000fe40004000000 */
[----:B------:R-:W-:Y:S04]  /*6c40*/  ISETP.GT.AND P0, PT, R251, 0x18, P1 ;  /* 0x00000018fb00780c */ /* 0x000fe80000f04270 */
[C---:B------:R-:W-:Y:S04]  /*6c50*/  ISETP.LT.OR P0, PT, R252.reuse, 0x19, P0 ;  /* 0x00000019fc00780c */ /* 0x040fe80000701670 */
[----:B------:R-:W-:Y:S02]  /*6c60*/  FSEL R142, R231, -INF , !P0 ;  /* 0xff800000e78e7808 */ /* 0x000fe40004000000 */
        /* <DEDUP_REMOVED lines=25> */
[----:B------:R-:W-:Y:S04]  /*6e00*/  ISETP.LT.OR P0, PT, R252, 0x3a, P0 ;  /* 0x0000003afc00780c */ /* 0x000fe80000701670 */
[----:B------:R-:W-:Y:S01]  /*6e10*/  FSEL R146, R247, -INF , !P0 ;  /* 0xff800000f7927808 */ /* 0x000fe20004000000 */
[----:B------:R-:W-:-:S05]  /*6e20*/  @!P2 BRA `(.L_x_1036) ;  /* 0x000001900000a947 */ /* 0x000fca0003800000 */
[----:B------:R-:W-:Y:S01]  /*6e30*/  IMAD R5, R214, c[0x0][0x1d0], R5 ;  /* 0x00007400d6057a24 */ /* 0x000fe200078e0205 */
        /* <DEDUP_REMOVED lines=13> */
.L_x_1038:
[----:B------:R-:W-:Y:S04]  /*6f10*/  MOV R0, c[0x0][0x32c] ;  /* 0x0000cb0000007a02 */ /* 0x000fe80000000f00 */
[----:B------:R-:W-:Y:S11]  /*6f20*/  ISETP.NE.AND P0, PT, R0, 0x1, PT ;  /* 0x000000010000780c */ /* 0x000ff60003f05270 */
[----:B------:R-:W-:Y:S02]  /*6f30*/  @!UPT UIADD3 URZ, URZ, URZ, URZ ;  /* 0x0000003f3f3ff290 */ /* 0x000fe4000fffe03f */
[----:B------:R-:W-:Y:S05]  /*6f40*/  @P0 IMAD.HI.U32 R0, R2, c[0x0][0x330], RZ ;  /* 0x0000cc0002000a27 */ /* 0x000fea00078e00ff */
[----:B------:R-:W-:Y:S02]  /*6f50*/  @P0 SHF.R.U32.HI R2, RZ, c[0x0][0x334], R0 ;  /* 0x0000cd00ff020a19 */ /* 0x000fe40000011600 */
.L_x_1039:
[----:B------:R-:W-:Y:S05]  /*6f60*/  BSYNC B0 ;  /* 0x0000000000007941 */ /* 0x000fea0003800000 */
.L_x_1037:
[----:B------:R-:W-:Y:S04]  /*6f70*/  IMAD R5, R2, c[0x0][0x32c], -R175 ;  /* 0x0000cb0002057a24 */ /* 0x000fe800078e0aaf */
[----:B------:R-:W-:Y:S05]  /*6f80*/  IMAD.IADD R0, R5, 0x1, -R206 ;  /* 0x0000000105007824 */ /* 0x000fea00078e0ace */
[----:B------:R-:W-:Y:S02]  /*6f90*/  IADD3 R5, R0, c[0x0][0x32c], RZ ;  /* 0x0000cb0000057a10 */ /* 0x000fe40007ffe0ff */
[----:B------:R-:W-:Y:S02]  /*6fa0*/  IMNMX R249, R249, R0, !PT ;  /* 0x00000000f9f97217 */ /* 0x000fe40007800200 */
[----:B------:R-:W-:Y:S02]  /*6fb0*/  IMNMX R250, R250, R5, PT ;  /* 0x00000005fafa7217 */ /* 0x000fe40003800200 */
.L_x_1036:
[----:B------:R-:W-:Y:S01]  /*6fc0*/  FMNMX.FTZ R5, R179, R132, !PT ;  /* 0x00000084b3057209 */ /* 0x000fe20007810000 */
[----:B------:R-:W-:Y:S04]  /*6fd0*/  DEPBAR.LE SB0, 0x2 ;  /* 0x000080800000791a */ /* 0x000fe80000000000 */
[----:B------:R-:W-:Y:S01]  /*6fe0*/  FMNMX.FTZ R5, R6, R5, !PT ;  /* 0x0000000506057209 */ /* 0x000fe20007810000 */
[----:B------:R-:W-:Y:S01]  /*6ff0*/  BAR.SYNC.DEFER_BLOCKING 0x0 ;  /* 0x0000000000007b1d */ /* 0x000fe20000010000 */
[C---:B------:R-:W-:Y:S02]  /*7000*/  ISETP.GT.AND P0, PT, R249.reuse, RZ, P1 ;  /* 0x000000fff900720c */ /* 0x040fe40000f04270 */
[----:B------:R-:W-:Y:S02]  /*7010*/  FMNMX.FTZ R5, R182, R5, !PT ;  /* 0x00000005b6057209 */ /* 0x000fe40007810000 */
[----:B------:R-:W-:Y:S02]  /*7020*/  ISETP.LT.OR P0, PT, R250, 0x1, P0 ;  /* 0x00000001fa00780c */ /* 0x000fe40000701670 */
[----:B------:R-:W-:Y:S02]  /*7030*/  FMNMX.FTZ R5, R226, R5, !PT ;  /* 0x00000005e2057209 */ /* 0x000fe40007810000 */
[----:B------:R-:W-:Y:S02]  /*7040*/  FSEL R176, R176, -INF , !P0 ;  /* 0xff800000b0b07808 */ /* 0x000fe40004000000 */
[----:B------:R-:W-:Y:S02]  /*7050*/  FMNMX.FTZ R5, R164, R5, !PT ;  /* 0x00000005a4057209 */ /* 0x000fe40007810000 */
[----:B------:R-:W-:Y:S02]  /*7060*/  ISETP.GT.AND P0, PT, R249, 0x1, P1 ;  /* 0x00000001f900780c */ /* 0x000fe40000f04270 */
[----:B------:R-:W-:Y:S02]  /*7070*/  FMNMX.FTZ R5, R162, R5, !PT ;  /* 0x00000005a2057209 */ /* 0x000fe40007810000 */
[----:B------:R-:W-:Y:S02]  /*7080*/  ISETP.LT.OR P0, PT, R250, 0x2, P0 ;  /* 0x00000002fa00780c */ /* 0x000fe40000701670 */
[----:B------:R-:W-:Y:S02]  /*7090*/  FMNMX.FTZ R5, R142, R5, !PT ;  /* 0x000000058e057209 */ /* 0x000fe40007810000 */
[----:B------:R-:W-:Y:S02]  /*70a0*/  FSEL R177, R177, -INF , !P0 ;  /* 0xff800000b1b17808 */ /* 0x000fe40004000000 */
[----:B------:R-:W-:Y:S01]  /*70b0*/  FMNMX.FTZ R5, R140, R5, !PT ;  /* 0x000000058c057209 */ /* 0x000fe20007810000 */
[----:B------:R-:W-:Y:S01]  /*70c0*/  LDSM.16.MT88.4 R28, [R134+UR4+0x100] ;  /* 0x00010004861c783b */ /* 0x000fe20008004200 */
[C---:B------:R-:W-:Y:S02]  /*70d0*/  ISETP.GT.AND P0, PT, R249.reuse, 0x8, P1 ;  /* 0x00000008f900780c */ /* 0x040fe40000f04270 */
[----:B------:R-:W-:Y:S02]  /*70e0*/  FMNMX.FTZ R5, R160, R5, !PT ;  /* 0x00000005a0057209 */ /* 0x000fe40007810000 */
[----:B------:R-:W-:Y:S02]  /*70f0*/  ISETP.LT.OR P0, PT, R250, 0x9, P0 ;  /* 0x00000009fa00780c */ /* 0x000fe40000701670 */
[----:B------:R-:W-:Y:S02]  /*7100*/  FMNMX.FTZ R5, R158, R5, !PT ;  /* 0x000000059e057209 */ /* 0x000fe40007810000 */
[----:B------:R-:W-:Y:S02]  /*7110*/  FSEL R9, R178, -INF , !P0 ;  /* 0xff800000b2097808 */ /* 0x000fe40004000000 */
[----:B------:R-:W-:Y:S02]  /*7120*/  FMNMX.FTZ R5, R156, R5, !PT ;  /* 0x000000059c057209 */ /* 0x000fe40007810000 */
[C---:B------:R-:W-:Y:S02]  /*7130*/  ISETP.GT.AND P0, PT, R249.reuse, 0x9, P1 ;  /* 0x00000009f900780c */ /* 0x040fe40000f04270 */
        /* <DEDUP_REMOVED lines=12> */
[----:B------:R-:W-:Y:S01]  /*7200*/  IADD3 R17, R134, UR4, RZ ;  /* 0x0000000486117c10 */ /* 0x000fe2000fffe0ff */
[----:B------:R-:W1:Y:S01]  /*7210*/  SHFL.BFLY PT, R0, R13, 0x2, 0x1f ;  /* 0x0c401f000d007f89 */ /* 0x000e6200000e0000 */
[----:B------:R-:W-:Y:S02]  /*7220*/  FSEL R163, R183, -INF , !P0 ;  /* 0xff800000b7a37808 */ /* 0x000fe40004000000 */
[C---:B------:R-:W-:Y:S02]  /*7230*/  ISETP.GT.AND P0, PT, R249.reuse, 0x18, P1 ;  /* 0x00000018f900780c */ /* 0x040fe40000f04270 */
[----:B------:R-:W-:Y:S02]  /*7240*/  IADD3 R168, R188, R17, RZ ;  /* 0x00000011bca87210 */ /* 0x000fe40007ffe0ff */
[----:B------:R-:W-:Y:S04]  /*7250*/  ISETP.LT.OR P0, PT, R250, 0x19, P0 ;  /* 0x00000019fa00780c */ /* 0x000fe80000701670 */
[----:B------:R-:W-:Y:S02]  /*7260*/  FSEL R143, R228, -INF , !P0 ;  /* 0xff800000e48f7808 */ /* 0x000fe40004000000 */
[----:B------:R-:W-:Y:S04]  /*7270*/  ISETP.GT.AND P0, PT, R249, 0x19, P1 ;  /* 0x00000019f900780c */ /* 0x000fe80000f04270 */
[C---:B------:R-:W-:Y:S04]  /*7280*/  ISETP.LT.OR P0, PT, R250.reuse, 0x1a, P0 ;  /* 0x0000001afa00780c */ /* 0x040fe80000701670 */
[----:B------:R-:W-:Y:S02]  /*7290*/  FSEL R141, R227, -INF , !P0 ;  /* 0xff800000e38d7808 */ /* 0x000fe40004000000 */
[----:B------:R-:W-:Y:S02]  /*72a0*/  ISETP.GT.AND P0, PT, R249, 0x20, P1 ;  /* 0x00000020f900780c */ /* 0x000fe40000f04270 */
[----:B-1----:R-:W-:Y:S02]  /*72b0*/  FMNMX.FTZ R11, R13, R0, !PT ;  /* 0x000000000d0b7209 */ /* 0x002fe40007810000 */
[----:B------:R-:W-:Y:S02]  /*72c0*/  ISETP.LT.OR P0, PT, R250, 0x21, P0 ;  /* 0x00000021fa00780c */ /* 0x000fe40000701670 */
[----:B------:R-:W-:Y:S01]  /*72d0*/  FMNMX.FTZ R0, R176, R3, !PT ;  /* 0x00000003b0007209 */ /* 0x000fe20007810000 */
[----:B------:R-:W1:Y:S01]  /*72e0*/  SHFL.BFLY PT, R2, R11, 0x1, 0x1f ;  /* 0x0c201f000b027f89 */ /* 0x000e6200000e0000 */
        /* <DEDUP_REMOVED lines=13> */
[C---:B------:R-:W-:Y:S02]  /*73c0*/  ISETP.LT.OR P0, PT, R250.reuse, 0x2a, P0 ;  /* 0x0000002afa00780c */ /* 0x040fe40000701670 */
        /* <DEDUP_REMOVED lines=22> */
[----:B-1----:R-:W-:Y:S02]  /*7530*/  FMNMX.FTZ R2, R11, R2, !PT ;  /* 0x000000020b027209 */ /* 0x002fe40007810000 */
[----:B------:R-:W-:Y:S02]  /*7540*/  FMNMX.FTZ R13, R145, R0, !PT ;  /* 0x00000000910d7209 */ /* 0x000fe40007810000 */
[C---:B------:R-:W-:Y:S01]  /*7550*/  FSETP.NEU.FTZ.AND P0, PT, R2.reuse, -INF , PT ;  /* 0xff8000000200780b */ /* 0x040fe20003f1d000 */
[C---:B------:R-:W-:Y:S02]  /*7560*/  FMUL.FTZ R153, R2.reuse, c[0x0][0x2d0] ;  /* 0x0000b40002997a20 */ /* 0x040fe40000410000 */
[----:B------:R-:W1:Y:S01]  /*7570*/  SHFL.BFLY PT, R0, R13, 0x2, 0x1f ;  /* 0x0c401f000d007f89 */ /* 0x000e6200000e0000 */
[----:B------:R-:W-:Y:S02]  /*7580*/  FSEL R5, R2, RZ, P0 ;  /* 0x000000ff02057208 */ /* 0x000fe40000000000 */
[----:B------:R-:W-:Y:S03]  /*7590*/  FSEL R153, R153, RZ, P0 ;  /* 0x000000ff99997208 */ /* 0x000fe60000000000 */
[----:B------:R-:W-:Y:S02]  /*75a0*/  FADD.FTZ R5, -R5, R132 ;  /* 0x0000008405057221 */ /* 0x000fe40000010100 */
[--C-:B------:R-:W-:Y:S02]  /*75b0*/  FFMA.FTZ R174, R179, c[0x0][0x2d0], -R153.reuse ;  /* 0x0000b400b3ae7a23 */ /* 0x100fe40000010899 */
[--C-:B------:R-:W-:Y:S02]  /*75c0*/  FFMA.FTZ R171, R6, c[0x0][0x2d0], -R153.reuse ;  /* 0x0000b40006ab7a23 */ /* 0x100fe40000010899 */
[--C-:B------:R-:W-:Y:S02]  /*75d0*/  FFMA.FTZ R170, R182, c[0x0][0x2d0], -R153.reuse ;  /* 0x0000b400b6aa7a23 */ /* 0x100fe40000010899 */
[--C-:B------:R-:W-:Y:S01]  /*75e0*/  FFMA.FTZ R169, R226, c[0x0][0x2d0], -R153.reuse ;  /* 0x0000b400e2a97a23 */ /* 0x100fe20000010899 */
[----:B------:R-:W-:Y:S01]  /*75f0*/  MUFU.EX2 R174, R174 ;  /* 0x000000ae00ae7308 */ /* 0x000fe20000000800 */
[----:B------:R-:W-:Y:S01]  /*7600*/  FMUL.FTZ R132, R5, c[0x0][0x2d0] ;  /* 0x0000b40005847a20 */ /* 0x000fe20000410000 */
[----:B------:R-:W-:Y:S01]  /*7610*/  IADD3 R5, R135, UR4, RZ ;  /* 0x0000000487057c10 */ /* 0x000fe2000fffe0ff */
[--C-:B------:R-:W-:Y:S02]  /*7620*/  FFMA.FTZ R178, R164, c[0x0][0x2d0], -R153.reuse ;  /* 0x0000b400a4b27a23 */ /* 0x100fe40000010899 */
[--C-:B------:R-:W-:Y:S01]  /*7630*/  FFMA.FTZ R179, R162, c[0x0][0x2d0], -R153.reuse ;  /* 0x0000b400a2b37a23 */ /* 0x100fe20000010899 */
[----:B------:R-:W-:Y:S01]  /*7640*/  IADD3 R133, R188, R5, RZ ;  /* 0x00000005bc857210 */ /* 0x000fe20007ffe0ff */
[--C-:B------:R-:W-:Y:S01]  /*7650*/  FFMA.FTZ R180, R142, c[0x0][0x2d0], -R153.reuse ;  /* 0x0000b4008eb47a23 */ /* 0x100fe20000010899 */
[----:B-1----:R-:W-:Y:S02]  /*7660*/  FMNMX.FTZ R11, R13, R0, !PT ;  /* 0x000000000d0b7209 */ /* 0x002fe40007810000 */
[----:B------:R-:W1:Y:S01]  /*7670*/  MUFU.EX2 R171, R171 ;  /* 0x000000ab00ab7308 */ /* 0x000e620000000800 */
[----:B------:R-:W-:Y:S01]  /*7680*/  LDSM.16.MT88.4 R12, [R135+UR4+0x100] ;  /* 0x00010004870c783b */ /* 0x000fe20008004200 */
[--C-:B------:R-:W-:Y:S02]  /*7690*/  FFMA.FTZ R181, R140, c[0x0][0x2d0], -R153.reuse ;  /* 0x0000b4008cb57a23 */ /* 0x100fe40000010899 */
[--C-:B------:R-:W-:Y:S02]  /*76a0*/  FFMA.FTZ R226, R160, c[0x0][0x2d0], -R153.reuse ;  /* 0x0000b400a0e27a23 */ /* 0x100fe40000010899 */
[--C-:B------:R-:W-:Y:S02]  /*76b0*/  FFMA.FTZ R227, R158, c[0x0][0x2d0], -R153.reuse ;  /* 0x0000b4009ee37a23 */ /* 0x100fe40000010899 */
[--C-:B------:R-:W-:Y:S01]  /*76c0*/  FFMA.FTZ R228, R156, c[0x0][0x2d0], -R153.reuse ;  /* 0x0000b4009ce47a23 */ /* 0x100fe20000010899 */
[----:B------:R-:W2:Y:S01]  /*76d0*/  SHFL.BFLY PT, R0, R11, 0x1, 0x1f ;  /* 0x0c201f000b007f89 */ /* 0x000ea200000e0000 */
[----:B------:R-:W-:Y:S01]  /*76e0*/  MUFU.EX2 R170, R170 ;  /* 0x000000aa00aa7308 */ /* 0x000fe20000000800 */
[--C-:B------:R-:W-:Y:S02]  /*76f0*/  FFMA.FTZ R229, R154, c[0x0][0x2d0], -R153.reuse ;  /* 0x0000b4009ae57a23 */ /* 0x100fe40000010899 */
[--C-:B------:R-:W-:Y:S02]  /*7700*/  FFMA.FTZ R234, R152, c[0x0][0x2d0], -R153.reuse ;  /* 0x0000b40098ea7a23 */ /* 0x100fe40000010899 */
[--C-:B------:R-:W-:Y:S02]  /*7710*/  FFMA.FTZ R235, R150, c[0x0][0x2d0], -R153.reuse ;  /* 0x0000b40096eb7a23 */ /* 0x100fe40000010899 */
[----:B------:R-:W3:Y:S01]  /*7720*/  LDSM.16.MT88.4 R20, [R133+0x100] ;  /* 0x000100008514783b */ /* 0x000ee20000004200 */
[--C-:B------:R-:W-:Y:S02]  /*7730*/  FFMA.FTZ R236, R148, c[0x0][0x2d0], -R153.reuse ;  /* 0x0000b40094ec7a23 */ /* 0x100fe40000010899 */
[----:B------:R-:W4:Y:S01]  /*7740*/  MUFU.EX2 R169, R169 ;  /* 0x000000a900a97308 */ /* 0x000f220000000800 */
[----:B------:R-:W-:Y:S01]  /*7750*/  FFMA.FTZ R153, R146, c[0x0][0x2d0], -R153 ;  /* 0x0000b40092997a23 */ /* 0x000fe20000010899 */
[----:B-1----:R-:W-:Y:S08]  /*7760*/  F2FP.BF16.PACK_AB R136, R171, R174 ;  /* 0x000000aeab88723e */ /* 0x002ff000000010ff */
[----:B------:R-:W1:Y:S01]  /*7770*/  MUFU.EX2 R132, R132 ;  /* 0x0000008400847308 */ /* 0x000e620000000800 */
[----:B--2---:R-:W-:Y:S04]  /*7780*/  FMNMX.FTZ R0, R11, R0, !PT ;  /* 0x000000000b007209 */ /* 0x004fe80007810000 */
[C---:B------:R-:W-:Y:S01]  /*7790*/  FSETP.NEU.FTZ.AND P0, PT, R0.reuse, -INF , PT ;  /* 0xff8000000000780b */ /* 0x040fe20003f1d000 */
[C---:B------:R-:W-:Y:S04]  /*77a0*/  FMUL.FTZ R144, R0.reuse, c[0x0][0x2d0] ;  /* 0x0000b40000907a20 */ /* 0x040fe80000410000 */
[----:B------:R-:W-:Y:S01]  /*77b0*/  MUFU.EX2 R237, R153 ;  /* 0x0000009900ed7308 */ /* 0x000fe20000000800 */
[----:B------:R-:W-:Y:S02]  /*77c0*/  FSEL R4, R0, RZ, P0 ;  /* 0x000000ff00047208 */ /* 0x000fe40000000000 */
[----:B------:R-:W-:Y:S02]  /*77d0*/  FSEL R144, R144, RZ, P0 ;  /* 0x000000ff90907208 */ /* 0x000fe40000000000 */
[----:B----4-:R-:W-:Y:S01]  /*77e0*/  F2FP.BF16.PACK_AB R138, R169, R170 ;  /* 0x000000aaa98a723e */ /* 0x010fe200000010ff */
[----:B------:R-:W-:Y:S02]  /*77f0*/  FADD.FTZ R4, -R4, R3 ;  /* 0x0000000304047221 */ /* 0x000fe40000010100 */
[--C-:B------:R-:W-:Y:S02]  /*7800*/  FFMA.FTZ R176, R176, c[0x0][0x2d0], -R144.reuse ;  /* 0x0000b400b0b07a23 */ /* 0x100fe40000010890 */
[--C-:B------:R-:W-:Y:S01]  /*7810*/  FFMA.FTZ R173, R177, c[0x0][0x2d0], -R144.reuse ;  /* 0x0000b400b1ad7a23 */ /* 0x100fe20000010890 */
[----:B------:R-:W-:Y:S01]  /*7820*/  MUFU.EX2 R178, R178 ;  /* 0x000000b200b27308 */ /* 0x000fe20000000800 */
[--C-:B------:R-:W-:Y:S02]  /*7830*/  FFMA.FTZ R172, R9, c[0x0][0x2d0], -R144.reuse ;  /* 0x0000b40009ac7a23 */ /* 0x100fe40000010890 */
[--C-:B------:R-:W-:Y:S02]  /*7840*/  FFMA.FTZ R177, R7, c[0x0][0x2d0], -R144.reuse ;  /* 0x0000b40007b17a23 */ /* 0x100fe40000010890 */
[----:B------:R-:W-:Y:S02]  /*7850*/  FMUL.FTZ R3, R4, c[0x0][0x2d0] ;  /* 0x0000b40004037a20 */ /* 0x000fe40000410000 */
[C---:B-1----:R-:W-:Y:S02]  /*7860*/  FMUL.FTZ R4, R132.reuse, R128 ;  /* 0x0000008084047220 */ /* 0x042fe40000410000 */
[C---:B------:R-:W-:Y:S01]  /*7870*/  FMUL.FTZ R5, R132.reuse, R129 ;  /* 0x0000008184057220 */ /* 0x040fe20000410000 */
[----:B------:R-:W-:Y:S01]  /*7880*/  MUFU.EX2 R176, R176 ;  /* 0x000000b000b07308 */ /* 0x000fe20000000800 */
[C---:B------:R-:W-:Y:S02]  /*7890*/  FMUL.FTZ R8, R132.reuse, R124 ;  /* 0x0000007c84087220 */ /* 0x040fe40000410000 */
[C---:B------:R-:W-:Y:S02]  /*78a0*/  FMUL.FTZ R9, R132.reuse, R125 ;  /* 0x0000007d84097220 */ /* 0x040fe40000410000 */
[C---:B------:R-:W-:Y:S02]  /*78b0*/  FMUL.FTZ R16, R132.reuse, R116 ;  /* 0x0000007484107220 */ /* 0x040fe40000410000 */
[C---:B------:R-:W-:Y:S02]  /*78c0*/  FMUL.FTZ R17, R132.reuse, R117 ;  /* 0x0000007584117220 */ /* 0x040fe40000410000 */
[C---:B------:R-:W-:Y:S01]  /*78d0*/  FMUL.FTZ R24, R132.reuse, R108 ;  /* 0x0000006c84187220 */ /* 0x040fe20000410000 */
[----:B------:R-:W1:Y:S01]  /*78e0*/  MUFU.EX2 R173, R173 ;  /* 0x000000ad00ad7308 */ /* 0x000e620000000800 */
[C---:B------:R-:W-:Y:S02]  /*78f0*/  FMUL.FTZ R25, R132.reuse, R109 ;  /* 0x0000006d84197220 */ /* 0x040fe40000410000 */
[C---:B------:R-:W-:Y:S02]  /*7900*/  FMUL.FTZ R32, R132.reuse, R100 ;  /* 0x0000006484207220 */ /* 0x040fe40000410000 */
[C---:B------:R-:W-:Y:S02]  /*7910*/  FMUL.FTZ R33, R132.reuse, R101 ;  /* 0x0000006584217220 */ /* 0x040fe40000410000 */
[--C-:B------:R-:W-:Y:S02]  /*7920*/  FFMA.FTZ R182, R165, c[0x0][0x2d0], -R144.reuse ;  /* 0x0000b400a5b67a23 */ /* 0x100fe40000010890 */
[----:B------:R-:W-:Y:S01]  /*7930*/  LDSM.16.MT88.4 R164, [R135+UR4+0x5900] ;  /* 0x0059000487a4783b */ /* 0x000fe20008004200 */
[----:B------:R-:W-:Y:S01]  /*7940*/  MUFU.EX2 R172, R172 ;  /* 0x000000ac00ac7308 */ /* 0x000fe20000000800 */
[--C-:B------:R-:W-:Y:S02]  /*7950*/  FFMA.FTZ R183, R163, c[0x0][0x2d0], -R144.reuse ;  /* 0x0000b400a3b77a23 */ /* 0x100fe40000010890 */
[--C-:B------:R-:W-:Y:S02]  /*7960*/  FFMA.FTZ R190, R143, c[0x0][0x2d0], -R144.reuse ;  /* 0x0000b4008fbe7a23 */ /* 0x100fe40000010890 */
[--C-:B------:R-:W-:Y:S02]  /*7970*/  FFMA.FTZ R213, R141, c[0x0][0x2d0], -R144.reuse ;  /* 0x0000b4008dd57a23 */ /* 0x100fe40000010890 */
[----:B------:R-:W-:Y:S01]  /*7980*/  LDSM.16.MT88.4 R140, [R134+UR4+0x2900] ;  /* 0x00290004868c783b */ /* 0x000fe20008004200 */
[--C-:B------:R-:W-:Y:S02]  /*7990*/  FFMA.FTZ R230, R161, c[0x0][0x2d0], -R144.reuse ;  /* 0x0000b400a1e67a23 */ /* 0x100fe40000010890 */
[----:B------:R-:W2:Y:S01]  /*79a0*/  MUFU.EX2 R177, R177 ;  /* 0x000000b100b17308 */ /* 0x000ea20000000800 */
[--C-:B------:R-:W-:Y:S02]  /*79b0*/  FFMA.FTZ R231, R159, c[0x0][0x2d0], -R144.reuse ;  /* 0x0000b4009fe77a23 */ /* 0x100fe40000010890 */
[--C-:B------:R-:W-:Y:S01]  /*79c0*/  FFMA.FTZ R232, R157, c[0x0][0x2d0], -R144.reuse ;  /* 0x0000b4009de87a23 */ /* 0x100fe20000010890 */
[----:B-1----:R-:W-:Y:S01]  /*79d0*/  F2FP.BF16.PACK_AB R137, R173, R176 ;  /* 0x000000b0ad89723e */ /* 0x002fe200000010ff */
[----:B------:R-:W-:Y:S01]  /*79e0*/  LDSM.16.MT88.4 R156, [R134+UR4+0x3900] ;  /* 0x00390004869c783b */ /* 0x000fe20008004200 */
[--C-:B------:R-:W-:Y:S02]  /*79f0*/  FFMA.FTZ R233, R155, c[0x0][0x2d0], -R144.reuse ;  /* 0x0000b4009be97a23 */ /* 0x100fe40000010890 */
[--C-:B------:R-:W-:Y:S02]  /*7a00*/  FFMA.FTZ R238, R151, c[0x0][0x2d0], -R144.reuse ;  /* 0x0000b40097ee7a23 */ /* 0x100fe40000010890 */
[----:B------:R-:W1:Y:S01]  /*7a10*/  MUFU.EX2 R3, R3 ;  /* 0x0000000300037308 */ /* 0x000e620000000800 */
[--C-:B------:R-:W-:Y:S02]  /*7a20*/  FFMA.FTZ R239, R149, c[0x0][0x2d0], -R144.reuse ;  /* 0x0000b40095ef7a23 */ /* 0x100fe40000010890 */
[----:B------:R-:W-:Y:S01]  /*7a30*/  LDSM.16.MT88.4 R148, [R135+UR4+0x3900] ;  /* 0x003900048794783b */ /* 0x000fe20008004200 */
[--C-:B------:R-:W-:Y:S02]  /*7a40*/  FFMA.FTZ R240, R147, c[0x0][0x2d0], -R144.reuse ;  /* 0x0000b40093f07a23 */ /* 0x100fe40000010890 */
[----:B------:R-:W-:Y:S02]  /*7a50*/  FFMA.FTZ R144, R145, c[0x0][0x2d0], -R144 ;  /* 0x0000b40091907a23 */ /* 0x000fe40000010890 */
[C---:B------:R-:W-:Y:S02]  /*7a60*/  FMUL.FTZ R36, R132.reuse, R36 ;  /* 0x0000002484247220 */ /* 0x040fe40000410000 */
[----:B------:R4:W-:Y:S01]  /*7a70*/  MUFU.EX2 R241, R144 ;  /* 0x0000009000f17308 */ /* 0x0009e20000000800 */
[----:B------:R-:W-:Y:S01]  /*7a80*/  LDSM.16.MT88.4 R152, [R133+0x3900] ;  /* 0x003900008598783b */ /* 0x000fe20000004200 */
[C---:B------:R-:W-:Y:S01]  /*7a90*/  FMUL.FTZ R37, R132.reuse, R37 ;  /* 0x0000002584257220 */ /* 0x040fe20000410000 */
[----:B--2---:R-:W-:Y:S01]  /*7aa0*/  F2FP.BF16.PACK_AB R139, R177, R172 ;  /* 0x000000acb18b723e */ /* 0x004fe200000010ff */
[C---:B------:R-:W-:Y:S02]  /*7ab0*/  FMUL.FTZ R40, R132.reuse, R40 ;  /* 0x0000002884287220 */ /* 0x040fe40000410000 */
[C---:B------:R-:W-:Y:S03]  /*7ac0*/  FMUL.FTZ R41, R132.reuse, R41 ;  /* 0x0000002984297220 */ /* 0x040fe60000410000 */
[----:B------:R-:W-:Y:S01]  /*7ad0*/  LDSM.16.MT88.4 R160, [R168+0x3900] ;  /* 0x00390000a8a0783b */ /* 0x000fe20000004200 */
[C---:B------:R-:W-:Y:S01]  /*7ae0*/  FMUL.FTZ R44, R132.reuse, R44 ;  /* 0x0000002c842c7220 */ /* 0x040fe20000410000 */
[----:B------:R-:W2:Y:S01]  /*7af0*/  MUFU.EX2 R179, R179 ;  /* 0x000000b300b37308 */ /* 0x000ea20000000800 */
[C---:B------:R-:W-:Y:S02]  /*7b00*/  FMUL.FTZ R45, R132.reuse, R45 ;  /* 0x0000002d842d7220 */ /* 0x040fe40000410000 */
[C---:B-1----:R-:W-:Y:S02]  /*7b10*/  FMUL.FTZ R6, R3.reuse, R130 ;  /* 0x0000008203067220 */ /* 0x042fe40000410000 */
[C---:B------:R-:W-:Y:S02]  /*7b20*/  FMUL.FTZ R7, R3.reuse, R131 ;  /* 0x0000008303077220 */ /* 0x040fe40000410000 */
[----:B------:R-:W-:Y:S01]  /*7b30*/  LDSM.16.MT88.4 R128, [R133+0x2900] ;  /* 0x002900008580783b */ /* 0x000fe20000004200 */
[C---:B------:R-:W-:Y:S02]  /*7b40*/  FMUL.FTZ R10, R3.reuse, R126 ;  /* 0x0000007e030a7220 */ /* 0x040fe40000410000 */
[C---:B------:R-:W-:Y:S01]  /*7b50*/  FMUL.FTZ R11, R3.reuse, R127 ;  /* 0x0000007f030b7220 */ /* 0x040fe20000410000 */
[----:B------:R-:W-:Y:S01]  /*7b60*/  MUFU.EX2 R180, R180 ;  /* 0x000000b400b47308 */ /* 0x000fe20000000800 */
[C---:B------:R-:W-:Y:S03]  /*7b70*/  HMMA.16816.F32.BF16 R4, R136.reuse, R12, R4 ;  /* 0x0000000c8804723c */ /* 0x040fe60000041804 */
[----:B------:R-:W-:Y:S02]  /*7b80*/  LDSM.16.MT88.4 R124, [R135+UR4+0x2900] ;  /* 0x00290004877c783b */ /* 0x000fe40008004200 */
[C---:B------:R-:W-:Y:S02]  /*7b90*/  FMUL.FTZ R18, R3.reuse, R118 ;  /* 0x0000007603127220 */ /* 0x040fe40000410000 */
[C---:B------:R-:W-:Y:S01]  /*7ba0*/  FMUL.FTZ R12, R132.reuse, R120 ;  /* 0x00000078840c7220 */ /* 0x040fe20000410000 */
[C---:B------:R-:W-:Y:S01]  /*7bb0*/  HMMA.16816.F32.BF16 R8, R136.reuse, R14, R8 ;  /* 0x0000000e8808723c */ /* 0x040fe20000041808 */
[----:B------:R-:W-:Y:S02]  /*7bc0*/  MUFU.EX2 R181, R181 ;  /* 0x000000b500b57308 */ /* 0x000fe40000000800 */
[----:B----4-:R-:W-:Y:S01]  /*7bd0*/  LDSM.16.MT88.4 R144, [R168+0x1900] ;  /* 0x00190000a890783b */ /* 0x010fe20000004200 */
        /* <DEDUP_REMOVED lines=9> */
[C---:B---3--:R-:W-:Y:S01]  /*7c70*/  HMMA.16816.F32.BF16 R12, R136.reuse, R20, R12 ;  /* 0x00000014880c723c */ /* 0x048fe2000004180c */
[----:B------:R-:W1:Y:S02]  /*7c80*/  LDSM.16.MT88.4 R120, [R168+0x100] ;  /* 0x00010000a878783b */ /* 0x000e640000004200 */
[C---:B------:R-:W-:Y:S01]  /*7c90*/  FMUL.FTZ R35, R3.reuse, R103 ;  /* 0x0000006703237220 */ /* 0x040fe20000410000 */
[----:B------:R-:W3:Y:S01]  /*7ca0*/  MUFU.EX2 R183, R183 ;  /* 0x000000b700b77308 */ /* 0x000ee20000000800 */
[C---:B------:R-:W-:Y:S02]  /*7cb0*/  FMUL.FTZ R38, R3.reuse, R38 ;  /* 0x0000002603267220 */ /* 0x040fe40000410000 */
[C---:B------:R-:W-:Y:S01]  /*7cc0*/  FMUL.FTZ R20, R132.reuse, R112 ;  /* 0x0000007084147220 */ /* 0x040fe20000410000 */
[C---:B------:R-:W-:Y:S01]  /*7cd0*/  HMMA.16816.F32.BF16 R16, R136.reuse, R22, R16 ;  /* 0x000000168810723c */ /* 0x040fe20000041810 */
[----:B------:R-:W-:Y:S03]  /*7ce0*/  LDSM.16.MT88.4 R100, [R134+UR4+0x2100] ;  /* 0x002100048664783b */ /* 0x000fe60008004200 */
        /* <DEDUP_REMOVED lines=8> */
[----:B------:R-:W4:Y:S01]  /*7d70*/  LDSM.16.MT88.4 R112, [R135+UR4+0x2100] ;  /* 0x002100048770783b */ /* 0x000f220008004200 */
[C---:B------:R-:W-:Y:S01]  /*7d80*/  FMUL.FTZ R46, R3.reuse, R46 ;  /* 0x0000002e032e7220 */ /* 0x040fe20000410000 */
[C---:B------:R-:W-:Y:S01]  /*7d90*/  HMMA.16816.F32.BF16 R20, R136.reuse, R28, R20 ;  /* 0x0000001c8814723c */ /* 0x040fe20000041814 */
[----:B------:R-:W5:Y:S02]  /*7da0*/  MUFU.EX2 R213, R213 ;  /* 0x000000d500d57308 */ /* 0x000f640000000800 */
[C---:B------:R-:W-:Y:S02]  /*7db0*/  FMUL.FTZ R47, R3.reuse, R47 ;  /* 0x0000002f032f7220 */ /* 0x040fe40000410000 */
[C---:B------:R-:W-:Y:S02]  /*7dc0*/  FMUL.FTZ R48, R132.reuse, R48 ;  /* 0x0000003084307220 */ /* 0x040fe40000410000 */
[C---:B------:R-:W-:Y:S01]  /*7dd0*/  FMUL.FTZ R28, R132.reuse, R104 ;  /* 0x00000068841c7220 */ /* 0x040fe20000410000 */
[C---:B------:R-:W-:Y:S03]  /*7de0*/  HMMA.16816.F32.BF16 R24, R136.reuse, R30, R24 ;  /* 0x0000001e8818723c */ /* 0x040fe60000041818 */
[----:B------:R-:W-:Y:S01]  /*7df0*/  MUFU.EX2 R226, R226 ;  /* 0x000000e200e27308 */ /* 0x000fe20000000800 */
[C---:B------:R-:W-:Y:S02]  /*7e00*/  FMUL.FTZ R29, R132.reuse, R105 ;  /* 0x00000069841d7220 */ /* 0x040fe40000410000 */
[C---:B------:R-:W-:Y:S02]  /*7e10*/  FMUL.FTZ R49, R132.reuse, R49 ;  /* 0x0000003184317220 */ /* 0x040fe40000410000 */
[C---:B------:R-:W-:Y:S04]  /*7e20*/  FMUL.FTZ R30, R3.reuse, R106 ;  /* 0x0000006a031e7220 */ /* 0x040fe80000410000 */
[C---:B------:R-:W-:Y:S01]  /*7e30*/  FMUL.FTZ R31, R3.reuse, R107 ;  /* 0x0000006b031f7220 */ /* 0x040fe20000410000 */
[----:B------:R-:W2:Y:S01]  /*7e40*/  MUFU.EX2 R227, R227 ;  /* 0x000000e300e37308 */ /* 0x000ea20000000800 */
[----:B------:R-:W2:Y:S01]  /*7e50*/  LDSM.16.MT88.4 R104, [R133+0x2100] ;  /* 0x002100008568783b */ /* 0x000ea20000004200 */
[C---:B------:R-:W-:Y:S02]  /*7e60*/  FMUL.FTZ R50, R3.reuse, R50 ;  /* 0x0000003203327220 */ /* 0x040fe40000410000 */
[C---:B------:R-:W-:Y:S02]  /*7e70*/  FMUL.FTZ R51, R3.reuse, R51 ;  /* 0x0000003303337220 */ /* 0x040fe40000410000 */
[C---:B-1----:R-:W-:Y:S03]  /*7e80*/  HMMA.16816.F32.BF16 R28, R136.reuse, R120, R28 ;  /* 0x00000078881c723c */ /* 0x042fe6000004181c */
        /* <DEDUP_REMOVED lines=8> */
[----:B------:R-:W1:Y:S01]  /*7f10*/  MUFU.EX2 R229, R229 ;  /* 0x000000e500e57308 */ /* 0x000e620000000800 */
[C---:B----4-:R-:W-:Y:S04]  /*7f20*/  HMMA.16816.F32.BF16 R36, R136.reuse, R112, R36 ;  /* 0x000000708824723c */ /* 0x050fe80000041824 */
[C---:B------:R-:W-:Y:S02]  /*7f30*/  FMUL.FTZ R57, R132.reuse, R57 ;  /* 0x0000003984397220 */ /* 0x040fe40000410000 */
[C---:B------:R-:W-:Y:S02]  /*7f40*/  FMUL.FTZ R58, R3.reuse, R58 ;  /* 0x0000003a033a7220 */ /* 0x040fe40000410000 */
[C---:B------:R-:W-:Y:S01]  /*7f50*/  HMMA.16816.F32.BF16 R40, R136.reuse, R114, R40 ;  /* 0x000000728828723c */ /* 0x040fe20000041828 */
[----:B------:R-:W-:Y:S01]  /*7f60*/  LDSM.16.MT88.4 R112, [R135+UR4+0x900] ;  /* 0x000900048770783b */ /* 0x000fe20008004200 */
[----:B------:R-:W-:Y:S02]  /*7f70*/  MUFU.EX2 R230, R230 ;  /* 0x000000e600e67308 */ /* 0x000fe40000000800 */
[C---:B------:R-:W-:Y:S02]  /*7f80*/  FMUL.FTZ R59, R3.reuse, R59 ;  /* 0x0000003b033b7220 */ /* 0x040fe40000410000 */
[C---:B------:R-:W-:Y:S02]  /*7f90*/  FMUL.FTZ R60, R132.reuse, R60 ;  /* 0x0000003c843c7220 */ /* 0x040fe40000410000 */
[C---:B------:R-:W-:Y:S01]  /*7fa0*/  FMUL.FTZ R61, R132.reuse, R61 ;  /* 0x0000003d843d7220 */ /* 0x040fe20000410000 */
[C---:B--2---:R-:W-:Y:S03]  /*7fb0*/  HMMA.16816.F32.BF16 R44, R136.reuse, R104, R44 ;  /* 0x00000068882c723c */ /* 0x044fe6000004182c */
[----:B------:R-:W2:Y:S01]  /*7fc0*/  MUFU.EX2 R231, R231 ;  /* 0x000000e700e77308 */ /* 0x000ea20000000800 */
[C---:B------:R-:W-:Y:S02]  /*7fd0*/  FMUL.FTZ R62, R3.reuse, R62 ;  /* 0x0000003e033e7220 */ /* 0x040fe40000410000 */
[C---:B------:R-:W-:Y:S02]  /*7fe0*/  FMUL.FTZ R63, R3.reuse, R63 ;  /* 0x0000003f033f7220 */ /* 0x040fe40000410000 */
[C---:B------:R-:W-:Y:S01]  /*7ff0*/  FMUL.FTZ R64, R132.reuse, R64 ;  /* 0x0000004084407220 */ /* 0x040fe20000410000 */
[C---:B------:R-:W-:Y:S01]  /*8000*/  HMMA.16816.F32.BF16 R48, R136.reuse, R106, R48 ;  /* 0x0000006a8830723c */ /* 0x040fe20000041830 */
[----:B------:R-:W4:Y:S03]  /*8010*/  LDSM.16.MT88.4 R104, [R135+UR4+0x4100] ;  /* 0x004100048768783b */ /* 0x000f260008004200 */
        /* <DEDUP_REMOVED lines=16> */
[----:B------:R-:W2:Y:S01]  /*8120*/  LDSM.16.MT88.4 R108, [R134+UR4+0x4100] ;  /* 0x00410004866c783b */ /* 0x000ea20008004200 */
[----:B------:R-:W1:Y:S02]  /*8130*/  MUFU.EX2 R235, R235 ;  /* 0x000000eb00eb7308 */ /* 0x000e640000000800 */
[C---:B------:R-:W-:Y:S02]  /*8140*/  FMUL.FTZ R73, R132.reuse, R73 ;  /* 0x0000004984497220 */ /* 0x040fe40000410000 */
[C---:B------:R-:W-:Y:S02]  /*8150*/  FMUL.FTZ R74, R3.reuse, R74 ;  /* 0x0000004a034a7220 */ /* 0x040fe40000410000 */
[C---:B------:R-:W-:Y:S01]  /*8160*/  FMUL.FTZ R75, R3.reuse, R75 ;  /* 0x0000004b034b7220 */ /* 0x040fe20000410000 */
[C---:B----4-:R-:W-:Y:S03]  /*8170*/  HMMA.16816.F32.BF16 R68, R136.reuse, R104, R68 ;  /* 0x000000688844723c */ /* 0x050fe60000041844 */
[C---:B------:R-:W-:Y:S01]  /*8180*/  FMUL.FTZ R76, R132.reuse, R76 ;  /* 0x0000004c844c7220 */ /* 0x040fe20000410000 */
[----:B------:R-:W-:Y:S01]  /*8190*/  MUFU.EX2 R236, R236 ;  /* 0x000000ec00ec7308 */ /* 0x000fe20000000800 */
[C---:B------:R-:W-:Y:S02]  /*81a0*/  FMUL.FTZ R77, R132.reuse, R77 ;  /* 0x0000004d844d7220 */ /* 0x040fe40000410000 */
[C---:B------:R-:W-:Y:S01]  /*81b0*/  FMUL.FTZ R78, R3.reuse, R78 ;  /* 0x0000004e034e7220 */ /* 0x040fe20000410000 */
[C---:B------:R-:W-:Y:S01]  /*81c0*/  HMMA.16816.F32.BF16 R72, R136.reuse, R106, R72 ;  /* 0x0000006a8848723c */ /* 0x040fe20000041848 */
[----:B------:R-:W4:Y:S03]  /*81d0*/  LDSM.16.MT88.4 R104, [R168+0x4100] ;  /* 0x00410000a868783b */ /* 0x000f260000004200 */
[C---:B------:R-:W-:Y:S02]  /*81e0*/  FMUL.FTZ R79, R3.reuse, R79 ;  /* 0x0000004f034f7220 */ /* 0x040fe40000410000 */
[C---:B------:R-:W-:Y:S01]  /*81f0*/  FMUL.FTZ R80, R132.reuse, R80 ;  /* 0x0000005084507220 */ /* 0x040fe20000410000 */
[----:B------:R-:W-:Y:S01]  /*8200*/  MUFU.EX2 R238, R238 ;  /* 0x000000ee00ee7308 */ /* 0x000fe20000000800 */
[C---:B------:R-:W-:Y:S03]  /*8210*/  FMUL.FTZ R81, R132.reuse, R81 ;  /* 0x0000005184517220 */ /* 0x040fe60000410000 */
[C---:B-1----:R-:W-:Y:S03]  /*8220*/  HMMA.16816.F32.BF16 R76, R136.reuse, R100, R76 ;  /* 0x00000064884c723c */ /* 0x042fe6000004184c */
[C---:B------:R-:W-:Y:S02]  /*8230*/  FMUL.FTZ R82, R3.reuse, R82 ;  /* 0x0000005203527220 */ /* 0x040fe40000410000 */
[----:B------:R-:W-:Y:S01]  /*8240*/  FMUL.FTZ R83, R3, R83 ;  /* 0x0000005303537220 */ /* 0x000fe20000410000 */
[----:B------:R-:W1:Y:S01]  /*8250*/  MUFU.EX2 R239, R239 ;  /* 0x000000ef00ef7308 */ /* 0x000e620000000800 */
[C---:B------:R-:W-:Y:S01]  /*8260*/  FMUL.FTZ R84, R132.reuse, R84 ;  /* 0x0000005484547220 */ /* 0x040fe20000410000 */
[----:B------:R-:W-:Y:S01]  /*8270*/  F2FP.BF16.PACK_AB R100, R179, R178 ;  /* 0x000000b2b364723e */ /* 0x000fe200000010ff */
[C---:B------:R-:W-:Y:S03]  /*8280*/  FMUL.FTZ R85, R132.reuse, R85 ;  /* 0x0000005584557220 */ /* 0x040fe60000410000 */
[C---:B------:R-:W-:Y:S03]  /*8290*/  HMMA.16816.F32.BF16 R80, R136.reuse, R102, R80 ;  /* 0x000000668850723c */ /* 0x040fe60000041850 */
[----:B------:R-:W-:Y:S01]  /*82a0*/  FMUL.FTZ R86, R3, R86 ;  /* 0x0000005603567220 */ /* 0x000fe20000410000 */
[----:B---3--:R-:W-:Y:S01]  /*82b0*/  F2FP.BF16.PACK_AB R101, R183, R182 ;  /* 0x000000b6b765723e */ /* 0x008fe200000010ff */
[----:B------:R-:W-:Y:S01]  /*82c0*/  FMUL.FTZ R87, R3, R87 ;  /* 0x0000005703577220 */ /* 0x000fe20000410000 */
[----:B------:R-:W3:Y:S01]  /*82d0*/  MUFU.EX2 R240, R240 ;  /* 0x000000f000f07308 */ /* 0x000ee20000000800 */
[C---:B------:R-:W-:Y:S01]  /*82e0*/  FMUL.FTZ R88, R132.reuse, R88 ;  /* 0x0000005884587220 */ /* 0x040fe20000410000 */
[----:B------:R-:W-:Y:S01]  /*82f0*/  F2FP.BF16.PACK_AB R102, R181, R180 ;  /* 0x000000b4b566723e */ /* 0x000fe200000010ff */
[C---:B------:R-:W-:Y:S03]  /*8300*/  FMUL.FTZ R89, R132.reuse, R89 ;  /* 0x0000005984597220 */ /* 0x040fe60000410000 */
[C---:B--2---:R-:W-:Y:S03]  /*8310*/  HMMA.16816.F32.BF16 R84, R136.reuse, R108, R84 ;  /* 0x0000006c8854723c */ /* 0x044fe60000041854 */
[----:B------:R-:W-:Y:S01]  /*8320*/  FMUL.FTZ R90, R3, R90 ;  /* 0x0000005a035a7220 */ /* 0x000fe20000410000 */
[----:B-----5:R-:W-:Y:S01]  /*8330*/  F2FP.BF16.PACK_AB R103, R213, R190 ;  /* 0x000000bed567723e */ /* 0x020fe200000010ff */
[C---:B------:R-:W-:Y:S02]  /*8340*/  FMUL.FTZ R91, R3.reuse, R91 ;  /* 0x0000005b035b7220 */ /* 0x040fe40000410000 */
[C---:B------:R-:W-:Y:S02]  /*8350*/  FMUL.FTZ R92, R132.reuse, R92 ;  /* 0x0000005c845c7220 */ /* 0x040fe40000410000 */
[C---:B------:R-:W-:Y:S03]  /*8360*/  FMUL.FTZ R93, R132.reuse, R93 ;  /* 0x0000005d845d7220 */ /* 0x040fe60000410000 */
[C---:B------:R-:W-:Y:S01]  /*8370*/  HMMA.16816.F32.BF16 R88, R136.reuse, R110, R88 ;  /* 0x0000006e8858723c */ /* 0x040fe20000041858 */
[----:B------:R-:W2:Y:S02]  /*8380*/  LDSM.16.MT88.4 R108, [R134+UR4+0x900] ;  /* 0x00090004866c783b */ /* 0x000ea40008004200 */
[C---:B------:R-:W-:Y:S02]  /*8390*/  FMUL.FTZ R94, R3.reuse, R94 ;  /* 0x0000005e035e7220 */ /* 0x040fe40000410000 */
[C---:B------:R-:W-:Y:S02]  /*83a0*/  FMUL.FTZ R95, R3.reuse, R95 ;  /* 0x0000005f035f7220 */ /* 0x040fe40000410000 */
[C---:B------:R-:W-:Y:S02]  /*83b0*/  FMUL.FTZ R96, R132.reuse, R96 ;  /* 0x0000006084607220 */ /* 0x040fe40000410000 */
[C---:B------:R-:W-:Y:S03]  /*83c0*/  FMUL.FTZ R97, R132.reuse, R97 ;  /* 0x0000006184617220 */ /* 0x040fe60000410000 */
[C---:B----4-:R-:W-:Y:S03]  /*83d0*/  HMMA.16816.F32.BF16 R92, R136.reuse, R104, R92 ;  /* 0x00000068885c723c */ /* 0x050fe6000004185c */
[C---:B------:R-:W-:Y:S02]  /*83e0*/  FMUL.FTZ R98, R3.reuse, R98 ;  /* 0x0000006203627220 */ /* 0x040fe40000410000 */
[C---:B------:R-:W-:Y:S02]  /*83f0*/  FMUL.FTZ R99, R3.reuse, R99 ;  /* 0x0000006303637220 */ /* 0x040fe40000410000 */
[----:B------:R-:W-:Y:S02]  /*8400*/  FFMA.FTZ R174, R132, R207, R174 ;  /* 0x000000cf84ae7223 */ /* 0x000fe400000100ae */
[----:B------:R-:W-:Y:S03]  /*8410*/  FFMA.FTZ R176, R3, R208, R176 ;  /* 0x000000d003b07223 */ /* 0x000fe600000100b0 */
[----:B------:R-:W-:Y:S01]  /*8420*/  HMMA.16816.F32.BF16 R96, R136, R106, R96 ;  /* 0x0000006a8860723c */ /* 0x000fe20000041860 */
[----:B------:R-:W4:Y:S02]  /*8430*/  LDSM.16.MT88.4 R104, [R168+0x2900] ;  /* 0x00290000a868783b */ /* 0x000f240000004200 */
[----:B------:R-:W-:Y:S01]  /*8440*/  IADD3 R3, R225, -0x2, RZ ;  /* 0xfffffffee1037810 */ /* 0x000fe20007ffe0ff */
[----:B------:R-:W-:Y:S02]  /*8450*/  FADD.FTZ R171, R171, R174 ;  /* 0x000000aeabab7221 */ /* 0x000fe40000010000 */
[----:B------:R-:W-:Y:S01]  /*8460*/  FADD.FTZ R173, R173, R176 ;  /* 0x000000b0adad7221 */ /* 0x000fe20000010000 */
[----:B------:R-:W-:Y:S01]  /*8470*/  ISETP.GE.AND P0, PT, R3, R194, PT ;  /* 0x000000c20300720c */ /* 0x000fe20003f06270 */
[C---:B------:R-:W-:Y:S01]  /*8480*/  HMMA.16816.F32.BF16 R4, R100.reuse, R112, R4 ;  /* 0x000000706404723c */ /* 0x040fe20000041804 */
[----:B------:R-:W-:Y:S04]  /*8490*/  LDSM.16.MT88.4 R136, [R134+UR4+0x3100] ;  /* 0x003100048688783b */ /* 0x000fe80008004200 */
        /* <DEDUP_REMOVED lines=10> */
[----:B------:R-:W-:Y:S03]  /*8540*/  LDSM.16.MT88.4 R116, [R134+UR4+0x4900] ;  /* 0x004900048674783b */ /* 0x000fe60008004200 */
[----:B------:R-:W-:Y:S02]  /*8550*/  FADD.FTZ R179, R179, R178 ;  /* 0x000000b2b3b37221 */ /* 0x000fe40000010000 */
[----:B------:R-:W-:Y:S02]  /*8560*/  FADD.FTZ R183, R183, R182 ;  /* 0x000000b6b7b77221 */ /* 0x000fe40000010000 */
[C---:B--2---:R-:W-:Y:S04]  /*8570*/  HMMA.16816.F32.BF16 R20, R100.reuse, R108, R20 ;  /* 0x0000006c6414723c */ /* 0x044fe80000041814 */
[----:B------:R-:W-:Y:S02]  /*8580*/  FADD.FTZ R180, R180, R179 ;  /* 0x000000b3b4b47221 */ /* 0x000fe40000010000 */
[----:B------:R-:W-:Y:S02]  /*8590*/  FADD.FTZ R190, R190, R183 ;  /* 0x000000b7bebe7221 */ /* 0x000fe40000010000 */
[C---:B------:R-:W-:Y:S01]  /*85a0*/  HMMA.16816.F32.BF16 R24, R100.reuse, R110, R24 ;  /* 0x0000006e6418723c */ /* 0x040fe20000041818 */
[----:B------:R-:W2:Y:S03]  /*85b0*/  LDSM.16.MT88.4 R108, [R135+UR4+0x4900] ;  /* 0x00490004876c783b */ /* 0x000ea60008004200 */
[----:B------:R-:W-:Y:S02]  /*85c0*/  FADD.FTZ R181, R181, R180 ;  /* 0x000000b4b5b57221 */ /* 0x000fe40000010000 */
[----:B------:R-:W-:Y:S02]  /*85d0*/  FADD.FTZ R213, R213, R190 ;  /* 0x000000bed5d57221 */ /* 0x000fe40000010000 */
        /* <DEDUP_REMOVED lines=11> */
[----:B------:R-:W-:Y:S07]  /*8690*/  LDSM.16.MT88.4 R140, [R134+UR4+0x1900] ;  /* 0x00190004868c783b */ /* 0x000fee0008004200 */
[C---:B----4-:R-:W-:Y:S08]  /*86a0*/  HMMA.16816.F32.BF16 R60, R100.reuse, R104, R60 ;  /* 0x00000068643c723c */ /* 0x050ff0000004183c */
[C---:B------:R-:W-:Y:S01]  /*86b0*/  HMMA.16816.F32.BF16 R64, R100.reuse, R106, R64 ;  /* 0x0000006a6440723c */ /* 0x040fe20000041840 */
[----:B------:R-:W4:Y:S07]  /*86c0*/  LDSM.16.MT88.4 R104, [R168+0x4900] ;  /* 0x00490000a868783b */ /* 0x000f2e0000004200 */
[C---:B--2---:R-:W-:Y:S08]  /*86d0*/  HMMA.16816.F32.BF16 R68, R100.reuse, R108, R68 ;  /* 0x0000006c6444723c */ /* 0x044ff00000041844 */
[C---:B------:R-:W-:Y:S01]  /*86e0*/  HMMA.16816.F32.BF16 R72, R100.reuse, R110, R72 ;  /* 0x0000006e6448723c */ /* 0x040fe20000041848 */
[----:B------:R-:W2:Y:S07]  /*86f0*/  LDSM.16.MT88.4 R108, [R135+UR4+0x1100] ;  /* 0x00110004876c783b */ /* 0x000eae0008004200 */
[C---:B------:R-:W-:Y:S08]  /*8700*/  HMMA.16816.F32.BF16 R76, R100.reuse, R112, R76 ;  /* 0x00000070644c723c */ /* 0x040ff0000004184c */
[C---:B------:R-:W-:Y:S01]  /*8710*/  HMMA.16816.F32.BF16 R80, R100.reuse, R114, R80 ;  /* 0x000000726450723c */ /* 0x040fe20000041850 */
[----:B------:R-:W5:Y:S07]  /*8720*/  LDSM.16.MT88.4 R112, [R134+UR4+0x1100] ;  /* 0x001100048670783b */ /* 0x000f6e0008004200 */
[C---:B------:R-:W-:Y:S08]  /*8730*/  HMMA.16816.F32.BF16 R84, R100.reuse, R116, R84 ;  /* 0x000000746454723c */ /* 0x040ff00000041854 */
[C---:B------:R-:W-:Y:S01]  /*8740*/  HMMA.16816.F32.BF16 R88, R100.reuse, R118, R88 ;  /* 0x000000766458723c */ /* 0x040fe20000041858 */
[----:B------:R-:W1:Y:S07]  /*8750*/  LDSM.16.MT88.4 R116, [R135+UR4+0x3100] ;  /* 0x003100048774783b */ /* 0x000e6e0008004200 */
[C---:B----4-:R-:W-:Y:S08]  /*8760*/  HMMA.16816.F32.BF16 R92, R100.reuse, R104, R92 ;  /* 0x00000068645c723c */ /* 0x050ff0000004185c */
[----:B------:R-:W-:Y:S01]  /*8770*/  HMMA.16816.F32.BF16 R96, R100, R106, R96 ;  /* 0x0000006a6460723c */ /* 0x000fe20000041860 */
[----:B------:R-:W4:Y:S06]  /*8780*/  LDSM.16.MT88.4 R104, [R168+0x3100] ;  /* 0x00310000a868783b */ /* 0x000f2c0000004200 */
        /* <DEDUP_REMOVED lines=14> */
[----:B------:R-:W2:Y:S07]  /*8870*/  LDSM.16.MT88.4 R108, [R135+UR4+0x5100] ;  /* 0x00510004876c783b */ /* 0x000eae0008004200 */
[C---:B------:R-:W-:Y:S08]  /*8880*/  HMMA.16816.F32.BF16 R12, R100.reuse, R120, R12 ;  /* 0x00000078640c723c */ /* 0x040ff0000004180c */
[C---:B------:R-:W-:Y:S08]  /*8890*/  HMMA.16816.F32.BF16 R16, R100.reuse, R122, R16 ;  /* 0x0000007a6410723c */ /* 0x040ff00000041810 */
[C---:B-----5:R-:W-:Y:S08]  /*88a0*/  HMMA.16816.F32.BF16 R20, R100.reuse, R112, R20 ;  /* 0x000000706414723c */ /* 0x060ff00000041814 */
[C---:B------:R-:W-:Y:S01]  /*88b0*/  HMMA.16816.F32.BF16 R24, R100.reuse, R114, R24 ;  /* 0x000000726418723c */ /* 0x040fe20000041818 */
[----:B------:R-:W5:Y:S07]  /*88c0*/  LDSM.16.MT88.4 R112, [R133+0x5100] ;  /* 0x005100008570783b */ /* 0x000f6e0000004200 */
[C---:B------:R-:W-:Y:S08]  /*88d0*/  HMMA.16816.F32.BF16 R28, R100.reuse, R124, R28 ;  /* 0x0000007c641c723c */ /* 0x040ff0000004181c */
[C---:B------:R-:W-:Y:S01]  /*88e0*/  HMMA.16816.F32.BF16 R32, R100.reuse, R126, R32 ;  /* 0x0000007e6420723c */ /* 0x040fe20000041820 */
[----:B------:R-:W-:Y:S07]  /*88f0*/  LDSM.16.MT88.4 R124, [R135+UR4+0x1900] ;  /* 0x00190004877c783b */ /* 0x000fee0008004200 */
[C---:B-1----:R-:W-:Y:S08]  /*8900*/  HMMA.16816.F32.BF16 R36, R100.reuse, R116, R36 ;  /* 0x000000746424723c */ /* 0x042ff00000041824 */
[C---:B------:R-:W-:Y:S01]  /*8910*/  HMMA.16816.F32.BF16 R40, R100.reuse, R118, R40 ;  /* 0x000000766428723c */ /* 0x040fe20000041828 */
[----:B------:R-:W1:Y:S07]  /*8920*/  LDSM.16.MT88.4 R116, [R134+UR4+0x5100] ;  /* 0x005100048674783b */ /* 0x000e6e0008004200 */
        /* <DEDUP_REMOVED lines=8> */
[C---:B----4-:R-:W-:Y:S04]  /*89b0*/  HMMA.16816.F32.BF16 R60, R100.reuse, R104, R60 ;  /* 0x00000068643c723c */ /* 0x050fe8000004183c */
[----:B---3--:R-:W-:Y:S01]  /*89c0*/  F2FP.BF16.PACK_AB R139, R241, R240 ;  /* 0x000000f0f18b723e */ /* 0x008fe200000010ff */
        /* <DEDUP_REMOVED lines=21> */
[----:B------:R-:W3:Y:S07]  /*8b20*/  LDSM.16.MT88.4 R8, [R134+UR4+0x5900] ;  /* 0x005900048608783b */ /* 0x000eee0008004200 */
        /* <DEDUP_REMOVED lines=23> */
[----:B------:R-:W-:-:S07]  /*8ca0*/  @!P0 BRA `(.L_x_1040) ;  /* 0x000003f000008947 */ /* 0x000fce0003800000 */
[----:B------:R-:W-:Y:S01]  /*8cb0*/  ISETP.NE.AND P2, PT, R195, 0x1, PT ;  /* 0x00000001c300780c */ /* 0x000fe20003f45270 */
[----:B------:R-:W-:Y:S01]  /*8cc0*/  IMAD.MOV.U32 R200, RZ, RZ, RZ ;  /* 0x000000ffffc87224 */ /* 0x000fe200078e00ff */
[----:B------:R-:W-:Y:S02]  /*8cd0*/  IADD3 R201, R203, R175, R204 ;  /* 0x000000afcbc97210 */ /* 0x000fe40007ffe0cc */
[----:B------:R-:W-:Y:S02]  /*8ce0*/  IADD3 R11, -R221, 0x10, RZ ;  /* 0x00000010dd0b7810 */ /* 0x000fe40007ffe1ff */
[----:B------:R-:W-:Y:S02]  /*8cf0*/  IADD3 R201, R201, -0x80, RZ ;  /* 0xffffff80c9c97810 */ /* 0x000fe40007ffe0ff */
[----:B------:R-:W-:Y:S02]  /*8d00*/  LOP3.LUT R11, R11, 0xf, RZ, 0xc0, !PT ;  /* 0x0000000f0b0b7812 */ /* 0x000fe400078ec0ff */
[----:B------:R-:W-:Y:S01]  /*8d10*/  IADD3 R8, -R218, 0x10, RZ ;  /* 0x00000010da087810 */ /* 0x000fe20007ffe1ff */
[----:B------:R-:W-:Y:S02]  /*8d20*/  IMAD.MOV.U32 R3, RZ, RZ, R201 ;  /* 0x000000ffff037224 */ /* 0x000fe400078e00c9 */
[----:B------:R-:W-:Y:S01]  /*8d30*/  @P2 IMAD.HI.U32 R6, R201, c[0x0][0x2bc], RZ ;  /* 0x0000af00c9062a27 */ /* 0x000fe200078e00ff */
[----:B------:R-:W-:Y:S04]  /*8d40*/  LOP3.LUT R8, R8, 0xf, RZ, 0xc0, !PT ;  /* 0x0000000f08087812 */ /* 0x000fe800078ec0ff */
        /* <DEDUP_REMOVED lines=21> */
[----:B------:R-:W-:Y:S02]  /*8ea0*/  LEA.HI.X R4, R6, c[0x0][0x1cc], R3, 0x1, P0 ;  /* 0x0000730006047a11 */ /* 0x000fe400000f0c03 */
[----:B------:R-:W1:Y:S01]  /*8eb0*/  SHFL.IDX PT, R6, R18, 0x1, 0x181f ;  /* 0x00381f0012067f89 */ /* 0x000e6200000e0000 */
[----:B------:R-:W-:Y:S03]  /*8ec0*/  LOP3.LUT R7, R7, 0xf, RZ, 0xc0, !PT ;  /* 0x0000000f07077812 */ /* 0x000fe600078ec0ff */
[----:B------:R-:W2:Y:S04]  /*8ed0*/  SHFL.IDX PT, R12, R4, 0x1, 0x181f ;  /* 0x00381f00040c7f89 */ /* 0x000ea800000e0000 */
[----:B------:R-:W3:Y:S04]  /*8ee0*/  SHFL.IDX PT, R3, R18, RZ, 0x181f ;  /* 0x00181fff12037589 */ /* 0x000ee800000e0000 */
[----:B------:R-:W4:Y:S01]  /*8ef0*/  SHFL.IDX PT, R4, R4, RZ, 0x181f ;  /* 0x00181fff04047589 */ /* 0x000f2200000e0000 */
[----:B-1----:R-:W-:Y:S04]  /*8f00*/  IADD3 R10, P1, P0, R11, R6, R222 ;  /* 0x000000060b0a7210 */ /* 0x002fe8000783e0de */
[----:B--2---:R-:W-:Y:S02]  /*8f10*/  IADD3.X R11, RZ, R12, R223, P1, P0 ;  /* 0x0000000cff0b7210 */ /* 0x004fe40000fe04df */
[----:B------:R-:W-:Y:S04]  /*8f20*/  IADD3 R8, P1, P0, R8, R6, R219 ;  /* 0x0000000608087210 */ /* 0x000fe8000783e0db */
[----:B------:R-:W-:Y:S02]  /*8f30*/  IADD3.X R9, RZ, R12, R220, P1, P0 ;  /* 0x0000000cff097210 */ /* 0x000fe40000fe04dc */
[----:B------:R-:W-:Y:S04]  /*8f40*/  IADD3 R6, P1, P0, R7, R6, R216 ;  /* 0x0000000607067210 */ /* 0x000fe8000783e0d8 */
[----:B------:R-:W-:Y:S02]  /*8f50*/  IADD3.X R7, RZ, R12, R217, P1, P0 ;  /* 0x0000000cff077210 */ /* 0x000fe40000fe04d9 */
[C---:B---3--:R-:W-:Y:S05]  /*8f60*/  IADD3 R14, P0, R3.reuse, R222, RZ ;  /* 0x000000de030e7210 */ /* 0x048fea0007f1e0ff */
[C---:B----4-:R-:W-:Y:S01]  /*8f70*/  IMAD.X R15, R4.reuse, 0x1, R223, P0 ;  /* 0x00000001040f7824 */ /* 0x050fe200000e06df */
[C---:B------:R-:W-:Y:S05]  /*8f80*/  IADD3 R12, P0, R3.reuse, R219, RZ ;  /* 0x000000db030c7210 */ /* 0x040fea0007f1e0ff */
[C---:B------:R-:W-:Y:S01]  /*8f90*/  IMAD.X R13, R4.reuse, 0x1, R220, P0 ;  /* 0x00000001040d7824 */ /* 0x040fe200000e06dc */
[----:B------:R-:W-:Y:S01]  /*8fa0*/  IADD3 R16, P0, R3, R216, RZ ;  /* 0x000000d803107210 */ /* 0x000fe20007f1e0ff */
[----:B------:R-:W-:Y:S04]  /*8fb0*/  IMAD.U32 R3, RZ, RZ, UR16 ;  /* 0x00000010ff037e24 */ /* 0x000fe8000f8e00ff */
[----:B------:R-:W-:Y:S02]  /*8fc0*/  IMAD R3, R3, 0x3000, R202 ;  /* 0x0000300003037824 */ /* 0x000fe400078e02ca */
[----:B------:R-:W-:Y:S01]  /*8fd0*/  IMAD.X R17, R4, 0x1, R217, P0 ;  /* 0x0000000104117824 */ /* 0x000fe200000e06d9 */
[----:B------:R-:W-:Y:S01]  /*8fe0*/  ISETP.NE.U32.AND P0, PT, R221, RZ, PT ;  /* 0x000000ffdd00720c */ /* 0x000fe20003f05070 */
[----:B------:R-:W-:Y:S05]  /*8ff0*/  IMAD.SHL.U32 R5, R3, 0x2, RZ ;  /* 0x0000000203057824 */ /* 0x000fea00078e00ff */
[----:B------:R1:W-:Y:S04]  /*9000*/  LDGSTS.E.BYPASS.LTC128B.128 [R5+0xc100], [R14.64], !P5 ;  /* 0x0c1000000e057fae */ /* 0x0003e8000e901d4c */
        /* <DEDUP_REMOVED lines=9> */
.L_x_1040:
[----:B------:R-:W0:Y:S01]  /*90a0*/  LDGDEPBAR ;  /* 0x00000000000079af */ /* 0x000e220000000000 */
[----:B------:R-:W-:Y:S01]  /*90b0*/  UIADD3 UR4, UR5, 0x1, URZ ;  /* 0x0000000105047890 */ /* 0x000fe2000fffe03f */
[C---:B------:R-:W-:Y:S01]  /*90c0*/  ISETP.GT.AND P0, PT, R225.reuse, R224, PT ;  /* 0x000000e0e100720c */ /* 0x040fe20003f04270 */
[----:B------:R-:W-:Y:S01]  /*90d0*/  UISETP.GE.AND UP0, UPT, UR5, 0x1, UPT ;  /* 0x000000010500788c */ /* 0x000fe2000bf06270 */
[----:B------:R-:W-:Y:S01]  /*90e0*/  IADD3 R213, R225, -0x1, RZ ;  /* 0xffffffffe1d57810 */ /* 0x000fe20007ffe0ff */
[----:B------:R-:W-:Y:S01]  /*90f0*/  IMAD.MOV.U32 R3, RZ, RZ, R0 ;  /* 0x000000ffff037224 */ /* 0x000fe200078e0000 */
[----:B------:R-:W-:Y:S01]  /*9100*/  MOV R132, R2 ;  /* 0x0000000200847202 */ /* 0x000fe20000000f00 */
[----:B------:R-:W-:Y:S02]  /*9110*/  USEL UR5, UR4, URZ, !UP0 ;  /* 0x0000003f04057287 */ /* 0x000fe4000c000000 */
[----:B------:R-:W-:Y:S06]  /*9120*/  IMAD.MOV.U32 R225, RZ, RZ, R213 ;  /* 0x000000ffffe17224 */ /* 0x000fec00078e00d5 */
[----:B------:R-:W-:-:S05]  /*9130*/  @P0 BRA `(.L_x_1041) ;  /* 0xffffc58000000947 */ /* 0x000fca000383ffff */
.L_x_1030:
[----:B------:R-:W-:Y:S01]  /*9140*/  ISETP.NE.AND P1, PT, R197, 0x1, PT ;  /* 0x00000001c500780c */ /* 0x000fe20003f25270 */
[----:B------:R-:W-:Y:S01]  /*9150*/  IMAD.MOV.U32 R3, RZ, RZ, 0x1 ;  /* 0x00000001ff037424 */ /* 0x000fe200078e00ff */
[----:B------:R-:W-:-:S02]  /*9160*/  LEA R215, R215, 0x7f, 0x7 ;  /* 0x0000007fd7d77811 */ /* 0x000fc400078e38ff */
[----:B------:R-:W-:Y:S02]  /*9170*/  ISETP.LE.AND P0, PT, R196, c[0x0][0x32c], PT ;  /* 0x0000cb00c4007a0c */ /* 0x000fe40003f03270 */
[----:B------:R-:W-:-:S05]  /*9180*/  IADD3 R3, R3, -c[0x0][0x168], RZ ;  /* 0x80005a0003037a10 */ /* 0x000fca0007ffe0ff */
[----:B------:R-:W-:Y:S02]  /*9190*/  IMAD R214, R214, c[0x0][0x1d0], R3 ;  /* 0x00007400d6d67a24 */ /* 0x000fe400078e0203 */
[----:B------:R-:W-:-:S05]  /*91a0*/  @P1 IMAD.HI.U32 R4, R215, c[0x0][0x2c8], RZ ;  /* 0x0000b200d7041a27 */ /* 0x000fca00078e00ff */
[----:B------:R-:W-:-:S05]  /*91b0*/  @P1 SHF.R.U32.HI R215, RZ, c[0x0][0x2cc], R4 ;  /* 0x0000b300ffd71a19 */ /* 0x000fca0000011604 */
[----:B-1----:R-:W-:-:S05]  /*91c0*/  IMAD.IADD R5, R214, 0x1, R215 ;  /* 0x00000001d6057824 */ /* 0x002fca00078e02d7 */
[----:B------:R-:W-:Y:S01]  /*91d0*/  IADD3 R4, R5, -c[0x0][0x324], RZ ;  /* 0x8000c90005047a10 */ /* 0x000fe20007ffe0ff */
[----:B------:R-:W-:Y:S05]  /*91e0*/  @!P0 BRA `(.L_x_1042) ;  /* 0x000000f000008947 */ /* 0x000fea0003800000 */
        /* <DEDUP_REMOVED lines=9> */
.L_x_1043:
[----:B------:R-:W-:-:S04]  /*9280*/  MOV R3, c[0x0][0x32c] ;  /* 0x0000cb0000037a02 */ /* 0x000fc80000000f00 */
[----:B------:R-:W-:-:S13]  /*9290*/  ISETP.NE.AND P0, PT, R3, 0x1, PT ;  /* 0x000000010300780c */ /* 0x000fda0003f05270 */
[----:B------:R-:W-:-:S05]  /*92a0*/  @P0 IMAD.HI.U32 R3, R5, c[0x0][0x330], RZ ;  /* 0x0000cc0005030a27 */ /* 0x000fca00078e00ff */
[----:B------:R-:W-:-:S05]  /*92b0*/  @P0 SHF.R.U32.HI R5, RZ, c[0x0][0x334], R3 ;  /* 0x0000cd00ff050a19 */ /* 0x000fca0000011603 */
.L_x_1044:
[----:B------:R-:W-:-:S05]  /*92c0*/  IMAD R5, R5, c[0x0][0x32c], RZ ;  /* 0x0000cb0005057a24 */ /* 0x000fca00078e02ff */
[----:B------:R-:W-:-:S04]  /*92d0*/  IMNMX R4, R4, R5, !PT ;  /* 0x0000000504047217 */ /* 0x000fc80007800200 */
.L_x_1042:
[----:B------:R-:W-:-:S04]  /*92e0*/  IADD3 R4, R4, 0x3f, RZ ;  /* 0x0000003f04047810 */ /* 0x000fc80007ffe0ff */
[----:B------:R-:W-:-:S04]  /*92f0*/  SHF.R.S32.HI R3, RZ, 0x1f, R4 ;  /* 0x0000001fff037819 */ /* 0x000fc80000011404 */
        /* <DEDUP_REMOVED lines=8> */
[----:B------:R-:W-:Y:S01]  /*9380*/  SHF.R.S32.HI R221, RZ, 0x1f, R210 ;  /* 0x0000001fffdd7819 */ /* 0x000fe200000114d2 */
[----:B------:R-:W-:Y:S01]  /*9390*/  IMAD.MOV.U32 R133, RZ, RZ, R2 ;  /* 0x000000ffff857224 */ /* 0x000fe200078e0002 */
[----:B------:R-:W-:Y:S01]  /*93a0*/  SHF.R.S32.HI R218, RZ, 0x1f, R209 ;  /* 0x0000001fffda7819 */ /* 0x000fe200000114d1 */
[----:B------:R-:W-:Y:S01]  /*93b0*/  IMAD.MOV.U32 R223, RZ, RZ, R213 ;  /* 0x000000ffffdf7224 */ /* 0x000fe200078e00d5 */
[----:B------:R-:W-:Y:S01]  /*93c0*/  SHF.R.S32.HI R215, RZ, 0x1f, R192 ;  /* 0x0000001fffd77819 */ /* 0x000fe200000114c0 */
[----:B------:R-:W-:Y:S01]  /*93d0*/  IMAD.SHL.U32 R220, R210, 0x2, RZ ;  /* 0x00000002d2dc7824 */ /* 0x000fe200078e00ff */
[----:B------:R-:W-:Y:S01]  /*93e0*/  SEL R186, R186, 0xffffffe0, !P0 ;  /* 0xffffffe0baba7807 */ /* 0x000fe20004000000 */
[----:B------:R-:W-:Y:S01]  /*93f0*/  IMAD.SHL.U32 R217, R209, 0x2, RZ ;  /* 0x00000002d1d97824 */ /* 0x000fe200078e00ff */
[----:B------:R-:W-:Y:S01]  /*9400*/  SEL R219, RZ, 0x10, P5 ;  /* 0x00000010ffdb7807 */ /* 0x000fe20002800000 */
[----:B------:R-:W-:Y:S01]  /*9410*/  IMAD.SHL.U32 R214, R192, 0x2, RZ ;  /* 0x00000002c0d67824 */ /* 0x000fe200078e00ff */
[----:B------:R-:W-:-:S02]  /*9420*/  SEL R216, RZ, 0x10, P4 ;  /* 0x00000010ffd87807 */ /* 0x000fc40002000000 */
[----:B------:R-:W-:Y:S02]  /*9430*/  SHF.L.U64.HI R221, R210, 0x1, R221 ;  /* 0x00000001d2dd7819 */ /* 0x000fe400000102dd */
[----:B------:R-:W-:Y:S02]  /*9440*/  SHF.L.U64.HI R218, R209, 0x1, R218 ;  /* 0x00000001d1da7819 */ /* 0x000fe400000102da */
[----:B------:R-:W-:Y:S02]  /*9450*/  SHF.L.U64.HI R215, R192, 0x1, R215 ;  /* 0x00000001c0d77819 */ /* 0x000fe400000102d7 */
.L_x_1048:
        /* <DEDUP_REMOVED lines=65> */
.L_x_1046:
[C---:B--234-:R-:W-:Y:S01]  /*9870*/  HMMA.16816.F32.BF16 R4, R136.reuse, R140, RZ ;  /* 0x0000008c8804723c */ /* 0x05cfe200000418ff */
[----:B------:R-:W-:Y:S01]  /*9880*/  LDSM.16.M88.4 R172, [R132+0xe900] ;  /* 0x00e9000084ac783b */ /* 0x000fe20000000200 */
[----:B------:R-:W-:Y:S02]  /*9890*/  UIADD3 UR18, UR16, 0x1, URZ ;  /* 0x0000000110127890 */ /* 0x000fe4000fffe03f */
[C---:B------:R-:W-:Y:S01]  /*98a0*/  IADD3 R0, R193.reuse, R180, RZ ;  /* 0x000000b4c1007210 */ /* 0x040fe20007ffe0ff */
[----:B------:R-:W-:Y:S01]  /*98b0*/  UISETP.GE.AND UP0, UPT, UR16, 0x1, UPT ;  /* 0x000000011000788c */ /* 0x000fe2000bf06270 */
[----:B------:R-:W-:Y:S02]  /*98c0*/  IADD3 R2, R193, R132, RZ ;  /* 0x00000084c1027210 */ /* 0x000fe40007ffe0ff */
[C---:B------:R-:W-:Y:S01]  /*98d0*/  HMMA.16816.F32.BF16 R8, R136.reuse, R142, RZ ;  /* 0x0000008e8808723c */ /* 0x040fe200000418ff */
[----:B------:R-:W-:Y:S01]  /*98e0*/  LDSM.16.M88.4 R140, [R185] ;  /* 0x00000000b98c783b */ /* 0x000fe20000000200 */
[----:B------:R-:W-:Y:S02]  /*98f0*/  USEL UR16, UR18, URZ, !UP0 ;  /* 0x0000003f12107287 */ /* 0x000fe4000c000000 */
[----:B------:R-:W-:Y:S04]  /*9900*/  IADD3 R190, R186, R180, R193 ;  /* 0x000000b4babe7210 */ /* 0x000fe80007ffe0c1 */
[C---:B------:R-:W-:Y:S01]  /*9910*/  HMMA.16816.F32.BF16 R12, R136.reuse, R16, RZ ;  /* 0x00000010880c723c */ /* 0x040fe200000418ff */
[----:B------:R-:W2:Y:S07]  /*9920*/  LDSM.16.M88.4 R164, [R0+0xc100] ;  /* 0x00c1000000a4783b */ /* 0x000eae0000000200 */
[C---:B------:R-:W-:Y:S01]  /*9930*/  HMMA.16816.F32.BF16 R16, R136.reuse, R18, RZ ;  /* 0x000000128810723c */ /* 0x040fe200000418ff */
[----:B------:R-:W-:Y:S07]  /*9940*/  LDSM.16.M88.4 R168, [R2+0xc100] ;  /* 0x00c1000002a8783b */ /* 0x000fee0000000200 */
[C---:B-1----:R-:W-:Y:S01]  /*9950*/  HMMA.16816.F32.BF16 R20, R136.reuse, R24, RZ ;  /* 0x000000188814723c */ /* 0x042fe200000418ff */
[----:B------:R-:W-:Y:S07]  /*9960*/  LDSM.16.M88.4 R176, [R0+0xe100] ;  /* 0x00e1000000b0783b */ /* 0x000fee0000000200 */
[C---:B------:R-:W-:Y:S01]  /*9970*/  HMMA.16816.F32.BF16 R24, R136.reuse, R26, RZ ;  /* 0x0000001a8818723c */ /* 0x040fe200000418ff */
[----:B------:R-:W-:Y:S07]  /*9980*/  LDSM.16.M88.4 R180, [R189+UR4+0x10100] ;  /* 0x01010004bdb4783b */ /* 0x000fee0008000200 */
[C---:B------:R-:W-:Y:S01]  /*9990*/  HMMA.16816.F32.BF16 R28, R136.reuse, R32, RZ ;  /* 0x00000020881c723c */ /* 0x040fe200000418ff */
[----:B------:R-:W0:Y:S07]  /*99a0*/  LDGDEPBAR ;  /* 0x00000000000079af */ /* 0x000e2e0000000000 */
[----:B------:R-:W-:Y:S01]  /*99b0*/  HMMA.16816.F32.BF16 R32, R136, R34, RZ ;  /* 0x000000228820723c */ /* 0x000fe200000418ff */
[----:B------:R-:W1:Y:S07]  /*99c0*/  LDSM.16.M88.4 R136, [R0+0xc900] ;  /* 0x00c900000088783b */ /* 0x000e6e0000000200 */
[C---:B------:R-:W-:Y:S08]  /*99d0*/  HMMA.16816.F32.BF16 R4, R144.reuse, R148, R4 ;  /* 0x000000949004723c */ /* 0x040ff00000041804 */
[C---:B------:R-:W-:Y:S01]  /*99e0*/  HMMA.16816.F32.BF16 R8, R144.reuse, R150, R8 ;  /* 0x000000969008723c */ /* 0x040fe20000041808 */
[----:B------:R-:W3:Y:S07]  /*99f0*/  LDSM.16.M88.4 R148, [R0+0xd100] ;  /* 0x00d100000094783b */ /* 0x000eee0000000200 */
[C---:B------:R-:W-:Y:S08]  /*9a00*/  HMMA.16816.F32.BF16 R12, R144.reuse, R152, R12 ;  /* 0x00000098900c723c */ /* 0x040ff0000004180c */
[C---:B------:R-:W-:Y:S01]  /*9a10*/  HMMA.16816.F32.BF16 R16, R144.reuse, R154, R16 ;  /* 0x0000009a9010723c */ /* 0x040fe20000041810 */
[----:B------:R-:W4:Y:S07]  /*9a20*/  LDSM.16.M88.4 R152, [R0+0xd900] ;  /* 0x00d900000098783b */ /* 0x000f2e0000000200 */
[C---:B------:R-:W-:Y:S08]  /*9a30*/  HMMA.16816.F32.BF16 R20, R144.reuse, R156, R20 ;  /* 0x0000009c9014723c */ /* 0x040ff00000041814 */
[C---:B------:R-:W-:Y:S01]  /*9a40*/  HMMA.16816.F32.BF16 R24, R144.reuse, R158, R24 ;  /* 0x0000009e9018723c */ /* 0x040fe20000041818 */
[----:B------:R-:W5:Y:S07]  /*9a50*/  LDSM.16.M88.4 R156, [R184] ;  /* 0x00000000b89c783b */ /* 0x000f6e0000000200 */
[C---:B------:R-:W-:Y:S08]  /*9a60*/  HMMA.16816.F32.BF16 R28, R144.reuse, R160, R28 ;  /* 0x000000a0901c723c */ /* 0x040ff0000004181c */
[----:B------:R-:W-:Y:S01]  /*9a70*/  HMMA.16816.F32.BF16 R32, R144, R162, R32 ;  /* 0x000000a29020723c */ /* 0x000fe20000041820 */
[----:B------:R-:W4:Y:S07]  /*9a80*/  LDSM.16.M88.4 R144, [R2+0xc900] ;  /* 0x00c900000290783b */ /* 0x000f2e0000000200 */
[C---:B--2---:R-:W-:Y:S01]  /*9a90*/  HMMA.16816.F32.BF16 R4, R140.reuse, R164, R4 ;  /* 0x000000a48c04723c */ /* 0x044fe20000041804 */
[----:B------:R-:W2:Y:S07]  /*9aa0*/  LDSM.16.M88.4 R160, [R2+0xd100] ;  /* 0x00d1000002a0783b */ /* 0x000eae0000000200 */
[C---:B------:R-:W-:Y:S01]  /*9ab0*/  HMMA.16816.F32.BF16 R8, R140.reuse, R166, R8 ;  /* 0x000000a68c08723c */ /* 0x040fe20000041808 */
[----:B------:R-:W-:Y:S07]  /*9ac0*/  LDSM.16.M88.4 R164, [R189+UR4+0xf900] ;  /* 0x00f90004bda4783b */ /* 0x000fee0008000200 */
[C---:B-1----:R-:W-:Y:S08]  /*9ad0*/  HMMA.16816.F32.BF16 R12, R140.reuse, R136, R12 ;  /* 0x000000888c0c723c */ /* 0x042ff0000004180c */
[C---:B------:R-:W-:Y:S01]  /*9ae0*/  HMMA.16816.F32.BF16 R16, R140.reuse, R138, R16 ;  /* 0x0000008a8c10723c */ /* 0x040fe20000041810 */
[----:B------:R-:W1:Y:S07]  /*9af0*/  LDSM.16.M88.4 R136, [R2+0xd900] ;  /* 0x00d900000288783b */ /* 0x000e6e0000000200 */
[C---:B---3--:R-:W-:Y:S08]  /*9b00*/  HMMA.16816.F32.BF16 R20, R140.reuse, R148, R20 ;  /* 0x000000948c14723c */ /* 0x048ff00000041814 */
[C---:B------:R-:W-:Y:S01]  /*9b10*/  HMMA.16816.F32.BF16 R24, R140.reuse, R150, R24 ;  /* 0x000000968c18723c */ /* 0x040fe20000041818 */
[----:B------:R-:W-:Y:S07]  /*9b20*/  LDSM.16.M88.4 R148, [R189+UR4+0xe100] ;  /* 0x00e10004bd94783b */ /* 0x000fee0008000200 */
[C---:B----4-:R-:W-:Y:S08]  /*9b30*/  HMMA.16816.F32.BF16 R28, R140.reuse, R152, R28 ;  /* 0x000000988c1c723c */ /* 0x050ff0000004181c */
[----:B------:R-:W-:Y:S01]  /*9b40*/  HMMA.16816.F32.BF16 R32, R140, R154, R32 ;  /* 0x0000009a8c20723c */ /* 0x000fe20000041820 */
[----:B------:R-:W3:Y:S07]  /*9b50*/  LDSM.16.M88.4 R140, [R191+0x4000] ;  /* 0x00400000bf8c783b */ /* 0x000eee0000000200 */
[C---:B-----5:R-:W-:Y:S01]  /*9b60*/  HMMA.16816.F32.BF16 R4, R156.reuse, R168, R4 ;  /* 0x000000a89c04723c */ /* 0x060fe20000041804 */
[----:B------:R-:W4:Y:S07]  /*9b70*/  LDSM.16.M88.4 R152, [R189+UR4+0xe900] ;  /* 0x00e90004bd98783b */ /* 0x000f2e0008000200 */
[C---:B------:R-:W-:Y:S01]  /*9b80*/  HMMA.16816.F32.BF16 R8, R156.reuse, R170, R8 ;  /* 0x000000aa9c08723c */ /* 0x040fe20000041808 */
[----:B------:R-:W-:Y:S07]  /*9b90*/  LDSM.16.M88.4 R168, [R132+0xe100] ;  /* 0x00e1000084a8783b */ /* 0x000fee0000000200 */
[C---:B------:R-:W-:Y:S08]  /*9ba0*/  HMMA.16816.F32.BF16 R12, R156.reuse, R144, R12 ;  /* 0x000000909c0c723c */ /* 0x040ff0000004180c */
        /* <DEDUP_REMOVED lines=95> */
[C---:B------:R-:W-:Y:S04]  /*a1a0*/  HMMA.16816.F32.BF16 R16, R172.reuse, R138, R16 ;  /* 0x0000008aac10723c */ /* 0x040fe80000041810 */
[----:B------:R-:W-:Y:S02]  /*a1b0*/  FMUL.FTZ R176, R4, c[0x0][0x320] ;  /* 0x0000c80004b07a20 */ /* 0x000fe40000410000 */
[----:B------:R-:W-:Y:S02]  /*a1c0*/  FMUL.FTZ R238, R5, c[0x0][0x320] ;  /* 0x0000c80005ee7a20 */ /* 0x000fe40000410000 */
[C---:B---3--:R-:W-:Y:S02]  /*a1d0*/  HMMA.16816.F32.BF16 R20, R172.reuse, R140, R20 ;  /* 0x0000008cac14723c */ /* 0x048fe40000041814 */
[----:B------:R-:W-:Y:S02]  /*a1e0*/  MUFU.TANH R176, R176 ;  /* 0x000000b000b07308 */ /* 0x000fe40000002400 */
[----:B------:R-:W-:Y:S02]  /*a1f0*/  FMUL.FTZ R9, R9, c[0x0][0x320] ;  /* 0x0000c80009097a20 */ /* 0x000fe40000410000 */
[----:B------:R-:W-:Y:S02]  /*a200*/  FMUL.FTZ R10, R10, c[0x0][0x320] ;  /* 0x0000c8000a0a7a20 */ /* 0x000fe40000410000 */
[C---:B------:R-:W-:Y:S04]  /*a210*/  HMMA.16816.F32.BF16 R24, R172.reuse, R142, R24 ;  /* 0x0000008eac18723c */ /* 0x040fe80000041818 */
[----:B------:R-:W-:Y:S01]  /*a220*/  FMUL.FTZ R11, R11, c[0x0][0x320] ;  /* 0x0000c8000b0b7a20 */ /* 0x000fe20000410000 */
[----:B------:R-:W-:Y:S01]  /*a230*/  MUFU.TANH R246, R9 ;  /* 0x0000000900f67308 */ /* 0x000fe20000002400 */
[----:B------:R-:W-:Y:S02]  /*a240*/  FMUL.FTZ R242, R8, c[0x0][0x320] ;  /* 0x0000c80008f27a20 */ /* 0x000fe40000410000 */
[----:B------:R-:W-:Y:S04]  /*a250*/  FMUL.FTZ R170, R6, c[0x0][0x320] ;  /* 0x0000c80006aa7a20 */ /* 0x000fe80000410000 */
[----:B------:R-:W-:Y:S02]  /*a260*/  FMUL.FTZ R17, R17, c[0x0][0x320] ;  /* 0x0000c80011117a20 */ /* 0x000fe40000410000 */
[----:B------:R-:W-:Y:S01]  /*a270*/  FMUL.FTZ R168, R7, c[0x0][0x320] ;  /* 0x0000c80007a87a20 */ /* 0x000fe20000410000 */
[----:B------:R-:W-:Y:S01]  /*a280*/  MUFU.TANH R244, R10 ;  /* 0x0000000a00f47308 */ /* 0x000fe20000002400 */
[----:B------:R-:W-:Y:S02]  /*a290*/  FMUL.FTZ R236, R12, c[0x0][0x320] ;  /* 0x0000c8000cec7a20 */ /* 0x000fe40000410000 */
[----:B------:R-:W-:Y:S02]  /*a2a0*/  FMUL.FTZ R14, R14, c[0x0][0x320] ;  /* 0x0000c8000e0e7a20 */ /* 0x000fe40000410000 */
[----:B------:R-:W-:Y:S02]  /*a2b0*/  FMUL.FTZ R13, R13, c[0x0][0x320] ;  /* 0x0000c8000d0d7a20 */ /* 0x000fe40000410000 */
[----:B------:R-:W-:Y:S02]  /*a2c0*/  FMUL.FTZ R15, R15, c[0x0][0x320] ;  /* 0x0000c8000f0f7a20 */ /* 0x000fe40000410000 */
[----:B------:R-:W-:Y:S01]  /*a2d0*/  FMUL.FTZ R16, R16, c[0x0][0x320] ;  /* 0x0000c80010107a20 */ /* 0x000fe20000410000 */
[----:B------:R1:W-:Y:S01]  /*a2e0*/  MUFU.TANH R240, R11 ;  /* 0x0000000b00f07308 */ /* 0x0003e20000002400 */
[----:B------:R-:W-:Y:S02]  /*a2f0*/  FMUL.FTZ R18, R18, c[0x0][0x320] ;  /* 0x0000c80012127a20 */ /* 0x000fe40000410000 */
[----:B------:R-:W-:Y:S02]  /*a300*/  FMUL.FTZ R20, R20, c[0x0][0x320] ;  /* 0x0000c80014147a20 */ /* 0x000fe40000410000 */
[----:B------:R-:W-:Y:S02]  /*a310*/  FMUL.FTZ R19, R19, c[0x0][0x320] ;  /* 0x0000c80013137a20 */ /* 0x000fe40000410000 */
        /* <DEDUP_REMOVED lines=8> */
[----:B------:R-:W2:Y:S01]  /*a3a0*/  MUFU.TANH R170, R170 ;  /* 0x000000aa00aa7308 */ /* 0x000ea20000002400 */
[----:B-1----:R-:W1:Y:S01]  /*a3b0*/  LDSM.16.M88.4 R8, [R190+0x11900] ;  /* 0x01190000be08783b */ /* 0x002e620000000200 */
[----:B------:R-:W-:Y:S08]  /*a3c0*/  DEPBAR.LE SB0, 0x2 ;  /* 0x000080800000791a */ /* 0x000ff00000000000 */
[----:B------:R2:W-:Y:S01]  /*a3d0*/  MUFU.TANH R182, R17 ;  /* 0x0000001100b67308 */ /* 0x0005e20000002400 */
[----:B------:R-:W-:Y:S01]  /*a3e0*/  BAR.SYNC.DEFER_BLOCKING 0x0 ;  /* 0x0000000000007b1d */ /* 0x000fe20000010000 */
[----:B--2---:R-:W-:Y:S01]  /*a3f0*/  FMNMX.FTZ R17, R170, R3, !PT ;  /* 0x00000003aa117209 */ /* 0x004fe20007810000 */
[C---:B-1----:R-:W-:Y:S07]  /*a400*/  HMMA.16816.F32.BF16 R28, R172.reuse, R8, R28 ;  /* 0x00000008ac1c723c */ /* 0x042fee000004181c */
[----:B------:R-:W1:Y:S01]  /*a410*/  MUFU.TANH R168, R168 ;  /* 0x000000a800a87308 */ /* 0x000e620000002400 */
[----:B------:R-:W-:Y:S01]  /*a420*/  FMNMX.FTZ R9, R176, R133, !PT ;  /* 0x00000085b0097209 */ /* 0x000fe20007810000 */
[----:B------:R-:W-:Y:S08]  /*a430*/  HMMA.16816.F32.BF16 R32, R172, R10, R32 ;  /* 0x0000000aac20723c */ /* 0x000ff00000041820 */
[----:B------:R-:W2:Y:S01]  /*a440*/  MUFU.TANH R242, R242 ;  /* 0x000000f200f27308 */ /* 0x000ea20000002400 */
[----:B------:R-:W-:Y:S09]  /*a450*/  FMNMX.FTZ R9, R238, R9, !PT ;  /* 0x00000009ee097209 */ /* 0x000ff20007810000 */
[----:B------:R-:W3:Y:S01]  /*a460*/  MUFU.TANH R236, R236 ;  /* 0x000000ec00ec7308 */ /* 0x000ee20000002400 */
[----:B------:R-:W-:Y:S01]  /*a470*/  FMUL.FTZ R28, R28, c[0x0][0x320] ;  /* 0x0000c8001c1c7a20 */ /* 0x000fe20000410000 */
[----:B-1----:R-:W-:Y:S01]  /*a480*/  FMNMX.FTZ R17, R168, R17, !PT ;  /* 0x00000011a8117209 */ /* 0x002fe20007810000 */
[----:B------:R-:W-:Y:S02]  /*a490*/  FMUL.FTZ R29, R29, c[0x0][0x320] ;  /* 0x0000c8001d1d7a20 */ /* 0x000fe40000410000 */
[----:B------:R-:W-:Y:S01]  /*a4a0*/  FMUL.FTZ R30, R30, c[0x0][0x320] ;  /* 0x0000c8001e1e7a20 */ /* 0x000fe20000410000 */
[----:B------:R-:W-:Y:S01]  /*a4b0*/  FMNMX.FTZ R17, R244, R17, !PT ;  /* 0x00000011f4117209 */ /* 0x000fe20007810000 */
[----:B------:R-:W-:Y:S03]  /*a4c0*/  FMUL.FTZ R31, R31, c[0x0][0x320] ;  /* 0x0000c8001f1f7a20 */ /* 0x000fe60000410000 */
[----:B------:R-:W1:Y:S01]  /*a4d0*/  MUFU.TANH R234, R14 ;  /* 0x0000000e00ea7308 */ /* 0x000e620000002400 */
[----:B------:R-:W-:Y:S01]  /*a4e0*/  FMUL.FTZ R32, R32, c[0x0][0x320] ;  /* 0x0000c80020207a20 */ /* 0x000fe20000410000 */
[----:B------:R-:W-:Y:S01]  /*a4f0*/  FMNMX.FTZ R17, R240, R17, !PT ;  /* 0x00000011f0117209 */ /* 0x000fe20007810000 */
[----:B------:R-:W-:Y:S01]  /*a500*/  FMUL.FTZ R33, R33, c[0x0][0x320] ;  /* 0x0000c80021217a20 */ /* 0x000fe20000410000 */
[----:B--2---:R-:W-:Y:S01]  /*a510*/  FMNMX.FTZ R9, R242, R9, !PT ;  /* 0x00000009f2097209 */ /* 0x004fe20007810000 */
[----:B------:R-:W-:Y:S02]  /*a520*/  FMUL.FTZ R34, R34, c[0x0][0x320] ;  /* 0x0000c80022227a20 */ /* 0x000fe40000410000 */
[----:B------:R-:W-:Y:S01]  /*a530*/  FMUL.FTZ R35, R35, c[0x0][0x320] ;  /* 0x0000c80023237a20 */ /* 0x000fe20000410000 */
[----:B------:R-:W-:Y:S02]  /*a540*/  FMNMX.FTZ R9, R246, R9, !PT ;  /* 0x00000009f6097209 */ /* 0x000fe40007810000 */
[----:B------:R-:W2:Y:S02]  /*a550*/  MUFU.TANH R178, R13 ;  /* 0x0000000d00b27308 */ /* 0x000ea40000002400 */
[----:B---3--:R-:W-:Y:S08]  /*a560*/  FMNMX.FTZ R9, R236, R9, !PT ;  /* 0x00000009ec097209 */ /* 0x008ff00007810000 */
[----:B------:R-:W3:Y:S01]  /*a570*/  MUFU.TANH R180, R15 ;  /* 0x0000000f00b47308 */ /* 0x000ee20000002400 */
[----:B-1----:R-:W-:Y:S09]  /*a580*/  FMNMX.FTZ R17, R234, R17, !PT ;  /* 0x00000011ea117209 */ /* 0x002ff20007810000 */
[----:B------:R-:W1:Y:S01]  /*a590*/  MUFU.TANH R232, R16 ;  /* 0x0000001000e87308 */ /* 0x000e620000002400 */
[----:B--2---:R-:W-:Y:S09]  /*a5a0*/  FMNMX.FTZ R9, R178, R9, !PT ;  /* 0x00000009b2097209 */ /* 0x004ff20007810000 */
[----:B------:R-:W2:Y:S01]  /*a5b0*/  MUFU.TANH R230, R18 ;  /* 0x0000001200e67308 */ /* 0x000ea20000002400 */
[----:B---3--:R-:W-:Y:S09]  /*a5c0*/  FMNMX.FTZ R17, R180, R17, !PT ;  /* 0x00000011b4117209 */ /* 0x008ff20007810000 */
[----:B------:R-:W3:Y:S01]  /*a5d0*/  MUFU.TANH R226, R20 ;  /* 0x0000001400e27308 */ /* 0x000ee20000002400 */
[----:B-1----:R-:W-:Y:S04]  /*a5e0*/  FMNMX.FTZ R9, R232, R9, !PT ;  /* 0x00000009e8097209 */ /* 0x002fe80007810000 */
[----:B------:R-:W-:Y:S05]  /*a5f0*/  FMNMX.FTZ R9, R182, R9, !PT ;  /* 0x00000009b6097209 */ /* 0x000fea0007810000 */
[----:B------:R-:W1:Y:S01]  /*a600*/  MUFU.TANH R228, R19 ;  /* 0x0000001300e47308 */ /* 0x000e620000002400 */
[----:B--2---:R-:W-:Y:S09]  /*a610*/  FMNMX.FTZ R17, R230, R17, !PT ;  /* 0x00000011e6117209 */ /* 0x004ff20007810000 */
[----:B------:R-:W2:Y:S01]  /*a620*/  MUFU.TANH R224, R21 ;  /* 0x0000001500e07308 */ /* 0x000ea20000002400 */
[----:B---3--:R-:W-:Y:S09]  /*a630*/  FMNMX.FTZ R9, R226, R9, !PT ;  /* 0x00000009e2097209 */ /* 0x008ff20007810000 */
[----:B------:R-:W3:Y:S01]  /*a640*/  MUFU.TANH R166, R22 ;  /* 0x0000001600a67308 */ /* 0x000ee20000002400 */
[----:B-1----:R-:W-:Y:S09]  /*a650*/  FMNMX.FTZ R17, R228, R17, !PT ;  /* 0x00000011e4117209 */ /* 0x002ff20007810000 */
        /* <DEDUP_REMOVED lines=21> */
[----:B---3--:R-:W-:Y:S01]  /*a7b0*/  FMNMX.FTZ R17, R148, R17, !PT ;  /* 0x0000001194117209 */ /* 0x008fe20007810000 */
[----:B------:R-:W-:Y:S08]  /*a7c0*/  LDSM.16.MT88.4 R28, [R134+UR4+0x100] ;  /* 0x00010004861c783b */ /* 0x000ff00008004200 */
[----:B------:R-:W3:Y:S01]  /*a7d0*/  MUFU.TANH R142, R34 ;  /* 0x00000022008e7308 */ /* 0x000ee20000002400 */
[----:B-1----:R-:W-:Y:S09]  /*a7e0*/  FMNMX.FTZ R0, R146, R9, !PT ;  /* 0x0000000992007209 */ /* 0x002ff20007810000 */
[----:B------:R-:W1:Y:S01]  /*a7f0*/  MUFU.TANH R144, R35 ;  /* 0x0000002300907308 */ /* 0x000e620000002400 */
[----:B--2---:R-:W-:Y:S05]  /*a800*/  FMNMX.FTZ R15, R143, R0, !PT ;  /* 0x000000008f0f7209 */ /* 0x004fea0007810000 */
[----:B------:R-:W2:Y:S01]  /*a810*/  SHFL.BFLY PT, R2, R15, 0x2, 0x1f ;  /* 0x0c401f000f027f89 */ /* 0x000ea200000e0000 */
[----:B---3--:R-:W-:Y:S04]  /*a820*/  FMNMX.FTZ R17, R142, R17, !PT ;  /* 0x000000118e117209 */ /* 0x008fe80007810000 */
[----:B-1----:R-:W-:Y:S02]  /*a830*/  FMNMX.FTZ R13, R144, R17, !PT ;  /* 0x00000011900d7209 */ /* 0x002fe40007810000 */
[----:B------:R-:W-:Y:S03]  /*a840*/  IADD3 R17, R134, UR4, RZ ;  /* 0x0000000486117c10 */ /* 0x000fe6000fffe0ff */
[----:B------:R-:W1:Y:S01]  /*a850*/  SHFL.BFLY PT, R0, R13, 0x2, 0x1f ;  /* 0x0c401f000d007f89 */ /* 0x000e6200000e0000 */
[----:B--2---:R-:W-:Y:S07]  /*a860*/  FMNMX.FTZ R11, R15, R2, !PT ;  /* 0x000000020f0b7209 */ /* 0x004fee0007810000 */
[----:B------:R-:W2:Y:S01]  /*a870*/  SHFL.BFLY PT, R2, R11, 0x1, 0x1f ;  /* 0x0c201f000b027f89 */ /* 0x000ea200000e0000 */
[----:B-1----:R-:W-:Y:S07]  /*a880*/  FMNMX.FTZ R9, R13, R0, !PT ;  /* 0x000000000d097209 */ /* 0x002fee0007810000 */
[----:B------:R-:W-:Y:S01]  /*a890*/  LDSM.16.MT88.4 R12, [R135+UR4+0x100] ;  /* 0x00010004870c783b */ /* 0x000fe20008004200 */
[----:B--2---:R-:W-:Y:S07]  /*a8a0*/  FMNMX.FTZ R2, R11, R2, !PT ;  /* 0x000000020b027209 */ /* 0x004fee0007810000 */
[----:B------:R-:W1:Y:S01]  /*a8b0*/  SHFL.BFLY PT, R0, R9, 0x1, 0x1f ;  /* 0x0c201f0009007f89 */ /* 0x000e6200000e0000 */
[C---:B------:R-:W-:Y:S02]  /*a8c0*/  FADD.FTZ R4, -R2.reuse, R133 ;  /* 0x0000008502047221 */ /* 0x040fe40000010100 */
[----:B------:R-:W-:Y:S02]  /*a8d0*/  FMUL.FTZ R147, R2, c[0x0][0x2d0] ;  /* 0x0000b40002937a20 */ /* 0x000fe40000410000 */
[----:B------:R-:W-:Y:S02]  /*a8e0*/  FMUL.FTZ R132, R4, c[0x0][0x2d0] ;  /* 0x0000b40004847a20 */ /* 0x000fe40000410000 */
[--C-:B------:R-:W-:Y:S02]  /*a8f0*/  FFMA.FTZ R176, R176, c[0x0][0x2d0], -R147.reuse ;  /* 0x0000b400b0b07a23 */ /* 0x100fe40000010893 */
[--C-:B------:R-:W-:Y:S02]  /*a900*/  FFMA.FTZ R175, R238, c[0x0][0x2d0], -R147.reuse ;  /* 0x0000b400eeaf7a23 */ /* 0x100fe40000010893 */
[--C-:B------:R-:W-:Y:S01]  /*a910*/  FFMA.FTZ R173, R242, c[0x0][0x2d0], -R147.reuse ;  /* 0x0000b400f2ad7a23 */ /* 0x100fe20000010893 */
[----:B------:R-:W2:Y:S01]  /*a920*/  MUFU.EX2 R132, R132 ;  /* 0x0000008400847308 */ /* 0x000ea20000000800 */
[--C-:B------:R-:W-:Y:S02]  /*a930*/  FFMA.FTZ R172, R246, c[0x0][0x2d0], -R147.reuse ;  /* 0x0000b400f6ac7a23 */ /* 0x100fe40000010893 */
[--C-:B------:R-:W-:Y:S02]  /*a940*/  FFMA.FTZ R227, R162, c[0x0][0x2d0], -R147.reuse ;  /* 0x0000b400a2e37a23 */ /* 0x100fe40000010893 */
[--C-:B------:R-:W-:Y:S02]  /*a950*/  FFMA.FTZ R231, R154, c[0x0][0x2d0], -R147.reuse ;  /* 0x0000b4009ae77a23 */ /* 0x100fe40000010893 */
[--C-:B------:R-:W-:Y:S01]  /*a960*/  FFMA.FTZ R235, R146, c[0x0][0x2d0], -R147.reuse ;  /* 0x0000b40092eb7a23 */ /* 0x100fe20000010893 */
[----:B-1----:R-:W-:Y:S02]  /*a970*/  FMNMX.FTZ R0, R9, R0, !PT ;  /* 0x0000000009007209 */ /* 0x002fe40007810000 */
[----:B------:R-:W-:Y:S01]  /*a980*/  MUFU.EX2 R176, R176 ;  /* 0x000000b000b07308 */ /* 0x000fe20000000800 */
[----:B------:R-:W-:Y:S01]  /*a990*/  IADD3 R9, R135, UR4, RZ ;  /* 0x0000000487097c10 */ /* 0x000fe2000fffe0ff */
[----:B------:R-:W-:Y:S02]  /*a9a0*/  FFMA.FTZ R177, R236, c[0x0][0x2d0], -R147 ;  /* 0x0000b400ecb17a23 */ /* 0x000fe40000010893 */
[----:B------:R-:W-:Y:S01]  /*a9b0*/  FMUL.FTZ R145, R0, c[0x0][0x2d0] ;  /* 0x0000b40000917a20 */ /* 0x000fe20000410000 */
[----:B------:R-:W-:Y:S01]  /*a9c0*/  IADD3 R133, R188, R9, RZ ;  /* 0x00000009bc857210 */ /* 0x000fe20007ffe0ff */
[----:B------:R-:W-:Y:S02]  /*a9d0*/  FADD.FTZ R4, -R0, R3 ;  /* 0x0000000300047221 */ /* 0x000fe40000010100 */
[--C-:B------:R-:W-:Y:S02]  /*a9e0*/  FFMA.FTZ R174, R170, c[0x0][0x2d0], -R145.reuse ;  /* 0x0000b400aaae7a23 */ /* 0x100fe40000010891 */
[--C-:B------:R-:W-:Y:S01]  /*a9f0*/  FFMA.FTZ R171, R168, c[0x0][0x2d0], -R145.reuse ;  /* 0x0000b400a8ab7a23 */ /* 0x100fe20000010891 */
[----:B------:R-:W1:Y:S01]  /*aa00*/  MUFU.EX2 R175, R175 ;  /* 0x000000af00af7308 */ /* 0x000e620000000800 */
[--C-:B------:R-:W-:Y:S01]  /*aa10*/  FFMA.FTZ R170, R244, c[0x0][0x2d0], -R145.reuse ;  /* 0x0000b400f4aa7a23 */ /* 0x100fe20000010891 */
[----:B------:R-:W3:Y:S01]  /*aa20*/  LDSM.16.MT88.4 R20, [R133+0x100] ;  /* 0x000100008514783b */ /* 0x000ee20000004200 */
[--C-:B------:R-:W-:Y:S01]  /*aa30*/  FFMA.FTZ R169, R240, c[0x0][0x2d0], -R145.reuse ;  /* 0x0000b400f0a97a23 */ /* 0x100fe20000010891 */
[----:B------:R-:W-:Y:S01]  /*aa40*/  IADD3 R168, R188, R17, RZ ;  /* 0x00000011bca87210 */ /* 0x000fe20007ffe0ff */
[----:B------:R-:W-:Y:S02]  /*aa50*/  FMUL.FTZ R3, R4, c[0x0][0x2d0] ;  /* 0x0000b40004037a20 */ /* 0x000fe40000410000 */
[C---:B--2---:R-:W-:Y:S02]  /*aa60*/  FMUL.FTZ R4, R132.reuse, R128 ;  /* 0x0000008084047220 */ /* 0x044fe40000410000 */
[C---:B------:R-:W-:Y:S01]  /*aa70*/  FMUL.FTZ R5, R132.reuse, R129 ;  /* 0x0000008184057220 */ /* 0x040fe20000410000 */
[----:B------:R-:W-:Y:S01]  /*aa80*/  MUFU.EX2 R173, R173 ;  /* 0x000000ad00ad7308 */ /* 0x000fe20000000800 */
[C---:B------:R-:W-:Y:S01]  /*aa90*/  FMUL.FTZ R8, R132.reuse, R124 ;  /* 0x0000007c84087220 */ /* 0x040fe20000410000 */
[----:B------:R-:W-:Y:S01]  /*aaa0*/  LDSM.16.MT88.4 R136, [R133+0x2900] ;  /* 0x002900008588783b */ /* 0x000fe20000004200 */
[C---:B------:R-:W-:Y:S02]  /*aab0*/  FMUL.FTZ R9, R132.reuse, R125 ;  /* 0x0000007d84097220 */ /* 0x040fe40000410000 */
[C---:B------:R-:W-:Y:S02]  /*aac0*/  FMUL.FTZ R16, R132.reuse, R116 ;  /* 0x0000007484107220 */ /* 0x040fe40000410000 */
[C---:B------:R-:W-:Y:S02]  /*aad0*/  FMUL.FTZ R17, R132.reuse, R117 ;  /* 0x0000007584117220 */ /* 0x040fe40000410000 */
[C---:B------:R-:W-:Y:S01]  /*aae0*/  FMUL.FTZ R24, R132.reuse, R108 ;  /* 0x0000006c84187220 */ /* 0x040fe20000410000 */
[----:B------:R-:W2:Y:S01]  /*aaf0*/  MUFU.EX2 R3, R3 ;  /* 0x0000000300037308 */ /* 0x000ea20000000800 */
[C---:B------:R-:W-:Y:S02]  /*ab00*/  FMUL.FTZ R25, R132.reuse, R109 ;  /* 0x0000006d84197220 */ /* 0x040fe40000410000 */
[C---:B------:R-:W-:Y:S01]  /*ab10*/  FMUL.FTZ R32, R132.reuse, R100 ;  /* 0x0000006484207220 */ /* 0x040fe20000410000 */
[----:B-1----:R-:W-:Y:S01]  /*ab20*/  F2FP.BF16.PACK_AB R128, R175, R176 ;  /* 0x000000b0af80723e */ /* 0x002fe200000010ff */
[----:B------:R-:W-:Y:S02]  /*ab30*/  FMUL.FTZ R33, R132, R101 ;  /* 0x0000006584217220 */ /* 0x000fe40000410000 */
[--C-:B------:R-:W-:Y:S02]  /*ab40*/  FFMA.FTZ R179, R234, c[0x0][0x2d0], -R145.reuse ;  /* 0x0000b400eab37a23 */ /* 0x100fe40000010891 */
[--C-:B------:R-:W-:Y:S01]  /*ab50*/  FFMA.FTZ R180, R180, c[0x0][0x2d0], -R145.reuse ;  /* 0x0000b400b4b47a23 */ /* 0x100fe20000010891 */
[----:B------:R-:W1:Y:S01]  /*ab60*/  MUFU.EX2 R172, R172 ;  /* 0x000000ac00ac7308 */ /* 0x000e620000000800 */
[--C-:B------:R-:W-:Y:S02]  /*ab70*/  FFMA.FTZ R183, R230, c[0x0][0x2d0], -R145.reuse ;  /* 0x0000b400e6b77a23 */ /* 0x100fe40000010891 */
[--C-:B------:R-:W-:Y:S02]  /*ab80*/  FFMA.FTZ R190, R228, c[0x0][0x2d0], -R145.reuse ;  /* 0x0000b400e4be7a23 */ /* 0x100fe40000010891 */
[----:B------:R-:W-:Y:S02]  /*ab90*/  FFMA.FTZ R225, R166, c[0x0][0x2d0], -R145 ;  /* 0x0000b400a6e17a23 */ /* 0x000fe40000010891 */
[----:B------:R-:W-:Y:S02]  /*aba0*/  FFMA.FTZ R228, R160, c[0x0][0x2d0], -R147 ;  /* 0x0000b400a0e47a23 */ /* 0x000fe40000010893 */
[----:B------:R-:W-:Y:S01]  /*abb0*/  LDSM.16.MT88.4 R160, [R168+0x3900] ;  /* 0x00390000a8a0783b */ /* 0x000fe20000004200 */
[----:B------:R-:W-:Y:S01]  /*abc0*/  MUFU.EX2 R174, R174 ;  /* 0x000000ae00ae7308 */ /* 0x000fe20000000800 */
[--C-:B------:R-:W-:Y:S02]  /*abd0*/  FFMA.FTZ R229, R158, c[0x0][0x2d0], -R145.reuse ;  /* 0x0000b4009ee57a23 */ /* 0x100fe40000010891 */
[--C-:B------:R-:W-:Y:S02]  /*abe0*/  FFMA.FTZ R230, R156, c[0x0][0x2d0], -R145.reuse ;  /* 0x0000b4009ce67a23 */ /* 0x100fe40000010891 */
[C---:B--2---:R-:W-:Y:S02]  /*abf0*/  FMUL.FTZ R6, R3.reuse, R130 ;  /* 0x0000008203067220 */ /* 0x044fe40000410000 */
[C---:B------:R-:W-:Y:S01]  /*ac00*/  FMUL.FTZ R7, R3.reuse, R131 ;  /* 0x0000008303077220 */ /* 0x040fe20000410000 */
[----:B------:R-:W-:Y:S01]  /*ac10*/  LDSM.16.MT88.4 R156, [R134+UR4+0x3900] ;  /* 0x00390004869c783b */ /* 0x000fe20008004200 */
[C---:B------:R-:W-:Y:S01]  /*ac20*/  FMUL.FTZ R10, R3.reuse, R126 ;  /* 0x0000007e030a7220 */ /* 0x040fe20000410000 */
[----:B------:R-:W2:Y:S01]  /*ac30*/  MUFU.EX2 R171, R171 ;  /* 0x000000ab00ab7308 */ /* 0x000ea20000000800 */
[C---:B------:R-:W-:Y:S02]  /*ac40*/  FMUL.FTZ R11, R3.reuse, R127 ;  /* 0x0000007f030b7220 */ /* 0x040fe40000410000 */
[C---:B------:R-:W-:Y:S01]  /*ac50*/  FMUL.FTZ R18, R3.reuse, R118 ;  /* 0x0000007603127220 */ /* 0x040fe20000410000 */
[----:B-1----:R-:W-:Y:S01]  /*ac60*/  F2FP.BF16.PACK_AB R130, R172, R173 ;  /* 0x000000adac82723e */ /* 0x002fe200000010ff */
[C---:B------:R-:W-:Y:S01]  /*ac70*/  FMUL.FTZ R19, R3.reuse, R119 ;  /* 0x0000007703137220 */ /* 0x040fe20000410000 */
[----:B------:R-:W-:Y:S01]  /*ac80*/  LDSM.16.MT88.4 R124, [R135+UR4+0x2900] ;  /* 0x00290004877c783b */ /* 0x000fe20008004200 */
[C---:B------:R-:W-:Y:S02]  /*ac90*/  FMUL.FTZ R26, R3.reuse, R110 ;  /* 0x0000006e031a7220 */ /* 0x040fe40000410000 */
[C---:B------:R-:W-:Y:S01]  /*aca0*/  FMUL.FTZ R27, R3.reuse, R111 ;  /* 0x0000006f031b7220 */ /* 0x040fe20000410000 */
[----:B------:R-:W-:Y:S01]  /*acb0*/  MUFU.EX2 R170, R170 ;  /* 0x000000aa00aa7308 */ /* 0x000fe20000000800 */
[C---:B------:R-:W-:Y:S02]  /*acc0*/  FMUL.FTZ R34, R3.reuse, R102 ;  /* 0x0000006603227220 */ /* 0x040fe40000410000 */
[----:B------:R-:W-:Y:S01]  /*acd0*/  FMUL.FTZ R35, R3, R103 ;  /* 0x0000006703237220 */ /* 0x000fe20000410000 */
[----:B------:R-:W-:Y:S01]  /*ace0*/  LDSM.16.MT88.4 R108, [R168+0x2100] ;  /* 0x00210000a86c783b */ /* 0x000fe20000004200 */
[--C-:B------:R-:W-:Y:S02]  /*acf0*/  FFMA.FTZ R233, R150, c[0x0][0x2d0], -R145.reuse ;  /* 0x0000b40096e97a23 */ /* 0x100fe40000010891 */
[--C-:B------:R-:W-:Y:S02]  /*ad00*/  FFMA.FTZ R234, R148, c[0x0][0x2d0], -R145.reuse ;  /* 0x0000b40094ea7a23 */ /* 0x100fe40000010891 */
[--C-:B------:R-:W-:Y:S01]  /*ad10*/  FFMA.FTZ R237, R142, c[0x0][0x2d0], -R145.reuse ;  /* 0x0000b4008eed7a23 */ /* 0x100fe20000010891 */
[----:B------:R-:W1:Y:S01]  /*ad20*/  MUFU.EX2 R169, R169 ;  /* 0x000000a900a97308 */ /* 0x000e620000000800 */
[----:B------:R-:W-:Y:S01]  /*ad30*/  FFMA.FTZ R238, R144, c[0x0][0x2d0], -R145 ;  /* 0x0000b40090ee7a23 */ /* 0x000fe20000010891 */
[----:B------:R-:W-:Y:S01]  /*ad40*/  LDSM.16.MT88.4 R100, [R134+UR4+0x2100] ;  /* 0x002100048664783b */ /* 0x000fe20008004200 */
[C---:B------:R-:W-:Y:S01]  /*ad50*/  FMUL.FTZ R36, R132.reuse, R36 ;  /* 0x0000002484247220 */ /* 0x040fe20000410000 */
[----:B--2---:R-:W-:Y:S01]  /*ad60*/  F2FP.BF16.PACK_AB R129, R171, R174 ;  /* 0x000000aeab81723e */ /* 0x004fe200000010ff */
[C---:B------:R-:W-:Y:S02]  /*ad70*/  FMUL.FTZ R37, R132.reuse, R37 ;  /* 0x0000002584257220 */ /* 0x040fe40000410000 */
[C---:B------:R-:W-:Y:S02]  /*ad80*/  FMUL.FTZ R38, R3.reuse, R38 ;  /* 0x0000002603267220 */ /* 0x040fe40000410000 */
[C---:B------:R-:W-:Y:S01]  /*ad90*/  FMUL.FTZ R39, R3.reuse, R39 ;  /* 0x0000002703277220 */ /* 0x040fe20000410000 */
[----:B------:R-:W-:Y:S01]  /*ada0*/  LDSM.16.MT88.4 R116, [R134+UR4+0x900] ;  /* 0x000900048674783b */ /* 0x000fe20008004200 */
[C---:B------:R-:W-:Y:S01]  /*adb0*/  FMUL.FTZ R40, R132.reuse, R40 ;  /* 0x0000002884287220 */ /* 0x040fe20000410000 */
[----:B------:R-:W-:Y:S01]  /*adc0*/  MUFU.EX2 R177, R177 ;  /* 0x000000b100b17308 */ /* 0x000fe20000000800 */
[C---:B------:R-:W-:Y:S02]  /*add0*/  FMUL.FTZ R41, R132.reuse, R41 ;  /* 0x0000002984297220 */ /* 0x040fe40000410000 */
[C---:B------:R-:W-:Y:S02]  /*ade0*/  FMUL.FTZ R42, R3.reuse, R42 ;  /* 0x0000002a032a7220 */ /* 0x040fe40000410000 */
[C---:B------:R-:W-:Y:S01]  /*adf0*/  FMUL.FTZ R43, R3.reuse, R43 ;  /* 0x0000002b032b7220 */ /* 0x040fe20000410000 */
[----:B------:R-:W-:Y:S01]  /*ae00*/  LDSM.16.MT88.4 R148, [R135+UR4+0x3900] ;  /* 0x003900048794783b */ /* 0x000fe20008004200 */
[C---:B------:R-:W-:Y:S02]  /*ae10*/  FMUL.FTZ R44, R132.reuse, R44 ;  /* 0x0000002c842c7220 */ /* 0x040fe40000410000 */
[C---:B------:R-:W-:Y:S01]  /*ae20*/  FMUL.FTZ R45, R132.reuse, R45 ;  /* 0x0000002d842d7220 */ /* 0x040fe20000410000 */
[----:B------:R-:W-:Y:S01]  /*ae30*/  MUFU.EX2 R179, R179 ;  /* 0x000000b300b37308 */ /* 0x000fe20000000800 */
[----:B------:R-:W-:Y:S01]  /*ae40*/  FMUL.FTZ R46, R3, R46 ;  /* 0x0000002e032e7220 */ /* 0x000fe20000410000 */
        /* <DEDUP_REMOVED lines=15> */
[----:B------:R-:W4:Y:S01]  /*af40*/  LDSM.16.MT88.4 R120, [R168+0x100] ;  /* 0x00010000a878783b */ /* 0x000f220000004200 */
[C---:B------:R-:W-:Y:S02]  /*af50*/  FMUL.FTZ R52, R132.reuse, R52 ;  /* 0x0000003484347220 */ /* 0x040fe40000410000 */
[C---:B------:R-:W-:Y:S02]  /*af60*/  FMUL.FTZ R53, R132.reuse, R53 ;  /* 0x0000003584357220 */ /* 0x040fe40000410000 */
[C---:B---3--:R-:W-:Y:S03]  /*af70*/  HMMA.16816.F32.BF16 R12, R128.reuse, R20, R12 ;  /* 0x00000014800c723c */ /* 0x048fe6000004180c */
        /* <DEDUP_REMOVED lines=10> */
[----:B------:R-:W3:Y:S01]  /*b020*/  LDSM.16.MT88.4 R112, [R135+UR4+0x2100] ;  /* 0x002100048770783b */ /* 0x000ee20008004200 */
        /* <DEDUP_REMOVED lines=14> */
[----:B------:R-:W5:Y:S01]  /*b110*/  LDSM.16.MT88.4 R104, [R133+0x2100] ;  /* 0x002100008568783b */ /* 0x000f620000004200 */
[C---:B------:R-:W-:Y:S02]  /*b120*/  FMUL.FTZ R62, R3.reuse, R62 ;  /* 0x0000003e033e7220 */ /* 0x040fe40000410000 */
[C---:B------:R-:W-:Y:S02]  /*b130*/  FMUL.FTZ R63, R3.reuse, R63 ;  /* 0x0000003f033f7220 */ /* 0x040fe40000410000 */
[C---:B----4-:R-:W-:Y:S02]  /*b140*/  HMMA.16816.F32.BF16 R28, R128.reuse, R120, R28 ;  /* 0x00000078801c723c */ /* 0x050fe4000004181c */
        /* <DEDUP_REMOVED lines=14> */
[----:B------:R-:W-:Y:S03]  /*b230*/  LDSM.16.MT88.4 R112, [R135+UR4+0x900] ;  /* 0x000900048770783b */ /* 0x000fe60008004200 */
[C---:B------:R-:W-:Y:S02]  /*b240*/  FMUL.FTZ R71, R3.reuse, R71 ;  /* 0x0000004703477220 */ /* 0x040fe40000410000 */
[C---:B------:R-:W-:Y:S02]  /*b250*/  FMUL.FTZ R72, R132.reuse, R72 ;  /* 0x0000004884487220 */ /* 0x040fe40000410000 */
[C---:B------:R-:W-:Y:S01]  /*b260*/  FMUL.FTZ R73, R132.reuse, R73 ;  /* 0x0000004984497220 */ /* 0x040fe20000410000 */
[----:B------:R-:W-:Y:S01]  /*b270*/  MUFU.EX2 R235, R235 ;  /* 0x000000eb00eb7308 */ /* 0x000fe20000000800 */
[C---:B-----5:R-:W-:Y:S03]  /*b280*/  HMMA.16816.F32.BF16 R44, R128.reuse, R104, R44 ;  /* 0x00000068802c723c */ /* 0x060fe6000004182c */
[C---:B------:R-:W-:Y:S02]  /*b290*/  FMUL.FTZ R74, R3.reuse, R74 ;  /* 0x0000004a034a7220 */ /* 0x040fe40000410000 */
[C---:B------:R-:W-:Y:S02]  /*b2a0*/  FMUL.FTZ R75, R3.reuse, R75 ;  /* 0x0000004b034b7220 */ /* 0x040fe40000410000 */
[C---:B------:R-:W-:Y:S01]  /*b2b0*/  FMUL.FTZ R76, R132.reuse, R76 ;  /* 0x0000004c844c7220 */ /* 0x040fe20000410000 */
[C---:B------:R-:W-:Y:S01]  /*b2c0*/  HMMA.16816.F32.BF16 R48, R128.reuse, R106, R48 ;  /* 0x0000006a8030723c */ /* 0x040fe20000041830 */
[----:B------:R-:W3:Y:S01]  /*b2d0*/  LDSM.16.MT88.4 R104, [R135+UR4+0x4100] ;  /* 0x004100048768783b */ /* 0x000ee20008004200 */
        /* <DEDUP_REMOVED lines=8> */
[----:B------:R-:W4:Y:S03]  /*b360*/  LDSM.16.MT88.4 R100, [R133+0x4100] ;  /* 0x004100008564783b */ /* 0x000f260000004200 */
[C---:B------:R-:W-:Y:S02]  /*b370*/  FMUL.FTZ R81, R132.reuse, R81 ;  /* 0x0000005184517220 */ /* 0x040fe40000410000 */
[C---:B------:R-:W-:Y:S02]  /*b380*/  FMUL.FTZ R82, R3.reuse, R82 ;  /* 0x0000005203527220 */ /* 0x040fe40000410000 */
[C---:B------:R-:W-:Y:S04]  /*b390*/  HMMA.16816.F32.BF16 R60, R128.reuse, R108, R60 ;  /* 0x0000006c803c723c */ /* 0x040fe8000004183c */
[C---:B------:R-:W-:Y:S02]  /*b3a0*/  FMUL.FTZ R83, R3.reuse, R83 ;  /* 0x0000005303537220 */ /* 0x040fe40000410000 */
[C---:B------:R-:W-:Y:S02]  /*b3b0*/  FMUL.FTZ R84, R132.reuse, R84 ;  /* 0x0000005484547220 */ /* 0x040fe40000410000 */
[C---:B------:R-:W-:Y:S01]  /*b3c0*/  HMMA.16816.F32.BF16 R64, R128.reuse, R110, R64 ;  /* 0x0000006e8040723c */ /* 0x040fe20000041840 */
[----:B------:R-:W5:Y:S03]  /*b3d0*/  LDSM.16.MT88.4 R108, [R134+UR4+0x4100] ;  /* 0x00410004866c783b */ /* 0x000f660008004200 */
[----:B------:R-:W-:Y:S02]  /*b3e0*/  FMUL.FTZ R85, R132, R85 ;  /* 0x0000005584557220 */ /* 0x000fe40000410000 */
[C---:B------:R-:W-:Y:S02]  /*b3f0*/  FMUL.FTZ R86, R3.reuse, R86 ;  /* 0x0000005603567220 */ /* 0x040fe40000410000 */
[C---:B------:R-:W-:Y:S01]  /*b400*/  FMUL.FTZ R87, R3.reuse, R87 ;  /* 0x0000005703577220 */ /* 0x040fe20000410000 */
[C---:B---3--:R-:W-:Y:S03]  /*b410*/  HMMA.16816.F32.BF16 R68, R128.reuse, R104, R68 ;  /* 0x000000688044723c */ /* 0x048fe60000041844 */
[--C-:B------:R-:W-:Y:S02]  /*b420*/  FFMA.FTZ R178, R178, c[0x0][0x2d0], -R147.reuse ;  /* 0x0000b400b2b27a23 */ /* 0x100fe40000010893 */
[--C-:B------:R-:W-:Y:S02]  /*b430*/  FFMA.FTZ R181, R232, c[0x0][0x2d0], -R147.reuse ;  /* 0x0000b400e8b57a23 */ /* 0x100fe40000010893 */
[--C-:B------:R-:W-:Y:S01]  /*b440*/  FFMA.FTZ R232, R152, c[0x0][0x2d0], -R147.reuse ;  /* 0x0000b40098e87a23 */ /* 0x100fe20000010893 */
[C---:B------:R-:W-:Y:S01]  /*b450*/  HMMA.16816.F32.BF16 R72, R128.reuse, R106, R72 ;  /* 0x0000006a8048723c */ /* 0x040fe20000041848 */
[----:B------:R-:W3:Y:S01]  /*b460*/  LDSM.16.MT88.4 R104, [R168+0x4100] ;  /* 0x00410000a868783b */ /* 0x000ee20000004200 */
[----:B------:R-:W5:Y:S02]  /*b470*/  MUFU.EX2 R178, R178 ;  /* 0x000000b200b27308 */ /* 0x000f640000000800 */
[--C-:B------:R-:W-:Y:S02]  /*b480*/  FFMA.FTZ R182, R182, c[0x0][0x2d0], -R147.reuse ;  /* 0x0000b400b6b67a23 */ /* 0x100fe40000010893 */
[C---:B------:R-:W-:Y:S02]  /*b490*/  FMUL.FTZ R88, R132.reuse, R88 ;  /* 0x0000005884587220 */ /* 0x040fe40000410000 */
[C---:B----4-:R-:W-:Y:S01]  /*b4a0*/  HMMA.16816.F32.BF16 R76, R128.reuse, R100, R76 ;  /* 0x00000064804c723c */ /* 0x050fe2000004184c */
[----:B------:R-:W-:Y:S03]  /*b4b0*/  LDSM.16.MT88.4 R152, [R133+0x3900] ;  /* 0x003900008598783b */ /* 0x000fe60000004200 */
[----:B------:R-:W-:Y:S01]  /*b4c0*/  FMUL.FTZ R89, R132, R89 ;  /* 0x0000005984597220 */ /* 0x000fe20000410000 */
[----:B------:R-:W-:Y:S01]  /*b4d0*/  MUFU.EX2 R181, R181 ;  /* 0x000000b500b57308 */ /* 0x000fe20000000800 */
[C---:B------:R-:W-:Y:S01]  /*b4e0*/  FMUL.FTZ R90, R3.reuse, R90 ;  /* 0x0000005a035a7220 */ /* 0x040fe20000410000 */
[----:B-1----:R-:W-:Y:S01]  /*b4f0*/  F2FP.BF16.PACK_AB R101, R180, R179 ;  /* 0x000000b3b465723e */ /* 0x002fe200000010ff */
[C---:B------:R-:W-:Y:S04]  /*b500*/  HMMA.16816.F32.BF16 R80, R128.reuse, R102, R80 ;  /* 0x000000668050723c */ /* 0x040fe80000041850 */
[C---:B------:R-:W-:Y:S02]  /*b510*/  FMUL.FTZ R91, R3.reuse, R91 ;  /* 0x0000005b035b7220 */ /* 0x040fe40000410000 */
[----:B------:R-:W-:Y:S01]  /*b520*/  FMUL.FTZ R92, R132, R92 ;  /* 0x0000005c845c7220 */ /* 0x000fe20000410000 */
[----:B--2---:R-:W-:Y:S01]  /*b530*/  F2FP.BF16.PACK_AB R103, R190, R183 ;  /* 0x000000b7be67723e */ /* 0x004fe200000010ff */
[C---:B-----5:R-:W-:Y:S01]  /*b540*/  HMMA.16816.F32.BF16 R84, R128.reuse, R108, R84 ;  /* 0x0000006c8054723c */ /* 0x060fe20000041854 */
[----:B------:R-:W1:Y:S03]  /*b550*/  MUFU.EX2 R182, R182 ;  /* 0x000000b600b67308 */ /* 0x000e660000000800 */
[----:B------:R-:W-:Y:S01]  /*b560*/  FMUL.FTZ R93, R132, R93 ;  /* 0x0000005d845d7220 */ /* 0x000fe20000410000 */
[----:B------:R-:W-:Y:S01]  /*b570*/  F2FP.BF16.PACK_AB R100, R178, R177 ;  /* 0x000000b1b264723e */ /* 0x000fe200000010ff */
[C---:B------:R-:W-:Y:S02]  /*b580*/  FMUL.FTZ R94, R3.reuse, R94 ;  /* 0x0000005e035e7220 */ /* 0x040fe40000410000 */
[C---:B------:R-:W-:Y:S01]  /*b590*/  HMMA.16816.F32.BF16 R88, R128.reuse, R110, R88 ;  /* 0x0000006e8058723c */ /* 0x040fe20000041858 */
[----:B------:R-:W2:Y:S02]  /*b5a0*/  LDSM.16.MT88.4 R108, [R133+0x900] ;  /* 0x00090000856c783b */ /* 0x000ea40000004200 */
[----:B------:R-:W-:Y:S01]  /*b5b0*/  MUFU.EX2 R232, R232 ;  /* 0x000000e800e87308 */ /* 0x000fe20000000800 */
[C---:B------:R-:W-:Y:S02]  /*b5c0*/  FMUL.FTZ R95, R3.reuse, R95 ;  /* 0x0000005f035f7220 */ /* 0x040fe40000410000 */
[C---:B------:R-:W-:Y:S02]  /*b5d0*/  FMUL.FTZ R96, R132.reuse, R96 ;  /* 0x0000006084607220 */ /* 0x040fe40000410000 */
[----:B------:R-:W-:Y:S03]  /*b5e0*/  FMUL.FTZ R97, R132, R97 ;  /* 0x0000006184617220 */ /* 0x000fe60000410000 */
[C---:B---3--:R-:W-:Y:S03]  /*b5f0*/  HMMA.16816.F32.BF16 R92, R128.reuse, R104, R92 ;  /* 0x00000068805c723c */ /* 0x048fe6000004185c */
[C---:B------:R-:W-:Y:S02]  /*b600*/  FMUL.FTZ R98, R3.reuse, R98 ;  /* 0x0000006203627220 */ /* 0x040fe40000410000 */
[----:B------:R-:W-:Y:S01]  /*b610*/  FMUL.FTZ R99, R3, R99 ;  /* 0x0000006303637220 */ /* 0x000fe20000410000 */
[----:B-1----:R-:W-:Y:S01]  /*b620*/  F2FP.BF16.PACK_AB R102, R182, R181 ;  /* 0x000000b5b666723e */ /* 0x002fe200000010ff */
[----:B------:R-:W-:Y:S02]  /*b630*/  FFMA.FTZ R213, R226, c[0x0][0x2d0], -R147 ;  /* 0x0000b400e2d57a23 */ /* 0x000fe40000010893 */
[----:B------:R-:W-:Y:S02]  /*b640*/  FFMA.FTZ R226, R164, c[0x0][0x2d0], -R145 ;  /* 0x0000b400a4e27a23 */ /* 0x000fe40000010891 */
[----:B------:R-:W-:Y:S01]  /*b650*/  LDSM.16.MT88.4 R164, [R135+UR4+0x5900] ;  /* 0x0059000487a4783b */ /* 0x000fe20008004200 */
[----:B------:R-:W-:Y:S01]  /*b660*/  HMMA.16816.F32.BF16 R96, R128, R106, R96 ;  /* 0x0000006a8060723c */ /* 0x000fe20000041860 */
[----:B------:R-:W-:Y:S02]  /*b670*/  MUFU.EX2 R213, R213 ;  /* 0x000000d500d57308 */ /* 0x000fe40000000800 */
[--C-:B------:R-:W-:Y:S02]  /*b680*/  FFMA.FTZ R224, R224, c[0x0][0x2d0], -R147.reuse ;  /* 0x0000b400e0e07a23 */ /* 0x100fe40000010893 */
[----:B------:R-:W-:Y:S02]  /*b690*/  FFMA.FTZ R147, R143, c[0x0][0x2d0], -R147 ;  /* 0x0000b4008f937a23 */ /* 0x000fe40000010893 */
[----:B------:R-:W1:Y:S01]  /*b6a0*/  LDSM.16.MT88.4 R104, [R134+UR4+0x2900] ;  /* 0x002900048668783b */ /* 0x000e620008004200 */
[C---:B------:R-:W-:Y:S03]  /*b6b0*/  HMMA.16816.F32.BF16 R4, R100.reuse, R112, R4 ;  /* 0x000000706404723c */ /* 0x040fe60000041804 */
[----:B------:R3:W-:Y:S02]  /*b6c0*/  MUFU.EX2 R236, R147 ;  /* 0x0000009300ec7308 */ /* 0x0007e40000000800 */
[----:B------:R-:W-:Y:S02]  /*b6d0*/  FFMA.FTZ R176, R132, R207, R176 ;  /* 0x000000cf84b07223 */ /* 0x000fe400000100b0 */
[----:B------:R-:W-:Y:S01]  /*b6e0*/  LDSM.16.MT88.4 R128, [R135+UR4+0x3100] ;  /* 0x003100048780783b */ /* 0x000fe20008004200 */
[C---:B------:R-:W-:Y:S04]  /*b6f0*/  HMMA.16816.F32.BF16 R8, R100.reuse, R114, R8 ;  /* 0x000000726408723c */ /* 0x040fe80000041808 */
[----:B------:R-:W-:Y:S01]  /*b700*/  FFMA.FTZ R174, R3, R208, R174 ;  /* 0x000000d003ae7223 */ /* 0x000fe200000100ae */
[----:B------:R-:W4:Y:S01]  /*b710*/  MUFU.EX2 R224, R224 ;  /* 0x000000e000e07308 */ /* 0x000f220000000800 */
[----:B------:R-:W-:Y:S01]  /*b720*/  IADD3 R3, R223, -0x2, RZ ;  /* 0xfffffffedf037810 */ /* 0x000fe20007ffe0ff */
[----:B------:R-:W-:Y:S01]  /*b730*/  LDSM.16.MT88.4 R112, [R135+UR4+0x4900] ;  /* 0x004900048770783b */ /* 0x000fe20008004200 */
[C---:B--2---:R-:W-:Y:S03]  /*b740*/  HMMA.16816.F32.BF16 R12, R100.reuse, R108, R12 ;  /* 0x0000006c640c723c */ /* 0x044fe6000004180c */
[----:B------:R-:W-:Y:S01]  /*b750*/  ISETP.GE.AND P0, PT, R3, R194, PT ;  /* 0x000000c20300720c */ /* 0x000fe20003f06270 */
[----:B------:R-:W-:Y:S02]  /*b760*/  FADD.FTZ R176, R175, R176 ;  /* 0x000000b0afb07221 */ /* 0x000fe40000010000 */
[----:B------:R-:W-:Y:S01]  /*b770*/  FADD.FTZ R171, R171, R174 ;  /* 0x000000aeabab7221 */ /* 0x000fe20000010000 */
[----:B------:R-:W-:Y:S01]  /*b780*/  LDSM.16.MT88.4 R140, [R134+UR4+0x1900] ;  /* 0x00190004868c783b */ /* 0x000fe20008004200 */
[C---:B------:R-:W-:Y:S01]  /*b790*/  HMMA.16816.F32.BF16 R16, R100.reuse, R110, R16 ;  /* 0x0000006e6410723c */ /* 0x040fe20000041810 */
[----:B------:R-:W2:Y:S03]  /*b7a0*/  MUFU.EX2 R226, R226 ;  /* 0x000000e200e27308 */ /* 0x000ea60000000800 */
[----:B------:R-:W-:Y:S02]  /*b7b0*/  FADD.FTZ R173, R173, R176 ;  /* 0x000000b0adad7221 */ /* 0x000fe40000010000 */
[----:B------:R-:W-:Y:S01]  /*b7c0*/  FADD.FTZ R170, R170, R171 ;  /* 0x000000abaaaa7221 */ /* 0x000fe20000010000 */
[----:B------:R-:W5:Y:S01]  /*b7d0*/  LDSM.16.MT88.4 R108, [R168+0x2900] ;  /* 0x00290000a86c783b */ /* 0x000f620000004200 */
[C---:B------:R-:W-:Y:S04]  /*b7e0*/  HMMA.16816.F32.BF16 R20, R100.reuse, R116, R20 ;  /* 0x000000746414723c */ /* 0x040fe80000041814 */
[----:B------:R-:W-:Y:S02]  /*b7f0*/  FADD.FTZ R172, R172, R173 ;  /* 0x000000adacac7221 */ /* 0x000fe40000010000 */
[----:B------:R-:W-:Y:S01]  /*b800*/  FADD.FTZ R170, R169, R170 ;  /* 0x000000aaa9aa7221 */ /* 0x000fe20000010000 */
[----:B---3--:R-:W-:Y:S01]  /*b810*/  LDSM.16.MT88.4 R144, [R168+0x1900] ;  /* 0x00190000a890783b */ /* 0x008fe20000004200 */
[C---:B------:R-:W-:Y:S04]  /*b820*/  HMMA.16816.F32.BF16 R24, R100.reuse, R118, R24 ;  /* 0x000000766418723c */ /* 0x040fe80000041818 */
[----:B------:R-:W-:Y:S02]  /*b830*/  FADD.FTZ R177, R177, R172 ;  /* 0x000000acb1b17221 */ /* 0x000fe40000010000 */
[----:B------:R-:W-:Y:S01]  /*b840*/  FADD.FTZ R179, R179, R170 ;  /* 0x000000aab3b37221 */ /* 0x000fe20000010000 */
[----:B------:R-:W3:Y:S01]  /*b850*/  LDSM.16.MT88.4 R116, [R133+0x4900] ;  /* 0x004900008574783b */ /* 0x000ee20000004200 */
[C---:B------:R-:W-:Y:S04]  /*b860*/  HMMA.16816.F32.BF16 R28, R100.reuse, R120, R28 ;  /* 0x00000078641c723c */ /* 0x040fe8000004181c */
[----:B------:R-:W-:Y:S02]  /*b870*/  FADD.FTZ R178, R178, R177 ;  /* 0x000000b1b2b27221 */ /* 0x000fe40000010000 */
[----:B------:R-:W-:Y:S02]  /*b880*/  FADD.FTZ R180, R180, R179 ;  /* 0x000000b3b4b47221 */ /* 0x000fe40000010000 */
[C---:B------:R-:W-:Y:S01]  /*b890*/  HMMA.16816.F32.BF16 R32, R100.reuse, R122, R32 ;  /* 0x0000007a6420723c */ /* 0x040fe20000041820 */
[----:B------:R-:W-:Y:S03]  /*b8a0*/  LDSM.16.MT88.4 R120, [R134+UR4+0x1100] ;  /* 0x001100048678783b */ /* 0x000fe60008004200 */
[----:B------:R-:W-:Y:S02]  /*b8b0*/  FADD.FTZ R181, R181, R178 ;  /* 0x000000b2b5b57221 */ /* 0x000fe40000010000 */
[----:B------:R-:W-:Y:S02]  /*b8c0*/  FADD.FTZ R183, R183, R180 ;  /* 0x000000b4b7b77221 */ /* 0x000fe40000010000 */
[C---:B------:R-:W-:Y:S04]  /*b8d0*/  HMMA.16816.F32.BF16 R36, R100.reuse, R124, R36 ;  /* 0x0000007c6424723c */ /* 0x040fe80000041824 */
[----:B------:R-:W-:Y:S02]  /*b8e0*/  FADD.FTZ R182, R182, R181 ;  /* 0x000000b5b6b67221 */ /* 0x000fe40000010000 */
[----:B------:R-:W-:Y:S02]  /*b8f0*/  FADD.FTZ R190, R190, R183 ;  /* 0x000000b7bebe7221 */ /* 0x000fe40000010000 */
[C---:B------:R-:W-:Y:S01]  /*b900*/  HMMA.16816.F32.BF16 R40, R100.reuse, R126, R40 ;  /* 0x0000007e6428723c */ /* 0x040fe20000041828 */
[----:B------:R-:W-:Y:S07]  /*b910*/  LDSM.16.MT88.4 R124, [R168+0x1100] ;  /* 0x00110000a87c783b */ /* 0x000fee0000004200 */
[C---:B------:R-:W-:Y:S08]  /*b920*/  HMMA.16816.F32.BF16 R44, R100.reuse, R136, R44 ;  /* 0x00000088642c723c */ /* 0x040ff0000004182c */
[C---:B------:R-:W-:Y:S01]  /*b930*/  HMMA.16816.F32.BF16 R48, R100.reuse, R138, R48 ;  /* 0x0000008a6430723c */ /* 0x040fe20000041830 */
[----:B------:R-:W-:Y:S07]  /*b940*/  LDSM.16.MT88.4 R136, [R134+UR4+0x3100] ;  /* 0x003100048688783b */ /* 0x000fee0008004200 */
[C---:B-1----:R-:W-:Y:S08]  /*b950*/  HMMA.16816.F32.BF16 R52, R100.reuse, R104, R52 ;  /* 0x000000686434723c */ /* 0x042ff00000041834 */
[C---:B------:R-:W-:Y:S01]  /*b960*/  HMMA.16816.F32.BF16 R56, R100.reuse, R106, R56 ;  /* 0x0000006a6438723c */ /* 0x040fe20000041838 */
[----:B------:R-:W1:Y:S07]  /*b970*/  LDSM.16.MT88.4 R104, [R134+UR4+0x4900] ;  /* 0x004900048668783b */ /* 0x000e6e0008004200 */
[C---:B-----5:R-:W-:Y:S08]  /*b980*/  HMMA.16816.F32.BF16 R60, R100.reuse, R108, R60 ;  /* 0x0000006c643c723c */ /* 0x060ff0000004183c */
[C---:B------:R-:W-:Y:S01]  /*b990*/  HMMA.16816.F32.BF16 R64, R100.reuse, R110, R64 ;  /* 0x0000006e6440723c */ /* 0x040fe20000041840 */
[----:B------:R-:W5:Y:S07]  /*b9a0*/  LDSM.16.MT88.4 R108, [R168+0x4900] ;  /* 0x00490000a86c783b */ /* 0x000f6e0000004200 */
[C---:B------:R-:W-:Y:S08]  /*b9b0*/  HMMA.16816.F32.BF16 R68, R100.reuse, R112, R68 ;  /* 0x000000706444723c */ /* 0x040ff00000041844 */
[C---:B------:R-:W-:Y:S01]  /*b9c0*/  HMMA.16816.F32.BF16 R72, R100.reuse, R114, R72 ;  /* 0x000000726448723c */ /* 0x040fe20000041848 */
[----:B------:R-:W2:Y:S07]  /*b9d0*/  LDSM.16.MT88.4 R112, [R135+UR4+0x1100] ;  /* 0x001100048770783b */ /* 0x000eae0008004200 */
[C---:B---3--:R-:W-:Y:S08]  /*b9e0*/  HMMA.16816.F32.BF16 R76, R100.reuse, R116, R76 ;  /* 0x00000074644c723c */ /* 0x048ff0000004184c */
[C---:B------:R-:W-:Y:S01]  /*b9f0*/  HMMA.16816.F32.BF16 R80, R100.reuse, R118, R80 ;  /* 0x000000766450723c */ /* 0x040fe20000041850 */
[----:B------:R-:W3:Y:S07]  /*ba00*/  LDSM.16.MT88.4 R116, [R133+0x1100] ;  /* 0x001100008574783b */ /* 0x000eee0000004200 */
[C---:B-1----:R-:W-:Y:S08]  /*ba10*/  HMMA.16816.F32.BF16 R84, R100.reuse, R104, R84 ;  /* 0x000000686454723c */ /* 0x042ff00000041854 */
[C---:B------:R-:W-:Y:S01]  /*ba20*/  HMMA.16816.F32.BF16 R88, R100.reuse, R106, R88 ;  /* 0x0000006a6458723c */ /* 0x040fe20000041858 */
[----:B------:R-:W1:Y:S07]  /*ba30*/  LDSM.16.MT88.4 R104, [R133+0x3100] ;  /* 0x003100008568783b */ /* 0x000e6e0000004200 */
[C---:B-----5:R-:W-:Y:S08]  /*ba40*/  HMMA.16816.F32.BF16 R92, R100.reuse, R108, R92 ;  /* 0x0000006c645c723c */ /* 0x060ff0000004185c */
[----:B------:R-:W-:Y:S01]  /*ba50*/  HMMA.16816.F32.BF16 R96, R100, R110, R96 ;  /* 0x0000006e6460723c */ /* 0x000fe20000041860 */
[----:B------:R-:W5:Y:S06]  /*ba60*/  LDSM.16.MT88.4 R108, [R168+0x3100] ;  /* 0x00310000a86c783b */ /* 0x000f6c0000004200 */
[----:B----4-:R-:W-:Y:S01]  /*ba70*/  F2FP.BF16.PACK_AB R100, R224, R213 ;  /* 0x000000d5e064723e */ /* 0x010fe200000010ff */
[----:B------:R-:W-:Y:S01]  /*ba80*/  FADD.FTZ R213, R213, R182 ;  /* 0x000000b6d5d57221 */ /* 0x000fe20000010000 */
[----:B--2---:R-:W-:Y:S03]  /*ba90*/  F2FP.BF16.PACK_AB R101, R226, R225 ;  /* 0x000000e1e265723e */ /* 0x004fe600000010ff */
[----:B------:R-:W-:Y:S01]  /*baa0*/  F2FP.BF16.PACK_AB R102, R228, R227 ;  /* 0x000000e3e466723e */ /* 0x000fe200000010ff */
[----:B------:R-:W-:Y:S01]  /*bab0*/  FADD.FTZ R225, R225, R190 ;  /* 0x000000bee1e17221 */ /* 0x000fe20000010000 */
[----:B------:R-:W-:Y:S01]  /*bac0*/  F2FP.BF16.PACK_AB R103, R230, R229 ;  /* 0x000000e5e667723e */ /* 0x000fe200000010ff */
[----:B------:R-:W-:Y:S02]  /*bad0*/  FADD.FTZ R224, R224, R213 ;  /* 0x000000d5e0e07221 */ /* 0x000fe40000010000 */
[----:B------:R-:W-:Y:S02]  /*bae0*/  FADD.FTZ R226, R226, R225 ;  /* 0x000000e1e2e27221 */ /* 0x000fe40000010000 */
[----:B------:R-:W-:Y:S02]  /*baf0*/  FADD.FTZ R227, R227, R224 ;  /* 0x000000e0e3e37221 */ /* 0x000fe40000010000 */
[C---:B------:R-:W-:Y:S03]  /*bb00*/  HMMA.16816.F32.BF16 R4, R100.reuse, R112, R4 ;  /* 0x000000706404723c */ /* 0x040fe60000041804 */
[----:B------:R-:W-:Y:S02]  /*bb10*/  FADD.FTZ R229, R229, R226 ;  /* 0x000000e2e5e57221 */ /* 0x000fe40000010000 */
[----:B------:R-:W-:Y:S02]  /*bb20*/  FADD.FTZ R228, R228, R227 ;  /* 0x000000e3e4e47221 */ /* 0x000fe40000010000 */
[----:B------:R-:W-:Y:S01]  /*bb30*/  FADD.FTZ R230, R230, R229 ;  /* 0x000000e5e6e67221 */ /* 0x000fe20000010000 */
[C---:B------:R-:W-:Y:S01]  /*bb40*/  HMMA.16816.F32.BF16 R8, R100.reuse, R114, R8 ;  /* 0x000000726408723c */ /* 0x040fe20000041808 */
[----:B------:R-:W2:Y:S07]  /*bb50*/  LDSM.16.MT88.4 R112, [R135+UR4+0x5100] ;  /* 0x005100048770783b */ /* 0x000eae0008004200 */
[C---:B---3--:R-:W-:Y:S08]  /*bb60*/  HMMA.16816.F32.BF16 R12, R100.reuse, R116, R12 ;  /* 0x00000074640c723c */ /* 0x048ff0000004180c */
[C---:B------:R-:W-:Y:S01]  /*bb70*/  HMMA.16816.F32.BF16 R16, R100.reuse, R118, R16 ;  /* 0x000000766410723c */ /* 0x040fe20000041810 */
[----:B------:R-:W-:Y:S07]  /*bb80*/  LDSM.16.MT88.4 R116, [R134+UR4+0x5100] ;  /* 0x005100048674783b */ /* 0x000fee0008004200 */
[C---:B------:R-:W-:Y:S08]  /*bb90*/  HMMA.16816.F32.BF16 R20, R100.reuse, R120, R20 ;  /* 0x000000786414723c */ /* 0x040ff00000041814 */
[C---:B------:R-:W-:Y:S08]  /*bba0*/  HMMA.16816.F32.BF16 R24, R100.reuse, R122, R24 ;  /* 0x0000007a6418723c */ /* 0x040ff00000041818 */
[C---:B------:R-:W-:Y:S08]  /*bbb0*/  HMMA.16816.F32.BF16 R28, R100.reuse, R124, R28 ;  /* 0x0000007c641c723c */ /* 0x040ff0000004181c */
[C---:B------:R-:W-:Y:S01]  /*bbc0*/  HMMA.16816.F32.BF16 R32, R100.reuse, R126, R32 ;  /* 0x0000007e6420723c */ /* 0x040fe20000041820 */
[----:B------:R-:W-:Y:S07]  /*bbd0*/  LDSM.16.MT88.4 R124, [R135+UR4+0x1900] ;  /* 0x00190004877c783b */ /* 0x000fee0008004200 */
[C---:B------:R-:W-:Y:S08]  /*bbe0*/  HMMA.16816.F32.BF16 R36, R100.reuse, R128, R36 ;  /* 0x000000806424723c */ /* 0x040ff00000041824 */
[C---:B------:R-:W-:Y:S08]  /*bbf0*/  HMMA.16816.F32.BF16 R40, R100.reuse, R130, R40 ;  /* 0x000000826428723c */ /* 0x040ff00000041828 */
[C---:B-1----:R-:W-:Y:S08]  /*bc00*/  HMMA.16816.F32.BF16 R44, R100.reuse, R104, R44 ;  /* 0x00000068642c723c */ /* 0x042ff0000004182c */
[C---:B------:R-:W-:Y:S01]  /*bc10*/  HMMA.16816.F32.BF16 R48, R100.reuse, R106, R48 ;  /* 0x0000006a6430723c */ /* 0x040fe20000041830 */
[----:B------:R-:W1:Y:S07]  /*bc20*/  LDSM.16.MT88.4 R104, [R133+0x5100] ;  /* 0x005100008568783b */ /* 0x000e6e0000004200 */
[C---:B------:R-:W-:Y:S07]  /*bc30*/  HMMA.16816.F32.BF16 R52, R100.reuse, R136, R52 ;  /* 0x000000886434723c */ /* 0x040fee0000041834 */
[----:B------:R-:W-:Y:S01]  /*bc40*/  F2FP.BF16.PACK_AB R136, R232, R231 ;  /* 0x000000e7e888723e */ /* 0x000fe200000010ff */
[C---:B------:R-:W-:Y:S04]  /*bc50*/  HMMA.16816.F32.BF16 R56, R100.reuse, R138, R56 ;  /* 0x0000008a6438723c */ /* 0x040fe80000041838 */
[----:B------:R-:W-:Y:S01]  /*bc60*/  F2FP.BF16.PACK_AB R137, R234, R233 ;  /* 0x000000e9ea89723e */ /* 0x000fe200000010ff */
[----:B------:R-:W-:Y:S02]  /*bc70*/  FADD.FTZ R231, R231, R228 ;  /* 0x000000e4e7e77221 */ /* 0x000fe40000010000 */
[----:B------:R-:W-:Y:S01]  /*bc80*/  F2FP.BF16.PACK_AB R138, R236, R235 ;  /* 0x000000ebec8a723e */ /* 0x000fe200000010ff */
[C---:B-----5:R-:W-:Y:S04]  /*bc90*/  HMMA.16816.F32.BF16 R60, R100.reuse, R108, R60 ;  /* 0x0000006c643c723c */ /* 0x060fe8000004183c */
[----:B------:R-:W-:Y:S01]  /*bca0*/  F2FP.BF16.PACK_AB R139, R238, R237 ;  /* 0x000000edee8b723e */ /* 0x000fe200000010ff */
        /* <DEDUP_REMOVED lines=9> */
[C---:B------:R-:W-:Y:S04]  /*bd40*/  HMMA.16816.F32.BF16 R72, R100.reuse, R114, R72 ;  /* 0x000000726448723c */ /* 0x040fe80000041848 */
[----:B------:R-:W-:Y:S04]  /*bd50*/  FADD.FTZ R208, R238, R237 ;  /* 0x000000edeed07221 */ /* 0x000fe80000010000 */
[C---:B-1----:R-:W-:Y:S08]  /*bd60*/  HMMA.16816.F32.BF16 R76, R100.reuse, R104, R76 ;  /* 0x00000068644c723c */ /* 0x042ff0000004184c */
[C---:B------:R-:W-:Y:S01]  /*bd70*/  HMMA.16816.F32.BF16 R80, R100.reuse, R106, R80 ;  /* 0x0000006a6450723c */ /* 0x040fe20000041850 */
[----:B------:R-:W1:Y:S07]  /*bd80*/  LDSM.16.MT88.4 R104, [R133+0x1900] ;  /* 0x001900008568783b */ /* 0x000e6e0000004200 */
[C---:B------:R-:W-:Y:S08]  /*bd90*/  HMMA.16816.F32.BF16 R84, R100.reuse, R116, R84 ;  /* 0x000000746454723c */ /* 0x040ff00000041854 */
[C---:B------:R-:W-:Y:S08]  /*bda0*/  HMMA.16816.F32.BF16 R88, R100.reuse, R118, R88 ;  /* 0x000000766458723c */ /* 0x040ff00000041858 */
[C---:B---3--:R-:W-:Y:S08]  /*bdb0*/  HMMA.16816.F32.BF16 R92, R100.reuse, R108, R92 ;  /* 0x0000006c645c723c */ /* 0x048ff0000004185c */
[----:B------:R-:W-:Y:S08]  /*bdc0*/  HMMA.16816.F32.BF16 R96, R100, R110, R96 ;  /* 0x0000006e6460723c */ /* 0x000ff00000041860 */
[C---:B------:R-:W-:Y:S08]  /*bdd0*/  HMMA.16816.F32.BF16 R128, R136.reuse, R124, R4 ;  /* 0x0000007c8880723c */ /* 0x040ff00000041804 */
[C---:B------:R-:W-:Y:S01]  /*bde0*/  HMMA.16816.F32.BF16 R124, R136.reuse, R126, R8 ;  /* 0x0000007e887c723c */ /* 0x040fe20000041808 */
[----:B------:R-:W2:Y:S07]  /*bdf0*/  LDSM.16.MT88.4 R8, [R133+0x5900] ;  /* 0x005900008508783b */ /* 0x000eae0000004200 */
[C---:B-1----:R-:W-:Y:S01]  /*be00*/  HMMA.16816.F32.BF16 R120, R136.reuse, R104, R12 ;  /* 0x000000688878723c */ /* 0x042fe2000004180c */
[----:B------:R-:W1:Y:S07]  /*be10*/  LDSM.16.MT88.4 R12, [R134+UR4+0x5900] ;  /* 0x00590004860c783b */ /* 0x000e6e0008004200 */
[C---:B------:R-:W-:Y:S01]  /*be20*/  HMMA.16816.F32.BF16 R116, R136.reuse, R106, R16 ;  /* 0x0000006a8874723c */ /* 0x040fe20000041810 */
[----:B------:R-:W3:Y:S07]  /*be30*/  LDSM.16.MT88.4 R16, [R168+0x5900] ;  /* 0x00590000a810783b */ /* 0x000eee0000004200 */
        /* <DEDUP_REMOVED lines=20> */
[----:B------:R-:W-:-:S07]  /*bf80*/  @!P0 BRA `(.L_x_1047) ;  /* 0x000003f000008947 */ /* 0x000fce0003800000 */
[----:B------:R-:W-:Y:S01]  /*bf90*/  ISETP.NE.AND P1, PT, R195, 0x1, PT ;  /* 0x00000001c300780c */ /* 0x000fe20003f25270 */
[----:B------:R-:W-:Y:S01]  /*bfa0*/  IMAD R6, R223, 0x40, R204 ;  /* 0x00000040df067824 */ /* 0x000fe200078e02cc */
[----:B------:R-:W-:Y:S01]  /*bfb0*/  IADD3 R11, -R219, 0x10, RZ ;  /* 0x00000010db0b7810 */ /* 0x000fe20007ffe1ff */
[----:B------:R-:W-:Y:S01]  /*bfc0*/  IMAD.MOV.U32 R200, RZ, RZ, RZ ;  /* 0x000000ffffc87224 */ /* 0x000fe200078e00ff */
[----:B------:R-:W-:Y:S02]  /*bfd0*/  IADD3 R8, -R216, 0x10, RZ ;  /* 0x00000010d8087810 */ /* 0x000fe40007ffe1ff */
[----:B------:R-:W-:Y:S02]  /*bfe0*/  IADD3 R201, R6, -0x80, R203 ;  /* 0xffffff8006c97810 */ /* 0x000fe40007ffe0cb */
[----:B------:R-:W-:Y:S02]  /*bff0*/  LOP3.LUT R11, R11, 0xf, RZ, 0xc0, !PT ;  /* 0x0000000f0b0b7812 */ /* 0x000fe400078ec0ff */
[----:B------:R-:W-:Y:S01]  /*c000*/  LOP3.LUT R8, R8, 0xf, RZ, 0xc0, !PT ;  /* 0x0000000f08087812 */ /* 0x000fe200078ec0ff */
        /* <DEDUP_REMOVED lines=55> */
.L_x_1047:
        /* <DEDUP_REMOVED lines=10> */
.L_x_1045:
[----:B------:R-:W-:-:S13]  /*c420*/  ISETP.GE.AND P0, PT, R213, R194, PT ;  /* 0x000000c2d500720c */ /* 0x000fda0003f06270 */
[----:B------:R-:W-:Y:S05]  /*c430*/  @!P0 BRA `(.L_x_1049) ;  /* 0x00003a2000008947 */ /* 0x000fea0003800000 */
[----:B------:R-:W-:Y:S01]  /*c440*/  IMAD.MOV.U32 R3, RZ, RZ, R0 ;  /* 0x000000ffff037224 */ /* 0x000fe200078e0000 */
[----:B------:R-:W-:Y:S01]  /*c450*/  SHF.R.S32.HI R193, RZ, 0x1f, R210 ;  /* 0x0000001fffc17819 */ /* 0x000fe200000114d2 */
[----:B------:R-:W-:Y:S01]  /*c460*/  IMAD.MOV.U32 R190, RZ, RZ, 0x40 ;  /* 0x00000040ffbe7424 */ /* 0x000fe200078e00ff */
[----:B------:R-:W-:Y:S01]  /*c470*/  SHF.R.S32.HI R0, RZ, 0x1f, R209 ;  /* 0x0000001fff007819 */ /* 0x000fe200000114d1 */
[----:B------:R-:W-:Y:S01]  /*c480*/  IMAD.SHL.U32 R212, R209, 0x2, RZ ;  /* 0x00000002d1d47824 */ /* 0x000fe200078e00ff */
[----:B------:R-:W-:Y:S01]  /*c490*/  LOP3.LUT P0, RZ, R211, 0x4, RZ, 0xc0, !PT ;  /* 0x00000004d3ff7812 */ /* 0x000fe2000780c0ff */
[C---:B------:R-:W-:Y:S01]  /*c4a0*/  IMAD.SHL.U32 R211, R210.reuse, 0x2, RZ ;  /* 0x00000002d2d37824 */ /* 0x040fe200078e00ff */
[----:B-1----:R-:W-:Y:S01]  /*c4b0*/  SHF.R.S32.HI R5, RZ, 0x1f, R192 ;  /* 0x0000001fff057819 */ /* 0x002fe200000114c0 */
[----:B------:R-:W-:Y:S01]  /*c4c0*/  IMAD.MOV.U32 R132, RZ, RZ, R2 ;  /* 0x000000ffff847224 */ /* 0x000fe200078e0002 */
[----:B------:R-:W-:Y:S01]  /*c4d0*/  SHF.L.U64.HI R193, R210, 0x1, R193 ;  /* 0x00000001d2c17819 */ /* 0x000fe200000102c1 */
[----:B------:R-:W-:Y:S01]  /*c4e0*/  IMAD.SHL.U32 R214, R192, 0x2, RZ ;  /* 0x00000002c0d67824 */ /* 0x000fe200078e00ff */
[----:B------:R-:W-:-:S02]  /*c4f0*/  SHF.L.U64.HI R210, R209, 0x1, R0 ;  /* 0x00000001d1d27819 */ /* 0x000fc40000010200 */
[----:B------:R-:W-:Y:S02]  /*c500*/  SEL R190, R190, 0xffffffc0, !P0 ;  /* 0xffffffc0bebe7807 */ /* 0x000fe40004000000 */
[----:B------:R-:W-:Y:S02]  /*c510*/  SHF.L.U64.HI R209, R192, 0x1, R5 ;  /* 0x00000001c0d17819 */ /* 0x000fe40000010205 */
.L_x_1060:
        /* <DEDUP_REMOVED lines=19> */
[----:B------:R-:W-:Y:S03]  /*c650*/  SHF.R.S32.HI R5, RZ, 0x1f, R200 ;  /* 0x0000001fff057819 */ /* 0x000fe600000114c8 */
[----:B------:R-:W-:Y:S02]  /*c660*/  IMAD R9, R9, c[0x0][0x208], RZ ;  /* 0x0000820009097a24 */ /* 0x000fe400078e02ff */
[----:B------:R-:W-:Y:S02]  /*c670*/  IMAD R5, R5, c[0x0][0x218], RZ ;  /* 0x0000860005057a24 */ /* 0x000fe400078e02ff */
        /* <DEDUP_REMOVED lines=8> */
[----:B------:R-:W5:Y:S04]  /*c700*/  SHFL.IDX PT, R11, R4, RZ, 0x181f ;  /* 0x00181fff040b7589 */ /* 0x000f6800000e0000 */
[----:B------:R-:W4:Y:S04]  /*c710*/  SHFL.IDX PT, R0, R2, RZ, 0x181f ;  /* 0x00181fff02007589 */ /* 0x000f2800000e0000 */
[----:B------:R-:W3:Y:S01]  /*c720*/  SHFL.IDX PT, R5, R4, 0x1, 0x181f ;  /* 0x00381f0004057f89 */ /* 0x000ee200000e0000 */
[CC--:B-----5:R-:W-:Y:S05]  /*c730*/  IADD3 R20, P0, R11.reuse, R211.reuse, RZ ;  /* 0x000000d30b147210 */ /* 0x0e0fea0007f1e0ff */
[C---:B----4-:R-:W-:Y:S01]  /*c740*/  IMAD.X R21, R0.reuse, 0x1, R193, P0 ;  /* 0x0000000100157824 */ /* 0x050fe200000e06c1 */
[C---:B------:R-:W-:Y:S04]  /*c750*/  IADD3 R14, P0, R11.reuse, R212, RZ ;  /* 0x000000d40b0e7210 */ /* 0x040fe80007f1e0ff */
[C---:B------:R-:W-:Y:S02]  /*c760*/  IADD3.X R15, R0.reuse, R210, RZ, P0, !PT ;  /* 0x000000d2000f7210 */ /* 0x040fe400007fe4ff */
[----:B------:R-:W-:Y:S05]  /*c770*/  IADD3 R10, P0, R11, R214, RZ ;  /* 0x000000d60b0a7210 */ /* 0x000fea0007f1e0ff */
[----:B------:R-:W-:Y:S01]  /*c780*/  IMAD.X R11, R0, 0x1, R209, P0 ;  /* 0x00000001000b7824 */ /* 0x000fe200000e06d1 */
[C---:B---3--:R-:W-:Y:S01]  /*c790*/  IADD3 R8, P0, R5.reuse, R211, RZ ;  /* 0x000000d305087210 */ /* 0x048fe20007f1e0ff */
[----:B------:R-:W3:Y:S04]  /*c7a0*/  SHFL.IDX PT, R0, R2, 0x1, 0x181f ;  /* 0x00381f0002007f89 */ /* 0x000ee800000e0000 */
[C---:B---3--:R-:W-:Y:S01]  /*c7b0*/  IMAD.X R9, R0.reuse, 0x1, R193, P0 ;  /* 0x0000000100097824 */ /* 0x048fe200000e06c1 */
[C---:B------:R-:W-:Y:S04]  /*c7c0*/  IADD3 R6, P0, R5.reuse, R212, RZ ;  /* 0x000000d405067210 */ /* 0x040fe80007f1e0ff */
[C---:B------:R-:W-:Y:S02]  /*c7d0*/  IADD3.X R7, R0.reuse, R210, RZ, P0, !PT ;  /* 0x000000d200077210 */ /* 0x040fe400007fe4ff */
[----:B------:R-:W-:Y:S02]  /*c7e0*/  IADD3 R22, P0, R5, R214, RZ ;  /* 0x000000d605167210 */ /* 0x000fe40007f1e0ff */
[----:B------:R-:W-:Y:S03]  /*c7f0*/  MOV R5, UR16 ;  /* 0x0000001000057c02 */ /* 0x000fe60008000f00 */
[----:B------:R-:W-:Y:S02]  /*c800*/  IMAD.X R23, R0, 0x1, R209, P0 ;  /* 0x0000000100177824 */ /* 0x000fe400000e06d1 */
[----:B------:R-:W-:Y:S05]  /*c810*/  IMAD R13, R5, 0x6000, R198 ;  /* 0x00006000050d7824 */ /* 0x000fea00078e02c6 */
[----:B------:R3:W-:Y:S04]  /*c820*/  LDGSTS.E.BYPASS.LTC128B.128 [R13], [R20.64], !P5 ;  /* 0x00000000140d7fae */ /* 0x0007e8000e901d4c */
[----:B------:R3:W-:Y:S04]  /*c830*/  LDGSTS.E.BYPASS.LTC128B.128 [R13+0x2000], [R14.64], !P4 ;  /* 0x020000000e0d7fae */ /* 0x0007e8000e101d4c */
[----:B------:R3:W-:Y:S04]  /*c840*/  LDGSTS.E.BYPASS.LTC128B.128 [R13+0x4000], [R10.64], !P6 ;  /* 0x040000000a0d7fae */ /* 0x0007e8000f101d4c */
[----:B------:R3:W-:Y:S04]  /*c850*/  LDGSTS.E.BYPASS.LTC128B.128 [R13+0x1000], [R8.64], !P5 ;  /* 0x01000000080d7fae */ /* 0x0007e8000e901d4c */
[----:B------:R3:W-:Y:S04]  /*c860*/  LDGSTS.E.BYPASS.LTC128B.128 [R13+0x3000], [R6.64], !P4 ;  /* 0x03000000060d7fae */ /* 0x0007e8000e101d4c */
[----:B------:R3:W-:Y:S02]  /*c870*/  LDGSTS.E.BYPASS.LTC128B.128 [R13+0x5000], [R22.64], !P6 ;  /* 0x05000000160d7fae */ /* 0x0007e4000f101d4c */
.L_x_1050:
[C---:B--23--:R-:W-:Y:S01]  /*c880*/  HMMA.16816.F32.BF16 R4, R136.reuse, R140, RZ ;  /* 0x0000008c8804723c */ /* 0x04cfe200000418ff */
[----:B------:R-:W-:Y:S01]  /*c890*/  LDSM.16.M88.4 R172, [R133+0xf900] ;  /* 0x00f9000085ac783b */ /* 0x000fe20000000200 */
[----:B------:R-:W-:Y:S01]  /*c8a0*/  UIADD3 UR18, UR16, 0x1, URZ ;  /* 0x0000000110127890 */ /* 0x000fe2000fffe03f */
[----:B------:R-:W-:Y:S01]  /*c8b0*/  ISETP.NE.AND P0, PT, R197, 0x1, PT ;  /* 0x00000001c500780c */ /* 0x000fe20003f05270 */
[----:B------:R-:W-:Y:S01]  /*c8c0*/  UISETP.GE.AND UP0, UPT, UR16, 0x1, UPT ;  /* 0x000000011000788c */ /* 0x000fe2000bf06270 */
[C---:B------:R-:W-:Y:S02]  /*c8d0*/  IADD3 R0, R190.reuse, R165, RZ ;  /* 0x000000a5be007210 */ /* 0x040fe40007ffe0ff */
[----:B------:R-:W-:Y:S01]  /*c8e0*/  IADD3 R2, R190, R133, RZ ;  /* 0x00000085be027210 */ /* 0x000fe20007ffe0ff */
[C---:B------:R-:W-:Y:S01]  /*c8f0*/  HMMA.16816.F32.BF16 R8, R136.reuse, R142, RZ ;  /* 0x0000008e8808723c */ /* 0x040fe200000418ff */
[----:B------:R-:W-:Y:S01]  /*c900*/  LDSM.16.M88.4 R176, [R191+0x8000] ;  /* 0x00800000bfb0783b */ /* 0x000fe20000000200 */
[----:B------:R-:W-:Y:S01]  /*c910*/  ISETP.LE.AND P2, PT, R196, c[0x0][0x32c], PT ;  /* 0x0000cb00c4007a0c */ /* 0x000fe20003f43270 */
[----:B------:R-:W-:Y:S05]  /*c920*/  USEL UR16, UR18, URZ, !UP0 ;  /* 0x0000003f12107287 */ /* 0x000fea000c000000 */
[C---:B----4-:R-:W-:Y:S01]  /*c930*/  HMMA.16816.F32.BF16 R12, R136.reuse, R16, RZ ;  /* 0x00000010880c723c */ /* 0x050fe200000418ff */
[----:B------:R-:W-:Y:S07]  /*c940*/  LDSM.16.M88.4 R140, [R0+0xc100] ;  /* 0x00c10000008c783b */ /* 0x000fee0000000200 */
        /* <DEDUP_REMOVED lines=9> */
[----:B------:R-:W1:Y:S07]  /*c9e0*/  LDSM.16.M88.4 R136, [R185] ;  /* 0x00000000b988783b */ /* 0x000e6e0000000200 */
[C---:B------:R-:W-:Y:S08]  /*c9f0*/  HMMA.16816.F32.BF16 R4, R144.reuse, R148, R4 ;  /* 0x000000949004723c */ /* 0x040ff00000041804 */
[C---:B------:R-:W-:Y:S01]  /*ca00*/  HMMA.16816.F32.BF16 R8, R144.reuse, R150, R8 ;  /* 0x000000969008723c */ /* 0x040fe20000041808 */
[----:B------:R-:W2:Y:S07]  /*ca10*/  LDSM.16.M88.4 R148, [R0+0xd100] ;  /* 0x00d100000094783b */ /* 0x000eae0000000200 */
[C---:B------:R-:W-:Y:S08]  /*ca20*/  HMMA.16816.F32.BF16 R12, R144.reuse, R152, R12 ;  /* 0x00000098900c723c */ /* 0x040ff0000004180c */
[C---:B------:R-:W-:Y:S01]  /*ca30*/  HMMA.16816.F32.BF16 R16, R144.reuse, R154, R16 ;  /* 0x0000009a9010723c */ /* 0x040fe20000041810 */
[----:B------:R-:W3:Y:S07]  /*ca40*/  LDSM.16.M88.4 R152, [R0+0xd900] ;  /* 0x00d900000098783b */ /* 0x000eee0000000200 */
[C---:B------:R-:W-:Y:S08]  /*ca50*/  HMMA.16816.F32.BF16 R20, R144.reuse, R156, R20 ;  /* 0x0000009c9014723c */ /* 0x040ff00000041814 */
[C---:B------:R-:W-:Y:S01]  /*ca60*/  HMMA.16816.F32.BF16 R24, R144.reuse, R158, R24 ;  /* 0x0000009e9018723c */ /* 0x040fe20000041818 */
[----:B------:R-:W4:Y:S07]  /*ca70*/  LDSM.16.M88.4 R156, [R184] ;  /* 0x00000000b89c783b */ /* 0x000f2e0000000200 */
[C---:B------:R-:W-:Y:S08]  /*ca80*/  HMMA.16816.F32.BF16 R28, R144.reuse, R160, R28 ;  /* 0x000000a0901c723c */ /* 0x040ff0000004181c */
[----:B------:R-:W-:Y:S01]  /*ca90*/  HMMA.16816.F32.BF16 R32, R144, R162, R32 ;  /* 0x000000a29020723c */ /* 0x000fe20000041820 */
[----:B------:R-:W-:Y:S07]  /*caa0*/  LDSM.16.M88.4 R144, [R2+0xd100] ;  /* 0x00d100000290783b */ /* 0x000fee0000000200 */
[C---:B-1----:R-:W-:Y:S01]  /*cab0*/  HMMA.16816.F32.BF16 R4, R136.reuse, R140, R4 ;  /* 0x0000008c8804723c */ /* 0x042fe20000041804 */
[----:B------:R-:W-:Y:S07]  /*cac0*/  LDSM.16.M88.4 R160, [R2+0xd900] ;  /* 0x00d9000002a0783b */ /* 0x000fee0000000200 */
[C---:B------:R-:W-:Y:S01]  /*cad0*/  HMMA.16816.F32.BF16 R8, R136.reuse, R142, R8 ;  /* 0x0000008e8808723c */ /* 0x040fe20000041808 */
[----:B------:R-:W1:Y:S07]  /*cae0*/  LDSM.16.M88.4 R140, [R2+0xc900] ;  /* 0x00c90000028c783b */ /* 0x000e6e0000000200 */
[C---:B------:R-:W-:Y:S08]  /*caf0*/  HMMA.16816.F32.BF16 R12, R136.reuse, R164, R12 ;  /* 0x000000a4880c723c */ /* 0x040ff0000004180c */
[C---:B------:R-:W-:Y:S01]  /*cb00*/  HMMA.16816.F32.BF16 R16, R136.reuse, R166, R16 ;  /* 0x000000a68810723c */ /* 0x040fe20000041810 */
[----:B------:R-:W-:Y:S07]  /*cb10*/  LDSM.16.M88.4 R164, [R189+UR4+0xe100] ;  /* 0x00e10004bda4783b */ /* 0x000fee0008000200 */
[C---:B--2---:R-:W-:Y:S08]  /*cb20*/  HMMA.16816.F32.BF16 R20, R136.reuse, R148, R20 ;  /* 0x000000948814723c */ /* 0x044ff00000041814 */
[C---:B------:R-:W-:Y:S01]  /*cb30*/  HMMA.16816.F32.BF16 R24, R136.reuse, R150, R24 ;  /* 0x000000968818723c */ /* 0x040fe20000041818 */
[----:B------:R-:W2:Y:S07]  /*cb40*/  LDSM.16.M88.4 R148, [R191+0x4000] ;  /* 0x00400000bf94783b */ /* 0x000eae0000000200 */
[C---:B---3--:R-:W-:Y:S08]  /*cb50*/  HMMA.16816.F32.BF16 R28, R136.reuse, R152, R28 ;  /* 0x00000098881c723c */ /* 0x048ff0000004181c */
[----:B------:R-:W-:Y:S01]  /*cb60*/  HMMA.16816.F32.BF16 R32, R136, R154, R32 ;  /* 0x0000009a8820723c */ /* 0x000fe20000041820 */
[----:B------:R-:W3:Y:S07]  /*cb70*/  LDSM.16.M88.4 R136, [R189+UR4+0xe900] ;  /* 0x00e90004bd88783b */ /* 0x000eee0008000200 */
[C---:B----4-:R-:W-:Y:S01]  /*cb80*/  HMMA.16816.F32.BF16 R4, R156.reuse, R168, R4 ;  /* 0x000000a89c04723c */ /* 0x050fe20000041804 */
[----:B------:R-:W4:Y:S07]  /*cb90*/  LDSM.16.M88.4 R152, [R189+UR4+0xf100] ;  /* 0x00f10004bd98783b */ /* 0x000f2e0008000200 */
[C---:B------:R-:W-:Y:S01]  /*cba0*/  HMMA.16816.F32.BF16 R8, R156.reuse, R170, R8 ;  /* 0x000000aa9c08723c */ /* 0x040fe20000041808 */
[----:B------:R-:W5:Y:S07]  /*cbb0*/  LDSM.16.M88.4 R168, [R189+UR4+0xf900] ;  /* 0x00f90004bda8783b */ /* 0x000f6e0008000200 */
[C---:B-1----:R-:W-:Y:S08]  /*cbc0*/  HMMA.16816.F32.BF16 R12, R156.reuse, R140, R12 ;  /* 0x0000008c9c0c723c */ /* 0x042ff0000004180c */
[C---:B------:R-:W-:Y:S01]  /*cbd0*/  HMMA.16816.F32.BF16 R16, R156.reuse, R142, R16 ;  /* 0x0000008e9c10723c */ /* 0x040fe20000041810 */
[----:B------:R-:W-:Y:S07]  /*cbe0*/  LDSM.16.M88.4 R140, [R187+0x4000] ;  /* 0x00400000bb8c783b */ /* 0x000fee0000000200 */
        /* <DEDUP_REMOVED lines=12> */
[----:B------:R-:W-:Y:S07]  /*ccb0*/  LDSM.16.M88.4 R136, [R185+0x4000] ;  /* 0x00400000b988783b */ /* 0x000fee0000000200 */
[C---:B----4-:R-:W-:Y:S08]  /*ccc0*/  HMMA.16816.F32.BF16 R20, R148.reuse, R152, R20 ;  /* 0x000000989414723c */ /* 0x050ff00000041814 */
[C---:B------:R-:W-:Y:S01]  /*ccd0*/  HMMA.16816.F32.BF16 R24, R148.reuse, R154, R24 ;  /* 0x0000009a9418723c */ /* 0x040fe20000041818 */
[----:B------:R-:W3:Y:S07]  /*cce0*/  LDSM.16.M88.4 R152, [R0+0xe100] ;  /* 0x00e100000098783b */ /* 0x000eee0000000200 */
[C---:B-----5:R-:W-:Y:S08]  /*ccf0*/  HMMA.16816.F32.BF16 R28, R148.reuse, R168, R28 ;  /* 0x000000a8941c723c */ /* 0x060ff0000004181c */
[----:B------:R-:W-:Y:S01]  /*cd00*/  HMMA.16816.F32.BF16 R32, R148, R170, R32 ;  /* 0x000000aa9420723c */ /* 0x000fe20000041820 */
[----:B------:R-:W-:Y:S07]  /*cd10*/  LDSM.16.M88.4 R148, [R0+0xf100] ;  /* 0x00f100000094783b */ /* 0x000fee0000000200 */
[C---:B-1----:R-:W-:Y:S08]  /*cd20*/  HMMA.16816.F32.BF16 R4, R140.reuse, R144, R4 ;  /* 0x000000908c04723c */ /* 0x042ff00000041804 */
[C---:B------:R-:W-:Y:S01]  /*cd30*/  HMMA.16816.F32.BF16 R8, R140.reuse, R146, R8 ;  /* 0x000000928c08723c */ /* 0x040fe20000041808 */
[----:B------:R-:W1:Y:S07]  /*cd40*/  LDSM.16.M88.4 R144, [R0+0xe900] ;  /* 0x00e900000090783b */ /* 0x000e6e0000000200 */
[C---:B------:R-:W-:Y:S08]  /*cd50*/  HMMA.16816.F32.BF16 R12, R140.reuse, R156, R12 ;  /* 0x0000009c8c0c723c */ /* 0x040ff0000004180c */
[C---:B------:R-:W-:Y:S01]  /*cd60*/  HMMA.16816.F32.BF16 R16, R140.reuse, R158, R16 ;  /* 0x0000009e8c10723c */ /* 0x040fe20000041810 */
[----:B------:R-:W4:Y:S07]  /*cd70*/  LDSM.16.M88.4 R156, [R0+0xf900] ;  /* 0x00f90000009c783b */ /* 0x000f2e0000000200 */
[C---:B--2---:R-:W-:Y:S08]  /*cd80*/  HMMA.16816.F32.BF16 R20, R140.reuse, R160, R20 ;  /* 0x000000a08c14723c */ /* 0x044ff00000041814 */
[C---:B------:R-:W-:Y:S01]  /*cd90*/  HMMA.16816.F32.BF16 R24, R140.reuse, R162, R24 ;  /* 0x000000a28c18723c */ /* 0x040fe20000041818 */
[----:B------:R-:W2:Y:S07]  /*cda0*/  LDSM.16.M88.4 R160, [R184+0x4000] ;  /* 0x00400000b8a0783b */ /* 0x000eae0000000200 */
[C---:B------:R-:W-:Y:S08]  /*cdb0*/  HMMA.16816.F32.BF16 R28, R140.reuse, R172, R28 ;  /* 0x000000ac8c1c723c */ /* 0x040ff0000004181c */
[----:B------:R-:W-:Y:S07]  /*cdc0*/  HMMA.16816.F32.BF16 R32, R140, R174, R32 ;  /* 0x000000ae8c20723c */ /* 0x000fee0000041820 */
[----:B------:R-:W-:Y:S01]  /*cdd0*/  IADD3 R141, R190, UR4, R189 ;  /* 0x00000004be8d7c10 */ /* 0x000fe2000fffe0bd */
[C---:B---3--:R-:W-:Y:S05]  /*cde0*/  HMMA.16816.F32.BF16 R4, R136.reuse, R152, R4 ;  /* 0x000000988804723c */ /* 0x048fea0000041804 */
[----:B------:R-:W-:Y:S03]  /*cdf0*/  IADD3 R192, R186, R141, RZ ;  /* 0x0000008dbac07210 */ /* 0x000fe60007ffe0ff */
[C---:B------:R-:W-:Y:S01]  /*ce00*/  HMMA.16816.F32.BF16 R8, R136.reuse, R154, R8 ;  /* 0x0000009a8808723c */ /* 0x040fe20000041808 */
[----:B------:R-:W-:Y:S07]  /*ce10*/  LDSM.16.M88.4 R152, [R187+0x8000] ;  /* 0x00800000bb98783b */ /* 0x000fee0000000200 */
[C---:B-1----:R-:W-:Y:S01]  /*ce20*/  HMMA.16816.F32.BF16 R12, R136.reuse, R144, R12 ;  /* 0x00000090880c723c */ /* 0x042fe2000004180c */
[----:B------:R-:W1:Y:S07]  /*ce30*/  LDSM.16.M88.4 R140, [R192+0xe900] ;  /* 0x00e90000c08c783b */ /* 0x000e6e0000000200 */
[C---:B------:R-:W-:Y:S01]  /*ce40*/  HMMA.16816.F32.BF16 R16, R136.reuse, R146, R16 ;  /* 0x000000928810723c */ /* 0x040fe20000041810 */
[----:B------:R-:W3:Y:S07]  /*ce50*/  LDSM.16.M88.4 R168, [R192+0xf100] ;  /* 0x00f10000c0a8783b */ /* 0x000eee0000000200 */
[C---:B------:R-:W-:Y:S01]  /*ce60*/  HMMA.16816.F32.BF16 R20, R136.reuse, R148, R20 ;  /* 0x000000948814723c */ /* 0x040fe20000041814 */
[----:B------:R-:W5:Y:S07]  /*ce70*/  LDSM.16.M88.4 R172, [R192+0xf900] ;  /* 0x00f90000c0ac783b */ /* 0x000f6e0000000200 */
[C---:B------:R-:W-:Y:S01]  /*ce80*/  HMMA.16816.F32.BF16 R24, R136.reuse, R150, R24 ;  /* 0x000000968818723c */ /* 0x040fe20000041818 */
[----:B------:R-:W-:Y:S07]  /*ce90*/  LDSM.16.M88.4 R144, [R189+UR4+0x11100] ;  /* 0x01110004bd90783b */ /* 0x000fee0008000200 */
[C---:B----4-:R-:W-:Y:S01]  /*cea0*/  HMMA.16816.F32.BF16 R28, R136.reuse, R156, R28 ;  /* 0x0000009c881c723c */ /* 0x050fe2000004181c */
[----:B------:R-:W-:Y:S07]  /*ceb0*/  LDSM.16.M88.4 R148, [R189+UR4+0x11900] ;  /* 0x01190004bd94783b */ /* 0x000fee0008000200 */
        /* <DEDUP_REMOVED lines=11> */
[----:B------:R-:W-:Y:S07]  /*cf70*/  LDSM.16.M88.4 R168, [R185+0x8000] ;  /* 0x00800000b9a8783b */ /* 0x000fee0000000200 */
[C---:B-----5:R-:W-:Y:S08]  /*cf80*/  HMMA.16816.F32.BF16 R28, R160.reuse, R172, R28 ;  /* 0x000000aca01c723c */ /* 0x060ff0000004181c */
        /* <DEDUP_REMOVED lines=20> */
[----:B------:R-:W-:Y:S07]  /*d0d0*/  LDSM.16.M88.4 R140, [R192+0x11100] ;  /* 0x01110000c08c783b */ /* 0x000fee0000000200 */
[C---:B---3--:R-:W-:Y:S08]  /*d0e0*/  HMMA.16816.F32.BF16 R20, R152.reuse, R160, R20 ;  /* 0x000000a09814723c */ /* 0x048ff00000041814 */
[C---:B------:R-:W-:Y:S08]  /*d0f0*/  HMMA.16816.F32.BF16 R24, R152.reuse, R162, R24 ;  /* 0x000000a29818723c */ /* 0x040ff00000041818 */
[C---:B------:R-:W-:Y:S08]  /*d100*/  HMMA.16816.F32.BF16 R28, R152.reuse, R164, R28 ;  /* 0x000000a4981c723c */ /* 0x040ff0000004181c */
[----:B------:R-:W-:Y:S08]  /*d110*/  HMMA.16816.F32.BF16 R32, R152, R166, R32 ;  /* 0x000000a69820723c */ /* 0x000ff00000041820 */
[C---:B-----5:R-:W-:Y:S08]  /*d120*/  HMMA.16816.F32.BF16 R4, R168.reuse, R172, R4 ;  /* 0x000000aca804723c */ /* 0x060ff00000041804 */
[C---:B------:R-:W-:Y:S08]  /*d130*/  HMMA.16816.F32.BF16 R8, R168.reuse, R174, R8 ;  /* 0x000000aea808723c */ /* 0x040ff00000041808 */
[C---:B----4-:R-:W-:Y:S08]  /*d140*/  HMMA.16816.F32.BF16 R12, R168.reuse, R136, R12 ;  /* 0x00000088a80c723c */ /* 0x050ff0000004180c */
[C---:B------:R-:W-:Y:S01]  /*d150*/  HMMA.16816.F32.BF16 R16, R168.reuse, R138, R16 ;  /* 0x0000008aa810723c */ /* 0x040fe20000041810 */
[----:B------:R-:W1:Y:S07]  /*d160*/  LDSM.16.M88.4 R136, [R192+0x10900] ;  /* 0x01090000c088783b */ /* 0x000e6e0000000200 */
[C---:B------:R-:W-:Y:S08]  /*d170*/  HMMA.16816.F32.BF16 R20, R168.reuse, R144, R20 ;  /* 0x00000090a814723c */ /* 0x040ff00000041814 */
[C---:B------:R-:W-:Y:S08]  /*d180*/  HMMA.16816.F32.BF16 R24, R168.reuse, R146, R24 ;  /* 0x00000092a818723c */ /* 0x040ff00000041818 */
[C---:B------:R-:W-:Y:S08]  /*d190*/  HMMA.16816.F32.BF16 R28, R168.reuse, R148, R28 ;  /* 0x00000094a81c723c */ /* 0x040ff0000004181c */
[----:B------:R-:W-:Y:S07]  /*d1a0*/  HMMA.16816.F32.BF16 R32, R168, R150, R32 ;  /* 0x00000096a820723c */ /* 0x000fee0000041820 */
[----:B------:R-:W-:Y:S01]  /*d1b0*/  SHF.L.U32 R169, R213, 0x6, RZ ;  /* 0x00000006d5a97819 */ /* 0x000fe200000006ff */
[C---:B--2---:R-:W-:Y:S08]  /*d1c0*/  HMMA.16816.F32.BF16 R4, R176.reuse, R180, R4 ;  /* 0x000000b4b004723c */ /* 0x044ff00000041804 */
[C---:B------:R-:W-:Y:S08]  /*d1d0*/  HMMA.16816.F32.BF16 R8, R176.reuse, R182, R8 ;  /* 0x000000b6b008723c */ /* 0x040ff00000041808 */
[C---:B-1----:R-:W-:Y:S08]  /*d1e0*/  HMMA.16816.F32.BF16 R12, R176.reuse, R136, R12 ;  /* 0x00000088b00c723c */ /* 0x042ff0000004180c */
[C---:B------:R-:W-:Y:S04]  /*d1f0*/  HMMA.16816.F32.BF16 R16, R176.reuse, R138, R16 ;  /* 0x0000008ab010723c */ /* 0x040fe80000041810 */
[----:B------:R-:W-:Y:S02]  /*d200*/  FMUL.FTZ R144, R4, c[0x0][0x320] ;  /* 0x0000c80004907a20 */ /* 0x000fe40000410000 */
[----:B------:R-:W-:Y:S02]  /*d210*/  FMUL.FTZ R146, R5, c[0x0][0x320] ;  /* 0x0000c80005927a20 */ /* 0x000fe40000410000 */
[----:B------:R-:W-:Y:S01]  /*d220*/  FMUL.FTZ R9, R9, c[0x0][0x320] ;  /* 0x0000c80009097a20 */ /* 0x000fe20000410000 */
[C---:B------:R-:W-:Y:S01]  /*d230*/  HMMA.16816.F32.BF16 R20, R176.reuse, R140, R20 ;  /* 0x0000008cb014723c */ /* 0x040fe20000041814 */
        /* <DEDUP_REMOVED lines=25> */
[----:B------:R-:W-:Y:S05]  /*d3d0*/  FMUL.FTZ R27, R27, c[0x0][0x320] ;  /* 0x0000c8001b1b7a20 */ /* 0x000fea0000410000 */
[----:B------:R-:W1:Y:S01]  /*d3e0*/  MUFU.TANH R158, R21 ;  /* 0x00000015009e7308 */ /* 0x000e620000002400 */
[----:B----4-:R-:W4:Y:S09]  /*d3f0*/  LDSM.16.M88.4 R8, [R192+0x11900] ;  /* 0x01190000c008783b */ /* 0x010f320000000200 */
[----:B------:R1:W1:Y:S01]  /*d400*/  MUFU.TANH R161, R22 ;  /* 0x0000001600a17308 */ /* 0x0002620000002400 */
[----:B-----5:R-:W-:Y:S09]  /*d410*/  FMUL.FTZ R13, R18, c[0x0][0x320] ;  /* 0x0000c800120d7a20 */ /* 0x020ff20000410000 */
[----:B------:R-:W1:Y:S10]  /*d420*/  MUFU.TANH R146, R146 ;  /* 0x0000009200927308 */ /* 0x000e740000002400 */
[----:B------:R-:W1:Y:S10]  /*d430*/  MUFU.TANH R0, R0 ;  /* 0x0000000000007308 */ /* 0x000e740000002400 */
[----:B------:R-:W1:Y:S01]  /*d440*/  MUFU.TANH R2, R2 ;  /* 0x0000000200027308 */ /* 0x000e620000002400 */
[C---:B----4-:R-:W-:Y:S09]  /*d450*/  HMMA.16816.F32.BF16 R28, R176.reuse, R8, R28 ;  /* 0x00000008b01c723c */ /* 0x050ff2000004181c */
[----:B------:R-:W4:Y:S03]  /*d460*/  MUFU.TANH R147, R147 ;  /* 0x0000009300937308 */ /* 0x000f260000002400 */
[----:B------:R-:W-:Y:S01]  /*d470*/  @P0 IMAD.HI.U32 R8, R205, c[0x0][0x2c8], RZ ;  /* 0x0000b200cd080a27 */ /* 0x000fe200078e00ff */
[----:B------:R-:W-:Y:S03]  /*d480*/  HMMA.16816.F32.BF16 R32, R176, R10, R32 ;  /* 0x0000000ab020723c */ /* 0x000fe60000041820 */
[----:B------:R-:W-:Y:S02]  /*d490*/  MOV R9, R205 ;  /* 0x000000cd00097202 */ /* 0x000fe40000000f00 */
[----:B------:R-:W-:Y:S01]  /*d4a0*/  @P0 SHF.R.U32.HI R9, RZ, c[0x0][0x2cc], R8 ;  /* 0x0000b300ff090a19 */ /* 0x000fe20000011608 */
[----:B------:R-:W1:Y:S01]  /*d4b0*/  MUFU.TANH R164, R164 ;  /* 0x000000a400a47308 */ /* 0x000e620000002400 */
[----:B------:R-:W-:Y:S03]  /*d4c0*/  IADD3 R10, -R206, 0x1, -R169 ;  /* 0x00000001ce0a7810 */ /* 0x000fe60007ffe9a9 */
[----:B------:R-:W1:Y:S02]  /*d4d0*/  SHFL.IDX PT, R8, R9, RZ, 0x1c1f ;  /* 0x001c1fff09087589 */ /* 0x000e6400000e0000 */
[----:B------:R-:W-:Y:S01]  /*d4e0*/  IADD3 R19, R10, -c[0x0][0x168], R199 ;  /* 0x80005a000a137a10 */ /* 0x000fe20007ffe0c7 */
[----:B------:R-:W-:Y:S03]  /*d4f0*/  FMUL.FTZ R152, R28, c[0x0][0x320] ;  /* 0x0000c8001c987a20 */ /* 0x000fe60000410000 */
[----:B------:R-:W-:Y:S01]  /*d500*/  IADD3 R20, R19, c[0x0][0x328], RZ ;  /* 0x0000ca0013147a10 */ /* 0x000fe20007ffe0ff */
[----:B------:R-:W2:Y:S01]  /*d510*/  MUFU.TANH R165, R165 ;  /* 0x000000a500a57308 */ /* 0x000ea20000002400 */
[----:B------:R-:W-:Y:S01]  /*d520*/  FMUL.FTZ R29, R29, c[0x0][0x320] ;  /* 0x0000c8001d1d7a20 */ /* 0x000fe20000410000 */
[----:B------:R-:W-:Y:S01]  /*d530*/  IADD3 R19, R19, UR17, RZ ;  /* 0x0000001113137c10 */ /* 0x000fe2000fffe0ff */
[----:B------:R-:W-:Y:S02]  /*d540*/  FMUL.FTZ R30, R30, c[0x0][0x320] ;  /* 0x0000c8001e1e7a20 */ /* 0x000fe40000410000 */
[----:B------:R-:W-:Y:S02]  /*d550*/  FMUL.FTZ R31, R31, c[0x0][0x320] ;  /* 0x0000c8001f1f7a20 */ /* 0x000fe40000410000 */
[----:B------:R-:W-:Y:S02]  /*d560*/  FMUL.FTZ R18, R32, c[0x0][0x320] ;  /* 0x0000c80020127a20 */ /* 0x000fe40000410000 */
[----:B------:R-:W-:Y:S01]  /*d570*/  FMUL.FTZ R11, R33, c[0x0][0x320] ;  /* 0x0000c800210b7a20 */ /* 0x000fe20000410000 */
[----:B------:R-:W2:Y:S01]  /*d580*/  MUFU.TANH R163, R163 ;  /* 0x000000a300a37308 */ /* 0x000ea20000002400 */
[----:B------:R-:W-:Y:S02]  /*d590*/  FMUL.FTZ R17, R34, c[0x0][0x320] ;  /* 0x0000c80022117a20 */ /* 0x000fe40000410000 */
[----:B------:R-:W-:Y:S01]  /*d5a0*/  FMUL.FTZ R16, R35, c[0x0][0x320] ;  /* 0x0000c80023107a20 */ /* 0x000fe20000410000 */
[-C--:B-1----:R-:W-:Y:S02]  /*d5b0*/  IADD3 R22, R20, R8.reuse, RZ ;  /* 0x0000000814167210 */ /* 0x082fe40007ffe0ff */
[----:B------:R-:W-:Y:S04]  /*d5c0*/  IADD3 R21, R19, R8, RZ ;  /* 0x0000000813157210 */ /* 0x000fe80007ffe0ff */
[----:B------:R-:W1:Y:S10]  /*d5d0*/  MUFU.TANH R14, R14 ;  /* 0x0000000e000e7308 */ /* 0x000e740000002400 */
[----:B------:R-:W1:Y:S10]  /*d5e0*/  MUFU.TANH R15, R15 ;  /* 0x0000000f000f7308 */ /* 0x000e740000002400 */
[----:B------:R-:W1:Y:S10]  /*d5f0*/  MUFU.TANH R13, R13 ;  /* 0x0000000d000d7308 */ /* 0x000e740000002400 */
[----:B------:R-:W1:Y:S10]  /*d600*/  MUFU.TANH R12, R12 ;  /* 0x0000000c000c7308 */ /* 0x000e740000002400 */
[----:B------:R-:W1:Y:S10]  /*d610*/  MUFU.TANH R160, R160 ;  /* 0x000000a000a07308 */ /* 0x000e740000002400 */
        /* <DEDUP_REMOVED lines=10> */
[----:B------:R-:W1:Y:S10]  /*d6c0*/  MUFU.TANH R11, R11 ;  /* 0x0000000b000b7308 */ /* 0x000e740000002400 */
[----:B------:R-:W1:Y:S10]  /*d6d0*/  MUFU.TANH R17, R17 ;  /* 0x0000001100117308 */ /* 0x000e740000002400 */
[----:B------:R-:W1:Y:S01]  /*d6e0*/  MUFU.TANH R16, R16 ;  /* 0x0000001000107308 */ /* 0x000e620000002400 */
[----:B------:R-:W-:-:S05]  /*d6f0*/  @!P2 BRA `(.L_x_1051) ;  /* 0x000001a00000a947 */ /* 0x000fca0003800000 */
[----:B--234-:R-:W-:Y:S01]  /*d700*/  MOV R5, c[0x0][0x2ac] ;  /* 0x0000ab0000057a02 */ /* 0x01cfe20000000f00 */
        /* <DEDUP_REMOVED lines=14> */
.L_x_1053:
[----:B------:R-:W-:Y:S04]  /*d7f0*/  MOV R4, c[0x0][0x32c] ;  /* 0x0000cb0000047a02 */ /* 0x000fe80000000f00 */
[----:B------:R-:W-:Y:S11]  /*d800*/  ISETP.NE.AND P0, PT, R4, 0x1, PT ;  /* 0x000000010400780c */ /* 0x000ff60003f05270 */
[----:B------:R-:W-:Y:S02]  /*d810*/  @!UPT UIADD3 URZ, URZ, URZ, URZ ;  /* 0x0000003f3f3ff290 */ /* 0x000fe4000fffe03f */
[----:B------:R-:W-:Y:S05]  /*d820*/  @P0 IMAD.HI.U32 R4, R6, c[0x0][0x330], RZ ;  /* 0x0000cc0006040a27 */ /* 0x000fea00078e00ff */
[----:B------:R-:W-:Y:S02]  /*d830*/  @P0 SHF.R.U32.HI R6, RZ, c[0x0][0x334], R4 ;  /* 0x0000cd00ff060a19 */ /* 0x000fe40000011604 */
.L_x_1054:
[----:B------:R-:W-:Y:S05]  /*d840*/  BSYNC B0 ;  /* 0x0000000000007941 */ /* 0x000fea0003800000 */
.L_x_1052:
[----:B------:R-:W-:Y:S04]  /*d850*/  IMAD R5, R6, c[0x0][0x32c], -R169 ;  /* 0x0000cb0006057a24 */ /* 0x000fe800078e0aa9 */
[----:B------:R-:W-:Y:S05]  /*d860*/  IMAD.IADD R4, R5, 0x1, -R206 ;  /* 0x0000000105047824 */ /* 0x000fea00078e0ace */
[----:B------:R-:W-:Y:S02]  /*d870*/  IADD3 R5, R4, c[0x0][0x32c], RZ ;  /* 0x0000cb0004057a10 */ /* 0x000fe40007ffe0ff */
[----:B------:R-:W-:Y:S02]  /*d880*/  IMNMX R21, R21, R4, !PT ;  /* 0x0000000415157217 */ /* 0x000fe40007800200 */
[----:B------:R-:W-:Y:S02]  /*d890*/  IMNMX R22, R22, R5, PT ;  /* 0x0000000516167217 */ /* 0x000fe40003800200 */
.L_x_1051:
[----:B--234-:R-:W-:Y:S01]  /*d8a0*/  ISETP.GT.AND P1, PT, R213, -0x1, PT ;  /* 0xffffffffd500780c */ /* 0x01cfe20003f24270 */
[----:B------:R-:W2:Y:S03]  /*d8b0*/  SHFL.IDX PT, R4, R9, 0x1, 0x1c1f ;  /* 0x003c1f0009047f89 */ /* 0x000ea600000e0000 */
[C---:B------:R-:W-:Y:S04]  /*d8c0*/  ISETP.GT.AND P0, PT, R21.reuse, RZ, P1 ;  /* 0x000000ff1500720c */ /* 0x040fe80000f04270 */
[----:B------:R-:W-:Y:S04]  /*d8d0*/  ISETP.LT.OR P0, PT, R22, 0x1, P0 ;  /* 0x000000011600780c */ /* 0x000fe80000701670 */
[----:B------:R-:W-:Y:S02]  /*d8e0*/  FSEL R7, R144, -INF , !P0 ;  /* 0xff80000090077808 */ /* 0x000fe40004000000 */
[C---:B------:R-:W-:Y:S04]  /*d8f0*/  ISETP.GT.AND P0, PT, R21.reuse, 0x1, P1 ;  /* 0x000000011500780c */ /* 0x040fe80000f04270 */
[----:B------:R-:W-:Y:S04]  /*d900*/  ISETP.LT.OR P0, PT, R22, 0x2, P0 ;  /* 0x000000021600780c */ /* 0x000fe80000701670 */
[----:B------:R-:W-:Y:S02]  /*d910*/  FSEL R10, R146, -INF , !P0 ;  /* 0xff800000920a7808 */ /* 0x000fe40004000000 */
[----:B------:R-:W-:Y:S01]  /*d920*/  ISETP.GT.AND P0, PT, R21, 0x8, P1 ;  /* 0x000000081500780c */ /* 0x000fe20000f04270 */
[--C-:B--2---:R-:W-:Y:S02]  /*d930*/  IMAD.IADD R20, R20, 0x1, R4.reuse ;  /* 0x0000000114147824 */ /* 0x104fe400078e0204 */
[----:B------:R-:W-:Y:S01]  /*d940*/  IMAD.IADD R19, R19, 0x1, R4 ;  /* 0x0000000113137824 */ /* 0x000fe200078e0204 */
        /* <DEDUP_REMOVED lines=13> */
[----:B-1----:R-:W-:Y:S02]  /*da20*/  FSEL R142, R14, -INF , !P0 ;  /* 0xff8000000e8e7808 */ /* 0x002fe40004000000 */
        /* <DEDUP_REMOVED lines=43> */
.L_x_1057:
[----:B------:R-:W-:Y:S04]  /*dce0*/  MOV R4, c[0x0][0x32c] ;  /* 0x0000cb0000047a02 */ /* 0x000fe80000000f00 */
[----:B------:R-:W-:Y:S11]  /*dcf0*/  ISETP.NE.AND P0, PT, R4, 0x1, PT ;  /* 0x000000010400780c */ /* 0x000ff60003f05270 */
[----:B------:R-:W-:Y:S02]  /*dd00*/  @!UPT UIADD3 URZ, URZ, URZ, URZ ;  /* 0x0000003f3f3ff290 */ /* 0x000fe4000fffe03f */
[----:B------:R-:W-:Y:S05]  /*dd10*/  @P0 IMAD.HI.U32 R4, R14, c[0x0][0x330], RZ ;  /* 0x0000cc000e040a27 */ /* 0x000fea00078e00ff */
[----:B------:R-:W-:Y:S02]  /*dd20*/  @P0 SHF.R.U32.HI R14, RZ, c[0x0][0x334], R4 ;  /* 0x0000cd00ff0e0a19 */ /* 0x000fe40000011604 */
.L_x_1058:
[----:B------:R-:W-:Y:S05]  /*dd30*/  BSYNC B0 ;  /* 0x0000000000007941 */ /* 0x000fea0003800000 */
.L_x_1056:
[----:B------:R-:W-:Y:S04]  /*dd40*/  IMAD R5, R14, c[0x0][0x32c], -R169 ;  /* 0x0000cb000e057a24 */ /* 0x000fe800078e0aa9 */
[----:B------:R-:W-:Y:S05]  /*dd50*/  IMAD.IADD R4, R5, 0x1, -R206 ;  /* 0x0000000105047824 */ /* 0x000fea00078e0ace */
[----:B------:R-:W-:Y:S02]  /*dd60*/  IADD3 R5, R4, c[0x0][0x32c], RZ ;  /* 0x0000cb0004057a10 */ /* 0x000fe40007ffe0ff */
[----:B------:R-:W-:Y:S02]  /*dd70*/  IMNMX R19, R19, R4, !PT ;  /* 0x0000000413137217 */ /* 0x000fe40007800200 */
[----:B------:R-:W-:Y:S02]  /*dd80*/  IMNMX R20, R20, R5, PT ;  /* 0x0000000514147217 */ /* 0x000fe40003800200 */
.L_x_1055:
        /* <DEDUP_REMOVED lines=15> */
[----:B------:R-:W-:Y:S01]  /*de80*/  FMNMX.FTZ R5, R140, R5, !PT ;  /* 0x000000058c057209 */ /* 0x000fe20007810000 */
[----:B------:R-:W-:Y:S01]  /*de90*/  LDSM.16.MT88.4 R28, [R134+UR4+0x100] ;  /* 0x00010004861c783b */ /* 0x000fe20008004200 */
[----:B------:R-:W-:Y:S02]  /*dea0*/  ISETP.GT.AND P0, PT, R19, 0x8, P1 ;  /* 0x000000081300780c */ /* 0x000fe40000f04270 */
        /* <DEDUP_REMOVED lines=17> */
[C---:B------:R-:W-:Y:S03]  /*dfc0*/  ISETP.LT.OR P0, PT, R20.reuse, 0x12, P0 ;  /* 0x000000121400780c */ /* 0x040fe60000701670 */
[----:B------:R-:W1:Y:S01]  /*dfd0*/  SHFL.BFLY PT, R0, R15, 0x2, 0x1f ;  /* 0x0c401f000f007f89 */ /* 0x000e6200000e0000 */
[----:B------:R-:W-:Y:S02]  /*dfe0*/  FSEL R163, R163, -INF , !P0 ;  /* 0xff800000a3a37808 */ /* 0x000fe40004000000 */
[----:B------:R-:W-:Y:S04]  /*dff0*/  ISETP.GT.AND P0, PT, R19, 0x18, P1 ;  /* 0x000000181300780c */ /* 0x000fe80000f04270 */
[C---:B------:R-:W-:Y:S04]  /*e000*/  ISETP.LT.OR P0, PT, R20.reuse, 0x19, P0 ;  /* 0x000000191400780c */ /* 0x040fe80000701670 */
[----:B------:R-:W-:Y:S02]  /*e010*/  FSEL R143, R13, -INF , !P0 ;  /* 0xff8000000d8f7808 */ /* 0x000fe40004000000 */
[C---:B------:R-:W-:Y:S04]  /*e020*/  ISETP.GT.AND P0, PT, R19.reuse, 0x19, P1 ;  /* 0x000000191300780c */ /* 0x040fe80000f04270 */
[----:B------:R-:W-:Y:S04]  /*e030*/  ISETP.LT.OR P0, PT, R20, 0x1a, P0 ;  /* 0x0000001a1400780c */ /* 0x000fe80000701670 */
        /* <DEDUP_REMOVED lines=45> */
[----:B------:R-:W-:Y:S01]  /*e310*/  FMUL.FTZ R153, R2, c[0x0][0x2d0] ;  /* 0x0000b40002997a20 */ /* 0x000fe20000410000 */
[----:B------:R-:W-:Y:S01]  /*e320*/  IADD3 R17, R134, UR4, RZ ;  /* 0x0000000486117c10 */ /* 0x000fe2000fffe0ff */
[----:B------:R-:W1:Y:S01]  /*e330*/  SHFL.BFLY PT, R0, R15, 0x2, 0x1f ;  /* 0x0c401f000f007f89 */ /* 0x000e6200000e0000 */
[----:B------:R-:W-:Y:S02]  /*e340*/  FSEL R5, R2, RZ, P0 ;  /* 0x000000ff02057208 */ /* 0x000fe40000000000 */
[----:B------:R-:W-:Y:S02]  /*e350*/  FSEL R153, R153, RZ, P0 ;  /* 0x000000ff99997208 */ /* 0x000fe40000000000 */
[----:B------:R-:W-:Y:S01]  /*e360*/  IADD3 R168, R188, R17, RZ ;  /* 0x00000011bca87210 */ /* 0x000fe20007ffe0ff */
        /* <DEDUP_REMOVED lines=9> */
[--C-:B------:R-:W-:Y:S02]  /*e400*/  FFMA.FTZ R179, R162, c[0x0][0x2d0], -R153.reuse ;  /* 0x0000b400a2b37a23 */ /* 0x100fe40000010899 */
[--C-:B------:R-:W-:Y:S01]  /*e410*/  FFMA.FTZ R180, R142, c[0x0][0x2d0], -R153.reuse ;  /* 0x0000b4008eb47a23 */ /* 0x100fe20000010899 */
[----:B-1----:R-:W-:Y:S02]  /*e420*/  FMNMX.FTZ R13, R15, R0, !PT ;  /* 0x000000000f0d7209 */ /* 0x002fe40007810000 */
[----:B------:R-:W1:Y:S01]  /*e430*/  MUFU.EX2 R172, R172 ;  /* 0x000000ac00ac7308 */ /* 0x000e620000000800 */
[--C-:B------:R-:W-:Y:S02]  /*e440*/  FFMA.FTZ R181, R140, c[0x0][0x2d0], -R153.reuse ;  /* 0x0000b4008cb57a23 */ /* 0x100fe40000010899 */
[--C-:B------:R-:W-:Y:S01]  /*e450*/  FFMA.FTZ R216, R160, c[0x0][0x2d0], -R153.reuse ;  /* 0x0000b400a0d87a23 */ /* 0x100fe20000010899 */
[----:B------:R-:W2:Y:S01]  /*e460*/  SHFL.BFLY PT, R0, R13, 0x1, 0x1f ;  /* 0x0c201f000d007f89 */ /* 0x000ea200000e0000 */
[--C-:B------:R-:W-:Y:S02]  /*e470*/  FFMA.FTZ R217, R158, c[0x0][0x2d0], -R153.reuse ;  /* 0x0000b4009ed97a23 */ /* 0x100fe40000010899 */
[--C-:B------:R-:W-:Y:S02]  /*e480*/  FFMA.FTZ R218, R156, c[0x0][0x2d0], -R153.reuse ;  /* 0x0000b4009cda7a23 */ /* 0x100fe40000010899 */
[--C-:B------:R-:W-:Y:S01]  /*e490*/  FFMA.FTZ R219, R154, c[0x0][0x2d0], -R153.reuse ;  /* 0x0000b4009adb7a23 */ /* 0x100fe20000010899 */
[----:B------:R-:W-:Y:S01]  /*e4a0*/  MUFU.EX2 R171, R171 ;  /* 0x000000ab00ab7308 */ /* 0x000fe20000000800 */
[--C-:B------:R-:W-:Y:S02]  /*e4b0*/  FFMA.FTZ R224, R152, c[0x0][0x2d0], -R153.reuse ;  /* 0x0000b40098e07a23 */ /* 0x100fe40000010899 */
[--C-:B------:R-:W-:Y:S02]  /*e4c0*/  FFMA.FTZ R225, R150, c[0x0][0x2d0], -R153.reuse ;  /* 0x0000b40096e17a23 */ /* 0x100fe40000010899 */
[--C-:B------:R-:W-:Y:S02]  /*e4d0*/  FFMA.FTZ R226, R148, c[0x0][0x2d0], -R153.reuse ;  /* 0x0000b40094e27a23 */ /* 0x100fe40000010899 */
[----:B------:R-:W-:Y:S03]  /*e4e0*/  FFMA.FTZ R153, R146, c[0x0][0x2d0], -R153 ;  /* 0x0000b40092997a23 */ /* 0x000fe60000010899 */
[----:B------:R-:W3:Y:S01]  /*e4f0*/  MUFU.EX2 R170, R170 ;  /* 0x000000aa00aa7308 */ /* 0x000ee20000000800 */
[----:B-1----:R-:W-:Y:S02]  /*e500*/  F2FP.BF16.PACK_AB R136, R172, R175 ;  /* 0x000000afac88723e */ /* 0x002fe400000010ff */
[----:B--2---:R-:W-:Y:S07]  /*e510*/  FMNMX.FTZ R0, R13, R0, !PT ;  /* 0x000000000d007209 */ /* 0x004fee0007810000 */
[----:B------:R-:W1:Y:S01]  /*e520*/  MUFU.EX2 R132, R132 ;  /* 0x0000008400847308 */ /* 0x000e620000000800 */
[C---:B------:R-:W-:Y:S01]  /*e530*/  FSETP.NEU.FTZ.AND P0, PT, R0.reuse, -INF , PT ;  /* 0xff8000000000780b */ /* 0x040fe20003f1d000 */
[C---:B------:R-:W-:Y:S03]  /*e540*/  FMUL.FTZ R144, R0.reuse, c[0x0][0x2d0] ;  /* 0x0000b40000907a20 */ /* 0x040fe60000410000 */
[----:B------:R-:W-:Y:S02]  /*e550*/  FSEL R4, R0, RZ, P0 ;  /* 0x000000ff00047208 */ /* 0x000fe40000000000 */
[----:B------:R-:W-:Y:S03]  /*e560*/  FSEL R144, R144, RZ, P0 ;  /* 0x000000ff90907208 */ /* 0x000fe60000000000 */
[----:B------:R-:W-:Y:S01]  /*e570*/  MUFU.EX2 R227, R153 ;  /* 0x0000009900e37308 */ /* 0x000fe20000000800 */
[----:B------:R-:W-:Y:S02]  /*e580*/  FADD.FTZ R4, -R4, R3 ;  /* 0x0000000304047221 */ /* 0x000fe40000010100 */
[--C-:B------:R-:W-:Y:S01]  /*e590*/  FFMA.FTZ R177, R14, c[0x0][0x2d0], -R144.reuse ;  /* 0x0000b4000eb17a23 */ /* 0x100fe20000010890 */
[----:B---3--:R-:W-:Y:S01]  /*e5a0*/  F2FP.BF16.PACK_AB R138, R170, R171 ;  /* 0x000000abaa8a723e */ /* 0x008fe200000010ff */
[----:B------:R-:W2:Y:S01]  /*e5b0*/  LDSM.16.MT88.4 R12, [R135+UR4+0x100] ;  /* 0x00010004870c783b */ /* 0x000ea20008004200 */
[--C-:B------:R-:W-:Y:S02]  /*e5c0*/  FFMA.FTZ R174, R11, c[0x0][0x2d0], -R144.reuse ;  /* 0x0000b4000bae7a23 */ /* 0x100fe40000010890 */
[--C-:B------:R-:W-:Y:S01]  /*e5d0*/  FFMA.FTZ R173, R133, c[0x0][0x2d0], -R144.reuse ;  /* 0x0000b40085ad7a23 */ /* 0x100fe20000010890 */
[----:B------:R-:W-:Y:S01]  /*e5e0*/  IADD3 R133, R188, R5, RZ ;  /* 0x00000005bc857210 */ /* 0x000fe20007ffe0ff */
[--C-:B------:R-:W-:Y:S01]  /*e5f0*/  FFMA.FTZ R176, R9, c[0x0][0x2d0], -R144.reuse ;  /* 0x0000b40009b07a23 */ /* 0x100fe20000010890 */
[----:B------:R-:W-:Y:S01]  /*e600*/  MUFU.EX2 R177, R177 ;  /* 0x000000b100b17308 */ /* 0x000fe20000000800 */
[----:B------:R-:W-:Y:S02]  /*e610*/  FMUL.FTZ R3, R4, c[0x0][0x2d0] ;  /* 0x0000b40004037a20 */ /* 0x000fe40000410000 */
[----:B------:R-:W3:Y:S01]  /*e620*/  LDSM.16.MT88.4 R20, [R133+0x100] ;  /* 0x000100008514783b */ /* 0x000ee20000004200 */
        /* <DEDUP_REMOVED lines=11> */
[----:B------:R-:W-:Y:S02]  /*e6e0*/  FMUL.FTZ R33, R132, R101 ;  /* 0x0000006584217220 */ /* 0x000fe40000410000 */
[--C-:B------:R-:W-:Y:S02]  /*e6f0*/  FFMA.FTZ R182, R165, c[0x0][0x2d0], -R144.reuse ;  /* 0x0000b400a5b67a23 */ /* 0x100fe40000010890 */
[----:B------:R-:W-:Y:S01]  /*e700*/  LDSM.16.MT88.4 R164, [R135+UR4+0x5900] ;  /* 0x0059000487a4783b */ /* 0x000fe20008004200 */
[--C-:B------:R-:W-:Y:S02]  /*e710*/  FFMA.FTZ R183, R163, c[0x0][0x2d0], -R144.reuse ;  /* 0x0000b400a3b77a23 */ /* 0x100fe40000010890 */
[----:B------:R-:W4:Y:S01]  /*e720*/  MUFU.EX2 R176, R176 ;  /* 0x000000b000b07308 */ /* 0x000f220000000800 */
        /* <DEDUP_REMOVED lines=10> */
[--C-:B------:R-:W-:Y:S02]  /*e7d0*/  FFMA.FTZ R228, R151, c[0x0][0x2d0], -R144.reuse ;  /* 0x0000b40097e47a23 */ /* 0x100fe40000010890 */
[--C-:B------:R-:W-:Y:S02]  /*e7e0*/  FFMA.FTZ R229, R149, c[0x0][0x2d0], -R144.reuse ;  /* 0x0000b40095e57a23 */ /* 0x100fe40000010890 */
[--C-:B------:R-:W-:Y:S01]  /*e7f0*/  FFMA.FTZ R230, R147, c[0x0][0x2d0], -R144.reuse ;  /* 0x0000b40093e67a23 */ /* 0x100fe20000010890 */
[----:B------:R-:W-:Y:S01]  /*e800*/  LDSM.16.MT88.4 R148, [R135+UR4+0x3900] ;  /* 0x003900048794783b */ /* 0x000fe20008004200 */
[----:B------:R-:W-:Y:S01]  /*e810*/  FFMA.FTZ R144, R145, c[0x0][0x2d0], -R144 ;  /* 0x0000b40091907a23 */ /* 0x000fe20000010890 */
[----:B------:R-:W-:Y:S01]  /*e820*/  MUFU.EX2 R178, R178 ;  /* 0x000000b200b27308 */ /* 0x000fe20000000800 */
[----:B----4-:R-:W-:Y:S01]  /*e830*/  F2FP.BF16.PACK_AB R139, R176, R173 ;  /* 0x000000adb08b723e */ /* 0x010fe200000010ff */
[C---:B------:R-:W-:Y:S02]  /*e840*/  FMUL.FTZ R36, R132.reuse, R36 ;  /* 0x0000002484247220 */ /* 0x040fe40000410000 */
[C---:B------:R-:W-:Y:S02]  /*e850*/  FMUL.FTZ R37, R132.reuse, R37 ;  /* 0x0000002584257220 */ /* 0x040fe40000410000 */
[----:B------:R-:W-:Y:S01]  /*e860*/  LDSM.16.MT88.4 R152, [R133+0x3900] ;  /* 0x003900008598783b */ /* 0x000fe20000004200 */
[C---:B------:R-:W-:Y:S02]  /*e870*/  FMUL.FTZ R40, R132.reuse, R40 ;  /* 0x0000002884287220 */ /* 0x040fe40000410000 */
[C---:B------:R-:W-:Y:S01]  /*e880*/  FMUL.FTZ R41, R132.reuse, R41 ;  /* 0x0000002984297220 */ /* 0x040fe20000410000 */
[----:B------:R4:W-:Y:S01]  /*e890*/  MUFU.EX2 R231, R144 ;  /* 0x0000009000e77308 */ /* 0x0009e20000000800 */
[C---:B-1----:R-:W-:Y:S02]  /*e8a0*/  FMUL.FTZ R6, R3.reuse, R130 ;  /* 0x0000008203067220 */ /* 0x042fe40000410000 */
[C---:B------:R-:W-:Y:S01]  /*e8b0*/  FMUL.FTZ R7, R3.reuse, R131 ;  /* 0x0000008303077220 */ /* 0x040fe20000410000 */
[----:B------:R-:W-:Y:S01]  /*e8c0*/  LDSM.16.MT88.4 R160, [R168+0x3900] ;  /* 0x00390000a8a0783b */ /* 0x000fe20000004200 */
[C---:B------:R-:W-:Y:S02]  /*e8d0*/  FMUL.FTZ R10, R3.reuse, R126 ;  /* 0x0000007e030a7220 */ /* 0x040fe40000410000 */
[C---:B------:R-:W-:Y:S02]  /*e8e0*/  FMUL.FTZ R11, R3.reuse, R127 ;  /* 0x0000007f030b7220 */ /* 0x040fe40000410000 */
[C---:B------:R-:W-:Y:S01]  /*e8f0*/  FMUL.FTZ R18, R3.reuse, R118 ;  /* 0x0000007603127220 */ /* 0x040fe20000410000 */
[C---:B--2---:R-:W-:Y:S01]  /*e900*/  HMMA.16816.F32.BF16 R4, R136.reuse, R12, R4 ;  /* 0x0000000c8804723c */ /* 0x044fe20000041804 */
[----:B------:R-:W1:Y:S01]  /*e910*/  MUFU.EX2 R179, R179 ;  /* 0x000000b300b37308 */ /* 0x000e620000000800 */
[----:B------:R-:W-:Y:S03]  /*e920*/  LDSM.16.MT88.4 R124, [R135+UR4+0x2900] ;  /* 0x00290004877c783b */ /* 0x000fe60008004200 */
[C---:B------:R-:W-:Y:S02]  /*e930*/  FMUL.FTZ R19, R3.reuse, R119 ;  /* 0x0000007703137220 */ /* 0x040fe40000410000 */
[C---:B------:R-:W-:Y:S01]  /*e940*/  FMUL.FTZ R12, R132.reuse, R120 ;  /* 0x00000078840c7220 */ /* 0x040fe20000410000 */
[C---:B------:R-:W-:Y:S02]  /*e950*/  HMMA.16816.F32.BF16 R8, R136.reuse, R14, R8 ;  /* 0x0000000e8808723c */ /* 0x040fe40000041808 */
[----:B------:R-:W-:Y:S01]  /*e960*/  LDSM.16.MT88.4 R116, [R133+0x900] ;  /* 0x000900008574783b */ /* 0x000fe20000004200 */
[----:B------:R-:W-:Y:S01]  /*e970*/  MUFU.EX2 R180, R180 ;  /* 0x000000b400b47308 */ /* 0x000fe20000000800 */
[C---:B------:R-:W-:Y:S02]  /*e980*/  FMUL.FTZ R13, R132.reuse, R121 ;  /* 0x00000079840d7220 */ /* 0x040fe40000410000 */
[C---:B------:R-:W-:Y:S02]  /*e990*/  FMUL.FTZ R26, R3.reuse, R110 ;  /* 0x0000006e031a7220 */ /* 0x040fe40000410000 */
[C---:B------:R-:W-:Y:S02]  /*e9a0*/  FMUL.FTZ R14, R3.reuse, R122 ;  /* 0x0000007a030e7220 */ /* 0x040fe40000410000 */
[----:B------:R-:W-:Y:S02]  /*e9b0*/  LDSM.16.MT88.4 R128, [R133+0x2900] ;  /* 0x002900008580783b */ /* 0x000fe40000004200 */
[C---:B------:R-:W-:Y:S01]  /*e9c0*/  FMUL.FTZ R15, R3.reuse, R123 ;  /* 0x0000007b030f7220 */ /* 0x040fe20000410000 */
[----:B------:R-:W-:Y:S01]  /*e9d0*/  MUFU.EX2 R181, R181 ;  /* 0x000000b500b57308 */ /* 0x000fe20000000800 */
[C---:B------:R-:W-:Y:S02]  /*e9e0*/  FMUL.FTZ R27, R3.reuse, R111 ;  /* 0x0000006f031b7220 */ /* 0x040fe40000410000 */
[C---:B------:R-:W-:Y:S02]  /*e9f0*/  FMUL.FTZ R34, R3.reuse, R102 ;  /* 0x0000006603227220 */ /* 0x040fe40000410000 */
[----:B------:R-:W2:Y:S01]  /*ea00*/  LDSM.16.MT88.4 R120, [R168+0x100] ;  /* 0x00010000a878783b */ /* 0x000ea20000004200 */
[C---:B---3--:R-:W-:Y:S03]  /*ea10*/  HMMA.16816.F32.BF16 R12, R136.reuse, R20, R12 ;  /* 0x00000014880c723c */ /* 0x048fe6000004180c */
[C---:B------:R-:W-:Y:S01]  /*ea20*/  FMUL.FTZ R35, R3.reuse, R103 ;  /* 0x0000006703237220 */ /* 0x040fe20000410000 */
[----:B------:R-:W-:Y:S01]  /*ea30*/  MUFU.EX2 R182, R182 ;  /* 0x000000b600b67308 */ /* 0x000fe20000000800 */
[C---:B------:R-:W-:Y:S02]  /*ea40*/  FMUL.FTZ R38, R3.reuse, R38 ;  /* 0x0000002603267220 */ /* 0x040fe40000410000 */
[----:B------:R-:W-:Y:S01]  /*ea50*/  LDSM.16.MT88.4 R100, [R134+UR4+0x2100] ;  /* 0x002100048664783b */ /* 0x000fe20008004200 */
[C---:B------:R-:W-:Y:S04]  /*ea60*/  HMMA.16816.F32.BF16 R16, R136.reuse, R22, R16 ;  /* 0x000000168810723c */ /* 0x040fe80000041810 */
[C---:B------:R-:W-:Y:S02]  /*ea70*/  FMUL.FTZ R20, R132.reuse, R112 ;  /* 0x0000007084147220 */ /* 0x040fe40000410000 */
[C---:B------:R-:W-:Y:S01]  /*ea80*/  FMUL.FTZ R21, R132.reuse, R113 ;  /* 0x0000007184157220 */ /* 0x040fe20000410000 */
[----:B------:R-:W-:Y:S01]  /*ea90*/  LDSM.16.MT88.4 R108, [R168+0x2100] ;  /* 0x00210000a86c783b */ /* 0x000fe20000004200 */
[C---:B------:R-:W-:Y:S01]  /*eaa0*/  FMUL.FTZ R22, R3.reuse, R114 ;  /* 0x0000007203167220 */ /* 0x040fe20000410000 */
[----:B------:R-:W3:Y:S03]  /*eab0*/  MUFU.EX2 R183, R183 ;  /* 0x000000b700b77308 */ /* 0x000ee60000000800 */
[C---:B------:R-:W-:Y:S02]  /*eac0*/  FMUL.FTZ R23, R3.reuse, R115 ;  /* 0x0000007303177220 */ /* 0x040fe40000410000 */
[C---:B------:R-:W-:Y:S01]  /*ead0*/  FMUL.FTZ R39, R3.reuse, R39 ;  /* 0x0000002703277220 */ /* 0x040fe20000410000 */
[----:B------:R-:W5:Y:S01]  /*eae0*/  LDSM.16.MT88.4 R112, [R135+UR4+0x2100] ;  /* 0x002100048770783b */ /* 0x000f620008004200 */
[C---:B------:R-:W-:Y:S02]  /*eaf0*/  FMUL.FTZ R42, R3.reuse, R42 ;  /* 0x0000002a032a7220 */ /* 0x040fe40000410000 */
[C---:B------:R-:W-:Y:S01]  /*eb00*/  FMUL.FTZ R43, R3.reuse, R43 ;  /* 0x0000002b032b7220 */ /* 0x040fe20000410000 */
[C---:B------:R-:W-:Y:S01]  /*eb10*/  HMMA.16816.F32.BF16 R20, R136.reuse, R28, R20 ;  /* 0x0000001c8814723c */ /* 0x040fe20000041814 */
[----:B------:R-:W-:Y:S02]  /*eb20*/  MUFU.EX2 R192, R192 ;  /* 0x000000c000c07308 */ /* 0x000fe40000000800 */
[C---:B------:R-:W-:Y:S01]  /*eb30*/  FMUL.FTZ R44, R132.reuse, R44 ;  /* 0x0000002c842c7220 */ /* 0x040fe20000410000 */
[----:B----4-:R-:W-:Y:S01]  /*eb40*/  LDSM.16.MT88.4 R144, [R168+0x1900] ;  /* 0x00190000a890783b */ /* 0x010fe20000004200 */
[C---:B------:R-:W-:Y:S02]  /*eb50*/  FMUL.FTZ R45, R132.reuse, R45 ;  /* 0x0000002d842d7220 */ /* 0x040fe40000410000 */
[C---:B------:R-:W-:Y:S01]  /*eb60*/  FMUL.FTZ R28, R132.reuse, R104 ;  /* 0x00000068841c7220 */ /* 0x040fe20000410000 */
[C---:B------:R-:W-:Y:S03]  /*eb70*/  HMMA.16816.F32.BF16 R24, R136.reuse, R30, R24 ;  /* 0x0000001e8818723c */ /* 0x040fe60000041818 */
[----:B------:R-:W4:Y:S01]  /*eb80*/  MUFU.EX2 R215, R215 ;  /* 0x000000d700d77308 */ /* 0x000f220000000800 */
[C---:B------:R-:W-:Y:S02]  /*eb90*/  FMUL.FTZ R29, R132.reuse, R105 ;  /* 0x00000069841d7220 */ /* 0x040fe40000410000 */
[C---:B------:R-:W-:Y:S02]  /*eba0*/  FMUL.FTZ R46, R3.reuse, R46 ;  /* 0x0000002e032e7220 */ /* 0x040fe40000410000 */
[C---:B------:R-:W-:Y:S04]  /*ebb0*/  FMUL.FTZ R30, R3.reuse, R106 ;  /* 0x0000006a031e7220 */ /* 0x040fe80000410000 */
[C---:B------:R-:W-:Y:S01]  /*ebc0*/  FMUL.FTZ R31, R3.reuse, R107 ;  /* 0x0000006b031f7220 */ /* 0x040fe20000410000 */
[----:B------:R-:W-:Y:S01]  /*ebd0*/  MUFU.EX2 R216, R216 ;  /* 0x000000d800d87308 */ /* 0x000fe20000000800 */
[----:B------:R-:W1:Y:S01]  /*ebe0*/  LDSM.16.MT88.4 R104, [R133+0x2100] ;  /* 0x002100008568783b */ /* 0x000e620000004200 */
[C---:B------:R-:W-:Y:S02]  /*ebf0*/  FMUL.FTZ R47, R3.reuse, R47 ;  /* 0x0000002f032f7220 */ /* 0x040fe40000410000 */
[C---:B------:R-:W-:Y:S02]  /*ec00*/  FMUL.FTZ R48, R132.reuse, R48 ;  /* 0x0000003084307220 */ /* 0x040fe40000410000 */
[C---:B--2---:R-:W-:Y:S03]  /*ec10*/  HMMA.16816.F32.BF16 R28, R136.reuse, R120, R28 ;  /* 0x00000078881c723c */ /* 0x044fe6000004181c */
[C---:B------:R-:W-:Y:S01]  /*ec20*/  FMUL.FTZ R49, R132.reuse, R49 ;  /* 0x0000003184317220 */ /* 0x040fe20000410000 */
[----:B------:R-:W2:Y:S01]  /*ec30*/  MUFU.EX2 R217, R217 ;  /* 0x000000d900d97308 */ /* 0x000ea20000000800 */
[C---:B------:R-:W-:Y:S02]  /*ec40*/  FMUL.FTZ R50, R3.reuse, R50 ;  /* 0x0000003203327220 */ /* 0x040fe40000410000 */
[C---:B------:R-:W-:Y:S01]  /*ec50*/  FMUL.FTZ R51, R3.reuse, R51 ;  /* 0x0000003303337220 */ /* 0x040fe20000410000 */
[C---:B------:R-:W-:Y:S01]  /*ec60*/  HMMA.16816.F32.BF16 R32, R136.reuse, R122, R32 ;  /* 0x0000007a8820723c */ /* 0x040fe20000041820 */
[----:B------:R-:W-:Y:S03]  /*ec70*/  LDSM.16.MT88.4 R120, [R168+0x900] ;  /* 0x00090000a878783b */ /* 0x000fe60000004200 */
[C---:B------:R-:W-:Y:S02]  /*ec80*/  FMUL.FTZ R52, R132.reuse, R52 ;  /* 0x0000003484347220 */ /* 0x040fe40000410000 */
[C---:B------:R-:W-:Y:S01]  /*ec90*/  FMUL.FTZ R53, R132.reuse, R53 ;  /* 0x0000003584357220 */ /* 0x040fe20000410000 */
[----:B------:R-:W-:Y:S01]  /*eca0*/  MUFU.EX2 R218, R218 ;  /* 0x000000da00da7308 */ /* 0x000fe20000000800 */
[C---:B-----5:R-:W-:Y:S04]  /*ecb0*/  HMMA.16816.F32.BF16 R36, R136.reuse, R112, R36 ;  /* 0x000000708824723c */ /* 0x060fe80000041824 */
[C---:B------:R-:W-:Y:S02]  /*ecc0*/  FMUL.FTZ R54, R3.reuse, R54 ;  /* 0x0000003603367220 */ /* 0x040fe40000410000 */
[C---:B------:R-:W-:Y:S02]  /*ecd0*/  FMUL.FTZ R55, R3.reuse, R55 ;  /* 0x0000003703377220 */ /* 0x040fe40000410000 */
[C---:B------:R-:W-:Y:S01]  /*ece0*/  HMMA.16816.F32.BF16 R40, R136.reuse, R114, R40 ;  /* 0x000000728828723c */ /* 0x040fe20000041828 */
[----:B------:R-:W-:Y:S01]  /*ecf0*/  LDSM.16.MT88.4 R112, [R135+UR4+0x900] ;  /* 0x000900048770783b */ /* 0x000fe20008004200 */
[----:B------:R-:W5:Y:S02]  /*ed00*/  MUFU.EX2 R219, R219 ;  /* 0x000000db00db7308 */ /* 0x000f640000000800 */
[C---:B------:R-:W-:Y:S02]  /*ed10*/  FMUL.FTZ R56, R132.reuse, R56 ;  /* 0x0000003884387220 */ /* 0x040fe40000410000 */
[C---:B------:R-:W-:Y:S02]  /*ed20*/  FMUL.FTZ R57, R132.reuse, R57 ;  /* 0x0000003984397220 */ /* 0x040fe40000410000 */
[C---:B------:R-:W-:Y:S01]  /*ed30*/  FMUL.FTZ R58, R3.reuse, R58 ;  /* 0x0000003a033a7220 */ /* 0x040fe20000410000 */
[C---:B-1----:R-:W-:Y:S03]  /*ed40*/  HMMA.16816.F32.BF16 R44, R136.reuse, R104, R44 ;  /* 0x00000068882c723c */ /* 0x042fe6000004182c */
[----:B------:R-:W-:Y:S01]  /*ed50*/  MUFU.EX2 R220, R220 ;  /* 0x000000dc00dc7308 */ /* 0x000fe20000000800 */
[C---:B------:R-:W-:Y:S02]  /*ed60*/  FMUL.FTZ R59, R3.reuse, R59 ;  /* 0x0000003b033b7220 */ /* 0x040fe40000410000 */
[C---:B------:R-:W-:Y:S02]  /*ed70*/  FMUL.FTZ R60, R132.reuse, R60 ;  /* 0x0000003c843c7220 */ /* 0x040fe40000410000 */
[C---:B------:R-:W-:Y:S01]  /*ed80*/  FMUL.FTZ R61, R132.reuse, R61 ;  /* 0x0000003d843d7220 */ /* 0x040fe20000410000 */
[C---:B------:R-:W-:Y:S01]  /*ed90*/  HMMA.16816.F32.BF16 R48, R136.reuse, R106, R48 ;  /* 0x0000006a8830723c */ /* 0x040fe20000041830 */
[----:B------:R-:W1:Y:S03]  /*eda0*/  LDSM.16.MT88.4 R104, [R135+UR4+0x4100] ;  /* 0x004100048768783b */ /* 0x000e660008004200 */
[----:B------:R-:W1:Y:S01]  /*edb0*/  MUFU.EX2 R221, R221 ;  /* 0x000000dd00dd7308 */ /* 0x000e620000000800 */
[C---:B------:R-:W-:Y:S02]  /*edc0*/  FMUL.FTZ R62, R3.reuse, R62 ;  /* 0x0000003e033e7220 */ /* 0x040fe40000410000 */
[C---:B------:R-:W-:Y:S01]  /*edd0*/  FMUL.FTZ R63, R3.reuse, R63 ;  /* 0x0000003f033f7220 */ /* 0x040fe20000410000 */
[C---:B------:R-:W-:Y:S04]  /*ede0*/  HMMA.16816.F32.BF16 R52, R136.reuse, R100, R52 ;  /* 0x000000648834723c */ /* 0x040fe80000041834 */
[C---:B------:R-:W-:Y:S02]  /*edf0*/  FMUL.FTZ R64, R132.reuse, R64 ;  /* 0x0000004084407220 */ /* 0x040fe40000410000 */
[----:B------:R-:W-:Y:S01]  /*ee00*/  MUFU.EX2 R222, R222 ;  /* 0x000000de00de7308 */ /* 0x000fe20000000800 */
[C---:B------:R-:W-:Y:S01]  /*ee10*/  FMUL.FTZ R65, R132.reuse, R65 ;  /* 0x0000004184417220 */ /* 0x040fe20000410000 */
[C---:B------:R-:W-:Y:S01]  /*ee20*/  HMMA.16816.F32.BF16 R56, R136.reuse, R102, R56 ;  /* 0x000000668838723c */ /* 0x040fe20000041838 */
[----:B------:R-:W2:Y:S03]  /*ee30*/  LDSM.16.MT88.4 R100, [R133+0x4100] ;  /* 0x004100008564783b */ /* 0x000ea60000004200 */
[C---:B------:R-:W-:Y:S02]  /*ee40*/  FMUL.FTZ R66, R3.reuse, R66 ;  /* 0x0000004203427220 */ /* 0x040fe40000410000 */
[C---:B------:R-:W-:Y:S02]  /*ee50*/  FMUL.FTZ R67, R3.reuse, R67 ;  /* 0x0000004303437220 */ /* 0x040fe40000410000 */
[----:B------:R-:W2:Y:S01]  /*ee60*/  MUFU.EX2 R223, R223 ;  /* 0x000000df00df7308 */ /* 0x000ea20000000800 */
[C---:B------:R-:W-:Y:S03]  /*ee70*/  HMMA.16816.F32.BF16 R60, R136.reuse, R108, R60 ;  /* 0x0000006c883c723c */ /* 0x040fe6000004183c */
[C---:B------:R-:W-:Y:S02]  /*ee80*/  FMUL.FTZ R68, R132.reuse, R68 ;  /* 0x0000004484447220 */ /* 0x040fe40000410000 */
[C---:B------:R-:W-:Y:S03]  /*ee90*/  FMUL.FTZ R69, R132.reuse, R69 ;  /* 0x0000004584457220 */ /* 0x040fe60000410000 */
[C---:B------:R-:W-:Y:S01]  /*eea0*/  HMMA.16816.F32.BF16 R64, R136.reuse, R110, R64 ;  /* 0x0000006e8840723c */ /* 0x040fe20000041840 */
[----:B------:R-:W3:Y:S01]  /*eeb0*/  LDSM.16.MT88.4 R108, [R134+UR4+0x4100] ;  /* 0x00410004866c783b */ /* 0x000ee20008004200 */
[----:B------:R-:W-:Y:S02]  /*eec0*/  MUFU.EX2 R224, R224 ;  /* 0x000000e000e07308 */ /* 0x000fe40000000800 */
[C---:B------:R-:W-:Y:S02]  /*eed0*/  FMUL.FTZ R70, R3.reuse, R70 ;  /* 0x0000004603467220 */ /* 0x040fe40000410000 */
[C---:B------:R-:W-:Y:S02]  /*eee0*/  FMUL.FTZ R71, R3.reuse, R71 ;  /* 0x0000004703477220 */ /* 0x040fe40000410000 */
[C---:B------:R-:W-:Y:S04]  /*eef0*/  FMUL.FTZ R72, R132.reuse, R72 ;  /* 0x0000004884487220 */ /* 0x040fe80000410000 */
[C---:B------:R-:W-:Y:S01]  /*ef00*/  FMUL.FTZ R73, R132.reuse, R73 ;  /* 0x0000004984497220 */ /* 0x040fe20000410000 */
[C---:B-1----:R-:W-:Y:S01]  /*ef10*/  HMMA.16816.F32.BF16 R68, R136.reuse, R104, R68 ;  /* 0x000000688844723c */ /* 0x042fe20000041844 */
[----:B------:R-:W1:Y:S02]  /*ef20*/  MUFU.EX2 R225, R225 ;  /* 0x000000e100e17308 */ /* 0x000e640000000800 */
[C---:B------:R-:W-:Y:S02]  /*ef30*/  FMUL.FTZ R74, R3.reuse, R74 ;  /* 0x0000004a034a7220 */ /* 0x040fe40000410000 */
[C---:B------:R-:W-:Y:S02]  /*ef40*/  FMUL.FTZ R75, R3.reuse, R75 ;  /* 0x0000004b034b7220 */ /* 0x040fe40000410000 */
[C---:B------:R-:W-:Y:S02]  /*ef50*/  FMUL.FTZ R76, R132.reuse, R76 ;  /* 0x0000004c844c7220 */ /* 0x040fe40000410000 */
[C---:B------:R-:W-:Y:S02]  /*ef60*/  FMUL.FTZ R77, R132.reuse, R77 ;  /* 0x0000004d844d7220 */ /* 0x040fe40000410000 */
[----:B------:R-:W-:Y:S01]  /*ef70*/  MUFU.EX2 R226, R226 ;  /* 0x000000e200e27308 */ /* 0x000fe20000000800 */
        /* <DEDUP_REMOVED lines=9> */
[----:B------:R-:W-:Y:S02]  /*f010*/  FMUL.FTZ R83, R3, R83 ;  /* 0x0000005303537220 */ /* 0x000fe40000410000 */
[C---:B------:R-:W-:Y:S01]  /*f020*/  FMUL.FTZ R84, R132.reuse, R84 ;  /* 0x0000005484547220 */ /* 0x040fe20000410000 */
[----:B------:R-:W-:Y:S01]  /*f030*/  F2FP.BF16.PACK_AB R100, R179, R178 ;  /* 0x000000b2b364723e */ /* 0x000fe200000010ff */
[C---:B------:R-:W-:Y:S01]  /*f040*/  FMUL.FTZ R85, R132.reuse, R85 ;  /* 0x0000005584557220 */ /* 0x040fe20000410000 */
[----:B------:R-:W2:Y:S02]  /*f050*/  MUFU.EX2 R229, R229 ;  /* 0x000000e500e57308 */ /* 0x000ea40000000800 */
[C---:B------:R-:W-:Y:S03]  /*f060*/  HMMA.16816.F32.BF16 R80, R136.reuse, R102, R80 ;  /* 0x000000668850723c */ /* 0x040fe60000041850 */
[----:B------:R-:W-:Y:S01]  /*f070*/  FMUL.FTZ R86, R3, R86 ;  /* 0x0000005603567220 */ /* 0x000fe20000410000 */
[----:B---3--:R-:W-:Y:S01]  /*f080*/  F2FP.BF16.PACK_AB R101, R183, R182 ;  /* 0x000000b6b765723e */ /* 0x008fe200000010ff */
[----:B------:R-:W-:Y:S02]  /*f090*/  FMUL.FTZ R87, R3, R87 ;  /* 0x0000005703577220 */ /* 0x000fe40000410000 */
[C---:B------:R-:W-:Y:S01]  /*f0a0*/  FMUL.FTZ R88, R132.reuse, R88 ;  /* 0x0000005884587220 */ /* 0x040fe20000410000 */
[----:B------:R-:W-:Y:S01]  /*f0b0*/  F2FP.BF16.PACK_AB R102, R181, R180 ;  /* 0x000000b4b566723e */ /* 0x000fe200000010ff */
[C---:B------:R-:W-:Y:S01]  /*f0c0*/  FMUL.FTZ R89, R132.reuse, R89 ;  /* 0x0000005984597220 */ /* 0x040fe20000410000 */
[----:B------:R-:W3:Y:S02]  /*f0d0*/  MUFU.EX2 R230, R230 ;  /* 0x000000e600e67308 */ /* 0x000ee40000000800 */
[C---:B------:R-:W-:Y:S03]  /*f0e0*/  HMMA.16816.F32.BF16 R84, R136.reuse, R108, R84 ;  /* 0x0000006c8854723c */ /* 0x040fe60000041854 */
[----:B------:R-:W-:Y:S01]  /*f0f0*/  FMUL.FTZ R90, R3, R90 ;  /* 0x0000005a035a7220 */ /* 0x000fe20000410000 */
[----:B----4-:R-:W-:Y:S01]  /*f100*/  F2FP.BF16.PACK_AB R103, R215, R192 ;  /* 0x000000c0d767723e */ /* 0x010fe200000010ff */
[C---:B------:R-:W-:Y:S02]  /*f110*/  FMUL.FTZ R91, R3.reuse, R91 ;  /* 0x0000005b035b7220 */ /* 0x040fe40000410000 */
[C---:B------:R-:W-:Y:S02]  /*f120*/  FMUL.FTZ R92, R132.reuse, R92 ;  /* 0x0000005c845c7220 */ /* 0x040fe40000410000 */
[C---:B------:R-:W-:Y:S03]  /*f130*/  FMUL.FTZ R93, R132.reuse, R93 ;  /* 0x0000005d845d7220 */ /* 0x040fe60000410000 */
[C---:B------:R-:W-:Y:S01]  /*f140*/  HMMA.16816.F32.BF16 R88, R136.reuse, R110, R88 ;  /* 0x0000006e8858723c */ /* 0x040fe20000041858 */
[----:B------:R-:W4:Y:S02]  /*f150*/  LDSM.16.MT88.4 R108, [R134+UR4+0x900] ;  /* 0x00090004866c783b */ /* 0x000f240008004200 */
[C---:B------:R-:W-:Y:S02]  /*f160*/  FMUL.FTZ R94, R3.reuse, R94 ;  /* 0x0000005e035e7220 */ /* 0x040fe40000410000 */
[C---:B------:R-:W-:Y:S02]  /*f170*/  FMUL.FTZ R95, R3.reuse, R95 ;  /* 0x0000005f035f7220 */ /* 0x040fe40000410000 */
[C---:B------:R-:W-:Y:S02]  /*f180*/  FMUL.FTZ R96, R132.reuse, R96 ;  /* 0x0000006084607220 */ /* 0x040fe40000410000 */
[C---:B------:R-:W-:Y:S03]  /*f190*/  FMUL.FTZ R97, R132.reuse, R97 ;  /* 0x0000006184617220 */ /* 0x040fe60000410000 */
[C---:B-1----:R-:W-:Y:S03]  /*f1a0*/  HMMA.16816.F32.BF16 R92, R136.reuse, R104, R92 ;  /* 0x00000068885c723c */ /* 0x042fe6000004185c */
[C---:B------:R-:W-:Y:S02]  /*f1b0*/  FMUL.FTZ R98, R3.reuse, R98 ;  /* 0x0000006203627220 */ /* 0x040fe40000410000 */
[C---:B------:R-:W-:Y:S02]  /*f1c0*/  FMUL.FTZ R99, R3.reuse, R99 ;  /* 0x0000006303637220 */ /* 0x040fe40000410000 */
[----:B------:R-:W-:Y:S02]  /*f1d0*/  FFMA.FTZ R175, R132, R207, R175 ;  /* 0x000000cf84af7223 */ /* 0x000fe400000100af */
[----:B------:R-:W-:Y:S03]  /*f1e0*/  FFMA.FTZ R177, R3, R208, R177 ;  /* 0x000000d003b17223 */ /* 0x000fe600000100b1 */
[----:B------:R-:W-:Y:S01]  /*f1f0*/  HMMA.16816.F32.BF16 R96, R136, R106, R96 ;  /* 0x0000006a8860723c */ /* 0x000fe20000041860 */
[----:B------:R-:W1:Y:S02]  /*f200*/  LDSM.16.MT88.4 R104, [R168+0x2900] ;  /* 0x00290000a868783b */ /* 0x000e640000004200 */
        /* <DEDUP_REMOVED lines=19> */
[C---:B----4-:R-:W-:Y:S04]  /*f340*/  HMMA.16816.F32.BF16 R20, R100.reuse, R108, R20 ;  /* 0x0000006c6414723c */ /* 0x050fe80000041814 */
[----:B------:R-:W-:Y:S02]  /*f350*/  FADD.FTZ R180, R180, R179 ;  /* 0x000000b3b4b47221 */ /* 0x000fe40000010000 */
[----:B------:R-:W-:Y:S02]  /*f360*/  FADD.FTZ R192, R192, R183 ;  /* 0x000000b7c0c07221 */ /* 0x000fe40000010000 */
[C---:B------:R-:W-:Y:S01]  /*f370*/  HMMA.16816.F32.BF16 R24, R100.reuse, R110, R24 ;  /* 0x0000006e6418723c */ /* 0x040fe20000041818 */
[----:B------:R-:W4:Y:S03]  /*f380*/  LDSM.16.MT88.4 R108, [R135+UR4+0x4900] ;  /* 0x00490004876c783b */ /* 0x000f260008004200 */
        /* <DEDUP_REMOVED lines=14> */
[C---:B-1----:R-:W-:Y:S08]  /*f470*/  HMMA.16816.F32.BF16 R60, R100.reuse, R104, R60 ;  /* 0x00000068643c723c */ /* 0x042ff0000004183c */
[C---:B------:R-:W-:Y:S01]  /*f480*/  HMMA.16816.F32.BF16 R64, R100.reuse, R106, R64 ;  /* 0x0000006a6440723c */ /* 0x040fe20000041840 */
[----:B------:R-:W1:Y:S07]  /*f490*/  LDSM.16.MT88.4 R104, [R168+0x4900] ;  /* 0x00490000a868783b */ /* 0x000e6e0000004200 */
[C---:B----4-:R-:W-:Y:S08]  /*f4a0*/  HMMA.16816.F32.BF16 R68, R100.reuse, R108, R68 ;  /* 0x0000006c6444723c */ /* 0x050ff00000041844 */
[C---:B------:R-:W-:Y:S01]  /*f4b0*/  HMMA.16816.F32.BF16 R72, R100.reuse, R110, R72 ;  /* 0x0000006e6448723c */ /* 0x040fe20000041848 */
[----:B------:R-:W4:Y:S07]  /*f4c0*/  LDSM.16.MT88.4 R108, [R135+UR4+0x1100] ;  /* 0x00110004876c783b */ /* 0x000f2e0008004200 */
[C---:B------:R-:W-:Y:S08]  /*f4d0*/  HMMA.16816.F32.BF16 R76, R100.reuse, R112, R76 ;  /* 0x00000070644c723c */ /* 0x040ff0000004184c */
[C---:B------:R-:W-:Y:S01]  /*f4e0*/  HMMA.16816.F32.BF16 R80, R100.reuse, R114, R80 ;  /* 0x000000726450723c */ /* 0x040fe20000041850 */
[----:B------:R-:W2:Y:S07]  /*f4f0*/  LDSM.16.MT88.4 R112, [R134+UR4+0x1100] ;  /* 0x001100048670783b */ /* 0x000eae0008004200 */
[C---:B------:R-:W-:Y:S08]  /*f500*/  HMMA.16816.F32.BF16 R84, R100.reuse, R116, R84 ;  /* 0x000000746454723c */ /* 0x040ff00000041854 */
[C---:B------:R-:W-:Y:S01]  /*f510*/  HMMA.16816.F32.BF16 R88, R100.reuse, R118, R88 ;  /* 0x000000766458723c */ /* 0x040fe20000041858 */
[----:B------:R-:W2:Y:S07]  /*f520*/  LDSM.16.MT88.4 R116, [R135+UR4+0x3100] ;  /* 0x003100048774783b */ /* 0x000eae0008004200 */
        /* <DEDUP_REMOVED lines=12> */
[C---:B----4-:R-:W-:Y:S03]  /*f5f0*/  HMMA.16816.F32.BF16 R4, R100.reuse, R108, R4 ;  /* 0x0000006c6404723c */ /* 0x050fe60000041804 */
[----:B------:R-:W-:Y:S02]  /*f600*/  FADD.FTZ R222, R222, R221 ;  /* 0x000000dddede7221 */ /* 0x000fe40000010000 */
[----:B------:R-:W-:Y:S02]  /*f610*/  FADD.FTZ R219, R219, R218 ;  /* 0x000000dadbdb7221 */ /* 0x000fe40000010000 */
[----:B------:R-:W-:Y:S01]  /*f620*/  FADD.FTZ R223, R223, R222 ;  /* 0x000000dedfdf7221 */ /* 0x000fe20000010000 */
[C---:B------:R-:W-:Y:S01]  /*f630*/  HMMA.16816.F32.BF16 R8, R100.reuse, R110, R8 ;  /* 0x0000006e6408723c */ /* 0x040fe20000041808 */
[----:B------:R-:W4:Y:S07]  /*f640*/  LDSM.16.MT88.4 R108, [R135+UR4+0x5100] ;  /* 0x00510004876c783b */ /* 0x000f2e0008004200 */
[C---:B------:R-:W-:Y:S08]  /*f650*/  HMMA.16816.F32.BF16 R12, R100.reuse, R120, R12 ;  /* 0x00000078640c723c */ /* 0x040ff0000004180c */
[C---:B------:R-:W-:Y:S08]  /*f660*/  HMMA.16816.F32.BF16 R16, R100.reuse, R122, R16 ;  /* 0x0000007a6410723c */ /* 0x040ff00000041810 */
[C---:B--2---:R-:W-:Y:S08]  /*f670*/  HMMA.16816.F32.BF16 R20, R100.reuse, R112, R20 ;  /* 0x000000706414723c */ /* 0x044ff00000041814 */
[C---:B------:R-:W-:Y:S01]  /*f680*/  HMMA.16816.F32.BF16 R24, R100.reuse, R114, R24 ;  /* 0x000000726418723c */ /* 0x040fe20000041818 */
[----:B------:R-:W2:Y:S07]  /*f690*/  LDSM.16.MT88.4 R112, [R133+0x5100] ;  /* 0x005100008570783b */ /* 0x000eae0000004200 */
[C---:B------:R-:W-:Y:S08]  /*f6a0*/  HMMA.16816.F32.BF16 R28, R100.reuse, R124, R28 ;  /* 0x0000007c641c723c */ /* 0x040ff0000004181c */
[C---:B------:R-:W-:Y:S01]  /*f6b0*/  HMMA.16816.F32.BF16 R32, R100.reuse, R126, R32 ;  /* 0x0000007e6420723c */ /* 0x040fe20000041820 */
[----:B------:R-:W-:Y:S07]  /*f6c0*/  LDSM.16.MT88.4 R124, [R135+UR4+0x1900] ;  /* 0x00190004877c783b */ /* 0x000fee0008004200 */
[C---:B------:R-:W-:Y:S08]  /*f6d0*/  HMMA.16816.F32.BF16 R36, R100.reuse, R116, R36 ;  /* 0x000000746424723c */ /* 0x040ff00000041824 */
[C---:B------:R-:W-:Y:S01]  /*f6e0*/  HMMA.16816.F32.BF16 R40, R100.reuse, R118, R40 ;  /* 0x000000766428723c */ /* 0x040fe20000041828 */
[----:B------:R-:W5:Y:S07]  /*f6f0*/  LDSM.16.MT88.4 R116, [R134+UR4+0x5100] ;  /* 0x005100048674783b */ /* 0x000f6e0008004200 */
        /* <DEDUP_REMOVED lines=9> */
[----:B---3--:R-:W-:Y:S01]  /*f790*/  F2FP.BF16.PACK_AB R139, R231, R230 ;  /* 0x000000e6e78b723e */ /* 0x008fe200000010ff */
[----:B------:R-:W-:Y:S02]  /*f7a0*/  FADD.FTZ R228, R228, R223 ;  /* 0x000000dfe4e47221 */ /* 0x000fe40000010000 */
[----:B------:R-:W-:Y:S01]  /*f7b0*/  FADD.FTZ R225, R225, R224 ;  /* 0x000000e0e1e17221 */ /* 0x000fe20000010000 */
[C---:B------:R-:W-:Y:S01]  /*f7c0*/  HMMA.16816.F32.BF16 R64, R100.reuse, R106, R64 ;  /* 0x0000006a6440723c */ /* 0x040fe20000041840 */
[----:B------:R-:W1:Y:S03]  /*f7d0*/  LDSM.16.MT88.4 R104, [R168+0x5100] ;  /* 0x00510000a868783b */ /* 0x000e660000004200 */
[----:B------:R-:W-:Y:S02]  /*f7e0*/  FADD.FTZ R229, R229, R228 ;  /* 0x000000e4e5e57221 */ /* 0x000fe40000010000 */
[----:B------:R-:W-:Y:S02]  /*f7f0*/  FADD.FTZ R226, R226, R225 ;  /* 0x000000e1e2e27221 */ /* 0x000fe40000010000 */
[C---:B----4-:R-:W-:Y:S04]  /*f800*/  HMMA.16816.F32.BF16 R68, R100.reuse, R108, R68 ;  /* 0x0000006c6444723c */ /* 0x050fe80000041844 */
[----:B------:R-:W-:Y:S02]  /*f810*/  FADD.FTZ R208, R230, R229 ;  /* 0x000000e5e6d07221 */ /* 0x000fe40000010000 */
[----:B------:R-:W-:Y:S02]  /*f820*/  FADD.FTZ R207, R227, R226 ;  /* 0x000000e2e3cf7221 */ /* 0x000fe40000010000 */
[C---:B------:R-:W-:Y:S01]  /*f830*/  HMMA.16816.F32.BF16 R72, R100.reuse, R110, R72 ;  /* 0x0000006e6448723c */ /* 0x040fe20000041848 */
[----:B------:R-:W3:Y:S03]  /*f840*/  LDSM.16.MT88.4 R108, [R133+0x1900] ;  /* 0x00190000856c783b */ /* 0x000ee60000004200 */
[----:B------:R-:W-:Y:S04]  /*f850*/  FADD.FTZ R208, R231, R208 ;  /* 0x000000d0e7d07221 */ /* 0x000fe80000010000 */
[C---:B--2---:R-:W-:Y:S08]  /*f860*/  HMMA.16816.F32.BF16 R76, R100.reuse, R112, R76 ;  /* 0x00000070644c723c */ /* 0x044ff0000004184c */
[C---:B------:R-:W-:Y:S08]  /*f870*/  HMMA.16816.F32.BF16 R80, R100.reuse, R114, R80 ;  /* 0x000000726450723c */ /* 0x040ff00000041850 */
[C---:B-----5:R-:W-:Y:S08]  /*f880*/  HMMA.16816.F32.BF16 R84, R100.reuse, R116, R84 ;  /* 0x000000746454723c */ /* 0x060ff00000041854 */
[C---:B------:R-:W-:Y:S08]  /*f890*/  HMMA.16816.F32.BF16 R88, R100.reuse, R118, R88 ;  /* 0x000000766458723c */ /* 0x040ff00000041858 */
[C---:B-1----:R-:W-:Y:S08]  /*f8a0*/  HMMA.16816.F32.BF16 R92, R100.reuse, R104, R92 ;  /* 0x00000068645c723c */ /* 0x042ff0000004185c */
[----:B------:R-:W-:Y:S08]  /*f8b0*/  HMMA.16816.F32.BF16 R96, R100, R106, R96 ;  /* 0x0000006a6460723c */ /* 0x000ff00000041860 */
[C---:B------:R-:W-:Y:S01]  /*f8c0*/  HMMA.16816.F32.BF16 R128, R136.reuse, R124, R4 ;  /* 0x0000007c8880723c */ /* 0x040fe20000041804 */
[----:B------:R-:W1:Y:S07]  /*f8d0*/  LDSM.16.MT88.4 R4, [R133+0x5900] ;  /* 0x005900008504783b */ /* 0x000e6e0000004200 */
[C---:B------:R-:W-:Y:S01]  /*f8e0*/  HMMA.16816.F32.BF16 R124, R136.reuse, R126, R8 ;  /* 0x0000007e887c723c */ /* 0x040fe20000041808 */
[----:B------:R-:W2:Y:S07]  /*f8f0*/  LDSM.16.MT88.4 R8, [R134+UR4+0x5900] ;  /* 0x005900048608783b */ /* 0x000eae0008004200 */
[C---:B---3--:R-:W-:Y:S01]  /*f900*/  HMMA.16816.F32.BF16 R120, R136.reuse, R108, R12 ;  /* 0x0000006c8878723c */ /* 0x048fe2000004180c */
        /* <DEDUP_REMOVED lines=22> */
[----:B------:R-:W-:-:S07]  /*fa70*/  @!P0 BRA `(.L_x_1059) ;  /* 0x0000034000008947 */ /* 0x000fce0003800000 */
[----:B------:R-:W-:Y:S01]  /*fa80*/  ISETP.NE.AND P2, PT, R195, 0x1, PT ;  /* 0x00000001c300780c */ /* 0x000fe20003f45270 */
[----:B------:R-:W-:Y:S01]  /*fa90*/  IMAD.MOV.U32 R200, RZ, RZ, RZ ;  /* 0x000000ffffc87224 */ /* 0x000fe200078e00ff */
[----:B------:R-:W-:Y:S04]  /*faa0*/  IADD3 R201, R203, R169, R204 ;  /* 0x000000a9cbc97210 */ /* 0x000fe80007ffe0cc */
[----:B------:R-:W-:Y:S05]  /*fab0*/  IADD3 R201, R201, -0x80, RZ ;  /* 0xffffff80c9c97810 */ /* 0x000fea0007ffe0ff */
        /* <DEDUP_REMOVED lines=25> */
[----:B------:R-:W3:Y:S01]  /*fc50*/  SHFL.IDX PT, R3, R19, 0x1, 0x181f ;  /* 0x00381f0013037f89 */ /* 0x000ee200000e0000 */
[C---:B-1----:R-:W-:Y:S05]  /*fc60*/  IADD3 R14, P0, R11.reuse, R211, RZ ;  /* 0x000000d30b0e7210 */ /* 0x042fea0007f1e0ff */
[C-C-:B--2---:R-:W-:Y:S01]  /*fc70*/  IMAD.X R15, R4.reuse, 0x1, R193.reuse, P0 ;  /* 0x00000001040f7824 */ /* 0x144fe200000e06c1 */
[C---:B------:R-:W-:Y:S05]  /*fc80*/  IADD3 R12, P0, R11.reuse, R212, RZ ;  /* 0x000000d40b0c7210 */ /* 0x040fea0007f1e0ff */
[C-C-:B------:R-:W-:Y:S01]  /*fc90*/  IMAD.X R13, R4.reuse, 0x1, R210.reuse, P0 ;  /* 0x00000001040d7824 */ /* 0x140fe200000e06d2 */
[----:B------:R-:W-:Y:S04]  /*fca0*/  IADD3 R10, P0, R11, R214, RZ ;  /* 0x000000d60b0a7210 */ /* 0x000fe80007f1e0ff */
[----:B------:R-:W-:Y:S02]  /*fcb0*/  IADD3.X R11, R4, R209, RZ, P0, !PT ;  /* 0x000000d1040b7210 */ /* 0x000fe400007fe4ff */
[----:B------:R-:W1:Y:S01]  /*fcc0*/  SHFL.IDX PT, R4, R18, 0x1, 0x181f ;  /* 0x00381f0012047f89 */ /* 0x000e6200000e0000 */
[C---:B---3--:R-:W-:Y:S05]  /*fcd0*/  IADD3 R8, P0, R3.reuse, R211, RZ ;  /* 0x000000d303087210 */ /* 0x048fea0007f1e0ff */
[C---:B-1----:R-:W-:Y:S01]  /*fce0*/  IMAD.X R9, R4.reuse, 0x1, R193, P0 ;  /* 0x0000000104097824 */ /* 0x042fe200000e06c1 */
[C---:B------:R-:W-:Y:S05]  /*fcf0*/  IADD3 R6, P0, R3.reuse, R212, RZ ;  /* 0x000000d403067210 */ /* 0x040fea0007f1e0ff */
[C---:B------:R-:W-:Y:S01]  /*fd00*/  IMAD.X R7, R4.reuse, 0x1, R210, P0 ;  /* 0x0000000104077824 */ /* 0x040fe200000e06d2 */
[----:B------:R-:W-:Y:S02]  /*fd10*/  IADD3 R16, P0, R3, R214, RZ ;  /* 0x000000d603107210 */ /* 0x000fe40007f1e0ff */
[----:B------:R-:W-:Y:S03]  /*fd20*/  MOV R3, UR16 ;  /* 0x0000001000037c02 */ /* 0x000fe60008000f00 */
[----:B------:R-:W-:Y:S02]  /*fd30*/  IMAD.X R17, R4, 0x1, R209, P0 ;  /* 0x0000000104117824 */ /* 0x000fe400000e06d1 */
[----:B------:R-:W-:Y:S04]  /*fd40*/  IMAD R3, R3, 0x3000, R202 ;  /* 0x0000300003037824 */ /* 0x000fe800078e02ca */
[----:B------:R-:W-:Y:S05]  /*fd50*/  IMAD.SHL.U32 R5, R3, 0x2, RZ ;  /* 0x0000000203057824 */ /* 0x000fea00078e00ff */
[----:B------:R1:W-:Y:S04]  /*fd60*/  LDGSTS.E.BYPASS.LTC128B.128 [R5+0xc100], [R14.64], !P5 ;  /* 0x0c1000000e057fae */ /* 0x0003e8000e901d4c */
[----:B------:R1:W-:Y:S04]  /*fd70*/  LDGSTS.E.BYPASS.LTC128B.128 [R5+0xe100], [R12.64], !P4 ;  /* 0x0e1000000c057fae */ /* 0x0003e8000e101d4c */
[----:B------:R1:W-:Y:S04]  /*fd80*/  LDGSTS.E.BYPASS.LTC128B.128 [R5+0x10100], [R10.64], !P6 ;  /* 0x101000000a057fae */ /* 0x0003e8000f101d4c */
[----:B------:R1:W-:Y:S04]  /*fd90*/  LDGSTS.E.BYPASS.LTC128B.128 [R5+0xd100], [R8.64], !P5 ;  /* 0x0d10000008057fae */ /* 0x0003e8000e901d4c */
[----:B------:R1:W-:Y:S04]  /*fda0*/  LDGSTS.E.BYPASS.LTC128B.128 [R5+0xf100], [R6.64], !P4 ;  /* 0x0f10000006057fae */ /* 0x0003e8000e101d4c */
[----:B------:R1:W-:Y:S02]  /*fdb0*/  LDGSTS.E.BYPASS.LTC128B.128 [R5+0x11100], [R16.64], !P6 ;  /* 0x1110000010057fae */ /* 0x0003e4000f101d4c */
.L_x_1059:
[----:B------:R-:W0:Y:S01]  /*fdc0*/  LDGDEPBAR ;  /* 0x00000000000079af */ /* 0x000e220000000000 */
[----:B------:R-:W-:Y:S01]  /*fdd0*/  UIADD3 UR4, UR5, 0x1, URZ ;  /* 0x0000000105047890 */ /* 0x000fe2000fffe03f */
[----:B------:R-:W-:Y:S01]  /*fde0*/  ISETP.GE.AND P0, PT, R194, R213, PT ;  /* 0x000000d5c200720c */ /* 0x000fe20003f06270 */
[----:B------:R-:W-:Y:S01]  /*fdf0*/  UISETP.GE.AND UP0, UPT, UR5, 0x1, UPT ;  /* 0x000000010500788c */ /* 0x000fe2000bf06270 */
[----:B------:R-:W-:Y:S01]  /*fe00*/  IADD3 R4, R213, -0x1, RZ ;  /* 0xffffffffd5047810 */ /* 0x000fe20007ffe0ff */
[----:B------:R-:W-:Y:S01]  /*fe10*/  IMAD.MOV.U32 R3, RZ, RZ, R0 ;  /* 0x000000ffff037224 */ /* 0x000fe200078e0000 */
[----:B------:R-:W-:Y:S01]  /*fe20*/  MOV R132, R2 ;  /* 0x0000000200847202 */ /* 0x000fe20000000f00 */
[----:B------:R-:W-:Y:S02]  /*fe30*/  USEL UR5, UR4, URZ, !UP0 ;  /* 0x0000003f04057287 */ /* 0x000fe4000c000000 */
[----:B------:R-:W-:Y:S06]  /*fe40*/  IMAD.MOV.U32 R213, RZ, RZ, R4 ;  /* 0x000000ffffd57224 */ /* 0x000fec00078e0004 */
[----:B------:R-:W-:-:S05]  /*fe50*/  @!P0 BRA `(.L_x_1060) ;  /* 0xffffc6c000008947 */ /* 0x000fca000383ffff */
.L_x_1049:
[----:B------:R-:W2:Y:S01]  /*fe60*/  SHFL.BFLY PT, R4, R207, 0x2, 0x1f ;  /* 0x0c401f00cf047f89 */ /* 0x000ea200000e0000 */
[----:B-1----:R-:W-:-:S02]  /*fe70*/  MOV R6, RZ ;  /* 0x000000ff00067202 */ /* 0x002fc40000000f00 */
[----:B------:R-:W-:Y:S01]  /*fe80*/  MOV R5, RZ ;  /* 0x000000ff00057202 */ /* 0x000fe20000000f00 */
[----:B------:R-:W1:Y:S01]  /*fe90*/  SHFL.BFLY PT, R3, R208, 0x2, 0x1f ;  /* 0x0c401f00d0037f89 */ /* 0x000e6200000e0000 */
[----:B------:R-:W-:Y:S01]  /*fea0*/  PLOP3.LUT P2, PT, PT, PT, PT, 0x8, 0x0 ;  /* 0x000000000000781c */ /* 0x000fe20003f4e170 */
[----:B--2---:R-:W-:Y:S02]  /*feb0*/  FADD.FTZ R7, R4, R207 ;  /* 0x000000cf04077221 */ /* 0x004fe40000010000 */
[----:B-1----:R-:W-:-:S03]  /*fec0*/  FADD.FTZ R8, R3, R208 ;  /* 0x000000d003087221 */ /* 0x002fc60000010000 */
        /* <DEDUP_REMOVED lines=8> */
[----:B------:R-:W-:-:S05]  /*ff50*/  @P0 MOV R10, 0x3f317218 ;  /* 0x3f317218000a0802 */ /* 0x000fca0000000f00 */
[----:B------:R-:W2:Y:S08]  /*ff60*/  @P1 MUFU.LG2 R4, R4 ;  /* 0x0000000400041308 */ /* 0x000eb00000000c00 */
[----:B------:R-:W3:Y:S01]  /*ff70*/  @P0 MUFU.LG2 R7, R3 ;  /* 0x0000000300070308 */ /* 0x000ee20000000c00 */
[C---:B-1----:R-:W-:Y:S02]  /*ff80*/  FMUL.FTZ R128, R6.reuse, R128 ;  /* 0x0000008006807220 */ /* 0x042fe40000410000 */
[----:B------:R-:W-:-:S02]  /*ff90*/  FMUL.FTZ R129, R6, R129 ;  /* 0x0000008106817220 */ /* 0x000fc40000410000 */
[C---:B------:R-:W-:Y:S02]  /*ffa0*/  FMUL.FTZ R124, R6.reuse, R124 ;  /* 0x0000007c067c7220 */ /* 0x040fe40000410000 */
[----:B------:R-:W-:Y:S01]  /*ffb0*/  FMUL.FTZ R125, R6, R125 ;  /* 0x0000007d067d7220 */ /* 0x000fe20000410000 */
[----:B------:R1:W4:Y:S01]  /*ffc0*/  @P0 MUFU.RCP R5, R3 ;  /* 0x0000000300050308 */ /* 0x0003220000001000 */
[----:B--2---:R-:W-:Y:S02]  /*ffd0*/  @P1 FMUL.FTZ R9, R4, 0.69314718246459960938 ;  /* 0x3f31721804091820 */ /* 0x004fe40000410000 */
[----:B------:R-:W-:Y:S02]  /*ffe0*/  @P1 FMUL.FTZ R4, R8, c[0x0][0x2d0] ;  /* 0x0000b40008041a20 */ /* 0x000fe40000410000 */
[C---:B------:R-:W-:Y:S02]  /*fff0*/  FMUL.FTZ R120, R6.reuse, R120 ;  /* 0x0000007806787220 */ /* 0x040fe40000410000 */
[----:B------:R-:W-:-:S02]  /*10000*/  FMUL.FTZ R121, R6, R121 ;  /* 0x0000007906797220 */ /* 0x000fc40000410000 */
[----:B---3--:R-:W-:Y:S02]  /*10010*/  @P0 FMUL.FTZ R8, R7, 0.69314718246459960938 ;  /* 0x3f31721807080820 */ /* 0x008fe40000410000 */
[----:B------:R-:W-:Y:S02]  /*10020*/  @P0 FMUL.FTZ R7, R10, c[0x0][0x2d0] ;  /* 0x0000b4000a070a20 */ /* 0x000fe40000410000 */
[C---:B------:R-:W-:Y:S02]  /*10030*/  FMUL.FTZ R116, R6.reuse, R116 ;  /* 0x0000007406747220 */ /* 0x040fe40000410000 */
[C---:B------:R-:W-:Y:S01]  /*10040*/  FMUL.FTZ R117, R6.reuse, R117 ;  /* 0x0000007506757220 */ /* 0x040fe20000410000 */
[----:B-1----:R-:W-:Y:S01]  /*10050*/  MOV R3, 0xff800000 ;  /* 0xff80000000037802 */ /* 0x002fe20000000f00 */
        /* <DEDUP_REMOVED lines=91> */
.L_x_1015:
[----:B------:R-:W-:Y:S01]  /*10610*/  USHF.R.S32.HI UR6, URZ, 0x1f, UR7 ;  /* 0x0000001f3f067899 */ /* 0x000fe20008011407 */
[----:B------:R-:W-:Y:S05]  /*10620*/  @P2 BRA `(.L_x_1061) ;  /* 0x0000157000002947 */ /* 0x000fea0003800000 */
[----:B------:R-:W1:Y:S01]  /*10630*/  S2R R0, SR_TID.X ;  /* 0x0000000000007919 */ /* 0x000e620000002100 */
[----:B------:R-:W-:Y:S01]  /*10640*/  ULDC.64 UR4, c[0x0][0x490] ;  /* 0x0001240000047ab9 */ /* 0x000fe20000000a00 */
[----:B------:R-:W-:Y:S01]  /*10650*/  F2FP.BF16.PACK_AB R128, R129, R128 ;  /* 0x000000808180723e */ /* 0x000fe200000010ff */
[----:B------:R-:W-:Y:S01]  /*10660*/  UIMAD UR8, UR6, UR4, URZ ;  /* 0x00000004060872a4 */ /* 0x000fe2000f8e023f */
[----:B------:R-:W2:Y:S01]  /*10670*/  S2R R22, SR_CTAID.Z ;  /* 0x0000000000167919 */ /* 0x000ea20000002700 */
[----:B------:R-:W-:Y:S01]  /*10680*/  UIMAD.WIDE.U32 UR10, UR7, UR4, URZ ;  /* 0x00000004070a72a5 */ /* 0x000fe2000f8e003f */
[----:B------:R-:W-:Y:S01]  /*10690*/  F2FP.BF16.PACK_AB R130, R131, R130 ;  /* 0x000000828382723e */ /* 0x000fe200000010ff */
[----:B------:R-:W-:Y:S01]  /*106a0*/  UIMAD UR8, UR7, UR5, UR8 ;  /* 0x00000005070872a4 */ /* 0x000fe2000f8e0208 */
[----:B------:R-:W3:Y:S01]  /*106b0*/  S2R R10, SR_CTAID.X ;  /* 0x00000000000a7919 */ /* 0x000ee20000002500 */
[----:B------:R-:W-:Y:S01]  /*106c0*/  F2FP.BF16.PACK_AB R124, R125, R124 ;  /* 0x0000007c7d7c723e */ /* 0x000fe200000010ff */
[----:B------:R-:W-:Y:S01]  /*106d0*/  ULDC.64 UR4, c[0x0][0x3e8] ;  /* 0x0000fa0000047ab9 */ /* 0x000fe20000000a00 */
[----:B------:R-:W-:Y:S01]  /*106e0*/  IMAD.U32 R25, RZ, RZ, UR11 ;  /* 0x0000000bff197e24 */ /* 0x000fe2000f8e00ff */
[----:B------:R-:W-:Y:S01]  /*106f0*/  UIMAD UR6, UR6, UR4, URZ ;  /* 0x00000004060672a4 */ /* 0x000fe2000f8e023f */
[----:B------:R-:W-:Y:S01]  /*10700*/  IMAD.U32 R24, RZ, RZ, UR10 ;  /* 0x0000000aff187e24 */ /* 0x000fe2000f8e00ff */
[----:B------:R-:W-:Y:S01]  /*10710*/  UIMAD.WIDE.U32 UR14, UR7, UR4, URZ ;  /* 0x00000004070e72a5 */ /* 0x000fe2000f8e003f */
        /* <DEDUP_REMOVED lines=9> */
[----:B-1----:R-:W-:Y:S01]  /*107b0*/  SHF.R.S32.HI R9, RZ, 0x1f, R0 ;  /* 0x0000001fff097819 */ /* 0x002fe20000011400 */
[----:B------:R-:W-:Y:S01]  /*107c0*/  IMAD.U32 R25, RZ, RZ, UR8 ;  /* 0x00000008ff197e24 */ /* 0x000fe2000f8e00ff */
[----:B------:R-:W-:Y:S01]  /*107d0*/  F2FP.BF16.PACK_AB R118, R119, R118 ;  /* 0x000000767776723e */ /* 0x000fe200000010ff */
[----:B------:R-:W-:Y:S01]  /*107e0*/  IMAD.U32 R17, RZ, RZ, UR5 ;  /* 0x00000005ff117e24 */ /* 0x000fe2000f8e00ff */
[CC--:B------:R-:W-:Y:S01]  /*107f0*/  LEA.HI R13, R9.reuse, R0.reuse, RZ, 0x2 ;  /* 0x00000000090d7211 */ /* 0x0c0fe200078f10ff */
[----:B--2---:R-:W-:Y:S01]  /*10800*/  IMAD.WIDE.U32 R24, R22, c[0x0][0x498], R24 ;  /* 0x0001260016187a25 */ /* 0x004fe200078e0018 */
[CC--:B------:R-:W-:Y:S01]  /*10810*/  LEA.HI R18, R9.reuse, R0.reuse, RZ, 0x5 ;  /* 0x0000000009127211 */ /* 0x0c0fe200078f28ff */
[----:B------:R-:W-:Y:S01]  /*10820*/  BSSY B0, `(.L_x_1062) ;  /* 0x00000ef000007945 */ /* 0x000fe20003800000 */
[----:B------:R-:W-:-:S02]  /*10830*/  LEA.HI R7, R9, R0, RZ, 0x3 ;  /* 0x0000000009077211 */ /* 0x000fc400078f18ff */
[----:B------:R-:W-:Y:S02]  /*10840*/  LEA.HI R2, R9, R0, RZ, 0x6 ;  /* 0x0000000009027211 */ /* 0x000fe400078f30ff */
[--C-:B------:R-:W-:Y:S02]  /*10850*/  SHF.R.S32.HI R20, RZ, 0x2, R13.reuse ;  /* 0x00000002ff147819 */ /* 0x100fe4000001140d */
[----:B------:R-:W-:Y:S02]  /*10860*/  SHF.R.S32.HI R15, RZ, 0x1f, R13 ;  /* 0x0000001fff0f7819 */ /* 0x000fe4000001140d */
[----:B------:R-:W-:Y:S02]  /*10870*/  LOP3.LUT R13, R13, 0xfffffffc, RZ, 0xc0, !PT ;  /* 0xfffffffc0d0d7812 */ /* 0x000fe400078ec0ff */
[----:B------:R-:W-:Y:S02]  /*10880*/  LOP3.LUT R9, R18, 0xffffffe0, RZ, 0xc0, !PT ;  /* 0xffffffe012097812 */ /* 0x000fe400078ec0ff */
[----:B------:R-:W-:Y:S01]  /*10890*/  LOP3.LUT R11, R7, 0xfffffff8, RZ, 0xc0, !PT ;  /* 0xfffffff8070b7812 */ /* 0x000fe200078ec0ff */
[C---:B------:R-:W-:Y:S01]  /*108a0*/  IMAD.IADD R8, R0.reuse, 0x1, -R13 ;  /* 0x0000000100087824 */ /* 0x040fe200078e0a0d */
[----:B------:R-:W-:Y:S01]  /*108b0*/  LEA.HI R4, R15, R20, RZ, 0x3 ;  /* 0x000000140f047211 */ /* 0x000fe200078f18ff */
[C---:B------:R-:W-:Y:S01]  /*108c0*/  IMAD.IADD R9, R0.reuse, 0x1, -R9 ;  /* 0x0000000100097824 */ /* 0x040fe200078e0a09 */
[----:B------:R-:W-:Y:S01]  /*108d0*/  SHF.R.S32.HI R15, RZ, 0x1f, R22 ;  /* 0x0000001fff0f7819 */ /* 0x000fe20000011416 */
[----:B------:R-:W-:Y:S01]  /*108e0*/  IMAD.IADD R0, R0, 0x1, -R11 ;  /* 0x0000000100007824 */ /* 0x000fe200078e0a0b */
[----:B------:R-:W-:-:S02]  /*108f0*/  LOP3.LUT R11, R4, 0xfffffff8, RZ, 0xc0, !PT ;  /* 0xfffffff8040b7812 */ /* 0x000fc400078ec0ff */
[----:B------:R-:W-:Y:S01]  /*10900*/  SHF.R.S32.HI R7, RZ, 0x3, R7 ;  /* 0x00000003ff077819 */ /* 0x000fe20000011407 */
[C---:B------:R-:W-:Y:S01]  /*10910*/  IMAD R13, R15.reuse, c[0x0][0x498], RZ ;  /* 0x000126000f0d7a24 */ /* 0x040fe200078e02ff */
[----:B------:R-:W-:Y:S01]  /*10920*/  SHF.R.S32.HI R4, RZ, 0x1f, R9 ;  /* 0x0000001fff047819 */ /* 0x000fe20000011409 */
[----:B------:R-:W-:Y:S01]  /*10930*/  IMAD R15, R15, c[0x0][0x3f0], RZ ;  /* 0x0000fc000f0f7a24 */ /* 0x000fe200078e02ff */
[----:B------:R-:W-:Y:S01]  /*10940*/  LOP3.LUT P0, RZ, R9, 0x3, RZ, 0xc0, !PT ;  /* 0x0000000309ff7812 */ /* 0x000fe2000780c0ff */
[----:B------:R-:W-:Y:S01]  /*10950*/  IMAD.IADD R20, R20, 0x1, -R11 ;  /* 0x0000000114147824 */ /* 0x000fe200078e0a0b */
[----:B------:R-:W-:Y:S01]  /*10960*/  LEA.HI R9, R4, R9, RZ, 0x2 ;  /* 0x0000000904097211 */ /* 0x000fe200078f10ff */
[----:B------:R-:W-:Y:S01]  /*10970*/  IMAD.MOV.U32 R11, RZ, RZ, c[0x0][0x4e8] ;  /* 0x00013a00ff0b7624 */ /* 0x000fe200078e00ff */
[--C-:B------:R-:W-:Y:S01]  /*10980*/  SHF.R.S32.HI R21, RZ, 0x5, R18.reuse ;  /* 0x00000005ff157819 */ /* 0x100fe20000011412 */
[C---:B------:R-:W-:Y:S01]  /*10990*/  IMAD R12, R22.reuse, c[0x0][0x3f4], R15 ;  /* 0x0000fd00160c7a24 */ /* 0x040fe200078e020f */
[----:B------:R-:W-:Y:S01]  /*109a0*/  SHF.R.S32.HI R18, RZ, 0x1f, R18 ;  /* 0x0000001fff127819 */ /* 0x000fe20000011412 */
[----:B------:R-:W-:Y:S01]  /*109b0*/  IMAD.SHL.U32 R15, R7, 0x40, RZ ;  /* 0x00000040070f7824 */ /* 0x000fe200078e00ff */
[----:B------:R-:W-:Y:S01]  /*109c0*/  ISETP.NE.AND P3, PT, R11, 0x1, PT ;  /* 0x000000010b00780c */ /* 0x000fe20003f65270 */
[----:B------:R-:W-:Y:S01]  /*109d0*/  IMAD R13, R22, c[0x0][0x49c], R13 ;  /* 0x00012700160d7a24 */ /* 0x000fe200078e020d */
[----:B------:R-:W-:Y:S01]  /*109e0*/  LEA.HI R19, R8, R8, RZ, 0x1 ;  /* 0x0000000808137211 */ /* 0x000fe200078f08ff */
[----:B------:R-:W-:Y:S01]  /*109f0*/  IMAD.SHL.U32 R4, R0, 0x8, RZ ;  /* 0x0000000800047824 */ /* 0x000fe200078e00ff */
[----:B------:R-:W-:Y:S01]  /*10a00*/  LOP3.LUT R15, R15, 0x1c0, RZ, 0xc0, !PT ;  /* 0x000001c00f0f7812 */ /* 0x000fe200078ec0ff */
[----:B------:R-:W-:Y:S01]  /*10a10*/  IMAD.WIDE.U32 R22, R22, c[0x0][0x3f0], R16 ;  /* 0x0000fc0016167a25 */ /* 0x000fe200078e0010 */
[----:B------:R-:W-:-:S02]  /*10a20*/  LEA.HI R18, R18, R21, RZ, 0x3 ;  /* 0x0000001512127211 */ /* 0x000fc400078f18ff */
[----:B------:R-:W-:Y:S01]  /*10a30*/  LOP3.LUT R19, R19, 0x1ffffffe, RZ, 0xc0, !PT ;  /* 0x1ffffffe13137812 */ /* 0x000fe200078ec0ff */
[----:B------:R-:W-:Y:S01]  /*10a40*/  IMAD R17, R0, 0x20, R7 ;  /* 0x0000002000117824 */ /* 0x000fe200078e0207 */
[----:B------:R-:W-:Y:S01]  /*10a50*/  SHF.R.U32.HI R0, RZ, 0x3, R15 ;  /* 0x00000003ff007819 */ /* 0x000fe2000001160f */
[----:B------:R-:W-:Y:S01]  /*10a60*/  IMAD R14, R21, 0x200, R8 ;  /* 0x00000200150e7824 */ /* 0x000fe200078e0208 */
[----:B------:R-:W-:Y:S01]  /*10a70*/  LOP3.LUT R15, R15, 0x38, R4, 0xf8, !PT ;  /* 0x000000380f0f7812 */ /* 0x000fe200078ef804 */
[----:B---3--:R-:W-:Y:S01]  /*10a80*/  IMAD R17, R10, 0x80, R17 ;  /* 0x000000800a117824 */ /* 0x008fe200078e0211 */
[----:B------:R-:W-:Y:S01]  /*10a90*/  LOP3.LUT R18, R18, 0xffffff8, RZ, 0xc0, !PT ;  /* 0x0ffffff812127812 */ /* 0x000fe200078ec0ff */
[----:B------:R-:W-:Y:S01]  /*10aa0*/  IMAD.IADD R8, R8, 0x1, -R19 ;  /* 0x0000000108087824 */ /* 0x000fe200078e0a13 */
[----:B------:R-:W-:Y:S01]  /*10ab0*/  LOP3.LUT R0, R15, R0, RZ, 0x3c, !PT ;  /* 0x000000000f007212 */ /* 0x000fe200078e3cff */
[----:B------:R-:W-:Y:S01]  /*10ac0*/  @P3 IMAD.HI.U32 R15, R17, c[0x0][0x4ec], RZ ;  /* 0x00013b00110f3a27 */ /* 0x000fe200078e00ff */
[----:B------:R-:W-:-:S02]  /*10ad0*/  R2P PR, R20, 0x6 ;  /* 0x0000000614007804 */ /* 0x000fc40000000000 */
[C---:B------:R-:W-:Y:S01]  /*10ae0*/  LOP3.LUT R19, R20.reuse, 0x1, RZ, 0xc0, !PT ;  /* 0x0000000114137812 */ /* 0x040fe200078ec0ff */
[----:B------:R-:W-:Y:S01]  /*10af0*/  IMAD.MOV.U32 R16, RZ, RZ, R17 ;  /* 0x000000ffff107224 */ /* 0x000fe200078e0011 */
[----:B------:R-:W-:Y:S01]  /*10b00*/  @P3 SHF.R.U32.HI R16, RZ, c[0x0][0x4f0], R15 ;  /* 0x00013c00ff103a19 */ /* 0x000fe2000001160f */
[----:B------:R-:W-:Y:S01]  /*10b10*/  IMAD.SHL.U32 R20, R20, 0x40, RZ ;  /* 0x0000004014147824 */ /* 0x000fe200078e00ff */
[----:B------:R-:W-:Y:S01]  /*10b20*/  SHF.R.S32.HI R9, RZ, 0x2, R9 ;  /* 0x00000002ff097819 */ /* 0x000fe20000011409 */
[----:B------:R-:W-:Y:S01]  /*10b30*/  IMAD.IADD R18, R21, 0x1, -R18 ;  /* 0x0000000115127824 */ /* 0x000fe200078e0a12 */
[----:B------:R-:W-:Y:S01]  /*10b40*/  ISETP.NE.U32.AND P4, PT, R19, 0x1, PT ;  /* 0x000000011300780c */ /* 0x000fe20003f85070 */
[----:B------:R-:W-:Y:S01]  /*10b50*/  IMAD.SHL.U32 R15, R2, 0x8, RZ ;  /* 0x00000008020f7824 */ /* 0x000fe200078e00ff */
[----:B------:R-:W-:Y:S01]  /*10b60*/  LOP3.LUT R20, R20, 0x1c0, RZ, 0xc0, !PT ;  /* 0x000001c014147812 */ /* 0x000fe200078ec0ff */
[--C-:B------:R-:W-:Y:S01]  /*10b70*/  IMAD.MOV R2, RZ, RZ, -R16.reuse ;  /* 0x000000ffff027224 */ /* 0x100fe200078e0a10 */
[----:B------:R-:W-:Y:S01]  /*10b80*/  F2FP.BF16.PACK_AB R112, R113, R112 ;  /* 0x000000707170723e */ /* 0x000fe200000010ff */
[----:B------:R-:W-:Y:S01]  /*10b90*/  IMAD R9, R18, 0x10, R9 ;  /* 0x0000001012097824 */ /* 0x000fe200078e0209 */
[----:B------:R-:W-:Y:S01]  /*10ba0*/  LEA.HI R19, R20, R20, RZ, 0x1d ;  /* 0x0000001414137211 */ /* 0x000fe200078fe8ff */
[----:B------:R-:W-:Y:S01]  /*10bb0*/  IMAD R2, R2, c[0x0][0x4e8], R17 ;  /* 0x00013a0002027a24 */ /* 0x000fe200078e0211 */
[----:B------:R-:W-:Y:S01]  /*10bc0*/  LOP3.LUT R15, R0, 0x7ffffe00, R15, 0xf8, !PT ;  /* 0x7ffffe00000f7812 */ /* 0x000fe200078ef80f */
[----:B------:R-:W-:Y:S01]  /*10bd0*/  IMAD R17, R8, 0x8, R9 ;  /* 0x0000000808117824 */ /* 0x000fe200078e0209 */
[----:B------:R-:W-:Y:S01]  /*10be0*/  SHF.R.S32.HI R0, RZ, 0x1f, R16 ;  /* 0x0000001fff007819 */ /* 0x000fe20000011410 */
[----:B------:R-:W-:Y:S01]  /*10bf0*/  IMAD.U32 R14, R14, 0x2, R19 ;  /* 0x000000020e0e7824 */ /* 0x000fe200078e0013 */
[----:B------:R-:W-:Y:S01]  /*10c00*/  F2FP.BF16.PACK_AB R114, R115, R114 ;  /* 0x000000727372723e */ /* 0x000fe200000010ff */
[----:B------:R-:W-:Y:S01]  /*10c10*/  IMAD R17, R10, 0x80, R17 ;  /* 0x000000800a117824 */ /* 0x000fe200078e0211 */
[----:B------:R-:W-:Y:S01]  /*10c20*/  F2FP.BF16.PACK_AB R108, R109, R108 ;  /* 0x0000006c6d6c723e */ /* 0x000fe200000010ff */
[----:B------:R-:W-:Y:S01]  /*10c30*/  IMAD R19, R0, c[0x0][0x3e0], RZ ;  /* 0x0000f80000137a24 */ /* 0x000fe200078e02ff */
[----:B------:R-:W-:Y:S01]  /*10c40*/  F2FP.BF16.PACK_AB R110, R111, R110 ;  /* 0x0000006e6f6e723e */ /* 0x000fe200000010ff */
[----:B------:R-:W-:Y:S01]  /*10c50*/  IMAD R11, R11, c[0x0][0x388], RZ ;  /* 0x0000e2000b0b7a24 */ /* 0x000fe200078e02ff */
[----:B------:R-:W-:Y:S01]  /*10c60*/  F2FP.BF16.PACK_AB R104, R105, R104 ;  /* 0x000000686968723e */ /* 0x000fe200000010ff */
[----:B------:R-:W-:Y:S01]  /*10c70*/  IMAD R0, R10, 0x80, R9 ;  /* 0x000000800a007824 */ /* 0x000fe200078e0209 */
[----:B------:R-:W-:Y:S01]  /*10c80*/  F2FP.BF16.PACK_AB R106, R107, R106 ;  /* 0x0000006a6b6a723e */ /* 0x000fe200000010ff */
[----:B------:R-:W-:Y:S01]  /*10c90*/  @P3 IMAD.HI.U32 R8, R17, c[0x0][0x4ec], RZ ;  /* 0x00013b0011083a27 */ /* 0x000fe200078e00ff */
[----:B------:R-:W-:-:S02]  /*10ca0*/  F2FP.BF16.PACK_AB R100, R101, R100 ;  /* 0x000000646564723e */ /* 0x000fc400000010ff */
[CC--:B------:R-:W-:Y:S01]  /*10cb0*/  ISETP.GE.OR P6, PT, R0.reuse, R11.reuse, P0 ;  /* 0x0000000b0000720c */ /* 0x0c0fe200007c6670 */
[----:B------:R-:W-:Y:S01]  /*10cc0*/  IMAD.MOV.U32 R9, RZ, RZ, R17 ;  /* 0x000000ffff097224 */ /* 0x000fe200078e0011 */
[----:B------:R-:W-:Y:S01]  /*10cd0*/  IADD3 R0, R0, 0x8, RZ ;  /* 0x0000000800007810 */ /* 0x000fe20007ffe0ff */
[----:B------:R-:W-:Y:S01]  /*10ce0*/  IMAD.IADD R23, R23, 0x1, R12 ;  /* 0x0000000117177824 */ /* 0x000fe200078e020c */
[----:B------:R-:W-:Y:S01]  /*10cf0*/  @P3 SHF.R.U32.HI R9, RZ, c[0x0][0x4f0], R8 ;  /* 0x00013c00ff093a19 */ /* 0x000fe20000011608 */
[----:B------:R-:W-:Y:S01]  /*10d00*/  IMAD.SHL.U32 R21, R14, 0x2, RZ ;  /* 0x000000020e157824 */ /* 0x000fe200078e00ff */
[----:B------:R-:W-:Y:S01]  /*10d10*/  ISETP.GE.OR P5, PT, R0, R11, P0 ;  /* 0x0000000b0000720c */ /* 0x000fe200007a6670 */
[C---:B------:R-:W-:Y:S01]  /*10d20*/  IMAD.WIDE.U32 R22, R16.reuse, c[0x0][0x3e0], R22 ;  /* 0x0000f80010167a25 */ /* 0x040fe200078e0016 */
[----:B------:R-:W-:Y:S01]  /*10d30*/  SHF.R.S32.HI R0, RZ, 0x1f, R9 ;  /* 0x0000001fff007819 */ /* 0x000fe20000011409 */
[----:B------:R-:W-:Y:S01]  /*10d40*/  BAR.SYNC.DEFER_BLOCKING 0x1, 0x100 ;  /* 0x0044000000007b1d */ /* 0x000fe20000010000 */
[----:B------:R-:W-:Y:S01]  /*10d50*/  IADD3 R12, P0, R9, R24, RZ ;  /* 0x00000018090c7210 */ /* 0x000fe20007f1e0ff */
[----:B------:R-:W-:Y:S01]  /*10d60*/  IMAD R19, R16, c[0x0][0x3e4], R19 ;  /* 0x0000f90010137a24 */ /* 0x000fe200078e0213 */
[----:B------:R-:W-:Y:S01]  /*10d70*/  IADD3 R8, R21, 0x80, RZ ;  /* 0x0000008015087810 */ /* 0x000fe20007ffe0ff */
[----:B------:R-:W-:Y:S01]  /*10d80*/  IMAD.MOV R14, RZ, RZ, -R9 ;  /* 0x000000ffff0e7224 */ /* 0x000fe200078e0a09 */
[----:B------:R-:W-:Y:S01]  /*10d90*/  IADD3.X R13, R0, R25, R13, P0, !PT ;  /* 0x00000019000d7210 */ /* 0x000fe200007fe40d */
[----:B------:R-:W-:Y:S01]  /*10da0*/  IMAD.MOV.U32 R0, RZ, RZ, 0x20 ;  /* 0x00000020ff007424 */ /* 0x000fe200078e00ff */
[----:B------:R-:W-:Y:S01]  /*10db0*/  F2FP.BF16.PACK_AB R102, R103, R102 ;  /* 0x000000666766723e */ /* 0x000fe200000010ff */
[----:B------:R-:W-:Y:S01]  /*10dc0*/  IMAD.IADD R23, R23, 0x1, R19 ;  /* 0x0000000117177824 */ /* 0x000fe200078e0213 */
[----:B------:R-:W-:Y:S01]  /*10dd0*/  IADD3 R19, R21, 0x70, RZ ;  /* 0x0000007015137810 */ /* 0x000fe20007ffe0ff */
[----:B------:R-:W-:Y:S01]  /*10de0*/  IMAD R25, R14, c[0x0][0x4e8], R17 ;  /* 0x00013a000e197a24 */ /* 0x000fe200078e0211 */
[----:B------:R-:W-:Y:S01]  /*10df0*/  @P4 IADD3 R19, R8, 0x10, RZ ;  /* 0x0000001008134810 */ /* 0x000fe20007ffe0ff */
[----:B------:R-:W-:Y:S01]  /*10e00*/  IMAD.WIDE.U32 R22, R2, c[0x0][0x3d8], R22 ;  /* 0x0000f60002167a25 */ /* 0x000fe200078e0016 */
[----:B------:R-:W-:-:S02]  /*10e10*/  SHF.R.S32.HI R8, RZ, 0x1f, R2 ;  /* 0x0000001fff087819 */ /* 0x000fc40000011402 */
[----:B------:R-:W-:Y:S01]  /*10e20*/  SEL R0, R0, 0xffffffe0, !P1 ;  /* 0xffffffe000007807 */ /* 0x000fe20004800000 */
[----:B------:R-:W-:Y:S01]  /*10e30*/  IMAD.WIDE.U32 R12, R25, c[0x0][0x488], R12 ;  /* 0x00012200190c7a25 */ /* 0x000fe200078e000c */
[----:B------:R-:W-:Y:S02]  /*10e40*/  F2FP.BF16.PACK_AB R36, R37, R36 ;  /* 0x000000242524723e */ /* 0x000fe400000010ff */
[----:B------:R-:W-:Y:S01]  /*10e50*/  F2FP.BF16.PACK_AB R38, R39, R38 ;  /* 0x000000262726723e */ /* 0x000fe200000010ff */
[----:B------:R-:W-:Y:S01]  /*10e60*/  IMAD R9, R8, c[0x0][0x3d8], RZ ;  /* 0x0000f60008097a24 */ /* 0x000fe200078e02ff */
[----:B------:R-:W-:Y:S01]  /*10e70*/  F2FP.BF16.PACK_AB R40, R41, R40 ;  /* 0x000000282928723e */ /* 0x000fe200000010ff */
[----:B------:R-:W-:Y:S01]  /*10e80*/  IMAD.MOV.U32 R8, RZ, RZ, 0x40 ;  /* 0x00000040ff087424 */ /* 0x000fe200078e00ff */
[----:B------:R-:W-:Y:S01]  /*10e90*/  F2FP.BF16.PACK_AB R42, R43, R42 ;  /* 0x0000002a2b2a723e */ /* 0x000fe200000010ff */
[----:B------:R-:W-:Y:S01]  /*10ea0*/  IMAD.IADD R17, R21, 0x1, R0 ;  /* 0x0000000115117824 */ /* 0x000fe200078e0200 */
[----:B------:R-:W-:Y:S01]  /*10eb0*/  STS [R21+0x80], R128 ;  /* 0x0000808015007388 */ /* 0x000fe20000000800 */
[----:B------:R-:W-:Y:S01]  /*10ec0*/  IMAD.IADD R27, R0, 0x1, R19 ;  /* 0x00000001001b7824 */ /* 0x000fe200078e0213 */
[----:B------:R-:W-:Y:S01]  /*10ed0*/  SHF.R.S32.HI R0, RZ, 0x1f, R25 ;  /* 0x0000001fff007819 */ /* 0x000fe20000011419 */
[----:B------:R-:W-:Y:S01]  /*10ee0*/  IMAD R9, R2, c[0x0][0x3dc], R9 ;  /* 0x0000f70002097a24 */ /* 0x000fe200078e0209 */
[----:B------:R-:W-:Y:S01]  /*10ef0*/  SEL R8, R8, 0xffffffc0, !P2 ;  /* 0xffffffc008087807 */ /* 0x000fe20005000000 */
[----:B------:R-:W-:Y:S01]  /*10f00*/  STS [R21+0x480], R130 ;  /* 0x0004808215007388 */ /* 0x000fe20000000800 */
[----:B------:R-:W-:Y:S01]  /*10f10*/  F2FP.BF16.PACK_AB R44, R45, R44 ;  /* 0x0000002c2d2c723e */ /* 0x000fe200000010ff */
[----:B------:R-:W-:Y:S01]  /*10f20*/  IMAD R0, R0, c[0x0][0x488], RZ ;  /* 0x0001220000007a24 */ /* 0x000fe200078e02ff */
[----:B------:R-:W-:Y:S01]  /*10f30*/  F2FP.BF16.PACK_AB R46, R47, R46 ;  /* 0x0000002e2f2e723e */ /* 0x000fe200000010ff */
[----:B------:R-:W-:Y:S01]  /*10f40*/  IMAD.IADD R29, R21, 0x1, R8 ;  /* 0x00000001151d7824 */ /* 0x000fe200078e0208 */
[----:B------:R-:W-:Y:S01]  /*10f50*/  STS [R19], R124 ;  /* 0x0000007c13007388 */ /* 0x000fe20000000800 */
        /* <DEDUP_REMOVED lines=11> */
[----:B------:R-:W-:Y:S01]  /*11010*/  STS [R17+0x480], R122 ;  /* 0x0004807a11007388 */ /* 0x000fe20000000800 */
[----:B------:R-:W-:Y:S01]  /*11020*/  F2FP.BF16.PACK_AB R56, R57, R56 ;  /* 0x000000383938723e */ /* 0x000fe200000010ff */
[----:B------:R-:W-:Y:S01]  /*11030*/  IMAD.IADD R9, R23, 0x1, R9 ;  /* 0x0000000117097824 */ /* 0x000fe200078e0209 */
[----:B------:R-:W-:Y:S01]  /*11040*/  F2FP.BF16.PACK_AB R58, R59, R58 ;  /* 0x0000003a3b3a723e */ /* 0x000fe200000010ff */
[----:B------:R-:W-:Y:S01]  /*11050*/  STS [R27], R116 ;  /* 0x000000741b007388 */ /* 0x000fe20000000800 */
[----:B------:R-:W-:Y:S01]  /*11060*/  F2FP.BF16.PACK_AB R60, R61, R60 ;  /* 0x0000003c3d3c723e */ /* 0x000fe200000010ff */
[----:B------:R-:W-:Y:S01]  /*11070*/  IMAD R10, R10, 0x80, R7 ;  /* 0x000000800a0a7824 */ /* 0x000fe200078e0207 */
        /* <DEDUP_REMOVED lines=20> */
[----:B------:R-:W-:-:S02]  /*111c0*/  LEA R2, P0, R12, c[0x0][0x450], 0x2 ;  /* 0x000114000c027a11 */ /* 0x000fc400078010ff */
        /* <DEDUP_REMOVED lines=43> */
[----:B------:R-:W-:Y:S04]  /*11480*/  SHFL.IDX PT, R34, R2, RZ, 0x1c1f ;  /* 0x001c1fff02227589 */ /* 0x000fe800000e0000 */
[----:B------:R-:W1:Y:S04]  /*11490*/  SHFL.IDX PT, R35, R13, RZ, 0x1c1f ;  /* 0x001c1fff0d237589 */ /* 0x000e6800000e0000 */
[----:B------:R-:W-:Y:S06]  /*114a0*/  BAR.SYNC.DEFER_BLOCKING 0x1, 0x100 ;  /* 0x0044000000007b1d */ /* 0x000fec0000010000 */
[----:B------:R2:W-:Y:S04]  /*114b0*/  SHFL.IDX PT, R98, R2, 0x1, 0x1c1f ;  /* 0x003c1f0002627f89 */ /* 0x0005e800000e0000 */
[----:B------:R-:W3:Y:S04]  /*114c0*/  SHFL.IDX PT, R99, R13, 0x1, 0x1c1f ;  /* 0x003c1f000d637f89 */ /* 0x000ee800000e0000 */
[----:B------:R4:W4:Y:S04]  /*114d0*/  SHFL.IDX PT, R62, R0, RZ, 0x181f ;  /* 0x00181fff003e7589 */ /* 0x00092800000e0000 */
[----:B-1----:R1:W-:Y:S01]  /*114e0*/  @!P6 ST.E [R34.64], R3 ;  /* 0x000000032200e985 */ /* 0x0023e2000c10190c */
[----:B--2---:R-:W-:-:S02]  /*114f0*/  LEA.HI.X R2, R22, c[0x0][0x384], R9, 0x1, P0 ;  /* 0x0000e10016027a11 */ /* 0x004fc400000f0c09 */
[----:B------:R-:W-:Y:S01]  /*11500*/  ISETP.GE.AND P0, PT, R10, R11, PT ;  /* 0x0000000b0a00720c */ /* 0x000fe20003f06270 */
[----:B---3--:R1:W-:Y:S04]  /*11510*/  @!P5 ST.E [R98.64], R6 ;  /* 0x000000066200d985 */ /* 0x0083e8000c10190c */
[----:B------:R1:W2:Y:S04]  /*11520*/  LDS.128 R52, [R60+0x1080] ;  /* 0x001080003c347984 */ /* 0x0002a80000000c00 */
[----:B------:R1:W3:Y:S04]  /*11530*/  LDS.128 R48, [R60+0x2080] ;  /* 0x002080003c307984 */ /* 0x0002e80000000c00 */
[----:B------:R1:W1:Y:S04]  /*11540*/  LDS.128 R44, [R60+0x3080] ;  /* 0x003080003c2c7984 */ /* 0x0002680000000c00 */
[----:B------:R1:W1:Y:S04]  /*11550*/  LDS.128 R40, [R60+0x5080] ;  /* 0x005080003c287984 */ /* 0x0002680000000c00 */
[----:B------:R1:W1:Y:S04]  /*11560*/  LDS.128 R36, [R60+0x6080] ;  /* 0x006080003c247984 */ /* 0x0002680000000c00 */
[----:B------:R1:W1:Y:S04]  /*11570*/  LDS.128 R28, [R60+0x7080] ;  /* 0x007080003c1c7984 */ /* 0x0002680000000c00 */
[----:B------:R1:W1:Y:S04]  /*11580*/  LDS.128 R24, [R60+0x9080] ;  /* 0x009080003c187984 */ /* 0x0002680000000c00 */
[----:B------:R1:W1:Y:S04]  /*11590*/  LDS.128 R16, [R60+0xa080] ;  /* 0x00a080003c107984 */ /* 0x0002680000000c00 */
[----:B------:R1:W1:Y:S04]  /*115a0*/  LDS.128 R12, [R60+0xb080] ;  /* 0x00b080003c0c7984 */ /* 0x0002680000000c00 */
[----:B------:R1:W1:Y:S01]  /*115b0*/  SHFL.IDX PT, R63, R2, RZ, 0x181f ;  /* 0x00181fff023f7589 */ /* 0x00026200000e0000 */
[----:B------:R-:W-:Y:S05]  /*115c0*/  @P0 BRA `(.L_x_1063) ;  /* 0x0000014000000947 */ /* 0x000fea0003800000 */
[----:B----4-:R-:W4:Y:S01]  /*115d0*/  LDS.128 R56, [R60+0x80] ;  /* 0x000080003c387984 */ /* 0x010f220000000c00 */
[----:B------:R-:W-:-:S02]  /*115e0*/  IADD3 R8, R4, 0x40, RZ ;  /* 0x0000004004087810 */ /* 0x000fc40007ffe0ff */
[----:B-1----:R-:W-:Y:S01]  /*115f0*/  IADD3 R6, R4, 0x80, RZ ;  /* 0x0000008004067810 */ /* 0x002fe20007ffe0ff */
[----:B------:R-:W1:Y:S01]  /*11600*/  LDS.128 R32, [R60+0x4080] ;  /* 0x004080003c207984 */ /* 0x000e620000000c00 */
[----:B------:R-:W-:Y:S02]  /*11610*/  ISETP.GE.AND P1, PT, R8, c[0x0][0x3c8], PT ;  /* 0x0000f20008007a0c */ /* 0x000fe40003f26270 */
[----:B------:R-:W-:Y:S01]  /*11620*/  ISETP.GE.AND P0, PT, R6, c[0x0][0x3c8], PT ;  /* 0x0000f20006007a0c */ /* 0x000fe20003f06270 */
[----:B------:R-:W3:Y:S01]  /*11630*/  LDS.128 R20, [R60+0x8080] ;  /* 0x008080003c147984 */ /* 0x000ee20000000c00 */
[----:B------:R-:W-:-:S09]  /*11640*/  ISETP.GE.AND P2, PT, R4, c[0x0][0x3c8], PT ;  /* 0x0000f20004007a0c */ /* 0x000fd20003f46270 */
[----:B------:R-:W-:Y:S02]  /*11650*/  @!P1 SHF.R.S32.HI R5, RZ, 0x1f, R8 ;  /* 0x0000001fff059819 */ /* 0x000fe40000011408 */
[----:B------:R-:W-:Y:S02]  /*11660*/  @!P0 SHF.R.S32.HI R3, RZ, 0x1f, R6 ;  /* 0x0000001fff038819 */ /* 0x000fe40000011406 */
[----:B------:R-:W-:Y:S02]  /*11670*/  @!P1 LEA.HI R5, R5, R8, RZ, 0x3 ;  /* 0x0000000805059211 */ /* 0x000fe400078f18ff */
[----:B------:R-:W-:Y:S01]  /*11680*/  @!P0 LEA.HI R3, R3, R6, RZ, 0x3 ;  /* 0x0000000603038211 */ /* 0x000fe200078f18ff */
[----:B------:R-:W-:Y:S01]  /*11690*/  @!P2 IMAD.WIDE R6, R4, 0x2, R62 ;  /* 0x000000020406a825 */ /* 0x000fe200078e023e */
[----:B------:R-:W-:Y:S02]  /*116a0*/  @!P1 LOP3.LUT R5, R5, 0xfffffff8, RZ, 0xc0, !PT ;  /* 0xfffffff805059812 */ /* 0x000fe400078ec0ff */
[----:B------:R-:W-:-:S03]  /*116b0*/  @!P0 LOP3.LUT R3, R3, 0xfffffff8, RZ, 0xc0, !PT ;  /* 0xfffffff803038812 */ /* 0x000fc600078ec0ff */
[----:B------:R-:W-:-:S04]  /*116c0*/  @!P1 IMAD.WIDE R8, R5, 0x2, R62 ;  /* 0x0000000205089825 */ /* 0x000fc800078e023e */
[----:B------:R-:W-:Y:S01]  /*116d0*/  @!P0 IMAD.WIDE R62, R3, 0x2, R62 ;  /* 0x00000002033e8825 */ /* 0x000fe200078e023e */
[----:B----4-:R4:W-:Y:S04]  /*116e0*/  @!P2 ST.E.128 [R6.64], R56 ;  /* 0x000000380600a985 */ /* 0x0109e8000c101d0c */
[----:B-1----:R4:W-:Y:S04]  /*116f0*/  @!P1 ST.E.128 [R8.64], R32 ;  /* 0x0000002008009985 */ /* 0x0029e8000c101d0c */
[----:B---3--:R4:W-:Y:S02]  /*11700*/  @!P0 ST.E.128 [R62.64], R20 ;  /* 0x000000143e008985 */ /* 0x0089e4000c101d0c */
.L_x_1063:
[----:B----4-:R-:W-:Y:S05]  /*11710*/  BSYNC B0 ;  /* 0x0000000000007941 */ /* 0x010fea0003800000 */
.L_x_1062:
[----:B-1----:R-:W-:Y:S01]  /*11720*/  IADD3 R6, R10, 0x20, RZ ;  /* 0x000000200a067810 */ /* 0x002fe20007ffe0ff */
[----:B------:R1:W4:Y:S01]  /*11730*/  SHFL.IDX PT, R21, R2, 0x1, 0x181f ;  /* 0x00381f0002157f89 */ /* 0x00032200000e0000 */
        /* <DEDUP_REMOVED lines=16> */
[----:B--2---:R2:W-:Y:S01]  /*11840*/  @!P2 ST.E.128 [R6.64], R52 ;  /* 0x000000340600a985 */ /* 0x0045e2000c101d0c */
[----:B------:R-:W-:-:S04]  /*11850*/  @!P1 IMAD.WIDE R8, R5, 0x2, R20 ;  /* 0x0000000205089825 */ /* 0x000fc800078e0214 */
[----:B------:R-:W-:Y:S01]  /*11860*/  @!P0 IMAD.WIDE R20, R3, 0x2, R20 ;  /* 0x0000000203148825 */ /* 0x000fe200078e0214 */
[----:B------:R2:W-:Y:S04]  /*11870*/  @!P1 ST.E.128 [R8.64], R40 ;  /* 0x0000002808009985 */ /* 0x0005e8000c101d0c */
[----:B------:R2:W-:Y:S02]  /*11880*/  @!P0 ST.E.128 [R20.64], R24 ;  /* 0x0000001814008985 */ /* 0x0005e4000c101d0c */
.L_x_1065:
[----:B------:R-:W-:Y:S05]  /*11890*/  BSYNC B0 ;  /* 0x0000000000007941 */ /* 0x000fea0003800000 */
.L_x_1064:
[----:B--2---:R-:W-:Y:S01]  /*118a0*/  IADD3 R6, R10, 0x40, RZ ;  /* 0x000000400a067810 */ /* 0x004fe20007ffe0ff */
[----:B----4-:R2:W4:Y:S01]  /*118b0*/  SHFL.IDX PT, R21, R2, 0x2, 0x181f ;  /* 0x00581f0002157f89 */ /* 0x01052200000e0000 */
[----:B------:R-:W-:Y:S02]  /*118c0*/  BSSY B0, `(.L_x_1066) ;  /* 0x0000015000007945 */ /* 0x000fe40003800000 */
[----:B------:R-:W-:Y:S01]  /*118d0*/  ISETP.GE.AND P0, PT, R6, R11, PT ;  /* 0x0000000b0600720c */ /* 0x000fe20003f06270 */
[----:B---3--:R2:W3:-:S12]  /*118e0*/  SHFL.IDX PT, R20, R0, 0x2, 0x181f ;  /* 0x00581f0000147f89 */ /* 0x0084d800000e0000 */
        /* <DEDUP_REMOVED lines=14> */
[----:B------:R-:W-:-:S04]  /*119d0*/  @!P1 IMAD.WIDE R8, R5, 0x2, R20 ;  /* 0x0000000205089825 */ /* 0x000fc800078e0214 */
[----:B------:R-:W-:Y:S01]  /*119e0*/  @!P0 IMAD.WIDE R20, R3, 0x2, R20 ;  /* 0x0000000203148825 */ /* 0x000fe200078e0214 */
[----:B------:R3:W-:Y:S04]  /*119f0*/  @!P1 ST.E.128 [R8.64], R36 ;  /* 0x0000002408009985 */ /* 0x0007e8000c101d0c */
[----:B------:R3:W-:Y:S02]  /*11a00*/  @!P0 ST.E.128 [R20.64], R16 ;  /* 0x0000001014008985 */ /* 0x0007e4000c101d0c */
.L_x_1067:
[----:B------:R-:W-:Y:S05]  /*11a10*/  BSYNC B0 ;  /* 0x0000000000007941 */ /* 0x000fea0003800000 */
.L_x_1066:
[----:B------:R-:W-:Y:S01]  /*11a20*/  IADD3 R10, R10, 0x60, RZ ;  /* 0x000000600a0a7810 */ /* 0x000fe20007ffe0ff */
[----:B---3--:R3:W1:Y:S03]  /*11a30*/  SHFL.IDX PT, R7, R2, 0x3, 0x181f ;  /* 0x00781f0002077f89 */ /* 0x00866600000e0000 */
[----:B------:R-:W-:Y:S01]  /*11a40*/  ISETP.GE.AND P0, PT, R10, R11, PT ;  /* 0x0000000b0a00720c */ /* 0x000fe20003f06270 */
[----:B------:R3:W2:-:S12]  /*11a50*/  SHFL.IDX PT, R6, R0, 0x3, 0x181f ;  /* 0x00781f0000067f89 */ /* 0x00069800000e0000 */
[----:B------:R-:W-:Y:S05]  /*11a60*/  @P0 EXIT ;  /* 0x000000000000094d */ /* 0x000fea0003800000 */
[C---:B------:R-:W-:Y:S02]  /*11a70*/  IADD3 R3, R4.reuse, 0x40, RZ ;  /* 0x0000004004037810 */ /* 0x040fe40007ffe0ff */
[C---:B------:R-:W-:Y:S02]  /*11a80*/  ISETP.GE.AND P1, PT, R4.reuse, c[0x0][0x3c8], PT ;  /* 0x0000f20004007a0c */ /* 0x040fe40003f26270 */
[----:B------:R-:W-:Y:S02]  /*11a90*/  ISETP.GE.AND P0, PT, R3, c[0x0][0x3c8], PT ;  /* 0x0000f20003007a0c */ /* 0x000fe40003f06270 */
[----:B------:R-:W-:-:S11]  /*11aa0*/  IADD3 R5, R4, 0x80, RZ ;  /* 0x0000008004057810 */ /* 0x000fd60007ffe0ff */
[----:B-123--:R-:W-:-:S04]  /*11ab0*/  @!P0 SHF.R.S32.HI R0, RZ, 0x1f, R3 ;  /* 0x0000001fff008819 */ /* 0x00efc80000011403 */
[----:B------:R-:W-:Y:S01]  /*11ac0*/  @!P0 LEA.HI R0, R0, R3, RZ, 0x3 ;  /* 0x0000000300008211 */ /* 0x000fe200078f18ff */
[----:B------:R-:W-:-:S03]  /*11ad0*/  @!P1 IMAD.WIDE R2, R4, 0x2, R6 ;  /* 0x0000000204029825 */ /* 0x000fc600078e0206 */
[----:B------:R-:W-:Y:S02]  /*11ae0*/  @!P0 LOP3.LUT R0, R0, 0xfffffff8, RZ, 0xc0, !PT ;  /* 0xfffffff800008812 */ /* 0x000fe400078ec0ff */
[----:B------:R1:W-:Y:S03]  /*11af0*/  @!P1 ST.E.128 [R2.64], R44 ;  /* 0x0000002c02009985 */ /* 0x0003e6000c101d0c */
[----:B------:R-:W-:-:S05]  /*11b00*/  @!P0 IMAD.WIDE R8, R0, 0x2, R6 ;  /* 0x0000000200088825 */ /* 0x000fca00078e0206 */
[----:B------:R1:W-:Y:S01]  /*11b10*/  @!P0 ST.E.128 [R8.64], R28 ;  /* 0x0000001c08008985 */ /* 0x0003e2000c101d0c */
[----:B------:R-:W-:-:S13]  /*11b20*/  ISETP.GE.AND P0, PT, R5, c[0x0][0x3c8], PT ;  /* 0x0000f20005007a0c */ /* 0x000fda0003f06270 */
[----:B------:R-:W-:Y:S05]  /*11b30*/  @P0 EXIT ;  /* 0x000000000000094d */ /* 0x000fea0003800000 */
[----:B------:R-:W-:-:S04]  /*11b40*/  SHF.R.S32.HI R0, RZ, 0x1f, R5 ;  /* 0x0000001fff007819 */ /* 0x000fc80000011405 */
[----:B------:R-:W-:-:S04]  /*11b50*/  LEA.HI R0, R0, R5, RZ, 0x3 ;  /* 0x0000000500007211 */ /* 0x000fc800078f18ff */
[----:B-1----:R-:W-:-:S05]  /*11b60*/  LOP3.LUT R3, R0, 0xfffffff8, RZ, 0xc0, !PT ;  /* 0xfffffff800037812 */ /* 0x002fca00078ec0ff */
[----:B------:R-:W-:-:S05]  /*11b70*/  IMAD.WIDE R6, R3, 0x2, R6 ;  /* 0x0000000203067825 */ /* 0x000fca00078e0206 */
[----:B------:R-:W-:Y:S01]  /*11b80*/  ST.E.128 [R6.64], R12 ;  /* 0x0000000c06007985 */ /* 0x000fe2000c101d0c */
[----:B------:R-:W-:Y:S05]  /*11b90*/  EXIT ;  /* 0x000000000000794d */ /* 0x000fea0003800000 */
.L_x_1061:
[----:B------:R-:W1:Y:S01]  /*11ba0*/  S2R R7, SR_TID.X ;  /* 0x0000000000077919 */ /* 0x000e620000002100 */
[----:B------:R-:W-:Y:S03]  /*11bb0*/  BSSY B0, `(.L_x_1068) ;  /* 0x0000029000007945 */ /* 0x000fe60003800000 */
[----:B------:R-:W2:Y:S01]  /*11bc0*/  S2R R8, SR_CTAID.Z ;  /* 0x0000000000087919 */ /* 0x000ea20000002700 */
[----:B-1----:R-:W-:Y:S02]  /*11bd0*/  ISETP.GT.AND P0, PT, R7, 0x7f, PT ;  /* 0x0000007f0700780c */ /* 0x002fe40003f04270 */
[----:B--2---:R-:W-:-:S11]  /*11be0*/  SHF.R.S32.HI R11, RZ, 0x1f, R8 ;  /* 0x0000001fff0b7819 */ /* 0x004fd60000011408 */
[----:B------:R-:W-:Y:S05]  /*11bf0*/  @P0 BRA `(.L_x_1069) ;  /* 0x0000024000000947 */ /* 0x000fea0003800000 */
[----:B------:R-:W1:Y:S01]  /*11c00*/  S2R R4, SR_CTAID.X ;  /* 0x0000000000047919 */ /* 0x000e620000002500 */
[----:B------:R-:W-:-:S05]  /*11c10*/  MOV R2, c[0x0][0x4e8] ;  /* 0x00013a0000027a02 */ /* 0x000fca0000000f00 */
[----:B------:R-:W-:Y:S01]  /*11c20*/  IMAD R0, R2, c[0x0][0x388], RZ ;  /* 0x0000e20002007a24 */ /* 0x000fe200078e02ff */
[----:B-1----:R-:W-:-:S04]  /*11c30*/  LEA R9, R4, R7, 0x7 ;  /* 0x0000000704097211 */ /* 0x002fc800078e38ff */
        /* <DEDUP_REMOVED lines=32> */
.L_x_1069:
[----:B------:R-:W-:Y:S05]  /*11e40*/  BSYNC B0 ;  /* 0x0000000000007941 */ /* 0x000fea0003800000 */
.L_x_1068:
        /* <DEDUP_REMOVED lines=45> */
[----:B------:R1:W2:Y:S01]  /*12120*/  SHFL.IDX PT, R10, R9, RZ, 0x181f ;  /* 0x00181fff090a7589 */ /* 0x0002a200000e0000 */
[----:B------:R-:W-:-:S03]  /*12130*/  ISETP.GE.AND P0, PT, R4, R3, PT ;  /* 0x000000030400720c */ /* 0x000fc60003f06270 */
        /* <DEDUP_REMOVED lines=17> */
.L_x_1071:
[----:B------:R-:W-:Y:S05]  /*12250*/  BSYNC B0 ;  /* 0x0000000000007941 */ /* 0x000fea0003800000 */
.L_x_1070:
        /* <DEDUP_REMOVED lines=21> */
.L_x_1073:
[----:B------:R-:W-:Y:S05]  /*123b0*/  BSYNC B0 ;  /* 0x0000000000007941 */ /* 0x000fea0003800000 */
.L_x_1072:
        /* <DEDUP_REMOVED lines=21> */
.L_x_1075:
[----:B------:R-:W-:Y:S05]  /*12510*/  BSYNC B0 ;  /* 0x0000000000007941 */ /* 0x000fea0003800000 */
.L_x_1074:
        /* <DEDUP_REMOVED lines=22> */
.L_x_1076:
        /* <DEDUP_REMOVED lines=16> */
.L_x_3411:


//--------------------- .text._ZN7cutlass13device_kernelIN5flash19enable_sm80_to_sm89INS1_16FlashAttnFwdSm80INS1_25CollectiveMainloopFwdSm80ILi8ELi2ELb0EN4cute5tupleIJNS5_1CILi128EEENS7_ILi64EEENS7_ILi192EEEEEELi192ENS_10bfloat16_tEfNS_4arch4Sm80ELb0ELb1ELb1ELb1ELb1ELb0ELb1ELb0EEENS1_21CollectiveEpilogueFwdINS6_IJS8_SA_S9_EEENS6_IJNS7_ILi1EEESI_SI_EEESC_SE_Li256ELb1ELb1ELb0ELb0EEENS1_19SingleTileSchedulerILb1ELb0ELb1ELi128EEEEEEEEEvNT_6ParamsE --------------------------
	.section	.text._ZN7cutlass13device_kernelIN5flash19enable_sm80_to_sm89INS1_16FlashAttnFwdSm80INS1_25CollectiveMainloopFwdSm80ILi8ELi2ELb0EN4cute5tupleIJNS5_1CILi128EEENS7_ILi64EEENS7_ILi192EEEEEELi192ENS_10bfloat16_tEfNS_4arch4Sm80ELb0ELb1ELb1ELb1ELb1ELb0ELb1ELb0EEENS1_21CollectiveEpilogueFwdINS6_IJS8_SA_S9_EEENS6_IJNS7_ILi1EEESI_SI_EEESC_SE_Li256ELb1ELb1ELb0ELb0EEENS1_19SingleTileSchedulerILb1ELb0ELb1ELi128EEEEEEEEEvNT_6ParamsE,"ax",@progbits
	.sectioninfo	@"SHI_REGISTERS=254"
	.align	128
.text._ZN7cutlass13device_kernelIN5flash19enable_sm80_to_sm89INS1_16FlashAttnFwdSm80INS1_25CollectiveMainloopFwdSm80ILi8ELi2ELb0EN4cute5tupleIJNS5_1CILi128EEENS7_ILi64EEENS7_ILi192EEEEEELi192ENS_10bfloat16_tEfNS_4arch4Sm80ELb0ELb1ELb1ELb1ELb1ELb0ELb1ELb0EEENS1_21CollectiveEpilogueFwdINS6_IJS8_SA_S9_EEENS6_IJNS7_ILi1EEESI_SI_EEESC_SE_Li256ELb1ELb1ELb0ELb0EEENS1_19SingleTileSchedulerILb1ELb0ELb1ELi128EEEEEEEEEvNT_6ParamsE:
        .type           _ZN7cutlass13device_kernelIN5flash19enable_sm80_to_sm89INS1_16FlashAttnFwdSm80INS1_25CollectiveMainloopFwdSm80ILi8ELi2ELb0EN4cute5tupleIJNS5_1CILi128EEENS7_ILi64EEENS7_ILi192EEEEEELi192ENS_10bfloat16_tEfNS_4arch4Sm80ELb0ELb1ELb1ELb1ELb1ELb0ELb1ELb0EEENS1_21CollectiveEpilogueFwdINS6_IJS8_SA_S9_EEENS6_IJNS7_ILi1EEESI_SI_EEESC_SE_Li256ELb1ELb1ELb0ELb0EEENS1_19SingleTileSchedulerILb1ELb0ELb1ELi128EEEEEEEEEvNT_6ParamsE,@function
        .size           _ZN7cutlass13device_kernelIN5flash19enable_sm80_to_sm89INS1_16FlashAttnFwdSm80INS1_25CollectiveMainloopFwdSm80ILi8ELi2ELb0EN4cute5tupleIJNS5_1CILi128EEENS7_ILi64EEENS7_ILi192EEEEEELi192ENS_10bfloat16_tEfNS_4arch4Sm80ELb0ELb1ELb1ELb1ELb1ELb0ELb1ELb0EEENS1_21CollectiveEpilogueFwdINS6_IJS8_SA_S9_EEENS6_IJNS7_ILi1EEESI_SI_EEESC_SE_Li256ELb1ELb1ELb0ELb0EEENS1_19SingleTileSchedulerILb1ELb0ELb1ELi128EEEEEEEEEvNT_6ParamsE,(.L_x_3412 - _ZN7cutlass13device_kernelIN5flash19enable_sm80_to_sm89INS1_16FlashAttnFwdSm80INS1_25CollectiveMainloopFwdSm80ILi8ELi2ELb0EN4cute5tupleIJNS5_1CILi128EEENS7_ILi64EEENS7_ILi192EEEEEELi192ENS_10bfloat16_tEfNS_4arch4Sm80ELb0ELb1ELb1ELb1ELb1ELb0ELb1ELb0EEENS1_21CollectiveEpilogueFwdINS6_IJS8_SA_S9_EEENS6_IJNS7_ILi1EEESI_SI_EEESC_SE_Li256ELb1ELb1ELb0ELb0EEENS1_19SingleTileSchedulerILb1ELb0ELb1ELi128EEEEEEEEEvNT_6ParamsE)
        .other          _ZN7cutlass13device_kernelIN5flash19enable_sm80_to_sm89INS1_16FlashAttnFwdSm80INS1_25CollectiveMainloopFwdSm80ILi8ELi2ELb0EN4cute5tupleIJNS5_1CILi128EEENS7_ILi64EEENS7_ILi192EEEEEELi192ENS_10bfloat16_tEfNS_4arch4Sm80ELb0ELb1ELb1ELb1ELb1ELb0ELb1ELb0EEENS1_21CollectiveEpilogueFwdINS6_IJS8_SA_S9_EEENS6_IJNS7_ILi1EEESI_SI_EEESC_SE_Li256ELb1ELb1ELb0ELb0EEENS1_19SingleTileSchedulerILb1ELb0ELb1ELi128EEEEEEEEEvNT_6ParamsE,@"STO_CUDA_ENTRY STV_DEFAULT"
_ZN7cutlass13device_kernelIN5flash19enable_sm80_to_sm89INS1_16FlashAttnFwdSm80INS1_25CollectiveMainloopFwdSm80ILi8ELi2ELb0EN4cute5tupleIJNS5_1CILi128EEENS7_ILi64EEENS7_ILi192EEEEEELi192ENS_10bfloat16_tEfNS_4arch4Sm80ELb0ELb1ELb1ELb1ELb1ELb0ELb1ELb0EEENS1_21CollectiveEpilogueFwdINS6_IJS8_SA_S9_EEENS6_IJNS7_ILi1EEESI_SI_EEESC_SE_Li256ELb1ELb1ELb0ELb0EEENS1_19SingleTileSchedulerILb1ELb0ELb1ELi128EEEEEEEEEvNT_6ParamsE:
        /* <DEDUP_REMOVED lines=20> */
.L_x_1078:
        /* <DEDUP_REMOVED lines=13> */
.L_x_1080:
[----:B------:R-:W-:Y:S02]  /*0210*/  ULDC UR5, c[0x0][0x54c] ;  /* 0x0001530000057ab9 */ /* 0x000fe40000000800 */
.L_x_1079:
[----:B------:R-:W-:Y:S02]  /*0220*/  ULDC UR4, c[0x0][0x548] ;  /* 0x0001520000047ab9 */ /* 0x000fe40000000800 */
[----:B------:R-:W-:-:S02]  /*0230*/  USHF.L.U32 UR7, UR6, 0x7, URZ ;  /* 0x0000000706077899 */ /* 0x000fc4000800063f */
[----:B------:R-:W-:-:S04]  /*0240*/  UIMAD UR4, UR5, UR4, URZ ;  /* 0x00000004050472a4 */ /* 0x000fc8000f8e023f */
[----:B------:R-:W-:-:S04]  /*0250*/  UISETP.GE.AND UP0, UPT, UR7, UR4, UPT ;  /* 0x000000040700728c */ /* 0x000fc8000bf06270 */
[----:B------:R-:W-:Y:S01]  /*0260*/  USEL UR11, UR11, 0xffffffff, !UP0 ;  /* 0xffffffff0b0b7887 */ /* 0x000fe2000c000000 */
[----:B------:R-:W-:Y:S05]  /*0270*/  BRA `(.L_x_1081) ;  /* 0x000001b000007947 */ /* 0x000fea0003800000 */
.L_x_1077:
        /* <DEDUP_REMOVED lines=8> */
.L_x_1082:
        /* <DEDUP_REMOVED lines=13> */
.L_x_1084:
[----:B------:R-:W-:Y:S02]  /*03d0*/  ULDC UR5, c[0x0][0x54c] ;  /* 0x0001530000057ab9 */ /* 0x000fe40000000800 */
.L_x_1083:
[----:B------:R-:W-:Y:S02]  /*03e0*/  ULDC UR4, c[0x0][0x548] ;  /* 0x0001520000047ab9 */ /* 0x000fe40000000800 */
[----:B------:R-:W-:-:S02]  /*03f0*/  USHF.L.U32 UR7, UR6, 0x7, URZ ;  /* 0x0000000706077899 */ /* 0x000fc4000800063f */
[----:B------:R-:W-:-:S04]  /*0400*/  UIMAD UR4, UR5, UR4, URZ ;  /* 0x00000004050472a4 */ /* 0x000fc8000f8e023f */
[----:B------:R-:W-:-:S04]  /*0410*/  UISETP.GE.AND UP0, UPT, UR7, UR4, UPT ;  /* 0x000000040700728c */ /* 0x000fc8000bf06270 */
[----:B------:R-:W-:-:S06]  /*0420*/  USEL UR11, UR11, 0xffffffff, !UP0 ;  /* 0xffffffff0b0b7887 */ /* 0x000fcc000c000000 */
.L_x_1081:
        /* <DEDUP_REMOVED lines=44> */
.L_x_1085:
        /* <DEDUP_REMOVED lines=9> */
.L_x_1086:
        /* <DEDUP_REMOVED lines=9> */
[----:B--2---:R-:W-:Y:S02]  /*0810*/  IADD3 R4, -R4, R7, RZ ;  /* 0x0000000704047210 */ /* 0x004fe40007ffe1ff */
.L_x_1087:
[----:B------:R-:W-:Y:S01]  /*0820*/  ULDC UR4, c[0x0][0x2c4] ;  /* 0x0000b10000047ab9 */ /* 0x000fe20000000800 */
[----:B------:R-:W-:Y:S01]  /*0830*/  IMAD.MOV.U32 R197, RZ, RZ, c[0x0][0x32c] ;  /* 0x0000cb00ffc57624 */ /* 0x000fe200078e00ff */
[----:B------:R-:W-:Y:S01]  /*0840*/  UISETP.NE.AND UP1, UPT, UR4, 0x1, UPT ;  /* 0x000000010400788c */ /* 0x000fe2000bf25270 */
[----:B-----5:R-:W-:Y:S02]  /*0850*/  IMAD.IADD R195, R4, 0x1, -R203 ;  /* 0x0000000104c37824 */ /* 0x020fe400078e0acb */
[----:B------:R-:W-:Y:S01]  /*0860*/  ULDC.64 UR4, c[0x0][0x2c8] ;  /* 0x0000b20000047ab9 */ /* 0x000fe20000000a00 */
[----:B------:R-:W-:-:S02]  /*0870*/  ISETP.GE.AND P1, PT, R197, 0x1, PT ;  /* 0x00000001c500780c */ /* 0x000fc40003f26270 */
[----:B-1----:R-:W-:Y:S02]  /*0880*/  IADD3 R2, R195, 0x1, -R204 ;  /* 0x00000001c3027810 */ /* 0x002fe40007ffe8cc */
[----:B------:R-:W-:-:S03]  /*0890*/  P2R R0, PR, RZ, 0x2 ;  /* 0x00000002ff007803 */ /* 0x000fc60000000000 */
[----:B------:R-:W-:-:S04]  /*08a0*/  @UP1 UIADD3 UR12, UR7, 0x7f, URZ ;  /* 0x0000007f070c1890 */ /* 0x000fc8000fffe03f */
[----:B------:R-:W-:Y:S02]  /*08b0*/  UIMAD.WIDE.U32 UR12, UR12, UR4, URZ ;  /* 0x000000040c0c72a5 */ /* 0x000fe4000f8e003f */
[----:B------:R-:W-:Y:S02]  /*08c0*/  UIADD3 UR4, UR7, 0x7f, URZ ;  /* 0x0000007f07047890 */ /* 0x000fe4000fffe03f */
[----:B------:R-:W-:-:S06]  /*08d0*/  @UP1 USHF.R.U32.HI UR4, URZ, UR5, UR13 ;  /* 0x000000053f041299 */ /* 0x000fcc000801160d */
[----:B------:R-:W-:-:S04]  /*08e0*/  IADD3 R2, R2, UR4, RZ ;  /* 0x0000000402027c10 */ /* 0x000fc8000fffe0ff */
        /* <DEDUP_REMOVED lines=11> */
.L_x_1089:
[----:B------:R-:W-:-:S13]  /*09a0*/  ISETP.NE.AND P0, PT, R197, 0x1, PT ;  /* 0x00000001c500780c */ /* 0x000fda0003f05270 */
[----:B------:R-:W-:-:S05]  /*09b0*/  @P0 IMAD.HI.U32 R2, R0, c[0x0][0x330], RZ ;  /* 0x0000cc0000020a27 */ /* 0x000fca00078e00ff */
[----:B------:R-:W-:-:S05]  /*09c0*/  @P0 SHF.R.U32.HI R0, RZ, c[0x0][0x334], R2 ;  /* 0x0000cd00ff000a19 */ /* 0x000fca0000011602 */
.L_x_1090:
[----:B------:R-:W-:-:S05]  /*09d0*/  IMAD R0, R0, R197, c[0x0][0x32c] ;  /* 0x0000cb0000007624 */ /* 0x000fca00078e02c5 */
[----:B------:R-:W-:Y:S02]  /*09e0*/  IMNMX R7, R7, R0, PT ;  /* 0x0000000007077217 */ /* 0x000fe40003800200 */
.L_x_1088:
[----:B------:R-:W-:Y:S01]  /*09f0*/  IADD3 R3, R195, 0x3f, RZ ;  /* 0x0000003fc3037810 */ /* 0x000fe20007ffe0ff */
[----:B------:R-:W-:Y:S01]  /*0a00*/  ULDC.64 UR4, c[0x0][0x2c8] ;  /* 0x0000b20000047ab9 */ /* 0x000fe20000000a00 */
[----:B------:R-:W-:Y:S01]  /*0a10*/  IADD3 R7, R7, 0x3f, RZ ;  /* 0x0000003f07077810 */ /* 0x000fe20007ffe0ff */
[----:B------:R-:W-:Y:S01]  /*0a20*/  UIMAD.WIDE.U32 UR12, UR7, UR4, URZ ;  /* 0x00000004070c72a5 */ /* 0x000fe2000f8e003f */
[----:B------:R-:W-:Y:S01]  /*0a30*/  SHF.R.S32.HI R2, RZ, 0x1f, R3 ;  /* 0x0000001fff027819 */ /* 0x000fe20000011403 */
[----:B------:R-:W-:Y:S01]  /*0a40*/  IMAD.IADD R147, R195, 0x1, -R204 ;  /* 0x00000001c3937824 */ /* 0x000fe200078e0acc */
[----:B------:R-:W-:Y:S01]  /*0a50*/  SHF.R.S32.HI R0, RZ, 0x1f, R7 ;  /* 0x0000001fff007819 */ /* 0x000fe20000011407 */
[----:B------:R-:W-:Y:S01]  /*0a60*/  UMOV UR4, UR7 ;  /* 0x0000000700047c82 */ /* 0x000fe20008000000 */
[----:B------:R-:W-:Y:S01]  /*0a70*/  LEA.HI R2, R2, R3, RZ, 0x6 ;  /* 0x0000000302027211 */ /* 0x000fe200078f30ff */
[----:B------:R-:W-:Y:S01]  /*0a80*/  @UP1 USHF.R.U32.HI UR4, URZ, UR5, UR13 ;  /* 0x000000053f041299 */ /* 0x000fe2000801160d */
[----:B------:R-:W-:-:S02]  /*0a90*/  LEA.HI R0, R0, R7, RZ, 0x6 ;  /* 0x0000000700007211 */ /* 0x000fc400078f30ff */
[----:B------:R-:W-:Y:S02]  /*0aa0*/  SHF.R.S32.HI R149, RZ, 0x6, R2 ;  /* 0x00000006ff957819 */ /* 0x000fe40000011402 */
[----:B------:R-:W-:Y:S02]  /*0ab0*/  SHF.R.S32.HI R0, RZ, 0x6, R0 ;  /* 0x00000006ff007819 */ /* 0x000fe40000011400 */
[----:B------:R-:W-:Y:S02]  /*0ac0*/  IADD3 R2, R147, UR4, RZ ;  /* 0x0000000493027c10 */ /* 0x000fe4000fffe0ff */
[----:B------:R-:W-:Y:S02]  /*0ad0*/  IMNMX R149, R149, R0, PT ;  /* 0x0000000095957217 */ /* 0x000fe40003800200 */
        /* <DEDUP_REMOVED lines=10> */
.L_x_1092:
[----:B------:R-:W-:-:S13]  /*0b80*/  ISETP.NE.AND P0, PT, R197, 0x1, PT ;  /* 0x00000001c500780c */ /* 0x000fda0003f05270 */
[----:B------:R-:W-:-:S05]  /*0b90*/  @P0 IMAD.HI.U32 R0, R2, c[0x0][0x330], RZ ;  /* 0x0000cc0002000a27 */ /* 0x000fca00078e00ff */
[----:B------:R-:W-:-:S05]  /*0ba0*/  @P0 SHF.R.U32.HI R2, RZ, c[0x0][0x334], R0 ;  /* 0x0000cd00ff020a19 */ /* 0x000fca0000011600 */
.L_x_1093:
[----:B------:R-:W-:-:S05]  /*0bb0*/  IMAD R2, R2, c[0x0][0x32c], RZ ;  /* 0x0000cb0002027a24 */ /* 0x000fca00078e02ff */
[----:B------:R-:W-:-:S04]  /*0bc0*/  IMNMX R3, R3, R2, !PT ;  /* 0x0000000203037217 */ /* 0x000fc80007800200 */
.L_x_1091:
[----:B------:R-:W-:Y:S01]  /*0bd0*/  SHF.R.S32.HI R194, RZ, 0x1f, R3 ;  /* 0x0000001fffc27819 */ /* 0x000fe20000011403 */
[----:B------:R-:W-:Y:S01]  /*0be0*/  CS2R R98, SRZ ;  /* 0x0000000000627805 */ /* 0x000fe2000001ff00 */
[----:B------:R-:W-:Y:S01]  /*0bf0*/  PLOP3.LUT P2, PT, PT, PT, PT, 0x80, 0x0 ;  /* 0x000000000000781c */ /* 0x000fe20003f4f070 */
[----:B------:R-:W-:Y:S01]  /*0c00*/  CS2R R96, SRZ ;  /* 0x0000000000607805 */ /* 0x000fe2000001ff00 */
        /* <DEDUP_REMOVED lines=72> */
[----:B------:R-:W-:Y:S01]  /*1090*/  IMAD.MOV.U32 R188, RZ, RZ, 0x10 ;  /* 0x00000010ffbc7424 */ /* 0x000fe200078e00ff */
[----:B------:R-:W-:Y:S01]  /*10a0*/  PLOP3.LUT P0, PT, PT, PT, UP1, 0x80, 0x0 ;  /* 0x000000000000781c */ /* 0x000fe20003f0f018 */
[----:B------:R-:W-:Y:S01]  /*10b0*/  IMAD.IADD R212, R5, 0x1, -R212 ;  /* 0x0000000105d47824 */ /* 0x000fe200078e0ad4 */
[----:B------:R-:W-:Y:S01]  /*10c0*/  ULDC.64 UR4, c[0x0][0x1b8] ;  /* 0x00006e0000047ab9 */ /* 0x000fe20000000a00 */
[----:B------:R-:W-:Y:S01]  /*10d0*/  LEA.HI R12, R20, R5, RZ, 0x4 ;  /* 0x00000005140c7211 */ /* 0x000fe200078f20ff */
[----:B------:R-:W-:Y:S01]  /*10e0*/  UIADD3 UR13, UR13, UR9, URZ ;  /* 0x000000090d0d7290 */ /* 0x000fe2000fffe03f */
[----:B------:R-:W-:Y:S01]  /*10f0*/  IMAD R202, R212, 0x20, R21 ;  /* 0x00000020d4ca7824 */ /* 0x000fe200078e0215 */
[----:B------:R-:W-:Y:S01]  /*1100*/  USHF.R.S32.HI UR9, URZ, 0x1f, UR11 ;  /* 0x0000001f3f097899 */ /* 0x000fe2000801140b */
[----:B------:R-:W-:Y:S01]  /*1110*/  SHF.R.S32.HI R13, RZ, 0x4, R12 ;  /* 0x00000004ff0d7819 */ /* 0x000fe2000001140c */
[----:B------:R-:W-:Y:S01]  /*1120*/  UIMAD UR8, UR18, UR4, URZ ;  /* 0x00000004120872a4 */ /* 0x000fe2000f8e023f */
[----:B------:R-:W-:Y:S01]  /*1130*/  IMAD.SHL.U32 R201, R21, 0x40, RZ ;  /* 0x0000004015c97824 */ /* 0x000fe200078e00ff */
[----:B------:R-:W-:Y:S01]  /*1140*/  IADD3 R8, R202, UR7, RZ ;  /* 0x00000007ca087c10 */ /* 0x000fe2000fffe0ff */
[----:B------:R-:W-:Y:S01]  /*1150*/  USEL UR9, UR9, URZ, !UP2 ;  /* 0x0000003f09097287 */ /* 0x000fe2000d000000 */
[----:B------:R-:W-:Y:S01]  /*1160*/  IMAD.SHL.U32 R210, R212, 0x8, RZ ;  /* 0x00000008d4d27824 */ /* 0x000fe200078e00ff */
[----:B------:R-:W-:Y:S01]  /*1170*/  UIMAD UR8, UR10, UR5, UR8 ;  /* 0x000000050a0872a4 */ /* 0x000fe2000f8e0208 */
[----:B------:R-:W-:Y:S01]  /*1180*/  LOP3.LUT R201, R201, 0x1c0, RZ, 0xc0, !PT ;  /* 0x000001c0c9c97812 */ /* 0x000fe200078ec0ff */
[----:B------:R-:W-:Y:S01]  /*1190*/  UIMAD.WIDE.U32 UR16, UR10, UR4, UR12 ;  /* 0x000000040a1072a5 */ /* 0x000fe2000f8e000c */
[----:B-1----:R-:W-:Y:S01]  /*11a0*/  @P1 IMAD.HI.U32 R2, R8, c[0x0][0x2c8], RZ ;  /* 0x0000b20008021a27 */ /* 0x002fe200078e00ff */
[----:B------:R-:W-:Y:S01]  /*11b0*/  USEL UR12, UR11, URZ, !UP2 ;  /* 0x0000003f0b0c7287 */ /* 0x000fe2000d000000 */
[----:B------:R-:W-:Y:S01]  /*11c0*/  SHF.R.U32.HI R10, RZ, 0x3, R201 ;  /* 0x00000003ff0a7819 */ /* 0x000fe200000116c9 */
[----:B------:R-:W-:Y:S01]  /*11d0*/  ULDC.64 UR4, c[0x0][0x1c0] ;  /* 0x0000700000047ab9 */ /* 0x000fe20000000a00 */
[----:B------:R-:W-:Y:S01]  /*11e0*/  IMAD.MOV.U32 R3, RZ, RZ, R8 ;  /* 0x000000ffff037224 */ /* 0x000fe200078e0008 */
[----:B------:R-:W-:Y:S01]  /*11f0*/  UIMAD UR9, UR9, UR4, URZ ;  /* 0x00000004090972a4 */ /* 0x000fe2000f8e023f */
[----:B------:R-:W-:Y:S01]  /*1200*/  @P0 SHF.R.U32.HI R3, RZ, c[0x0][0x2cc], R2 ;  /* 0x0000b300ff030a19 */ /* 0x000fe20000011602 */
[----:B------:R-:W-:Y:S01]  /*1210*/  UIADD3 UR17, UR17, UR8, URZ ;  /* 0x0000000811117290 */ /* 0x000fe2000fffe03f */
[C---:B------:R-:W-:Y:S01]  /*1220*/  LOP3.LUT R2, R12.reuse, 0xfffffff0, RZ, 0xc0, !PT ;  /* 0xfffffff00c027812 */ /* 0x040fe200078ec0ff */
[----:B------:R-:W-:Y:S01]  /*1230*/  UIMAD UR5, UR12, UR5, UR9 ;  /* 0x000000050c0572a4 */ /* 0x000fe2000f8e0209 */
[----:B------:R-:W-:Y:S01]  /*1240*/  LEA.HI R12, R12, R13, RZ, 0x1 ;  /* 0x0000000d0c0c7211 */ /* 0x000fe200078f08ff */
[----:B------:R-:W-:Y:S01]  /*1250*/  UIMAD.WIDE.U32 UR12, UR12, UR4, UR16 ;  /* 0x000000040c0c72a5 */ /* 0x000fe2000f8e0010 */
[----:B------:R-:W-:Y:S01]  /*1260*/  IMAD.SHL.U32 R189, R212, 0x40, RZ ;  /* 0x00000040d4bd7824 */ /* 0x000fe200078e00ff */
[----:B------:R-:W-:Y:S01]  /*1270*/  LOP3.LUT R201, R201, 0x38, R210, 0xf8, !PT ;  /* 0x00000038c9c97812 */ /* 0x000fe200078ef8d2 */
[----:B------:R-:W-:Y:S01]  /*1280*/  IMAD.IADD R7, R5, 0x1, -R2 ;  /* 0x0000000105077824 */ /* 0x000fe200078e0a02 */
[----:B------:R-:W-:Y:S01]  /*1290*/  UIADD3 UR5, UR13, UR5, URZ ;  /* 0x000000050d057290 */ /* 0x000fe2000fffe03f */
[----:B------:R-:W-:Y:S01]  /*12a0*/  SHF.R.S32.HI R2, RZ, 0x1f, R3 ;  /* 0x0000001fff027819 */ /* 0x000fe20000011403 */
[----:B------:R-:W-:Y:S01]  /*12b0*/  IMAD.U32 R15, RZ, RZ, UR13 ;  /* 0x0000000dff0f7e24 */ /* 0x000fe2000f8e00ff */
[----:B------:R-:W-:Y:S01]  /*12c0*/  LOP3.LUT R12, R12, 0xfffffffe, RZ, 0xc0, !PT ;  /* 0xfffffffe0c0c7812 */ /* 0x000fe200078ec0ff */
[----:B------:R-:W-:Y:S01]  /*12d0*/  IMAD.U32 R14, RZ, RZ, UR12 ;  /* 0x0000000cff0e7e24 */ /* 0x000fe2000f8e00ff */
[----:B------:R-:W-:Y:S01]  /*12e0*/  SHF.R.S32.HI R4, RZ, 0x1f, R7 ;  /* 0x0000001fff047819 */ /* 0x000fe20000011407 */
[----:B------:R-:W-:Y:S01]  /*12f0*/  IMAD.U32 R15, RZ, RZ, UR5 ;  /* 0x00000005ff0f7e24 */ /* 0x000fe2000f8e00ff */
[----:B------:R-:W-:Y:S01]  /*1300*/  LOP3.LUT R189, R189, 0x1c0, RZ, 0xc0, !PT ;  /* 0x000001c0bdbd7812 */ /* 0x000fe200078ec0ff */
[----:B------:R-:W-:Y:S01]  /*1310*/  IMAD R2, R2, c[0x0][0x1b0], RZ ;  /* 0x00006c0002027a24 */ /* 0x000fe200078e02ff */
[----:B------:R-:W-:Y:S01]  /*1320*/  LEA.HI R11, R4, R7, RZ, 0x3 ;  /* 0x00000007040b7211 */ /* 0x000fe200078f18ff */
[----:B------:R-:W-:Y:S01]  /*1330*/  IMAD.WIDE.U32 R14, R3, c[0x0][0x1b0], R14 ;  /* 0x00006c00030e7a25 */ /* 0x000fe200078e000e */
[----:B------:R-:W-:Y:S01]  /*1340*/  LOP3.LUT R201, R201, R10, RZ, 0x3c, !PT ;  /* 0x0000000ac9c97212 */ /* 0x000fe200078e3cff */
[----:B------:R-:W-:Y:S01]  /*1350*/  BSSY B0, `(.L_x_1095) ;  /* 0x0000046000007945 */ /* 0x000fe20003800000 */
[----:B------:R-:W-:Y:S01]  /*1360*/  LOP3.LUT R6, R189, 0x8, R6, 0xf8, !PT ;  /* 0x00000008bd067812 */ /* 0x000fe200078ef806 */
[----:B------:R-:W-:Y:S01]  /*1370*/  IMAD R9, R3, c[0x0][0x1b4], R2 ;  /* 0x00006d0003097a24 */ /* 0x000fe200078e0202 */
[----:B------:R-:W-:Y:S01]  /*1380*/  LOP3.LUT R2, R11, 0xfffffff8, RZ, 0xc0, !PT ;  /* 0xfffffff80b027812 */ /* 0x000fe200078ec0ff */
[----:B------:R-:W-:Y:S01]  /*1390*/  IMAD.MOV R3, RZ, RZ, -R3 ;  /* 0x000000ffff037224 */ /* 0x000fe200078e0a03 */
[----:B------:R-:W-:Y:S01]  /*13a0*/  SHF.R.U32.HI R189, RZ, 0x3, R189 ;  /* 0x00000003ffbd7819 */ /* 0x000fe200000116bd */
[----:B------:R-:W-:Y:S01]  /*13b0*/  IMAD.IADD R12, R13, 0x1, -R12 ;  /* 0x000000010d0c7824 */ /* 0x000fe200078e0a0c */
[----:B------:R-:W-:Y:S01]  /*13c0*/  IADD3 R16, R210, 0x40, RZ ;  /* 0x00000040d2107810 */ /* 0x000fe20007ffe0ff */
[----:B------:R-:W-:Y:S01]  /*13d0*/  IMAD R8, R3, c[0x0][0x2c4], R8 ;  /* 0x0000b10003087a24 */ /* 0x000fe200078e0208 */
[----:B------:R-:W-:Y:S01]  /*13e0*/  LOP3.LUT R189, R6, R189, RZ, 0x3c, !PT ;  /* 0x000000bd06bd7212 */ /* 0x000fe200078e3cff */
[----:B------:R-:W-:Y:S01]  /*13f0*/  IMAD.IADD R2, R7, 0x1, -R2 ;  /* 0x0000000107027824 */ /* 0x000fe200078e0a02 */
[----:B------:R-:W-:Y:S01]  /*1400*/  LOP3.LUT P1, RZ, R212, 0x4, RZ, 0xc0, !PT ;  /* 0x00000004d4ff7812 */ /* 0x000fe2000782c0ff */
[----:B------:R-:W-:Y:S01]  /*1410*/  IMAD.IADD R15, R15, 0x1, R9 ;  /* 0x000000010f0f7824 */ /* 0x000fe200078e0209 */
[----:B------:R-:W-:Y:S01]  /*1420*/  SHF.R.S32.HI R3, RZ, 0x1f, R8 ;  /* 0x0000001fff037819 */ /* 0x000fe20000011408 */
[C---:B------:R-:W-:Y:S01]  /*1430*/  IMAD.SHL.U32 R7, R2.reuse, 0x40, RZ ;  /* 0x0000004002077824 */ /* 0x040fe200078e00ff */
[----:B------:R-:W-:Y:S01]  /*1440*/  LOP3.LUT P5, RZ, R2, 0x4, RZ, 0xc0, !PT ;  /* 0x0000000402ff7812 */ /* 0x000fe200078ac0ff */
[----:B------:R-:W-:Y:S01]  /*1450*/  IMAD.SHL.U32 R4, R12, 0x8, RZ ;  /* 0x000000080c047824 */ /* 0x000fe200078e00ff */
[----:B------:R-:W-:Y:S01]  /*1460*/  LOP3.LUT P4, RZ, R2, 0x2, RZ, 0xc0, !PT ;  /* 0x0000000202ff7812 */ /* 0x000fe2000788c0ff */
[----:B------:R-:W-:Y:S01]  /*1470*/  IMAD R3, R3, c[0x0][0x1a8], RZ ;  /* 0x00006a0003037a24 */ /* 0x000fe200078e02ff */
[----:B------:R-:W-:Y:S01]  /*1480*/  LOP3.LUT R7, R7, 0x1c0, RZ, 0xc0, !PT ;  /* 0x000001c007077812 */ /* 0x000fe200078ec0ff */
[----:B------:R-:W-:Y:S01]  /*1490*/  IMAD.SHL.U32 R11, R11, 0x40, RZ ;  /* 0x000000400b0b7824 */ /* 0x000fe200078e00ff */
[----:B------:R-:W-:Y:S01]  /*14a0*/  IADD3 R2, R21, UR7, RZ ;  /* 0x0000000715027c10 */ /* 0x000fe2000fffe0ff */
[C---:B------:R-:W-:Y:S01]  /*14b0*/  IMAD R3, R8.reuse, c[0x0][0x1ac], R3 ;  /* 0x00006b0008037a24 */ /* 0x040fe200078e0203 */
[----:B------:R-:W-:Y:S01]  /*14c0*/  LOP3.LUT R4, R7, 0x8, R4, 0xf8, !PT ;  /* 0x0000000807047812 */ /* 0x000fe200078ef804 */
[----:B------:R-:W-:Y:S01]  /*14d0*/  IMAD.WIDE.U32 R8, R8, c[0x0][0x1a8], R14 ;  /* 0x00006a0008087a25 */ /* 0x000fe200078e000e */
[----:B------:R-:W-:-:S02]  /*14e0*/  SHF.R.U32.HI R13, RZ, 0x3, R7 ;  /* 0x00000003ff0d7819 */ /* 0x000fc40000011607 */
[-C--:B------:R-:W-:Y:S01]  /*14f0*/  LEA.HI R14, R20, R5.reuse, RZ, 0x6 ;  /* 0x00000005140e7211 */ /* 0x080fe200078f30ff */
[----:B------:R-:W-:Y:S01]  /*1500*/  IMAD.IADD R7, R9, 0x1, R3 ;  /* 0x0000000109077824 */ /* 0x000fe200078e0203 */
[----:B------:R-:W-:Y:S01]  /*1510*/  LEA R10, P0, R8, c[0x0][0x160], 0x1 ;  /* 0x00005800080a7a11 */ /* 0x000fe200078008ff */
[----:B------:R-:W-:Y:S01]  /*1520*/  IMAD R9, R204, c[0x0][0x2c4], RZ ;  /* 0x0000b100cc097a24 */ /* 0x000fe200078e02ff */
[----:B------:R-:W-:Y:S01]  /*1530*/  LOP3.LUT R11, R11, 0xfffffe00, RZ, 0xc0, !PT ;  /* 0xfffffe000b0b7812 */ /* 0x000fe200078ec0ff */
[----:B------:R-:W-:Y:S01]  /*1540*/  IMAD.SHL.U32 R14, R14, 0x8, RZ ;  /* 0x000000080e0e7824 */ /* 0x000fe200078e00ff */
[----:B------:R-:W-:Y:S01]  /*1550*/  LEA.HI.X R8, R8, c[0x0][0x164], R7, 0x1, P0 ;  /* 0x0000590008087a11 */ /* 0x000fe200000f0c07 */
[----:B------:R1:W3:Y:S01]  /*1560*/  SHFL.IDX PT, R18, R10, RZ, 0x181f ;  /* 0x00181fff0a127589 */ /* 0x0002e200000e0000 */
[----:B------:R-:W-:Y:S01]  /*1570*/  LEA.HI R7, R20, R5, RZ, 0x5 ;  /* 0x0000000514077211 */ /* 0x000fe200078f28ff */
[----:B------:R-:W-:Y:S01]  /*1580*/  IMAD R189, R12, 0x200, R189 ;  /* 0x000002000cbd7824 */ /* 0x000fe200078e02bd */
[----:B------:R-:W-:Y:S01]  /*1590*/  LOP3.LUT P0, RZ, R212, 0x2, RZ, 0xc0, !PT ;  /* 0x00000002d4ff7812 */ /* 0x000fe2000780c0ff */
[----:B------:R1:W4:Y:S01]  /*15a0*/  SHFL.IDX PT, R19, R8, RZ, 0x181f ;  /* 0x00181fff08137589 */ /* 0x00032200000e0000 */
[----:B------:R-:W-:-:S02]  /*15b0*/  SHF.R.S32.HI R6, RZ, 0x5, R7 ;  /* 0x00000005ff067819 */ /* 0x000fc40000011407 */
[----:B------:R-:W-:Y:S01]  /*15c0*/  LOP3.LUT R3, R4, R13, RZ, 0x3c, !PT ;  /* 0x0000000d04037212 */ /* 0x000fe200078e3cff */
[----:B------:R-:W-:Y:S01]  /*15d0*/  IMAD.MOV.U32 R4, RZ, RZ, 0x20 ;  /* 0x00000020ff047424 */ /* 0x000fe200078e00ff */
[----:B------:R-:W-:Y:S02]  /*15e0*/  IADD3 R15, R210, 0x80, RZ ;  /* 0x00000080d20f7810 */ /* 0x000fe40007ffe0ff */
[----:B------:R-:W-:Y:S02]  /*15f0*/  SEL R188, R188, 0xfffffff0, !P4 ;  /* 0xfffffff0bcbc7807 */ /* 0x000fe40006000000 */
[----:B------:R-:W-:Y:S02]  /*1600*/  ISETP.GE.AND P3, PT, R210, c[0x0][0x198], PT ;  /* 0x00006600d2007a0c */ /* 0x000fe40003f66270 */
[----:B------:R-:W-:Y:S02]  /*1610*/  SEL R4, R4, 0xffffffe0, !P5 ;  /* 0xffffffe004047807 */ /* 0x000fe40006800000 */
[----:B------:R-:W-:-:S02]  /*1620*/  ISETP.GE.AND P4, PT, R15, c[0x0][0x198], PT ;  /* 0x000066000f007a0c */ /* 0x000fc40003f86270 */
[----:B------:R-:W-:Y:S01]  /*1630*/  LOP3.LUT R201, R201, 0xfffffe00, R14, 0xf8, !PT ;  /* 0xfffffe00c9c97812 */ /* 0x000fe200078ef80e */
[----:B--2---:R2:W5:Y:S01]  /*1640*/  @P2 R2UR UR9, R0 ;  /* 0x00000000000923c2 */ /* 0x00456200000e0000 */
[----:B------:R-:W-:Y:S01]  /*1650*/  ISETP.GE.AND P2, PT, R2, R9, PT ;  /* 0x000000090200720c */ /* 0x000fe20003f46270 */
[----:B-----5:R-:W-:Y:S01]  /*1660*/  @!UP0 UMOV UR9, UR11 ;  /* 0x0000000b00098c82 */ /* 0x020fe20008000000 */
[----:B--2---:R-:W-:Y:S01]  /*1670*/  P2R R0, PR, RZ, 0x1 ;  /* 0x00000001ff007803 */ /* 0x004fe20000000000 */
[----:B------:R-:W-:Y:S01]  /*1680*/  IMAD R0, R6, 0x400, R11 ;  /* 0x0000040006007824 */ /* 0x000fe200078e020b */
[----:B------:R-:W-:-:S03]  /*1690*/  ISETP.GE.AND P0, PT, R16, c[0x0][0x198], PT ;  /* 0x0000660010007a0c */ /* 0x000fc60003f06270 */
[----:B------:R-:W-:Y:S01]  /*16a0*/  IMAD.IADD R0, R0, 0x1, R3 ;  /* 0x0000000100007824 */ /* 0x000fe200078e0203 */
[----:B------:R-:W-:-:S05]  /*16b0*/  LOP3.LUT R3, R3, R11, RZ, 0xfc, !PT ;  /* 0x0000000b03037212 */ /* 0x000fca00078efcff */
        /* <DEDUP_REMOVED lines=15> */
.L_x_1096:
[----:B-1-34-:R-:W-:Y:S05]  /*17b0*/  BSYNC B0 ;  /* 0x0000000000007941 */ /* 0x01afea0003800000 */
.L_x_1095:
        /* <DEDUP_REMOVED lines=20> */
.L_x_1098:
[----:B------:R-:W-:Y:S05]  /*1900*/  BSYNC B0 ;  /* 0x0000000000007941 */ /* 0x000fea0003800000 */
.L_x_1097:
[----:B------:R-:W-:Y:S01]  /*1910*/  IADD3 R12, R2, 0x40, RZ ;  /* 0x00000040020c7810 */ /* 0x000fe20007ffe0ff */
[----:B--2---:R2:W4:Y:S01]  /*1920*/  SHFL.IDX PT, R19, R8, 0x2, 0x181f ;  /* 0x00581f0008137f89 */ /* 0x00452200000e0000 */
[----:B------:R-:W-:Y:S02]  /*1930*/  BSSY B0, `(.L_x_1099) ;  /* 0x0000012000007945 */ /* 0x000fe40003800000 */
[----:B------:R-:W-:Y:S01]  /*1940*/  ISETP.GE.AND P2, PT, R12, R9, PT ;  /* 0x000000090c00720c */ /* 0x000fe20003f46270 */
        /* <DEDUP_REMOVED lines=16> */
.L_x_1100:
[----:B------:R-:W-:Y:S05]  /*1a50*/  BSYNC B0 ;  /* 0x0000000000007941 */ /* 0x000fea0003800000 */
.L_x_1099:
[----:B------:R-:W-:Y:S01]  /*1a60*/  SHFL.IDX PT, R12, R10, 0x3, 0x181f ;  /* 0x00781f000a0c7f89 */ /* 0x000fe200000e0000 */
[----:B------:R-:W-:Y:S01]  /*1a70*/  IADD3 R2, R2, 0x60, RZ ;  /* 0x0000006002027810 */ /* 0x000fe20007ffe0ff */
[----:B------:R-:W-:Y:S01]  /*1a80*/  IMAD.MOV.U32 R196, RZ, RZ, c[0x0][0x2b8] ;  /* 0x0000ae00ffc47624 */ /* 0x000fe200078e00ff */
[----:B------:R-:W-:Y:S01]  /*1a90*/  SHF.R.S32.HI R209, RZ, 0x1f, R16 ;  /* 0x0000001fffd17819 */ /* 0x000fe20000011410 */
[----:B---3--:R-:W3:Y:S01]  /*1aa0*/  SHFL.IDX PT, R13, R8, 0x3, 0x181f ;  /* 0x00781f00080d7f89 */ /* 0x008ee200000e0000 */
[----:B------:R-:W-:Y:S01]  /*1ab0*/  ISETP.GE.AND P2, PT, R2, R9, PT ;  /* 0x000000090200720c */ /* 0x000fe20003f46270 */
[----:B------:R-:W-:Y:S01]  /*1ac0*/  IMAD.SHL.U32 R144, R201, 0x2, RZ ;  /* 0x00000002c9907824 */ /* 0x000fe200078e00ff */
[----:B------:R-:W-:Y:S01]  /*1ad0*/  LEA.HI R209, R209, R16, RZ, 0x3 ;  /* 0x00000010d1d17211 */ /* 0x000fe200078f18ff */
[----:B------:R-:W-:Y:S01]  /*1ae0*/  USHF.R.S32.HI UR8, URZ, 0x1f, UR9 ;  /* 0x0000001f3f087899 */ /* 0x000fe20008011409 */
[----:B------:R-:W-:Y:S01]  /*1af0*/  IADD3 R9, R149, -0x1, RZ ;  /* 0xffffffff95097810 */ /* 0x000fe20007ffe0ff */
[----:B------:R-:W-:Y:S01]  /*1b00*/  ULDC.64 UR4, c[0x0][0x2b0] ;  /* 0x0000ac0000047ab9 */ /* 0x000fe20000000a00 */
[----:B------:R-:W-:Y:S01]  /*1b10*/  SHF.R.S32.HI R192, RZ, 0x1f, R15 ;  /* 0x0000001fffc07819 */ /* 0x000fe2000001140f */
[----:B------:R-:W-:Y:S01]  /*1b20*/  UIMAD UR8, UR8, UR4, URZ ;  /* 0x00000004080872a4 */ /* 0x000fe2000f8e023f */
[----:B------:R-:W-:Y:S01]  /*1b30*/  LOP3.LUT R209, R209, 0xfffffff8, RZ, 0xc0, !PT ;  /* 0xfffffff8d1d17812 */ /* 0x000fe200078ec0ff */
[----:B------:R-:W-:Y:S01]  /*1b40*/  IMAD.SHL.U32 R146, R9, 0x40, RZ ;  /* 0x0000004009927824 */ /* 0x000fe200078e00ff */
[----:B------:R-:W-:Y:S01]  /*1b50*/  LEA.HI R192, R192, R15, RZ, 0x3 ;  /* 0x0000000fc0c07211 */ /* 0x000fe200078f18ff */
[----:B------:R-:W-:Y:S01]  /*1b60*/  UIMAD.WIDE.U32 UR12, UR9, UR4, URZ ;  /* 0x00000004090c72a5 */ /* 0x000fe2000f8e003f */
[----:B------:R-:W-:Y:S01]  /*1b70*/  ISETP.NE.AND P5, PT, R196, 0x1, PT ;  /* 0x00000001c400780c */ /* 0x000fe20003fa5270 */
[----:B------:R-:W-:Y:S01]  /*1b80*/  IMAD.IADD R200, R202, 0x1, R146 ;  /* 0x00000001cac87824 */ /* 0x000fe200078e0292 */
[----:B------:R-:W-:Y:S01]  /*1b90*/  LOP3.LUT R192, R192, 0xfffffff8, RZ, 0xc0, !PT ;  /* 0xfffffff8c0c07812 */ /* 0x000fe200078ec0ff */
[----:B------:R-:W-:Y:S01]  /*1ba0*/  UIMAD UR8, UR9, UR5, UR8 ;  /* 0x00000005090872a4 */ /* 0x000fe2000f8e0208 */
[----:B------:R-:W-:Y:S01]  /*1bb0*/  P2R R2, PR, RZ, 0x20 ;  /* 0x00000020ff027803 */ /* 0x000fe20000000000 */
[----:B------:R-:W-:Y:S01]  /*1bc0*/  IMAD.MOV.U32 R199, RZ, RZ, RZ ;  /* 0x000000ffffc77224 */ /* 0x000fe200078e00ff */
[----:B------:R-:W-:Y:S01]  /*1bd0*/  ULDC.64 UR4, c[0x0][0x210] ;  /* 0x0000840000047ab9 */ /* 0x000fe20000000a00 */
[----:B------:R-:W-:Y:S01]  /*1be0*/  P2R R17, PR, RZ, 0x2 ;  /* 0x00000002ff117803 */ /* 0x000fe20000000000 */
[----:B------:R-:W-:Y:S01]  /*1bf0*/  UIADD3 UR8, UR13, UR8, URZ ;  /* 0x000000080d087290 */ /* 0x000fe2000fffe03f */
[----:B---34-:R-:W-:-:S04]  /*1c00*/  @!P2 IMAD.WIDE R18, R210, 0x2, R12 ;  /* 0x00000002d212a825 */ /* 0x018fc800078e020c */
[--C-:B-12---:R-:W-:Y:S01]  /*1c10*/  @!P2 IMAD.WIDE R10, R209, 0x2, R12.reuse ;  /* 0x00000002d10aa825 */ /* 0x106fe200078e020c */
[----:B------:R-:W-:Y:S01]  /*1c20*/  @!PT LDS RZ, [RZ] ;  /* 0x00000000fffff984 */ /* 0x000fe20000000800 */
[----:B------:R1:W-:Y:S03]  /*1c30*/  @!P2 LDGSTS.E.BYPASS.LTC128B.128 [R144+0x1b100], [R18.64], !P3 ;  /* 0x1b1000001290afae */ /* 0x0003e6000d901d4e */
[----:B------:R-:W-:Y:S01]  /*1c40*/  @!P2 IMAD.WIDE R26, R192, 0x2, R12 ;  /* 0x00000002c01aa825 */ /* 0x000fe200078e020c */
[----:B------:R2:W-:Y:S01]  /*1c50*/  @!P2 LDGSTS.E.BYPASS.LTC128B.128 [R144+0x1f100], [R10.64], !P0 ;  /* 0x1f1000000a90afae */ /* 0x0005e2000c101d4e */
[C---:B------:R-:W-:Y:S02]  /*1c60*/  ISETP.GE.AND P0, PT, R200.reuse, R195, PT ;  /* 0x000000c3c800720c */ /* 0x040fe40003f06270 */
[----:B------:R-:W-:Y:S01]  /*1c70*/  IMAD.IADD R200, R200, 0x1, R203 ;  /* 0x00000001c8c87824 */ /* 0x000fe200078e02cb */
[----:B------:R3:W-:Y:S01]  /*1c80*/  @!P2 LDGSTS.E.BYPASS.LTC128B.128 [R144+0x23100], [R26.64], !P4 ;  /* 0x231000001a90afae */ /* 0x0007e2000e101d4e */
[----:B------:R-:W-:-:S02]  /*1c90*/  ISETP.GT.OR P0, PT, R202, 0x3f, P0 ;  /* 0x0000003fca00780c */ /* 0x000fc40000704670 */
[----:B------:R-:W-:Y:S01]  /*1ca0*/  @P5 IMAD.HI.U32 R8, R200, c[0x0][0x2bc], RZ ;  /* 0x0000af00c8085a27 */ /* 0x000fe200078e00ff */
[----:B------:R-:W0:Y:S03]  /*1cb0*/  LDGDEPBAR ;  /* 0x00000000000079af */ /* 0x000e260000000000 */
[----:B------:R-:W-:Y:S01]  /*1cc0*/  IMAD.MOV.U32 R2, RZ, RZ, R200 ;  /* 0x000000ffff027224 */ /* 0x000fe200078e00c8 */
[----:B------:R-:W-:-:S06]  /*1cd0*/  @P5 SHF.R.U32.HI R2, RZ, c[0x0][0x2c0], R8 ;  /* 0x0000b000ff025a19 */ /* 0x000fcc0000011608 */
[----:B--2---:R-:W-:-:S04]  /*1ce0*/  @!P0 IADD3 R11, P3, R2, UR12, RZ ;  /* 0x0000000c020b8c10 */ /* 0x004fc8000ff7e0ff */
[----:B------:R-:W-:Y:S02]  /*1cf0*/  @!P0 LEA.HI.X.SX32 R8, R2, UR8, 0x1, P3 ;  /* 0x0000000802088c11 */ /* 0x000fe400098f0eff */
[----:B------:R-:W-:-:S04]  /*1d00*/  @!P0 LEA R10, P3, R11, c[0x0][0x2a0], 0x2 ;  /* 0x0000a8000b0a8a11 */ /* 0x000fc800078610ff */
[----:B------:R-:W-:Y:S01]  /*1d10*/  @!P0 LEA.HI.X R11, R11, c[0x0][0x2a4], R8, 0x2, P3 ;  /* 0x0000a9000b0b8a11 */ /* 0x000fe200018f1408 */
[----:B------:R-:W-:Y:S06]  /*1d20*/  BAR.SYNC.DEFER_BLOCKING 0x0 ;  /* 0x0000000000007b1d */ /* 0x000fec0000010000 */
[----:B------:R-:W2:Y:S01]  /*1d30*/  @!P0 LDG.E R199, [R10.64] ;  /* 0x0000000e0ac78981 */ /* 0x000ea2000c1e1900 */
[----:B------:R-:W-:Y:S01]  /*1d40*/  IMAD.MOV R13, RZ, RZ, -R2 ;  /* 0x000000ffff0d7224 */ /* 0x000fe200078e0a02 */
[----:B------:R-:W-:Y:S01]  /*1d50*/  UIMAD UR9, UR18, UR4, URZ ;  /* 0x00000004120972a4 */ /* 0x000fe2000f8e023f */
[C---:B------:R-:W-:Y:S01]  /*1d60*/  IMAD.WIDE R28, R210.reuse, 0x2, RZ ;  /* 0x00000002d21c7825 */ /* 0x040fe200078e02ff */
[----:B------:R-:W-:Y:S01]  /*1d70*/  UIMAD.WIDE.U32 UR16, UR10, UR4, URZ ;  /* 0x000000040a1072a5 */ /* 0x000fe2000f8e003f */
[----:B------:R-:W-:Y:S01]  /*1d80*/  ISETP.GE.AND P5, PT, R210, c[0x0][0x1d4], PT ;  /* 0x00007500d2007a0c */ /* 0x000fe20003fa6270 */
[----:B------:R-:W-:Y:S01]  /*1d90*/  UIMAD UR9, UR10, UR5, UR9 ;  /* 0x000000050a0972a4 */ /* 0x000fe2000f8e0209 */
[----:B------:R-:W-:Y:S01]  /*1da0*/  IMAD R200, R13, c[0x0][0x2b8], R200 ;  /* 0x0000ae000dc87a24 */ /* 0x000fe200078e02c8 */
[----:B------:R-:W-:Y:S01]  /*1db0*/  ISETP.GE.AND P4, PT, R16, c[0x0][0x1d4], PT ;  /* 0x0000750010007a0c */ /* 0x000fe20003f86270 */
[----:B------:R-:W-:Y:S01]  /*1dc0*/  ULDC.64 UR4, c[0x0][0x1e8] ;  /* 0x00007a0000047ab9 */ /* 0x000fe20000000a00 */
[----:B---3--:R-:W-:Y:S01]  /*1dd0*/  IMAD.WIDE R26, R209, 0x2, RZ ;  /* 0x00000002d11a7825 */ /* 0x008fe200078e02ff */
[----:B------:R-:W-:Y:S01]  /*1de0*/  UIADD3 UR9, UR17, UR9, URZ ;  /* 0x0000000911097290 */ /* 0x000fe2000fffe03f */
[----:B------:R-:W-:Y:S01]  /*1df0*/  SHF.R.S32.HI R13, RZ, 0x1f, R200 ;  /* 0x0000001fff0d7819 */ /* 0x000fe200000114c8 */
[----:B------:R-:W-:Y:S01]  /*1e00*/  UIMAD UR18, UR18, UR4, URZ ;  /* 0x00000004121272a4 */ /* 0x000fe2000f8e023f */
[C---:B-1----:R-:W-:Y:S01]  /*1e10*/  IMAD.WIDE.U32 R18, R200.reuse, c[0x0][0x208], RZ ;  /* 0x00008200c8127a25 */ /* 0x042fe200078e00ff */
[----:B------:R-:W-:Y:S01]  /*1e20*/  UIMAD.WIDE.U32 UR22, UR10, UR4, URZ ;  /* 0x000000040a1672a5 */ /* 0x000fe2000f8e003f */
[----:B------:R-:W-:Y:S01]  /*1e30*/  ISETP.GE.AND P6, PT, R15, c[0x0][0x1d4], PT ;  /* 0x000075000f007a0c */ /* 0x000fe20003fc6270 */
[----:B------:R-:W-:Y:S01]  /*1e40*/  UIMAD UR18, UR10, UR5, UR18 ;  /* 0x000000050a1272a4 */ /* 0x000fe2000f8e0212 */
[C---:B------:R-:W-:Y:S01]  /*1e50*/  IMAD R23, R13.reuse, c[0x0][0x208], RZ ;  /* 0x000082000d177a24 */ /* 0x040fe200078e02ff */
[----:B------:R-:W-:Y:S01]  /*1e60*/  SHF.R.S32.HI R145, RZ, 0x1f, R210 ;  /* 0x0000001fff917819 */ /* 0x000fe200000114d2 */
[----:B------:R-:W-:Y:S01]  /*1e70*/  IMAD R13, R13, c[0x0][0x1e0], RZ ;  /* 0x000078000d0d7a24 */ /* 0x000fe200078e02ff */
[----:B------:R-:W-:Y:S01]  /*1e80*/  UIADD3 UR18, UR23, UR18, URZ ;  /* 0x0000001217127290 */ /* 0x000fe2000fffe03f */
[C---:B------:R-:W-:Y:S01]  /*1e90*/  IMAD R24, R200.reuse, c[0x0][0x20c], R23 ;  /* 0x00008300c8187a24 */ /* 0x040fe200078e0217 */
[----:B------:R-:W-:Y:S01]  /*1ea0*/  SEL R211, RZ, 0x10, P6 ;  /* 0x00000010ffd37807 */ /* 0x000fe20003000000 */
[----:B------:R-:W-:Y:S01]  /*1eb0*/  IMAD R13, R200, c[0x0][0x1e4], R13 ;  /* 0x00007900c80d7a24 */ /* 0x000fe200078e020d */
[----:B------:R-:W-:Y:S01]  /*1ec0*/  IADD3 R198, R144, 0x100, RZ ;  /* 0x0000010090c67810 */ /* 0x000fe20007ffe0ff */
[----:B------:R-:W-:Y:S01]  /*1ed0*/  IMAD.IADD R25, R19, 0x1, R24 ;  /* 0x0000000113197824 */ /* 0x000fe200078e0218 */
[----:B------:R-:W-:Y:S01]  /*1ee0*/  SHF.R.S32.HI R132, RZ, 0x1f, R209 ;  /* 0x0000001fff847819 */ /* 0x000fe200000114d1 */
[----:B------:R-:W-:Y:S01]  /*1ef0*/  IMAD.MOV.U32 R24, RZ, RZ, R18 ;  /* 0x000000ffff187224 */ /* 0x000fe200078e0012 */
[----:B------:R-:W-:Y:S01]  /*1f00*/  SHF.R.S32.HI R133, RZ, 0x1f, R192 ;  /* 0x0000001fff857819 */ /* 0x000fe200000114c0 */
[----:B------:R-:W-:-:S04]  /*1f10*/  IMAD.WIDE.U32 R18, R200, c[0x0][0x1e0], RZ ;  /* 0x00007800c8127a25 */ /* 0x000fc800078e00ff */
[----:B------:R-:W-:Y:S01]  /*1f20*/  IMAD.IADD R19, R19, 0x1, R13 ;  /* 0x0000000113137824 */ /* 0x000fe200078e020d */
        /* <DEDUP_REMOVED lines=9> */
[----:B------:R-:W-:Y:S01]  /*1fc0*/  LEA R23, P0, R11, c[0x0][0x1f8], 0x1 ;  /* 0x00007e000b177a11 */ /* 0x000fe200078008ff */
[----:B------:R-:W-:-:S03]  /*1fd0*/  IMAD.WIDE R24, R192, 0x2, RZ ;  /* 0x00000002c0187825 */ /* 0x000fc600078e02ff */
[----:B------:R-:W-:Y:S01]  /*1fe0*/  LEA.HI.X R22, R11, c[0x0][0x1fc], R22, 0x1, P0 ;  /* 0x00007f000b167a11 */ /* 0x000fe200000f0c16 */
[----:B------:R-:W1:Y:S01]  /*1ff0*/  SHFL.IDX PT, R13, R23, RZ, 0x181f ;  /* 0x00181fff170d7589 */ /* 0x000e6200000e0000 */
[----:B------:R-:W-:-:S03]  /*2000*/  IADD3 R8, P0, R18, UR22, RZ ;  /* 0x0000001612087c10 */ /* 0x000fc6000ff1e0ff */
[----:B------:R-:W-:Y:S01]  /*2010*/  SHFL.IDX PT, R11, R23, 0x1, 0x181f ;  /* 0x00381f00170b7f89 */ /* 0x000fe200000e0000 */
[----:B------:R-:W-:Y:S02]  /*2020*/  IADD3.X R19, R19, UR18, R2, P0, !PT ;  /* 0x0000001213137c10 */ /* 0x000fe400087fe402 */
[C---:B------:R-:W-:Y:S01]  /*2030*/  LEA R10, P0, R8.reuse, c[0x0][0x1c8], 0x1 ;  /* 0x00007200080a7a11 */ /* 0x040fe200078008ff */
[----:B------:R-:W2:Y:S01]  /*2040*/  SHFL.IDX PT, R14, R22, RZ, 0x181f ;  /* 0x00181fff160e7589 */ /* 0x000ea200000e0000 */
[----:B------:R-:W-:Y:S02]  /*2050*/  IADD3 R2, -R21, R195, -R146 ;  /* 0x000000c315027210 */ /* 0x000fe40007ffe992 */
[----:B------:R-:W-:Y:S01]  /*2060*/  LEA.HI.X R8, R8, c[0x0][0x1cc], R19, 0x1, P0 ;  /* 0x0000730008087a11 */ /* 0x000fe200000f0c13 */
[----:B------:R3:W4:Y:S04]  /*2070*/  SHFL.IDX PT, R12, R22, 0x1, 0x181f ;  /* 0x00381f00160c7f89 */ /* 0x00072800000e0000 */
[----:B------:R-:W-:Y:S04]  /*2080*/  SHFL.IDX PT, R18, R10, RZ, 0x181f ;  /* 0x00181fff0a127589 */ /* 0x000fe800000e0000 */
[----:B------:R-:W5:Y:S01]  /*2090*/  SHFL.IDX PT, R19, R8, RZ, 0x181f ;  /* 0x00181fff08137589 */ /* 0x000f6200000e0000 */
[----:B-1----:R-:W-:-:S05]  /*20a0*/  IADD3 R30, P3, R13, R26, RZ ;  /* 0x0000001a0d1e7210 */ /* 0x002fca0007f7e0ff */
[----:B--2---:R-:W-:Y:S01]  /*20b0*/  IMAD.X R31, R14, 0x1, R27, P3 ;  /* 0x000000010e1f7824 */ /* 0x004fe200018e061b */
[-C--:B------:R-:W-:Y:S02]  /*20c0*/  IADD3 R26, P3, R26, R11.reuse, RZ ;  /* 0x0000000b1a1a7210 */ /* 0x080fe40007f7e0ff */
[----:B---3--:R-:W-:Y:S02]  /*20d0*/  IADD3 R22, P2, R13, R28, RZ ;  /* 0x0000001c0d167210 */ /* 0x008fe40007f5e0ff */
[----:B------:R-:W-:Y:S01]  /*20e0*/  IADD3 R28, P0, R28, R11, RZ ;  /* 0x0000000b1c1c7210 */ /* 0x000fe20007f1e0ff */
[--C-:B----4-:R-:W-:Y:S01]  /*20f0*/  IMAD.X R27, R27, 0x1, R12.reuse, P3 ;  /* 0x000000011b1b7824 */ /* 0x110fe200018e060c */
[----:B------:R-:W-:Y:S01]  /*2100*/  ISETP.GE.AND P3, PT, R210, c[0x0][0x1d4], PT ;  /* 0x00007500d2007a0c */ /* 0x000fe20003f66270 */
[----:B------:R-:W-:Y:S01]  /*2110*/  IMAD.X R23, R14, 0x1, R29, P2 ;  /* 0x000000010e177824 */ /* 0x000fe200010e061d */
[----:B------:R-:W-:Y:S01]  /*2120*/  IADD3 R32, P2, R13, R24, RZ ;  /* 0x000000180d207210 */ /* 0x000fe20007f5e0ff */
[----:B------:R-:W-:Y:S01]  /*2130*/  IMAD.X R29, R29, 0x1, R12, P0 ;  /* 0x000000011d1d7824 */ /* 0x000fe200000e060c */
[----:B------:R-:W-:-:S03]  /*2140*/  ISETP.GE.AND P0, PT, R2, 0x1, PT ;  /* 0x000000010200780c */ /* 0x000fc60003f06270 */
[----:B------:R-:W-:Y:S01]  /*2150*/  IMAD.X R33, R14, 0x1, R25, P2 ;  /* 0x000000010e217824 */ /* 0x000fe200010e0619 */
[----:B------:R-:W-:-:S05]  /*2160*/  IADD3 R24, P2, R24, R11, RZ ;  /* 0x0000000b18187210 */ /* 0x000fca0007f5e0ff */
[----:B------:R-:W-:-:S04]  /*2170*/  IMAD.X R25, R25, 0x1, R12, P2 ;  /* 0x0000000119197824 */ /* 0x000fc800010e060c */
[----:B-----5:R-:W-:-:S04]  /*2180*/  @P0 IMAD.WIDE R34, R210, 0x2, R18 ;  /* 0x00000002d2220825 */ /* 0x020fc800078e0212 */
[--C-:B------:R-:W-:Y:S01]  /*2190*/  @P0 IMAD.WIDE R12, R209, 0x2, R18.reuse ;  /* 0x00000002d10c0825 */ /* 0x100fe200078e0212 */
[----:B------:R1:W-:Y:S03]  /*21a0*/  @P0 LDGSTS.E.BYPASS.LTC128B.128 [R144+0xc100], [R34.64], !P5 ;  /* 0x0c10000022900fae */ /* 0x0003e6000e901d4e */
[----:B------:R-:W-:Y:S01]  /*21b0*/  @P0 IMAD.WIDE R40, R192, 0x2, R18 ;  /* 0x00000002c0280825 */ /* 0x000fe200078e0212 */
[----:B------:R1:W-:Y:S04]  /*21c0*/  @P0 LDGSTS.E.BYPASS.LTC128B.128 [R144+0xe100], [R12.64], !P4 ;  /* 0x0e1000000c900fae */ /* 0x0003e8000e101d4e */
[----:B------:R-:W-:Y:S04]  /*21d0*/  SHFL.IDX PT, R18, R10, 0x1, 0x181f ;  /* 0x00381f000a127f89 */ /* 0x000fe800000e0000 */
[----:B------:R-:W2:Y:S04]  /*21e0*/  SHFL.IDX PT, R19, R8, 0x1, 0x181f ;  /* 0x00381f0008137f89 */ /* 0x000ea800000e0000 */
[----:B------:R1:W-:Y:S01]  /*21f0*/  @P0 LDGSTS.E.BYPASS.LTC128B.128 [R144+0x10100], [R40.64], !P6 ;  /* 0x1010000028900fae */ /* 0x0003e2000f101d4e */
[----:B------:R-:W-:-:S13]  /*2200*/  ISETP.GT.AND P0, PT, R2, 0x20, PT ;  /* 0x000000200200780c */ /* 0x000fda0003f04270 */
[----:B--2---:R-:W-:-:S04]  /*2210*/  @P0 IMAD.WIDE R38, R210, 0x2, R18 ;  /* 0x00000002d2260825 */ /* 0x004fc800078e0212 */
[--C-:B------:R-:W-:Y:S01]  /*2220*/  @P0 IMAD.WIDE R36, R209, 0x2, R18.reuse ;  /* 0x00000002d1240825 */ /* 0x100fe200078e0212 */
[----:B------:R1:W-:Y:S03]  /*2230*/  @P0 LDGSTS.E.BYPASS.LTC128B.128 [R144+0xd100], [R38.64], !P5 ;  /* 0x0d10000026900fae */ /* 0x0003e6000e901d4e */
[----:B------:R-:W-:Y:S01]  /*2240*/  @P0 IMAD.WIDE R18, R192, 0x2, R18 ;  /* 0x00000002c0120825 */ /* 0x000fe200078e0212 */
[----:B------:R1:W-:Y:S04]  /*2250*/  @P0 LDGSTS.E.BYPASS.LTC128B.128 [R144+0xf100], [R36.64], !P4 ;  /* 0x0f10000024900fae */ /* 0x0003e8000e101d4e */
[----:B------:R1:W-:Y:S01]  /*2260*/  @P0 LDGSTS.E.BYPASS.LTC128B.128 [R144+0x11100], [R18.64], !P6 ;  /* 0x1110000012900fae */ /* 0x0003e2000f101d4e */
[----:B------:R-:W-:-:S02]  /*2270*/  ISETP.LT.OR P0, PT, R2, 0x1, P3 ;  /* 0x000000010200780c */ /* 0x000fc40001f01670 */
[----:B------:R-:W-:Y:S01]  /*2280*/  ISETP.LT.OR P3, PT, R2, 0x21, P3 ;  /* 0x000000210200780c */ /* 0x000fe20001f61670 */
[----:B------:R-:W0:Y:S10]  /*2290*/  LDGDEPBAR ;  /* 0x00000000000079af */ /* 0x000e340000000000 */
[----:B------:R1:W-:Y:S01]  /*22a0*/  LDGSTS.E.BYPASS.LTC128B.128 [R144+0x100], [R22.64], !P0 ;  /* 0x0010000016907fae */ /* 0x0003e2000c101d4e */
[----:B------:R-:W-:-:S04]  /*22b0*/  ISETP.GE.AND P0, PT, R16, c[0x0][0x1d4], PT ;  /* 0x0000750010007a0c */ /* 0x000fc80003f06270 */
[C---:B------:R-:W-:Y:S02]  /*22c0*/  ISETP.LT.OR P2, PT, R2.reuse, 0x1, P0 ;  /* 0x000000010200780c */ /* 0x040fe40000741670 */
[----:B------:R-:W-:-:S11]  /*22d0*/  ISETP.LT.OR P0, PT, R2, 0x21, P0 ;  /* 0x000000210200780c */ /* 0x000fd60000701670 */
[----:B------:R1:W-:Y:S01]  /*22e0*/  LDGSTS.E.BYPASS.LTC128B.128 [R144+0x2100], [R30.64], !P2 ;  /* 0x021000001e907fae */ /* 0x0003e2000d101d4e */
[----:B------:R-:W-:-:S04]  /*22f0*/  ISETP.GE.AND P2, PT, R15, c[0x0][0x1d4], PT ;  /* 0x000075000f007a0c */ /* 0x000fc80003f46270 */
[----:B------:R-:W-:-:S13]  /*2300*/  ISETP.LT.OR P1, PT, R2, 0x1, P2 ;  /* 0x000000010200780c */ /* 0x000fda0001721670 */
[----:B------:R1:W-:Y:S01]  /*2310*/  LDGSTS.E.BYPASS.LTC128B.128 [R144+0x4100], [R32.64], !P1 ;  /* 0x0410000020907fae */ /* 0x0003e2000c901d4e */
[----:B------:R-:W-:-:S03]  /*2320*/  ISETP.NE.AND P1, PT, R17, RZ, PT ;  /* 0x000000ff1100720c */ /* 0x000fc60003f25270 */
[----:B------:R1:W-:Y:S01]  /*2330*/  LDGSTS.E.BYPASS.LTC128B.128 [R144+0x1100], [R28.64], !P3 ;  /* 0x011000001c907fae */ /* 0x0003e2000d901d4e */
[----:B------:R-:W-:-:S03]  /*2340*/  ISETP.GT.AND P3, PT, R9, R194, PT ;  /* 0x000000c20900720c */ /* 0x000fc60003f64270 */
[----:B------:R1:W-:Y:S01]  /*2350*/  LDGSTS.E.BYPASS.LTC128B.128 [R144+0x3100], [R26.64], !P0 ;  /* 0x031000001a907fae */ /* 0x0003e2000c101d4e */
[----:B------:R-:W-:Y:S02]  /*2360*/  ISETP.LT.OR P0, PT, R2, 0x21, P2 ;  /* 0x000000210200780c */ /* 0x000fe40001701670 */
[----:B------:R-:W-:Y:S02]  /*2370*/  ISETP.GT.AND P2, PT, R202, 0x3f, PT ;  /* 0x0000003fca00780c */ /* 0x000fe40003f44270 */
[----:B------:R-:W-:-:S09]  /*2380*/  P2R R21, PR, RZ, 0x8 ;  /* 0x00000008ff157803 */ /* 0x000fd20000000000 */
[----:B------:R1:W-:Y:S04]  /*2390*/  LDGSTS.E.BYPASS.LTC128B.128 [R144+0x5100], [R24.64], !P0 ;  /* 0x0510000018907fae */ /* 0x0003e8000c101d4e */
[----:B------:R-:W0:Y:S01]  /*23a0*/  LDGDEPBAR ;  /* 0x00000000000079af */ /* 0x000e220000000000 */
        /* <DEDUP_REMOVED lines=14> */
[----:B-1----:R-:W-:Y:S02]  /*2490*/  SEL R12, RZ, 0x10, P5 ;  /* 0x00000010ff0c7807 */ /* 0x002fe40002800000 */
[----:B------:R-:W-:Y:S01]  /*24a0*/  SHF.L.U64.HI R14, R210, 0x1, R145 ;  /* 0x00000001d20e7819 */ /* 0x000fe20000010291 */
        /* <DEDUP_REMOVED lines=9> */
[----:B------:R-:W-:Y:S02]  /*2540*/  IMAD.IADD R11, R11, 0x1, R13 ;  /* 0x000000010b0b7824 */ /* 0x000fe400078e020d */
[----:B------:R-:W-:Y:S01]  /*2550*/  IMAD.SHL.U32 R13, R210, 0x2, RZ ;  /* 0x00000002d20d7824 */ /* 0x000fe200078e00ff */
[----:B--2---:R-:W-:Y:S01]  /*2560*/  SHF.R.S32.HI R2, RZ, 0x1f, R199 ;  /* 0x0000001fff027819 */ /* 0x004fe200000114c7 */
[----:B------:R-:W-:Y:S01]  /*2570*/  IMAD.WIDE.U32 R8, R199, c[0x0][0x1f0], R10 ;  /* 0x00007c00c7087a25 */ /* 0x000fe200078e000a */
[----:B------:R-:W-:-:S03]  /*2580*/  SHF.L.U64.HI R11, R209, 0x1, R132 ;  /* 0x00000001d10b7819 */ /* 0x000fc60000010284 */
[----:B------:R-:W-:Y:S01]  /*2590*/  IMAD R2, R2, c[0x0][0x1f0], RZ ;  /* 0x00007c0002027a24 */ /* 0x000fe200078e02ff */
[----:B------:R-:W-:Y:S01]  /*25a0*/  IADD3 R15, P0, R8, UR22, RZ ;  /* 0x00000016080f7c10 */ /* 0x000fe2000ff1e0ff */
[----:B------:R-:W-:Y:S01]  /*25b0*/  IMAD.SHL.U32 R10, R209, 0x2, RZ ;  /* 0x00000002d10a7824 */ /* 0x000fe200078e00ff */
[----:B------:R-:W-:Y:S01]  /*25c0*/  SHF.L.U64.HI R8, R192, 0x1, R133 ;  /* 0x00000001c0087819 */ /* 0x000fe20000010285 */
[----:B------:R-:W-:-:S05]  /*25d0*/  IMAD R2, R199, c[0x0][0x1f4], R2 ;  /* 0x00007d00c7027a24 */ /* 0x000fca00078e0202 */
[----:B------:R-:W-:Y:S02]  /*25e0*/  IADD3.X R2, R9, UR18, R2, P0, !PT ;  /* 0x0000001209027c10 */ /* 0x000fe400087fe402 */
[C---:B------:R-:W-:Y:S02]  /*25f0*/  LEA R16, P0, R15.reuse, c[0x0][0x1c8], 0x1 ;  /* 0x000072000f107a11 */ /* 0x040fe400078008ff */
[----:B------:R-:W-:Y:S02]  /*2600*/  SEL R9, RZ, 0x10, P4 ;  /* 0x00000010ff097807 */ /* 0x000fe40002000000 */
[----:B------:R-:W-:Y:S01]  /*2610*/  LEA.HI.X R15, R15, c[0x0][0x1cc], R2, 0x1, P0 ;  /* 0x000073000f0f7a11 */ /* 0x000fe200000f0c02 */
[----:B------:R-:W1:Y:S01]  /*2620*/  SHFL.IDX PT, R18, R16, 0x1, 0x181f ;  /* 0x00381f0010127f89 */ /* 0x000e6200000e0000 */
[----:B------:R-:W-:Y:S01]  /*2630*/  IADD3 R23, -R9, 0x10, RZ ;  /* 0x0000001009177810 */ /* 0x000fe20007ffe1ff */
[----:B------:R-:W-:Y:S02]  /*2640*/  IMAD.SHL.U32 R2, R192, 0x2, RZ ;  /* 0x00000002c0027824 */ /* 0x000fe400078e00ff */
[----:B------:R-:W2:Y:S01]  /*2650*/  SHFL.IDX PT, R19, R15, 0x1, 0x181f ;  /* 0x00381f000f137f89 */ /* 0x000ea200000e0000 */
[----:B------:R-:W-:-:S03]  /*2660*/  LOP3.LUT R23, R23, 0xf, RZ, 0xc0, !PT ;  /* 0x0000000f17177812 */ /* 0x000fc600078ec0ff */
        /* <DEDUP_REMOVED lines=23> */
.L_x_1101:
[----:B------:R-:W0:Y:S01]  /*27e0*/  LDGDEPBAR ;  /* 0x00000000000079af */ /* 0x000e220000000000 */
[----:B------:R-:W-:Y:S01]  /*27f0*/  LOP3.LUT P3, RZ, R212, 0x2, RZ, 0xc0, !PT ;  /* 0x00000002d4ff7812 */ /* 0x000fe2000786c0ff */
[----:B------:R-:W-:Y:S01]  /*2800*/  IMAD.SHL.U32 R189, R189, 0x2, RZ ;  /* 0x00000002bdbd7824 */ /* 0x000fe200078e00ff */
[----:B------:R-:W-:Y:S01]  /*2810*/  MOV R186, 0x20 ;  /* 0x0000002000ba7802 */ /* 0x000fe20000000f00 */
[----:B------:R-:W-:Y:S01]  /*2820*/  IMAD.SHL.U32 R188, R188, 0x2, RZ ;  /* 0x00000002bcbc7824 */ /* 0x000fe200078e00ff */
[----:B------:R-:W-:Y:S01]  /*2830*/  ISETP.NE.AND P0, PT, R21, RZ, PT ;  /* 0x000000ff1500720c */ /* 0x000fe20003f05270 */
[C---:B------:R-:W-:Y:S01]  /*2840*/  IMAD.SHL.U32 R48, R0.reuse, 0x2, RZ ;  /* 0x0000000200307824 */ /* 0x040fe200078e00ff */
[----:B------:R-:W-:Y:S02]  /*2850*/  LEA R191, R0, 0x18100, 0x1 ;  /* 0x0001810000bf7811 */ /* 0x000fe400078e08ff */
[----:B------:R-:W-:-:S03]  /*2860*/  SEL R186, R186, 0xffffffe0, !P3 ;  /* 0xffffffe0baba7807 */ /* 0x000fc60005800000 */
[----:B------:R-:W-:Y:S01]  /*2870*/  IMAD.IADD R187, R191, 0x1, R188 ;  /* 0x00000001bfbb7824 */ /* 0x000fe200078e02bc */
[----:B------:R-:W-:Y:S01]  /*2880*/  IADD3 R2, R189, R186, RZ ;  /* 0x000000babd027210 */ /* 0x000fe20007ffe0ff */
[----:B------:R-:W-:-:S04]  /*2890*/  DEPBAR.LE SB0, 0x3 ;  /* 0x000080c00000791a */ /* 0x000fc80000000000 */
[----:B------:R-:W-:-:S04]  /*28a0*/  DEPBAR.LE SB0, 0x2 ;  /* 0x000080800000791a */ /* 0x000fc80000000000 */
[----:B------:R-:W-:Y:S06]  /*28b0*/  BAR.SYNC.DEFER_BLOCKING 0x0 ;  /* 0x0000000000007b1d */ /* 0x000fec0000010000 */
[----:B------:R-:W2:Y:S04]  /*28c0*/  LDSM.16.M88.4 R48, [R48+0x18100] ;  /* 0x018100003030783b */ /* 0x000ea80000000200 */
[----:B-1----:R1:W3:Y:S04]  /*28d0*/  LDSM.16.M88.4 R32, [R189+0xc100] ;  /* 0x00c10000bd20783b */ /* 0x0022e80000000200 */
[----:B------:R1:W4:Y:S04]  /*28e0*/  LDSM.16.M88.4 R24, [R189+0xc900] ;  /* 0x00c90000bd18783b */ /* 0x0003280000000200 */
[----:B------:R1:W1:Y:S04]  /*28f0*/  LDSM.16.M88.4 R16, [R189+0xd100] ;  /* 0x00d10000bd10783b */ /* 0x0002680000000200 */
[----:B------:R1:W1:Y:S04]  /*2900*/  LDSM.16.M88.4 R8, [R189+0xd900] ;  /* 0x00d90000bd08783b */ /* 0x0002680000000200 */
[----:B------:R1:W1:Y:S04]  /*2910*/  LDSM.16.M88.4 R60, [R187] ;  /* 0x00000000bb3c783b */ /* 0x0002680000000200 */
[----:B------:R1:W1:Y:S04]  /*2920*/  LDSM.16.M88.4 R12, [R2+0xc100] ;  /* 0x00c10000020c783b */ /* 0x0002680000000200 */
[----:B------:R1:W1:Y:S04]  /*2930*/  LDSM.16.M88.4 R40, [R2+0xc900] ;  /* 0x00c900000228783b */ /* 0x0002680000000200 */
[----:B------:R1:W1:Y:S04]  /*2940*/  LDSM.16.M88.4 R76, [R2+0xd100] ;  /* 0x00d10000024c783b */ /* 0x0002680000000200 */
[----:B------:R1:W1:Y:S01]  /*2950*/  LDSM.16.M88.4 R52, [R2+0xd900] ;  /* 0x00d900000234783b */ /* 0x0002620000000200 */
[----:B------:R-:W-:Y:S05]  /*2960*/  @!P0 BRA `(.L_x_1102) ;  /* 0x0000034000008947 */ /* 0x000fea0003800000 */
[----:B------:R-:W-:Y:S01]  /*2970*/  SHF.R.S32.HI R21, RZ, 0x1f, R200 ;  /* 0x0000001fff157819 */ /* 0x000fe200000114c8 */
[----:B------:R-:W-:Y:S01]  /*2980*/  IMAD.WIDE.U32 R22, R200, c[0x0][0x208], RZ ;  /* 0x00008200c8167a25 */ /* 0x000fe200078e00ff */
[----:B------:R-:W-:-:S02]  /*2990*/  SHF.R.S32.HI R0, RZ, 0x1f, R199 ;  /* 0x0000001fff007819 */ /* 0x000fc400000114c7 */
[----:B------:R-:W-:Y:S01]  /*29a0*/  SEL R29, RZ, 0x10, P5 ;  /* 0x00000010ff1d7807 */ /* 0x000fe20002800000 */
[----:B------:R-:W-:Y:S01]  /*29b0*/  IMAD R21, R21, c[0x0][0x208], RZ ;  /* 0x0000820015157a24 */ /* 0x000fe200078e02ff */
[----:B------:R-:W-:Y:S01]  /*29c0*/  SHF.L.U64.HI R31, R210, 0x1, R145 ;  /* 0x00000001d21f7819 */ /* 0x000fe20000010291 */
[----:B------:R-:W-:Y:S01]  /*29d0*/  IMAD R0, R0, c[0x0][0x218], RZ ;  /* 0x0000860000007a24 */ /* 0x000fe200078e02ff */
[----:B------:R-:W-:Y:S01]  /*29e0*/  IADD3 R57, -R29, 0x10, RZ ;  /* 0x000000101d397810 */ /* 0x000fe20007ffe1ff */
[----:B------:R-:W-:Y:S01]  /*29f0*/  IMAD R21, R200, c[0x0][0x20c], R21 ;  /* 0x00008300c8157a24 */ /* 0x000fe200078e0215 */
[----:B------:R-:W-:Y:S01]  /*2a00*/  IADD3 R39, -R211, 0x10, RZ ;  /* 0x00000010d3277810 */ /* 0x000fe20007ffe1ff */
[----:B------:R-:W-:Y:S01]  /*2a10*/  IMAD R0, R199, c[0x0][0x21c], R0 ;  /* 0x00008700c7007a24 */ /* 0x000fe200078e0200 */
[----:B------:R-:W-:Y:S01]  /*2a20*/  LOP3.LUT R57, R57, 0xf, RZ, 0xc0, !PT ;  /* 0x0000000f39397812 */ /* 0x000fe200078ec0ff */
[----:B------:R-:W-:Y:S01]  /*2a30*/  IMAD.IADD R23, R23, 0x1, R21 ;  /* 0x0000000117177824 */ /* 0x000fe200078e0215 */
[----:B------:R-:W-:Y:S01]  /*2a40*/  SHF.L.U64.HI R28, R209, 0x1, R132 ;  /* 0x00000001d11c7819 */ /* 0x000fe20000010284 */
[----:B------:R-:W-:Y:S01]  /*2a50*/  IMAD.SHL.U32 R30, R210, 0x2, RZ ;  /* 0x00000002d21e7824 */ /* 0x000fe200078e00ff */
[----:B------:R-:W-:Y:S01]  /*2a60*/  LOP3.LUT R39, R39, 0xf, RZ, 0xc0, !PT ;  /* 0x0000000f27277812 */ /* 0x000fe200078ec0ff */
[----:B------:R-:W-:Y:S01]  /*2a70*/  IMAD.WIDE.U32 R22, R199, c[0x0][0x218], R22 ;  /* 0x00008600c7167a25 */ /* 0x000fe200078e0016 */
[----:B------:R-:W-:-:S04]  /*2a80*/  SHF.L.U64.HI R21, R192, 0x1, R133 ;  /* 0x00000001c0157819 */ /* 0x000fc80000010285 */
        /* <DEDUP_REMOVED lines=8> */
[----:B------:R-:W-:Y:S01]  /*2b10*/  IMAD.SHL.U32 R23, R209, 0x2, RZ ;  /* 0x00000002d1177824 */ /* 0x000fe200078e00ff */
[----:B------:R-:W-:-:S02]  /*2b20*/  LOP3.LUT R46, R46, 0xf, RZ, 0xc0, !PT ;  /* 0x0000000f2e2e7812 */ /* 0x000fc400078ec0ff */
[----:B------:R-:W4:Y:S04]  /*2b30*/  SHFL.IDX PT, R44, R36, 0x1, 0x181f ;  /* 0x00381f00242c7f89 */ /* 0x000f2800000e0000 */
[----:B------:R-:W3:Y:S04]  /*2b40*/  SHFL.IDX PT, R37, R37, RZ, 0x181f ;  /* 0x00181fff25257589 */ /* 0x000ee800000e0000 */
        /* <DEDUP_REMOVED lines=22> */
.L_x_1102:
[----:B------:R-:W-:Y:S01]  /*2cb0*/  IMAD.MOV.U32 R0, RZ, RZ, 0x40 ;  /* 0x00000040ff007424 */ /* 0x000fe200078e00ff */
[----:B------:R-:W-:Y:S01]  /*2cc0*/  LOP3.LUT R80, R7, 0xffffffe0, RZ, 0xc0, !PT ;  /* 0xffffffe007507812 */ /* 0x000fe200078ec0ff */
[C---:B--23--:R-:W-:Y:S01]  /*2cd0*/  HMMA.16816.F32.BF16 R36, R48.reuse, R32, RZ ;  /* 0x000000203024723c */ /* 0x04cfe200000418ff */
[----:B------:R-:W-:Y:S01]  /*2ce0*/  SHF.R.S32.HI R21, RZ, 0x1f, R6 ;  /* 0x0000001fff157819 */ /* 0x000fe20000011406 */
[----:B------:R-:W-:Y:S01]  /*2cf0*/  IMAD R185, R4, 0x2, R191 ;  /* 0x0000000204b97824 */ /* 0x000fe200078e02bf */
[----:B------:R-:W-:Y:S01]  /*2d00*/  SEL R193, R0, 0xffffffc0, !P1 ;  /* 0xffffffc000c17807 */ /* 0x000fe20004800000 */
[----:B------:R-:W-:Y:S01]  /*2d10*/  IMAD.IADD R80, R5, 0x1, -R80 ;  /* 0x0000000105507824 */ /* 0x000fe200078e0a50 */
[-C--:B------:R-:W-:Y:S01]  /*2d20*/  LEA.HI R0, R20, R5.reuse, RZ, 0x2 ;  /* 0x0000000514007211 */ /* 0x080fe200078f10ff */
[----:B------:R-:W-:Y:S01]  /*2d30*/  IMAD R184, R4, 0x2, R187 ;  /* 0x0000000204b87824 */ /* 0x000fe200078e02bb */
[----:B------:R-:W-:Y:S01]  /*2d40*/  LEA.HI R21, R21, R6, RZ, 0x3 ;  /* 0x0000000615157211 */ /* 0x000fe200078f18ff */
[C---:B------:R-:W-:Y:S01]  /*2d50*/  HMMA.16816.F32.BF16 R32, R48.reuse, R34, RZ ;  /* 0x000000223020723c */ /* 0x040fe200000418ff */
[----:B------:R-:W-:Y:S01]  /*2d60*/  LOP3.LUT R0, R0, 0xfffffffc, RZ, 0xc0, !PT ;  /* 0xfffffffc00007812 */ /* 0x000fe200078ec0ff */
[----:B------:R-:W-:Y:S01]  /*2d70*/  ULDC UR19, c[0x0][0x324] ;  /* 0x0000c90000137ab9 */ /* 0x000fe20000000800 */
[----:B------:R-:W-:Y:S01]  /*2d80*/  SHF.R.S32.HI R7, RZ, 0x1f, R80 ;  /* 0x0000001fff077819 */ /* 0x000fe20000011450 */
[----:B------:R-:W-:Y:S01]  /*2d90*/  ULOP3.LUT UR19, URZ, UR19, URZ, 0x33, !UPT ;  /* 0x000000133f137292 */ /* 0x000fe2000f8e333f */
[----:B------:R-:W-:Y:S01]  /*2da0*/  IADD3 R5, -R0, R5, RZ ;  /* 0x0000000500057210 */ /* 0x000fe20007ffe1ff */
[----:B------:R-:W0:Y:S01]  /*2db0*/  LDGDEPBAR ;  /* 0x00000000000079af */ /* 0x000e220000000000 */
[----:B------:R-:W-:Y:S01]  /*2dc0*/  LOP3.LUT R21, R21, 0xffffff8, RZ, 0xc0, !PT ;  /* 0x0ffffff815157812 */ /* 0x000fe200078ec0ff */
[----:B----4-:R-:W-:Y:S01]  /*2dd0*/  HMMA.16816.F32.BF16 R28, R48, R24, RZ ;  /* 0x00000018301c723c */ /* 0x010fe200000418ff */
[----:B------:R-:W-:-:S02]  /*2de0*/  LEA.HI R7, R7, R80, RZ, 0x2 ;  /* 0x0000005007077211 */ /* 0x000fc400078f10ff */
[----:B------:R-:W-:Y:S01]  /*2df0*/  LEA.HI R0, R5, R5, RZ, 0x1 ;  /* 0x0000000505007211 */ /* 0x000fe200078f08ff */
[----:B------:R-:W-:Y:S01]  /*2e00*/  IMAD.IADD R21, R6, 0x1, -R21 ;  /* 0x0000000106157824 */ /* 0x000fe200078e0a15 */
[----:B------:R-:W-:Y:S02]  /*2e10*/  LEA.HI.SX32 R6, R7, UR7, 0x1e ;  /* 0x0000000707067c11 */ /* 0x000fe4000f8ff2ff */
[----:B------:R-:W-:Y:S01]  /*2e20*/  LOP3.LUT R0, R0, 0x1ffffffe, RZ, 0xc0, !PT ;  /* 0x1ffffffe00007812 */ /* 0x000fe200078ec0ff */
[----:B------:R-:W-:Y:S01]  /*2e30*/  HMMA.16816.F32.BF16 R24, R48, R26, RZ ;  /* 0x0000001a3018723c */ /* 0x000fe200000418ff */
[----:B------:R-:W-:Y:S01]  /*2e40*/  PLOP3.LUT P0, PT, PT, PT, UP1, 0x80, 0x0 ;  /* 0x000000000000781c */ /* 0x000fe20003f0f018 */
[----:B------:R-:W-:Y:S01]  /*2e50*/  IMAD R6, R21, 0x10, R6 ;  /* 0x0000001015067824 */ /* 0x000fe200078e0206 */
[----:B------:R-:W-:Y:S02]  /*2e60*/  IADD3 R205, R5, -R0, RZ ;  /* 0x8000000005cd7210 */ /* 0x000fe40007ffe0ff */
[----:B------:R-:W-:-:S02]  /*2e70*/  LOP3.LUT R7, R7, 0x7ffffffc, RZ, 0xc0, !PT ;  /* 0x7ffffffc07077812 */ /* 0x000fc400078ec0ff */
[----:B------:R-:W-:Y:S01]  /*2e80*/  ISETP.GE.AND P3, PT, R197, 0x1, PT ;  /* 0x00000001c500780c */ /* 0x000fe20003f66270 */
[----:B------:R-:W-:Y:S01]  /*2e90*/  IMAD R205, R205, 0x8, R6 ;  /* 0x00000008cdcd7824 */ /* 0x000fe200078e0206 */
[----:B------:R-:W-:Y:S01]  /*2ea0*/  IADD3 R6, R189, R193, RZ ;  /* 0x000000c1bd067210 */ /* 0x000fe20007ffe0ff */
[C---:B-1----:R-:W-:Y:S01]  /*2eb0*/  HMMA.16816.F32.BF16 R20, R48.reuse, R16, RZ ;  /* 0x000000103014723c */ /* 0x042fe200000418ff */
[----:B------:R-:W-:Y:S01]  /*2ec0*/  IMAD.IADD R206, R80, 0x1, -R7 ;  /* 0x0000000150ce7824 */ /* 0x000fe200078e0a07 */
[----:B------:R-:W-:Y:S02]  /*2ed0*/  IADD3 R7, R195, 0x1, -R146 ;  /* 0x00000001c3077810 */ /* 0x000fe40007ffe892 */
[----:B------:R-:W-:Y:S01]  /*2ee0*/  LDSM.16.M88.4 R44, [R6+0xc100] ;  /* 0x00c10000062c783b */ /* 0x000fe20000000200 */
[----:B------:R-:W-:Y:S01]  /*2ef0*/  @P0 IMAD.HI.U32 R5, R205, c[0x0][0x2c8], RZ ;  /* 0x0000b200cd050a27 */ /* 0x000fe200078e00ff */
[----:B------:R-:W-:Y:S02]  /*2f00*/  PLOP3.LUT P0, PT, PT, PT, UP1, 0x80, 0x0 ;  /* 0x000000000000781c */ /* 0x000fe40003f0f018 */
[----:B------:R-:W-:Y:S01]  /*2f10*/  HMMA.16816.F32.BF16 R16, R48, R18, RZ ;  /* 0x000000123010723c */ /* 0x000fe200000418ff */
[----:B------:R-:W-:Y:S01]  /*2f20*/  LDSM.16.M88.4 R72, [R6+0xc900] ;  /* 0x00c900000648783b */ /* 0x000fe20000000200 */
[----:B------:R-:W-:-:S02]  /*2f30*/  MOV R0, R205 ;  /* 0x000000cd00007202 */ /* 0x000fc40000000f00 */
[----:B------:R-:W-:Y:S01]  /*2f40*/  SHF.L.U32 R206, R206, 0x1, RZ ;  /* 0x00000001cece7819 */ /* 0x000fe200000006ff */
[----:B------:R-:W-:Y:S03]  /*2f50*/  LDSM.16.M88.4 R68, [R6+0xd900] ;  /* 0x00d900000644783b */ /* 0x000fe60000000200 */
[----:B------:R-:W-:Y:S03]  /*2f60*/  HMMA.16816.F32.BF16 R64, R48, R8, RZ ;  /* 0x000000083040723c */ /* 0x000fe600000418ff */
[----:B------:R-:W-:Y:S02]  /*2f70*/  @P0 SHF.R.U32.HI R0, RZ, c[0x0][0x2cc], R5 ;  /* 0x0000b300ff000a19 */ /* 0x000fe40000011605 */
[----:B------:R-:W-:-:S03]  /*2f80*/  IADD3 R5, R193, R2, RZ ;  /* 0x00000002c1057210 */ /* 0x000fc60007ffe0ff */
[----:B------:R-:W-:Y:S01]  /*2f90*/  HMMA.16816.F32.BF16 R48, R48, R10, RZ ;  /* 0x0000000a3030723c */ /* 0x000fe200000418ff */
[----:B------:R-:W1:Y:S04]  /*2fa0*/  LDSM.16.M88.4 R8, [R185] ;  /* 0x00000000b908783b */ /* 0x000e680000000200 */
[----:B------:R-:W-:Y:S03]  /*2fb0*/  LDSM.16.M88.4 R56, [R5+0xc100] ;  /* 0x00c100000538783b */ /* 0x000fe60000000200 */
[C---:B------:R-:W-:Y:S08]  /*2fc0*/  HMMA.16816.F32.BF16 R36, R60.reuse, R12, R36 ;  /* 0x0000000c3c24723c */ /* 0x040ff00000041824 */
[C---:B------:R-:W-:Y:S01]  /*2fd0*/  HMMA.16816.F32.BF16 R32, R60.reuse, R14, R32 ;  /* 0x0000000e3c20723c */ /* 0x040fe20000041820 */
[----:B------:R-:W2:Y:S07]  /*2fe0*/  LDSM.16.M88.4 R12, [R6+0xd100] ;  /* 0x00d10000060c783b */ /* 0x000eae0000000200 */
[C---:B------:R-:W-:Y:S08]  /*2ff0*/  HMMA.16816.F32.BF16 R28, R60.reuse, R40, R28 ;  /* 0x000000283c1c723c */ /* 0x040ff0000004181c */
[C---:B------:R-:W-:Y:S01]  /*3000*/  HMMA.16816.F32.BF16 R24, R60.reuse, R42, R24 ;  /* 0x0000002a3c18723c */ /* 0x040fe20000041818 */
[----:B------:R-:W3:Y:S07]  /*3010*/  LDSM.16.M88.4 R40, [R184] ;  /* 0x00000000b828783b */ /* 0x000eee0000000200 */
[C---:B------:R-:W-:Y:S08]  /*3020*/  HMMA.16816.F32.BF16 R20, R60.reuse, R76, R20 ;  /* 0x0000004c3c14723c */ /* 0x040ff00000041814 */
[C---:B------:R-:W-:Y:S01]  /*3030*/  HMMA.16816.F32.BF16 R16, R60.reuse, R78, R16 ;  /* 0x0000004e3c10723c */ /* 0x040fe20000041810 */
[----:B------:R-:W-:Y:S07]  /*3040*/  LDSM.16.M88.4 R76, [R189+0xf100] ;  /* 0x00f10000bd4c783b */ /* 0x000fee0000000200 */
[C---:B------:R-:W-:Y:S08]  /*3050*/  HMMA.16816.F32.BF16 R64, R60.reuse, R52, R64 ;  /* 0x000000343c40723c */ /* 0x040ff00000041840 */
[----:B------:R-:W-:Y:S01]  /*3060*/  HMMA.16816.F32.BF16 R60, R60, R54, R48 ;  /* 0x000000363c3c723c */ /* 0x000fe20000041830 */
[----:B------:R-:W4:Y:S04]  /*3070*/  LDSM.16.M88.4 R52, [R5+0xc900] ;  /* 0x00c900000534783b */ /* 0x000f280000000200 */
[----:B------:R-:W5:Y:S03]  /*3080*/  LDSM.16.M88.4 R48, [R5+0xd100] ;  /* 0x00d100000530783b */ /* 0x000f660000000200 */
[C---:B-1----:R-:W-:Y:S08]  /*3090*/  HMMA.16816.F32.BF16 R36, R8.reuse, R44, R36 ;  /* 0x0000002c0824723c */ /* 0x042ff00000041824 */
[C---:B------:R-:W-:Y:S01]  /*30a0*/  HMMA.16816.F32.BF16 R32, R8.reuse, R46, R32 ;  /* 0x0000002e0820723c */ /* 0x040fe20000041820 */
[----:B------:R-:W1:Y:S07]  /*30b0*/  LDSM.16.M88.4 R44, [R5+0xd900] ;  /* 0x00d90000052c783b */ /* 0x000e6e0000000200 */
        /* <DEDUP_REMOVED lines=8> */
[----:B------:R-:W1:Y:S04]  /*3140*/  LDSM.16.M88.4 R8, [R189+0xe900] ;  /* 0x00e90000bd08783b */ /* 0x000e680000000200 */
[----:B------:R-:W1:Y:S03]  /*3150*/  LDSM.16.M88.4 R68, [R189+0xf900] ;  /* 0x00f90000bd44783b */ /* 0x000e660000000200 */
[C---:B---3--:R-:W-:Y:S08]  /*3160*/  HMMA.16816.F32.BF16 R36, R40.reuse, R56, R36 ;  /* 0x000000382824723c */ /* 0x048ff00000041824 */
[C---:B------:R-:W-:Y:S01]  /*3170*/  HMMA.16816.F32.BF16 R32, R40.reuse, R58, R32 ;  /* 0x0000003a2820723c */ /* 0x040fe20000041820 */
[----:B------:R-:W-:Y:S07]  /*3180*/  LDSM.16.M88.4 R56, [R187+0x4000] ;  /* 0x00400000bb38783b */ /* 0x000fee0000000200 */
[C---:B----4-:R-:W-:Y:S08]  /*3190*/  HMMA.16816.F32.BF16 R28, R40.reuse, R52, R28 ;  /* 0x00000034281c723c */ /* 0x050ff0000004181c */
[C---:B------:R-:W-:Y:S01]  /*31a0*/  HMMA.16816.F32.BF16 R24, R40.reuse, R54, R24 ;  /* 0x000000362818723c */ /* 0x040fe20000041818 */
[----:B------:R-:W3:Y:S07]  /*31b0*/  LDSM.16.M88.4 R52, [R2+0xe100] ;  /* 0x00e100000234783b */ /* 0x000eee0000000200 */
[C---:B-----5:R-:W-:Y:S08]  /*31c0*/  HMMA.16816.F32.BF16 R20, R40.reuse, R48, R20 ;  /* 0x000000302814723c */ /* 0x060ff00000041814 */
[C---:B------:R-:W-:Y:S01]  /*31d0*/  HMMA.16816.F32.BF16 R16, R40.reuse, R50, R16 ;  /* 0x000000322810723c */ /* 0x040fe20000041810 */
[----:B------:R-:W4:Y:S07]  /*31e0*/  LDSM.16.M88.4 R48, [R2+0xe900] ;  /* 0x00e900000230783b */ /* 0x000f2e0000000200 */
[C---:B-1----:R-:W-:Y:S08]  /*31f0*/  HMMA.16816.F32.BF16 R64, R40.reuse, R44, R64 ;  /* 0x0000002c2840723c */ /* 0x042ff00000041840 */
[----:B------:R-:W-:Y:S01]  /*3200*/  HMMA.16816.F32.BF16 R60, R40, R46, R60 ;  /* 0x0000002e283c723c */ /* 0x000fe2000004183c */
[----:B------:R-:W1:Y:S04]  /*3210*/  LDSM.16.M88.4 R44, [R2+0xf100] ;  /* 0x00f10000022c783b */ /* 0x000e680000000200 */
[----:B------:R-:W5:Y:S03]  /*3220*/  LDSM.16.M88.4 R40, [R2+0xf900] ;  /* 0x00f900000228783b */ /* 0x000f660000000200 */
[C---:B--2---:R-:W-:Y:S08]  /*3230*/  HMMA.16816.F32.BF16 R36, R72.reuse, R12, R36 ;  /* 0x0000000c4824723c */ /* 0x044ff00000041824 */
[C---:B------:R-:W-:Y:S01]  /*3240*/  HMMA.16816.F32.BF16 R32, R72.reuse, R14, R32 ;  /* 0x0000000e4820723c */ /* 0x040fe20000041820 */
[----:B------:R-:W-:Y:S07]  /*3250*/  LDSM.16.M88.4 R12, [R185+0x4000] ;  /* 0x00400000b90c783b */ /* 0x000fee0000000200 */
[C---:B------:R-:W-:Y:S08]  /*3260*/  HMMA.16816.F32.BF16 R28, R72.reuse, R8, R28 ;  /* 0x00000008481c723c */ /* 0x040ff0000004181c */
[C---:B------:R-:W-:Y:S01]  /*3270*/  HMMA.16816.F32.BF16 R24, R72.reuse, R10, R24 ;  /* 0x0000000a4818723c */ /* 0x040fe20000041818 */
[----:B------:R-:W2:Y:S07]  /*3280*/  LDSM.16.M88.4 R8, [R6+0xe100] ;  /* 0x00e100000608783b */ /* 0x000eae0000000200 */
[C---:B------:R-:W-:Y:S08]  /*3290*/  HMMA.16816.F32.BF16 R20, R72.reuse, R76, R20 ;  /* 0x0000004c4814723c */ /* 0x040ff00000041814 */
[C---:B------:R-:W-:Y:S08]  /*32a0*/  HMMA.16816.F32.BF16 R16, R72.reuse, R78, R16 ;  /* 0x0000004e4810723c */ /* 0x040ff00000041810 */
[C---:B------:R-:W-:Y:S08]  /*32b0*/  HMMA.16816.F32.BF16 R64, R72.reuse, R68, R64 ;  /* 0x000000444840723c */ /* 0x040ff00000041840 */
[----:B------:R-:W-:Y:S01]  /*32c0*/  HMMA.16816.F32.BF16 R60, R72, R70, R60 ;  /* 0x00000046483c723c */ /* 0x000fe2000004183c */
[----:B------:R-:W-:Y:S07]  /*32d0*/  LDSM.16.M88.4 R68, [R5+0xf100] ;  /* 0x00f100000544783b */ /* 0x000fee0000000200 */
[C---:B---3--:R-:W-:Y:S08]  /*32e0*/  HMMA.16816.F32.BF16 R36, R56.reuse, R52, R36 ;  /* 0x000000343824723c */ /* 0x048ff00000041824 */
[C---:B------:R-:W-:Y:S01]  /*32f0*/  HMMA.16816.F32.BF16 R32, R56.reuse, R54, R32 ;  /* 0x000000363820723c */ /* 0x040fe20000041820 */
[----:B------:R-:W3:Y:S07]  /*3300*/  LDSM.16.M88.4 R52, [R6+0xe900] ;  /* 0x00e900000634783b */ /* 0x000eee0000000200 */
[C---:B----4-:R-:W-:Y:S08]  /*3310*/  HMMA.16816.F32.BF16 R28, R56.reuse, R48, R28 ;  /* 0x00000030381c723c */ /* 0x050ff0000004181c */
[C---:B------:R-:W-:Y:S01]  /*3320*/  HMMA.16816.F32.BF16 R24, R56.reuse, R50, R24 ;  /* 0x000000323818723c */ /* 0x040fe20000041818 */
[----:B------:R-:W4:Y:S07]  /*3330*/  LDSM.16.M88.4 R48, [R6+0xf100] ;  /* 0x00f100000630783b */ /* 0x000f2e0000000200 */
[C---:B-1----:R-:W-:Y:S08]  /*3340*/  HMMA.16816.F32.BF16 R20, R56.reuse, R44, R20 ;  /* 0x0000002c3814723c */ /* 0x042ff00000041814 */
[C---:B------:R-:W-:Y:S01]  /*3350*/  HMMA.16816.F32.BF16 R16, R56.reuse, R46, R16 ;  /* 0x0000002e3810723c */ /* 0x040fe20000041810 */
[----:B------:R-:W1:Y:S07]  /*3360*/  LDSM.16.M88.4 R44, [R6+0xf900] ;  /* 0x00f90000062c783b */ /* 0x000e6e0000000200 */
[C---:B-----5:R-:W-:Y:S08]  /*3370*/  HMMA.16816.F32.BF16 R64, R56.reuse, R40, R64 ;  /* 0x000000283840723c */ /* 0x060ff00000041840 */
        /* <DEDUP_REMOVED lines=9> */
[C---:B----4-:R-:W-:Y:S08]  /*3410*/  HMMA.16816.F32.BF16 R20, R12.reuse, R48, R20 ;  /* 0x000000300c14723c */ /* 0x050ff00000041814 */
[C---:B------:R-:W-:Y:S01]  /*3420*/  HMMA.16816.F32.BF16 R16, R12.reuse, R50, R16 ;  /* 0x000000320c10723c */ /* 0x040fe20000041810 */
[----:B------:R-:W-:Y:S07]  /*3430*/  LDSM.16.M88.4 R48, [R189+0x10100] ;  /* 0x01010000bd30783b */ /* 0x000fee0000000200 */
[C---:B-1----:R-:W-:Y:S01]  /*3440*/  HMMA.16816.F32.BF16 R72, R12.reuse, R44, R64 ;  /* 0x0000002c0c48723c */ /* 0x042fe20000041840 */
[----:B------:R-:W1:Y:S07]  /*3450*/  LDSM.16.M88.4 R64, [R191+0x8000] ;  /* 0x00800000bf40783b */ /* 0x000e6e0000000200 */
        /* <DEDUP_REMOVED lines=8> */
[----:B------:R-:W4:Y:S07]  /*34e0*/  LDSM.16.M88.4 R68, [R189+0x11900] ;  /* 0x01190000bd44783b */ /* 0x000f2e0000000200 */
[C---:B--2---:R-:W-:Y:S08]  /*34f0*/  HMMA.16816.F32.BF16 R28, R56.reuse, R8, R28 ;  /* 0x00000008381c723c */ /* 0x044ff0000004181c */
[C---:B------:R-:W-:Y:S01]  /*3500*/  HMMA.16816.F32.BF16 R24, R56.reuse, R10, R24 ;  /* 0x0000000a3818723c */ /* 0x040fe20000041818 */
[----:B------:R-:W2:Y:S07]  /*3510*/  LDSM.16.M88.4 R8, [R2+0x10100] ;  /* 0x010100000208783b */ /* 0x000eae0000000200 */
[C---:B---3--:R-:W-:Y:S08]  /*3520*/  HMMA.16816.F32.BF16 R72, R56.reuse, R52, R72 ;  /* 0x000000343848723c */ /* 0x048ff00000041848 */
[----:B------:R-:W-:Y:S01]  /*3530*/  HMMA.16816.F32.BF16 R60, R56, R54, R60 ;  /* 0x00000036383c723c */ /* 0x000fe2000004183c */
[----:B------:R-:W-:Y:S07]  /*3540*/  LDSM.16.M88.4 R56, [R2+0x11100] ;  /* 0x011100000238783b */ /* 0x000fee0000000200 */
[C---:B-1----:R-:W-:Y:S08]  /*3550*/  HMMA.16816.F32.BF16 R36, R64.reuse, R48, R36 ;  /* 0x000000304024723c */ /* 0x042ff00000041824 */
[C---:B------:R-:W-:Y:S01]  /*3560*/  HMMA.16816.F32.BF16 R32, R64.reuse, R50, R32 ;  /* 0x000000324020723c */ /* 0x040fe20000041820 */
[----:B------:R-:W1:Y:S07]  /*3570*/  LDSM.16.M88.4 R48, [R2+0x10900] ;  /* 0x010900000230783b */ /* 0x000e6e0000000200 */
[C---:B----4-:R-:W-:Y:S08]  /*3580*/  HMMA.16816.F32.BF16 R28, R64.reuse, R12, R28 ;  /* 0x0000000c401c723c */ /* 0x050ff0000004181c */
[C---:B------:R-:W-:Y:S01]  /*3590*/  HMMA.16816.F32.BF16 R24, R64.reuse, R14, R24 ;  /* 0x0000000e4018723c */ /* 0x040fe20000041818 */
[----:B------:R-:W-:Y:S07]  /*35a0*/  LDSM.16.M88.4 R12, [R6+0x10100] ;  /* 0x01010000060c783b */ /* 0x000fee0000000200 */
[C---:B-----5:R-:W-:Y:S01]  /*35b0*/  HMMA.16816.F32.BF16 R52, R64.reuse, R40, R20 ;  /* 0x000000284034723c */ /* 0x060fe20000041814 */
[----:B------:R-:W3:Y:S07]  /*35c0*/  LDSM.16.M88.4 R20, [R185+0x8000] ;  /* 0x00800000b914783b */ /* 0x000eee0000000200 */
[C---:B------:R-:W-:Y:S01]  /*35d0*/  HMMA.16816.F32.BF16 R16, R64.reuse, R42, R16 ;  /* 0x0000002a4010723c */ /* 0x040fe20000041810 */
[----:B------:R-:W4:Y:S07]  /*35e0*/  LDSM.16.M88.4 R40, [R2+0x11900] ;  /* 0x011900000228783b */ /* 0x000f2e0000000200 */
[C---:B------:R-:W-:Y:S08]  /*35f0*/  HMMA.16816.F32.BF16 R72, R64.reuse, R68, R72 ;  /* 0x000000444048723c */ /* 0x040ff00000041848 */
[----:B------:R-:W-:Y:S01]  /*3600*/  HMMA.16816.F32.BF16 R60, R64, R70, R60 ;  /* 0x00000046403c723c */ /* 0x000fe2000004183c */
[----:B------:R-:W-:Y:S07]  /*3610*/  LDSM.16.M88.4 R68, [R6+0x10900] ;  /* 0x010900000644783b */ /* 0x000fee0000000200 */
[C---:B--2---:R-:W-:Y:S08]  /*3620*/  HMMA.16816.F32.BF16 R36, R44.reuse, R8, R36 ;  /* 0x000000082c24723c */ /* 0x044ff00000041824 */
[C---:B------:R-:W-:Y:S01]  /*3630*/  HMMA.16816.F32.BF16 R64, R44.reuse, R10, R32 ;  /* 0x0000000a2c40723c */ /* 0x040fe20000041820 */
[----:B------:R-:W-:Y:S04]  /*3640*/  LDSM.16.M88.4 R32, [R184+0x8000] ;  /* 0x00800000b820783b */ /* 0x000fe80000000200 */
[----:B------:R-:W2:Y:S03]  /*3650*/  LDSM.16.M88.4 R8, [R5+0x10100] ;  /* 0x010100000508783b */ /* 0x000ea60000000200 */
[C---:B-1----:R-:W-:Y:S08]  /*3660*/  HMMA.16816.F32.BF16 R28, R44.reuse, R48, R28 ;  /* 0x000000302c1c723c */ /* 0x042ff0000004181c */
[----:B------:R-:W-:Y:S01]  /*3670*/  HMMA.16816.F32.BF16 R24, R44, R50, R24 ;  /* 0x000000322c18723c */ /* 0x000fe20000041818 */
[----:B------:R-:W1:Y:S07]  /*3680*/  LDSM.16.M88.4 R48, [R6+0x11100] ;  /* 0x011100000630783b */ /* 0x000e6e0000000200 */
[C---:B---3--:R-:W-:Y:S08]  /*3690*/  HMMA.16816.F32.BF16 R36, R20.reuse, R12, R36 ;  /* 0x0000000c1424723c */ /* 0x048ff00000041824 */
[----:B------:R-:W-:Y:S01]  /*36a0*/  HMMA.16816.F32.BF16 R64, R20, R14, R64 ;  /* 0x0000000e1440723c */ /* 0x000fe20000041840 */
[----:B------:R3:W5:Y:S07]  /*36b0*/  LDSM.16.M88.4 R12, [R6+0x11900] ;  /* 0x01190000060c783b */ /* 0x00076e0000000200 */
[C---:B------:R-:W-:Y:S08]  /*36c0*/  HMMA.16816.F32.BF16 R52, R44.reuse, R56, R52 ;  /* 0x000000382c34723c */ /* 0x040ff00000041834 */
[C---:B------:R-:W-:Y:S08]  /*36d0*/  HMMA.16816.F32.BF16 R16, R44.reuse, R58, R16 ;  /* 0x0000003a2c10723c */ /* 0x040ff00000041810 */
[C---:B----4-:R-:W-:Y:S08]  /*36e0*/  HMMA.16816.F32.BF16 R72, R44.reuse, R40, R72 ;  /* 0x000000282c48723c */ /* 0x050ff00000041848 */
[----:B------:R-:W-:Y:S01]  /*36f0*/  HMMA.16816.F32.BF16 R60, R44, R42, R60 ;  /* 0x0000002a2c3c723c */ /* 0x000fe2000004183c */
[----:B------:R-:W4:Y:S04]  /*3700*/  LDSM.16.M88.4 R40, [R5+0x10900] ;  /* 0x010900000528783b */ /* 0x000f280000000200 */
[----:B------:R-:W4:Y:S03]  /*3710*/  LDSM.16.M88.4 R44, [R5+0x11100] ;  /* 0x01110000052c783b */ /* 0x000f260000000200 */
[C---:B--2---:R-:W-:Y:S08]  /*3720*/  HMMA.16816.F32.BF16 R36, R32.reuse, R8, R36 ;  /* 0x000000082024723c */ /* 0x044ff00000041824 */
[----:B------:R-:W-:Y:S01]  /*3730*/  HMMA.16816.F32.BF16 R64, R32, R10, R64 ;  /* 0x0000000a2040723c */ /* 0x000fe20000041840 */
[----:B------:R2:W2:Y:S07]  /*3740*/  LDSM.16.M88.4 R8, [R5+0x11900] ;  /* 0x011900000508783b */ /* 0x0004ae0000000200 */
[C---:B------:R-:W-:Y:S08]  /*3750*/  HMMA.16816.F32.BF16 R28, R20.reuse, R68, R28 ;  /* 0x00000044141c723c */ /* 0x040ff0000004181c */
[----:B------:R-:W-:Y:S01]  /*3760*/  HMMA.16816.F32.BF16 R24, R20, R70, R24 ;  /* 0x000000461418723c */ /* 0x000fe20000041818 */
[----:B------:R-:W-:-:S02]  /*3770*/  FMUL.FTZ R36, R36, c[0x0][0x320] ;  /* 0x0000c80024247a20 */ /* 0x000fc40000410000 */
[----:B------:R-:W-:Y:S02]  /*3780*/  FMUL.FTZ R37, R37, c[0x0][0x320] ;  /* 0x0000c80025257a20 */ /* 0x000fe40000410000 */
[----:B------:R-:W-:Y:S02]  /*3790*/  FMUL.FTZ R2, R38, c[0x0][0x320] ;  /* 0x0000c80026027a20 */ /* 0x000fe40000410000 */
[----:B------:R-:W2:Y:S01]  /*37a0*/  MUFU.TANH R36, R36 ;  /* 0x0000002400247308 */ /* 0x000ea20000002400 */
[----:B-1----:R-:W-:Y:S01]  /*37b0*/  HMMA.16816.F32.BF16 R52, R20, R48, R52 ;  /* 0x000000301434723c */ /* 0x002fe20000041834 */
[----:B---3--:R-:W-:-:S06]  /*37c0*/  FMUL.FTZ R6, R64, c[0x0][0x320] ;  /* 0x0000c80040067a20 */ /* 0x008fcc0000410000 */
[----:B------:R-:W1:Y:S01]  /*37d0*/  MUFU.TANH R37, R37 ;  /* 0x0000002500257308 */ /* 0x000e620000002400 */
[C---:B------:R-:W-:Y:S07]  /*37e0*/  HMMA.16816.F32.BF16 R16, R20.reuse, R50, R16 ;  /* 0x000000321410723c */ /* 0x040fee0000041810 */
[----:B------:R-:W3:Y:S01]  /*37f0*/  MUFU.TANH R2, R2 ;  /* 0x0000000200027308 */ /* 0x000ee20000002400 */
[C---:B-----5:R-:W-:Y:S07]  /*3800*/  HMMA.16816.F32.BF16 R72, R20.reuse, R12, R72 ;  /* 0x0000000c1448723c */ /* 0x060fee0000041848 */
[----:B------:R-:W-:Y:S01]  /*3810*/  FMUL.FTZ R12, R65, c[0x0][0x320] ;  /* 0x0000c800410c7a20 */ /* 0x000fe20000410000 */
[----:B------:R-:W-:Y:S01]  /*3820*/  HMMA.16816.F32.BF16 R60, R20, R14, R60 ;  /* 0x0000000e143c723c */ /* 0x000fe2000004183c */
[----:B------:R-:W1:Y:S07]  /*3830*/  MUFU.TANH R6, R6 ;  /* 0x0000000600067308 */ /* 0x000e6e0000002400 */
[C---:B----4-:R-:W-:Y:S01]  /*3840*/  HMMA.16816.F32.BF16 R28, R32.reuse, R40, R28 ;  /* 0x00000028201c723c */ /* 0x050fe2000004181c */
[----:B------:R-:W4:Y:S07]  /*3850*/  MUFU.TANH R12, R12 ;  /* 0x0000000c000c7308 */ /* 0x000f2e0000002400 */
[C---:B------:R-:W-:Y:S08]  /*3860*/  HMMA.16816.F32.BF16 R24, R32.reuse, R42, R24 ;  /* 0x0000002a2018723c */ /* 0x040ff00000041818 */
[C---:B------:R-:W-:Y:S08]  /*3870*/  HMMA.16816.F32.BF16 R52, R32.reuse, R44, R52 ;  /* 0x0000002c2034723c */ /* 0x040ff00000041834 */
[----:B------:R-:W-:Y:S01]  /*3880*/  HMMA.16816.F32.BF16 R16, R32, R46, R16 ;  /* 0x0000002e2010723c */ /* 0x000fe20000041810 */
[----:B------:R-:W-:-:S02]  /*3890*/  FMUL.FTZ R13, R29, c[0x0][0x320] ;  /* 0x0000c8001d0d7a20 */ /* 0x000fc40000410000 */
[----:B------:R-:W-:-:S04]  /*38a0*/  FMUL.FTZ R28, R28, c[0x0][0x320] ;  /* 0x0000c8001c1c7a20 */ /* 0x000fc80000410000 */
[----:B--2---:R-:W2:Y:S01]  /*38b0*/  MUFU.TANH R5, R28 ;  /* 0x0000001c00057308 */ /* 0x004ea20000002400 */
[----:B------:R-:W-:Y:S01]  /*38c0*/  HMMA.16816.F32.BF16 R72, R32, R8, R72 ;  /* 0x000000082048723c */ /* 0x000fe20000041848 */
[----:B------:R-:W5:Y:S01]  /*38d0*/  SHFL.IDX PT, R9, R0, RZ, 0x1c1f ;  /* 0x001c1fff00097589 */ /* 0x000f6200000e0000 */
[----:B------:R-:W-:Y:S02]  /*38e0*/  FMUL.FTZ R15, R24, c[0x0][0x320] ;  /* 0x0000c800180f7a20 */ /* 0x000fe40000410000 */
[----:B------:R-:W-:-:S03]  /*38f0*/  FMUL.FTZ R14, R25, c[0x0][0x320] ;  /* 0x0000c800190e7a20 */ /* 0x000fc60000410000 */
[----:B------:R-:W1:Y:S01]  /*3900*/  MUFU.TANH R13, R13 ;  /* 0x0000000d000d7308 */ /* 0x000e620000002400 */
[----:B------:R-:W-:Y:S01]  /*3910*/  HMMA.16816.F32.BF16 R60, R32, R10, R60 ;  /* 0x0000000a203c723c */ /* 0x000fe2000004183c */
[----:B------:R-:W-:Y:S01]  /*3920*/  FMUL.FTZ R52, R52, c[0x0][0x320] ;  /* 0x0000c80034347a20 */ /* 0x000fe20000410000 */
[----:B------:R-:W-:Y:S01]  /*3930*/  IADD3 R8, -R206, R195, -R146 ;  /* 0x000000c3ce087210 */ /* 0x000fe20007ffe992 */
[----:B------:R-:W-:-:S04]  /*3940*/  FMUL.FTZ R53, R53, c[0x0][0x320] ;  /* 0x0000c80035357a20 */ /* 0x000fc80000410000 */
[----:B------:R-:W-:Y:S01]  /*3950*/  IADD3 R10, -R204, R7, -R206 ;  /* 0x00000007cc0a7210 */ /* 0x000fe20007ffe9ce */
[----:B------:R-:W-:Y:S01]  /*3960*/  FMUL.FTZ R17, R17, c[0x0][0x320] ;  /* 0x0000c80011117a20 */ /* 0x000fe20000410000 */
[----:B------:R-:W1:Y:S01]  /*3970*/  MUFU.TANH R15, R15 ;  /* 0x0000000f000f7308 */ /* 0x000e620000002400 */
[----:B------:R-:W-:-:S06]  /*3980*/  FMUL.FTZ R16, R16, c[0x0][0x320] ;  /* 0x0000c80010107a20 */ /* 0x000fcc0000410000 */
[----:B------:R-:W-:Y:S01]  /*3990*/  FMUL.FTZ R72, R72, c[0x0][0x320] ;  /* 0x0000c80048487a20 */ /* 0x000fe20000410000 */
[----:B------:R-:W1:Y:S01]  /*39a0*/  MUFU.TANH R14, R14 ;  /* 0x0000000e000e7308 */ /* 0x000e620000002400 */
[----:B------:R-:W-:-:S06]  /*39b0*/  FMUL.FTZ R73, R73, c[0x0][0x320] ;  /* 0x0000c80049497a20 */ /* 0x000fcc0000410000 */
[----:B------:R-:W-:Y:S01]  /*39c0*/  FMUL.FTZ R60, R60, c[0x0][0x320] ;  /* 0x0000c8003c3c7a20 */ /* 0x000fe20000410000 */
[----:B------:R-:W1:Y:S01]  /*39d0*/  MUFU.TANH R165, R52 ;  /* 0x0000003400a57308 */ /* 0x000e620000002400 */
[----:B------:R-:W-:-:S07]  /*39e0*/  FMUL.FTZ R61, R61, c[0x0][0x320] ;  /* 0x0000c8003d3d7a20 */ /* 0x000fce0000410000 */
[----:B------:R-:W1:Y:S08]  /*39f0*/  MUFU.TANH R175, R53 ;  /* 0x0000003500af7308 */ /* 0x000e700000002400 */
[----:B------:R-:W1:Y:S08]  /*3a00*/  MUFU.TANH R167, R17 ;  /* 0x0000001100a77308 */ /* 0x000e700000002400 */
[----:B------:R-:W1:Y:S08]  /*3a10*/  MUFU.TANH R179, R72 ;  /* 0x0000004800b37308 */ /* 0x000e700000002400 */
[----:B------:R-:W1:Y:S08]  /*3a20*/  MUFU.TANH R177, R73 ;  /* 0x0000004900b17308 */ /* 0x000e700000002400 */
[----:B------:R-:W1:Y:S08]  /*3a30*/  MUFU.TANH R143, R60 ;  /* 0x0000003c008f7308 */ /* 0x000e700000002400 */
[----:B------:R-:W1:Y:S08]  /*3a40*/  MUFU.TANH R141, R61 ;  /* 0x0000003d008d7308 */ /* 0x000e700000002400 */
[----:B------:R1:W1:Y:S02]  /*3a50*/  MUFU.TANH R173, R16 ;  /* 0x0000001000ad7308 */ /* 0x0002640000002400 */
[----:B-1----:R-:W-:-:S02]  /*3a60*/  IADD3 R16, R10, c[0x0][0x328], RZ ;  /* 0x0000ca000a107a10 */ /* 0x002fc40007ffe0ff */
[----:B------:R-:W-:-:S03]  /*3a70*/  IADD3 R10, R10, UR19, RZ ;  /* 0x000000130a0a7c10 */ /* 0x000fc6000fffe0ff */
[----:B-----5:R-:W-:Y:S01]  /*3a80*/  IMAD.IADD R7, R16, 0x1, R9 ;  /* 0x0000000110077824 */ /* 0x020fe200078e0209 */
[----:B------:R-:W-:-:S04]  /*3a90*/  IADD3 R20, R10, R9, RZ ;  /* 0x000000090a147210 */ /* 0x000fc80007ffe0ff */
[----:B------:R-:W-:Y:S01]  /*3aa0*/  IMNMX R22, R7, R8, PT ;  /* 0x0000000807167217 */ /* 0x000fe20003800200 */
        /* <DEDUP_REMOVED lines=12> */
.L_x_1105:
[----:B------:R-:W-:-:S04]  /*3b70*/  MOV R7, 0x1 ;  /* 0x0000000100077802 */ /* 0x000fc80000000f00 */
[----:B------:R-:W-:-:S13]  /*3b80*/  ISETP.NE.AND P0, PT, R7, c[0x0][0x32c], PT ;  /* 0x0000cb0007007a0c */ /* 0x000fda0003f05270 */
[----:B------:R-:W-:-:S05]  /*3b90*/  @P0 IMAD.HI.U32 R7, R9, c[0x0][0x330], RZ ;  /* 0x0000cc0009070a27 */ /* 0x000fca00078e00ff */
[----:B------:R-:W-:Y:S02]  /*3ba0*/  @P0 SHF.R.U32.HI R9, RZ, c[0x0][0x334], R7 ;  /* 0x0000cd00ff090a19 */ /* 0x000fe40000011607 */
.L_x_1106:
[----:B------:R-:W-:Y:S05]  /*3bb0*/  BSYNC B0 ;  /* 0x0000000000007941 */ /* 0x000fea0003800000 */
.L_x_1104:
[----:B------:R-:W-:-:S04]  /*3bc0*/  IMAD R9, R9, c[0x0][0x32c], -R146 ;  /* 0x0000cb0009097a24 */ /* 0x000fc800078e0a92 */
[----:B------:R-:W-:-:S05]  /*3bd0*/  IMAD.IADD R9, R9, 0x1, -R206 ;  /* 0x0000000109097824 */ /* 0x000fca00078e0ace */
[----:B------:R-:W-:Y:S02]  /*3be0*/  IADD3 R7, R9, c[0x0][0x32c], RZ ;  /* 0x0000cb0009077a10 */ /* 0x000fe40007ffe0ff */
[----:B------:R-:W-:Y:S02]  /*3bf0*/  IMNMX R20, R20, R9, !PT ;  /* 0x0000000914147217 */ /* 0x000fe40007800200 */
[----:B------:R-:W-:Y:S02]  /*3c00*/  IMNMX R22, R22, R7, PT ;  /* 0x0000000716167217 */ /* 0x000fe40003800200 */
.L_x_1103:
[----:B--234-:R-:W-:Y:S01]  /*3c10*/  ISETP.GT.AND P1, PT, R149, RZ, PT ;  /* 0x000000ff9500720c */ /* 0x01cfe20003f24270 */
[----:B------:R-:W1:Y:S01]  /*3c20*/  SHFL.IDX PT, R23, R0, 0x1, 0x1c1f ;  /* 0x003c1f0000177f89 */ /* 0x000e6200000e0000 */
[----:B------:R-:W-:Y:S02]  /*3c30*/  FMUL.FTZ R18, R18, c[0x0][0x320] ;  /* 0x0000c80012127a20 */ /* 0x000fe40000410000 */
[----:B------:R-:W-:Y:S01]  /*3c40*/  ISETP.GT.AND P0, PT, R20, RZ, P1 ;  /* 0x000000ff1400720c */ /* 0x000fe20000f04270 */
[----:B------:R-:W-:Y:S01]  /*3c50*/  FMUL.FTZ R19, R19, c[0x0][0x320] ;  /* 0x0000c80013137a20 */ /* 0x000fe20000410000 */
[----:B------:R2:W3:Y:S01]  /*3c60*/  MUFU.TANH R174, R18 ;  /* 0x0000001200ae7308 */ /* 0x0004e20000002400 */
[----:B------:R-:W-:Y:S01]  /*3c70*/  FMUL.FTZ R55, R55, c[0x0][0x320] ;  /* 0x0000c80037377a20 */ /* 0x000fe20000410000 */
[----:B------:R-:W-:Y:S01]  /*3c80*/  ISETP.LT.OR P0, PT, R22, 0x1, P0 ;  /* 0x000000011600780c */ /* 0x000fe20000701670 */
[----:B------:R-:W-:-:S02]  /*3c90*/  FMUL.FTZ R74, R74, c[0x0][0x320] ;  /* 0x0000c8004a4a7a20 */ /* 0x000fc40000410000 */
[----:B------:R-:W-:Y:S01]  /*3ca0*/  FMUL.FTZ R75, R75, c[0x0][0x320] ;  /* 0x0000c8004b4b7a20 */ /* 0x000fe20000410000 */
[----:B------:R-:W-:Y:S01]  /*3cb0*/  FSEL R36, R36, -INF , !P0 ;  /* 0xff80000024247808 */ /* 0x000fe20004000000 */
[----:B------:R-:W-:Y:S01]  /*3cc0*/  FMUL.FTZ R54, R54, c[0x0][0x320] ;  /* 0x0000c80036367a20 */ /* 0x000fe20000410000 */
[----:B------:R-:W-:Y:S01]  /*3cd0*/  ISETP.GT.AND P0, PT, R20, 0x1, P1 ;  /* 0x000000011400780c */ /* 0x000fe20000f04270 */
[----:B------:R4:W3:Y:S01]  /*3ce0*/  MUFU.TANH R180, R19 ;  /* 0x0000001300b47308 */ /* 0x0008e20000002400 */
[----:B------:R-:W-:Y:S02]  /*3cf0*/  FMUL.FTZ R62, R62, c[0x0][0x320] ;  /* 0x0000c8003e3e7a20 */ /* 0x000fe40000410000 */
[----:B------:R-:W-:Y:S01]  /*3d00*/  ISETP.LT.OR P0, PT, R22, 0x2, P0 ;  /* 0x000000021600780c */ /* 0x000fe20000701670 */
[----:B------:R-:W-:Y:S02]  /*3d10*/  FMUL.FTZ R63, R63, c[0x0][0x320] ;  /* 0x0000c8003f3f7a20 */ /* 0x000fe40000410000 */
[----:B------:R-:W-:Y:S01]  /*3d20*/  FMUL.FTZ R39, R39, c[0x0][0x320] ;  /* 0x0000c80027277a20 */ /* 0x000fe20000410000 */
[----:B------:R-:W-:Y:S01]  /*3d30*/  FSEL R37, R37, -INF , !P0 ;  /* 0xff80000025257808 */ /* 0x000fe20004000000 */
[----:B--2---:R-:W-:Y:S01]  /*3d40*/  FMUL.FTZ R18, R31, c[0x0][0x320] ;  /* 0x0000c8001f127a20 */ /* 0x004fe20000410000 */
[----:B------:R-:W-:Y:S01]  /*3d50*/  ISETP.GT.AND P0, PT, R20, 0x8, P1 ;  /* 0x000000081400780c */ /* 0x000fe20000f04270 */
[----:B------:R2:W2:Y:S01]  /*3d60*/  MUFU.TANH R182, R55 ;  /* 0x0000003700b67308 */ /* 0x0004a20000002400 */
[----:B-1----:R-:W-:-:S02]  /*3d70*/  IMAD.IADD R0, R10, 0x1, R23 ;  /* 0x000000010a007824 */ /* 0x002fc400078e0217 */
[----:B------:R-:W-:Y:S01]  /*3d80*/  ISETP.LT.OR P0, PT, R22, 0x9, P0 ;  /* 0x000000091600780c */ /* 0x000fe20000701670 */
[----:B----4-:R-:W-:-:S03]  /*3d90*/  FMUL.FTZ R19, R27, c[0x0][0x320] ;  /* 0x0000c8001b137a20 */ /* 0x010fc60000410000 */
[----:B------:R-:W-:Y:S01]  /*3da0*/  FSEL R21, R6, -INF , !P0 ;  /* 0xff80000006157808 */ /* 0x000fe20004000000 */
[----:B------:R-:W-:Y:S01]  /*3db0*/  FMUL.FTZ R6, R67, c[0x0][0x320] ;  /* 0x0000c80043067a20 */ /* 0x000fe20000410000 */
[----:B------:R-:W-:Y:S01]  /*3dc0*/  ISETP.GT.AND P0, PT, R20, 0x9, P1 ;  /* 0x000000091400780c */ /* 0x000fe20000f04270 */
[----:B------:R1:W4:Y:S03]  /*3dd0*/  MUFU.TANH R176, R74 ;  /* 0x0000004a00b07308 */ /* 0x0003260000002400 */
        /* <DEDUP_REMOVED lines=11> */
[----:B------:R-:W-:Y:S01]  /*3e90*/  FSEL R9, R13, -INF , !P0 ;  /* 0xff8000000d097808 */ /* 0x000fe20004000000 */
[----:B------:R-:W-:Y:S01]  /*3ea0*/  FMUL.FTZ R13, R26, c[0x0][0x320] ;  /* 0x0000c8001a0d7a20 */ /* 0x000fe20000410000 */
[----:B------:R-:W-:-:S04]  /*3eb0*/  ISETP.GT.AND P0, PT, R20, 0x18, P1 ;  /* 0x000000181400780c */ /* 0x000fc80000f04270 */
[----:B------:R-:W-:Y:S01]  /*3ec0*/  ISETP.LT.OR P0, PT, R22, 0x19, P0 ;  /* 0x000000191600780c */ /* 0x000fe20000701670 */
[----:B------:R-:W1:Y:S03]  /*3ed0*/  MUFU.TANH R13, R13 ;  /* 0x0000000d000d7308 */ /* 0x000e660000002400 */
[----:B------:R-:W-:Y:S01]  /*3ee0*/  FSEL R7, R15, -INF , !P0 ;  /* 0xff8000000f077808 */ /* 0x000fe20004000000 */
[----:B------:R-:W-:Y:S01]  /*3ef0*/  IMAD.IADD R15, R16, 0x1, R23 ;  /* 0x00000001100f7824 */ /* 0x000fe200078e0217 */
[----:B------:R-:W-:-:S03]  /*3f00*/  ISETP.GT.AND P0, PT, R20, 0x19, P1 ;  /* 0x000000191400780c */ /* 0x000fc60000f04270 */
[----:B------:R-:W1:Y:S01]  /*3f10*/  MUFU.TANH R18, R18 ;  /* 0x0000001200127308 */ /* 0x000e620000002400 */
[----:B------:R-:W-:Y:S02]  /*3f20*/  ISETP.LT.OR P0, PT, R22, 0x1a, P0 ;  /* 0x0000001a1600780c */ /* 0x000fe40000701670 */
[----:B------:R-:W-:Y:S02]  /*3f30*/  IMNMX R15, R15, R8, PT ;  /* 0x000000080f0f7217 */ /* 0x000fe40003800200 */
[----:B------:R-:W-:Y:S01]  /*3f40*/  FSEL R5, R14, -INF , !P0 ;  /* 0xff8000000e057808 */ /* 0x000fe20004000000 */
[----:B------:R-:W-:Y:S01]  /*3f50*/  FMUL.FTZ R14, R30, c[0x0][0x320] ;  /* 0x0000c8001e0e7a20 */ /* 0x000fe20000410000 */
[----:B------:R-:W-:Y:S01]  /*3f60*/  ISETP.GT.AND P0, PT, R20, 0x20, P1 ;  /* 0x000000201400780c */ /* 0x000fe20000f04270 */
[----:B------:R1:W1:Y:S03]  /*3f70*/  MUFU.TANH R172, R54 ;  /* 0x0000003600ac7308 */ /* 0x0002660000002400 */
        /* <DEDUP_REMOVED lines=28> */
[----:B------:R-:W-:Y:S05]  /*4140*/  @!P3 BRA `(.L_x_1107) ;  /* 0x000001500000b947 */ /* 0x000fea0003800000 */
[----:B-1234-:R-:W-:Y:S01]  /*4150*/  IADD3 R23, -R204, R195, R23 ;  /* 0x000000c3cc177210 */ /* 0x01efe20007ffe117 */
        /* <DEDUP_REMOVED lines=10> */
.L_x_1109:
[----:B------:R-:W-:-:S04]  /*4200*/  MOV R8, 0x1 ;  /* 0x0000000100087802 */ /* 0x000fc80000000f00 */
[----:B------:R-:W-:-:S13]  /*4210*/  ISETP.NE.AND P0, PT, R8, c[0x0][0x32c], PT ;  /* 0x0000cb0008007a0c */ /* 0x000fda0003f05270 */
[----:B------:R-:W-:-:S05]  /*4220*/  @P0 IMAD.HI.U32 R8, R23, c[0x0][0x330], RZ ;  /* 0x0000cc0017080a27 */ /* 0x000fca00078e00ff */
[----:B------:R-:W-:Y:S02]  /*4230*/  @P0 SHF.R.U32.HI R23, RZ, c[0x0][0x334], R8 ;  /* 0x0000cd00ff170a19 */ /* 0x000fe40000011608 */
.L_x_1110:
[----:B------:R-:W-:Y:S05]  /*4240*/  BSYNC B0 ;  /* 0x0000000000007941 */ /* 0x000fea0003800000 */
.L_x_1108:
[----:B------:R-:W-:-:S04]  /*4250*/  IMAD R23, R23, c[0x0][0x32c], -R146 ;  /* 0x0000cb0017177a24 */ /* 0x000fc800078e0a92 */
[----:B------:R-:W-:-:S05]  /*4260*/  IMAD.IADD R23, R23, 0x1, -R206 ;  /* 0x0000000117177824 */ /* 0x000fca00078e0ace */
[----:B------:R-:W-:Y:S02]  /*4270*/  IADD3 R8, R23, c[0x0][0x32c], RZ ;  /* 0x0000cb0017087a10 */ /* 0x000fe40007ffe0ff */
[----:B------:R-:W-:Y:S02]  /*4280*/  IMNMX R0, R0, R23, !PT ;  /* 0x0000001700007217 */ /* 0x000fe40007800200 */
[----:B------:R-:W-:Y:S02]  /*4290*/  IMNMX R15, R15, R8, PT ;  /* 0x000000080f0f7217 */ /* 0x000fe40003800200 */
.L_x_1107:
[----:B-1234-:R-:W-:Y:S01]  /*42a0*/  ISETP.GT.AND P0, PT, R0, 0x1, P1 ;  /* 0x000000010000780c */ /* 0x01efe20000f04270 */
        /* <DEDUP_REMOVED lines=121> */
[--C-:B------:R-:W-:Y:S02]  /*4a40*/  FFMA.FTZ R162, R16, c[0x0][0x2d0], -R169.reuse ;  /* 0x0000b40010a27a23 */ /* 0x100fe400000108a9 */
[--C-:B------:R-:W-:Y:S01]  /*4a50*/  FFMA.FTZ R155, R6, c[0x0][0x2d0], -R169.reuse ;  /* 0x0000b400069b7a23 */ /* 0x100fe200000108a9 */
[----:B------:R-:W1:Y:S01]  /*4a60*/  MUFU.EX2 R158, R158 ;  /* 0x0000009e009e7308 */ /* 0x000e620000000800 */
[--C-:B------:R-:W-:Y:S01]  /*4a70*/  FFMA.FTZ R153, R7, c[0x0][0x2d0], -R178.reuse ;  /* 0x0000b40007997a23 */ /* 0x100fe200000108b2 */
[----:B------:R-:W-:Y:S01]  /*4a80*/  LDSM.16.MT88.4 R16, [R134+0x2900] ;  /* 0x002900008610783b */ /* 0x000fe20000004200 */
[--C-:B------:R-:W-:Y:S02]  /*4a90*/  FFMA.FTZ R148, R5, c[0x0][0x2d0], -R178.reuse ;  /* 0x0000b40005947a23 */ /* 0x100fe400000108b2 */
[--C-:B------:R-:W-:Y:S01]  /*4aa0*/  FFMA.FTZ R157, R11, c[0x0][0x2d0], -R178.reuse ;  /* 0x0000b4000b9d7a23 */ /* 0x100fe200000108b2 */
[----:B------:R-:W2:Y:S01]  /*4ab0*/  LDSM.16.MT88.4 R4, [R4+0x4100] ;  /* 0x004100000404783b */ /* 0x000ea20000004200 */
[----:B------:R-:W-:Y:S01]  /*4ac0*/  FFMA.FTZ R152, R9, c[0x0][0x2d0], -R178 ;  /* 0x0000b40009987a23 */ /* 0x000fe200000108b2 */
[----:B------:R-:W-:Y:S01]  /*4ad0*/  MUFU.EX2 R159, R159 ;  /* 0x0000009f009f7308 */ /* 0x000fe20000000800 */
[----:B------:R-:W-:-:S02]  /*4ae0*/  FFMA.FTZ R150, R10, c[0x0][0x2d0], -R169 ;  /* 0x0000b4000a967a23 */ /* 0x000fc400000108a9 */
[--C-:B------:R-:W-:Y:S02]  /*4af0*/  FFMA.FTZ R3, R8, c[0x0][0x2d0], -R169.reuse ;  /* 0x0000b40008037a23 */ /* 0x100fe400000108a9 */
[----:B------:R-:W3:Y:S01]  /*4b00*/  LDSM.16.MT88.4 R8, [R135+0x2900] ;  /* 0x002900008708783b */ /* 0x000ee20000004200 */
[--C-:B------:R-:W-:Y:S02]  /*4b10*/  FFMA.FTZ R156, R14, c[0x0][0x2d0], -R169.reuse ;  /* 0x0000b4000e9c7a23 */ /* 0x100fe400000108a9 */
[----:B------:R-:W4:Y:S01]  /*4b20*/  MUFU.EX2 R154, R154 ;  /* 0x0000009a009a7308 */ /* 0x000f220000000800 */
[----:B-1----:R-:W-:Y:S01]  /*4b30*/  F2FP.BF16.PACK_AB R96, R158, R161 ;  /* 0x000000a19e60723e */ /* 0x002fe200000010ff */
[----:B------:R-:W-:Y:S02]  /*4b40*/  FFMA.FTZ R151, R12, c[0x0][0x2d0], -R169 ;  /* 0x0000b4000c977a23 */ /* 0x000fe400000108a9 */
[----:B------:R-:W1:Y:S01]  /*4b50*/  LDSM.16.MT88.4 R12, [R164+0x2900] ;  /* 0x00290000a40c783b */ /* 0x000e620000004200 */
[----:B------:R-:W-:-:S02]  /*4b60*/  FFMA.FTZ R168, R175, c[0x0][0x2d0], -R178 ;  /* 0x0000b400afa87a23 */ /* 0x000fc400000108b2 */
[--C-:B------:R-:W-:Y:S01]  /*4b70*/  FFMA.FTZ R166, R173, c[0x0][0x2d0], -R178.reuse ;  /* 0x0000b400ada67a23 */ /* 0x100fe200000108b2 */
[----:B------:R-:W-:Y:S01]  /*4b80*/  MUFU.EX2 R163, R163 ;  /* 0x000000a300a37308 */ /* 0x000fe20000000800 */
[--C-:B------:R-:W-:Y:S02]  /*4b90*/  FFMA.FTZ R165, R165, c[0x0][0x2d0], -R178.reuse ;  /* 0x0000b400a5a57a23 */ /* 0x100fe400000108b2 */
[----:B------:R-:W-:Y:S02]  /*4ba0*/  FFMA.FTZ R167, R167, c[0x0][0x2d0], -R178 ;  /* 0x0000b400a7a77a23 */ /* 0x000fe400000108b2 */
[--C-:B------:R-:W-:Y:S02]  /*4bb0*/  FFMA.FTZ R172, R172, c[0x0][0x2d0], -R169.reuse ;  /* 0x0000b400acac7a23 */ /* 0x100fe400000108a9 */
[--C-:B------:R-:W-:Y:S01]  /*4bc0*/  FFMA.FTZ R173, R182, c[0x0][0x2d0], -R169.reuse ;  /* 0x0000b400b6ad7a23 */ /* 0x100fe200000108a9 */
[----:B------:R-:W5:Y:S01]  /*4bd0*/  MUFU.EX2 R160, R160 ;  /* 0x000000a000a07308 */ /* 0x000f620000000800 */
[----:B----4-:R-:W-:Y:S01]  /*4be0*/  F2FP.BF16.PACK_AB R98, R154, R159 ;  /* 0x0000009f9a62723e */ /* 0x010fe200000010ff */
[----:B------:R-:W-:-:S02]  /*4bf0*/  FFMA.FTZ R174, R174, c[0x0][0x2d0], -R169 ;  /* 0x0000b400aeae7a23 */ /* 0x000fc400000108a9 */
[--C-:B------:R-:W-:Y:S02]  /*4c00*/  FFMA.FTZ R175, R180, c[0x0][0x2d0], -R169.reuse ;  /* 0x0000b400b4af7a23 */ /* 0x100fe400000108a9 */
[--C-:B------:R-:W-:Y:S02]  /*4c10*/  FFMA.FTZ R180, R177, c[0x0][0x2d0], -R178.reuse ;  /* 0x0000b400b1b47a23 */ /* 0x100fe400000108b2 */
[----:B------:R-:W-:Y:S01]  /*4c20*/  MUFU.EX2 R162, R162 ;  /* 0x000000a200a27308 */ /* 0x000fe20000000800 */
[--C-:B------:R-:W-:Y:S02]  /*4c30*/  FFMA.FTZ R179, R179, c[0x0][0x2d0], -R178.reuse ;  /* 0x0000b400b3b37a23 */ /* 0x100fe400000108b2 */
[----:B------:R-:W-:Y:S02]  /*4c40*/  FFMA.FTZ R177, R143, c[0x0][0x2d0], -R178 ;  /* 0x0000b4008fb17a23 */ /* 0x000fe400000108b2 */
[--C-:B------:R-:W-:Y:S02]  /*4c50*/  FFMA.FTZ R176, R176, c[0x0][0x2d0], -R169.reuse ;  /* 0x0000b400b0b07a23 */ /* 0x100fe400000108a9 */
[--C-:B------:R-:W-:Y:S01]  /*4c60*/  FFMA.FTZ R181, R142, c[0x0][0x2d0], -R169.reuse ;  /* 0x0000b4008eb57a23 */ /* 0x100fe200000108a9 */
[----:B------:R-:W4:Y:S01]  /*4c70*/  MUFU.EX2 R155, R155 ;  /* 0x0000009b009b7308 */ /* 0x000f220000000800 */
[----:B-----5:R-:W-:Y:S01]  /*4c80*/  F2FP.BF16.PACK_AB R97, R160, R163 ;  /* 0x000000a3a061723e */ /* 0x020fe200000010ff */
[----:B------:R-:W-:-:S02]  /*4c90*/  FFMA.FTZ R182, R140, c[0x0][0x2d0], -R169 ;  /* 0x0000b4008cb67a23 */ /* 0x000fc400000108a9 */
[----:B------:R-:W-:Y:S02]  /*4ca0*/  FFMA.FTZ R178, R141, c[0x0][0x2d0], -R178 ;  /* 0x0000b4008db27a23 */ /* 0x000fe400000108b2 */
[----:B------:R-:W-:Y:S01]  /*4cb0*/  FFMA.FTZ R169, R170, c[0x0][0x2d0], -R169 ;  /* 0x0000b400aaa97a23 */ /* 0x000fe200000108a9 */
[----:B------:R-:W-:Y:S01]  /*4cc0*/  LDSM.16.MT88.4 R140, [R171+0x3900] ;  /* 0x00390000ab8c783b */ /* 0x000fe20000004200 */
[----:B------:R-:W-:Y:S01]  /*4cd0*/  MUFU.EX2 R157, R157 ;  /* 0x0000009d009d7308 */ /* 0x000fe20000000800 */
[----:B------:R-:W-:Y:S02]  /*4ce0*/  FADD.FTZ R158, R161, R158 ;  /* 0x0000009ea19e7221 */ /* 0x000fe40000010000 */
[----:B------:R-:W-:Y:S02]  /*4cf0*/  FADD.FTZ R163, R163, R160 ;  /* 0x000000a0a3a37221 */ /* 0x000fe40000010000 */
[----:B------:R-:W-:Y:S01]  /*4d00*/  FADD.FTZ R159, R159, R158 ;  /* 0x0000009e9f9f7221 */ /* 0x000fe20000010000 */
[----:B----4-:R-:W-:-:S02]  /*4d10*/  F2FP.BF16.PACK_AB R99, R155, R162 ;  /* 0x000000a29b63723e */ /* 0x010fc400000010ff */
        /* <DEDUP_REMOVED lines=104> */
[----:B------:R-:W-:Y:S01]  /*53a0*/  FADD.FTZ R165, R168, R165 ;  /* 0x000000a5a8a57221 */ /* 0x000fe20000010000 */
[----:B------:R-:W-:Y:S01]  /*53b0*/  IADD3 R3, R149, -0x3, RZ ;  /* 0xfffffffd95037810 */ /* 0x000fe20007ffe0ff */
[----:B------:R-:W-:Y:S02]  /*53c0*/  FADD.FTZ R173, R173, R172 ;  /* 0x000000acadad7221 */ /* 0x000fe40000010000 */
[----:B------:R-:W-:Y:S01]  /*53d0*/  FADD.FTZ R166, R166, R165 ;  /* 0x000000a5a6a67221 */ /* 0x000fe20000010000 */
[----:B------:R-:W-:Y:S01]  /*53e0*/  ISETP.GE.AND P0, PT, R3, R194, PT ;  /* 0x000000c20300720c */ /* 0x000fe20003f06270 */
        /* <DEDUP_REMOVED lines=92> */
[----:B------:R-:W-:Y:S02]  /*59b0*/  IADD3 R14, -R211, 0x10, RZ ;  /* 0x00000010d30e7810 */ /* 0x000fe40007ffe1ff */
[----:B------:R-:W-:Y:S01]  /*59c0*/  SHF.L.U64.HI R7, R209, 0x1, R132 ;  /* 0x00000001d1077819 */ /* 0x000fe20000010284 */
[----:B------:R-:W-:Y:S01]  /*59d0*/  IMAD R200, R3, c[0x0][0x2b8], R200 ;  /* 0x0000ae0003c87a24 */ /* 0x000fe200078e02c8 */
[----:B------:R-:W-:-:S03]  /*59e0*/  LOP3.LUT R14, R14, 0xf, RZ, 0xc0, !PT ;  /* 0x0000000f0e0e7812 */ /* 0x000fc600078ec0ff */
[----:B------:R-:W-:Y:S01]  /*59f0*/  IMAD.WIDE.U32 R10, R200, c[0x0][0x1e0], RZ ;  /* 0x00007800c80a7a25 */ /* 0x000fe200078e00ff */
[----:B------:R-:W-:-:S05]  /*5a00*/  SHF.R.S32.HI R3, RZ, 0x1f, R200 ;  /* 0x0000001fff037819 */ /* 0x000fca00000114c8 */
[----:B------:R-:W-:-:S04]  /*5a10*/  IMAD R3, R3, c[0x0][0x1e0], RZ ;  /* 0x0000780003037a24 */ /* 0x000fc800078e02ff */
[----:B------:R-:W-:Y:S02]  /*5a20*/  IMAD R8, R200, c[0x0][0x1e4], R3 ;  /* 0x00007900c8087a24 */ /* 0x000fe400078e0203 */
[----:B------:R-:W-:Y:S02]  /*5a30*/  IMAD.SHL.U32 R3, R192, 0x2, RZ ;  /* 0x00000002c0037824 */ /* 0x000fe400078e00ff */
[----:B------:R-:W-:Y:S02]  /*5a40*/  IMAD.IADD R9, R11, 0x1, R8 ;  /* 0x000000010b097824 */ /* 0x000fe400078e0208 */
[----:B------:R-:W-:Y:S01]  /*5a50*/  IMAD.MOV.U32 R8, RZ, RZ, R10 ;  /* 0x000000ffff087224 */ /* 0x000fe200078e000a */
[----:B------:R-:W-:Y:S02]  /*5a60*/  SHF.L.U64.HI R10, R210, 0x1, R145 ;  /* 0x00000001d20a7819 */ /* 0x000fe40000010291 */
[----:B--2---:R-:W-:Y:S01]  /*5a70*/  SHF.R.S32.HI R6, RZ, 0x1f, R199 ;  /* 0x0000001fff067819 */ /* 0x004fe200000114c7 */
        /* <DEDUP_REMOVED lines=9> */
[----:B------:R-:W-:Y:S02]  /*5b10*/  IADD3.X R11, R5, UR18, R11, P0, !PT ;  /* 0x00000012050b7c10 */ /* 0x000fe400087fe40b */
[----:B------:R-:W-:-:S02]  /*5b20*/  LEA R12, P0, R4, c[0x0][0x1c8], 0x1 ;  /* 0x00007200040c7a11 */ /* 0x000fc400078008ff */
[----:B------:R-:W-:Y:S02]  /*5b30*/  SEL R5, RZ, 0x10, P4 ;  /* 0x00000010ff057807 */ /* 0x000fe40002000000 */
[----:B------:R-:W-:Y:S01]  /*5b40*/  LEA.HI.X R11, R4, c[0x0][0x1cc], R11, 0x1, P0 ;  /* 0x00007300040b7a11 */ /* 0x000fe200000f0c0b */
[----:B------:R-:W1:Y:S01]  /*5b50*/  SHFL.IDX PT, R13, R12, 0x1, 0x181f ;  /* 0x00381f000c0d7f89 */ /* 0x000e6200000e0000 */
[----:B------:R-:W-:Y:S02]  /*5b60*/  IADD3 R16, -R5, 0x10, RZ ;  /* 0x0000001005107810 */ /* 0x000fe40007ffe1ff */
[----:B------:R-:W-:Y:S01]  /*5b70*/  SHF.L.U64.HI R4, R192, 0x1, R133 ;  /* 0x00000001c0047819 */ /* 0x000fe20000010285 */
        /* <DEDUP_REMOVED lines=25> */
.L_x_1111:
[----:B------:R-:W-:Y:S01]  /*5d10*/  ULDC.64 UR4, c[0x0][0x2c8] ;  /* 0x0000b20000047ab9 */ /* 0x000fe20000000a00 */
[----:B------:R-:W0:Y:S01]  /*5d20*/  LDGDEPBAR ;  /* 0x00000000000079af */ /* 0x000e220000000000 */
[----:B------:R-:W-:Y:S01]  /*5d30*/  UIMAD.WIDE.U32 UR20, UR7, UR4, URZ ;  /* 0x00000004071472a5 */ /* 0x000fe2000f8e003f */
[----:B------:R-:W-:-:S03]  /*5d40*/  IADD3 R213, R149, -0x2, RZ ;  /* 0xfffffffe95d57810 */ /* 0x000fc60007ffe0ff */
[----:B------:R-:W-:-:S06]  /*5d50*/  @UP1 USHF.R.U32.HI UR7, URZ, UR5, UR21 ;  /* 0x000000053f071299 */ /* 0x000fcc0008011615 */
[----:B------:R-:W-:-:S04]  /*5d60*/  IADD3 R147, R147, UR7, RZ ;  /* 0x0000000793937c10 */ /* 0x000fc8000fffe0ff */
[----:B------:R-:W-:Y:S01]  /*5d70*/  IADD3 R4, R147, c[0x0][0x328], RZ ;  /* 0x0000ca0093047a10 */ /* 0x000fe20007ffe0ff */
[----:B------:R-:W-:Y:S05]  /*5d80*/  @!P3 BRA `(.L_x_1112) ;  /* 0x000001100000b947 */ /* 0x000fea0003800000 */
[C---:B------:R-:W-:Y:S02]  /*5d90*/  ISETP.GT.AND P0, PT, R147.reuse, RZ, PT ;  /* 0x000000ff9300720c */ /* 0x040fe40003f04270 */
[----:B------:R-:W-:-:S11]  /*5da0*/  IADD3 R3, R147, -0x1, RZ ;  /* 0xffffffff93037810 */ /* 0x000fd60007ffe0ff */
[----:B------:R-:W-:Y:S05]  /*5db0*/  @P0 BRA `(.L_x_1113) ;  /* 0x0000007000000947 */ /* 0x000fea0003800000 */
[----:B------:R-:W-:Y:S02]  /*5dc0*/  IMAD.MOV.U32 R3, RZ, RZ, 0x1 ;  /* 0x00000001ff037424 */ /* 0x000fe400078e00ff */
[----:B------:R-:W-:-:S03]  /*5dd0*/  IMAD.MOV R147, RZ, RZ, -R147 ;  /* 0x000000ffff937224 */ /* 0x000fc600078e0a93 */
[----:B------:R-:W-:-:S13]  /*5de0*/  ISETP.NE.AND P0, PT, R3, c[0x0][0x32c], PT ;  /* 0x0000cb0003007a0c */ /* 0x000fda0003f05270 */
[----:B------:R-:W-:-:S05]  /*5df0*/  @P0 IMAD.HI.U32 R3, R147, c[0x0][0x330], RZ ;  /* 0x0000cc0093030a27 */ /* 0x000fca00078e00ff */
[----:B------:R-:W-:-:S04]  /*5e00*/  @P0 SHF.R.U32.HI R147, RZ, c[0x0][0x334], R3 ;  /* 0x0000cd00ff930a19 */ /* 0x000fc80000011603 */
[----:B------:R-:W-:Y:S01]  /*5e10*/  LOP3.LUT R3, RZ, R147, RZ, 0x33, !PT ;  /* 0x00000093ff037212 */ /* 0x000fe200078e33ff */
[----:B------:R-:W-:Y:S05]  /*5e20*/  BRA `(.L_x_1114) ;  /* 0x0000004000007947 */ /* 0x000fea0003800000 */
.L_x_1113:
[----:B------:R-:W-:-:S04]  /*5e30*/  MOV R5, 0x1 ;  /* 0x0000000100057802 */ /* 0x000fc80000000f00 */
[----:B------:R-:W-:-:S13]  /*5e40*/  ISETP.NE.AND P0, PT, R5, c[0x0][0x32c], PT ;  /* 0x0000cb0005007a0c */ /* 0x000fda0003f05270 */
[----:B------:R-:W-:-:S05]  /*5e50*/  @P0 IMAD.HI.U32 R5, R3, c[0x0][0x330], RZ ;  /* 0x0000cc0003050a27 */ /* 0x000fca00078e00ff */
[----:B------:R-:W-:Y:S02]  /*5e60*/  @P0 SHF.R.U32.HI R3, RZ, c[0x0][0x334], R5 ;  /* 0x0000cd00ff030a19 */ /* 0x000fe40000011605 */
.L_x_1114:
[----:B-1----:R-:W-:-:S05]  /*5e70*/  MOV R6, c[0x0][0x32c] ;  /* 0x0000cb0000067a02 */ /* 0x002fca0000000f00 */
[----:B------:R-:W-:-:S05]  /*5e80*/  IMAD R3, R3, R6, c[0x0][0x32c] ;  /* 0x0000cb0003037624 */ /* 0x000fca00078e0206 */
[----:B------:R-:W-:-:S04]  /*5e90*/  IMNMX R4, R4, R3, PT ;  /* 0x0000000304047217 */ /* 0x000fc80003800200 */
.L_x_1112:
        /* <DEDUP_REMOVED lines=13> */
[C---:B------:R-:W-:Y:S01]  /*5f70*/  SHF.L.U64.HI R221, R210.reuse, 0x1, R145 ;  /* 0x00000001d2dd7819 */ /* 0x040fe20000010291 */
[----:B------:R-:W-:Y:S01]  /*5f80*/  IMAD.SHL.U32 R220, R210, 0x2, RZ ;  /* 0x00000002d2dc7824 */ /* 0x000fe200078e00ff */
[C---:B------:R-:W-:Y:S01]  /*5f90*/  SHF.L.U64.HI R215, R192.reuse, 0x1, R133 ;  /* 0x00000001c0d77819 */ /* 0x040fe20000010285 */
[----:B------:R-:W-:Y:S01]  /*5fa0*/  IMAD.SHL.U32 R217, R209, 0x2, RZ ;  /* 0x00000002d1d97824 */ /* 0x000fe200078e00ff */
[----:B------:R-:W-:Y:S01]  /*5fb0*/  SEL R219, RZ, 0x10, P5 ;  /* 0x00000010ffdb7807 */ /* 0x000fe20002800000 */
[----:B------:R-:W-:Y:S01]  /*5fc0*/  IMAD.SHL.U32 R214, R192, 0x2, RZ ;  /* 0x00000002c0d67824 */ /* 0x000fe200078e00ff */
[----:B------:R-:W-:Y:S01]  /*5fd0*/  SEL R216, RZ, 0x10, P4 ;  /* 0x00000010ffd87807 */ /* 0x000fe20002000000 */
[----:B------:R-:W-:Y:S01]  /*5fe0*/  UMOV UR20, URZ ;  /* 0x0000003f00147c82 */ /* 0x000fe20008000000 */
[----:B------:R-:W-:Y:S01]  /*5ff0*/  SEL R186, R186, 0xffffffe0, !P1 ;  /* 0xffffffe0baba7807 */ /* 0x000fe20004800000 */
[----:B------:R-:W-:-:S02]  /*6000*/  UMOV UR5, 0x1 ;  /* 0x0000000100057882 */ /* 0x000fc40000000000 */
.L_x_1126:
[----:B------:R-:W-:Y:S04]  /*6010*/  DEPBAR.LE SB0, 0x2 ;  /* 0x000080800000791a */ /* 0x000fe80000000000 */
[----:B------:R-:W-:Y:S01]  /*6020*/  BAR.SYNC.DEFER_BLOCKING 0x0 ;  /* 0x0000000000007b1d */ /* 0x000fe20000010000 */
[----:B------:R-:W-:Y:S01]  /*6030*/  UIMAD UR4, UR5, 0x6000, URZ ;  /* 0x00006000050478a4 */ /* 0x000fe2000f8e023f */
[----:B------:R-:W-:Y:S05]  /*6040*/  ISETP.GE.AND P0, PT, R194, R213, PT ;  /* 0x000000d5c200720c */ /* 0x000fea0003f06270 */
        /* <DEDUP_REMOVED lines=23> */
[----:B------:R-:W-:Y:S02]  /*61c0*/  IMAD R5, R199, c[0x0][0x21c], R5 ;  /* 0x00008700c7057a24 */ /* 0x000fe400078e0205 */
[----:B------:R-:W-:Y:S04]  /*61d0*/  IMAD.IADD R7, R7, 0x1, R9 ;  /* 0x0000000107077824 */ /* 0x000fe800078e0209 */
[----:B------:R-:W-:Y:S05]  /*61e0*/  IMAD.WIDE.U32 R6, R199, c[0x0][0x218], R6 ;  /* 0x00008600c7067a25 */ /* 0x000fea00078e0006 */
[----:B------:R-:W-:Y:S04]  /*61f0*/  IADD3 R4, P0, R6, UR16, RZ ;  /* 0x0000001006047c10 */ /* 0x000fe8000ff1e0ff */
[----:B------:R-:W-:Y:S02]  /*6200*/  IADD3.X R5, R7, UR9, R5, P0, !PT ;  /* 0x0000000907057c10 */ /* 0x000fe400087fe405 */
[C---:B------:R-:W-:Y:S02]  /*6210*/  LEA R2, P0, R4.reuse, c[0x0][0x1f8], 0x1 ;  /* 0x00007e0004027a11 */ /* 0x040fe400078008ff */
[----:B------:R-:W-:Y:S02]  /*6220*/  IADD3 R7, -R211, 0x10, RZ ;  /* 0x00000010d3077810 */ /* 0x000fe40007ffe1ff */
[----:B------:R-:W-:Y:S01]  /*6230*/  LEA.HI.X R0, R4, c[0x0][0x1fc], R5, 0x1, P0 ;  /* 0x00007f0004007a11 */ /* 0x000fe200000f0c05 */
[----:B------:R-:W5:Y:S01]  /*6240*/  SHFL.IDX PT, R6, R2, 0x1, 0x181f ;  /* 0x00381f0002067f89 */ /* 0x000f6200000e0000 */
[----:B------:R-:W-:Y:S03]  /*6250*/  LOP3.LUT R7, R7, 0xf, RZ, 0xc0, !PT ;  /* 0x0000000f07077812 */ /* 0x000fe600078ec0ff */
[----:B------:R-:W2:Y:S04]  /*6260*/  SHFL.IDX PT, R4, R0, 0x1, 0x181f ;  /* 0x00381f0000047f89 */ /* 0x000ea800000e0000 */
[----:B------:R-:W4:Y:S04]  /*6270*/  SHFL.IDX PT, R5, R2, RZ, 0x181f ;  /* 0x00181fff02057589 */ /* 0x000f2800000e0000 */
[----:B------:R-:W3:Y:S01]  /*6280*/  SHFL.IDX PT, R0, R0, RZ, 0x181f ;  /* 0x00181fff00007589 */ /* 0x000ee200000e0000 */
[----:B-----5:R-:W-:Y:S04]  /*6290*/  IADD3 R12, P1, P0, R13, R6, R220 ;  /* 0x000000060d0c7210 */ /* 0x020fe8000783e0dc */
[----:B--2---:R-:W-:Y:S02]  /*62a0*/  IADD3.X R13, RZ, R4, R221, P1, P0 ;  /* 0x00000004ff0d7210 */ /* 0x004fe40000fe04dd */
[----:B------:R-:W-:Y:S04]  /*62b0*/  IADD3 R8, P1, P0, R8, R6, R217 ;  /* 0x0000000608087210 */ /* 0x000fe8000783e0d9 */
[----:B------:R-:W-:Y:S02]  /*62c0*/  IADD3.X R9, RZ, R4, R218, P1, P0 ;  /* 0x00000004ff097210 */ /* 0x000fe40000fe04da */
[----:B------:R-:W-:Y:S04]  /*62d0*/  IADD3 R6, P1, P0, R7, R6, R214 ;  /* 0x0000000607067210 */ /* 0x000fe8000783e0d6 */
[----:B------:R-:W-:Y:S02]  /*62e0*/  IADD3.X R7, RZ, R4, R215, P1, P0 ;  /* 0x00000004ff077210 */ /* 0x000fe40000fe04d7 */
[C---:B----4-:R-:W-:Y:S05]  /*62f0*/  IADD3 R16, P0, R5.reuse, R220, RZ ;  /* 0x000000dc05107210 */ /* 0x050fea0007f1e0ff */
[C---:B---3--:R-:W-:Y:S01]  /*6300*/  IMAD.X R17, R0.reuse, 0x1, R221, P0 ;  /* 0x0000000100117824 */ /* 0x048fe200000e06dd */
        /* <DEDUP_REMOVED lines=17> */
.L_x_1116:
[C---:B--234-:R-:W-:Y:S01]  /*6420*/  HMMA.16816.F32.BF16 R4, R136.reuse, R140, RZ ;  /* 0x0000008c8804723c */ /* 0x05cfe200000418ff */
[----:B------:R-:W-:Y:S01]  /*6430*/  LDSM.16.M88.4 R180, [R189+UR4+0x10100] ;  /* 0x01010004bdb4783b */ /* 0x000fe20008000200 */
[----:B------:R-:W-:Y:S01]  /*6440*/  PLOP3.LUT P0, PT, PT, PT, UP1, 0x80, 0x0 ;  /* 0x000000000000781c */ /* 0x000fe20003f0f018 */
[----:B------:R-:W-:Y:S01]  /*6450*/  UIADD3 UR7, UR20, 0x1, URZ ;  /* 0x0000000114077890 */ /* 0x000fe2000fffe03f */
[CC--:B------:R-:W-:Y:S01]  /*6460*/  IADD3 R0, R193.reuse, R133.reuse, RZ ;  /* 0x00000085c1007210 */ /* 0x0c0fe20007ffe0ff */
[----:B------:R-:W-:Y:S01]  /*6470*/  UISETP.GE.AND UP0, UPT, UR20, 0x1, UPT ;  /* 0x000000011400788c */ /* 0x000fe2000bf06270 */
[----:B------:R-:W-:Y:S02]  /*6480*/  IADD3 R2, R193, R190, RZ ;  /* 0x000000bec1027210 */ /* 0x000fe40007ffe0ff */
[C---:B------:R-:W-:Y:S01]  /*6490*/  HMMA.16816.F32.BF16 R8, R136.reuse, R142, RZ ;  /* 0x0000008e8808723c */ /* 0x040fe200000418ff */
[----:B------:R-:W-:Y:S01]  /*64a0*/  LDSM.16.M88.4 R140, [R185] ;  /* 0x00000000b98c783b */ /* 0x000fe20000000200 */
[----:B------:R-:W-:Y:S01]  /*64b0*/  ISETP.GE.AND P3, PT, R197, 0x1, PT ;  /* 0x00000001c500780c */ /* 0x000fe20003f66270 */
[----:B------:R-:W-:Y:S01]  /*64c0*/  USEL UR20, UR7, URZ, !UP0 ;  /* 0x0000003f07147287 */ /* 0x000fe2000c000000 */
[----:B------:R-:W-:Y:S02]  /*64d0*/  IADD3 R133, R186, R133, R193 ;  /* 0x00000085ba857210 */ /* 0x000fe40007ffe0c1 */
[----:B------:R-:W-:Y:S02]  /*64e0*/  MOV R244, R205 ;  /* 0x000000cd00f47202 */ /* 0x000fe40000000f00 */
[C---:B-1----:R-:W-:Y:S01]  /*64f0*/  HMMA.16816.F32.BF16 R12, R136.reuse, R144, RZ ;  /* 0x00000090880c723c */ /* 0x042fe200000418ff */
[----:B------:R-:W-:Y:S07]  /*6500*/  LDSM.16.M88.4 R176, [R0+0xe100] ;  /* 0x00e1000000b0783b */ /* 0x000fee0000000200 */
[C---:B------:R-:W-:Y:S01]  /*6510*/  HMMA.16816.F32.BF16 R16, R136.reuse, R146, RZ ;  /* 0x000000928810723c */ /* 0x040fe200000418ff */
[----:B------:R-:W1:Y:S07]  /*6520*/  LDSM.16.M88.4 R144, [R0+0xc100] ;  /* 0x00c100000090783b */ /* 0x000e6e0000000200 */
[C---:B------:R-:W-:Y:S01]  /*6530*/  HMMA.16816.F32.BF16 R20, R136.reuse, R148, RZ ;  /* 0x000000948814723c */ /* 0x040fe200000418ff */
[----:B------:R-:W0:Y:S07]  /*6540*/  LDGDEPBAR ;  /* 0x00000000000079af */ /* 0x000e2e0000000000 */
[C---:B------:R-:W-:Y:S01]  /*6550*/  HMMA.16816.F32.BF16 R24, R136.reuse, R150, RZ ;  /* 0x000000968818723c */ /* 0x040fe200000418ff */
[----:B------:R-:W-:Y:S07]  /*6560*/  LDSM.16.M88.4 R148, [R0+0xd100] ;  /* 0x00d100000094783b */ /* 0x000fee0000000200 */
[C---:B------:R-:W-:Y:S08]  /*6570*/  HMMA.16816.F32.BF16 R28, R136.reuse, R152, RZ ;  /* 0x00000098881c723c */ /* 0x040ff000000418ff */
[----:B------:R-:W-:Y:S01]  /*6580*/  HMMA.16816.F32.BF16 R32, R136, R154, RZ ;  /* 0x0000009a8820723c */ /* 0x000fe200000418ff */
[----:B------:R-:W2:Y:S07]  /*6590*/  LDSM.16.M88.4 R136, [R0+0xc900] ;  /* 0x00c900000088783b */ /* 0x000eae0000000200 */
        /* <DEDUP_REMOVED lines=13> */
[C---:B-1----:R-:W-:Y:S01]  /*6670*/  HMMA.16816.F32.BF16 R4, R140.reuse, R144, R4 ;  /* 0x000000908c04723c */ /* 0x042fe20000041804 */
[----:B------:R-:W-:Y:S07]  /*6680*/  LDSM.16.M88.4 R172, [R190+0xe900] ;  /* 0x00e90000beac783b */ /* 0x000fee0000000200 */
[C---:B------:R-:W-:Y:S01]  /*6690*/  HMMA.16816.F32.BF16 R8, R140.reuse, R146, R8 ;  /* 0x000000928c08723c */ /* 0x040fe20000041808 */
[----:B------:R-:W1:Y:S07]  /*66a0*/  LDSM.16.M88.4 R144, [R2+0xd100] ;  /* 0x00d100000290783b */ /* 0x000e6e0000000200 */
[C---:B--2---:R-:W-:Y:S08]  /*66b0*/  HMMA.16816.F32.BF16 R12, R140.reuse, R136, R12 ;  /* 0x000000888c0c723c */ /* 0x044ff0000004180c */
[C---:B------:R-:W-:Y:S01]  /*66c0*/  HMMA.16816.F32.BF16 R16, R140.reuse, R138, R16 ;  /* 0x0000008a8c10723c */ /* 0x040fe20000041810 */
[----:B------:R-:W2:Y:S07]  /*66d0*/  LDSM.16.M88.4 R136, [R2+0xd900] ;  /* 0x00d900000288783b */ /* 0x000eae0000000200 */
        /* <DEDUP_REMOVED lines=13> */
[C---:B-1----:R-:W-:Y:S08]  /*67b0*/  HMMA.16816.F32.BF16 R20, R160.reuse, R144, R20 ;  /* 0x00000090a014723c */ /* 0x042ff00000041814 */
[C---:B------:R-:W-:Y:S01]  /*67c0*/  HMMA.16816.F32.BF16 R24, R160.reuse, R146, R24 ;  /* 0x00000092a018723c */ /* 0x040fe20000041818 */
[----:B------:R-:W1:Y:S07]  /*67d0*/  LDSM.16.M88.4 R144, [R187+0x4000] ;  /* 0x00400000bb90783b */ /* 0x000e6e0000000200 */
[C---:B--2---:R-:W-:Y:S08]  /*67e0*/  HMMA.16816.F32.BF16 R28, R160.reuse, R136, R28 ;  /* 0x00000088a01c723c */ /* 0x044ff0000004181c */
[----:B------:R-:W-:Y:S01]  /*67f0*/  HMMA.16816.F32.BF16 R32, R160, R138, R32 ;  /* 0x0000008aa020723c */ /* 0x000fe20000041820 */
[----:B------:R-:W2:Y:S07]  /*6800*/  LDSM.16.M88.4 R136, [R190+0xf100] ;  /* 0x00f10000be88783b */ /* 0x000eae0000000200 */
        /* <DEDUP_REMOVED lines=13> */
[C---:B-1----:R-:W-:Y:S01]  /*68e0*/  HMMA.16816.F32.BF16 R4, R144.reuse, R168, R4 ;  /* 0x000000a89004723c */ /* 0x042fe20000041804 */
[----:B------:R-:W-:Y:S07]  /*68f0*/  LDSM.16.M88.4 R164, [R184+0x4000] ;  /* 0x00400000b8a4783b */ /* 0x000fee0000000200 */
        /* <DEDUP_REMOVED lines=24> */
[C---:B-1----:R-:W-:Y:S01]  /*6a80*/  HMMA.16816.F32.BF16 R4, R164.reuse, R168, R4 ;  /* 0x000000a8a404723c */ /* 0x042fe20000041804 */
[----:B------:R-:W1:Y:S07]  /*6a90*/  LDSM.16.M88.4 R160, [R187+0x8000] ;  /* 0x00800000bba0783b */ /* 0x000e6e0000000200 */
[C---:B------:R-:W-:Y:S01]  /*6aa0*/  HMMA.16816.F32.BF16 R8, R164.reuse, R170, R8 ;  /* 0x000000aaa408723c */ /* 0x040fe20000041808 */
[----:B------:R-:W-:Y:S07]  /*6ab0*/  LDSM.16.M88.4 R168, [R0+0x10100] ;  /* 0x0101000000a8783b */ /* 0x000fee0000000200 */
[C---:B--2---:R-:W-:Y:S08]  /*6ac0*/  HMMA.16816.F32.BF16 R12, R164.reuse, R136, R12 ;  /* 0x00000088a40c723c */ /* 0x044ff0000004180c */
[C---:B------:R-:W-:Y:S01]  /*6ad0*/  HMMA.16816.F32.BF16 R16, R164.reuse, R138, R16 ;  /* 0x0000008aa410723c */ /* 0x040fe20000041810 */
[----:B------:R-:W2:Y:S07]  /*6ae0*/  LDSM.16.M88.4 R136, [R190+0x10900] ;  /* 0x01090000be88783b */ /* 0x000eae0000000200 */
        /* <DEDUP_REMOVED lines=19> */
[C---:B-1----:R-:W-:Y:S01]  /*6c20*/  HMMA.16816.F32.BF16 R4, R160.reuse, R176, R4 ;  /* 0x000000b0a004723c */ /* 0x042fe20000041804 */
[----:B------:R-:W1:Y:S07]  /*6c30*/  LDSM.16.M88.4 R172, [R184+0x8000] ;  /* 0x00800000b8ac783b */ /* 0x000e6e0000000200 */
[C---:B------:R-:W-:Y:S08]  /*6c40*/  HMMA.16816.F32.BF16 R8, R160.reuse, R178, R8 ;  /* 0x000000b2a008723c */ /* 0x040ff00000041808 */
[C---:B--2---:R-:W-:Y:S08]  /*6c50*/  HMMA.16816.F32.BF16 R12, R160.reuse, R136, R12 ;  /* 0x00000088a00c723c */ /* 0x044ff0000004180c */
[C---:B------:R-:W-:Y:S01]  /*6c60*/  HMMA.16816.F32.BF16 R16, R160.reuse, R138, R16 ;  /* 0x0000008aa010723c */ /* 0x040fe20000041810 */
[----:B------:R-:W2:Y:S07]  /*6c70*/  LDSM.16.M88.4 R136, [R133+0x10900] ;  /* 0x010900008588783b */ /* 0x000eae0000000200 */
        /* <DEDUP_REMOVED lines=45> */
[----:B------:R-:W-:Y:S01]  /*6f50*/  @P0 IMAD.HI.U32 R175, R205, c[0x0][0x2c8], RZ ;  /* 0x0000b200cdaf0a27 */ /* 0x000fe200078e00ff */
[----:B------:R-:W-:Y:S02]  /*6f60*/  PLOP3.LUT P0, PT, PT, PT, UP1, 0x80, 0x0 ;  /* 0x000000000000781c */ /* 0x000fe40003f0f018 */
[----:B------:R-:W1:Y:S01]  /*6f70*/  MUFU.TANH R224, R224 ;  /* 0x000000e000e07308 */ /* 0x000e620000002400 */
[----:B------:R-:W-:Y:S02]  /*6f80*/  FMUL.FTZ R230, R22, c[0x0][0x320] ;  /* 0x0000c80016e67a20 */ /* 0x000fe40000410000 */
[----:B------:R-:W-:Y:S02]  /*6f90*/  FMUL.FTZ R229, R23, c[0x0][0x320] ;  /* 0x0000c80017e57a20 */ /* 0x000fe40000410000 */
[----:B------:R-:W-:Y:S02]  /*6fa0*/  FMUL.FTZ R238, R24, c[0x0][0x320] ;  /* 0x0000c80018ee7a20 */ /* 0x000fe40000410000 */
[----:B------:R-:W-:Y:S02]  /*6fb0*/  FMUL.FTZ R237, R25, c[0x0][0x320] ;  /* 0x0000c80019ed7a20 */ /* 0x000fe40000410000 */
[----:B------:R-:W-:Y:S01]  /*6fc0*/  FMUL.FTZ R234, R26, c[0x0][0x320] ;  /* 0x0000c8001aea7a20 */ /* 0x000fe20000410000 */
[----:B------:R-:W1:Y:S01]  /*6fd0*/  MUFU.TANH R178, R178 ;  /* 0x000000b200b27308 */ /* 0x000e620000002400 */
[----:B------:R-:W-:Y:S01]  /*6fe0*/  @P0 SHF.R.U32.HI R244, RZ, c[0x0][0x2cc], R175 ;  /* 0x0000b300fff40a19 */ /* 0x000fe200000116af */
[----:B------:R-:W-:Y:S01]  /*6ff0*/  FMUL.FTZ R233, R27, c[0x0][0x320] ;  /* 0x0000c8001be97a20 */ /* 0x000fe20000410000 */
[----:B------:R-:W-:Y:S01]  /*7000*/  SHF.L.U32 R175, R213, 0x6, RZ ;  /* 0x00000006d5af7819 */ /* 0x000fe200000006ff */
[----:B------:R-:W-:Y:S02]  /*7010*/  FMUL.FTZ R243, R28, c[0x0][0x320] ;  /* 0x0000c8001cf37a20 */ /* 0x000fe40000410000 */
[----:B------:R-:W5:Y:S01]  /*7020*/  SHFL.IDX PT, R251, R244, RZ, 0x1c1f ;  /* 0x001c1ffff4fb7589 */ /* 0x000f6200000e0000 */
[----:B------:R-:W-:Y:S01]  /*7030*/  FMUL.FTZ R242, R29, c[0x0][0x320] ;  /* 0x0000c8001df27a20 */ /* 0x000fe20000410000 */
[----:B------:R-:W-:Y:S01]  /*7040*/  IADD3 R247, -R206, 0x1, -R175 ;  /* 0x00000001cef77810 */ /* 0x000fe20007ffe9af */
[----:B------:R-:W-:Y:S01]  /*7050*/  FMUL.FTZ R239, R30, c[0x0][0x320] ;  /* 0x0000c8001eef7a20 */ /* 0x000fe20000410000 */
[----:B------:R-:W1:Y:S01]  /*7060*/  MUFU.TANH R180, R180 ;  /* 0x000000b400b47308 */ /* 0x000e620000002400 */
[----:B------:R-:W-:Y:S01]  /*7070*/  FMUL.FTZ R174, R31, c[0x0][0x320] ;  /* 0x0000c8001fae7a20 */ /* 0x000fe20000410000 */
[----:B------:R-:W-:Y:S01]  /*7080*/  IADD3 R247, -R204, R247, R195 ;  /* 0x000000f7ccf77210 */ /* 0x000fe20007ffe1c3 */
[----:B------:R-:W-:Y:S02]  /*7090*/  FMUL.FTZ R246, R32, c[0x0][0x320] ;  /* 0x0000c80020f67a20 */ /* 0x000fe40000410000 */
[----:B------:R-:W-:Y:S01]  /*70a0*/  FMUL.FTZ R245, R33, c[0x0][0x320] ;  /* 0x0000c80021f57a20 */ /* 0x000fe20000410000 */
[C---:B------:R-:W-:Y:S01]  /*70b0*/  IADD3 R248, R247.reuse, c[0x0][0x328], RZ ;  /* 0x0000ca00f7f87a10 */ /* 0x040fe20007ffe0ff */
[----:B------:R-:W-:Y:S01]  /*70c0*/  FMUL.FTZ R241, R34, c[0x0][0x320] ;  /* 0x0000c80022f17a20 */ /* 0x000fe20000410000 */
[----:B------:R-:W-:Y:S01]  /*70d0*/  IADD3 R247, R247, UR19, RZ ;  /* 0x00000013f7f77c10 */ /* 0x000fe2000fffe0ff */
[----:B------:R-:W-:Y:S01]  /*70e0*/  FMUL.FTZ R240, R35, c[0x0][0x320] ;  /* 0x0000c80023f07a20 */ /* 0x000fe20000410000 */
[----:B------:R-:W1:Y:S10]  /*70f0*/  MUFU.TANH R228, R228 ;  /* 0x000000e400e47308 */ /* 0x000e740000002400 */
[----:B------:R-:W1:Y:S01]  /*7100*/  MUFU.TANH R227, R227 ;  /* 0x000000e300e37308 */ /* 0x000e620000002400 */
[-C--:B-----5:R-:W-:Y:S02]  /*7110*/  IADD3 R250, R248, R251.reuse, RZ ;  /* 0x000000fbf8fa7210 */ /* 0x0a0fe40007ffe0ff */
[----:B------:R-:W-:Y:S07]  /*7120*/  IADD3 R249, R247, R251, RZ ;  /* 0x000000fbf7f97210 */ /* 0x000fee0007ffe0ff */
        /* <DEDUP_REMOVED lines=23> */
[----:B--234-:R-:W-:Y:S01]  /*72a0*/  IADD3 R2, -R204, R195, R251 ;  /* 0x000000c3cc027210 */ /* 0x01cfe20007ffe1fb */
        /* <DEDUP_REMOVED lines=12> */
.L_x_1119:
[----:B------:R-:W-:Y:S04]  /*7370*/  MOV R0, 0x1 ;  /* 0x0000000100007802 */ /* 0x000fe80000000f00 */
[----:B------:R-:W-:Y:S11]  /*7380*/  ISETP.NE.AND P0, PT, R0, c[0x0][0x32c], PT ;  /* 0x0000cb0000007a0c */ /* 0x000ff60003f05270 */
[----:B------:R-:W-:Y:S02]  /*7390*/  @!UPT UIADD3 URZ, URZ, URZ, URZ ;  /* 0x0000003f3f3ff290 */ /* 0x000fe4000fffe03f */
[----:B------:R-:W-:Y:S05]  /*73a0*/  @P0 IMAD.HI.U32 R0, R2, c[0x0][0x330], RZ ;  /* 0x0000cc0002000a27 */ /* 0x000fea00078e00ff */
[----:B------:R-:W-:Y:S02]  /*73b0*/  @P0 SHF.R.U32.HI R2, RZ, c[0x0][0x334], R0 ;  /* 0x0000cd00ff020a19 */ /* 0x000fe40000011600 */
.L_x_1120:
[----:B------:R-:W-:Y:S05]  /*73c0*/  BSYNC B0 ;  /* 0x0000000000007941 */ /* 0x000fea0003800000 */
.L_x_1118:
[----:B------:R-:W-:Y:S04]  /*73d0*/  IMAD R5, R2, c[0x0][0x32c], -R175 ;  /* 0x0000cb0002057a24 */ /* 0x000fe800078e0aaf */
[----:B------:R-:W-:Y:S05]  /*73e0*/  IMAD.IADD R0, R5, 0x1, -R206 ;  /* 0x0000000105007824 */ /* 0x000fea00078e0ace */
[----:B------:R-:W-:Y:S02]  /*73f0*/  IADD3 R5, R0, c[0x0][0x32c], RZ ;  /* 0x0000cb0000057a10 */ /* 0x000fe40007ffe0ff */
[----:B------:R-:W-:Y:S02]  /*7400*/  IMNMX R249, R249, R0, !PT ;  /* 0x00000000f9f97217 */ /* 0x000fe40007800200 */
[----:B------:R-:W-:Y:S02]  /*7410*/  IMNMX R250, R250, R5, PT ;  /* 0x00000005fafa7217 */ /* 0x000fe40003800200 */
.L_x_1117:
        /* <DEDUP_REMOVED lines=66> */
.L_x_1123:
[----:B------:R-:W-:Y:S04]  /*7840*/  MOV R0, 0x1 ;  /* 0x0000000100007802 */ /* 0x000fe80000000f00 */
[----:B------:R-:W-:Y:S11]  /*7850*/  ISETP.NE.AND P0, PT, R0, c[0x0][0x32c], PT ;  /* 0x0000cb0000007a0c */ /* 0x000ff60003f05270 */
[----:B------:R-:W-:Y:S02]  /*7860*/  @!UPT UIADD3 URZ, URZ, URZ, URZ ;  /* 0x0000003f3f3ff290 */ /* 0x000fe4000fffe03f */
[----:B------:R-:W-:Y:S05]  /*7870*/  @P0 IMAD.HI.U32 R0, R2, c[0x0][0x330], RZ ;  /* 0x0000cc0002000a27 */ /* 0x000fea00078e00ff */
[----:B------:R-:W-:Y:S02]  /*7880*/  @P0 SHF.R.U32.HI R2, RZ, c[0x0][0x334], R0 ;  /* 0x0000cd00ff020a19 */ /* 0x000fe40000011600 */
.L_x_1124:
[----:B------:R-:W-:Y:S05]  /*7890*/  BSYNC B0 ;  /* 0x0000000000007941 */ /* 0x000fea0003800000 */
.L_x_1122:
[----:B------:R-:W-:Y:S04]  /*78a0*/  IMAD R9, R2, c[0x0][0x32c], -R175 ;  /* 0x0000cb0002097a24 */ /* 0x000fe800078e0aaf */
[----:B------:R-:W-:Y:S05]  /*78b0*/  IMAD.IADD R0, R9, 0x1, -R206 ;  /* 0x0000000109007824 */ /* 0x000fea00078e0ace */
[----:B------:R-:W-:Y:S02]  /*78c0*/  IADD3 R9, R0, c[0x0][0x32c], RZ ;  /* 0x0000cb0000097a10 */ /* 0x000fe40007ffe0ff */
[----:B------:R-:W-:Y:S02]  /*78d0*/  IMNMX R247, R247, R0, !PT ;  /* 0x00000000f7f77217 */ /* 0x000fe40007800200 */
[----:B------:R-:W-:Y:S02]  /*78e0*/  IMNMX R248, R248, R9, PT ;  /* 0x00000009f8f87217 */ /* 0x000fe40003800200 */
.L_x_1121:
[----:B------:R-:W-:Y:S01]  /*78f0*/  ISETP.GT.AND P0, PT, R247, RZ, P1 ;  /* 0x000000fff700720c */ /* 0x000fe20000f04270 */
[----:B------:R-:W-:Y:S04]  /*7900*/  DEPBAR.LE SB0, 0x2 ;  /* 0x000080800000791a */ /* 0x000fe80000000000 */
[----:B------:R-:W-:Y:S01]  /*7910*/  BAR.SYNC.DEFER_BLOCKING 0x0 ;  /* 0x0000000000007b1d */ /* 0x000fe20000010000 */
        /* <DEDUP_REMOVED lines=11> */
[----:B------:R-:W-:Y:S01]  /*79d0*/  FMNMX.FTZ R0, R173, R0, !PT ;  /* 0x00000000ad007209 */ /* 0x000fe20007810000 */
[----:B------:R-:W-:Y:S01]  /*79e0*/  LDSM.16.MT88.4 R28, [R134+UR4+0x100] ;  /* 0x00010004861c783b */ /* 0x000fe20008004200 */
        /* <DEDUP_REMOVED lines=56> */
[----:B------:R-:W-:Y:S01]  /*7d70*/  ISETP.GT.AND P0, PT, R247, 0x38, P1 ;  /* 0x00000038f700780c */ /* 0x000fe20000f04270 */
[----:B------:R-:W1:Y:S01]  /*7d80*/  SHFL.BFLY PT, R4, R9, 0x2, 0x1f ;  /* 0x0c401f0009047f89 */ /* 0x000e6200000e0000 */
        /* <DEDUP_REMOVED lines=9> */
[----:B------:R-:W-:Y:S02]  /*7e20*/  IADD3 R17, R134, UR4, RZ ;  /* 0x0000000486117c10 */ /* 0x000fe4000fffe0ff */
[----:B------:R-:W-:Y:S02]  /*7e30*/  FMNMX.FTZ R11, R144, R15, !PT ;  /* 0x0000000f900b7209 */ /* 0x000fe40007810000 */
[----:B------:R-:W-:Y:S02]  /*7e40*/  IADD3 R164, R188, R17, RZ ;  /* 0x00000011bca47210 */ /* 0x000fe40007ffe0ff */
[----:B-1----:R-:W-:Y:S01]  /*7e50*/  FMNMX.FTZ R4, R9, R4, !PT ;  /* 0x0000000409047209 */ /* 0x002fe20007810000 */
[----:B------:R-:W1:Y:S08]  /*7e60*/  SHFL.BFLY PT, R0, R11, 0x2, 0x1f ;  /* 0x0c401f000b007f89 */ /* 0x000e7000000e0000 */
[----:B------:R-:W2:Y:S01]  /*7e70*/  SHFL.BFLY PT, R13, R4, 0x1, 0x1f ;  /* 0x0c201f00040d7f89 */ /* 0x000ea200000e0000 */
[----:B-1----:R-:W-:Y:S07]  /*7e80*/  FMNMX.FTZ R9, R11, R0, !PT ;  /* 0x000000000b097209 */ /* 0x002fee0007810000 */
[----:B------:R-:W1:Y:S01]  /*7e90*/  SHFL.BFLY PT, R0, R9, 0x1, 0x1f ;  /* 0x0c201f0009007f89 */ /* 0x000e6200000e0000 */
[----:B--2---:R-:W-:Y:S04]  /*7ea0*/  FMNMX.FTZ R2, R4, R13, !PT ;  /* 0x0000000d04027209 */ /* 0x004fe80007810000 */
[C---:B------:R-:W-:Y:S01]  /*7eb0*/  FSETP.NEU.FTZ.AND P0, PT, R2.reuse, -INF , PT ;  /* 0xff8000000200780b */ /* 0x040fe20003f1d000 */
[----:B------:R-:W-:Y:S02]  /*7ec0*/  FMUL.FTZ R152, R2, c[0x0][0x2d0] ;  /* 0x0000b40002987a20 */ /* 0x000fe40000410000 */
[----:B------:R-:W2:Y:S03]  /*7ed0*/  LDSM.16.MT88.4 R12, [R135+UR4+0x100] ;  /* 0x00010004870c783b */ /* 0x000ea60008004200 */
[----:B------:R-:W-:Y:S05]  /*7ee0*/  FSEL R152, R152, RZ, P0 ;  /* 0x000000ff98987208 */ /* 0x000fea0000000000 */
[--C-:B------:R-:W-:Y:S01]  /*7ef0*/  FFMA.FTZ R165, R5, c[0x0][0x2d0], -R152.reuse ;  /* 0x0000b40005a57a23 */ /* 0x100fe20000010898 */
[----:B------:R-:W-:Y:S01]  /*7f00*/  FSEL R5, R2, RZ, P0 ;  /* 0x000000ff02057208 */ /* 0x000fe20000000000 */
[--C-:B------:R-:W-:Y:S02]  /*7f10*/  FFMA.FTZ R167, R179, c[0x0][0x2d0], -R152.reuse ;  /* 0x0000b400b3a77a23 */ /* 0x100fe40000010898 */
[----:B------:R-:W-:Y:S01]  /*7f20*/  FFMA.FTZ R166, R181, c[0x0][0x2d0], -R152 ;  /* 0x0000b400b5a67a23 */ /* 0x000fe20000010898 */
[----:B-1----:R-:W-:Y:S01]  /*7f30*/  FMNMX.FTZ R0, R9, R0, !PT ;  /* 0x0000000009007209 */ /* 0x002fe20007810000 */
[----:B------:R-:W-:Y:S02]  /*7f40*/  FADD.FTZ R4, -R5, R132 ;  /* 0x0000008405047221 */ /* 0x000fe40000010100 */
[----:B------:R-:W-:Y:S01]  /*7f50*/  MUFU.EX2 R167, R167 ;  /* 0x000000a700a77308 */ /* 0x000fe20000000800 */
[--C-:B------:R-:W-:Y:S01]  /*7f60*/  FFMA.FTZ R168, R7, c[0x0][0x2d0], -R152.reuse ;  /* 0x0000b40007a87a23 */ /* 0x100fe20000010898 */
[C---:B------:R-:W-:Y:S01]  /*7f70*/  FSETP.NEU.FTZ.AND P0, PT, R0.reuse, -INF , PT ;  /* 0xff8000000000780b */ /* 0x040fe20003f1d000 */
[----:B------:R-:W-:Y:S01]  /*7f80*/  FMUL.FTZ R145, R0, c[0x0][0x2d0] ;  /* 0x0000b40000917a20 */ /* 0x000fe20000410000 */
[----:B------:R-:W-:Y:S01]  /*7f90*/  IADD3 R5, R135, UR4, RZ ;  /* 0x0000000487057c10 */ /* 0x000fe2000fffe0ff */
[----:B------:R-:W-:Y:S01]  /*7fa0*/  FMUL.FTZ R132, R4, c[0x0][0x2d0] ;  /* 0x0000b40004847a20 */ /* 0x000fe20000410000 */
[----:B------:R-:W-:Y:S01]  /*7fb0*/  FSEL R4, R0, RZ, P0 ;  /* 0x000000ff00047208 */ /* 0x000fe20000000000 */
[--C-:B------:R-:W-:Y:S01]  /*7fc0*/  FFMA.FTZ R174, R163, c[0x0][0x2d0], -R152.reuse ;  /* 0x0000b400a3ae7a23 */ /* 0x100fe20000010898 */
[----:B------:R-:W-:Y:S01]  /*7fd0*/  FSEL R145, R145, RZ, P0 ;  /* 0x000000ff91917208 */ /* 0x000fe20000000000 */
[--C-:B------:R-:W-:Y:S01]  /*7fe0*/  FFMA.FTZ R177, R141, c[0x0][0x2d0], -R152.reuse ;  /* 0x0000b4008db17a23 */ /* 0x100fe20000010898 */
[----:B------:R-:W1:Y:S01]  /*7ff0*/  MUFU.EX2 R166, R166 ;  /* 0x000000a600a67308 */ /* 0x000e620000000800 */
[----:B------:R-:W-:Y:S01]  /*8000*/  FADD.FTZ R4, -R4, R3 ;  /* 0x0000000304047221 */ /* 0x000fe20000010100 */
[----:B------:R-:W-:Y:S01]  /*8010*/  IADD3 R133, R188, R5, RZ ;  /* 0x00000005bc857210 */ /* 0x000fe20007ffe0ff */
[--C-:B------:R-:W-:Y:S02]  /*8020*/  FFMA.FTZ R171, R176, c[0x0][0x2d0], -R145.reuse ;  /* 0x0000b400b0ab7a23 */ /* 0x100fe40000010891 */
[--C-:B------:R-:W-:Y:S02]  /*8030*/  FFMA.FTZ R170, R8, c[0x0][0x2d0], -R145.reuse ;  /* 0x0000b40008aa7a23 */ /* 0x100fe40000010891 */
[--C-:B------:R-:W-:Y:S01]  /*8040*/  FFMA.FTZ R169, R6, c[0x0][0x2d0], -R145.reuse ;  /* 0x0000b40006a97a23 */ /* 0x100fe20000010891 */
[----:B------:R-:W3:Y:S01]  /*8050*/  LDSM.16.MT88.4 R20, [R133+0x100] ;  /* 0x000100008514783b */ /* 0x000ee20000004200 */
[--C-:B------:R-:W-:Y:S01]  /*8060*/  FFMA.FTZ R172, R180, c[0x0][0x2d0], -R145.reuse ;  /* 0x0000b400b4ac7a23 */ /* 0x100fe20000010891 */
[----:B------:R-:W4:Y:S01]  /*8070*/  MUFU.EX2 R132, R132 ;  /* 0x0000008400847308 */ /* 0x000f220000000800 */
[----:B------:R-:W-:Y:S02]  /*8080*/  FMUL.FTZ R3, R4, c[0x0][0x2d0] ;  /* 0x0000b40004037a20 */ /* 0x000fe40000410000 */
[--C-:B------:R-:W-:Y:S02]  /*8090*/  FFMA.FTZ R176, R143, c[0x0][0x2d0], -R152.reuse ;  /* 0x0000b4008fb07a23 */ /* 0x100fe40000010898 */
[--C-:B------:R-:W-:Y:S02]  /*80a0*/  FFMA.FTZ R180, R142, c[0x0][0x2d0], -R145.reuse ;  /* 0x0000b4008eb47a23 */ /* 0x100fe40000010891 */
[--C-:B------:R-:W-:Y:S02]  /*80b0*/  FFMA.FTZ R181, R140, c[0x0][0x2d0], -R145.reuse ;  /* 0x0000b4008cb57a23 */ /* 0x100fe40000010891 */
[----:B------:R-:W-:Y:S01]  /*80c0*/  LDSM.16.MT88.4 R140, [R134+UR4+0x2900] ;  /* 0x00290004868c783b */ /* 0x000fe20008004200 */
[----:B------:R-:W5:Y:S01]  /*80d0*/  MUFU.EX2 R3, R3 ;  /* 0x0000000300037308 */ /* 0x000f620000000800 */
[--C-:B------:R-:W-:Y:S02]  /*80e0*/  FFMA.FTZ R182, R161, c[0x0][0x2d0], -R152.reuse ;  /* 0x0000b400a1b67a23 */ /* 0x100fe40000010898 */
[--C-:B------:R-:W-:Y:S01]  /*80f0*/  FFMA.FTZ R183, R159, c[0x0][0x2d0], -R152.reuse ;  /* 0x0000b4009fb77a23 */ /* 0x100fe20000010898 */
[----:B-1----:R-:W-:Y:S01]  /*8100*/  F2FP.BF16.PACK_AB R136, R166, R167 ;  /* 0x000000a7a688723e */ /* 0x002fe200000010ff */
[--C-:B------:R-:W-:Y:S02]  /*8110*/  FFMA.FTZ R190, R157, c[0x0][0x2d0], -R152.reuse ;  /* 0x0000b4009dbe7a23 */ /* 0x100fe40000010898 */
[--C-:B------:R-:W-:Y:S02]  /*8120*/  FFMA.FTZ R223, R155, c[0x0][0x2d0], -R152.reuse ;  /* 0x0000b4009bdf7a23 */ /* 0x100fe40000010898 */
[--C-:B------:R-:W-:Y:S01]  /*8130*/  FFMA.FTZ R224, R160, c[0x0][0x2d0], -R145.reuse ;  /* 0x0000b400a0e07a23 */ /* 0x100fe20000010891 */
[----:B------:R-:W-:Y:S01]  /*8140*/  MUFU.EX2 R165, R165 ;  /* 0x000000a500a57308 */ /* 0x000fe20000000800 */
[--C-:B------:R-:W-:Y:S02]  /*8150*/  FFMA.FTZ R225, R158, c[0x0][0x2d0], -R145.reuse ;  /* 0x0000b4009ee17a23 */ /* 0x100fe40000010891 */
[--C-:B------:R-:W-:Y:S02]  /*8160*/  FFMA.FTZ R226, R156, c[0x0][0x2d0], -R145.reuse ;  /* 0x0000b4009ce27a23 */ /* 0x100fe40000010891 */
[C---:B----4-:R-:W-:Y:S01]  /*8170*/  FMUL.FTZ R4, R132.reuse, R128 ;  /* 0x0000008084047220 */ /* 0x050fe20000410000 */
[----:B------:R-:W-:Y:S01]  /*8180*/  LDSM.16.MT88.4 R156, [R164+0x3900] ;  /* 0x00390000a49c783b */ /* 0x000fe20000004200 */
[C---:B------:R-:W-:Y:S02]  /*8190*/  FMUL.FTZ R5, R132.reuse, R129 ;  /* 0x0000008184057220 */ /* 0x040fe40000410000 */
[C---:B------:R-:W-:Y:S01]  /*81a0*/  FMUL.FTZ R8, R132.reuse, R124 ;  /* 0x0000007c84087220 */ /* 0x040fe20000410000 */
[----:B------:R-:W1:Y:S01]  /*81b0*/  MUFU.EX2 R168, R168 ;  /* 0x000000a800a87308 */ /* 0x000e620000000800 */
[C---:B------:R-:W-:Y:S02]  /*81c0*/  FMUL.FTZ R9, R132.reuse, R125 ;  /* 0x0000007d84097220 */ /* 0x040fe40000410000 */
[C---:B------:R-:W-:Y:S02]  /*81d0*/  FMUL.FTZ R16, R132.reuse, R116 ;  /* 0x0000007484107220 */ /* 0x040fe40000410000 */
[C---:B-----5:R-:W-:Y:S02]  /*81e0*/  FMUL.FTZ R6, R3.reuse, R130 ;  /* 0x0000008203067220 */ /* 0x060fe40000410000 */
[C---:B------:R-:W-:Y:S02]  /*81f0*/  FMUL.FTZ R7, R3.reuse, R131 ;  /* 0x0000008303077220 */ /* 0x040fe40000410000 */
        /* <DEDUP_REMOVED lines=8> */
[----:B------:R-:W4:Y:S01]  /*8280*/  MUFU.EX2 R170, R170 ;  /* 0x000000aa00aa7308 */ /* 0x000f220000000800 */
[----:B------:R-:W-:Y:S01]  /*8290*/  LDSM.16.MT88.4 R116, [R134+UR4+0x900] ;  /* 0x000900048674783b */ /* 0x000fe20008004200 */
[----:B------:R-:W-:Y:S01]  /*82a0*/  FMUL.FTZ R25, R132, R109 ;  /* 0x0000006d84197220 */ /* 0x000fe20000410000 */
[----:B-1----:R-:W-:Y:S01]  /*82b0*/  F2FP.BF16.PACK_AB R138, R168, R165 ;  /* 0x000000a5a88a723e */ /* 0x002fe200000010ff */
[C---:B------:R-:W-:Y:S02]  /*82c0*/  FMUL.FTZ R26, R3.reuse, R110 ;  /* 0x0000006e031a7220 */ /* 0x040fe40000410000 */
[C---:B------:R-:W-:Y:S03]  /*82d0*/  FMUL.FTZ R27, R3.reuse, R111 ;  /* 0x0000006f031b7220 */ /* 0x040fe60000410000 */
[----:B------:R-:W-:Y:S01]  /*82e0*/  LDSM.16.MT88.4 R108, [R164+0x2100] ;  /* 0x00210000a46c783b */ /* 0x000fe20000004200 */
[----:B------:R-:W-:Y:S01]  /*82f0*/  MUFU.EX2 R169, R169 ;  /* 0x000000a900a97308 */ /* 0x000fe20000000800 */
[C---:B------:R-:W-:Y:S02]  /*8300*/  FMUL.FTZ R32, R132.reuse, R100 ;  /* 0x0000006484207220 */ /* 0x040fe40000410000 */
[----:B------:R-:W-:Y:S02]  /*8310*/  FMUL.FTZ R33, R132, R101 ;  /* 0x0000006584217220 */ /* 0x000fe40000410000 */
[C---:B------:R-:W-:Y:S02]  /*8320*/  FMUL.FTZ R34, R3.reuse, R102 ;  /* 0x0000006603227220 */ /* 0x040fe40000410000 */
[----:B------:R-:W-:Y:S01]  /*8330*/  LDSM.16.MT88.4 R124, [R135+UR4+0x2900] ;  /* 0x00290004877c783b */ /* 0x000fe20008004200 */
[----:B------:R-:W-:Y:S02]  /*8340*/  FMUL.FTZ R35, R3, R103 ;  /* 0x0000006703237220 */ /* 0x000fe40000410000 */
[----:B------:R-:W1:Y:S01]  /*8350*/  MUFU.EX2 R172, R172 ;  /* 0x000000ac00ac7308 */ /* 0x000e620000000800 */
[--C-:B------:R-:W-:Y:S02]  /*8360*/  FFMA.FTZ R227, R154, c[0x0][0x2d0], -R145.reuse ;  /* 0x0000b4009ae37a23 */ /* 0x100fe40000010891 */
[--C-:B------:R-:W-:Y:S01]  /*8370*/  FFMA.FTZ R228, R153, c[0x0][0x2d0], -R152.reuse ;  /* 0x0000b40099e47a23 */ /* 0x100fe20000010898 */
[----:B----4-:R-:W-:Y:S01]  /*8380*/  F2FP.BF16.PACK_AB R137, R170, R171 ;  /* 0x000000abaa89723e */ /* 0x010fe200000010ff */
[----:B------:R-:W-:Y:S01]  /*8390*/  LDSM.16.MT88.4 R100, [R134+UR4+0x2100] ;  /* 0x002100048664783b */ /* 0x000fe20008004200 */
[--C-:B------:R-:W-:Y:S02]  /*83a0*/  FFMA.FTZ R229, R151, c[0x0][0x2d0], -R152.reuse ;  /* 0x0000b40097e57a23 */ /* 0x100fe40000010898 */
[--C-:B------:R-:W-:Y:S02]  /*83b0*/  FFMA.FTZ R230, R149, c[0x0][0x2d0], -R152.reuse ;  /* 0x0000b40095e67a23 */ /* 0x100fe40000010898 */
[--C-:B------:R-:W-:Y:S01]  /*83c0*/  FFMA.FTZ R232, R150, c[0x0][0x2d0], -R145.reuse ;  /* 0x0000b40096e87a23 */ /* 0x100fe20000010891 */
[----:B------:R-:W-:Y:S01]  /*83d0*/  MUFU.EX2 R174, R174 ;  /* 0x000000ae00ae7308 */ /* 0x000fe20000000800 */
[--C-:B------:R-:W-:Y:S02]  /*83e0*/  FFMA.FTZ R233, R148, c[0x0][0x2d0], -R145.reuse ;  /* 0x0000b40094e97a23 */ /* 0x100fe40000010891 */
[----:B------:R-:W-:Y:S01]  /*83f0*/  LDSM.16.MT88.4 R148, [R133+0x3900] ;  /* 0x003900008594783b */ /* 0x000fe20000004200 */
[--C-:B------:R-:W-:Y:S02]  /*8400*/  FFMA.FTZ R234, R146, c[0x0][0x2d0], -R145.reuse ;  /* 0x0000b40092ea7a23 */ /* 0x100fe40000010891 */
[C---:B------:R-:W-:Y:S02]  /*8410*/  FMUL.FTZ R36, R132.reuse, R36 ;  /* 0x0000002484247220 */ /* 0x040fe40000410000 */
[----:B------:R-:W-:Y:S02]  /*8420*/  FMUL.FTZ R37, R132, R37 ;  /* 0x0000002584257220 */ /* 0x000fe40000410000 */
[C---:B------:R-:W-:Y:S01]  /*8430*/  FMUL.FTZ R38, R3.reuse, R38 ;  /* 0x0000002603267220 */ /* 0x040fe20000410000 */
[----:B------:R-:W-:Y:S01]  /*8440*/  MUFU.EX2 R176, R176 ;  /* 0x000000b000b07308 */ /* 0x000fe20000000800 */
[C---:B------:R-:W-:Y:S01]  /*8450*/  FMUL.FTZ R39, R3.reuse, R39 ;  /* 0x0000002703277220 */ /* 0x040fe20000410000 */
[----:B-1----:R-:W-:Y:S01]  /*8460*/  F2FP.BF16.PACK_AB R139, R172, R169 ;  /* 0x000000a9ac8b723e */ /* 0x002fe200000010ff */
[C---:B------:R-:W-:Y:S02]  /*8470*/  FMUL.FTZ R40, R132.reuse, R40 ;  /* 0x0000002884287220 */ /* 0x040fe40000410000 */
[C---:B------:R-:W-:Y:S02]  /*8480*/  FMUL.FTZ R41, R132.reuse, R41 ;  /* 0x0000002984297220 */ /* 0x040fe40000410000 */
[C---:B------:R-:W-:Y:S02]  /*8490*/  FMUL.FTZ R42, R3.reuse, R42 ;  /* 0x0000002a032a7220 */ /* 0x040fe40000410000 */
[C---:B--2---:R-:W-:Y:S01]  /*84a0*/  HMMA.16816.F32.BF16 R4, R136.reuse, R12, R4 ;  /* 0x0000000c8804723c */ /* 0x044fe20000041804 */
[----:B------:R-:W-:Y:S04]  /*84b0*/  MUFU.EX2 R177, R177 ;  /* 0x000000b100b17308 */ /* 0x000fe80000000800 */
        /* <DEDUP_REMOVED lines=23> */
[----:B------:R-:W2:Y:S01]  /*8630*/  LDSM.16.MT88.4 R112, [R135+UR4+0x2100] ;  /* 0x002100048770783b */ /* 0x000ea20008004200 */
        /* <DEDUP_REMOVED lines=14> */
[----:B------:R-:W3:Y:S01]  /*8720*/  LDSM.16.MT88.4 R104, [R133+0x2100] ;  /* 0x002100008568783b */ /* 0x000ee20000004200 */
[C---:B------:R-:W-:Y:S02]  /*8730*/  FMUL.FTZ R55, R3.reuse, R55 ;  /* 0x0000003703377220 */ /* 0x040fe40000410000 */
[C---:B------:R-:W-:Y:S02]  /*8740*/  FMUL.FTZ R56, R132.reuse, R56 ;  /* 0x0000003884387220 */ /* 0x040fe40000410000 */
[C---:B-1----:R-:W-:Y:S02]  /*8750*/  HMMA.16816.F32.BF16 R28, R136.reuse, R120, R28 ;  /* 0x00000078881c723c */ /* 0x042fe4000004181c */
        /* <DEDUP_REMOVED lines=9> */
[C---:B--2---:R-:W-:Y:S04]  /*87f0*/  HMMA.16816.F32.BF16 R36, R136.reuse, R112, R36 ;  /* 0x000000708824723c */ /* 0x044fe80000041824 */
        /* <DEDUP_REMOVED lines=9> */
[C---:B---3--:R-:W-:Y:S03]  /*8890*/  HMMA.16816.F32.BF16 R44, R136.reuse, R104, R44 ;  /* 0x00000068882c723c */ /* 0x048fe6000004182c */
[C---:B------:R-:W-:Y:S02]  /*88a0*/  FMUL.FTZ R67, R3.reuse, R67 ;  /* 0x0000004303437220 */ /* 0x040fe40000410000 */
[C---:B------:R-:W-:Y:S02]  /*88b0*/  FMUL.FTZ R68, R132.reuse, R68 ;  /* 0x0000004484447220 */ /* 0x040fe40000410000 */
[C---:B------:R-:W-:Y:S01]  /*88c0*/  FMUL.FTZ R69, R132.reuse, R69 ;  /* 0x0000004584457220 */ /* 0x040fe20000410000 */
[C---:B------:R-:W-:Y:S01]  /*88d0*/  HMMA.16816.F32.BF16 R48, R136.reuse, R106, R48 ;  /* 0x0000006a8830723c */ /* 0x040fe20000041830 */
[----:B------:R-:W1:Y:S01]  /*88e0*/  LDSM.16.MT88.4 R104, [R135+UR4+0x4100] ;  /* 0x004100048768783b */ /* 0x000e620008004200 */
        /* <DEDUP_REMOVED lines=8> */
[----:B------:R-:W2:Y:S03]  /*8970*/  LDSM.16.MT88.4 R100, [R133+0x4100] ;  /* 0x004100008564783b */ /* 0x000ea60000004200 */
[C---:B------:R-:W-:Y:S02]  /*8980*/  FMUL.FTZ R74, R3.reuse, R74 ;  /* 0x0000004a034a7220 */ /* 0x040fe40000410000 */
[C---:B------:R-:W-:Y:S01]  /*8990*/  FMUL.FTZ R75, R3.reuse, R75 ;  /* 0x0000004b034b7220 */ /* 0x040fe20000410000 */
[----:B------:R-:W-:Y:S01]  /*89a0*/  MUFU.EX2 R232, R232 ;  /* 0x000000e800e87308 */ /* 0x000fe20000000800 */
[C---:B------:R-:W-:Y:S04]  /*89b0*/  HMMA.16816.F32.BF16 R60, R136.reuse, R108, R60 ;  /* 0x0000006c883c723c */ /* 0x040fe8000004183c */
[C---:B------:R-:W-:Y:S02]  /*89c0*/  FMUL.FTZ R84, R132.reuse, R84 ;  /* 0x0000005484547220 */ /* 0x040fe40000410000 */
[----:B------:R-:W-:Y:S02]  /*89d0*/  FMUL.FTZ R85, R132, R85 ;  /* 0x0000005584557220 */ /* 0x000fe40000410000 */
[C---:B------:R-:W-:Y:S01]  /*89e0*/  HMMA.16816.F32.BF16 R64, R136.reuse, R110, R64 ;  /* 0x0000006e8840723c */ /* 0x040fe20000041840 */
[----:B------:R-:W3:Y:S01]  /*89f0*/  LDSM.16.MT88.4 R108, [R134+UR4+0x4100] ;  /* 0x00410004866c783b */ /* 0x000ee20008004200 */
[----:B------:R-:W-:Y:S02]  /*8a00*/  MUFU.EX2 R233, R233 ;  /* 0x000000e900e97308 */ /* 0x000fe40000000800 */
[C---:B------:R-:W-:Y:S02]  /*8a10*/  FMUL.FTZ R86, R3.reuse, R86 ;  /* 0x0000005603567220 */ /* 0x040fe40000410000 */
[----:B------:R-:W-:Y:S02]  /*8a20*/  FMUL.FTZ R87, R3, R87 ;  /* 0x0000005703577220 */ /* 0x000fe40000410000 */
[--C-:B------:R-:W-:Y:S01]  /*8a30*/  FFMA.FTZ R173, R173, c[0x0][0x2d0], -R152.reuse ;  /* 0x0000b400adad7a23 */ /* 0x100fe20000010898 */
[C---:B-1----:R-:W-:Y:S03]  /*8a40*/  HMMA.16816.F32.BF16 R68, R136.reuse, R104, R68 ;  /* 0x000000688844723c */ /* 0x042fe60000041844 */
[----:B------:R-:W-:Y:S01]  /*8a50*/  FFMA.FTZ R152, R147, c[0x0][0x2d0], -R152 ;  /* 0x0000b40093987a23 */ /* 0x000fe20000010898 */
        /* <DEDUP_REMOVED lines=8> */
[C---:B------:R-:W-:Y:S01]  /*8ae0*/  FMUL.FTZ R78, R3.reuse, R78 ;  /* 0x0000004e034e7220 */ /* 0x040fe20000410000 */
[----:B------:R-:W-:Y:S03]  /*8af0*/  LDSM.16.MT88.4 R160, [R135+UR4+0x5900] ;  /* 0x0059000487a0783b */ /* 0x000fe60008004200 */
[C---:B------:R-:W-:Y:S02]  /*8b00*/  FMUL.FTZ R79, R3.reuse, R79 ;  /* 0x0000004f034f7220 */ /* 0x040fe40000410000 */
[----:B------:R-:W-:Y:S02]  /*8b10*/  FFMA.FTZ R145, R144, c[0x0][0x2d0], -R145 ;  /* 0x0000b40090917a23 */ /* 0x000fe40000010891 */
[C---:B------:R-:W-:Y:S01]  /*8b20*/  FMUL.FTZ R88, R132.reuse, R88 ;  /* 0x0000005884587220 */ /* 0x040fe20000410000 */
[----:B------:R5:W-:Y:S01]  /*8b30*/  MUFU.EX2 R231, R152 ;  /* 0x0000009800e77308 */ /* 0x000be20000000800 */
[C---:B------:R-:W-:Y:S01]  /*8b40*/  FMUL.FTZ R89, R132.reuse, R89 ;  /* 0x0000005984597220 */ /* 0x040fe20000410000 */
[C---:B--2---:R-:W-:Y:S03]  /*8b50*/  HMMA.16816.F32.BF16 R76, R136.reuse, R100, R76 ;  /* 0x00000064884c723c */ /* 0x044fe6000004184c */
[C---:B------:R-:W-:Y:S02]  /*8b60*/  FMUL.FTZ R80, R132.reuse, R80 ;  /* 0x0000005084507220 */ /* 0x040fe40000410000 */
[----:B------:R-:W-:Y:S02]  /*8b70*/  FMUL.FTZ R81, R132, R81 ;  /* 0x0000005184517220 */ /* 0x000fe40000410000 */
[C---:B------:R-:W-:Y:S01]  /*8b80*/  FMUL.FTZ R82, R3.reuse, R82 ;  /* 0x0000005203527220 */ /* 0x040fe20000410000 */
[----:B------:R-:W-:Y:S01]  /*8b90*/  MUFU.EX2 R179, R179 ;  /* 0x000000b300b37308 */ /* 0x000fe20000000800 */
[C---:B------:R-:W-:Y:S03]  /*8ba0*/  FMUL.FTZ R83, R3.reuse, R83 ;  /* 0x0000005303537220 */ /* 0x040fe60000410000 */
[C---:B------:R-:W-:Y:S01]  /*8bb0*/  FMUL.FTZ R90, R3.reuse, R90 ;  /* 0x0000005a035a7220 */ /* 0x040fe20000410000 */
[----:B----4-:R-:W-:Y:S01]  /*8bc0*/  F2FP.BF16.PACK_AB R100, R174, R173 ;  /* 0x000000adae64723e */ /* 0x010fe200000010ff */
[C---:B------:R-:W-:Y:S02]  /*8bd0*/  FMUL.FTZ R91, R3.reuse, R91 ;  /* 0x0000005b035b7220 */ /* 0x040fe40000410000 */
[C---:B------:R-:W-:Y:S02]  /*8be0*/  HMMA.16816.F32.BF16 R80, R136.reuse, R102, R80 ;  /* 0x000000668850723c */ /* 0x040fe40000041850 */
[----:B------:R2:W-:Y:S01]  /*8bf0*/  MUFU.EX2 R235, R145 ;  /* 0x0000009100eb7308 */ /* 0x0005e20000000800 */
[C---:B------:R-:W-:Y:S02]  /*8c00*/  FMUL.FTZ R92, R132.reuse, R92 ;  /* 0x0000005c845c7220 */ /* 0x040fe40000410000 */
[C---:B------:R-:W-:Y:S01]  /*8c10*/  FMUL.FTZ R93, R132.reuse, R93 ;  /* 0x0000005d845d7220 */ /* 0x040fe20000410000 */
[----:B-----5:R-:W-:Y:S01]  /*8c20*/  LDSM.16.MT88.4 R152, [R134+UR4+0x3900] ;  /* 0x003900048698783b */ /* 0x020fe20008004200 */
[C---:B------:R-:W-:Y:S01]  /*8c30*/  FMUL.FTZ R94, R3.reuse, R94 ;  /* 0x0000005e035e7220 */ /* 0x040fe20000410000 */
[C---:B---3--:R-:W-:Y:S04]  /*8c40*/  HMMA.16816.F32.BF16 R84, R136.reuse, R108, R84 ;  /* 0x0000006c8854723c */ /* 0x048fe80000041854 */
[----:B------:R-:W3:Y:S01]  /*8c50*/  MUFU.EX2 R178, R178 ;  /* 0x000000b200b27308 */ /* 0x000ee20000000800 */
[----:B------:R-:W-:Y:S01]  /*8c60*/  FMUL.FTZ R95, R3, R95 ;  /* 0x0000005f035f7220 */ /* 0x000fe20000410000 */
[----:B------:R-:W-:Y:S01]  /*8c70*/  F2FP.BF16.PACK_AB R102, R177, R176 ;  /* 0x000000b0b166723e */ /* 0x000fe200000010ff */
[C---:B------:R-:W-:Y:S01]  /*8c80*/  FMUL.FTZ R96, R132.reuse, R96 ;  /* 0x0000006084607220 */ /* 0x040fe20000410000 */
[C---:B------:R-:W-:Y:S01]  /*8c90*/  HMMA.16816.F32.BF16 R88, R136.reuse, R110, R88 ;  /* 0x0000006e8858723c */ /* 0x040fe20000041858 */
[----:B------:R-:W4:Y:S03]  /*8ca0*/  LDSM.16.MT88.4 R108, [R133+0x900] ;  /* 0x00090000856c783b */ /* 0x000f260000004200 */
[C---:B------:R-:W-:Y:S01]  /*8cb0*/  FMUL.FTZ R97, R132.reuse, R97 ;  /* 0x0000006184617220 */ /* 0x040fe20000410000 */
[----:B------:R-:W-:Y:S01]  /*8cc0*/  F2FP.BF16.PACK_AB R103, R181, R180 ;  /* 0x000000b4b567723e */ /* 0x000fe200000010ff */
[C---:B------:R-:W-:Y:S02]  /*8cd0*/  FMUL.FTZ R98, R3.reuse, R98 ;  /* 0x0000006203627220 */ /* 0x040fe40000410000 */
[C---:B-1----:R-:W-:Y:S01]  /*8ce0*/  HMMA.16816.F32.BF16 R92, R136.reuse, R104, R92 ;  /* 0x00000068885c723c */ /* 0x042fe2000004185c */
[----:B--2---:R-:W-:Y:S03]  /*8cf0*/  LDSM.16.MT88.4 R144, [R135+UR4+0x3900] ;  /* 0x003900048790783b */ /* 0x004fe60008004200 */
[C---:B------:R-:W-:Y:S02]  /*8d00*/  FMUL.FTZ R99, R3.reuse, R99 ;  /* 0x0000006303637220 */ /* 0x040fe40000410000 */
[----:B------:R-:W-:Y:S02]  /*8d10*/  FFMA.FTZ R167, R132, R207, R167 ;  /* 0x000000cf84a77223 */ /* 0x000fe400000100a7 */
[----:B------:R-:W-:Y:S03]  /*8d20*/  FFMA.FTZ R171, R3, R208, R171 ;  /* 0x000000d003ab7223 */ /* 0x000fe600000100ab */
[----:B------:R-:W-:Y:S01]  /*8d30*/  HMMA.16816.F32.BF16 R96, R136, R106, R96 ;  /* 0x0000006a8860723c */ /* 0x000fe20000041860 */
[----:B------:R-:W1:Y:S02]  /*8d40*/  LDSM.16.MT88.4 R104, [R164+0x2900] ;  /* 0x00290000a468783b */ /* 0x000e640000004200 */
[----:B---3--:R-:W-:Y:S01]  /*8d50*/  F2FP.BF16.PACK_AB R101, R178, R179 ;  /* 0x000000b3b265723e */ /* 0x008fe200000010ff */
[----:B------:R-:W-:Y:S02]  /*8d60*/  FADD.FTZ R166, R166, R167 ;  /* 0x000000a7a6a67221 */ /* 0x000fe40000010000 */
[----:B------:R-:W-:Y:S01]  /*8d70*/  FADD.FTZ R170, R170, R171 ;  /* 0x000000abaaaa7221 */ /* 0x000fe20000010000 */
[----:B------:R-:W-:Y:S01]  /*8d80*/  F2FP.BF16.PACK_AB R136, R229, R228 ;  /* 0x000000e4e588723e */ /* 0x000fe200000010ff */
[----:B------:R-:W-:Y:S01]  /*8d90*/  FADD.FTZ R165, R165, R166 ;  /* 0x000000a6a5a57221 */ /* 0x000fe20000010000 */
[----:B------:R-:W-:Y:S01]  /*8da0*/  F2FP.BF16.PACK_AB R138, R231, R230 ;  /* 0x000000e6e78a723e */ /* 0x000fe200000010ff */
[C---:B------:R-:W-:Y:S05]  /*8db0*/  HMMA.16816.F32.BF16 R4, R100.reuse, R112, R4 ;  /* 0x000000706404723c */ /* 0x040fea0000041804 */
[----:B------:R-:W-:Y:S01]  /*8dc0*/  F2FP.BF16.PACK_AB R137, R233, R232 ;  /* 0x000000e8e989723e */ /* 0x000fe200000010ff */
[----:B------:R-:W-:Y:S01]  /*8dd0*/  FADD.FTZ R169, R169, R170 ;  /* 0x000000aaa9a97221 */ /* 0x000fe20000010000 */
[----:B------:R-:W-:Y:S01]  /*8de0*/  F2FP.BF16.PACK_AB R139, R235, R234 ;  /* 0x000000eaeb8b723e */ /* 0x000fe200000010ff */
        /* <DEDUP_REMOVED lines=8> */
[----:B------:R-:W2:Y:S03]  /*8e70*/  LDSM.16.MT88.4 R108, [R135+UR4+0x4900] ;  /* 0x00490004876c783b */ /* 0x000ea60008004200 */
[----:B------:R-:W-:Y:S02]  /*8e80*/  FADD.FTZ R3, R174, R3 ;  /* 0x00000003ae037221 */ /* 0x000fe40000010000 */
[----:B------:R-:W-:Y:S02]  /*8e90*/  FADD.FTZ R179, R178, R179 ;  /* 0x000000b3b2b37221 */ /* 0x000fe40000010000 */
[C---:B------:R-:W-:Y:S04]  /*8ea0*/  HMMA.16816.F32.BF16 R20, R100.reuse, R116, R20 ;  /* 0x000000746414723c */ /* 0x040fe80000041814 */
[----:B------:R-:W-:Y:S01]  /*8eb0*/  FADD.FTZ R176, R176, R3 ;  /* 0x00000003b0b07221 */ /* 0x000fe20000010000 */
[----:B------:R-:W-:Y:S01]  /*8ec0*/  IADD3 R3, R213, -0x2, RZ ;  /* 0xfffffffed5037810 */ /* 0x000fe20007ffe0ff */
[----:B------:R-:W-:Y:S02]  /*8ed0*/  FADD.FTZ R180, R180, R179 ;  /* 0x000000b3b4b47221 */ /* 0x000fe40000010000 */
[C---:B------:R-:W-:Y:S01]  /*8ee0*/  HMMA.16816.F32.BF16 R24, R100.reuse, R118, R24 ;  /* 0x000000766418723c */ /* 0x040fe20000041818 */
[----:B------:R-:W-:Y:S02]  /*8ef0*/  LDSM.16.MT88.4 R116, [R164+0x4900] ;  /* 0x00490000a474783b */ /* 0x000fe40000004200 */
[----:B------:R-:W-:Y:S01]  /*8f00*/  ISETP.GE.AND P0, PT, R3, R194, PT ;  /* 0x000000c20300720c */ /* 0x000fe20003f06270 */
        /* <DEDUP_REMOVED lines=13> */
[C---:B-1----:R-:W-:Y:S08]  /*8fe0*/  HMMA.16816.F32.BF16 R60, R100.reuse, R104, R60 ;  /* 0x00000068643c723c */ /* 0x042ff0000004183c */
[C---:B------:R-:W-:Y:S01]  /*8ff0*/  HMMA.16816.F32.BF16 R64, R100.reuse, R106, R64 ;  /* 0x0000006a6440723c */ /* 0x040fe20000041840 */
[----:B------:R-:W1:Y:S07]  /*9000*/  LDSM.16.MT88.4 R104, [R134+UR4+0x4900] ;  /* 0x004900048668783b */ /* 0x000e6e0008004200 */
[C---:B--2---:R-:W-:Y:S08]  /*9010*/  HMMA.16816.F32.BF16 R68, R100.reuse, R108, R68 ;  /* 0x0000006c6444723c */ /* 0x044ff00000041844 */
[C---:B------:R-:W-:Y:S01]  /*9020*/  HMMA.16816.F32.BF16 R72, R100.reuse, R110, R72 ;  /* 0x0000006e6448723c */ /* 0x040fe20000041848 */
[----:B------:R-:W2:Y:S07]  /*9030*/  LDSM.16.MT88.4 R108, [R135+UR4+0x1100] ;  /* 0x00110004876c783b */ /* 0x000eae0008004200 */
[C---:B------:R-:W-:Y:S08]  /*9040*/  HMMA.16816.F32.BF16 R76, R100.reuse, R112, R76 ;  /* 0x00000070644c723c */ /* 0x040ff0000004184c */
[C---:B------:R-:W-:Y:S01]  /*9050*/  HMMA.16816.F32.BF16 R80, R100.reuse, R114, R80 ;  /* 0x000000726450723c */ /* 0x040fe20000041850 */
[----:B------:R-:W3:Y:S07]  /*9060*/  LDSM.16.MT88.4 R112, [R134+UR4+0x1100] ;  /* 0x001100048670783b */ /* 0x000eee0008004200 */
[C---:B-1----:R-:W-:Y:S08]  /*9070*/  HMMA.16816.F32.BF16 R84, R100.reuse, R104, R84 ;  /* 0x000000686454723c */ /* 0x042ff00000041854 */
[C---:B------:R-:W-:Y:S01]  /*9080*/  HMMA.16816.F32.BF16 R88, R100.reuse, R106, R88 ;  /* 0x0000006a6458723c */ /* 0x040fe20000041858 */
[----:B------:R-:W1:Y:S07]  /*9090*/  LDSM.16.MT88.4 R104, [R135+UR4+0x3100] ;  /* 0x003100048768783b */ /* 0x000e6e0008004200 */
[C---:B------:R-:W-:Y:S08]  /*90a0*/  HMMA.16816.F32.BF16 R92, R100.reuse, R116, R92 ;  /* 0x00000074645c723c */ /* 0x040ff0000004185c */
        /* <DEDUP_REMOVED lines=16> */
[----:B------:R-:W2:Y:S03]  /*91b0*/  LDSM.16.MT88.4 R108, [R134+UR4+0x3100] ;  /* 0x00310004866c783b */ /* 0x000ea60008004200 */
        /* <DEDUP_REMOVED lines=8> */
[C---:B---3--:R-:W-:Y:S04]  /*9240*/  HMMA.16816.F32.BF16 R20, R100.reuse, R112, R20 ;  /* 0x000000706414723c */ /* 0x048fe80000041814 */
[----:B------:R-:W-:Y:S02]  /*9250*/  FADD.FTZ R207, R231, R230 ;  /* 0x000000e6e7cf7221 */ /* 0x000fe40000010000 */
[----:B------:R-:W-:Y:S02]  /*9260*/  FADD.FTZ R208, R235, R208 ;  /* 0x000000d0ebd07221 */ /* 0x000fe40000010000 */
[C---:B------:R-:W-:Y:S01]  /*9270*/  HMMA.16816.F32.BF16 R24, R100.reuse, R114, R24 ;  /* 0x000000726418723c */ /* 0x040fe20000041818 */
[----:B------:R-:W3:Y:S07]  /*9280*/  LDSM.16.MT88.4 R112, [R164+0x3100] ;  /* 0x00310000a470783b */ /* 0x000eee0000004200 */
[C---:B------:R-:W-:Y:S08]  /*9290*/  HMMA.16816.F32.BF16 R28, R100.reuse, R124, R28 ;  /* 0x0000007c641c723c */ /* 0x040ff0000004181c */
[C---:B------:R-:W-:Y:S01]  /*92a0*/  HMMA.16816.F32.BF16 R32, R100.reuse, R126, R32 ;  /* 0x0000007e6420723c */ /* 0x040fe20000041820 */
[----:B------:R-:W-:Y:S07]  /*92b0*/  LDSM.16.MT88.4 R124, [R135+UR4+0x1900] ;  /* 0x00190004877c783b */ /* 0x000fee0008004200 */
[C---:B-1----:R-:W-:Y:S08]  /*92c0*/  HMMA.16816.F32.BF16 R36, R100.reuse, R104, R36 ;  /* 0x000000686424723c */ /* 0x042ff00000041824 */
[C---:B------:R-:W-:Y:S01]  /*92d0*/  HMMA.16816.F32.BF16 R40, R100.reuse, R106, R40 ;  /* 0x0000006a6428723c */ /* 0x040fe20000041828 */
[----:B------:R-:W1:Y:S07]  /*92e0*/  LDSM.16.MT88.4 R104, [R135+UR4+0x5100] ;  /* 0x005100048768783b */ /* 0x000e6e0008004200 */
[C---:B----4-:R-:W-:Y:S08]  /*92f0*/  HMMA.16816.F32.BF16 R44, R100.reuse, R116, R44 ;  /* 0x00000074642c723c */ /* 0x050ff0000004182c */
[C---:B------:R-:W-:Y:S01]  /*9300*/  HMMA.16816.F32.BF16 R48, R100.reuse, R118, R48 ;  /* 0x000000766430723c */ /* 0x040fe20000041830 */
[----:B------:R-:W4:Y:S07]  /*9310*/  LDSM.16.MT88.4 R116, [R133+0x5100] ;  /* 0x005100008574783b */ /* 0x000f2e0000004200 */
[C---:B--2---:R-:W-:Y:S08]  /*9320*/  HMMA.16816.F32.BF16 R52, R100.reuse, R108, R52 ;  /* 0x0000006c6434723c */ /* 0x044ff00000041834 */
[C---:B------:R-:W-:Y:S01]  /*9330*/  HMMA.16816.F32.BF16 R56, R100.reuse, R110, R56 ;  /* 0x0000006e6438723c */ /* 0x040fe20000041838 */
[----:B------:R-:W2:Y:S07]  /*9340*/  LDSM.16.MT88.4 R108, [R134+UR4+0x5100] ;  /* 0x00510004866c783b */ /* 0x000eae0008004200 */
[C---:B---3--:R-:W-:Y:S08]  /*9350*/  HMMA.16816.F32.BF16 R60, R100.reuse, R112, R60 ;  /* 0x00000070643c723c */ /* 0x048ff0000004183c */
[C---:B------:R-:W-:Y:S01]  /*9360*/  HMMA.16816.F32.BF16 R64, R100.reuse, R114, R64 ;  /* 0x000000726440723c */ /* 0x040fe20000041840 */
[----:B------:R-:W3:Y:S07]  /*9370*/  LDSM.16.MT88.4 R112, [R164+0x5100] ;  /* 0x00510000a470783b */ /* 0x000eee0000004200 */
[C---:B-1----:R-:W-:Y:S08]  /*9380*/  HMMA.16816.F32.BF16 R68, R100.reuse, R104, R68 ;  /* 0x000000686444723c */ /* 0x042ff00000041844 */
[C---:B------:R-:W-:Y:S01]  /*9390*/  HMMA.16816.F32.BF16 R72, R100.reuse, R106, R72 ;  /* 0x0000006a6448723c */ /* 0x040fe20000041848 */
[----:B------:R-:W-:Y:S07]  /*93a0*/  LDSM.16.MT88.4 R104, [R134+UR4+0x1900] ;  /* 0x001900048668783b */ /* 0x000fee0008004200 */
[C---:B----4-:R-:W-:Y:S08]  /*93b0*/  HMMA.16816.F32.BF16 R76, R100.reuse, R116, R76 ;  /* 0x00000074644c723c */ /* 0x050ff0000004184c */
[C---:B------:R-:W-:Y:S01]  /*93c0*/  HMMA.16816.F32.BF16 R80, R100.reuse, R118, R80 ;  /* 0x000000766450723c */ /* 0x040fe20000041850 */
[----:B------:R-:W1:Y:S07]  /*93d0*/  LDSM.16.MT88.4 R116, [R133+0x1900] ;  /* 0x001900008574783b */ /* 0x000e6e0000004200 */
[C---:B--2---:R-:W-:Y:S08]  /*93e0*/  HMMA.16816.F32.BF16 R84, R100.reuse, R108, R84 ;  /* 0x0000006c6454723c */ /* 0x044ff00000041854 */
[C---:B------:R-:W-:Y:S08]  /*93f0*/  HMMA.16816.F32.BF16 R88, R100.reuse, R110, R88 ;  /* 0x0000006e6458723c */ /* 0x040ff00000041858 */
[C---:B---3--:R-:W-:Y:S08]  /*9400*/  HMMA.16816.F32.BF16 R92, R100.reuse, R112, R92 ;  /* 0x00000070645c723c */ /* 0x048ff0000004185c */
[----:B------:R-:W-:Y:S08]  /*9410*/  HMMA.16816.F32.BF16 R96, R100, R114, R96 ;  /* 0x000000726460723c */ /* 0x000ff00000041860 */
[C---:B------:R-:W-:Y:S01]  /*9420*/  HMMA.16816.F32.BF16 R128, R136.reuse, R124, R4 ;  /* 0x0000007c8880723c */ /* 0x040fe20000041804 */
[----:B------:R-:W2:Y:S07]  /*9430*/  LDSM.16.MT88.4 R4, [R133+0x5900] ;  /* 0x005900008504783b */ /* 0x000eae0000004200 */
[C---:B------:R-:W-:Y:S01]  /*9440*/  HMMA.16816.F32.BF16 R124, R136.reuse, R126, R8 ;  /* 0x0000007e887c723c */ /* 0x040fe20000041808 */
[----:B------:R-:W3:Y:S07]  /*9450*/  LDSM.16.MT88.4 R8, [R134+UR4+0x5900] ;  /* 0x005900048608783b */ /* 0x000eee0008004200 */
        /* <DEDUP_REMOVED lines=19> */
[C---:B---3--:R-:W-:Y:S08]  /*9590*/  HMMA.16816.F32.BF16 R84, R136.reuse, R8, R84 ;  /* 0x000000088854723c */ /* 0x048ff00000041854 */
[C---:B------:R-:W-:Y:S08]  /*95a0*/  HMMA.16816.F32.BF16 R88, R136.reuse, R10, R88 ;  /* 0x0000000a8858723c */ /* 0x040ff00000041858 */
[C---:B-1----:R-:W-:Y:S08]  /*95b0*/  HMMA.16816.F32.BF16 R92, R136.reuse, R12, R92 ;  /* 0x0000000c885c723c */ /* 0x042ff0000004185c */
        /* <DEDUP_REMOVED lines=14> */
[----:B------:R-:W-:Y:S01]  /*96a0*/  @!P2 LEA.HI.X.SX32 R6, R3, UR8, 0x1, P0 ;  /* 0x000000080306ac11 */ /* 0x000fe200080f0eff */
        /* <DEDUP_REMOVED lines=29> */
[----:B------:R-:W-:Y:S01]  /*9880*/  IADD3.X R9, RZ, R4, R215, P1, P0 ;  /* 0x00000004ff097210 */ /* 0x000fe20000fe04d7 */
[----:B------:R-:W-:Y:S01]  /*9890*/  IMAD.U32 R4, RZ, RZ, UR20 ;  /* 0x00000014ff047e24 */ /* 0x000fe2000f8e00ff */
[C---:B---3--:R-:W-:Y:S03]  /*98a0*/  IADD3 R16, P0, R3.reuse, R220, RZ ;  /* 0x000000dc03107210 */ /* 0x048fe60007f1e0ff */
[----:B------:R-:W-:Y:S02]  /*98b0*/  IMAD R4, R4, 0x3000, R201 ;  /* 0x0000300004047824 */ /* 0x000fe400078e02c9 */
[C---:B----4-:R-:W-:Y:S01]  /*98c0*/  IMAD.X R17, R6.reuse, 0x1, R221, P0 ;  /* 0x0000000106117824 */ /* 0x050fe200000e06dd */
[C---:B------:R-:W-:Y:S05]  /*98d0*/  IADD3 R14, P0, R3.reuse, R217, RZ ;  /* 0x000000d9030e7210 */ /* 0x040fea0007f1e0ff */
[----:B------:R-:W-:Y:S01]  /*98e0*/  IMAD.X R15, R6, 0x1, R218, P0 ;  /* 0x00000001060f7824 */ /* 0x000fe200000e06da */
[----:B------:R-:W-:Y:S01]  /*98f0*/  IADD3 R18, P0, R3, R214, RZ ;  /* 0x000000d603127210 */ /* 0x000fe20007f1e0ff */
[----:B------:R-:W-:Y:S04]  /*9900*/  IMAD.SHL.U32 R3, R4, 0x2, RZ ;  /* 0x0000000204037824 */ /* 0x000fe800078e00ff */
[----:B------:R-:W-:Y:S01]  /*9910*/  IMAD.X R19, R6, 0x1, R215, P0 ;  /* 0x0000000106137824 */ /* 0x000fe200000e06d7 */
[----:B------:R1:W-:Y:S01]  /*9920*/  LDGSTS.E.BYPASS.LTC128B.128 [R3+0xc100], [R16.64], !P5 ;  /* 0x0c10000010037fae */ /* 0x0003e2000e901d4e */
[----:B------:R-:W-:Y:S03]  /*9930*/  ISETP.NE.U32.AND P0, PT, R219, RZ, PT ;  /* 0x000000ffdb00720c */ /* 0x000fe60003f05070 */
[----:B------:R1:W-:Y:S04]  /*9940*/  LDGSTS.E.BYPASS.LTC128B.128 [R3+0xe100], [R14.64], !P4 ;  /* 0x0e1000000e037fae */ /* 0x0003e8000e101d4e */
[----:B------:R1:W-:Y:S06]  /*9950*/  LDGSTS.E.BYPASS.LTC128B.128 [R3+0x10100], [R18.64], !P6 ;  /* 0x1010000012037fae */ /* 0x0003ec000f101d4e */
[----:B------:R1:W-:Y:S01]  /*9960*/  LDGSTS.E.BYPASS.LTC128B.128.ZFILL [R3+0xd100], [R12.64], P0 ;  /* 0x0d1000000c037fae */ /* 0x0003e20008141d4e */
[----:B------:R-:W-:Y:S11]  /*9970*/  ISETP.NE.U32.AND P0, PT, R216, RZ, PT ;  /* 0x000000ffd800720c */ /* 0x000ff60003f05070 */
[----:B------:R-:W-:Y:S02]  /*9980*/  @!UPT UIADD3 URZ, URZ, URZ, URZ ;  /* 0x0000003f3f3ff290 */ /* 0x000fe4000fffe03f */
[----:B------:R1:W-:Y:S01]  /*9990*/  LDGSTS.E.BYPASS.LTC128B.128.ZFILL [R3+0xf100], [R10.64], P0 ;  /* 0x0f1000000a037fae */ /* 0x0003e20008141d4e */
[----:B------:R-:W-:Y:S11]  /*99a0*/  ISETP.NE.U32.AND P0, PT, R211, RZ, PT ;  /* 0x000000ffd300720c */ /* 0x000ff60003f05070 */
[----:B------:R-:W-:Y:S02]  /*99b0*/  @!UPT UIADD3 URZ, URZ, URZ, URZ ;  /* 0x0000003f3f3ff290 */ /* 0x000fe4000fffe03f */
[----:B------:R1:W-:Y:S02]  /*99c0*/  LDGSTS.E.BYPASS.LTC128B.128.ZFILL [R3+0x11100], [R8.64], P0 ;  /* 0x1110000008037fae */ /* 0x0003e40008141d4e */
.L_x_1125:
[----:B------:R-:W-:Y:S01]  /*99d0*/  UIADD3 UR4, UR5, 0x1, URZ ;  /* 0x0000000105047890 */ /* 0x000fe2000fffe03f */
[----:B------:R-:W0:Y:S01]  /*99e0*/  LDGDEPBAR ;  /* 0x00000000000079af */ /* 0x000e220000000000 */
[----:B------:R-:W-:Y:S01]  /*99f0*/  UISETP.GE.AND UP0, UPT, UR5, 0x1, UPT ;  /* 0x000000010500788c */ /* 0x000fe2000bf06270 */
[C---:B------:R-:W-:Y:S01]  /*9a00*/  ISETP.GT.AND P0, PT, R213.reuse, R222, PT ;  /* 0x000000ded500720c */ /* 0x040fe20003f04270 */
[----:B-1----:R-:W-:Y:S01]  /*9a10*/  IMAD.MOV.U32 R3, RZ, RZ, R0 ;  /* 0x000000ffff037224 */ /* 0x002fe200078e0000 */
[----:B------:R-:W-:Y:S01]  /*9a20*/  IADD3 R213, R213, -0x1, RZ ;  /* 0xffffffffd5d57810 */ /* 0x000fe20007ffe0ff */
[----:B------:R-:W-:Y:S01]  /*9a30*/  USEL UR5, UR4, URZ, !UP0 ;  /* 0x0000003f04057287 */ /* 0x000fe2000c000000 */
[----:B------:R-:W-:Y:S09]  /*9a40*/  IMAD.MOV.U32 R132, RZ, RZ, R2 ;  /* 0x000000ffff847224 */ /* 0x000ff200078e0002 */
[----:B------:R-:W-:-:S05]  /*9a50*/  @P0 BRA `(.L_x_1126) ;  /* 0xffffc5b000000947 */ /* 0x000fca000383ffff */
.L_x_1115:
[----:B------:R-:W-:Y:S01]  /*9a60*/  ULEA UR4, UR6, 0x7f, 0x7 ;  /* 0x0000007f06047891 */ /* 0x000fe2000f8e383f */
[----:B------:R-:W-:-:S02]  /*9a70*/  ISETP.GE.AND P0, PT, R197, 0x1, PT ;  /* 0x00000001c500780c */ /* 0x000fc40003f06270 */
[----:B------:R-:W-:Y:S01]  /*9a80*/  ULDC.64 UR6, c[0x0][0x2c8] ;  /* 0x0000b20000067ab9 */ /* 0x000fe20000000a00 */
[----:B------:R-:W-:Y:S01]  /*9a90*/  IADD3 R5, R195, 0x1, -R204 ;  /* 0x00000001c3057810 */ /* 0x000fe20007ffe8cc */
[----:B------:R-:W-:-:S07]  /*9aa0*/  UIMAD.WIDE.U32 UR24, UR4, UR6, URZ ;  /* 0x00000006041872a5 */ /* 0x000fce000f8e003f */
[----:B------:R-:W-:Y:S02]  /*9ab0*/  @UP1 UMOV UR21, UR25 ;  /* 0x0000001900151c82 */ /* 0x000fe40008000000 */
[----:B------:R-:W-:-:S06]  /*9ac0*/  @UP1 USHF.R.U32.HI UR4, URZ, UR7, UR21 ;  /* 0x000000073f041299 */ /* 0x000fcc0008011615 */
[----:B------:R-:W-:-:S04]  /*9ad0*/  IADD3 R5, R5, UR4, RZ ;  /* 0x0000000405057c10 */ /* 0x000fc8000fffe0ff */
[----:B------:R-:W-:Y:S01]  /*9ae0*/  IADD3 R4, R5, -c[0x0][0x324], RZ ;  /* 0x8000c90005047a10 */ /* 0x000fe20007ffe0ff */
[----:B------:R-:W-:Y:S05]  /*9af0*/  @!P0 BRA `(.L_x_1127) ;  /* 0x000000f000008947 */ /* 0x000fea0003800000 */
        /* <DEDUP_REMOVED lines=9> */
.L_x_1128:
[----:B------:R-:W-:-:S04]  /*9b90*/  MOV R3, 0x1 ;  /* 0x0000000100037802 */ /* 0x000fc80000000f00 */
[----:B------:R-:W-:-:S13]  /*9ba0*/  ISETP.NE.AND P0, PT, R3, c[0x0][0x32c], PT ;  /* 0x0000cb0003007a0c */ /* 0x000fda0003f05270 */
[----:B------:R-:W-:-:S05]  /*9bb0*/  @P0 IMAD.HI.U32 R3, R5, c[0x0][0x330], RZ ;  /* 0x0000cc0005030a27 */ /* 0x000fca00078e00ff */
[----:B------:R-:W-:-:S05]  /*9bc0*/  @P0 SHF.R.U32.HI R5, RZ, c[0x0][0x334], R3 ;  /* 0x0000cd00ff050a19 */ /* 0x000fca0000011603 */
.L_x_1129:
[----:B------:R-:W-:-:S05]  /*9bd0*/  IMAD R5, R5, c[0x0][0x32c], RZ ;  /* 0x0000cb0005057a24 */ /* 0x000fca00078e02ff */
[----:B------:R-:W-:-:S04]  /*9be0*/  IMNMX R4, R4, R5, !PT ;  /* 0x0000000504047217 */ /* 0x000fc80007800200 */
.L_x_1127:
        /* <DEDUP_REMOVED lines=13> */
[----:B------:R-:W-:Y:S01]  /*9cc0*/  IMAD.SHL.U32 R220, R210, 0x2, RZ ;  /* 0x00000002d2dc7824 */ /* 0x000fe200078e00ff */
[----:B------:R-:W-:Y:S01]  /*9cd0*/  SHF.R.S32.HI R215, RZ, 0x1f, R192 ;  /* 0x0000001fffd77819 */ /* 0x000fe200000114c0 */
[----:B------:R-:W-:Y:S01]  /*9ce0*/  IMAD.SHL.U32 R217, R209, 0x2, RZ ;  /* 0x00000002d1d97824 */ /* 0x000fe200078e00ff */
[----:B------:R-:W-:Y:S01]  /*9cf0*/  SEL R219, RZ, 0x10, P5 ;  /* 0x00000010ffdb7807 */ /* 0x000fe20002800000 */
[----:B------:R-:W-:Y:S01]  /*9d00*/  IMAD.SHL.U32 R214, R192, 0x2, RZ ;  /* 0x00000002c0d67824 */ /* 0x000fe200078e00ff */
[----:B------:R-:W-:-:S02]  /*9d10*/  SEL R216, RZ, 0x10, P4 ;  /* 0x00000010ffd87807 */ /* 0x000fc40002000000 */
[----:B------:R-:W-:Y:S02]  /*9d20*/  SHF.L.U64.HI R221, R210, 0x1, R221 ;  /* 0x00000001d2dd7819 */ /* 0x000fe400000102dd */
[----:B------:R-:W-:Y:S02]  /*9d30*/  SHF.L.U64.HI R218, R209, 0x1, R218 ;  /* 0x00000001d1da7819 */ /* 0x000fe400000102da */
[----:B------:R-:W-:Y:S02]  /*9d40*/  SHF.L.U64.HI R215, R192, 0x1, R215 ;  /* 0x00000001c0d77819 */ /* 0x000fe400000102d7 */
[----:B------:R-:W-:Y:S02]  /*9d50*/  SEL R186, R186, 0xffffffe0, !P0 ;  /* 0xffffffe0baba7807 */ /* 0x000fe40004000000 */
.L_x_1133:
        /* <DEDUP_REMOVED lines=65> */
.L_x_1131:
        /* <DEDUP_REMOVED lines=10> */
[C---:B-1----:R-:W-:Y:S01]  /*a210*/  HMMA.16816.F32.BF16 R12, R136.reuse, R16, RZ ;  /* 0x00000010880c723c */ /* 0x042fe200000418ff */
[----:B------:R-:W1:Y:S07]  /*a220*/  LDSM.16.M88.4 R164, [R0+0xc100] ;  /* 0x00c1000000a4783b */ /* 0x000e6e0000000200 */
[C---:B------:R-:W-:Y:S01]  /*a230*/  HMMA.16816.F32.BF16 R16, R136.reuse, R18, RZ ;  /* 0x000000128810723c */ /* 0x040fe200000418ff */
[----:B------:R-:W-:Y:S07]  /*a240*/  LDSM.16.M88.4 R168, [R2+0xc100] ;  /* 0x00c1000002a8783b */ /* 0x000fee0000000200 */
[C---:B------:R-:W-:Y:S01]  /*a250*/  HMMA.16816.F32.BF16 R20, R136.reuse, R24, RZ ;  /* 0x000000188814723c */ /* 0x040fe200000418ff */
[----:B------:R-:W-:Y:S07]  /*a260*/  LDSM.16.M88.4 R176, [R0+0xe100] ;  /* 0x00e1000000b0783b */ /* 0x000fee0000000200 */
[C---:B------:R-:W-:Y:S01]  /*a270*/  HMMA.16816.F32.BF16 R24, R136.reuse, R26, RZ ;  /* 0x0000001a8818723c */ /* 0x040fe200000418ff */
[----:B------:R-:W-:Y:S07]  /*a280*/  LDSM.16.M88.4 R180, [R189+UR4+0x10100] ;  /* 0x01010004bdb4783b */ /* 0x000fee0008000200 */
[C---:B------:R-:W-:Y:S01]  /*a290*/  HMMA.16816.F32.BF16 R28, R136.reuse, R32, RZ ;  /* 0x00000020881c723c */ /* 0x040fe200000418ff */
[----:B------:R-:W0:Y:S07]  /*a2a0*/  LDGDEPBAR ;  /* 0x00000000000079af */ /* 0x000e2e0000000000 */
[----:B------:R-:W-:Y:S01]  /*a2b0*/  HMMA.16816.F32.BF16 R32, R136, R34, RZ ;  /* 0x000000228820723c */ /* 0x000fe200000418ff */
[----:B------:R-:W2:Y:S07]  /*a2c0*/  LDSM.16.M88.4 R136, [R0+0xc900] ;  /* 0x00c900000088783b */ /* 0x000eae0000000200 */
        /* <DEDUP_REMOVED lines=12> */
[C---:B-1----:R-:W-:Y:S01]  /*a390*/  HMMA.16816.F32.BF16 R4, R140.reuse, R164, R4 ;  /* 0x000000a48c04723c */ /* 0x042fe20000041804 */
[----:B------:R-:W1:Y:S07]  /*a3a0*/  LDSM.16.M88.4 R160, [R2+0xd100] ;  /* 0x00d1000002a0783b */ /* 0x000e6e0000000200 */
[C---:B------:R-:W-:Y:S01]  /*a3b0*/  HMMA.16816.F32.BF16 R8, R140.reuse, R166, R8 ;  /* 0x000000a68c08723c */ /* 0x040fe20000041808 */
[----:B------:R-:W-:Y:S07]  /*a3c0*/  LDSM.16.M88.4 R164, [R189+UR4+0xf900] ;  /* 0x00f90004bda4783b */ /* 0x000fee0008000200 */
[C---:B--2---:R-:W-:Y:S08]  /*a3d0*/  HMMA.16816.F32.BF16 R12, R140.reuse, R136, R12 ;  /* 0x000000888c0c723c */ /* 0x044ff0000004180c */
[C---:B------:R-:W-:Y:S01]  /*a3e0*/  HMMA.16816.F32.BF16 R16, R140.reuse, R138, R16 ;  /* 0x0000008a8c10723c */ /* 0x040fe20000041810 */
[----:B------:R-:W2:Y:S07]  /*a3f0*/  LDSM.16.M88.4 R136, [R2+0xd900] ;  /* 0x00d900000288783b */ /* 0x000eae0000000200 */
        /* <DEDUP_REMOVED lines=106> */
[C---:B------:R-:W-:Y:S04]  /*aaa0*/  HMMA.16816.F32.BF16 R16, R172.reuse, R138, R16 ;  /* 0x0000008aac10723c */ /* 0x040fe80000041810 */
[----:B------:R-:W-:Y:S02]  /*aab0*/  FMUL.FTZ R165, R4, c[0x0][0x320] ;  /* 0x0000c80004a57a20 */ /* 0x000fe40000410000 */
[----:B------:R-:W-:Y:S02]  /*aac0*/  FMUL.FTZ R145, R5, c[0x0][0x320] ;  /* 0x0000c80005917a20 */ /* 0x000fe40000410000 */
[C---:B---3--:R-:W-:Y:S02]  /*aad0*/  HMMA.16816.F32.BF16 R20, R172.reuse, R140, R20 ;  /* 0x0000008cac14723c */ /* 0x048fe40000041814 */
[----:B------:R-:W1:Y:S02]  /*aae0*/  MUFU.TANH R165, R165 ;  /* 0x000000a500a57308 */ /* 0x000e640000002400 */
        /* <DEDUP_REMOVED lines=11> */
[----:B------:R-:W-:Y:S01]  /*aba0*/  FMUL.FTZ R14, R14, c[0x0][0x320] ;  /* 0x0000c8000e0e7a20 */ /* 0x000fe20000410000 */
[----:B-1----:R-:W-:Y:S01]  /*abb0*/  FMNMX.FTZ R0, R165, R133, !PT ;  /* 0x00000085a5007209 */ /* 0x002fe20007810000 */
        /* <DEDUP_REMOVED lines=16> */
[----:B-1----:R-:W1:Y:S01]  /*acc0*/  LDSM.16.M88.4 R8, [R190+0x11900] ;  /* 0x01190000be08783b */ /* 0x002e620000000200 */
[----:B------:R-:W-:Y:S08]  /*acd0*/  DEPBAR.LE SB0, 0x2 ;  /* 0x000080800000791a */ /* 0x000ff00000000000 */
[----:B------:R3:W-:Y:S01]  /*ace0*/  MUFU.TANH R179, R13 ;  /* 0x0000000d00b37308 */ /* 0x0007e20000002400 */
[----:B------:R-:W-:Y:S01]  /*acf0*/  BAR.SYNC.DEFER_BLOCKING 0x0 ;  /* 0x0000000000007b1d */ /* 0x000fe20000010000 */
[----:B--2---:R-:W-:Y:S02]  /*ad00*/  FMNMX.FTZ R0, R145, R0, !PT ;  /* 0x0000000091007209 */ /* 0x004fe40007810000 */
[----:B---3--:R-:W-:Y:S05]  /*ad10*/  FMNMX.FTZ R13, R166, R3, !PT ;  /* 0x00000003a60d7209 */ /* 0x008fea0007810000 */
[----:B------:R-:W-:Y:S01]  /*ad20*/  LDSM.16.MT88.4 R140, [R134+UR4+0x2900] ;  /* 0x00290004868c783b */ /* 0x000fe20008004200 */
[----:B------:R-:W2:Y:S01]  /*ad30*/  MUFU.TANH R164, R164 ;  /* 0x000000a400a47308 */ /* 0x000ea20000002400 */
[C---:B-1----:R-:W-:Y:S09]  /*ad40*/  HMMA.16816.F32.BF16 R28, R172.reuse, R8, R28 ;  /* 0x00000008ac1c723c */ /* 0x042ff2000004181c */
[----:B------:R-:W1:Y:S01]  /*ad50*/  MUFU.TANH R167, R167 ;  /* 0x000000a700a77308 */ /* 0x000e620000002400 */
[----:B------:R-:W-:Y:S09]  /*ad60*/  HMMA.16816.F32.BF16 R32, R172, R10, R32 ;  /* 0x0000000aac20723c */ /* 0x000ff20000041820 */
[----:B------:R-:W3:Y:S03]  /*ad70*/  MUFU.TANH R181, R181 ;  /* 0x000000b500b57308 */ /* 0x000ee60000002400 */
[----:B--2---:R-:W-:Y:S04]  /*ad80*/  FMNMX.FTZ R13, R164, R13, !PT ;  /* 0x0000000da40d7209 */ /* 0x004fe80007810000 */
[----:B------:R-:W-:Y:S03]  /*ad90*/  FMNMX.FTZ R13, R224, R13, !PT ;  /* 0x0000000de00d7209 */ /* 0x000fe60007810000 */
[----:B------:R-:W2:Y:S01]  /*ada0*/  MUFU.TANH R178, R14 ;  /* 0x0000000e00b27308 */ /* 0x000ea20000002400 */
[----:B------:R-:W-:Y:S01]  /*adb0*/  FMUL.FTZ R28, R28, c[0x0][0x320] ;  /* 0x0000c8001c1c7a20 */ /* 0x000fe20000410000 */
[----:B------:R-:W-:Y:S01]  /*adc0*/  FMNMX.FTZ R13, R182, R13, !PT ;  /* 0x0000000db60d7209 */ /* 0x000fe20007810000 */
[----:B------:R-:W-:Y:S01]  /*add0*/  FMUL.FTZ R29, R29, c[0x0][0x320] ;  /* 0x0000c8001d1d7a20 */ /* 0x000fe20000410000 */
[----:B-1----:R-:W-:Y:S01]  /*ade0*/  FMNMX.FTZ R0, R167, R0, !PT ;  /* 0x00000000a7007209 */ /* 0x002fe20007810000 */
[----:B------:R-:W-:Y:S02]  /*adf0*/  FMUL.FTZ R30, R30, c[0x0][0x320] ;  /* 0x0000c8001e1e7a20 */ /* 0x000fe40000410000 */
[----:B------:R-:W-:Y:S01]  /*ae00*/  FMUL.FTZ R31, R31, c[0x0][0x320] ;  /* 0x0000c8001f1f7a20 */ /* 0x000fe20000410000 */
[----:B------:R-:W-:Y:S01]  /*ae10*/  FMNMX.FTZ R0, R169, R0, !PT ;  /* 0x00000000a9007209 */ /* 0x000fe20007810000 */
[----:B------:R-:W-:Y:S01]  /*ae20*/  FMUL.FTZ R32, R32, c[0x0][0x320] ;  /* 0x0000c80020207a20 */ /* 0x000fe20000410000 */
[----:B------:R-:W1:Y:S01]  /*ae30*/  MUFU.TANH R176, R15 ;  /* 0x0000000f00b07308 */ /* 0x000e620000002400 */
[----:B------:R-:W-:Y:S02]  /*ae40*/  FMUL.FTZ R33, R33, c[0x0][0x320] ;  /* 0x0000c80021217a20 */ /* 0x000fe40000410000 */
[----:B------:R-:W-:Y:S01]  /*ae50*/  FMUL.FTZ R34, R34, c[0x0][0x320] ;  /* 0x0000c80022227a20 */ /* 0x000fe20000410000 */
[----:B---3--:R-:W-:Y:S01]  /*ae60*/  FMNMX.FTZ R0, R181, R0, !PT ;  /* 0x00000000b5007209 */ /* 0x008fe20007810000 */
[----:B------:R-:W-:Y:S03]  /*ae70*/  FMUL.FTZ R35, R35, c[0x0][0x320] ;  /* 0x0000c80023237a20 */ /* 0x000fe60000410000 */
[----:B------:R-:W-:Y:S02]  /*ae80*/  FMNMX.FTZ R0, R179, R0, !PT ;  /* 0x00000000b3007209 */ /* 0x000fe40007810000 */
[----:B------:R-:W3:Y:S01]  /*ae90*/  MUFU.TANH R177, R16 ;  /* 0x0000001000b17308 */ /* 0x000ee20000002400 */
[----:B--2---:R-:W-:Y:S09]  /*aea0*/  FMNMX.FTZ R13, R178, R13, !PT ;  /* 0x0000000db20d7209 */ /* 0x004ff20007810000 */
[----:B------:R-:W2:Y:S01]  /*aeb0*/  MUFU.TANH R163, R17 ;  /* 0x0000001100a37308 */ /* 0x000ea20000002400 */
[----:B-1----:R-:W-:Y:S09]  /*aec0*/  FMNMX.FTZ R13, R176, R13, !PT ;  /* 0x0000000db00d7209 */ /* 0x002ff20007810000 */
[----:B------:R-:W1:Y:S01]  /*aed0*/  MUFU.TANH R180, R18 ;  /* 0x0000001200b47308 */ /* 0x000e620000002400 */
[----:B---3--:R-:W-:Y:S09]  /*aee0*/  FMNMX.FTZ R0, R177, R0, !PT ;  /* 0x00000000b1007209 */ /* 0x008ff20007810000 */
[----:B------:R-:W3:Y:S01]  /*aef0*/  MUFU.TANH R162, R19 ;  /* 0x0000001300a27308 */ /* 0x000ee20000002400 */
[----:B--2---:R-:W-:Y:S02]  /*af00*/  FMNMX.FTZ R0, R163, R0, !PT ;  /* 0x00000000a3007209 */ /* 0x004fe40007810000 */
[----:B------:R-:W-:Y:S07]  /*af10*/  IADD3 R17, R134, UR4, RZ ;  /* 0x0000000486117c10 */ /* 0x000fee000fffe0ff */
        /* <DEDUP_REMOVED lines=40> */
[----:B------:R-:W-:Y:S01]  /*b1a0*/  LDSM.16.MT88.4 R12, [R135+UR4+0x100] ;  /* 0x00010004870c783b */ /* 0x000fe20008004200 */
[----:B-1----:R-:W-:Y:S07]  /*b1b0*/  FMNMX.FTZ R2, R11, R2, !PT ;  /* 0x000000020b027209 */ /* 0x002fee0007810000 */
        /* <DEDUP_REMOVED lines=15> */
[--C-:B------:R-:W-:Y:S02]  /*b2b0*/  FFMA.FTZ R231, R149, c[0x0][0x2d0], -R148.reuse ;  /* 0x0000b40095e77a23 */ /* 0x100fe40000010894 */
        /* <DEDUP_REMOVED lines=30> */
[--C-:B------:R-:W-:Y:S02]  /*b4a0*/  FFMA.FTZ R225, R156, c[0x0][0x2d0], -R145.reuse ;  /* 0x0000b4009ce17a23 */ /* 0x100fe40000010891 */
[----:B------:R-:W-:Y:S01]  /*b4b0*/  LDSM.16.MT88.4 R156, [R164+0x3900] ;  /* 0x00390000a49c783b */ /* 0x000fe20000004200 */
[--C-:B------:R-:W-:Y:S02]  /*b4c0*/  FFMA.FTZ R226, R154, c[0x0][0x2d0], -R145.reuse ;  /* 0x0000b4009ae27a23 */ /* 0x100fe40000010891 */
[----:B------:R-:W-:Y:S01]  /*b4d0*/  MUFU.EX2 R168, R168 ;  /* 0x000000a800a87308 */ /* 0x000fe20000000800 */
[--C-:B------:R-:W-:Y:S02]  /*b4e0*/  FFMA.FTZ R229, R152, c[0x0][0x2d0], -R145.reuse ;  /* 0x0000b40098e57a23 */ /* 0x100fe40000010891 */
[--C-:B------:R-:W-:Y:S02]  /*b4f0*/  FFMA.FTZ R230, R150, c[0x0][0x2d0], -R145.reuse ;  /* 0x0000b40096e67a23 */ /* 0x100fe40000010891 */
[C---:B--2---:R-:W-:Y:S01]  /*b500*/  FMUL.FTZ R6, R3.reuse, R130 ;  /* 0x0000008203067220 */ /* 0x044fe20000410000 */
[----:B------:R-:W-:Y:S01]  /*b510*/  LDSM.16.MT88.4 R152, [R134+UR4+0x3900] ;  /* 0x003900048698783b */ /* 0x000fe20008004200 */
[C---:B------:R-:W-:Y:S02]  /*b520*/  FMUL.FTZ R7, R3.reuse, R131 ;  /* 0x0000008303077220 */ /* 0x040fe40000410000 */
[C---:B------:R-:W-:Y:S01]  /*b530*/  FMUL.FTZ R10, R3.reuse, R126 ;  /* 0x0000007e030a7220 */ /* 0x040fe20000410000 */
[----:B------:R-:W2:Y:S01]  /*b540*/  MUFU.EX2 R167, R167 ;  /* 0x000000a700a77308 */ /* 0x000ea20000000800 */
[C---:B------:R-:W-:Y:S02]  /*b550*/  FMUL.FTZ R11, R3.reuse, R127 ;  /* 0x0000007f030b7220 */ /* 0x040fe40000410000 */
[----:B------:R-:W-:Y:S01]  /*b560*/  FMUL.FTZ R18, R3, R118 ;  /* 0x0000007603127220 */ /* 0x000fe20000410000 */
[----:B-1----:R-:W-:Y:S01]  /*b570*/  F2FP.BF16.PACK_AB R130, R169, R170 ;  /* 0x000000aaa982723e */ /* 0x002fe200000010ff */
[C---:B------:R-:W-:Y:S01]  /*b580*/  FMUL.FTZ R19, R3.reuse, R119 ;  /* 0x0000007703137220 */ /* 0x040fe20000410000 */
[----:B------:R-:W-:Y:S01]  /*b590*/  LDSM.16.MT88.4 R124, [R135+UR4+0x2900] ;  /* 0x00290004877c783b */ /* 0x000fe20008004200 */
[C---:B------:R-:W-:Y:S02]  /*b5a0*/  FMUL.FTZ R26, R3.reuse, R110 ;  /* 0x0000006e031a7220 */ /* 0x040fe40000410000 */
[C---:B------:R-:W-:Y:S01]  /*b5b0*/  FMUL.FTZ R27, R3.reuse, R111 ;  /* 0x0000006f031b7220 */ /* 0x040fe20000410000 */
[----:B------:R-:W-:Y:S01]  /*b5c0*/  MUFU.EX2 R166, R166 ;  /* 0x000000a600a67308 */ /* 0x000fe20000000800 */
[C---:B------:R-:W-:Y:S02]  /*b5d0*/  FMUL.FTZ R34, R3.reuse, R102 ;  /* 0x0000006603227220 */ /* 0x040fe40000410000 */
[C---:B------:R-:W-:Y:S01]  /*b5e0*/  FMUL.FTZ R35, R3.reuse, R103 ;  /* 0x0000006703237220 */ /* 0x040fe20000410000 */
[----:B------:R-:W-:Y:S01]  /*b5f0*/  LDSM.16.MT88.4 R108, [R164+0x2100] ;  /* 0x00210000a46c783b */ /* 0x000fe20000004200 */
[--C-:B------:R-:W-:Y:S02]  /*b600*/  FFMA.FTZ R233, R146, c[0x0][0x2d0], -R145.reuse ;  /* 0x0000b40092e97a23 */ /* 0x100fe40000010891 */
[C---:B------:R-:W-:Y:S02]  /*b610*/  FMUL.FTZ R36, R132.reuse, R36 ;  /* 0x0000002484247220 */ /* 0x040fe40000410000 */
[C---:B------:R-:W-:Y:S01]  /*b620*/  FMUL.FTZ R37, R132.reuse, R37 ;  /* 0x0000002584257220 */ /* 0x040fe20000410000 */
[----:B------:R-:W1:Y:S01]  /*b630*/  MUFU.EX2 R165, R165 ;  /* 0x000000a500a57308 */ /* 0x000e620000000800 */
[C---:B------:R-:W-:Y:S01]  /*b640*/  FMUL.FTZ R38, R3.reuse, R38 ;  /* 0x0000002603267220 */ /* 0x040fe20000410000 */
[----:B------:R-:W-:Y:S01]  /*b650*/  LDSM.16.MT88.4 R100, [R134+UR4+0x2100] ;  /* 0x002100048664783b */ /* 0x000fe20008004200 */
[----:B------:R-:W-:Y:S01]  /*b660*/  FMUL.FTZ R39, R3, R39 ;  /* 0x0000002703277220 */ /* 0x000fe20000410000 */
        /* <DEDUP_REMOVED lines=18> */
[C---:B------:R-:W-:Y:S01]  /*b790*/  HMMA.16816.F32.BF16 R4, R128.reuse, R12, R4 ;  /* 0x0000000c8004723c */ /* 0x040fe20000041804 */
        /* <DEDUP_REMOVED lines=61> */
[C---:B---3--:R-:W-:Y:S03]  /*bb70*/  HMMA.16816.F32.BF16 R44, R128.reuse, R104, R44 ;  /* 0x00000068802c723c */ /* 0x048fe6000004182c */
[----:B------:R-:W-:Y:S02]  /*bb80*/  FMUL.FTZ R85, R132, R85 ;  /* 0x0000005584557220 */ /* 0x000fe40000410000 */
[C---:B------:R-:W-:Y:S02]  /*bb90*/  FMUL.FTZ R86, R3.reuse, R86 ;  /* 0x0000005603567220 */ /* 0x040fe40000410000 */
[----:B------:R-:W-:Y:S01]  /*bba0*/  FMUL.FTZ R87, R3, R87 ;  /* 0x0000005703577220 */ /* 0x000fe20000410000 */
[C---:B------:R-:W-:Y:S01]  /*bbb0*/  HMMA.16816.F32.BF16 R48, R128.reuse, R106, R48 ;  /* 0x0000006a8030723c */ /* 0x040fe20000041830 */
[----:B------:R-:W1:Y:S03]  /*bbc0*/  LDSM.16.MT88.4 R104, [R135+UR4+0x4100] ;  /* 0x004100048768783b */ /* 0x000e660008004200 */
[--C-:B------:R-:W-:Y:S02]  /*bbd0*/  FFMA.FTZ R173, R181, c[0x0][0x2d0], -R148.reuse ;  /* 0x0000b400b5ad7a23 */ /* 0x100fe40000010894 */
[--C-:B------:R-:W-:Y:S02]  /*bbe0*/  FFMA.FTZ R181, R161, c[0x0][0x2d0], -R148.reuse ;  /* 0x0000b400a1b57a23 */ /* 0x100fe40000010894 */
[C---:B------:R-:W-:Y:S02]  /*bbf0*/  HMMA.16816.F32.BF16 R52, R128.reuse, R100, R52 ;  /* 0x000000648034723c */ /* 0x040fe40000041834 */
[----:B------:R-:W-:Y:S02]  /*bc00*/  MUFU.EX2 R173, R173 ;  /* 0x000000ad00ad7308 */ /* 0x000fe40000000800 */
[--C-:B------:R-:W-:Y:S02]  /*bc10*/  FFMA.FTZ R174, R179, c[0x0][0x2d0], -R148.reuse ;  /* 0x0000b400b3ae7a23 */ /* 0x100fe40000010894 */
[--C-:B------:R-:W-:Y:S02]  /*bc20*/  FFMA.FTZ R175, R178, c[0x0][0x2d0], -R145.reuse ;  /* 0x0000b400b2af7a23 */ /* 0x100fe40000010891 */
[C---:B------:R-:W-:Y:S01]  /*bc30*/  HMMA.16816.F32.BF16 R56, R128.reuse, R102, R56 ;  /* 0x000000668038723c */ /* 0x040fe20000041838 */
[----:B------:R-:W2:Y:S03]  /*bc40*/  LDSM.16.MT88.4 R100, [R133+0x4100] ;  /* 0x004100008564783b */ /* 0x000ea60000004200 */
[--C-:B------:R-:W-:Y:S01]  /*bc50*/  FFMA.FTZ R178, R163, c[0x0][0x2d0], -R148.reuse ;  /* 0x0000b400a3b27a23 */ /* 0x100fe20000010894 */
[----:B------:R-:W3:Y:S01]  /*bc60*/  MUFU.EX2 R174, R174 ;  /* 0x000000ae00ae7308 */ /* 0x000ee20000000800 */
[--C-:B------:R-:W-:Y:S02]  /*bc70*/  FFMA.FTZ R176, R176, c[0x0][0x2d0], -R145.reuse ;  /* 0x0000b400b0b07a23 */ /* 0x100fe40000010891 */
[C---:B------:R-:W-:Y:S04]  /*bc80*/  HMMA.16816.F32.BF16 R60, R128.reuse, R108, R60 ;  /* 0x0000006c803c723c */ /* 0x040fe8000004183c */
[--C-:B------:R-:W-:Y:S02]  /*bc90*/  FFMA.FTZ R177, R177, c[0x0][0x2d0], -R148.reuse ;  /* 0x0000b400b1b17a23 */ /* 0x100fe40000010894 */
[----:B------:R-:W-:Y:S01]  /*bca0*/  FFMA.FTZ R148, R147, c[0x0][0x2d0], -R148 ;  /* 0x0000b40093947a23 */ /* 0x000fe20000010894 */
[----:B------:R-:W-:Y:S01]  /*bcb0*/  MUFU.EX2 R175, R175 ;  /* 0x000000af00af7308 */ /* 0x000fe20000000800 */
[C---:B------:R-:W-:Y:S01]  /*bcc0*/  HMMA.16816.F32.BF16 R64, R128.reuse, R110, R64 ;  /* 0x0000006e8040723c */ /* 0x040fe20000041840 */
[----:B------:R-:W4:Y:S03]  /*bcd0*/  LDSM.16.MT88.4 R108, [R134+UR4+0x4100] ;  /* 0x00410004866c783b */ /* 0x000f260008004200 */
[--C-:B------:R-:W-:Y:S02]  /*bce0*/  FFMA.FTZ R179, R180, c[0x0][0x2d0], -R145.reuse ;  /* 0x0000b400b4b37a23 */ /* 0x100fe40000010891 */
[--C-:B------:R-:W-:Y:S02]  /*bcf0*/  FFMA.FTZ R180, R162, c[0x0][0x2d0], -R145.reuse ;  /* 0x0000b400a2b47a23 */ /* 0x100fe40000010891 */
[----:B------:R-:W-:Y:S01]  /*bd00*/  FFMA.FTZ R145, R144, c[0x0][0x2d0], -R145 ;  /* 0x0000b40090917a23 */ /* 0x000fe20000010891 */
[C---:B-1----:R-:W-:Y:S01]  /*bd10*/  HMMA.16816.F32.BF16 R68, R128.reuse, R104, R68 ;  /* 0x000000688044723c */ /* 0x042fe20000041844 */
[----:B------:R-:W-:Y:S01]  /*bd20*/  LDSM.16.MT88.4 R160, [R135+UR4+0x5900] ;  /* 0x0059000487a0783b */ /* 0x000fe20008004200 */
[----:B------:R1:W-:Y:S01]  /*bd30*/  MUFU.EX2 R232, R148 ;  /* 0x0000009400e87308 */ /* 0x0003e20000000800 */
[C---:B------:R-:W-:Y:S02]  /*bd40*/  FMUL.FTZ R88, R132.reuse, R88 ;  /* 0x0000005884587220 */ /* 0x040fe40000410000 */
[C---:B------:R-:W-:Y:S02]  /*bd50*/  FMUL.FTZ R89, R132.reuse, R89 ;  /* 0x0000005984597220 */ /* 0x040fe40000410000 */
[C---:B------:R-:W-:Y:S01]  /*bd60*/  FMUL.FTZ R90, R3.reuse, R90 ;  /* 0x0000005a035a7220 */ /* 0x040fe20000410000 */
[C---:B------:R-:W-:Y:S01]  /*bd70*/  HMMA.16816.F32.BF16 R72, R128.reuse, R106, R72 ;  /* 0x0000006a8048723c */ /* 0x040fe20000041848 */
[----:B------:R-:W5:Y:S03]  /*bd80*/  LDSM.16.MT88.4 R104, [R164+0x4100] ;  /* 0x00410000a468783b */ /* 0x000f660000004200 */
[C---:B------:R-:W-:Y:S01]  /*bd90*/  FMUL.FTZ R76, R132.reuse, R76 ;  /* 0x0000004c844c7220 */ /* 0x040fe20000410000 */
[----:B------:R-:W4:Y:S01]  /*bda0*/  MUFU.EX2 R176, R176 ;  /* 0x000000b000b07308 */ /* 0x000f220000000800 */
[C---:B------:R-:W-:Y:S02]  /*bdb0*/  FMUL.FTZ R77, R132.reuse, R77 ;  /* 0x0000004d844d7220 */ /* 0x040fe40000410000 */
[C---:B------:R-:W-:Y:S04]  /*bdc0*/  FMUL.FTZ R78, R3.reuse, R78 ;  /* 0x0000004e034e7220 */ /* 0x040fe80000410000 */
[C---:B------:R-:W-:Y:S02]  /*bdd0*/  FMUL.FTZ R79, R3.reuse, R79 ;  /* 0x0000004f034f7220 */ /* 0x040fe40000410000 */
[C---:B------:R-:W-:Y:S01]  /*bde0*/  FMUL.FTZ R91, R3.reuse, R91 ;  /* 0x0000005b035b7220 */ /* 0x040fe20000410000 */
[----:B------:R5:W-:Y:S01]  /*bdf0*/  MUFU.EX2 R234, R145 ;  /* 0x0000009100ea7308 */ /* 0x000be20000000800 */
[C---:B------:R-:W-:Y:S01]  /*be00*/  FMUL.FTZ R92, R132.reuse, R92 ;  /* 0x0000005c845c7220 */ /* 0x040fe20000410000 */
[----:B-1----:R-:W-:Y:S02]  /*be10*/  LDSM.16.MT88.4 R148, [R133+0x3900] ;  /* 0x003900008594783b */ /* 0x002fe40000004200 */
[C---:B--2---:R-:W-:Y:S03]  /*be20*/  HMMA.16816.F32.BF16 R76, R128.reuse, R100, R76 ;  /* 0x00000064804c723c */ /* 0x044fe6000004184c */
[C---:B------:R-:W-:Y:S02]  /*be30*/  FMUL.FTZ R80, R132.reuse, R80 ;  /* 0x0000005084507220 */ /* 0x040fe40000410000 */
[----:B------:R-:W-:Y:S01]  /*be40*/  FMUL.FTZ R81, R132, R81 ;  /* 0x0000005184517220 */ /* 0x000fe20000410000 */
[----:B------:R-:W-:Y:S01]  /*be50*/  MUFU.EX2 R177, R177 ;  /* 0x000000b100b17308 */ /* 0x000fe20000000800 */
[C---:B------:R-:W-:Y:S01]  /*be60*/  FMUL.FTZ R82, R3.reuse, R82 ;  /* 0x0000005203527220 */ /* 0x040fe20000410000 */
[----:B---3--:R-:W-:Y:S01]  /*be70*/  F2FP.BF16.PACK_AB R100, R174, R173 ;  /* 0x000000adae64723e */ /* 0x008fe200000010ff */
[C---:B------:R-:W-:Y:S03]  /*be80*/  FMUL.FTZ R83, R3.reuse, R83 ;  /* 0x0000005303537220 */ /* 0x040fe60000410000 */
[----:B------:R-:W-:Y:S01]  /*be90*/  FMUL.FTZ R93, R132, R93 ;  /* 0x0000005d845d7220 */ /* 0x000fe20000410000 */
[----:B----4-:R-:W-:Y:S01]  /*bea0*/  F2FP.BF16.PACK_AB R101, R176, R175 ;  /* 0x000000afb065723e */ /* 0x010fe200000010ff */
[C---:B------:R-:W-:Y:S02]  /*beb0*/  FMUL.FTZ R94, R3.reuse, R94 ;  /* 0x0000005e035e7220 */ /* 0x040fe40000410000 */
[C---:B------:R-:W-:Y:S01]  /*bec0*/  HMMA.16816.F32.BF16 R80, R128.reuse, R102, R80 ;  /* 0x000000668050723c */ /* 0x040fe20000041850 */
[----:B------:R-:W1:Y:S02]  /*bed0*/  MUFU.EX2 R178, R178 ;  /* 0x000000b200b27308 */ /* 0x000e640000000800 */
[C---:B------:R-:W-:Y:S01]  /*bee0*/  FMUL.FTZ R95, R3.reuse, R95 ;  /* 0x0000005f035f7220 */ /* 0x040fe20000410000 */
[----:B-----5:R-:W-:Y:S01]  /*bef0*/  LDSM.16.MT88.4 R144, [R135+UR4+0x3900] ;  /* 0x003900048790783b */ /* 0x020fe20008004200 */
[C---:B------:R-:W-:Y:S02]  /*bf00*/  FMUL.FTZ R96, R132.reuse, R96 ;  /* 0x0000006084607220 */ /* 0x040fe40000410000 */
[C---:B------:R-:W-:Y:S01]  /*bf10*/  FMUL.FTZ R97, R132.reuse, R97 ;  /* 0x0000006184617220 */ /* 0x040fe20000410000 */
[C---:B------:R-:W-:Y:S03]  /*bf20*/  HMMA.16816.F32.BF16 R84, R128.reuse, R108, R84 ;  /* 0x0000006c8054723c */ /* 0x040fe60000041854 */
[----:B------:R-:W-:Y:S01]  /*bf30*/  MUFU.EX2 R179, R179 ;  /* 0x000000b300b37308 */ /* 0x000fe20000000800 */
[C---:B------:R-:W-:Y:S02]  /*bf40*/  FMUL.FTZ R98, R3.reuse, R98 ;  /* 0x0000006203627220 */ /* 0x040fe40000410000 */
[C---:B------:R-:W-:Y:S02]  /*bf50*/  FMUL.FTZ R99, R3.reuse, R99 ;  /* 0x0000006303637220 */ /* 0x040fe40000410000 */
[C---:B------:R-:W-:Y:S01]  /*bf60*/  HMMA.16816.F32.BF16 R88, R128.reuse, R110, R88 ;  /* 0x0000006e8058723c */ /* 0x040fe20000041858 */
[----:B------:R-:W2:Y:S03]  /*bf70*/  LDSM.16.MT88.4 R108, [R133+0x900] ;  /* 0x00090000856c783b */ /* 0x000ea60000004200 */
[----:B------:R-:W-:Y:S01]  /*bf80*/  FFMA.FTZ R172, R132, R207, R172 ;  /* 0x000000cf84ac7223 */ /* 0x000fe200000100ac */
[----:B------:R-:W3:Y:S01]  /*bf90*/  MUFU.EX2 R180, R180 ;  /* 0x000000b400b47308 */ /* 0x000ee20000000800 */
[----:B------:R-:W-:Y:S01]  /*bfa0*/  FFMA.FTZ R168, R3, R208, R168 ;  /* 0x000000d003a87223 */ /* 0x000fe200000100a8 */
[----:B------:R-:W-:Y:S01]  /*bfb0*/  IADD3 R3, R213, -0x2, RZ ;  /* 0xfffffffed5037810 */ /* 0x000fe20007ffe0ff */
[C---:B------:R-:W-:Y:S03]  /*bfc0*/  HMMA.16816.F32.BF16 R92, R128.reuse, R104, R92 ;  /* 0x00000068805c723c */ /* 0x040fe6000004185c */
[----:B------:R-:W-:Y:S01]  /*bfd0*/  ISETP.GE.AND P0, PT, R3, R194, PT ;  /* 0x000000c20300720c */ /* 0x000fe20003f06270 */
[----:B------:R-:W-:Y:S01]  /*bfe0*/  FADD.FTZ R171, R171, R172 ;  /* 0x000000acabab7221 */ /* 0x000fe20000010000 */
[----:B-1----:R-:W-:Y:S01]  /*bff0*/  F2FP.BF16.PACK_AB R102, R178, R177 ;  /* 0x000000b1b266723e */ /* 0x002fe200000010ff */
[----:B------:R-:W-:Y:S01]  /*c000*/  FADD.FTZ R167, R167, R168 ;  /* 0x000000a8a7a77221 */ /* 0x000fe20000010000 */
[----:B------:R-:W1:Y:S01]  /*c010*/  MUFU.EX2 R181, R181 ;  /* 0x000000b500b57308 */ /* 0x000e620000000800 */
[----:B------:R-:W-:Y:S01]  /*c020*/  HMMA.16816.F32.BF16 R96, R128, R106, R96 ;  /* 0x0000006a8060723c */ /* 0x000fe20000041860 */
[----:B------:R-:W4:Y:S03]  /*c030*/  LDSM.16.MT88.4 R104, [R164+0x2900] ;  /* 0x00290000a468783b */ /* 0x000f260000004200 */
[----:B---3--:R-:W-:Y:S07]  /*c040*/  F2FP.BF16.PACK_AB R103, R180, R179 ;  /* 0x000000b3b467723e */ /* 0x008fee00000010ff */
[C---:B------:R-:W-:Y:S08]  /*c050*/  HMMA.16816.F32.BF16 R4, R100.reuse, R112, R4 ;  /* 0x000000706404723c */ /* 0x040ff00000041804 */
[C---:B------:R-:W-:Y:S01]  /*c060*/  HMMA.16816.F32.BF16 R8, R100.reuse, R114, R8 ;  /* 0x000000726408723c */ /* 0x040fe20000041808 */
[----:B------:R-:W-:Y:S07]  /*c070*/  LDSM.16.MT88.4 R112, [R133+0x4900] ;  /* 0x004900008570783b */ /* 0x000fee0000004200 */
[C---:B--2---:R-:W-:Y:S08]  /*c080*/  HMMA.16816.F32.BF16 R12, R100.reuse, R108, R12 ;  /* 0x0000006c640c723c */ /* 0x044ff0000004180c */
[C---:B------:R-:W-:Y:S01]  /*c090*/  HMMA.16816.F32.BF16 R16, R100.reuse, R110, R16 ;  /* 0x0000006e6410723c */ /* 0x040fe20000041810 */
[----:B------:R-:W2:Y:S07]  /*c0a0*/  LDSM.16.MT88.4 R108, [R135+UR4+0x4900] ;  /* 0x00490004876c783b */ /* 0x000eae0008004200 */
        /* <DEDUP_REMOVED lines=15> */
[----:B------:R-:W-:Y:S04]  /*c1a0*/  F2FP.BF16.PACK_AB R139, R234, R233 ;  /* 0x000000e9ea8b723e */ /* 0x000fe800000010ff */
[C---:B------:R-:W-:Y:S01]  /*c1b0*/  HMMA.16816.F32.BF16 R56, R100.reuse, R142, R56 ;  /* 0x0000008e6438723c */ /* 0x040fe20000041838 */
[----:B------:R-:W-:Y:S07]  /*c1c0*/  LDSM.16.MT88.4 R140, [R164+0x1900] ;  /* 0x00190000a48c783b */ /* 0x000fee0000004200 */
[C---:B----4-:R-:W-:Y:S08]  /*c1d0*/  HMMA.16816.F32.BF16 R60, R100.reuse, R104, R60 ;  /* 0x00000068643c723c */ /* 0x050ff0000004183c */
[C---:B------:R-:W-:Y:S01]  /*c1e0*/  HMMA.16816.F32.BF16 R64, R100.reuse, R106, R64 ;  /* 0x0000006a6440723c */ /* 0x040fe20000041840 */
[----:B------:R-:W3:Y:S07]  /*c1f0*/  LDSM.16.MT88.4 R104, [R134+UR4+0x4900] ;  /* 0x004900048668783b */ /* 0x000eee0008004200 */
[C---:B--2---:R-:W-:Y:S08]  /*c200*/  HMMA.16816.F32.BF16 R68, R100.reuse, R108, R68 ;  /* 0x0000006c6444723c */ /* 0x044ff00000041844 */
[C---:B------:R-:W-:Y:S01]  /*c210*/  HMMA.16816.F32.BF16 R72, R100.reuse, R110, R72 ;  /* 0x0000006e6448723c */ /* 0x040fe20000041848 */
[----:B------:R-:W2:Y:S07]  /*c220*/  LDSM.16.MT88.4 R108, [R135+UR4+0x1100] ;  /* 0x00110004876c783b */ /* 0x000eae0008004200 */
[C---:B------:R-:W-:Y:S08]  /*c230*/  HMMA.16816.F32.BF16 R76, R100.reuse, R112, R76 ;  /* 0x00000070644c723c */ /* 0x040ff0000004184c */
[C---:B------:R-:W-:Y:S01]  /*c240*/  HMMA.16816.F32.BF16 R80, R100.reuse, R114, R80 ;  /* 0x000000726450723c */ /* 0x040fe20000041850 */
[----:B------:R-:W4:Y:S07]  /*c250*/  LDSM.16.MT88.4 R112, [R134+UR4+0x1100] ;  /* 0x001100048670783b */ /* 0x000f2e0008004200 */
[C---:B---3--:R-:W-:Y:S08]  /*c260*/  HMMA.16816.F32.BF16 R84, R100.reuse, R104, R84 ;  /* 0x000000686454723c */ /* 0x048ff00000041854 */
[C---:B------:R-:W-:Y:S01]  /*c270*/  HMMA.16816.F32.BF16 R88, R100.reuse, R106, R88 ;  /* 0x0000006a6458723c */ /* 0x040fe20000041858 */
[----:B------:R-:W3:Y:S07]  /*c280*/  LDSM.16.MT88.4 R104, [R135+UR4+0x3100] ;  /* 0x003100048768783b */ /* 0x000eee0008004200 */
[C---:B------:R-:W-:Y:S08]  /*c290*/  HMMA.16816.F32.BF16 R92, R100.reuse, R116, R92 ;  /* 0x00000074645c723c */ /* 0x040ff0000004185c */
[----:B------:R-:W-:Y:S01]  /*c2a0*/  HMMA.16816.F32.BF16 R96, R100, R118, R96 ;  /* 0x000000766460723c */ /* 0x000fe20000041860 */
[----:B------:R-:W5:Y:S06]  /*c2b0*/  LDSM.16.MT88.4 R116, [R133+0x3100] ;  /* 0x003100008574783b */ /* 0x000f6c0000004200 */
[----:B-1----:R-:W-:Y:S02]  /*c2c0*/  F2FP.BF16.PACK_AB R100, R182, R181 ;  /* 0x000000b5b664723e */ /* 0x002fe400000010ff */
[----:B------:R-:W-:Y:S03]  /*c2d0*/  F2FP.BF16.PACK_AB R101, R190, R183 ;  /* 0x000000b7be65723e */ /* 0x000fe600000010ff */
[----:B------:R-:W-:Y:S02]  /*c2e0*/  F2FP.BF16.PACK_AB R102, R224, R223 ;  /* 0x000000dfe066723e */ /* 0x000fe400000010ff */
[----:B------:R-:W-:Y:S07]  /*c2f0*/  F2FP.BF16.PACK_AB R103, R226, R225 ;  /* 0x000000e1e267723e */ /* 0x000fee00000010ff */
[C---:B--2---:R-:W-:Y:S08]  /*c300*/  HMMA.16816.F32.BF16 R4, R100.reuse, R108, R4 ;  /* 0x0000006c6404723c */ /* 0x044ff00000041804 */
[C---:B------:R-:W-:Y:S01]  /*c310*/  HMMA.16816.F32.BF16 R8, R100.reuse, R110, R8 ;  /* 0x0000006e6408723c */ /* 0x040fe20000041808 */
[----:B------:R-:W1:Y:S07]  /*c320*/  LDSM.16.MT88.4 R108, [R134+UR4+0x3100] ;  /* 0x00310004866c783b */ /* 0x000e6e0008004200 */
[C---:B------:R-:W-:Y:S08]  /*c330*/  HMMA.16816.F32.BF16 R12, R100.reuse, R120, R12 ;  /* 0x00000078640c723c */ /* 0x040ff0000004180c */
[C---:B------:R-:W-:Y:S08]  /*c340*/  HMMA.16816.F32.BF16 R16, R100.reuse, R122, R16 ;  /* 0x0000007a6410723c */ /* 0x040ff00000041810 */
[C---:B----4-:R-:W-:Y:S08]  /*c350*/  HMMA.16816.F32.BF16 R20, R100.reuse, R112, R20 ;  /* 0x000000706414723c */ /* 0x050ff00000041814 */
        /* <DEDUP_REMOVED lines=8> */
[C---:B-----5:R-:W-:Y:S08]  /*c3e0*/  HMMA.16816.F32.BF16 R44, R100.reuse, R116, R44 ;  /* 0x00000074642c723c */ /* 0x060ff0000004182c */
        /* <DEDUP_REMOVED lines=19> */
[C---:B------:R-:W-:Y:S01]  /*c520*/  HMMA.16816.F32.BF16 R124, R136.reuse, R126, R8 ;  /* 0x0000007e887c723c */ /* 0x040fe20000041808 */
[----:B------:R-:W1:Y:S07]  /*c530*/  LDSM.16.MT88.4 R8, [R133+0x5900] ;  /* 0x005900008508783b */ /* 0x000e6e0000004200 */
[C---:B---3--:R-:W-:Y:S01]  /*c540*/  HMMA.16816.F32.BF16 R120, R136.reuse, R116, R12 ;  /* 0x000000748878723c */ /* 0x048fe2000004180c */
[----:B------:R-:W2:Y:S07]  /*c550*/  LDSM.16.MT88.4 R12, [R134+UR4+0x5900] ;  /* 0x00590004860c783b */ /* 0x000eae0008004200 */
[C---:B------:R-:W-:Y:S01]  /*c560*/  HMMA.16816.F32.BF16 R116, R136.reuse, R118, R16 ;  /* 0x000000768874723c */ /* 0x040fe20000041810 */
[----:B------:R-:W3:Y:S07]  /*c570*/  LDSM.16.MT88.4 R16, [R164+0x5900] ;  /* 0x00590000a410783b */ /* 0x000eee0000004200 */
[C---:B------:R-:W-:Y:S07]  /*c580*/  HMMA.16816.F32.BF16 R112, R136.reuse, R104, R20 ;  /* 0x000000688870723c */ /* 0x040fee0000041814 */
[----:B------:R-:W-:Y:S01]  /*c590*/  FADD.FTZ R20, R166, R167 ;  /* 0x000000a7a6147221 */ /* 0x000fe20000010000 */
[C---:B------:R-:W-:Y:S04]  /*c5a0*/  HMMA.16816.F32.BF16 R108, R136.reuse, R106, R24 ;  /* 0x0000006a886c723c */ /* 0x040fe80000041818 */
[----:B------:R-:W-:Y:S04]  /*c5b0*/  FADD.FTZ R20, R165, R20 ;  /* 0x00000014a5147221 */ /* 0x000fe80000010000 */
        /* <DEDUP_REMOVED lines=24> */
[C---:B-1----:R-:W-:Y:S07]  /*c740*/  HMMA.16816.F32.BF16 R76, R136.reuse, R8, R76 ;  /* 0x00000008884c723c */ /* 0x042fee000004184c */
[----:B------:R-:W-:Y:S01]  /*c750*/  FADD.FTZ R8, R170, R171 ;  /* 0x000000abaa087221 */ /* 0x000fe20000010000 */
[C---:B------:R-:W-:Y:S04]  /*c760*/  HMMA.16816.F32.BF16 R80, R136.reuse, R10, R80 ;  /* 0x0000000a8850723c */ /* 0x040fe80000041850 */
[----:B------:R-:W-:Y:S04]  /*c770*/  FADD.FTZ R8, R169, R8 ;  /* 0x00000008a9087221 */ /* 0x000fe80000010000 */
[C---:B--2---:R-:W-:Y:S04]  /*c780*/  HMMA.16816.F32.BF16 R84, R136.reuse, R12, R84 ;  /* 0x0000000c8854723c */ /* 0x044fe80000041854 */
[----:B------:R-:W-:Y:S04]  /*c790*/  FADD.FTZ R173, R173, R8 ;  /* 0x00000008adad7221 */ /* 0x000fe80000010000 */
[C---:B------:R-:W-:Y:S04]  /*c7a0*/  HMMA.16816.F32.BF16 R88, R136.reuse, R14, R88 ;  /* 0x0000000e8858723c */ /* 0x040fe80000041858 */
[----:B------:R-:W-:Y:S04]  /*c7b0*/  FADD.FTZ R174, R174, R173 ;  /* 0x000000adaeae7221 */ /* 0x000fe80000010000 */
[----:B------:R-:W-:Y:S01]  /*c7c0*/  FADD.FTZ R177, R177, R174 ;  /* 0x000000aeb1b17221 */ /* 0x000fe20000010000 */
[C---:B---3--:R-:W-:Y:S03]  /*c7d0*/  HMMA.16816.F32.BF16 R92, R136.reuse, R16, R92 ;  /* 0x00000010885c723c */ /* 0x048fe6000004185c */
        /* <DEDUP_REMOVED lines=10> */
[----:B------:R-:W-:-:S05]  /*c880*/  @!P0 BRA `(.L_x_1132) ;  /* 0x000003f000008947 */ /* 0x000fca0003800000 */
        /* <DEDUP_REMOVED lines=63> */
.L_x_1132:
        /* <DEDUP_REMOVED lines=9> */
.L_x_1130:
[----:B------:R-:W-:-:S13]  /*cd10*/  ISETP.GE.AND P0, PT, R213, R194, PT ;  /* 0x000000c2d500720c */ /* 0x000fda0003f06270 */
[----:B------:R-:W-:Y:S05]  /*cd20*/  @!P0 BRA `(.L_x_1134) ;  /* 0x000039e000008947 */ /* 0x000fea0003800000 */
[----:B------:R-:W-:Y:S01]  /*cd30*/  SHF.R.S32.HI R193, RZ, 0x1f, R210 ;  /* 0x0000001fffc17819 */ /* 0x000fe200000114d2 */
[----:B------:R-:W-:Y:S01]  /*cd40*/  IMAD.MOV.U32 R3, RZ, RZ, R0 ;  /* 0x000000ffff037224 */ /* 0x000fe200078e0000 */
[----:B------:R-:W-:Y:S01]  /*cd50*/  SHF.R.S32.HI R0, RZ, 0x1f, R209 ;  /* 0x0000001fff007819 */ /* 0x000fe200000114d1 */
[----:B------:R-:W-:Y:S01]  /*cd60*/  IMAD.MOV.U32 R190, RZ, RZ, 0x40 ;  /* 0x00000040ffbe7424 */ /* 0x000fe200078e00ff */
[----:B------:R-:W-:Y:S01]  /*cd70*/  LOP3.LUT P0, RZ, R212, 0x4, RZ, 0xc0, !PT ;  /* 0x00000004d4ff7812 */ /* 0x000fe2000780c0ff */
[C---:B------:R-:W-:Y:S01]  /*cd80*/  IMAD.SHL.U32 R211, R210.reuse, 0x2, RZ ;  /* 0x00000002d2d37824 */ /* 0x040fe200078e00ff */
[----:B------:R-:W-:Y:S01]  /*cd90*/  SHF.R.S32.HI R5, RZ, 0x1f, R192 ;  /* 0x0000001fff057819 */ /* 0x000fe200000114c0 */
[C---:B------:R-:W-:Y:S01]  /*cda0*/  IMAD.SHL.U32 R212, R209.reuse, 0x2, RZ ;  /* 0x00000002d1d47824 */ /* 0x040fe200078e00ff */
[----:B------:R-:W-:Y:S01]  /*cdb0*/  SHF.L.U64.HI R193, R210, 0x1, R193 ;  /* 0x00000001d2c17819 */ /* 0x000fe200000102c1 */
[----:B------:R-:W-:Y:S01]  /*cdc0*/  IMAD.MOV.U32 R132, RZ, RZ, R2 ;  /* 0x000000ffff847224 */ /* 0x000fe200078e0002 */
[----:B------:R-:W-:Y:S01]  /*cdd0*/  SHF.L.U64.HI R210, R209, 0x1, R0 ;  /* 0x00000001d1d27819 */ /* 0x000fe20000010200 */
[C---:B------:R-:W-:Y:S01]  /*cde0*/  IMAD.SHL.U32 R214, R192.reuse, 0x2, RZ ;  /* 0x00000002c0d67824 */ /* 0x040fe200078e00ff */
[----:B------:R-:W-:-:S02]  /*cdf0*/  SHF.L.U64.HI R209, R192, 0x1, R5 ;  /* 0x00000001c0d17819 */ /* 0x000fc40000010205 */
[----:B------:R-:W-:Y:S02]  /*ce00*/  SEL R190, R190, 0xffffffc0, !P0 ;  /* 0xffffffc0bebe7807 */ /* 0x000fe40004000000 */
.L_x_1145:
        /* <DEDUP_REMOVED lines=23> */
[----:B------:R-:W-:Y:S02]  /*cf80*/  IMAD R2, R199, c[0x0][0x21c], R2 ;  /* 0x00008700c7027a24 */ /* 0x000fe400078e0202 */
[----:B------:R-:W-:Y:S02]  /*cf90*/  IMAD.IADD R9, R9, 0x1, R5 ;  /* 0x0000000109097824 */ /* 0x000fe400078e0205 */
[----:B------:R-:W-:Y:S02]  /*cfa0*/  IMAD.U32 R5, RZ, RZ, UR20 ;  /* 0x00000014ff057e24 */ /* 0x000fe4000f8e00ff */
[----:B------:R-:W-:Y:S05]  /*cfb0*/  IMAD.WIDE.U32 R8, R199, c[0x0][0x218], R8 ;  /* 0x00008600c7087a25 */ /* 0x000fea00078e0008 */
[----:B------:R-:W-:Y:S04]  /*cfc0*/  IADD3 R0, P0, R8, UR16, RZ ;  /* 0x0000001008007c10 */ /* 0x000fe8000ff1e0ff */
[----:B------:R-:W-:Y:S02]  /*cfd0*/  IADD3.X R9, R9, UR9, R2, P0, !PT ;  /* 0x0000000909097c10 */ /* 0x000fe400087fe402 */
[C---:B------:R-:W-:Y:S04]  /*cfe0*/  LEA R4, P0, R0.reuse, c[0x0][0x1f8], 0x1 ;  /* 0x00007e0000047a11 */ /* 0x040fe800078008ff */
[----:B------:R-:W-:Y:S01]  /*cff0*/  LEA.HI.X R6, R0, c[0x0][0x1fc], R9, 0x1, P0 ;  /* 0x00007f0000067a11 */ /* 0x000fe200000f0c09 */
[----:B------:R-:W5:Y:S04]  /*d000*/  SHFL.IDX PT, R11, R4, RZ, 0x181f ;  /* 0x00181fff040b7589 */ /* 0x000f6800000e0000 */
[----:B------:R-:W2:Y:S04]  /*d010*/  SHFL.IDX PT, R2, R6, RZ, 0x181f ;  /* 0x00181fff06027589 */ /* 0x000ea800000e0000 */
[----:B------:R-:W4:Y:S04]  /*d020*/  SHFL.IDX PT, R7, R4, 0x1, 0x181f ;  /* 0x00381f0004077f89 */ /* 0x000f2800000e0000 */
[----:B------:R-:W3:Y:S01]  /*d030*/  SHFL.IDX PT, R0, R6, 0x1, 0x181f ;  /* 0x00381f0006007f89 */ /* 0x000ee200000e0000 */
[CC--:B-----5:R-:W-:Y:S05]  /*d040*/  IADD3 R14, P0, R11.reuse, R211.reuse, RZ ;  /* 0x000000d30b0e7210 */ /* 0x0e0fea0007f1e0ff */
[C---:B--2---:R-:W-:Y:S01]  /*d050*/  IMAD.X R15, R2.reuse, 0x1, R193, P0 ;  /* 0x00000001020f7824 */ /* 0x044fe200000e06c1 */
[C---:B------:R-:W-:Y:S04]  /*d060*/  IADD3 R12, P0, R11.reuse, R212, RZ ;  /* 0x000000d40b0c7210 */ /* 0x040fe80007f1e0ff */
[C---:B------:R-:W-:Y:S02]  /*d070*/  IADD3.X R13, R2.reuse, R210, RZ, P0, !PT ;  /* 0x000000d2020d7210 */ /* 0x040fe400007fe4ff */
[----:B------:R-:W-:Y:S05]  /*d080*/  IADD3 R10, P0, R11, R214, RZ ;  /* 0x000000d60b0a7210 */ /* 0x000fea0007f1e0ff */
[----:B------:R-:W-:Y:S01]  /*d090*/  IMAD.X R11, R2, 0x1, R209, P0 ;  /* 0x00000001020b7824 */ /* 0x000fe200000e06d1 */
[----:B----4-:R-:W-:Y:S01]  /*d0a0*/  IADD3 R8, P0, R7, R211, RZ ;  /* 0x000000d307087210 */ /* 0x010fe20007f1e0ff */
[----:B------:R-:W-:Y:S03]  /*d0b0*/  IMAD R2, R5, 0x6000, R198 ;  /* 0x0000600005027824 */ /* 0x000fe600078e02c6 */
[C---:B---3--:R-:W-:Y:S02]  /*d0c0*/  IADD3.X R9, R0.reuse, R193, RZ, P0, !PT ;  /* 0x000000c100097210 */ /* 0x048fe400007fe4ff */
[----:B------:R2:W-:Y:S01]  /*d0d0*/  LDGSTS.E.BYPASS.LTC128B.128 [R2], [R14.64], !P5 ;  /* 0x000000000e027fae */ /* 0x0005e2000e901d4e */
[C---:B------:R-:W-:Y:S03]  /*d0e0*/  IADD3 R4, P0, R7.reuse, R212, RZ ;  /* 0x000000d407047210 */ /* 0x040fe60007f1e0ff */
[----:B------:R2:W-:Y:S02]  /*d0f0*/  LDGSTS.E.BYPASS.LTC128B.128 [R2+0x2000], [R12.64], !P4 ;  /* 0x020000000c027fae */ /* 0x0005e4000e101d4e */
[C---:B------:R-:W-:Y:S01]  /*d100*/  IMAD.X R5, R0.reuse, 0x1, R210, P0 ;  /* 0x0000000100057824 */ /* 0x040fe200000e06d2 */
[----:B------:R-:W-:Y:S01]  /*d110*/  IADD3 R6, P0, R7, R214, RZ ;  /* 0x000000d607067210 */ /* 0x000fe20007f1e0ff */
[----:B------:R2:W-:Y:S03]  /*d120*/  LDGSTS.E.BYPASS.LTC128B.128 [R2+0x4000], [R10.64], !P6 ;  /* 0x040000000a027fae */ /* 0x0005e6000f101d4e */
[----:B------:R-:W-:Y:S01]  /*d130*/  IADD3.X R7, R0, R209, RZ, P0, !PT ;  /* 0x000000d100077210 */ /* 0x000fe200007fe4ff */
[----:B------:R2:W-:Y:S04]  /*d140*/  LDGSTS.E.BYPASS.LTC128B.128 [R2+0x1000], [R8.64], !P5 ;  /* 0x0100000008027fae */ /* 0x0005e8000e901d4e */
[----:B------:R2:W-:Y:S04]  /*d150*/  LDGSTS.E.BYPASS.LTC128B.128 [R2+0x3000], [R4.64], !P4 ;  /* 0x0300000004027fae */ /* 0x0005e8000e101d4e */
[----:B------:R2:W-:Y:S02]  /*d160*/  LDGSTS.E.BYPASS.LTC128B.128 [R2+0x5000], [R6.64], !P6 ;  /* 0x0500000006027fae */ /* 0x0005e4000f101d4e */
.L_x_1135:
[C---:B--234-:R-:W-:Y:S01]  /*d170*/  HMMA.16816.F32.BF16 R4, R136.reuse, R140, RZ ;  /* 0x0000008c8804723c */ /* 0x05cfe200000418ff */
[----:B------:R-:W-:Y:S01]  /*d180*/  LDSM.16.M88.4 R172, [R133+0xf900] ;  /* 0x00f9000085ac783b */ /* 0x000fe20000000200 */
[----:B------:R-:W-:Y:S01]  /*d190*/  PLOP3.LUT P0, PT, PT, PT, UP1, 0x80, 0x0 ;  /* 0x000000000000781c */ /* 0x000fe20003f0f018 */
[----:B------:R-:W-:Y:S01]  /*d1a0*/  UIADD3 UR6, UR20, 0x1, URZ ;  /* 0x0000000114067890 */ /* 0x000fe2000fffe03f */
[C---:B------:R-:W-:Y:S01]  /*d1b0*/  IADD3 R0, R190.reuse, R165, RZ ;  /* 0x000000a5be007210 */ /* 0x040fe20007ffe0ff */
[----:B------:R-:W-:Y:S01]  /*d1c0*/  UISETP.GE.AND UP0, UPT, UR20, 0x1, UPT ;  /* 0x000000011400788c */ /* 0x000fe2000bf06270 */
[C---:B------:R-:W-:Y:S02]  /*d1d0*/  IADD3 R2, R190.reuse, R133, RZ ;  /* 0x00000085be027210 */ /* 0x040fe40007ffe0ff */
[C---:B------:R-:W-:Y:S01]  /*d1e0*/  HMMA.16816.F32.BF16 R8, R136.reuse, R142, RZ ;  /* 0x0000008e8808723c */ /* 0x040fe200000418ff */
[----:B------:R-:W-:Y:S01]  /*d1f0*/  LDSM.16.M88.4 R140, [R0+0xc100] ;  /* 0x00c10000008c783b */ /* 0x000fe20000000200 */
[----:B------:R-:W-:Y:S01]  /*d200*/  ISETP.GE.AND P3, PT, R197, 0x1, PT ;  /* 0x00000001c500780c */ /* 0x000fe20003f66270 */
[----:B------:R-:W-:Y:S05]  /*d210*/  USEL UR20, UR6, URZ, !UP0 ;  /* 0x0000003f06147287 */ /* 0x000fea000c000000 */
[C---:B-1----:R-:W-:Y:S01]  /*d220*/  HMMA.16816.F32.BF16 R12, R136.reuse, R16, RZ ;  /* 0x00000010880c723c */ /* 0x042fe200000418ff */
[----:B------:R-:W-:Y:S07]  /*d230*/  LDSM.16.M88.4 R164, [R0+0xc900] ;  /* 0x00c9000000a4783b */ /* 0x000fee0000000200 */
        /* <DEDUP_REMOVED lines=123> */
[C---:B------:R-:W-:Y:S07]  /*d9f0*/  HMMA.16816.F32.BF16 R28, R152.reuse, R164, R28 ;  /* 0x000000a4981c723c */ /* 0x040fee000004181c */
[----:B------:R-:W-:Y:S01]  /*da00*/  SHF.L.U32 R165, R213, 0x6, RZ ;  /* 0x00000006d5a57819 */ /* 0x000fe200000006ff */
        /* <DEDUP_REMOVED lines=44> */
[----:B------:R1:W1:Y:S01]  /*dcd0*/  MUFU.TANH R161, R20 ;  /* 0x0000001400a17308 */ /* 0x0002620000002400 */
[----:B----4-:R-:W4:Y:S09]  /*dce0*/  LDSM.16.M88.4 R8, [R192+0x11900] ;  /* 0x01190000c008783b */ /* 0x010f320000000200 */
[----:B------:R2:W2:Y:S01]  /*dcf0*/  MUFU.TANH R159, R21 ;  /* 0x00000015009f7308 */ /* 0x0004a20000002400 */
[----:B-----5:R-:W-:Y:S09]  /*dd00*/  FMUL.FTZ R13, R19, c[0x0][0x320] ;  /* 0x0000c800130d7a20 */ /* 0x020ff20000410000 */
[----:B------:R-:W3:Y:S01]  /*dd10*/  MUFU.TANH R160, R22 ;  /* 0x0000001600a07308 */ /* 0x000ee20000002400 */
[----:B-1----:R-:W-:Y:S04]  /*dd20*/  IADD3 R20, -R206, 0x1, -R165 ;  /* 0x00000001ce147810 */ /* 0x002fe80007ffe9a5 */
[----:B------:R-:W-:Y:S05]  /*dd30*/  IADD3 R20, -R204, R20, R195 ;  /* 0x00000014cc147210 */ /* 0x000fea0007ffe1c3 */
[----:B------:R1:W1:Y:S01]  /*dd40*/  MUFU.TANH R158, R23 ;  /* 0x00000017009e7308 */ /* 0x0002620000002400 */
[C---:B--2---:R-:W-:Y:S02]  /*dd50*/  IADD3 R21, R20.reuse, c[0x0][0x328], RZ ;  /* 0x0000ca0014157a10 */ /* 0x044fe40007ffe0ff */
[----:B------:R-:W-:Y:S07]  /*dd60*/  IADD3 R20, R20, UR19, RZ ;  /* 0x0000001314147c10 */ /* 0x000fee000fffe0ff */
[----:B------:R-:W2:Y:S01]  /*dd70*/  MUFU.TANH R146, R146 ;  /* 0x0000009200927308 */ /* 0x000ea20000002400 */
[C---:B----4-:R-:W-:Y:S09]  /*dd80*/  HMMA.16816.F32.BF16 R28, R176.reuse, R8, R28 ;  /* 0x00000008b01c723c */ /* 0x050ff2000004181c */
[----:B------:R-:W4:Y:S03]  /*dd90*/  MUFU.TANH R0, R0 ;  /* 0x0000000000007308 */ /* 0x000f260000002400 */
[----:B------:R-:W-:Y:S01]  /*dda0*/  @P0 IMAD.HI.U32 R9, R205, c[0x0][0x2c8], RZ ;  /* 0x0000b200cd090a27 */ /* 0x000fe200078e00ff */
[----:B------:R-:W-:Y:S01]  /*ddb0*/  HMMA.16816.F32.BF16 R32, R176, R10, R32 ;  /* 0x0000000ab020723c */ /* 0x000fe20000041820 */
[----:B------:R-:W-:Y:S06]  /*ddc0*/  PLOP3.LUT P0, PT, PT, PT, UP1, 0x80, 0x0 ;  /* 0x000000000000781c */ /* 0x000fec0003f0f018 */
[----:B------:R-:W-:Y:S01]  /*ddd0*/  MOV R10, R205 ;  /* 0x000000cd000a7202 */ /* 0x000fe20000000f00 */
[----:B------:R-:W1:Y:S06]  /*dde0*/  MUFU.TANH R2, R2 ;  /* 0x0000000200027308 */ /* 0x000e6c0000002400 */
[----:B------:R-:W-:Y:S01]  /*ddf0*/  @P0 SHF.R.U32.HI R10, RZ, c[0x0][0x2cc], R9 ;  /* 0x0000b300ff0a0a19 */ /* 0x000fe20000011609 */
[----:B------:R-:W-:Y:S03]  /*de00*/  FMUL.FTZ R8, R31, c[0x0][0x320] ;  /* 0x0000c8001f087a20 */ /* 0x000fe60000410000 */
[----:B------:R-:W1:Y:S01]  /*de10*/  MUFU.TANH R147, R147 ;  /* 0x0000009300937308 */ /* 0x000e620000002400 */
[----:B------:R-:W1:Y:S01]  /*de20*/  SHFL.IDX PT, R9, R10, RZ, 0x1c1f ;  /* 0x001c1fff0a097589 */ /* 0x000e6200000e0000 */
[----:B------:R-:W-:Y:S02]  /*de30*/  FMUL.FTZ R28, R28, c[0x0][0x320] ;  /* 0x0000c8001c1c7a20 */ /* 0x000fe40000410000 */
[----:B------:R-:W-:Y:S02]  /*de40*/  FMUL.FTZ R29, R29, c[0x0][0x320] ;  /* 0x0000c8001d1d7a20 */ /* 0x000fe40000410000 */
[----:B------:R-:W-:Y:S02]  /*de50*/  FMUL.FTZ R19, R33, c[0x0][0x320] ;  /* 0x0000c80021137a20 */ /* 0x000fe40000410000 */
[----:B------:R-:W-:Y:S02]  /*de60*/  FMUL.FTZ R18, R34, c[0x0][0x320] ;  /* 0x0000c80022127a20 */ /* 0x000fe40000410000 */
[----:B------:R-:W2:Y:S01]  /*de70*/  MUFU.TANH R175, R175 ;  /* 0x000000af00af7308 */ /* 0x000ea20000002400 */
[----:B------:R-:W-:Y:S02]  /*de80*/  FMUL.FTZ R17, R35, c[0x0][0x320] ;  /* 0x0000c80023117a20 */ /* 0x000fe40000410000 */
[----:B------:R-:W-:Y:S02]  /*de90*/  FMUL.FTZ R30, R30, c[0x0][0x320] ;  /* 0x0000c8001e1e7a20 */ /* 0x000fe40000410000 */
[----:B------:R-:W-:Y:S05]  /*dea0*/  FMUL.FTZ R32, R32, c[0x0][0x320] ;  /* 0x0000c80020207a20 */ /* 0x000fea0000410000 */
[----:B------:R-:W2:Y:S01]  /*deb0*/  MUFU.TANH R12, R12 ;  /* 0x0000000c000c7308 */ /* 0x000ea20000002400 */
[-C--:B-1----:R-:W-:Y:S02]  /*dec0*/  IADD3 R23, R21, R9.reuse, RZ ;  /* 0x0000000915177210 */ /* 0x082fe40007ffe0ff */
[----:B------:R-:W-:Y:S07]  /*ded0*/  IADD3 R22, R20, R9, RZ ;  /* 0x0000000914167210 */ /* 0x000fee0007ffe0ff */
[----:B------:R-:W1:Y:S10]  /*dee0*/  MUFU.TANH R162, R162 ;  /* 0x000000a200a27308 */ /* 0x000e740000002400 */
[----:B------:R-:W1:Y:S10]  /*def0*/  MUFU.TANH R15, R15 ;  /* 0x0000000f000f7308 */ /* 0x000e740000002400 */
[----:B------:R-:W1:Y:S10]  /*df00*/  MUFU.TANH R16, R16 ;  /* 0x0000001000107308 */ /* 0x000e740000002400 */
[----:B------:R-:W1:Y:S10]  /*df10*/  MUFU.TANH R14, R14 ;  /* 0x0000000e000e7308 */ /* 0x000e740000002400 */
[----:B------:R-:W1:Y:S10]  /*df20*/  MUFU.TANH R13, R13 ;  /* 0x0000000d000d7308 */ /* 0x000e740000002400 */
[----:B------:R1:W1:Y:S10]  /*df30*/  MUFU.TANH R157, R24 ;  /* 0x00000018009d7308 */ /* 0x0002740000002400 */
[----:B------:R1:W1:Y:S10]  /*df40*/  MUFU.TANH R155, R25 ;  /* 0x00000019009b7308 */ /* 0x0002740000002400 */
[----:B------:R1:W1:Y:S10]  /*df50*/  MUFU.TANH R156, R26 ;  /* 0x0000001a009c7308 */ /* 0x0002740000002400 */
[----:B------:R1:W1:Y:S10]  /*df60*/  MUFU.TANH R154, R27 ;  /* 0x0000001b009a7308 */ /* 0x0002740000002400 */
[----:B------:R1:W1:Y:S10]  /*df70*/  MUFU.TANH R153, R28 ;  /* 0x0000001c00997308 */ /* 0x0002740000002400 */
[----:B------:R1:W1:Y:S10]  /*df80*/  MUFU.TANH R151, R29 ;  /* 0x0000001d00977308 */ /* 0x0002740000002400 */
[----:B------:R1:W1:Y:S10]  /*df90*/  MUFU.TANH R150, R30 ;  /* 0x0000001e00967308 */ /* 0x0002740000002400 */
[----:B------:R-:W1:Y:S10]  /*dfa0*/  MUFU.TANH R8, R8 ;  /* 0x0000000800087308 */ /* 0x000e740000002400 */
[----:B------:R1:W1:Y:S10]  /*dfb0*/  MUFU.TANH R149, R32 ;  /* 0x0000002000957308 */ /* 0x0002740000002400 */
        /* <DEDUP_REMOVED lines=17> */
.L_x_1138:
[----:B------:R-:W-:Y:S04]  /*e0d0*/  MOV R4, 0x1 ;  /* 0x0000000100047802 */ /* 0x000fe80000000f00 */
[----:B------:R-:W-:Y:S11]  /*e0e0*/  ISETP.NE.AND P0, PT, R4, c[0x0][0x32c], PT ;  /* 0x0000cb0004007a0c */ /* 0x000ff60003f05270 */
[----:B------:R-:W-:Y:S02]  /*e0f0*/  @!UPT UIADD3 URZ, URZ, URZ, URZ ;  /* 0x0000003f3f3ff290 */ /* 0x000fe4000fffe03f */
[----:B------:R-:W-:Y:S05]  /*e100*/  @P0 IMAD.HI.U32 R4, R6, c[0x0][0x330], RZ ;  /* 0x0000cc0006040a27 */ /* 0x000fea00078e00ff */
[----:B------:R-:W-:Y:S02]  /*e110*/  @P0 SHF.R.U32.HI R6, RZ, c[0x0][0x334], R4 ;  /* 0x0000cd00ff060a19 */ /* 0x000fe40000011604 */
.L_x_1139:
[----:B------:R-:W-:Y:S05]  /*e120*/  BSYNC B0 ;  /* 0x0000000000007941 */ /* 0x000fea0003800000 */
.L_x_1137:
[----:B------:R-:W-:Y:S04]  /*e130*/  IMAD R5, R6, c[0x0][0x32c], -R165 ;  /* 0x0000cb0006057a24 */ /* 0x000fe800078e0aa5 */
[----:B------:R-:W-:Y:S05]  /*e140*/  IMAD.IADD R5, R5, 0x1, -R206 ;  /* 0x0000000105057824 */ /* 0x000fea00078e0ace */
[----:B------:R-:W-:Y:S02]  /*e150*/  IADD3 R4, R5, c[0x0][0x32c], RZ ;  /* 0x0000cb0005047a10 */ /* 0x000fe40007ffe0ff */
[----:B------:R-:W-:Y:S02]  /*e160*/  IMNMX R22, R22, R5, !PT ;  /* 0x0000000516167217 */ /* 0x000fe40007800200 */
[----:B------:R-:W-:Y:S02]  /*e170*/  IMNMX R23, R23, R4, PT ;  /* 0x0000000417177217 */ /* 0x000fe40003800200 */
.L_x_1136:
        /* <DEDUP_REMOVED lines=66> */
.L_x_1142:
[----:B------:R-:W-:Y:S04]  /*e5a0*/  MOV R6, 0x1 ;  /* 0x0000000100067802 */ /* 0x000fe80000000f00 */
[----:B------:R-:W-:Y:S11]  /*e5b0*/  ISETP.NE.AND P0, PT, R6, c[0x0][0x32c], PT ;  /* 0x0000cb0006007a0c */ /* 0x000ff60003f05270 */
[----:B------:R-:W-:Y:S02]  /*e5c0*/  @!UPT UIADD3 URZ, URZ, URZ, URZ ;  /* 0x0000003f3f3ff290 */ /* 0x000fe4000fffe03f */
[----:B------:R-:W-:Y:S05]  /*e5d0*/  @P0 IMAD.HI.U32 R6, R10, c[0x0][0x330], RZ ;  /* 0x0000cc000a060a27 */ /* 0x000fea00078e00ff */
[----:B------:R-:W-:Y:S02]  /*e5e0*/  @P0 SHF.R.U32.HI R10, RZ, c[0x0][0x334], R6 ;  /* 0x0000cd00ff0a0a19 */ /* 0x000fe40000011606 */
.L_x_1143:
[----:B------:R-:W-:Y:S05]  /*e5f0*/  BSYNC B0 ;  /* 0x0000000000007941 */ /* 0x000fea0003800000 */
.L_x_1141:
[----:B------:R-:W-:Y:S04]  /*e600*/  IMAD R15, R10, c[0x0][0x32c], -R165 ;  /* 0x0000cb000a0f7a24 */ /* 0x000fe800078e0aa5 */
[----:B------:R-:W-:Y:S05]  /*e610*/  IMAD.IADD R15, R15, 0x1, -R206 ;  /* 0x000000010f0f7824 */ /* 0x000fea00078e0ace */
[----:B------:R-:W-:Y:S02]  /*e620*/  IADD3 R6, R15, c[0x0][0x32c], RZ ;  /* 0x0000cb000f067a10 */ /* 0x000fe40007ffe0ff */
[----:B------:R-:W-:Y:S02]  /*e630*/  IMNMX R4, R4, R15, !PT ;  /* 0x0000000f04047217 */ /* 0x000fe40007800200 */
[----:B------:R-:W-:Y:S02]  /*e640*/  IMNMX R21, R21, R6, PT ;  /* 0x0000000615157217 */ /* 0x000fe40003800200 */
.L_x_1140:
[----:B------:R-:W-:Y:S01]  /*e650*/  ISETP.GT.AND P0, PT, R4, RZ, P1 ;  /* 0x000000ff0400720c */ /* 0x000fe20000f04270 */
[----:B------:R-:W-:Y:S04]  /*e660*/  DEPBAR.LE SB0, 0x2 ;  /* 0x000080800000791a */ /* 0x000fe80000000000 */
[----:B------:R-:W-:Y:S01]  /*e670*/  BAR.SYNC.DEFER_BLOCKING 0x0 ;  /* 0x0000000000007b1d */ /* 0x000fe20000010000 */
[----:B------:R-:W-:Y:S04]  /*e680*/  ISETP.LT.OR P0, PT, R21, 0x1, P0 ;  /* 0x000000011500780c */ /* 0x000fe80000701670 */
[----:B------:R-:W-:Y:S02]  /*e690*/  FSEL R20, R0, -INF , !P0 ;  /* 0xff80000000147808 */ /* 0x000fe40004000000 */
[----:B------:R-:W-:Y:S02]  /*e6a0*/  ISETP.GT.AND P0, PT, R4, 0x1, P1 ;  /* 0x000000010400780c */ /* 0x000fe40000f04270 */
[----:B------:R-:W-:Y:S02]  /*e6b0*/  FMNMX.FTZ R0, R11, R132, !PT ;  /* 0x000000840b007209 */ /* 0x000fe40007810000 */
[----:B------:R-:W-:Y:S02]  /*e6c0*/  ISETP.LT.OR P0, PT, R21, 0x2, P0 ;  /* 0x000000021500780c */ /* 0x000fe40000701670 */
[----:B------:R-:W-:Y:S02]  /*e6d0*/  FMNMX.FTZ R0, R9, R0, !PT ;  /* 0x0000000009007209 */ /* 0x000fe40007810000 */
[----:B------:R-:W-:Y:S02]  /*e6e0*/  FSEL R16, R2, -INF , !P0 ;  /* 0xff80000002107808 */ /* 0x000fe40004000000 */
[C---:B------:R-:W-:Y:S02]  /*e6f0*/  ISETP.GT.AND P0, PT, R4.reuse, 0x8, P1 ;  /* 0x000000080400780c */ /* 0x040fe40000f04270 */
[----:B------:R-:W-:Y:S02]  /*e700*/  FMNMX.FTZ R0, R5, R0, !PT ;  /* 0x0000000005007209 */ /* 0x000fe40007810000 */
[----:B------:R-:W-:Y:S02]  /*e710*/  ISETP.LT.OR P0, PT, R21, 0x9, P0 ;  /* 0x000000091500780c */ /* 0x000fe40000701670 */
[----:B------:R-:W-:Y:S01]  /*e720*/  FMNMX.FTZ R0, R7, R0, !PT ;  /* 0x0000000007007209 */ /* 0x000fe20007810000 */
[----:B------:R-:W-:Y:S01]  /*e730*/  LDSM.16.MT88.4 R28, [R134+UR4+0x100] ;  /* 0x00010004861c783b */ /* 0x000fe20008004200 */
[----:B------:R-:W-:Y:S02]  /*e740*/  FSEL R10, R133, -INF , !P0 ;  /* 0xff800000850a7808 */ /* 0x000fe40004000000 */
        /* <DEDUP_REMOVED lines=53> */
[----:B------:R-:W-:Y:S01]  /*eaa0*/  FMNMX.FTZ R19, R158, R19, !PT ;  /* 0x000000139e137209 */ /* 0x000fe20007810000 */
[----:B------:R-:W1:Y:S01]  /*eab0*/  SHFL.BFLY PT, R0, R13, 0x2, 0x1f ;  /* 0x0c401f000d007f89 */ /* 0x000e6200000e0000 */
[----:B------:R-:W-:Y:S02]  /*eac0*/  FSEL R148, R8, -INF , !P0 ;  /* 0xff80000008947808 */ /* 0x000fe40004000000 */
[----:B------:R-:W-:Y:S02]  /*ead0*/  FMNMX.FTZ R19, R156, R19, !PT ;  /* 0x000000139c137209 */ /* 0x000fe40007810000 */
        /* <DEDUP_REMOVED lines=11> */
[----:B------:R-:W-:Y:S03]  /*eb90*/  FMNMX.FTZ R15, R144, R19, !PT ;  /* 0x00000013900f7209 */ /* 0x000fe60007810000 */
[----:B------:R-:W1:Y:S08]  /*eba0*/  SHFL.BFLY PT, R17, R4, 0x1, 0x1f ;  /* 0x0c201f0004117f89 */ /* 0x000e7000000e0000 */
[----:B------:R-:W2:Y:S01]  /*ebb0*/  SHFL.BFLY PT, R0, R15, 0x2, 0x1f ;  /* 0x0c401f000f007f89 */ /* 0x000ea200000e0000 */
[----:B-1----:R-:W-:Y:S02]  /*ebc0*/  FMNMX.FTZ R2, R4, R17, !PT ;  /* 0x0000001104027209 */ /* 0x002fe40007810000 */
[----:B------:R-:W-:Y:S02]  /*ebd0*/  IADD3 R17, R134, UR4, RZ ;  /* 0x0000000486117c10 */ /* 0x000fe4000fffe0ff */
[C---:B------:R-:W-:Y:S01]  /*ebe0*/  FSETP.NEU.FTZ.AND P0, PT, R2.reuse, -INF , PT ;  /* 0xff8000000200780b */ /* 0x040fe20003f1d000 */
[----:B------:R-:W-:Y:S01]  /*ebf0*/  FMUL.FTZ R152, R2, c[0x0][0x2d0] ;  /* 0x0000b40002987a20 */ /* 0x000fe20000410000 */
[----:B------:R-:W-:Y:S02]  /*ec00*/  IADD3 R164, R188, R17, RZ ;  /* 0x00000011bca47210 */ /* 0x000fe40007ffe0ff */
[----:B--2---:R-:W-:Y:S02]  /*ec10*/  FMNMX.FTZ R13, R15, R0, !PT ;  /* 0x000000000f0d7209 */ /* 0x004fe40007810000 */
[----:B------:R-:W-:Y:S03]  /*ec20*/  FSEL R152, R152, RZ, P0 ;  /* 0x000000ff98987208 */ /* 0x000fe60000000000 */
[----:B------:R-:W1:Y:S02]  /*ec30*/  SHFL.BFLY PT, R0, R13, 0x1, 0x1f ;  /* 0x0c201f000d007f89 */ /* 0x000e6400000e0000 */
[--C-:B------:R-:W-:Y:S01]  /*ec40*/  FFMA.FTZ R166, R5, c[0x0][0x2d0], -R152.reuse ;  /* 0x0000b40005a67a23 */ /* 0x100fe20000010898 */
[----:B------:R-:W-:Y:S01]  /*ec50*/  FSEL R5, R2, RZ, P0 ;  /* 0x000000ff02057208 */ /* 0x000fe20000000000 */
[--C-:B------:R-:W-:Y:S02]  /*ec60*/  FFMA.FTZ R168, R11, c[0x0][0x2d0], -R152.reuse ;  /* 0x0000b4000ba87a23 */ /* 0x100fe40000010898 */
[----:B------:R-:W-:Y:S02]  /*ec70*/  FFMA.FTZ R167, R9, c[0x0][0x2d0], -R152 ;  /* 0x0000b40009a77a23 */ /* 0x000fe40000010898 */
[----:B------:R-:W-:Y:S01]  /*ec80*/  FADD.FTZ R4, -R5, R132 ;  /* 0x0000008405047221 */ /* 0x000fe20000010100 */
[----:B------:R-:W-:Y:S01]  /*ec90*/  MUFU.EX2 R166, R166 ;  /* 0x000000a600a67308 */ /* 0x000fe20000000800 */
[--C-:B------:R-:W-:Y:S01]  /*eca0*/  FFMA.FTZ R169, R7, c[0x0][0x2d0], -R152.reuse ;  /* 0x0000b40007a97a23 */ /* 0x100fe20000010898 */
[----:B------:R-:W-:Y:S01]  /*ecb0*/  IADD3 R5, R135, UR4, RZ ;  /* 0x0000000487057c10 */ /* 0x000fe2000fffe0ff */
[----:B------:R-:W-:Y:S02]  /*ecc0*/  FMUL.FTZ R132, R4, c[0x0][0x2d0] ;  /* 0x0000b40004847a20 */ /* 0x000fe40000410000 */
[--C-:B------:R-:W-:Y:S01]  /*ecd0*/  FFMA.FTZ R176, R143, c[0x0][0x2d0], -R152.reuse ;  /* 0x0000b4008fb07a23 */ /* 0x100fe20000010898 */
[----:B------:R-:W-:Y:S01]  /*ece0*/  IADD3 R133, R188, R5, RZ ;  /* 0x00000005bc857210 */ /* 0x000fe20007ffe0ff */
[--C-:B------:R-:W-:Y:S02]  /*ecf0*/  FFMA.FTZ R177, R141, c[0x0][0x2d0], -R152.reuse ;  /* 0x0000b4008db17a23 */ /* 0x100fe40000010898 */
[--C-:B------:R-:W-:Y:S01]  /*ed00*/  FFMA.FTZ R182, R161, c[0x0][0x2d0], -R152.reuse ;  /* 0x0000b400a1b67a23 */ /* 0x100fe20000010898 */
[----:B------:R-:W2:Y:S01]  /*ed10*/  MUFU.EX2 R132, R132 ;  /* 0x0000008400847308 */ /* 0x000ea20000000800 */
[--C-:B------:R-:W-:Y:S02]  /*ed20*/  FFMA.FTZ R183, R159, c[0x0][0x2d0], -R152.reuse ;  /* 0x0000b4009fb77a23 */ /* 0x100fe40000010898 */
[--C-:B------:R-:W-:Y:S01]  /*ed30*/  FFMA.FTZ R192, R157, c[0x0][0x2d0], -R152.reuse ;  /* 0x0000b4009dc07a23 */ /* 0x100fe20000010898 */
[----:B-1----:R-:W-:Y:S01]  /*ed40*/  FMNMX.FTZ R0, R13, R0, !PT ;  /* 0x000000000d007209 */ /* 0x002fe20007810000 */
[--C-:B------:R-:W-:Y:S01]  /*ed50*/  FFMA.FTZ R215, R155, c[0x0][0x2d0], -R152.reuse ;  /* 0x0000b4009bd77a23 */ /* 0x100fe20000010898 */
[----:B------:R-:W1:Y:S01]  /*ed60*/  LDSM.16.MT88.4 R12, [R135+UR4+0x100] ;  /* 0x00010004870c783b */ /* 0x000e620008004200 */
[--C-:B------:R-:W-:Y:S01]  /*ed70*/  FFMA.FTZ R220, R153, c[0x0][0x2d0], -R152.reuse ;  /* 0x0000b40099dc7a23 */ /* 0x100fe20000010898 */
[C---:B------:R-:W-:Y:S01]  /*ed80*/  FSETP.NEU.FTZ.AND P0, PT, R0.reuse, -INF , PT ;  /* 0xff8000000000780b */ /* 0x040fe20003f1d000 */
[C---:B------:R-:W-:Y:S01]  /*ed90*/  FMUL.FTZ R145, R0.reuse, c[0x0][0x2d0] ;  /* 0x0000b40000917a20 */ /* 0x040fe20000410000 */
[----:B------:R-:W-:Y:S01]  /*eda0*/  MUFU.EX2 R168, R168 ;  /* 0x000000a800a87308 */ /* 0x000fe20000000800 */
[--C-:B------:R-:W-:Y:S01]  /*edb0*/  FFMA.FTZ R221, R151, c[0x0][0x2d0], -R152.reuse ;  /* 0x0000b40097dd7a23 */ /* 0x100fe20000010898 */
[----:B------:R-:W-:Y:S01]  /*edc0*/  FSEL R4, R0, RZ, P0 ;  /* 0x000000ff00047208 */ /* 0x000fe20000000000 */
[--C-:B------:R-:W-:Y:S01]  /*edd0*/  FFMA.FTZ R222, R149, c[0x0][0x2d0], -R152.reuse ;  /* 0x0000b40095de7a23 */ /* 0x100fe20000010898 */
[----:B------:R-:W-:Y:S01]  /*ede0*/  FSEL R145, R145, RZ, P0 ;  /* 0x000000ff91917208 */ /* 0x000fe20000000000 */
[--C-:B------:R-:W-:Y:S02]  /*edf0*/  FFMA.FTZ R174, R175, c[0x0][0x2d0], -R152.reuse ;  /* 0x0000b400afae7a23 */ /* 0x100fe40000010898 */
[----:B------:R-:W-:Y:S02]  /*ee00*/  FADD.FTZ R4, -R4, R3 ;  /* 0x0000000304047221 */ /* 0x000fe40000010100 */
[--C-:B------:R-:W-:Y:S01]  /*ee10*/  FFMA.FTZ R172, R20, c[0x0][0x2d0], -R145.reuse ;  /* 0x0000b40014ac7a23 */ /* 0x100fe20000010891 */
[----:B------:R-:W3:Y:S01]  /*ee20*/  MUFU.EX2 R167, R167 ;  /* 0x000000a700a77308 */ /* 0x000ee20000000800 */
[--C-:B------:R-:W-:Y:S01]  /*ee30*/  FFMA.FTZ R171, R16, c[0x0][0x2d0], -R145.reuse ;  /* 0x0000b40010ab7a23 */ /* 0x100fe20000010891 */
[----:B------:R-:W4:Y:S01]  /*ee40*/  LDSM.16.MT88.4 R20, [R133+0x100] ;  /* 0x000100008514783b */ /* 0x000f220000004200 */
[--C-:B------:R-:W-:Y:S02]  /*ee50*/  FFMA.FTZ R170, R10, c[0x0][0x2d0], -R145.reuse ;  /* 0x0000b4000aaa7a23 */ /* 0x100fe40000010891 */
[--C-:B------:R-:W-:Y:S02]  /*ee60*/  FFMA.FTZ R173, R6, c[0x0][0x2d0], -R145.reuse ;  /* 0x0000b40006ad7a23 */ /* 0x100fe40000010891 */
[----:B------:R-:W-:Y:S02]  /*ee70*/  FMUL.FTZ R3, R4, c[0x0][0x2d0] ;  /* 0x0000b40004037a20 */ /* 0x000fe40000410000 */
[C---:B--2---:R-:W-:Y:S01]  /*ee80*/  FMUL.FTZ R4, R132.reuse, R128 ;  /* 0x0000008084047220 */ /* 0x044fe20000410000 */
[----:B------:R-:W2:Y:S01]  /*ee90*/  MUFU.EX2 R169, R169 ;  /* 0x000000a900a97308 */ /* 0x000ea20000000800 */
[C---:B------:R-:W-:Y:S02]  /*eea0*/  FMUL.FTZ R5, R132.reuse, R129 ;  /* 0x0000008184057220 */ /* 0x040fe40000410000 */
[C---:B------:R-:W-:Y:S02]  /*eeb0*/  FMUL.FTZ R8, R132.reuse, R124 ;  /* 0x0000007c84087220 */ /* 0x040fe40000410000 */
[C---:B------:R-:W-:Y:S02]  /*eec0*/  FMUL.FTZ R9, R132.reuse, R125 ;  /* 0x0000007d84097220 */ /* 0x040fe40000410000 */
[C---:B------:R-:W-:Y:S02]  /*eed0*/  FMUL.FTZ R16, R132.reuse, R116 ;  /* 0x0000007484107220 */ /* 0x040fe40000410000 */
[C---:B------:R-:W-:Y:S01]  /*eee0*/  FMUL.FTZ R17, R132.reuse, R117 ;  /* 0x0000007584117220 */ /* 0x040fe20000410000 */
[----:B------:R-:W5:Y:S01]  /*eef0*/  MUFU.EX2 R3, R3 ;  /* 0x0000000300037308 */ /* 0x000f620000000800 */
[C---:B------:R-:W-:Y:S02]  /*ef00*/  FMUL.FTZ R24, R132.reuse, R108 ;  /* 0x0000006c84187220 */ /* 0x040fe40000410000 */
[C---:B------:R-:W-:Y:S01]  /*ef10*/  FMUL.FTZ R25, R132.reuse, R109 ;  /* 0x0000006d84197220 */ /* 0x040fe20000410000 */
[----:B---3--:R-:W-:Y:S01]  /*ef20*/  F2FP.BF16.PACK_AB R136, R167, R168 ;  /* 0x000000a8a788723e */ /* 0x008fe200000010ff */
[C---:B------:R-:W-:Y:S02]  /*ef30*/  FMUL.FTZ R32, R132.reuse, R100 ;  /* 0x0000006484207220 */ /* 0x040fe40000410000 */
[----:B------:R-:W-:Y:S02]  /*ef40*/  FMUL.FTZ R33, R132, R101 ;  /* 0x0000006584217220 */ /* 0x000fe40000410000 */
[--C-:B------:R-:W-:Y:S01]  /*ef50*/  FFMA.FTZ R175, R163, c[0x0][0x2d0], -R152.reuse ;  /* 0x0000b400a3af7a23 */ /* 0x100fe20000010898 */
[----:B------:R-:W-:Y:S01]  /*ef60*/  MUFU.EX2 R172, R172 ;  /* 0x000000ac00ac7308 */ /* 0x000fe20000000800 */
[--C-:B------:R-:W-:Y:S02]  /*ef70*/  FFMA.FTZ R180, R142, c[0x0][0x2d0], -R145.reuse ;  /* 0x0000b4008eb47a23 */ /* 0x100fe40000010891 */
[--C-:B------:R-:W-:Y:S01]  /*ef80*/  FFMA.FTZ R181, R140, c[0x0][0x2d0], -R145.reuse ;  /* 0x0000b4008cb57a23 */ /* 0x100fe20000010891 */
[----:B--2---:R-:W-:Y:S01]  /*ef90*/  F2FP.BF16.PACK_AB R138, R169, R166 ;  /* 0x000000a6a98a723e */ /* 0x004fe200000010ff */
[----:B------:R-:W-:Y:S01]  /*efa0*/  LDSM.16.MT88.4 R140, [R134+UR4+0x2900] ;  /* 0x00290004868c783b */ /* 0x000fe20008004200 */
[--C-:B------:R-:W-:Y:S02]  /*efb0*/  FFMA.FTZ R216, R160, c[0x0][0x2d0], -R145.reuse ;  /* 0x0000b400a0d87a23 */ /* 0x100fe40000010891 */
[--C-:B------:R-:W-:Y:S02]  /*efc0*/  FFMA.FTZ R217, R158, c[0x0][0x2d0], -R145.reuse ;  /* 0x0000b4009ed97a23 */ /* 0x100fe40000010891 */
[----:B------:R-:W2:Y:S01]  /*efd0*/  MUFU.EX2 R171, R171 ;  /* 0x000000ab00ab7308 */ /* 0x000ea20000000800 */
[--C-:B------:R-:W-:Y:S02]  /*efe0*/  FFMA.FTZ R218, R156, c[0x0][0x2d0], -R145.reuse ;  /* 0x0000b4009cda7a23 */ /* 0x100fe40000010891 */
[----:B------:R-:W-:Y:S01]  /*eff0*/  LDSM.16.MT88.4 R156, [R164+0x3900] ;  /* 0x00390000a49c783b */ /* 0x000fe20000004200 */
[C---:B-----5:R-:W-:Y:S02]  /*f000*/  FMUL.FTZ R6, R3.reuse, R130 ;  /* 0x0000008203067220 */ /* 0x060fe40000410000 */
[C---:B------:R-:W-:Y:S02]  /*f010*/  FMUL.FTZ R7, R3.reuse, R131 ;  /* 0x0000008303077220 */ /* 0x040fe40000410000 */
[C---:B------:R-:W-:Y:S02]  /*f020*/  FMUL.FTZ R10, R3.reuse, R126 ;  /* 0x0000007e030a7220 */ /* 0x040fe40000410000 */
[----:B------:R-:W-:Y:S01]  /*f030*/  MUFU.EX2 R170, R170 ;  /* 0x000000aa00aa7308 */ /* 0x000fe20000000800 */
[C---:B------:R-:W-:Y:S01]  /*f040*/  FMUL.FTZ R11, R3.reuse, R127 ;  /* 0x0000007f030b7220 */ /* 0x040fe20000410000 */
[----:B------:R-:W-:Y:S01]  /*f050*/  LDSM.16.MT88.4 R128, [R133+0x2900] ;  /* 0x002900008580783b */ /* 0x000fe20000004200 */
[C---:B------:R-:W-:Y:S02]  /*f060*/  FMUL.FTZ R18, R3.reuse, R118 ;  /* 0x0000007603127220 */ /* 0x040fe40000410000 */
[C---:B------:R-:W-:Y:S02]  /*f070*/  FMUL.FTZ R19, R3.reuse, R119 ;  /* 0x0000007703137220 */ /* 0x040fe40000410000 */
[C---:B------:R-:W-:Y:S02]  /*f080*/  FMUL.FTZ R26, R3.reuse, R110 ;  /* 0x0000006e031a7220 */ /* 0x040fe40000410000 */
[C---:B------:R-:W-:Y:S01]  /*f090*/  FMUL.FTZ R27, R3.reuse, R111 ;  /* 0x0000006f031b7220 */ /* 0x040fe20000410000 */
[----:B------:R-:W3:Y:S01]  /*f0a0*/  MUFU.EX2 R173, R173 ;  /* 0x000000ad00ad7308 */ /* 0x000ee20000000800 */
[----:B------:R-:W-:Y:S01]  /*f0b0*/  LDSM.16.MT88.4 R108, [R164+0x2100] ;  /* 0x00210000a46c783b */ /* 0x000fe20000004200 */
[----:B------:R-:W-:Y:S01]  /*f0c0*/  FMUL.FTZ R34, R3, R102 ;  /* 0x0000006603227220 */ /* 0x000fe20000410000 */
[----:B--2---:R-:W-:Y:S01]  /*f0d0*/  F2FP.BF16.PACK_AB R137, R171, R172 ;  /* 0x000000acab89723e */ /* 0x004fe200000010ff */
[----:B------:R-:W-:Y:S02]  /*f0e0*/  FMUL.FTZ R35, R3, R103 ;  /* 0x0000006703237220 */ /* 0x000fe40000410000 */
[--C-:B------:R-:W-:Y:S03]  /*f0f0*/  FFMA.FTZ R219, R154, c[0x0][0x2d0], -R145.reuse ;  /* 0x0000b4009adb7a23 */ /* 0x100fe60000010891 */
[----:B------:R-:W-:Y:S01]  /*f100*/  LDSM.16.MT88.4 R100, [R134+UR4+0x2100] ;  /* 0x002100048664783b */ /* 0x000fe20008004200 */
[--C-:B------:R-:W-:Y:S01]  /*f110*/  FFMA.FTZ R224, R150, c[0x0][0x2d0], -R145.reuse ;  /* 0x0000b40096e07a23 */ /* 0x100fe20000010891 */
[----:B------:R-:W-:Y:S01]  /*f120*/  MUFU.EX2 R174, R174 ;  /* 0x000000ae00ae7308 */ /* 0x000fe20000000800 */
[--C-:B------:R-:W-:Y:S02]  /*f130*/  FFMA.FTZ R225, R148, c[0x0][0x2d0], -R145.reuse ;  /* 0x0000b40094e17a23 */ /* 0x100fe40000010891 */
[--C-:B------:R-:W-:Y:S02]  /*f140*/  FFMA.FTZ R226, R146, c[0x0][0x2d0], -R145.reuse ;  /* 0x0000b40092e27a23 */ /* 0x100fe40000010891 */
[----:B------:R-:W-:Y:S01]  /*f150*/  FFMA.FTZ R152, R147, c[0x0][0x2d0], -R152 ;  /* 0x0000b40093987a23 */ /* 0x000fe20000010898 */
[----:B------:R-:W-:Y:S01]  /*f160*/  LDSM.16.MT88.4 R116, [R134+UR4+0x900] ;  /* 0x000900048674783b */ /* 0x000fe20008004200 */
[C---:B------:R-:W-:Y:S02]  /*f170*/  FMUL.FTZ R36, R132.reuse, R36 ;  /* 0x0000002484247220 */ /* 0x040fe40000410000 */
[C---:B------:R-:W-:Y:S01]  /*f180*/  FMUL.FTZ R37, R132.reuse, R37 ;  /* 0x0000002584257220 */ /* 0x040fe20000410000 */
[----:B------:R2:W-:Y:S01]  /*f190*/  MUFU.EX2 R223, R152 ;  /* 0x0000009800df7308 */ /* 0x0005e20000000800 */
[----:B------:R-:W-:Y:S01]  /*f1a0*/  FMUL.FTZ R38, R3, R38 ;  /* 0x0000002603267220 */ /* 0x000fe20000410000 */
[----:B---3--:R-:W-:Y:S02]  /*f1b0*/  F2FP.BF16.PACK_AB R139, R173, R170 ;  /* 0x000000aaad8b723e */ /* 0x008fe400000010ff */
[----:B------:R-:W-:Y:S01]  /*f1c0*/  LDSM.16.MT88.4 R124, [R135+UR4+0x2900] ;  /* 0x00290004877c783b */ /* 0x000fe20008004200 */
[C---:B------:R-:W-:Y:S02]  /*f1d0*/  FMUL.FTZ R39, R3.reuse, R39 ;  /* 0x0000002703277220 */ /* 0x040fe40000410000 */
[C---:B------:R-:W-:Y:S02]  /*f1e0*/  FMUL.FTZ R40, R132.reuse, R40 ;  /* 0x0000002884287220 */ /* 0x040fe40000410000 */
[C---:B------:R-:W-:Y:S01]  /*f1f0*/  FMUL.FTZ R41, R132.reuse, R41 ;  /* 0x0000002984297220 */ /* 0x040fe20000410000 */
[C---:B-1----:R-:W-:Y:S01]  /*f200*/  HMMA.16816.F32.BF16 R4, R136.reuse, R12, R4 ;  /* 0x0000000c8804723c */ /* 0x042fe20000041804 */
[----:B------:R-:W1:Y:S01]  /*f210*/  MUFU.EX2 R175, R175 ;  /* 0x000000af00af7308 */ /* 0x000e620000000800 */
[----:B------:R-:W-:Y:S03]  /*f220*/  LDSM.16.MT88.4 R148, [R133+0x3900] ;  /* 0x003900008594783b */ /* 0x000fe60000004200 */
[C---:B------:R-:W-:Y:S02]  /*f230*/  FMUL.FTZ R42, R3.reuse, R42 ;  /* 0x0000002a032a7220 */ /* 0x040fe40000410000 */
[C---:B------:R-:W-:Y:S01]  /*f240*/  FMUL.FTZ R12, R132.reuse, R120 ;  /* 0x00000078840c7220 */ /* 0x040fe20000410000 */
[C---:B------:R-:W-:Y:S03]  /*f250*/  HMMA.16816.F32.BF16 R8, R136.reuse, R14, R8 ;  /* 0x0000000e8808723c */ /* 0x040fe60000041808 */
[----:B------:R-:W-:Y:S01]  /*f260*/  MUFU.EX2 R176, R176 ;  /* 0x000000b000b07308 */ /* 0x000fe20000000800 */
[C---:B------:R-:W-:Y:S01]  /*f270*/  FMUL.FTZ R13, R132.reuse, R121 ;  /* 0x00000079840d7220 */ /* 0x040fe20000410000 */
[----:B--2---:R-:W-:Y:S02]  /*f280*/  LDSM.16.MT88.4 R152, [R134+UR4+0x3900] ;  /* 0x003900048698783b */ /* 0x004fe40008004200 */
[C---:B------:R-:W-:Y:S02]  /*f290*/  FMUL.FTZ R14, R3.reuse, R122 ;  /* 0x0000007a030e7220 */ /* 0x040fe40000410000 */
[C---:B------:R-:W-:Y:S03]  /*f2a0*/  FMUL.FTZ R15, R3.reuse, R123 ;  /* 0x0000007b030f7220 */ /* 0x040fe60000410000 */
[C---:B------:R-:W-:Y:S01]  /*f2b0*/  FMUL.FTZ R43, R3.reuse, R43 ;  /* 0x0000002b032b7220 */ /* 0x040fe20000410000 */
[----:B------:R-:W2:Y:S01]  /*f2c0*/  MUFU.EX2 R177, R177 ;  /* 0x000000b100b17308 */ /* 0x000ea20000000800 */
[----:B------:R-:W3:Y:S01]  /*f2d0*/  LDSM.16.MT88.4 R120, [R164+0x100] ;  /* 0x00010000a478783b */ /* 0x000ee20000004200 */
[C---:B------:R-:W-:Y:S01]  /*f2e0*/  FMUL.FTZ R44, R132.reuse, R44 ;  /* 0x0000002c842c7220 */ /* 0x040fe20000410000 */
[C---:B----4-:R-:W-:Y:S03]  /*f2f0*/  HMMA.16816.F32.BF16 R12, R136.reuse, R20, R12 ;  /* 0x00000014880c723c */ /* 0x050fe6000004180c */
        /* <DEDUP_REMOVED lines=10> */
[----:B------:R-:W4:Y:S01]  /*f3a0*/  LDSM.16.MT88.4 R112, [R135+UR4+0x2100] ;  /* 0x002100048770783b */ /* 0x000f220008004200 */
        /* <DEDUP_REMOVED lines=13> */
[----:B------:R-:W5:Y:S01]  /*f480*/  LDSM.16.MT88.4 R104, [R133+0x2100] ;  /* 0x002100008568783b */ /* 0x000f620000004200 */
        /* <DEDUP_REMOVED lines=9> */
[----:B------:R-:W-:Y:S02]  /*f520*/  MUFU.EX2 R215, R215 ;  /* 0x000000d700d77308 */ /* 0x000fe40000000800 */
[C---:B------:R-:W-:Y:S02]  /*f530*/  FMUL.FTZ R58, R3.reuse, R58 ;  /* 0x0000003a033a7220 */ /* 0x040fe40000410000 */
[C---:B------:R-:W-:Y:S02]  /*f540*/  FMUL.FTZ R59, R3.reuse, R59 ;  /* 0x0000003b033b7220 */ /* 0x040fe40000410000 */
[C---:B----4-:R-:W-:Y:S04]  /*f550*/  HMMA.16816.F32.BF16 R36, R136.reuse, R112, R36 ;  /* 0x000000708824723c */ /* 0x050fe80000041824 */
[C---:B------:R-:W-:Y:S01]  /*f560*/  FMUL.FTZ R60, R132.reuse, R60 ;  /* 0x0000003c843c7220 */ /* 0x040fe20000410000 */
[----:B------:R-:W-:Y:S01]  /*f570*/  MUFU.EX2 R216, R216 ;  /* 0x000000d800d87308 */ /* 0x000fe20000000800 */
[C---:B------:R-:W-:Y:S02]  /*f580*/  FMUL.FTZ R61, R132.reuse, R61 ;  /* 0x0000003d843d7220 */ /* 0x040fe40000410000 */
[C---:B------:R-:W-:Y:S01]  /*f590*/  HMMA.16816.F32.BF16 R40, R136.reuse, R114, R40 ;  /* 0x000000728828723c */ /* 0x040fe20000041828 */
[----:B------:R-:W-:Y:S03]  /*f5a0*/  LDSM.16.MT88.4 R112, [R135+UR4+0x900] ;  /* 0x000900048770783b */ /* 0x000fe60008004200 */
[C---:B------:R-:W-:Y:S02]  /*f5b0*/  FMUL.FTZ R62, R3.reuse, R62 ;  /* 0x0000003e033e7220 */ /* 0x040fe40000410000 */
[C---:B------:R-:W-:Y:S01]  /*f5c0*/  FMUL.FTZ R63, R3.reuse, R63 ;  /* 0x0000003f033f7220 */ /* 0x040fe20000410000 */
[----:B------:R-:W-:Y:S01]  /*f5d0*/  MUFU.EX2 R217, R217 ;  /* 0x000000d900d97308 */ /* 0x000fe20000000800 */
[C---:B------:R-:W-:Y:S01]  /*f5e0*/  FMUL.FTZ R64, R132.reuse, R64 ;  /* 0x0000004084407220 */ /* 0x040fe20000410000 */
[C---:B-----5:R-:W-:Y:S03]  /*f5f0*/  HMMA.16816.F32.BF16 R44, R136.reuse, R104, R44 ;  /* 0x00000068882c723c */ /* 0x060fe6000004182c */
[C---:B------:R-:W-:Y:S02]  /*f600*/  FMUL.FTZ R65, R132.reuse, R65 ;  /* 0x0000004184417220 */ /* 0x040fe40000410000 */
[C---:B------:R-:W-:Y:S03]  /*f610*/  FMUL.FTZ R66, R3.reuse, R66 ;  /* 0x0000004203427220 */ /* 0x040fe60000410000 */
[----:B------:R-:W-:Y:S01]  /*f620*/  MUFU.EX2 R218, R218 ;  /* 0x000000da00da7308 */ /* 0x000fe20000000800 */
[C---:B------:R-:W-:Y:S01]  /*f630*/  FMUL.FTZ R67, R3.reuse, R67 ;  /* 0x0000004303437220 */ /* 0x040fe20000410000 */
[C---:B------:R-:W-:Y:S01]  /*f640*/  HMMA.16816.F32.BF16 R48, R136.reuse, R106, R48 ;  /* 0x0000006a8830723c */ /* 0x040fe20000041830 */
[----:B------:R-:W3:Y:S02]  /*f650*/  LDSM.16.MT88.4 R104, [R135+UR4+0x4100] ;  /* 0x004100048768783b */ /* 0x000ee40008004200 */
[C---:B------:R-:W-:Y:S02]  /*f660*/  FMUL.FTZ R68, R132.reuse, R68 ;  /* 0x0000004484447220 */ /* 0x040fe40000410000 */
[C---:B------:R-:W-:Y:S03]  /*f670*/  FMUL.FTZ R69, R132.reuse, R69 ;  /* 0x0000004584457220 */ /* 0x040fe60000410000 */
[C---:B------:R-:W-:Y:S01]  /*f680*/  HMMA.16816.F32.BF16 R52, R136.reuse, R100, R52 ;  /* 0x000000648834723c */ /* 0x040fe20000041834 */
[----:B------:R-:W-:Y:S03]  /*f690*/  MUFU.EX2 R219, R219 ;  /* 0x000000db00db7308 */ /* 0x000fe60000000800 */
[C---:B------:R-:W-:Y:S02]  /*f6a0*/  FMUL.FTZ R70, R3.reuse, R70 ;  /* 0x0000004603467220 */ /* 0x040fe40000410000 */
[C---:B------:R-:W-:Y:S02]  /*f6b0*/  FMUL.FTZ R71, R3.reuse, R71 ;  /* 0x0000004703477220 */ /* 0x040fe40000410000 */
[C---:B------:R-:W-:Y:S01]  /*f6c0*/  HMMA.16816.F32.BF16 R56, R136.reuse, R102, R56 ;  /* 0x000000668838723c */ /* 0x040fe20000041838 */
[----:B------:R-:W4:Y:S02]  /*f6d0*/  LDSM.16.MT88.4 R100, [R133+0x4100] ;  /* 0x004100008564783b */ /* 0x000f240000004200 */
[----:B------:R-:W-:Y:S01]  /*f6e0*/  MUFU.EX2 R220, R220 ;  /* 0x000000dc00dc7308 */ /* 0x000fe20000000800 */
[C---:B------:R-:W-:Y:S02]  /*f6f0*/  FMUL.FTZ R72, R132.reuse, R72 ;  /* 0x0000004884487220 */ /* 0x040fe40000410000 */
[C---:B------:R-:W-:Y:S02]  /*f700*/  FMUL.FTZ R73, R132.reuse, R73 ;  /* 0x0000004984497220 */ /* 0x040fe40000410000 */
[C---:B------:R-:W-:Y:S04]  /*f710*/  HMMA.16816.F32.BF16 R60, R136.reuse, R108, R60 ;  /* 0x0000006c883c723c */ /* 0x040fe8000004183c */
[C---:B------:R-:W-:Y:S01]  /*f720*/  FMUL.FTZ R74, R3.reuse, R74 ;  /* 0x0000004a034a7220 */ /* 0x040fe20000410000 */
[----:B------:R-:W-:Y:S01]  /*f730*/  MUFU.EX2 R221, R221 ;  /* 0x000000dd00dd7308 */ /* 0x000fe20000000800 */
[C---:B------:R-:W-:Y:S02]  /*f740*/  FMUL.FTZ R75, R3.reuse, R75 ;  /* 0x0000004b034b7220 */ /* 0x040fe40000410000 */
[C---:B------:R-:W-:Y:S01]  /*f750*/  HMMA.16816.F32.BF16 R64, R136.reuse, R110, R64 ;  /* 0x0000006e8840723c */ /* 0x040fe20000041840 */
[----:B------:R-:W5:Y:S03]  /*f760*/  LDSM.16.MT88.4 R108, [R134+UR4+0x4100] ;  /* 0x00410004866c783b */ /* 0x000f660008004200 */
[C---:B------:R-:W-:Y:S02]  /*f770*/  FMUL.FTZ R84, R132.reuse, R84 ;  /* 0x0000005484547220 */ /* 0x040fe40000410000 */
[----:B------:R-:W-:Y:S01]  /*f780*/  FMUL.FTZ R85, R132, R85 ;  /* 0x0000005584557220 */ /* 0x000fe20000410000 */
[----:B------:R-:W-:Y:S01]  /*f790*/  MUFU.EX2 R222, R222 ;  /* 0x000000de00de7308 */ /* 0x000fe20000000800 */
[C---:B------:R-:W-:Y:S01]  /*f7a0*/  FMUL.FTZ R86, R3.reuse, R86 ;  /* 0x0000005603567220 */ /* 0x040fe20000410000 */
[C---:B---3--:R-:W-:Y:S03]  /*f7b0*/  HMMA.16816.F32.BF16 R68, R136.reuse, R104, R68 ;  /* 0x000000688844723c */ /* 0x048fe60000041844 */
[C---:B------:R-:W-:Y:S02]  /*f7c0*/  FMUL.FTZ R87, R3.reuse, R87 ;  /* 0x0000005703577220 */ /* 0x040fe40000410000 */
[--C-:B------:R-:W-:Y:S02]  /*f7d0*/  FFMA.FTZ R179, R178, c[0x0][0x2d0], -R145.reuse ;  /* 0x0000b400b2b37a23 */ /* 0x100fe40000010891 */
[--C-:B------:R-:W-:Y:S01]  /*f7e0*/  FFMA.FTZ R178, R162, c[0x0][0x2d0], -R145.reuse ;  /* 0x0000b400a2b27a23 */ /* 0x100fe20000010891 */
[C---:B------:R-:W-:Y:S01]  /*f7f0*/  HMMA.16816.F32.BF16 R72, R136.reuse, R106, R72 ;  /* 0x0000006a8848723c */ /* 0x040fe20000041848 */
[----:B------:R-:W3:Y:S01]  /*f800*/  LDSM.16.MT88.4 R104, [R164+0x4100] ;  /* 0x00410000a468783b */ /* 0x000ee20000004200 */
[----:B------:R-:W-:Y:S02]  /*f810*/  MUFU.EX2 R224, R224 ;  /* 0x000000e000e07308 */ /* 0x000fe40000000800 */
[C---:B------:R-:W-:Y:S02]  /*f820*/  FMUL.FTZ R76, R132.reuse, R76 ;  /* 0x0000004c844c7220 */ /* 0x040fe40000410000 */
[----:B------:R-:W-:Y:S02]  /*f830*/  FMUL.FTZ R77, R132, R77 ;  /* 0x0000004d844d7220 */ /* 0x000fe40000410000 */
[C---:B------:R-:W-:Y:S01]  /*f840*/  FMUL.FTZ R78, R3.reuse, R78 ;  /* 0x0000004e034e7220 */ /* 0x040fe20000410000 */
[----:B------:R-:W-:Y:S03]  /*f850*/  LDSM.16.MT88.4 R160, [R135+UR4+0x5900] ;  /* 0x0059000487a0783b */ /* 0x000fe60008004200 */
[C---:B------:R-:W-:Y:S01]  /*f860*/  FMUL.FTZ R79, R3.reuse, R79 ;  /* 0x0000004f034f7220 */ /* 0x040fe20000410000 */
[----:B------:R-:W-:Y:S01]  /*f870*/  MUFU.EX2 R179, R179 ;  /* 0x000000b300b37308 */ /* 0x000fe20000000800 */
[----:B------:R-:W-:Y:S02]  /*f880*/  FFMA.FTZ R145, R144, c[0x0][0x2d0], -R145 ;  /* 0x0000b40090917a23 */ /* 0x000fe40000010891 */
[C---:B------:R-:W-:Y:S02]  /*f890*/  FMUL.FTZ R88, R132.reuse, R88 ;  /* 0x0000005884587220 */ /* 0x040fe40000410000 */
[C---:B------:R-:W-:Y:S01]  /*f8a0*/  FMUL.FTZ R89, R132.reuse, R89 ;  /* 0x0000005984597220 */ /* 0x040fe20000410000 */
[C---:B----4-:R-:W-:Y:S03]  /*f8b0*/  HMMA.16816.F32.BF16 R76, R136.reuse, R100, R76 ;  /* 0x00000064884c723c */ /* 0x050fe6000004184c */
[C---:B------:R-:W-:Y:S01]  /*f8c0*/  FMUL.FTZ R80, R132.reuse, R80 ;  /* 0x0000005084507220 */ /* 0x040fe20000410000 */
[----:B------:R-:W4:Y:S01]  /*f8d0*/  MUFU.EX2 R178, R178 ;  /* 0x000000b200b27308 */ /* 0x000f220000000800 */
[C---:B------:R-:W-:Y:S02]  /*f8e0*/  FMUL.FTZ R81, R132.reuse, R81 ;  /* 0x0000005184517220 */ /* 0x040fe40000410000 */
[----:B------:R-:W-:Y:S01]  /*f8f0*/  FMUL.FTZ R82, R3, R82 ;  /* 0x0000005203527220 */ /* 0x000fe20000410000 */
[----:B-1----:R-:W-:Y:S01]  /*f900*/  F2FP.BF16.PACK_AB R100, R175, R174 ;  /* 0x000000aeaf64723e */ /* 0x002fe200000010ff */
[C---:B------:R-:W-:Y:S03]  /*f910*/  FMUL.FTZ R83, R3.reuse, R83 ;  /* 0x0000005303537220 */ /* 0x040fe60000410000 */
[C---:B------:R-:W-:Y:S02]  /*f920*/  FMUL.FTZ R90, R3.reuse, R90 ;  /* 0x0000005a035a7220 */ /* 0x040fe40000410000 */
[----:B------:R1:W-:Y:S01]  /*f930*/  MUFU.EX2 R227, R145 ;  /* 0x0000009100e37308 */ /* 0x0003e20000000800 */
[C---:B------:R-:W-:Y:S01]  /*f940*/  FMUL.FTZ R91, R3.reuse, R91 ;  /* 0x0000005b035b7220 */ /* 0x040fe20000410000 */
[C---:B------:R-:W-:Y:S03]  /*f950*/  HMMA.16816.F32.BF16 R80, R136.reuse, R102, R80 ;  /* 0x000000668850723c */ /* 0x040fe60000041850 */
[C---:B------:R-:W-:Y:S02]  /*f960*/  FMUL.FTZ R92, R132.reuse, R92 ;  /* 0x0000005c845c7220 */ /* 0x040fe40000410000 */
[C---:B------:R-:W-:Y:S02]  /*f970*/  FMUL.FTZ R93, R132.reuse, R93 ;  /* 0x0000005d845d7220 */ /* 0x040fe40000410000 */
[C---:B------:R-:W-:Y:S01]  /*f980*/  FMUL.FTZ R94, R3.reuse, R94 ;  /* 0x0000005e035e7220 */ /* 0x040fe20000410000 */
[C---:B-----5:R-:W-:Y:S01]  /*f990*/  HMMA.16816.F32.BF16 R84, R136.reuse, R108, R84 ;  /* 0x0000006c8854723c */ /* 0x060fe20000041854 */
[----:B------:R-:W5:Y:S03]  /*f9a0*/  MUFU.EX2 R225, R225 ;  /* 0x000000e100e17308 */ /* 0x000f660000000800 */
[----:B------:R-:W-:Y:S01]  /*f9b0*/  FMUL.FTZ R95, R3, R95 ;  /* 0x0000005f035f7220 */ /* 0x000fe20000410000 */
[----:B--2---:R-:W-:Y:S01]  /*f9c0*/  F2FP.BF16.PACK_AB R102, R177, R176 ;  /* 0x000000b0b166723e */ /* 0x004fe200000010ff */
[----:B------:R-:W-:Y:S01]  /*f9d0*/  FMUL.FTZ R96, R132, R96 ;  /* 0x0000006084607220 */ /* 0x000fe20000410000 */
[----:B----4-:R-:W-:Y:S01]  /*f9e0*/  F2FP.BF16.PACK_AB R101, R178, R179 ;  /* 0x000000b3b265723e */ /* 0x010fe200000010ff */
[C---:B------:R-:W-:Y:S01]  /*f9f0*/  HMMA.16816.F32.BF16 R88, R136.reuse, R110, R88 ;  /* 0x0000006e8858723c */ /* 0x040fe20000041858 */
[----:B------:R-:W2:Y:S02]  /*fa00*/  LDSM.16.MT88.4 R108, [R133+0x900] ;  /* 0x00090000856c783b */ /* 0x000ea40000004200 */
[----:B------:R-:W4:Y:S01]  /*fa10*/  MUFU.EX2 R226, R226 ;  /* 0x000000e200e27308 */ /* 0x000f220000000800 */
[C---:B------:R-:W-:Y:S01]  /*fa20*/  FMUL.FTZ R97, R132.reuse, R97 ;  /* 0x0000006184617220 */ /* 0x040fe20000410000 */
[----:B------:R-:W-:Y:S01]  /*fa30*/  F2FP.BF16.PACK_AB R103, R181, R180 ;  /* 0x000000b4b567723e */ /* 0x000fe200000010ff */
[C---:B------:R-:W-:Y:S02]  /*fa40*/  FMUL.FTZ R98, R3.reuse, R98 ;  /* 0x0000006203627220 */ /* 0x040fe40000410000 */
[C---:B---3--:R-:W-:Y:S01]  /*fa50*/  HMMA.16816.F32.BF16 R92, R136.reuse, R104, R92 ;  /* 0x00000068885c723c */ /* 0x048fe2000004185c */
[----:B-1----:R-:W-:Y:S03]  /*fa60*/  LDSM.16.MT88.4 R144, [R135+UR4+0x3900] ;  /* 0x003900048790783b */ /* 0x002fe60008004200 */
[C---:B------:R-:W-:Y:S02]  /*fa70*/  FMUL.FTZ R99, R3.reuse, R99 ;  /* 0x0000006303637220 */ /* 0x040fe40000410000 */
[----:B------:R-:W-:Y:S02]  /*fa80*/  FFMA.FTZ R168, R132, R207, R168 ;  /* 0x000000cf84a87223 */ /* 0x000fe400000100a8 */
[----:B------:R-:W-:Y:S01]  /*fa90*/  FFMA.FTZ R172, R3, R208, R172 ;  /* 0x000000d003ac7223 */ /* 0x000fe200000100ac */
[----:B------:R-:W-:Y:S02]  /*faa0*/  IADD3 R3, R213, -0x2, RZ ;  /* 0xfffffffed5037810 */ /* 0x000fe40007ffe0ff */
[----:B------:R-:W-:Y:S01]  /*fab0*/  HMMA.16816.F32.BF16 R96, R136, R106, R96 ;  /* 0x0000006a8860723c */ /* 0x000fe20000041860 */
[----:B------:R-:W1:Y:S02]  /*fac0*/  LDSM.16.MT88.4 R104, [R164+0x2900] ;  /* 0x00290000a468783b */ /* 0x000e640000004200 */
[----:B------:R-:W-:Y:S01]  /*fad0*/  FADD.FTZ R167, R167, R168 ;  /* 0x000000a8a7a77221 */ /* 0x000fe20000010000 */
[----:B------:R-:W-:Y:S01]  /*fae0*/  ISETP.GE.AND P0, PT, R3, R194, PT ;  /* 0x000000c20300720c */ /* 0x000fe20003f06270 */
[----:B------:R-:W-:Y:S02]  /*faf0*/  FADD.FTZ R171, R171, R172 ;  /* 0x000000acabab7221 */ /* 0x000fe40000010000 */
[----:B------:R-:W-:Y:S01]  /*fb00*/  F2FP.BF16.PACK_AB R136, R221, R220 ;  /* 0x000000dcdd88723e */ /* 0x000fe200000010ff */
[C---:B------:R-:W-:Y:S05]  /*fb10*/  HMMA.16816.F32.BF16 R4, R100.reuse, R112, R4 ;  /* 0x000000706404723c */ /* 0x040fea0000041804 */
[----:B------:R-:W-:Y:S01]  /*fb20*/  F2FP.BF16.PACK_AB R138, R223, R222 ;  /* 0x000000dedf8a723e */ /* 0x000fe200000010ff */
[----:B------:R-:W-:Y:S01]  /*fb30*/  FADD.FTZ R166, R166, R167 ;  /* 0x000000a7a6a67221 */ /* 0x000fe20000010000 */
[----:B-----5:R-:W-:Y:S01]  /*fb40*/  F2FP.BF16.PACK_AB R137, R225, R224 ;  /* 0x000000e0e189723e */ /* 0x020fe200000010ff */
[C---:B------:R-:W-:Y:S01]  /*fb50*/  HMMA.16816.F32.BF16 R8, R100.reuse, R114, R8 ;  /* 0x000000726408723c */ /* 0x040fe20000041808 */
[----:B------:R-:W-:Y:S03]  /*fb60*/  LDSM.16.MT88.4 R112, [R133+0x4900] ;  /* 0x004900008570783b */ /* 0x000fe60000004200 */
[----:B----4-:R-:W-:Y:S01]  /*fb70*/  F2FP.BF16.PACK_AB R139, R227, R226 ;  /* 0x000000e2e38b723e */ /* 0x010fe200000010ff */
[----:B------:R-:W-:Y:S02]  /*fb80*/  FADD.FTZ R170, R170, R171 ;  /* 0x000000abaaaa7221 */ /* 0x000fe40000010000 */
[----:B------:R-:W-:Y:S01]  /*fb90*/  FADD.FTZ R169, R169, R166 ;  /* 0x000000a6a9a97221 */ /* 0x000fe20000010000 */
[C---:B--2---:R-:W-:Y:S04]  /*fba0*/  HMMA.16816.F32.BF16 R12, R100.reuse, R108, R12 ;  /* 0x0000006c640c723c */ /* 0x044fe8000004180c */
[----:B------:R-:W-:Y:S02]  /*fbb0*/  FADD.FTZ R170, R173, R170 ;  /* 0x000000aaadaa7221 */ /* 0x000fe40000010000 */
[----:B------:R-:W-:Y:S02]  /*fbc0*/  FADD.FTZ R174, R174, R169 ;  /* 0x000000a9aeae7221 */ /* 0x000fe40000010000 */
[C---:B------:R-:W-:Y:S01]  /*fbd0*/  HMMA.16816.F32.BF16 R16, R100.reuse, R110, R16 ;  /* 0x0000006e6410723c */ /* 0x040fe20000041810 */
[----:B------:R-:W2:Y:S03]  /*fbe0*/  LDSM.16.MT88.4 R108, [R135+UR4+0x4900] ;  /* 0x00490004876c783b */ /* 0x000ea60008004200 */
        /* <DEDUP_REMOVED lines=144> */
[----:B------:R-:W1:Y:S01]  /*104f0*/  SHFL.IDX PT, R11, R7, RZ, 0x181f ;  /* 0x00181fff070b7589 */ /* 0x000e6200000e0000 */
[----:B------:R-:W-:Y:S03]  /*10500*/  MOV R4, UR20 ;  /* 0x0000001400047c02 */ /* 0x000fe60008000f00 */
[----:B------:R-:W2:Y:S02]  /*10510*/  SHFL.IDX PT, R8, R5, RZ, 0x181f ;  /* 0x00181fff05087589 */ /* 0x000ea400000e0000 */
[----:B------:R-:W-:Y:S02]  /*10520*/  IMAD R4, R4, 0x3000, R201 ;  /* 0x0000300004047824 */ /* 0x000fe400078e02c9 */
[----:B------:R3:W-:Y:S04]  /*10530*/  SHFL.IDX PT, R6, R5, 0x1, 0x181f ;  /* 0x00381f0005067f89 */ /* 0x0007e800000e0000 */
[----:B------:R-:W4:Y:S01]  /*10540*/  SHFL.IDX PT, R3, R7, 0x1, 0x181f ;  /* 0x00381f0007037f89 */ /* 0x000f2200000e0000 */
[CC--:B-1----:R-:W-:Y:S05]  /*10550*/  IADD3 R14, P0, R11.reuse, R211.reuse, RZ ;  /* 0x000000d30b0e7210 */ /* 0x0c2fea0007f1e0ff */
[----:B--2---:R-:W-:Y:S01]  /*10560*/  IMAD.X R15, R8, 0x1, R193, P0 ;  /* 0x00000001080f7824 */ /* 0x004fe200000e06c1 */
[C---:B------:R-:W-:Y:S01]  /*10570*/  IADD3 R12, P0, R11.reuse, R212, RZ ;  /* 0x000000d40b0c7210 */ /* 0x040fe20007f1e0ff */
[----:B---3--:R-:W-:Y:S04]  /*10580*/  IMAD.SHL.U32 R5, R4, 0x2, RZ ;  /* 0x0000000204057824 */ /* 0x008fe800078e00ff */
[C---:B------:R-:W-:Y:S01]  /*10590*/  IMAD.X R13, R8.reuse, 0x1, R210, P0 ;  /* 0x00000001080d7824 */ /* 0x040fe200000e06d2 */
[----:B------:R1:W-:Y:S01]  /*105a0*/  LDGSTS.E.BYPASS.LTC128B.128 [R5+0xc100], [R14.64], !P5 ;  /* 0x0c1000000e057fae */ /* 0x0003e2000e901d4e */
[----:B------:R-:W-:Y:S03]  /*105b0*/  IADD3 R10, P0, R11, R214, RZ ;  /* 0x000000d60b0a7210 */ /* 0x000fe60007f1e0ff */
[----:B------:R1:W-:Y:S02]  /*105c0*/  LDGSTS.E.BYPASS.LTC128B.128 [R5+0xe100], [R12.64], !P4 ;  /* 0x0e1000000c057fae */ /* 0x0003e4000e101d4e */
[----:B------:R-:W-:Y:S01]  /*105d0*/  IMAD.X R11, R8, 0x1, R209, P0 ;  /* 0x00000001080b7824 */ /* 0x000fe200000e06d1 */
[C---:B----4-:R-:W-:Y:S04]  /*105e0*/  IADD3 R8, P0, R3.reuse, R211, RZ ;  /* 0x000000d303087210 */ /* 0x050fe80007f1e0ff */
[----:B------:R1:W-:Y:S01]  /*105f0*/  LDGSTS.E.BYPASS.LTC128B.128 [R5+0x10100], [R10.64], !P6 ;  /* 0x101000000a057fae */ /* 0x0003e2000f101d4e */
[C---:B------:R-:W-:Y:S01]  /*10600*/  IMAD.X R9, R6.reuse, 0x1, R193, P0 ;  /* 0x0000000106097824 */ /* 0x040fe200000e06c1 */
[C---:B------:R-:W-:Y:S04]  /*10610*/  IADD3 R16, P0, R3.reuse, R212, RZ ;  /* 0x000000d403107210 */ /* 0x040fe80007f1e0ff */
[----:B------:R1:W-:Y:S01]  /*10620*/  LDGSTS.E.BYPASS.LTC128B.128 [R5+0xd100], [R8.64], !P5 ;  /* 0x0d10000008057fae */ /* 0x0003e2000e901d4e */
[C---:B------:R-:W-:Y:S02]  /*10630*/  IADD3.X R17, R6.reuse, R210, RZ, P0, !PT ;  /* 0x000000d206117210 */ /* 0x040fe400007fe4ff */
[----:B------:R-:W-:Y:S03]  /*10640*/  IADD3 R18, P0, R3, R214, RZ ;  /* 0x000000d603127210 */ /* 0x000fe60007f1e0ff */
[----:B------:R1:W-:Y:S02]  /*10650*/  LDGSTS.E.BYPASS.LTC128B.128 [R5+0xf100], [R16.64], !P4 ;  /* 0x0f10000010057fae */ /* 0x0003e4000e101d4e */
[----:B------:R-:W-:Y:S05]  /*10660*/  IMAD.X R19, R6, 0x1, R209, P0 ;  /* 0x0000000106137824 */ /* 0x000fea00000e06d1 */
[----:B------:R1:W-:Y:S03]  /*10670*/  LDGSTS.E.BYPASS.LTC128B.128 [R5+0x11100], [R18.64], !P6 ;  /* 0x1110000012057fae */ /* 0x0003e6000f101d4e */
.L_x_1144:
[----:B------:R-:W-:Y:S01]  /*10680*/  UIADD3 UR4, UR5, 0x1, URZ ;  /* 0x0000000105047890 */ /* 0x000fe2000fffe03f */
[----:B------:R-:W0:Y:S01]  /*10690*/  LDGDEPBAR ;  /* 0x00000000000079af */ /* 0x000e220000000000 */
[----:B------:R-:W-:Y:S01]  /*106a0*/  UISETP.GE.AND UP0, UPT, UR5, 0x1, UPT ;  /* 0x000000010500788c */ /* 0x000fe2000bf06270 */
[----:B------:R-:W-:Y:S01]  /*106b0*/  ISETP.GE.AND P0, PT, R194, R213, PT ;  /* 0x000000d5c200720c */ /* 0x000fe20003f06270 */
[----:B------:R-:W-:Y:S01]  /*106c0*/  IMAD.MOV.U32 R3, RZ, RZ, R0 ;  /* 0x000000ffff037224 */ /* 0x000fe200078e0000 */
[----:B------:R-:W-:Y:S01]  /*106d0*/  IADD3 R213, R213, -0x1, RZ ;  /* 0xffffffffd5d57810 */ /* 0x000fe20007ffe0ff */
[----:B------:R-:W-:Y:S01]  /*106e0*/  USEL UR5, UR4, URZ, !UP0 ;  /* 0x0000003f04057287 */ /* 0x000fe2000c000000 */
[----:B------:R-:W-:Y:S09]  /*106f0*/  IMAD.MOV.U32 R132, RZ, RZ, R2 ;  /* 0x000000ffff847224 */ /* 0x000ff200078e0002 */
[----:B------:R-:W-:-:S05]  /*10700*/  @!P0 BRA `(.L_x_1145) ;  /* 0xffffc70000008947 */ /* 0x000fca000383ffff */
.L_x_1134:
[----:B------:R-:W2:Y:S01]  /*10710*/  SHFL.BFLY PT, R4, R207, 0x2, 0x1f ;  /* 0x0c401f00cf047f89 */ /* 0x000ea200000e0000 */
[----:B------:R-:W-:-:S03]  /*10720*/  PLOP3.LUT P2, PT, PT, PT, PT, 0x8, 0x0 ;  /* 0x000000000000781c */ /* 0x000fc60003f4e170 */
[----:B------:R-:W3:Y:S01]  /*10730*/  SHFL.BFLY PT, R3, R208, 0x2, 0x1f ;  /* 0x0c401f00d0037f89 */ /* 0x000ee200000e0000 */
[----:B-12---:R-:W-:Y:S02]  /*10740*/  FADD.FTZ R7, R4, R207 ;  /* 0x000000cf04077221 */ /* 0x006fe40000010000 */
[----:B------:R-:W-:Y:S01]  /*10750*/  CS2R R4, SRZ ;  /* 0x0000000000047805 */ /* 0x000fe2000001ff00 */
[----:B---3--:R-:W-:Y:S02]  /*10760*/  FADD.FTZ R8, R3, R208 ;  /* 0x000000d003087221 */ /* 0x008fe40000010000 */
        /* <DEDUP_REMOVED lines=10> */
[----:B------:R-:W-:-:S04]  /*10810*/  @P0 MOV R10, 0x3f317218 ;  /* 0x3f317218000a0802 */ /* 0x000fc80000000f00 */
[----:B------:R-:W2:Y:S08]  /*10820*/  @P1 MUFU.LG2 R6, R6 ;  /* 0x0000000600061308 */ /* 0x000eb00000000c00 */
[----:B------:R-:W-:Y:S01]  /*10830*/  @P0 MUFU.RCP R4, R3 ;  /* 0x0000000300040308 */ /* 0x000fe20000001000 */
[C---:B-1----:R-:W-:Y:S02]  /*10840*/  FMUL.FTZ R128, R5.reuse, R128 ;  /* 0x0000008005807220 */ /* 0x042fe40000410000 */
[----:B------:R-:W-:-:S02]  /*10850*/  FMUL.FTZ R129, R5, R129 ;  /* 0x0000008105817220 */ /* 0x000fc40000410000 */
[C---:B------:R-:W-:Y:S02]  /*10860*/  FMUL.FTZ R124, R5.reuse, R124 ;  /* 0x0000007c057c7220 */ /* 0x040fe40000410000 */
[C---:B------:R-:W-:Y:S01]  /*10870*/  FMUL.FTZ R125, R5.reuse, R125 ;  /* 0x0000007d057d7220 */ /* 0x040fe20000410000 */
[----:B------:R-:W1:Y:S01]  /*10880*/  @P0 MUFU.LG2 R3, R3 ;  /* 0x0000000300030308 */ /* 0x000e620000000c00 */
        /* <DEDUP_REMOVED lines=43> */
[----:B------:R-:W-:Y:S02]  /*10b40*/  FMUL.FTZ R97, R5, R97 ;  /* 0x0000006105617220 */ /* 0x000fe40000410000 */
[----:B--2---:R-:W-:Y:S02]  /*10b50*/  @P1 FMUL.FTZ R5, R6, 0.69314718246459960938 ;  /* 0x3f31721806051820 */ /* 0x004fe40000410000 */
[----:B------:R-:W-:-:S02]  /*10b60*/  @P1 FMUL.FTZ R6, R9, c[0x0][0x2d0] ;  /* 0x0000b40009061a20 */ /* 0x000fc40000410000 */
        /* <DEDUP_REMOVED lines=52> */
.L_x_1094:
        /* <DEDUP_REMOVED lines=165> */
.L_x_1147:
        /* <DEDUP_REMOVED lines=9> */
[----:B------:R-:W-:Y:S01]  /*11990*/  UMOV UR13, UR17 ;  /* 0x00000011000d7c82 */ /* 0x000fe20008000000 */
[----:B------:R-:W-:Y:S01]  /*119a0*/  ISETP.NE.AND P1, PT, R6, 0x1, PT ;  /* 0x000000010600780c */ /* 0x000fe20003f25270 */
[----:B------:R-:W-:Y:S01]  /*119b0*/  UIMAD UR17, UR17, UR4, URZ ;  /* 0x00000004111172a4 */ /* 0x000fe2000f8e023f */
[----:B------:R-:W-:Y:S01]  /*119c0*/  LEA.HI R6, R9, R9, RZ, 0x1 ;  /* 0x0000000909067211 */ /* 0x000fe200078f08ff */
[----:B------:R-:W-:Y:S01]  /*119d0*/  IMAD.IADD R2, R2, 0x1, -R11 ;  /* 0x0000000102027824 */ /* 0x000fe200078e0a0b */
[----:B------:R-:W-:Y:S01]  /*119e0*/  SHF.R.S32.HI R11, RZ, 0x1f, R4 ;  /* 0x0000001fff0b7819 */ /* 0x000fe20000011404 */
[----:B------:R-:W-:Y:S01]  /*119f0*/  UMOV UR12, UR16 ;  /* 0x00000010000c7c82 */ /* 0x000fe20008000000 */
[----:B------:R-:W-:Y:S01]  /*11a00*/  LOP3.LUT R6, R6, 0x1ffffffe, RZ, 0xc0, !PT ;  /* 0x1ffffffe06067812 */ /* 0x000fe200078ec0ff */
[----:B------:R-:W-:Y:S01]  /*11a10*/  ULDC.64 UR6, c[0x0][0x490] ;  /* 0x0001240000067ab9 */ /* 0x000fe20000000a00 */
[----:B------:R-:W-:Y:S01]  /*11a20*/  LEA.HI R11, R11, R4, RZ, 0x2 ;  /* 0x000000040b0b7211 */ /* 0x000fe200078f10ff */
[----:B------:R-:W-:Y:S01]  /*11a30*/  UIMAD.WIDE.U32 UR18, UR16, UR4, URZ ;  /* 0x00000004101272a5 */ /* 0x000fe2000f8e003f */
[----:B------:R-:W-:Y:S01]  /*11a40*/  LOP3.LUT P2, RZ, R4, 0x3, RZ, 0xc0, !PT ;  /* 0x0000000304ff7812 */ /* 0x000fe2000784c0ff */
[----:B------:R-:W-:Y:S01]  /*11a50*/  IMAD.IADD R9, R9, 0x1, -R6 ;  /* 0x0000000109097824 */ /* 0x000fe200078e0a06 */
[----:B------:R-:W-:Y:S01]  /*11a60*/  SHF.R.S32.HI R11, RZ, 0x2, R11 ;  /* 0x00000002ff0b7819 */ /* 0x000fe2000001140b */
[----:B------:R-:W-:Y:S01]  /*11a70*/  UIMAD UR17, UR16, UR5, UR17 ;  /* 0x00000005101172a4 */ /* 0x000fe2000f8e0211 */
[CC--:B------:R-:W-:Y:S01]  /*11a80*/  LEA.HI R4, R3.reuse, R0.reuse, RZ, 0x3 ;  /* 0x0000000003047211 */ /* 0x0c0fe200078f18ff */
[----:B------:R-:W-:Y:S01]  /*11a90*/  USHF.R.S32.HI UR16, URZ, 0x1f, UR11 ;  /* 0x0000001f3f107899 */ /* 0x000fe2000801140b */
[----:B------:R-:W-:Y:S01]  /*11aa0*/  LEA.HI R3, R3, R0, RZ, 0x6 ;  /* 0x0000000003037211 */ /* 0x000fe200078f30ff */
[----:B------:R-:W-:Y:S01]  /*11ab0*/  IMAD R2, R2, 0x10, R11 ;  /* 0x0000001002027824 */ /* 0x000fe200078e020b */
[----:B------:R-:W-:-:S02]  /*11ac0*/  UIMAD UR9, UR8, UR6, URZ ;  /* 0x00000006080972a4 */ /* 0x000fc4000f8e023f */
[----:B------:R-:W-:Y:S01]  /*11ad0*/  USEL UR16, UR16, URZ, !UP1 ;  /* 0x0000003f10107287 */ /* 0x000fe2000c800000 */
[----:B------:R-:W-:Y:S01]  /*11ae0*/  IMAD R6, R9, 0x8, R2 ;  /* 0x0000000809067824 */ /* 0x000fe200078e0202 */
[----:B------:R-:W-:Y:S01]  /*11af0*/  UIMAD.WIDE.U32 UR12, UR10, UR6, UR12 ;  /* 0x000000060a0c72a5 */ /* 0x000fe2000f8e000c */
[----:B------:R-:W-:Y:S01]  /*11b00*/  IMAD.SHL.U32 R3, R3, 0x8, RZ ;  /* 0x0000000803037824 */ /* 0x000fe200078e00ff */
[----:B------:R-:W-:Y:S02]  /*11b10*/  UIMAD UR9, UR10, UR7, UR9 ;  /* 0x000000070a0972a4 */ /* 0x000fe4000f8e0209 */
[----:B-1----:R-:W-:Y:S01]  /*11b20*/  LEA R6, R57, R6, 0x7 ;  /* 0x0000000639067211 */ /* 0x002fe200078e38ff */
[----:B------:R-:W-:Y:S02]  /*11b30*/  ULDC.64 UR6, c[0x0][0x498] ;  /* 0x0001260000067ab9 */ /* 0x000fe40000000a00 */
[----:B------:R-:W-:Y:S02]  /*11b40*/  USEL UR11, UR11, URZ, !UP1 ;  /* 0x0000003f0b0b7287 */ /* 0x000fe4000c800000 */
[----:B------:R-:W-:Y:S01]  /*11b50*/  @P1 IMAD.HI.U32 R9, R6, c[0x0][0x4ec], RZ ;  /* 0x00013b0006091a27 */ /* 0x000fe200078e00ff */
[----:B------:R-:W-:-:S02]  /*11b60*/  UIMAD UR20, UR16, UR6, URZ ;  /* 0x00000006101472a4 */ /* 0x000fc4000f8e023f */
[----:B------:R-:W-:Y:S01]  /*11b70*/  UIADD3 UR13, UR13, UR9, URZ ;  /* 0x000000090d0d7290 */ /* 0x000fe2000fffe03f */
[----:B------:R-:W-:Y:S01]  /*11b80*/  IMAD.MOV.U32 R14, RZ, RZ, R6 ;  /* 0x000000ffff0e7224 */ /* 0x000fe200078e0006 */
[----:B------:R-:W-:Y:S01]  /*11b90*/  @P1 SHF.R.U32.HI R14, RZ, c[0x0][0x4f0], R9 ;  /* 0x00013c00ff0e1a19 */ /* 0x000fe20000011609 */
[----:B------:R-:W-:Y:S01]  /*11ba0*/  UIMAD UR7, UR11, UR7, UR20 ;  /* 0x000000070b0772a4 */ /* 0x000fe2000f8e0214 */
[----:B------:R-:W-:Y:S01]  /*11bb0*/  LOP3.LUT R9, R4, 0xfffffff8, RZ, 0xc0, !PT ;  /* 0xfffffff804097812 */ /* 0x000fe200078ec0ff */
[----:B------:R-:W-:Y:S01]  /*11bc0*/  UIMAD.WIDE.U32 UR12, UR11, UR6, UR12 ;  /* 0x000000060b0c72a5 */ /* 0x000fe2000f8e000c */
[----:B------:R-:W-:Y:S01]  /*11bd0*/  SHF.R.S32.HI R4, RZ, 0x3, R4 ;  /* 0x00000003ff047819 */ /* 0x000fe20000011404 */
[----:B------:R-:W-:Y:S01]  /*11be0*/  IMAD.MOV R11, RZ, RZ, -R14 ;  /* 0x000000ffff0b7224 */ /* 0x000fe200078e0a0e */
[----:B------:R-:W-:Y:S01]  /*11bf0*/  ULDC.64 UR4, c[0x0][0x3e8] ;  /* 0x0000fa0000047ab9 */ /* 0x000fe20000000a00 */
[----:B------:R-:W-:Y:S01]  /*11c00*/  IMAD.IADD R9, R0, 0x1, -R9 ;  /* 0x0000000100097824 */ /* 0x000fe200078e0a09 */
[----:B------:R-:W-:Y:S01]  /*11c10*/  UIMAD UR8, UR8, UR4, URZ ;  /* 0x00000004080872a4 */ /* 0x000fe2000f8e023f */
[----:B------:R-:W-:Y:S01]  /*11c20*/  IMAD R6, R11, c[0x0][0x4e8], R6 ;  /* 0x00013a000b067a24 */ /* 0x000fe200078e0206 */
[----:B------:R-:W-:Y:S01]  /*11c30*/  SHF.R.S32.HI R11, RZ, 0x1f, R14 ;  /* 0x0000001fff0b7819 */ /* 0x000fe2000001140e */
[----:B------:R-:W-:Y:S01]  /*11c40*/  IMAD.U32 R0, RZ, RZ, UR7 ;  /* 0x00000007ff007e24 */ /* 0x000fe2000f8e00ff */
[----:B------:R-:W-:Y:S01]  /*11c50*/  IADD3 R14, P0, R14, UR12, RZ ;  /* 0x0000000c0e0e7c10 */ /* 0x000fe2000ff1e0ff */
[----:B------:R-:W-:Y:S01]  /*11c60*/  UIADD3 UR19, UR19, UR17, URZ ;  /* 0x0000001113137290 */ /* 0x000fe2000fffe03f */
[----:B------:R-:W-:Y:S01]  /*11c70*/  SHF.R.S32.HI R17, RZ, 0x1f, R6 ;  /* 0x0000001fff117819 */ /* 0x000fe20000011406 */
[----:B------:R-:W-:Y:S01]  /*11c80*/  UIMAD UR5, UR10, UR5, UR8 ;  /* 0x000000050a0572a4 */ /* 0x000fe2000f8e0208 */
[----:B------:R-:W-:Y:S01]  /*11c90*/  IADD3.X R15, R11, UR13, R0, P0, !PT ;  /* 0x0000000d0b0f7c10 */ /* 0x000fe200087fe400 */
[----:B------:R-:W-:Y:S01]  /*11ca0*/  IMAD.SHL.U32 R11, R4, 0x40, RZ ;  /* 0x00000040040b7824 */ /* 0x000fe200078e00ff */
        /* <DEDUP_REMOVED lines=12> */
[----:B------:R-:W-:Y:S01]  /*11d70*/  SHF.R.U32.HI R6, RZ, 0x3, R11 ;  /* 0x00000003ff067819 */ /* 0x000fe2000001160b */
[----:B------:R-:W-:Y:S01]  /*11d80*/  UIMAD UR7, UR11, UR7, UR16 ;  /* 0x000000070b0772a4 */ /* 0x000fe2000f8e0210 */
[----:B------:R-:W-:Y:S01]  /*11d90*/  SHFL.IDX PT, R50, R16, RZ, 0x1c1f ;  /* 0x001c1fff10327589 */ /* 0x000fe200000e0000 */
[----:B------:R-:W-:Y:S01]  /*11da0*/  IMAD.IADD R12, R15, 0x1, R17 ;  /* 0x000000010f0c7824 */ /* 0x000fe200078e0211 */
[----:B------:R-:W-:Y:S01]  /*11db0*/  UIMAD.WIDE.U32 UR18, UR11, UR6, UR18 ;  /* 0x000000060b1272a5 */ /* 0x000fe2000f8e0012 */
[----:B------:R-:W-:Y:S01]  /*11dc0*/  IMAD.SHL.U32 R0, R9, 0x8, RZ ;  /* 0x0000000809007824 */ /* 0x000fe200078e00ff */
[----:B------:R-:W-:Y:S01]  /*11dd0*/  SHFL.IDX PT, R48, R16, 0x1, 0x1c1f ;  /* 0x003c1f0010307f89 */ /* 0x000fe200000e0000 */
[----:B------:R-:W-:Y:S01]  /*11de0*/  IMAD.MOV.U32 R9, RZ, RZ, R13 ;  /* 0x000000ffff097224 */ /* 0x000fe200078e000d */
[----:B------:R-:W-:Y:S01]  /*11df0*/  @P1 SHF.R.U32.HI R9, RZ, c[0x0][0x4f0], R10 ;  /* 0x00013c00ff091a19 */ /* 0x000fe2000001160a */
[----:B------:R-:W-:Y:S01]  /*11e00*/  UIADD3 UR7, UR19, UR7, URZ ;  /* 0x0000000713077290 */ /* 0x000fe2000fffe03f */
[----:B------:R-:W-:Y:S01]  /*11e10*/  LEA.HI.X R12, R14, c[0x0][0x454], R12, 0x2, P0 ;  /* 0x000115000e0c7a11 */ /* 0x000fe200000f140c */
[----:B------:R-:W-:Y:S01]  /*11e20*/  IMAD.U32 R15, RZ, RZ, UR19 ;  /* 0x00000013ff0f7e24 */ /* 0x000fe2000f8e00ff */
[----:B------:R-:W-:Y:S01]  /*11e30*/  LOP3.LUT R11, R11, 0x38, R0, 0xf8, !PT ;  /* 0x000000380b0b7812 */ /* 0x000fe200078ef800 */
[----:B------:R-:W-:Y:S01]  /*11e40*/  IMAD.MOV R10, RZ, RZ, -R9 ;  /* 0x000000ffff0a7224 */ /* 0x000fe200078e0a09 */
[----:B------:R-:W-:Y:S01]  /*11e50*/  MOV R14, UR18 ;  /* 0x00000012000e7c02 */ /* 0x000fe20008000f00 */
[----:B------:R-:W1:Y:S01]  /*11e60*/  SHFL.IDX PT, R51, R12, RZ, 0x1c1f ;  /* 0x001c1fff0c337589 */ /* 0x000e6200000e0000 */
[----:B------:R-:W-:Y:S01]  /*11e70*/  LOP3.LUT R6, R11, R6, RZ, 0x3c, !PT ;  /* 0x000000060b067212 */ /* 0x000fe200078e3cff */
[----:B------:R-:W-:Y:S01]  /*11e80*/  IMAD R10, R10, c[0x0][0x4e8], R13 ;  /* 0x00013a000a0a7a24 */ /* 0x000fe200078e020d */
[----:B------:R-:W-:Y:S01]  /*11e90*/  SHF.R.S32.HI R11, RZ, 0x1f, R9 ;  /* 0x0000001fff0b7819 */ /* 0x000fe20000011409 */
[----:B------:R-:W2:Y:S01]  /*11ea0*/  SHFL.IDX PT, R49, R12, 0x1, 0x1c1f ;  /* 0x003c1f000c317f89 */ /* 0x000ea200000e0000 */
[----:B------:R-:W-:Y:S01]  /*11eb0*/  IMAD R13, R57, 0x80, R2 ;  /* 0x00000080390d7824 */ /* 0x000fe200078e0202 */
[----:B------:R-:W-:Y:S01]  /*11ec0*/  LOP3.LUT R6, R6, 0x7ffffe00, R3, 0xf8, !PT ;  /* 0x7ffffe0006067812 */ /* 0x000fe200078ef803 */
[----:B-----5:R-:W-:-:S02]  /*11ed0*/  IMAD R2, R5, c[0x0][0x4e8], RZ ;  /* 0x00013a0005027a24 */ /* 0x020fc400078e02ff */
[----:B------:R-:W-:Y:S01]  /*11ee0*/  IMAD.U32 R15, RZ, RZ, UR7 ;  /* 0x00000007ff0f7e24 */ /* 0x000fe2000f8e00ff */
[----:B------:R-:W-:Y:S01]  /*11ef0*/  IADD3 R5, R13, 0x8, RZ ;  /* 0x000000080d057810 */ /* 0x000fe20007ffe0ff */
[----:B------:R-:W-:Y:S01]  /*11f00*/  IMAD R18, R11, c[0x0][0x3e0], RZ ;  /* 0x0000f8000b127a24 */ /* 0x000fe200078e02ff */
[-C--:B------:R-:W-:Y:S01]  /*11f10*/  ISETP.GE.OR P1, PT, R13, R2.reuse, P2 ;  /* 0x000000020d00720c */ /* 0x080fe20001726670 */
[----:B------:R-:W-:Y:S01]  /*11f20*/  IMAD.WIDE.U32 R14, R9, c[0x0][0x3e0], R14 ;  /* 0x0000f800090e7a25 */ /* 0x000fe200078e000e */
[----:B------:R-:W-:-:S03]  /*11f30*/  ISETP.GE.OR P0, PT, R5, R2, P2 ;  /* 0x000000020500720c */ /* 0x000fc60001706670 */
[----:B------:R-:W-:Y:S01]  /*11f40*/  IMAD R18, R9, c[0x0][0x3e4], R18 ;  /* 0x0000f90009127a24 */ /* 0x000fe200078e0212 */
[----:B------:R-:W-:Y:S01]  /*11f50*/  SHF.R.S32.HI R9, RZ, 0x1f, R10 ;  /* 0x0000001fff097819 */ /* 0x000fe2000001140a */
[----:B------:R-:W-:Y:S02]  /*11f60*/  IMAD.SHL.U32 R58, R6, 0x2, RZ ;  /* 0x00000002063a7824 */ /* 0x000fe400078e00ff */
[----:B------:R-:W-:Y:S01]  /*11f70*/  IMAD R57, R57, 0x80, R4 ;  /* 0x0000008039397824 */ /* 0x000fe200078e0204 */
[----:B------:R-:W-:Y:S01]  /*11f80*/  IADD3 R15, R15, R18, RZ ;  /* 0x000000120f0f7210 */ /* 0x000fe20007ffe0ff */
[----:B------:R-:W-:Y:S02]  /*11f90*/  IMAD R9, R9, c[0x0][0x3d8], RZ ;  /* 0x0000f60009097a24 */ /* 0x000fe400078e02ff */
[----:B-1----:R1:W-:Y:S02]  /*11fa0*/  @!P1 ST.E [R50.64], R7 ;  /* 0x0000000732009985 */ /* 0x0023e4000c10190e */
[----:B------:R-:W-:-:S02]  /*11fb0*/  IMAD R3, R10, c[0x0][0x3dc], R9 ;  /* 0x0000f7000a037a24 */ /* 0x000fc400078e0209 */
        /* <DEDUP_REMOVED lines=38> */
.L_x_1149:
[----:B--2---:R-:W-:Y:S05]  /*12220*/  BSYNC B0 ;  /* 0x0000000000007941 */ /* 0x004fea0003800000 */
.L_x_1148:
        /* <DEDUP_REMOVED lines=23> */
.L_x_1151:
[----:B------:R-:W-:Y:S05]  /*123a0*/  BSYNC B0 ;  /* 0x0000000000007941 */ /* 0x000fea0003800000 */
.L_x_1150:
        /* <DEDUP_REMOVED lines=23> */
.L_x_1153:
[----:B------:R-:W-:Y:S05]  /*12520*/  BSYNC B0 ;  /* 0x0000000000007941 */ /* 0x000fea0003800000 */
.L_x_1152:
        /* <DEDUP_REMOVED lines=24> */
.L_x_1146:
        /* <DEDUP_REMOVED lines=31> */
.L_x_1154:
        /* <DEDUP_REMOVED lines=43> */
.L_x_1156:
[----:B------:R-:W-:Y:S05]  /*12b50*/  BSYNC B0 ;  /* 0x0000000000007941 */ /* 0x000fea0003800000 */
.L_x_1155:
        /* <DEDUP_REMOVED lines=70> */
.L_x_1158:
[----:B------:R-:W-:Y:S05]  /*12fc0*/  BSYNC B0 ;  /* 0x0000000000007941 */ /* 0x000fea0003800000 */
.L_x_1157:
        /* <DEDUP_REMOVED lines=21> */
.L_x_1160:
[----:B------:R-:W-:Y:S05]  /*13120*/  BSYNC B0 ;  /* 0x0000000000007941 */ /* 0x000fea0003800000 */
.L_x_1159:
        /* <DEDUP_REMOVED lines=21> */
.L_x_1162:
[----:B------:R-:W-:Y:S05]  /*13280*/  BSYNC B0 ;  /* 0x0000000000007941 */ /* 0x000fea0003800000 */
.L_x_1161:
        /* <DEDUP_REMOVED lines=22> */
.L_x_1163:
        /* <DEDUP_REMOVED lines=9> */
.L_x_3412:


//--------------------- .text._ZN7cutlass13device_kernelIN5flash19enable_sm80_to_sm89INS1_16FlashAttnFwdSm80INS1_25CollectiveMainloopFwdSm80ILi8ELi2ELb0EN4cute5tupleIJNS5_1CILi128EEENS7_ILi64EEENS7_ILi192EEEEEELi192ENS_10bfloat16_tEfNS_4arch4Sm80ELb0ELb1ELb1ELb1ELb1ELb1ELb1ELb0EEENS1_21CollectiveEpilogueFwdINS6_IJS8_SA_S9_EEENS6_IJNS7_ILi1EEESI_SI_EEESC_SE_Li256ELb1ELb1ELb0ELb0EEENS1_19SingleTileSchedulerILb1ELb0ELb1ELi128EEEEEEEEEvNT_6ParamsE --------------------------
	.section	.text._ZN7cutlass13device_kernelIN5flash19enable_sm80_to_sm89INS1_16FlashAttnFwdSm80INS1_25CollectiveMainloopFwdSm80ILi8ELi2ELb0EN4cute5tupleIJNS5_1CILi128EEENS7_ILi64EEENS7_ILi192EEEEEELi192ENS_10bfloat16_tEfNS_4arch4Sm80ELb0ELb1ELb1ELb1ELb1ELb1ELb1ELb0EEENS1_21CollectiveEpilogueFwdINS6_IJS8_SA_S9_EEENS6_IJNS7_ILi1EEESI_SI_EEESC_SE_Li256ELb1ELb1ELb0ELb0EEENS1_19SingleTileSchedulerILb1ELb0ELb1ELi128EEEEEEEEEvNT_6ParamsE,"ax",@progbits
	.sectioninfo	@"SHI_REGISTERS=255"
	.align	128
.text._ZN7cutlass13device_kernelIN5flash19enable_sm80_to_sm89INS1_16FlashAttnFwdSm80INS1_25CollectiveMainloopFwdSm80ILi8ELi2ELb0EN4cute5tupleIJNS5_1CILi128EEENS7_ILi64EEENS7_ILi192EEEEEELi192ENS_10bfloat16_tEfNS_4arch4Sm80ELb0ELb1ELb1ELb1ELb1ELb1ELb1ELb0EEENS1_21CollectiveEpilogueFwdINS6_IJS8_SA_S9_EEENS6_IJNS7_ILi1EEESI_SI_EEESC_SE_Li256ELb1ELb1ELb0ELb0EEENS1_19SingleTileSchedulerILb1ELb0ELb1ELi128EEEEEEEEEvNT_6ParamsE:
        .type           _ZN7cutlass13device_kernelIN5flash19enable_sm80_to_sm89INS1_16FlashAttnFwdSm80INS1_25CollectiveMainloopFwdSm80ILi8ELi2ELb0EN4cute5tupleIJNS5_1CILi128EEENS7_ILi64EEENS7_ILi192EEEEEELi192ENS_10bfloat16_tEfNS_4arch4Sm80ELb0ELb1ELb1ELb1ELb1ELb1ELb1ELb0EEENS1_21CollectiveEpilogueFwdINS6_IJS8_SA_S9_EEENS6_IJNS7_ILi1EEESI_SI_EEESC_SE_Li256ELb1ELb1ELb0ELb0EEENS1_19SingleTileSchedulerILb1ELb0ELb1ELi128EEEEEEEEEvNT_6ParamsE,@function
        .size           _ZN7cutlass13device_kernelIN5flash19enable_sm80_to_sm89INS1_16FlashAttnFwdSm80INS1_25CollectiveMainloopFwdSm80ILi8ELi2ELb0EN4cute5tupleIJNS5_1CILi128EEENS7_ILi64EEENS7_ILi192EEEEEELi192ENS_10bfloat16_tEfNS_4arch4Sm80ELb0ELb1ELb1ELb1ELb1ELb1ELb1ELb0EEENS1_21CollectiveEpilogueFwdINS6_IJS8_SA_S9_EEENS6_IJNS7_ILi1EEESI_SI_EEESC_SE_Li256ELb1ELb1ELb0ELb0EEENS1_19SingleTileSchedulerILb1ELb0ELb1ELi128EEEEEEEEEvNT_6ParamsE,(.L_x_3413 - _ZN7cutlass13device_kernelIN5flash19enable_sm80_to_sm89INS1_16FlashAttnFwdSm80INS1_25CollectiveMainloopFwdSm80ILi8ELi2ELb0EN4cute5tupleIJNS5_1CILi128EEENS7_ILi64EEENS7_ILi192EEEEEELi192ENS_10bfloat16_tEfNS_4arch4Sm80ELb0ELb1ELb1ELb1ELb1ELb1ELb1ELb0EEENS1_21CollectiveEpilogueFwdINS6_IJS8_SA_S9_EEENS6_IJNS7_ILi1EEESI_SI_EEESC_SE_Li256ELb1ELb1ELb0ELb0EEENS1_19SingleTileSchedulerILb1ELb0ELb1ELi128EEEEEEEEEvNT_6ParamsE)
        .other          _ZN7cutlass13device_kernelIN5flash19enable_sm80_to_sm89INS1_16FlashAttnFwdSm80INS1_25CollectiveMainloopFwdSm80ILi8ELi2ELb0EN4cute5tupleIJNS5_1CILi128EEENS7_ILi64EEENS7_ILi192EEEEEELi192ENS_10bfloat16_tEfNS_4arch4Sm80ELb0ELb1ELb1ELb1ELb1ELb1ELb1ELb0EEENS1_21CollectiveEpilogueFwdINS6_IJS8_SA_S9_EEENS6_IJNS7_ILi1EEESI_SI_EEESC_SE_Li256ELb1ELb1ELb0ELb0EEENS1_19SingleTileSchedulerILb1ELb0ELb1ELi128EEEEEEEEEvNT_6ParamsE,@"STO_CUDA_ENTRY STV_DEFAULT"
_ZN7cutlass13device_kernelIN5flash19enable_sm80_to_sm89INS1_16FlashAttnFwdSm80INS1_25CollectiveMainloopFwdSm80ILi8ELi2ELb0EN4cute5tupleIJNS5_1CILi128EEENS7_ILi64EEENS7_ILi192EEEEEELi192ENS_10bfloat16_tEfNS_4arch4Sm80ELb0ELb1ELb1ELb1ELb1ELb1ELb1ELb0EEENS1_21CollectiveEpilogueFwdINS6_IJS8_SA_S9_EEENS6_IJNS7_ILi1EEESI_SI_EEESC_SE_Li256ELb1ELb1ELb0ELb0EEENS1_19SingleTileSchedulerILb1ELb0ELb1ELi128EEEEEEEEEvNT_6ParamsE:
        /* <DEDUP_REMOVED lines=17> */
.L_x_1165:
        /* <DEDUP_REMOVED lines=8> */
.L_x_1167:
[----:B------:R-:W-:-:S05]  /*0190*/  MOV R0, c[0x0][0x54c] ;  /* 0x0001530000007a02 */ /* 0x000fca0000000f00 */
.L_x_1166:
[----:B-----5:R-:W-:Y:S01]  /*01a0*/  IMAD R0, R0, c[0x0][0x548], RZ ;  /* 0x0001520000007a24 */ /* 0x020fe200078e02ff */
[----:B------:R-:W-:-:S04]  /*01b0*/  SHF.L.U32 R155, R175, 0x7, RZ ;  /* 0x00000007af9b7819 */ /* 0x000fc800000006ff */
[----:B------:R-:W-:-:S04]  /*01c0*/  ISETP.GE.AND P0, PT, R155, R0, PT ;  /* 0x000000009b00720c */ /* 0x000fc80003f06270 */
[----:B------:R-:W-:Y:S01]  /*01d0*/  SEL R242, R5, 0xffffffff, !P0 ;  /* 0xffffffff05f27807 */ /* 0x000fe20004000000 */
[----:B------:R-:W-:Y:S05]  /*01e0*/  BRA `(.L_x_1168) ;  /* 0x0000012000007947 */ /* 0x000fea0003800000 */
.L_x_1164:
[----:B---3--:R-:W-:-:S04]  /*01f0*/  ISETP.NE.U32.AND P0, PT, RZ, c[0x0][0x568], PT ;  /* 0x00015a00ff007a0c */ /* 0x008fc80003f05070 */
[----:B------:R-:W-:-:S13]  /*0200*/  ISETP.NE.AND.EX P0, PT, RZ, c[0x0][0x56c], PT, P0 ;  /* 0x00015b00ff007a0c */ /* 0x000fda0003f05300 */
[----:B------:R-:W-:Y:S05]  /*0210*/  @!P0 BRA `(.L_x_1169) ;  /* 0x0000002000008947 */ /* 0x000fea0003800000 */
[----:B------:R1:W5:Y:S01]  /*0220*/  LDG.E R0, [R2.64] ;  /* 0x0000000602007981 */ /* 0x000362000c1e1900 */
[----:B------:R-:W-:Y:S05]  /*0230*/  BRA `(.L_x_1170) ;  /* 0x0000009000007947 */ /* 0x000fea0003800000 */
.L_x_1169:
        /* <DEDUP_REMOVED lines=8> */
.L_x_1171:
[----:B------:R-:W-:-:S05]  /*02c0*/  MOV R0, c[0x0][0x54c] ;  /* 0x0001530000007a02 */ /* 0x000fca0000000f00 */
.L_x_1170:
[----:B-----5:R-:W-:Y:S01]  /*02d0*/  IMAD R0, R0, c[0x0][0x548], RZ ;  /* 0x0001520000007a24 */ /* 0x020fe200078e02ff */
[----:B------:R-:W-:-:S04]  /*02e0*/  SHF.L.U32 R155, R175, 0x7, RZ ;  /* 0x00000007af9b7819 */ /* 0x000fc800000006ff */
[----:B------:R-:W-:-:S04]  /*02f0*/  ISETP.GE.AND P0, PT, R155, R0, PT ;  /* 0x000000009b00720c */ /* 0x000fc80003f06270 */
[----:B------:R-:W-:-:S04]  /*0300*/  SEL R242, R5, 0xffffffff, !P0 ;  /* 0xffffffff05f27807 */ /* 0x000fc80004000000 */
.L_x_1168:
        /* <DEDUP_REMOVED lines=43> */
.L_x_1172:
[----:B-----5:R1:W-:Y:S01]  /*05c0*/  STL [R1+0x58], R17 ;  /* 0x0000581101007387 */ /* 0x0203e20000100800 */
[----:B------:R-:W-:-:S04]  /*05d0*/  ISETP.NE.U32.AND P0, PT, RZ, c[0x0][0x368], PT ;  /* 0x0000da00ff007a0c */ /* 0x000fc80003f05070 */
[----:B------:R-:W-:-:S13]  /*05e0*/  ISETP.NE.AND.EX P0, PT, RZ, c[0x0][0x36c], PT, P0 ;  /* 0x0000db00ff007a0c */ /* 0x000fda0003f05300 */
[----:B------:R-:W-:Y:S05]  /*05f0*/  @!P0 BRA `(.L_x_1173) ;  /* 0x0000003000008947 */ /* 0x000fea0003800000 */
[----:B------:R-:W-:-:S05]  /*0600*/  IMAD.WIDE R4, R242, R12, c[0x0][0x368] ;  /* 0x0000da00f2047625 */ /* 0x000fca00078e020c */
[----:B------:R3:W5:Y:S01]  /*0610*/  LDG.E R8, [R4.64] ;  /* 0x0000000604087981 */ /* 0x000762000c1e1900 */
[----:B------:R-:W-:Y:S05]  /*0620*/  BRA `(.L_x_1174) ;  /* 0x0000004000007947 */ /* 0x000fea0003800000 */
.L_x_1173:
[----:B------:R-:W-:Y:S05]  /*0630*/  @!P2 BRA `(.L_x_1174) ;  /* 0x000000300000a947 */ /* 0x000fea0003800000 */
[----:B------:R3:W4:Y:S04]  /*0640*/  LDG.E R0, [R4.64] ;  /* 0x0000000604007981 */ /* 0x000728000c1e1900 */
[----:B---3--:R-:W4:Y:S02]  /*0650*/  LDG.E R4, [R4.64+0x4] ;  /* 0x0000040604047981 */ /* 0x008f24000c1e1900 */
[----:B----4-:R-:W-:Y:S02]  /*0660*/  IADD3 R8, -R0, R4, RZ ;  /* 0x0000000400087210 */ /* 0x010fe40007ffe1ff */
.L_x_1174:
        /* <DEDUP_REMOVED lines=37> */
.L_x_1176:
[----:B------:R-:W-:-:S13]  /*08c0*/  ISETP.NE.AND P0, PT, R6, 0x1, PT ;  /* 0x000000010600780c */ /* 0x000fda0003f05270 */
[----:B------:R-:W-:-:S05]  /*08d0*/  @P0 IMAD.HI.U32 R2, R0, c[0x0][0x330], RZ ;  /* 0x0000cc0000020a27 */ /* 0x000fca00078e00ff */
[----:B------:R-:W-:-:S05]  /*08e0*/  @P0 SHF.R.U32.HI R0, RZ, c[0x0][0x334], R2 ;  /* 0x0000cd00ff000a19 */ /* 0x000fca0000011602 */
.L_x_1177:
[----:B------:R-:W-:-:S05]  /*08f0*/  IMAD R0, R0, R6, c[0x0][0x32c] ;  /* 0x0000cb0000007624 */ /* 0x000fca00078e0206 */
[----:B------:R-:W-:Y:S02]  /*0900*/  IMNMX R4, R4, R0, PT ;  /* 0x0000000004047217 */ /* 0x000fe40003800200 */
.L_x_1175:
        /* <DEDUP_REMOVED lines=14> */
.L_x_1179:
[----:B------:R-:W-:-:S13]  /*09f0*/  ISETP.NE.AND P0, PT, R6, 0x1, PT ;  /* 0x000000010600780c */ /* 0x000fda0003f05270 */
[----:B------:R-:W-:-:S05]  /*0a00*/  @P0 IMAD.HI.U32 R2, R0, c[0x0][0x330], RZ ;  /* 0x0000cc0000020a27 */ /* 0x000fca00078e00ff */
[----:B------:R-:W-:-:S05]  /*0a10*/  @P0 SHF.R.U32.HI R0, RZ, c[0x0][0x334], R2 ;  /* 0x0000cd00ff000a19 */ /* 0x000fca0000011602 */
.L_x_1180:
[----:B------:R-:W-:-:S05]  /*0a20*/  IMAD R0, R0, c[0x0][0x32c], RZ ;  /* 0x0000cb0000007a24 */ /* 0x000fca00078e02ff */
[----:B------:R-:W-:Y:S02]  /*0a30*/  IMNMX R3, R3, R0, !PT ;  /* 0x0000000003037217 */ /* 0x000fe40007800200 */
.L_x_1178:
        /* <DEDUP_REMOVED lines=26> */
[----:B------:R-:W-:Y:S01]  /*0be0*/  IADD3 R16, R4, -0x1, RZ ;  /* 0xffffffff04107810 */ /* 0x000fe20007ffe0ff */
[----:B------:R-:W-:Y:S01]  /*0bf0*/  IMAD.IADD R153, R11, 0x1, R8 ;  /* 0x000000010b997824 */ /* 0x000fe200078e0208 */
[----:B------:R-:W-:Y:S01]  /*0c00*/  SHF.R.S32.HI R42, RZ, 0x1f, R174 ;  /* 0x0000001fff2a7819 */ /* 0x000fe200000114ae */
[----:B------:R-:W-:Y:S01]  /*0c10*/  IMAD.MOV.U32 R19, RZ, RZ, c[0x0][0x238] ;  /* 0x00008e00ff137624 */ /* 0x000fe200078e00ff */
[--C-:B------:R-:W-:Y:S01]  /*0c20*/  SHF.R.S32.HI R6, RZ, 0x1f, R16.reuse ;  /* 0x0000001fff067819 */ /* 0x100fe20000011410 */
[----:B------:R-:W-:Y:S01]  /*0c30*/  IMAD.MOV.U32 R25, RZ, RZ, R16 ;  /* 0x000000ffff197224 */ /* 0x000fe200078e0010 */
[----:B------:R-:W-:Y:S01]  /*0c40*/  LEA.HI R8, R42, R174, RZ, 0x3 ;  /* 0x000000ae2a087211 */ /* 0x000fe200078f18ff */
[----:B------:R-:W-:Y:S01]  /*0c50*/  IMAD.MOV.U32 R158, RZ, RZ, 0x6 ;  /* 0x00000006ff9e7424 */ /* 0x000fe200078e00ff */
[----:B------:R-:W-:Y:S01]  /*0c60*/  SHF.R.S32.HI R14, RZ, 0x1f, R242 ;  /* 0x0000001fff0e7819 */ /* 0x000fe200000114f2 */
[----:B------:R-:W-:Y:S01]  /*0c70*/  IMAD.MOV.U32 R22, RZ, RZ, c[0x0][0x258] ;  /* 0x00009600ff167624 */ /* 0x000fe200078e00ff */
[----:B------:R-:W-:Y:S01]  /*0c80*/  ISETP.GT.AND P0, PT, R25, R36, PT ;  /* 0x000000241900720c */ /* 0x000fe20003f04270 */
[C---:B------:R-:W-:Y:S01]  /*0c90*/  IMAD.SHL.U32 R168, R19.reuse, 0x40, RZ ;  /* 0x0000004013a87824 */ /* 0x040fe200078e00ff */
[-C--:B------:R-:W-:Y:S01]  /*0ca0*/  SHF.L.U64.HI R163, R19, R158.reuse, c[0x0][0x23c] ;  /* 0x00008f0013a37619 */ /* 0x080fe2000001029e */
[C---:B------:R-:W-:Y:S01]  /*0cb0*/  IMAD.SHL.U32 R170, R22.reuse, 0x40, RZ ;  /* 0x0000004016aa7824 */ /* 0x040fe200078e00ff */
[----:B------:R-:W-:Y:S01]  /*0cc0*/  SHF.L.U64.HI R164, R22, R158, c[0x0][0x25c] ;  /* 0x0000970016a47619 */ /* 0x000fe2000001029e */
[----:B------:R-:W-:Y:S01]  /*0cd0*/  IMAD R7, R33, c[0x0][0x240], RZ ;  /* 0x0000900021077a24 */ /* 0x000fe200078e02ff */
[----:B-1----:R-:W-:Y:S01]  /*0ce0*/  SEL R10, R14, RZ, !P4 ;  /* 0x000000ff0e0a7207 */ /* 0x002fe20006000000 */
[CC--:B------:R-:W-:Y:S01]  /*0cf0*/  IMAD R0, R163.reuse, R16.reuse, RZ ;  /* 0x00000010a3007224 */ /* 0x0c0fe200078e02ff */
[----:B------:R-:W-:Y:S01]  /*0d00*/  SHF.R.S32.HI R13, RZ, 0x1f, R15 ;  /* 0x0000001fff0d7819 */ /* 0x000fe2000001140f */
[----:B------:R-:W-:Y:S01]  /*0d10*/  IMAD R5, R164, R16, RZ ;  /* 0x00000010a4057224 */ /* 0x000fe200078e02ff */
[----:B------:R-:W-:Y:S01]  /*0d20*/  LEA.HI R30, R42, R174, RZ, 0x2 ;  /* 0x000000ae2a1e7211 */ /* 0x000fe200078f10ff */
[----:B------:R-:W-:Y:S01]  /*0d30*/  IMAD R17, R6, R168, R0 ;  /* 0x000000a806117224 */ /* 0x000fe200078e0200 */
[----:B------:R-:W-:Y:S01]  /*0d40*/  ULDC.U8 UR4, c[0x0][0x298] ;  /* 0x0000a60000047ab9 */ /* 0x000fe20000000000 */
[----:B------:R-:W-:Y:S01]  /*0d50*/  @P0 IADD3 R28, R4, -0x2, RZ ;  /* 0xfffffffe041c0810 */ /* 0x000fe20007ffe0ff */
[----:B------:R-:W-:Y:S01]  /*0d60*/  IMAD R18, R6, R170, R5 ;  /* 0x000000aa06127224 */ /* 0x000fe200078e0205 */
[----:B--2---:R-:W-:Y:S01]  /*0d70*/  LOP3.LUT R2, R8, 0x1ffffff8, RZ, 0xc0, !PT ;  /* 0x1ffffff808027812 */ /* 0x004fe200078ec0ff */
[----:B------:R-:W-:Y:S01]  /*0d80*/  IMAD R7, R32, c[0x0][0x244], R7 ;  /* 0x0000910020077a24 */ /* 0x000fe200078e0207 */
[----:B------:R-:W-:Y:S01]  /*0d90*/  SHF.R.S32.HI R8, RZ, 0x3, R8 ;  /* 0x00000003ff087819 */ /* 0x000fe20000011408 */
[----:B------:R-:W-:Y:S01]  /*0da0*/  @P0 IMAD R6, R163, R28, RZ ;  /* 0x0000001ca3060224 */ /* 0x000fe200078e02ff */
[----:B------:R-:W-:Y:S01]  /*0db0*/  @P0 SHF.R.S32.HI R9, RZ, 0x1f, R28 ;  /* 0x0000001fff090819 */ /* 0x000fe2000001141c */
[----:B------:R-:W-:Y:S01]  /*0dc0*/  IMAD.IADD R2, R174, 0x1, -R2 ;  /* 0x00000001ae027824 */ /* 0x000fe200078e0a02 */
[----:B------:R-:W-:Y:S01]  /*0dd0*/  SHF.R.S32.HI R99, RZ, 0x2, R30 ;  /* 0x00000002ff637819 */ /* 0x000fe2000001141e */
[----:B------:R-:W-:-:S02]  /*0de0*/  IMAD R0, R16, -0x40, -R8 ;  /* 0xffffffc010007824 */ /* 0x000fc400078e0a08 */
[----:B------:R-:W-:Y:S02]  /*0df0*/  IMAD.SHL.U32 R2, R2, 0x8, RZ ;  /* 0x0000000802027824 */ /* 0x000fe400078e00ff */
[----:B------:R-:W-:Y:S02]  /*0e00*/  IMAD.IADD R0, R0, 0x1, R222 ;  /* 0x0000000100007824 */ /* 0x000fe400078e02de */
[----:B------:R-:W-:Y:S01]  /*0e10*/  @P0 IMAD R29, R9, R168, R6 ;  /* 0x000000a8091d0224 */ /* 0x000fe200078e0206 */
[--C-:B------:R-:W-:Y:S01]  /*0e20*/  SHF.R.S32.HI R3, RZ, 0x1f, R2.reuse ;  /* 0x0000001fff037819 */ /* 0x100fe20000011402 */
[----:B------:R-:W-:Y:S01]  /*0e30*/  IMAD R11, R33, c[0x0][0x260], RZ ;  /* 0x00009800210b7a24 */ /* 0x000fe200078e02ff */
[----:B------:R-:W-:Y:S01]  /*0e40*/  SEL R9, R242, RZ, !P4 ;  /* 0x000000fff2097207 */ /* 0x000fe20006000000 */
[----:B------:R-:W-:Y:S01]  /*0e50*/  IMAD.SHL.U32 R166, R19, 0x20, RZ ;  /* 0x0000002013a67824 */ /* 0x000fe200078e00ff */
[----:B------:R-:W-:Y:S01]  /*0e60*/  ISETP.GE.AND P2, PT, R0, 0x1, PT ;  /* 0x000000010000780c */ /* 0x000fe20003f46270 */
[----:B------:R-:W-:Y:S01]  /*0e70*/  IMAD.WIDE.U32 R4, R32, c[0x0][0x240], R2 ;  /* 0x0000900020047a25 */ /* 0x000fe200078e0002 */
[----:B------:R-:W-:-:S02]  /*0e80*/  ISETP.GE.AND P1, PT, R0, 0x21, PT ;  /* 0x000000210000780c */ /* 0x000fc40003f26270 */
[----:B------:R-:W-:Y:S01]  /*0e90*/  ISETP.GE.AND P6, PT, R2, c[0x0][0x1d4], PT ;  /* 0x0000750002007a0c */ /* 0x000fe20003fc6270 */
[----:B------:R-:W-:Y:S02]  /*0ea0*/  IMAD.IADD R5, R5, 0x1, R7 ;  /* 0x0000000105057824 */ /* 0x000fe400078e0207 */
[----:B------:R-:W-:Y:S01]  /*0eb0*/  IMAD.WIDE.U32 R6, R32, c[0x0][0x260], R2 ;  /* 0x0000980020067a25 */ /* 0x000fe200078e0002 */
[----:B------:R-:W-:-:S03]  /*0ec0*/  IADD3 R3, P4, R8, R15, RZ ;  /* 0x0000000f08037210 */ /* 0x000fc60007f9e0ff */
[----:B------:R-:W-:Y:S01]  /*0ed0*/  IMAD R0, R10, c[0x0][0x248], RZ ;  /* 0x000092000a007a24 */ /* 0x000fe200078e02ff */
[----:B------:R-:W-:Y:S01]  /*0ee0*/  LEA.HI.X.SX32 R13, R8, R13, 0x1, P4 ;  /* 0x0000000d080d7211 */ /* 0x000fe200020f0eff */
[----:B------:R-:W-:Y:S02]  /*0ef0*/  IMAD R11, R32, c[0x0][0x264], R11 ;  /* 0x00009900200b7a24 */ /* 0x000fe400078e020b */
[----:B------:R-:W-:Y:S02]  /*0f00*/  IMAD R10, R10, c[0x0][0x268], RZ ;  /* 0x00009a000a0a7a24 */ /* 0x000fe400078e02ff */
[C---:B------:R-:W-:Y:S02]  /*0f10*/  IMAD R12, R9.reuse, c[0x0][0x24c], R0 ;  /* 0x00009300090c7a24 */ /* 0x040fe400078e0200 */
[----:B------:R-:W-:-:S04]  /*0f20*/  IMAD.WIDE.U32 R4, R9, c[0x0][0x248], R4 ;  /* 0x0000920009047a25 */ /* 0x000fc800078e0004 */
[----:B------:R-:W-:Y:S01]  /*0f30*/  IMAD.SHL.U32 R0, R8, 0x40, RZ ;  /* 0x0000004008007824 */ /* 0x000fe200078e00ff */
[----:B------:R-:W-:Y:S01]  /*0f40*/  IADD3 R8, R2, 0x40, RZ ;  /* 0x0000004002087810 */ /* 0x000fe20007ffe0ff */
[----:B------:R-:W-:Y:S02]  /*0f50*/  IMAD.IADD R7, R7, 0x1, R11 ;  /* 0x0000000107077824 */ /* 0x000fe400078e020b */
[----:B------:R-:W-:Y:S01]  /*0f60*/  IMAD R11, R9, c[0x0][0x26c], R10 ;  /* 0x00009b00090b7a24 */ /* 0x000fe200078e020a */
[----:B------:R-:W-:Y:S01]  /*0f70*/  LOP3.LUT R0, R0, 0x1c0, RZ, 0xc0, !PT ;  /* 0x000001c000007812 */ /* 0x000fe200078ec0ff */
[----:B------:R-:W-:Y:S01]  /*0f80*/  IMAD.IADD R5, R5, 0x1, R12 ;  /* 0x0000000105057824 */ /* 0x000fe200078e020c */
[----:B------:R-:W-:Y:S01]  /*0f90*/  ISETP.GE.AND P4, PT, R8, c[0x0][0x1d4], PT ;  /* 0x0000750008007a0c */ /* 0x000fe20003f86270 */
[----:B------:R-:W-:Y:S01]  /*0fa0*/  IMAD R10, R13, c[0x0][0x238], RZ ;  /* 0x00008e000d0a7a24 */ /* 0x000fe200078e02ff */
[----:B------:R-:W-:Y:S01]  /*0fb0*/  LOP3.LUT R8, R30, 0xfffffffc, RZ, 0xc0, !PT ;  /* 0xfffffffc1e087812 */ /* 0x000fe200078ec0ff */
[----:B------:R-:W-:Y:S01]  /*0fc0*/  IMAD.WIDE.U32 R6, R9, c[0x0][0x268], R6 ;  /* 0x00009a0009067a25 */ /* 0x000fe200078e0006 */
[----:B------:R-:W-:-:S02]  /*0fd0*/  LOP3.LUT R9, R0, 0x38, R2, 0xf8, !PT ;  /* 0x0000003800097812 */ /* 0x000fc400078ef802 */
[----:B------:R-:W-:Y:S01]  /*0fe0*/  SHF.R.U32.HI R0, RZ, 0x3, R0 ;  /* 0x00000003ff007819 */ /* 0x000fe20000011600 */
[C---:B------:R-:W-:Y:S01]  /*0ff0*/  IMAD R10, R3.reuse, c[0x0][0x23c], R10 ;  /* 0x00008f00030a7a24 */ /* 0x040fe200078e020a */
[----:B------:R-:W-:Y:S01]  /*1000*/  P2R R112, PR, RZ, 0x10 ;  /* 0x00000010ff707803 */ /* 0x000fe20000000000 */
[----:B------:R-:W-:Y:S01]  /*1010*/  IMAD.WIDE.U32 R120, R3, c[0x0][0x238], R4 ;  /* 0x00008e0003787a25 */ /* 0x000fe200078e0004 */
[----:B------:R-:W-:Y:S02]  /*1020*/  LOP3.LUT R0, R9, R0, RZ, 0x3c, !PT ;  /* 0x0000000009007212 */ /* 0x000fe400078e3cff */
[----:B------:R-:W-:Y:S01]  /*1030*/  IADD3 R2, R2, 0x80, RZ ;  /* 0x0000008002027810 */ /* 0x000fe20007ffe0ff */
[----:B------:R-:W-:Y:S02]  /*1040*/  IMAD.IADD R5, R7, 0x1, R11 ;  /* 0x0000000107057824 */ /* 0x000fe400078e020b */
[----:B------:R-:W-:Y:S01]  /*1050*/  IMAD.MOV.U32 R4, RZ, RZ, R6 ;  /* 0x000000ffff047224 */ /* 0x000fe200078e0006 */
[----:B------:R-:W-:Y:S01]  /*1060*/  ISETP.GE.AND P5, PT, R2, c[0x0][0x1d4], PT ;  /* 0x0000750002007a0c */ /* 0x000fe20003fa6270 */
[----:B------:R-:W-:Y:S01]  /*1070*/  IMAD.IADD R115, R121, 0x1, R10 ;  /* 0x0000000179737824 */ /* 0x000fe200078e020a */
[CC--:B------:R-:W-:Y:S01]  /*1080*/  LEA.HI R10, R42.reuse, R174.reuse, RZ, 0x6 ;  /* 0x000000ae2a0a7211 */ /* 0x0c0fe200078f30ff */
[----:B------:R-:W-:Y:S01]  /*1090*/  IMAD.MOV.U32 R114, RZ, RZ, R120 ;  /* 0x000000ffff727224 */ /* 0x000fe200078e0078 */
[----:B------:R-:W-:Y:S01]  /*10a0*/  LEA.HI R42, R42, R174, RZ, 0x5 ;  /* 0x000000ae2a2a7211 */ /* 0x000fe200078f28ff */
[----:B------:R-:W-:-:S02]  /*10b0*/  IMAD R7, R13, c[0x0][0x258], RZ ;  /* 0x000096000d077a24 */ /* 0x000fc400078e02ff */
[----:B------:R-:W-:-:S04]  /*10c0*/  IMAD.WIDE.U32 R118, R3, c[0x0][0x258], R4 ;  /* 0x0000960003767a25 */ /* 0x000fc800078e0004 */
[----:B------:R-:W-:-:S04]  /*10d0*/  IMAD.WIDE.U32 R4, R16, R168, R114 ;  /* 0x000000a810047225 */ /* 0x000fc800078e0072 */
[----:B------:R-:W-:Y:S02]  /*10e0*/  IMAD.MOV.U32 R9, RZ, RZ, 0x5 ;  /* 0x00000005ff097424 */ /* 0x000fe400078e00ff */
[----:B------:R-:W-:Y:S02]  /*10f0*/  IMAD R7, R3, c[0x0][0x25c], R7 ;  /* 0x0000970003077a24 */ /* 0x000fe400078e0207 */
[----:B------:R-:W-:Y:S01]  /*1100*/  IMAD.IADD R3, R5, 0x1, R17 ;  /* 0x0000000105037824 */ /* 0x000fe200078e0211 */
[----:B------:R-:W-:Y:S01]  /*1110*/  @P1 IADD3 R5, P4, R166, R4, RZ ;  /* 0x00000004a6051210 */ /* 0x000fe20007f9e0ff */
[----:B------:R-:W-:Y:S01]  /*1120*/  IMAD.IADD R117, R119, 0x1, R7 ;  /* 0x0000000177757824 */ /* 0x000fe200078e0207 */
[-C--:B------:R-:W-:Y:S01]  /*1130*/  SHF.L.U64.HI R159, R19, R9.reuse, c[0x0][0x23c] ;  /* 0x00008f00139f7619 */ /* 0x080fe20000010209 */
[----:B------:R-:W-:Y:S01]  /*1140*/  IMAD.MOV.U32 R116, RZ, RZ, R118 ;  /* 0x000000ffff747224 */ /* 0x000fe200078e0076 */
[----:B------:R-:W-:Y:S01]  /*1150*/  SHF.L.U64.HI R162, R22, R9, c[0x0][0x25c] ;  /* 0x0000970016a27619 */ /* 0x000fe20000010209 */
[----:B------:R-:W-:-:S02]  /*1160*/  IMAD.IADD R31, R174, 0x1, -R8 ;  /* 0x00000001ae1f7824 */ /* 0x000fc400078e0a08 */
[----:B------:R-:W-:Y:S02]  /*1170*/  IMAD.SHL.U32 R169, R22, 0x20, RZ ;  /* 0x0000002016a97824 */ /* 0x000fe400078e00ff */
[----:B------:R-:W-:Y:S02]  /*1180*/  IMAD.SHL.U32 R10, R10, 0x8, RZ ;  /* 0x000000080a0a7824 */ /* 0x000fe400078e00ff */
[----:B------:R-:W-:-:S03]  /*1190*/  @P0 IMAD.WIDE.U32 R12, R28, R168, R114 ;  /* 0x000000a81c0c0225 */ /* 0x000fc600078e0072 */
[----:B------:R-:W-:Y:S01]  /*11a0*/  LOP3.LUT R10, R0, 0xfffffe00, R10, 0xf8, !PT ;  /* 0xfffffe00000a7812 */ /* 0x000fe200078ef80a */
[----:B------:R-:W-:Y:S02]  /*11b0*/  @P0 IMAD.IADD R0, R13, 0x1, R29 ;  /* 0x000000010d000824 */ /* 0x000fe400078e021d */
[C---:B------:R-:W-:Y:S02]  /*11c0*/  IMAD.SHL.U32 R34, R31.reuse, 0x4, RZ ;  /* 0x000000041f227824 */ /* 0x040fe400078e00ff */
[----:B------:R-:W-:Y:S02]  /*11d0*/  @P2 IMAD.SHL.U32 R11, R10, 0x2, RZ ;  /* 0x000000020a0b2824 */ /* 0x000fe400078e00ff */
[----:B------:R-:W-:Y:S01]  /*11e0*/  IMAD.SHL.U32 R26, R31, 0x8, RZ ;  /* 0x000000081f1a7824 */ /* 0x000fe200078e00ff */
[----:B------:R-:W-:Y:S01]  /*11f0*/  IADD3 R38, R34, 0x20, RZ ;  /* 0x0000002022267810 */ /* 0x000fe20007ffe0ff */
[----:B------:R-:W-:Y:S01]  /*1200*/  IMAD.SHL.U32 R42, R42, 0x10, RZ ;  /* 0x000000102a2a7824 */ /* 0x000fe200078e00ff */
[----:B------:R-:W-:Y:S01]  /*1210*/  IADD3 R37, R34, 0x40, RZ ;  /* 0x0000004022257810 */ /* 0x000fe20007ffe0ff */
[----:B------:R-:W-:Y:S01]  /*1220*/  IMAD.WIDE.U32 R172, R32, c[0x0][0x210], RZ ;  /* 0x0000840020ac7a25 */ /* 0x000fe200078e00ff */
[----:B------:R-:W-:-:S02]  /*1230*/  SHF.R.S32.HI R27, RZ, 0x1f, R26 ;  /* 0x0000001fff1b7819 */ /* 0x000fc4000001141a */
[----:B------:R-:W-:Y:S01]  /*1240*/  SHF.R.S32.HI R35, RZ, 0x1f, R34 ;  /* 0x0000001fff237819 */ /* 0x000fe20000011422 */
[----:B------:R-:W-:Y:S01]  /*1250*/  IMAD.IADD R29, R34, 0x1, R38 ;  /* 0x00000001221d7824 */ /* 0x000fe200078e0226 */
[----:B------:R-:W-:Y:S01]  /*1260*/  LOP3.LUT R42, R42, 0xfffffe00, RZ, 0xc0, !PT ;  /* 0xfffffe002a2a7812 */ /* 0x000fe200078ec0ff */
[----:B------:R-:W-:Y:S01]  /*1270*/  IMAD.IADD R28, R34, 0x1, R37 ;  /* 0x00000001221c7824 */ /* 0x000fe200078e0225 */
[----:B------:R-:W-:Y:S01]  /*1280*/  IADD3 R101, R26, 0x80, RZ ;  /* 0x000000801a657810 */ /* 0x000fe20007ffe0ff */
[----:B------:R-:W-:Y:S01]  /*1290*/  IMAD.WIDE.U32 R160, R32, c[0x0][0x1e8], RZ ;  /* 0x00007a0020a07a25 */ /* 0x000fe200078e00ff */
[C---:B------:R-:W-:Y:S02]  /*12a0*/  IADD3 R102, R26.reuse, 0x60, RZ ;  /* 0x000000601a667810 */ /* 0x040fe40007ffe0ff */
[----:B------:R-:W-:Y:S01]  /*12b0*/  IADD3 R100, R26, 0xa0, RZ ;  /* 0x000000a01a647810 */ /* 0x000fe20007ffe0ff */
[----:B------:R-:W-:Y:S01]  /*12c0*/  IMAD.MOV.U32 R167, RZ, RZ, c[0x0][0x290] ;  /* 0x0000a400ffa77624 */ /* 0x000fe200078e00ff */
[C---:B------:R-:W-:Y:S01]  /*12d0*/  IADD3 R41, R34.reuse, 0x10, RZ ;  /* 0x0000001022297810 */ /* 0x040fe20007ffe0ff */
[----:B------:R-:W-:Y:S01]  /*12e0*/  IMAD.MOV.U32 R165, RZ, RZ, c[0x0][0x280] ;  /* 0x0000a000ffa57624 */ /* 0x000fe200078e00ff */
[C---:B------:R-:W-:Y:S01]  /*12f0*/  IADD3 R40, R34.reuse, 0x30, RZ ;  /* 0x0000003022287810 */ /* 0x040fe20007ffe0ff */
[----:B------:R-:W-:Y:S01]  /*1300*/  IMAD.MOV.U32 R176, RZ, RZ, 0x1 ;  /* 0x00000001ffb07424 */ /* 0x000fe200078e00ff */
[-C--:B------:R-:W-:Y:S01]  /*1310*/  SHF.L.U64.HI R157, R167, R158.reuse, c[0x0][0x294] ;  /* 0x0000a500a79d7619 */ /* 0x080fe2000001029e */
[----:B------:R-:W-:Y:S01]  /*1320*/  IMAD.MOV.U32 R171, RZ, RZ, c[0x0][0x27c] ;  /* 0x00009f00ffab7624 */ /* 0x000fe200078e00ff */
[----:B------:R-:W-:Y:S01]  /*1330*/  SHF.L.U64.HI R158, R165, R158, c[0x0][0x284] ;  /* 0x0000a100a59e7619 */ /* 0x000fe2000001029e */
[----:B------:R-:W-:Y:S01]  /*1340*/  IMAD.MOV.U32 R156, RZ, RZ, c[0x0][0x27c] ;  /* 0x00009f00ff9c7624 */ /* 0x000fe200078e00ff */
[----:B------:R-:W-:Y:S01]  /*1350*/  IADD3 R39, R34, 0x50, RZ ;  /* 0x0000005022277810 */ /* 0x000fe20007ffe0ff */
[----:B------:R-:W-:-:S02]  /*1360*/  IMAD.MOV.U32 R43, RZ, RZ, RZ ;  /* 0x000000ffff2b7224 */ /* 0x000fc400078e00ff */
[----:B------:R-:W-:Y:S02]  /*1370*/  IMAD.MOV.U32 R58, RZ, RZ, 0x1 ;  /* 0x00000001ff3a7424 */ /* 0x000fe400078e00ff */
[----:B------:R-:W-:Y:S02]  /*1380*/  IMAD.SHL.U32 R167, R167, 0x40, RZ ;  /* 0x00000040a7a77824 */ /* 0x000fe400078e00ff */
[----:B------:R-:W-:Y:S02]  /*1390*/  IMAD.SHL.U32 R165, R165, 0x40, RZ ;  /* 0x00000040a5a57824 */ /* 0x000fe400078e00ff */
[----:B------:R-:W-:Y:S02]  /*13a0*/  IMAD.SHL.U32 R156, R156, 0x2, RZ ;  /* 0x000000029c9c7824 */ /* 0x000fe400078e00ff */
[----:B------:R-:W-:Y:S01]  /*13b0*/  IMAD R110, R31, 0x40, R99 ;  /* 0x000000401f6e7824 */ /* 0x000fe200078e0263 */
[----:B---3--:R-:W-:Y:S01]  /*13c0*/  @P3 SHF.R.S32.HI R21, RZ, 0x1f, R20 ;  /* 0x0000001fff153819 */ /* 0x008fe20000011414 */
[----:B------:R-:W-:-:S02]  /*13d0*/  @!P3 IMAD.MOV.U32 R20, RZ, RZ, R242 ;  /* 0x000000ffff14b224 */ /* 0x000fc400078e00f2 */
[----:B------:R-:W-:Y:S01]  /*13e0*/  @!P3 IMAD.MOV.U32 R21, RZ, RZ, R14 ;  /* 0x000000ffff15b224 */ /* 0x000fe200078e000e */
[----:B------:R-:W-:Y:S01]  /*13f0*/  @P2 LEA R14, P3, R4, c[0x0][0x220], 0x1 ;  /* 0x00008800040e2a11 */ /* 0x000fe200078608ff */
[----:B------:R-:W-:-:S03]  /*1400*/  IMAD.WIDE.U32 R122, R20, c[0x0][0x2b0], RZ ;  /* 0x0000ac00147a7a25 */ /* 0x000fc600078e00ff */
[--C-:B------:R-:W-:Y:S01]  /*1410*/  @P2 LEA.HI.X R15, R4, c[0x0][0x224], R3.reuse, 0x1, P3 ;  /* 0x00008900040f2a11 */ /* 0x100fe200018f0c03 */
[----:B------:R-:W-:Y:S01]  /*1420*/  @P1 IMAD.X R4, R159, 0x1, R3, P4 ;  /* 0x000000019f041824 */ /* 0x000fe200020e0603 */
[C---:B------:R-:W-:Y:S01]  /*1430*/  @P1 LEA R6, P3, R5.reuse, c[0x0][0x220], 0x1 ;  /* 0x0000880005061a11 */ /* 0x040fe200078608ff */
[----:B------:R-:W-:Y:S01]  /*1440*/  IMAD.WIDE.U32 R2, R16, R170, R116 ;  /* 0x000000aa10027225 */ /* 0x000fe200078e0074 */
[----:B------:R-:W-:Y:S01]  /*1450*/  ISETP.NE.AND P4, PT, R112, RZ, PT ;  /* 0x000000ff7000720c */ /* 0x000fe20003f85270 */
[----:B------:R-:W-:Y:S01]  /*1460*/  @!PT LDS RZ, [RZ] ;  /* 0x00000000fffff984 */ /* 0x000fe20000000800 */
[----:B------:R-:W-:Y:S01]  /*1470*/  @!PT LDS RZ, [RZ] ;  /* 0x00000000fffff984 */ /* 0x000fe20000000800 */
[----:B------:R-:W-:Y:S01]  /*1480*/  @!PT LDS RZ, [RZ] ;  /* 0x00000000fffff984 */ /* 0x000fe20000000800 */
[----:B------:R1:W-:Y:S01]  /*1490*/  @P2 LDGSTS.E.BYPASS.LTC128B.128 [R11+0xc100], [R14.64], !P6 ;  /* 0x0c1000000e0b2fae */ /* 0x0003e2000f101d46 */
[----:B------:R-:W-:Y:S01]  /*14a0*/  @P1 LEA.HI.X R7, R5, c[0x0][0x224], R4, 0x1, P3 ;  /* 0x0000890005071a11 */ /* 0x000fe200018f0c04 */
[----:B------:R-:W-:Y:S01]  /*14b0*/  IMAD.IADD R3, R3, 0x1, R18 ;  /* 0x0000000103037824 */ /* 0x000fe200078e0212 */
[----:B------:R-:W-:Y:S01]  /*14c0*/  SHF.R.S32.HI R4, RZ, 0x1f, R99 ;  /* 0x0000001fff047819 */ /* 0x000fe20000011463 */
[----:B------:R-:W-:Y:S01]  /*14d0*/  IMAD.WIDE.U32 R18, R99, c[0x0][0x290], R26 ;  /* 0x0000a40063127a25 */ /* 0x000fe200078e001a */
[----:B------:R-:W-:-:S03]  /*14e0*/  @P2 LEA R8, P3, R2, c[0x0][0x250], 0x1 ;  /* 0x0000940002082a11 */ /* 0x000fc600078608ff */
[----:B------:R-:W-:Y:S01]  /*14f0*/  IMAD R5, R4, c[0x0][0x290], RZ ;  /* 0x0000a40004057a24 */ /* 0x000fe200078e02ff */
[----:B------:R-:W-:Y:S01]  /*1500*/  @P2 LEA.HI.X R9, R2, c[0x0][0x254], R3, 0x1, P3 ;  /* 0x0000950002092a11 */ /* 0x000fe200018f0c03 */
[----:B------:R-:W-:Y:S01]  /*1510*/  IMAD R4, R4, c[0x0][0x280], RZ ;  /* 0x0000a00004047a24 */ /* 0x000fe200078e02ff */
[----:B------:R-:W-:Y:S01]  /*1520*/  @P1 IADD3 R2, P3, R169, R2, RZ ;  /* 0x00000002a9021210 */ /* 0x000fe20007f7e0ff */
[C---:B------:R-:W-:Y:S01]  /*1530*/  IMAD R22, R99.reuse, c[0x0][0x294], R5 ;  /* 0x0000a50063167a24 */ /* 0x040fe200078e0205 */
[----:B------:R1:W-:Y:S01]  /*1540*/  @P2 LDGSTS.E.BYPASS.LTC128B.128 [R11+0xe100], [R14.64+0x80], !P4 ;  /* 0x0e1000800e0b2fae */ /* 0x0003e2000e101d46 */
[C---:B------:R-:W-:Y:S02]  /*1550*/  IMAD R23, R99.reuse, c[0x0][0x284], R4 ;  /* 0x0000a10063177a24 */ /* 0x040fe400078e0204 */
[----:B------:R-:W-:Y:S01]  /*1560*/  @P1 IMAD.X R3, R162, 0x1, R3, P3 ;  /* 0x00000001a2031824 */ /* 0x000fe200018e0603 */
[----:B------:R-:W-:Y:S01]  /*1570*/  @P1 LEA R4, P3, R2, c[0x0][0x250], 0x1 ;  /* 0x0000940002041a11 */ /* 0x000fe200078608ff */
[----:B------:R1:W-:Y:S01]  /*1580*/  @P2 LDGSTS.E.BYPASS.LTC128B.128 [R11+0x10100], [R14.64+0x100], !P5 ;  /* 0x101001000e0b2fae */ /* 0x0003e2000e901d46 */
[----:B------:R-:W-:-:S02]  /*1590*/  IMAD.WIDE.U32 R16, R99, c[0x0][0x280], R26 ;  /* 0x0000a00063107a25 */ /* 0x000fc400078e001a */
[----:B------:R-:W-:Y:S02]  /*15a0*/  @P1 LEA.HI.X R5, R2, c[0x0][0x254], R3, 0x1, P3 ;  /* 0x0000950002051a11 */ /* 0x000fe400018f0c03 */
[C---:B------:R-:W-:Y:S01]  /*15b0*/  @P0 LEA R2, P3, R12.reuse, c[0x0][0x220], 0x1 ;  /* 0x000088000c020a11 */ /* 0x040fe200078608ff */
[----:B------:R-:W-:Y:S02]  /*15c0*/  IMAD.IADD R19, R19, 0x1, R22 ;  /* 0x0000000113137824 */ /* 0x000fe400078e0216 */
[----:B------:R-:W-:Y:S01]  /*15d0*/  IMAD.IADD R17, R17, 0x1, R23 ;  /* 0x0000000111117824 */ /* 0x000fe200078e0217 */
[----:B------:R-:W-:Y:S01]  /*15e0*/  @P0 LEA.HI.X R3, R12, c[0x0][0x224], R0, 0x1, P3 ;  /* 0x000089000c030a11 */ /* 0x000fe200018f0c00 */
[----:B------:R-:W-:Y:S01]  /*15f0*/  @P1 IMAD.SHL.U32 R0, R10, 0x2, RZ ;  /* 0x000000020a001824 */ /* 0x000fe200078e00ff */
[----:B------:R-:W-:Y:S01]  /*1600*/  ISETP.GE.AND P3, PT, R26, c[0x0][0x27c], PT ;  /* 0x00009f001a007a0c */ /* 0x000fe20003f66270 */
[----:B------:R-:W-:-:S03]  /*1610*/  IMAD.WIDE.U32 R130, R24, c[0x0][0x290], R18 ;  /* 0x0000a40018827a25 */ /* 0x000fc600078e0012 */
[----:B------:R2:W-:Y:S01]  /*1620*/  @P1 LDGSTS.E.BYPASS.LTC128B.128 [R0+0xd100], [R6.64], !P6 ;  /* 0x0d10000006001fae */ /* 0x0005e2000f101d46 */
[----:B------:R-:W-:Y:S01]  /*1630*/  P2R R152, PR, RZ, 0x8 ;  /* 0x00000008ff987803 */ /* 0x000fe20000000000 */
[----:B------:R-:W-:Y:S02]  /*1640*/  IMAD.WIDE.U32 R128, R24, c[0x0][0x280], R16 ;  /* 0x0000a00018807a25 */ /* 0x000fe400078e0010 */
[----:B------:R2:W-:Y:S04]  /*1650*/  @P1 LDGSTS.E.BYPASS.LTC128B.128 [R0+0xf100], [R6.64+0x80], !P4 ;  /* 0x0f10008006001fae */ /* 0x0005e8000e101d46 */
[----:B------:R2:W-:Y:S04]  /*1660*/  @P1 LDGSTS.E.BYPASS.LTC128B.128 [R0+0x11100], [R6.64+0x100], !P5 ;  /* 0x1110010006001fae */ /* 0x0005e8000e901d46 */
[----:B------:R-:W0:Y:S01]  /*1670*/  LDGDEPBAR ;  /* 0x00000000000079af */ /* 0x000e220000000000 */
[----:B--2---:R-:W-:-:S03]  /*1680*/  @P2 IMAD.SHL.U32 R6, R10, 0x2, RZ ;  /* 0x000000020a062824 */ /* 0x004fc600078e00ff */
[----:B------:R-:W-:Y:S06]  /*1690*/  BAR.SYNC.DEFER_BLOCKING 0x0 ;  /* 0x0000000000007b1d */ /* 0x000fec0000010000 */
[----:B------:R-:W-:Y:S01]  /*16a0*/  @!PT LDS RZ, [RZ] ;  /* 0x00000000fffff984 */ /* 0x000fe20000000800 */
[----:B------:R-:W-:Y:S01]  /*16b0*/  @!PT LDS RZ, [RZ] ;  /* 0x00000000fffff984 */ /* 0x000fe20000000800 */
[----:B------:R-:W-:Y:S01]  /*16c0*/  @!PT LDS RZ, [RZ] ;  /* 0x00000000fffff984 */ /* 0x000fe20000000800 */
[----:B------:R2:W-:Y:S04]  /*16d0*/  @P2 LDGSTS.E.BYPASS.LTC128B.128 [R6+0x100], [R8.64], !P6 ;  /* 0x0010000008062fae */ /* 0x0005e8000f101d46 */
[----:B------:R2:W-:Y:S04]  /*16e0*/  @P2 LDGSTS.E.BYPASS.LTC128B.128 [R6+0x2100], [R8.64+0x80], !P4 ;  /* 0x0210008008062fae */ /* 0x0005e8000e101d46 */
[----:B------:R2:W-:Y:S01]  /*16f0*/  @P2 LDGSTS.E.BYPASS.LTC128B.128 [R6+0x4100], [R8.64+0x100], !P5 ;  /* 0x0410010008062fae */ /* 0x0005e2000e901d46 */
[----:B------:R-:W-:-:S03]  /*1700*/  ISETP.GE.AND P2, PT, R28, c[0x0][0x27c], PT ;  /* 0x00009f001c007a0c */ /* 0x000fc60003f46270 */
[----:B------:R3:W-:Y:S01]  /*1710*/  @P1 LDGSTS.E.BYPASS.LTC128B.128 [R0+0x1100], [R4.64], !P6 ;  /* 0x0110000004001fae */ /* 0x0007e2000f101d46 */
[----:B------:R-:W-:Y:S02]  /*1720*/  SEL R12, RZ, c[0x0][0x27c], !P2 ;  /* 0x00009f00ff0c7a07 */ /* 0x000fe40005000000 */
[----:B------:R-:W-:Y:S01]  /*1730*/  P2R R150, PR, RZ, 0x4 ;  /* 0x00000004ff967803 */ /* 0x000fe20000000000 */
[----:B------:R3:W-:Y:S02]  /*1740*/  @P1 LDGSTS.E.BYPASS.LTC128B.128 [R0+0x3100], [R4.64+0x80], !P4 ;  /* 0x0310008004001fae */ /* 0x0007e4000e101d46 */
[----:B------:R-:W-:Y:S02]  /*1750*/  IMAD.IADD R12, R28, 0x1, R12 ;  /* 0x000000011c0c7824 */ /* 0x000fe400078e020c */
[----:B------:R3:W-:Y:S04]  /*1760*/  @P1 LDGSTS.E.BYPASS.LTC128B.128 [R0+0x5100], [R4.64+0x100], !P5 ;  /* 0x0510010004001fae */ /* 0x0007e8000e901d46 */
[----:B------:R-:W0:Y:S01]  /*1770*/  LDGDEPBAR ;  /* 0x00000000000079af */ /* 0x000e220000000000 */
[----:B--2---:R-:W-:-:S04]  /*1780*/  IMAD.WIDE.U32 R8, R99, c[0x0][0x290], R34 ;  /* 0x0000a40063087a25 */ /* 0x004fc800078e0022 */
[----:B------:R-:W-:-:S04]  /*1790*/  IMAD.WIDE.U32 R6, R99, c[0x0][0x280], R34 ;  /* 0x0000a00063067a25 */ /* 0x000fc800078e0022 */
[----:B------:R-:W-:Y:S02]  /*17a0*/  IMAD.IADD R9, R22, 0x1, R9 ;  /* 0x0000000116097824 */ /* 0x000fe400078e0209 */
[----:B------:R-:W-:Y:S01]  /*17b0*/  IMAD.IADD R7, R23, 0x1, R7 ;  /* 0x0000000117077824 */ /* 0x000fe200078e0207 */
[----:B---3--:R-:W-:Y:S01]  /*17c0*/  SEL R0, RZ, c[0x0][0x27c], !P3 ;  /* 0x00009f00ff007a07 */ /* 0x008fe20005800000 */
[----:B------:R-:W-:Y:S01]  /*17d0*/  IMAD.WIDE.U32 R126, R24, c[0x0][0x290], R8 ;  /* 0x0000a400187e7a25 */ /* 0x000fe200078e0008 */
[----:B------:R-:W-:Y:S02]  /*17e0*/  ISETP.GE.AND P3, PT, R29, c[0x0][0x27c], PT ;  /* 0x00009f001d007a0c */ /* 0x000fe40003f66270 */
[----:B------:R-:W-:Y:S01]  /*17f0*/  @P0 LEA R4, P1, R166, R2, 0x1 ;  /* 0x00000002a6040211 */ /* 0x000fe200078208ff */
[----:B------:R-:W-:Y:S01]  /*1800*/  IMAD.IADD R0, R26, 0x1, R0 ;  /* 0x000000011a007824 */ /* 0x000fe200078e0200 */
[----:B------:R-:W-:Y:S01]  /*1810*/  SEL R13, RZ, c[0x0][0x27c], !P3 ;  /* 0x00009f00ff0d7a07 */ /* 0x000fe20005800000 */
[----:B------:R-:W-:Y:S01]  /*1820*/  IMAD.WIDE.U32 R124, R24, c[0x0][0x280], R6 ;  /* 0x0000a000187c7a25 */ /* 0x000fe200078e0006 */
[----:B------:R-:W-:-:S02]  /*1830*/  @P0 LEA.HI.X R5, R166, R3, R159, 0x1, P1 ;  /* 0x00000003a6050211 */ /* 0x000fc400008f0c9f */
[----:B-1----:R-:W-:Y:S01]  /*1840*/  SHF.R.S32.HI R11, RZ, 0x1f, R0 ;  /* 0x0000001fff0b7819 */ /* 0x002fe20000011400 */
[----:B------:R-:W-:Y:S01]  /*1850*/  IMAD.IADD R13, R29, 0x1, R13 ;  /* 0x000000011d0d7824 */ /* 0x000fe200078e020d */
[----:B------:R-:W-:Y:S02]  /*1860*/  P2R R151, PR, RZ, 0x8 ;  /* 0x00000008ff977803 */ /* 0x000fe40000000000 */
[CC--:B------:R-:W-:Y:S02]  /*1870*/  LEA.HI R22, R11.reuse, R0.reuse, RZ, 0x3 ;  /* 0x000000000b167211 */ /* 0x0c0fe400078f18ff */
[----:B------:R-:W-:Y:S02]  /*1880*/  SHF.R.S32.HI R14, RZ, 0x1f, R13 ;  /* 0x0000001fff0e7819 */ /* 0x000fe4000001140d */
[----:B------:R-:W-:Y:S02]  /*1890*/  LEA.HI R15, R11, R0, RZ, 0x6 ;  /* 0x000000000b0f7211 */ /* 0x000fe400078f30ff */
[----:B------:R-:W-:-:S02]  /*18a0*/  SHF.R.S32.HI R0, RZ, 0x1f, R30 ;  /* 0x0000001fff007819 */ /* 0x000fc4000001141e */
[----:B------:R-:W-:Y:S02]  /*18b0*/  SHF.R.S32.HI R11, RZ, 0x1f, R12 ;  /* 0x0000001fff0b7819 */ /* 0x000fe4000001140c */
[CC--:B------:R-:W-:Y:S02]  /*18c0*/  LEA.HI R23, R14.reuse, R13.reuse, RZ, 0x3 ;  /* 0x0000000d0e177211 */ /* 0x0c0fe400078f18ff */
[----:B------:R-:W-:Y:S02]  /*18d0*/  LEA.HI R30, R14, R13, RZ, 0x6 ;  /* 0x0000000d0e1e7211 */ /* 0x000fe400078f30ff */
[----:B------:R-:W-:Y:S01]  /*18e0*/  LEA.HI R13, R0, R99, RZ, 0x3 ;  /* 0x00000063000d7211 */ /* 0x000fe200078f18ff */
[----:B------:R-:W-:Y:S01]  /*18f0*/  @P0 IMAD.SHL.U32 R0, R10, 0x2, RZ ;  /* 0x000000020a000824 */ /* 0x000fe200078e00ff */
[CC--:B------:R-:W-:Y:S02]  /*1900*/  LEA.HI R14, R11.reuse, R12.reuse, RZ, 0x3 ;  /* 0x0000000c0b0e7211 */ /* 0x0c0fe400078f18ff */
[----:B------:R-:W-:-:S02]  /*1910*/  LEA.HI R12, R11, R12, RZ, 0x6 ;  /* 0x0000000c0b0c7211 */ /* 0x000fc400078f30ff */
[----:B------:R-:W-:Y:S01]  /*1920*/  LOP3.LUT R11, R13, 0xfffffff8, RZ, 0xc0, !PT ;  /* 0xfffffff80d0b7812 */ /* 0x000fe200078ec0ff */
[----:B------:R1:W-:Y:S01]  /*1930*/  @P0 LDGSTS.E.BYPASS.LTC128B.128 [R0+0x12100], [R2.64], !P6 ;  /* 0x1210000002000fae */ /* 0x0003e2000f101d46 */
[----:B------:R-:W-:Y:S02]  /*1940*/  SHF.R.S32.HI R145, RZ, 0x3, R22 ;  /* 0x00000003ff917819 */ /* 0x000fe40000011416 */
[----:B------:R-:W-:Y:S01]  /*1950*/  SHF.R.S32.HI R137, RZ, 0x3, R23 ;  /* 0x00000003ff897819 */ /* 0x000fe20000011417 */
[----:B------:R1:W-:Y:S01]  /*1960*/  @P0 LDGSTS.E.BYPASS.LTC128B.128 [R0+0x14100], [R2.64+0x80], !P4 ;  /* 0x1410008002000fae */ /* 0x0003e2000e101d46 */
[----:B------:R-:W-:Y:S01]  /*1970*/  IMAD.IADD R113, R99, 0x1, -R11 ;  /* 0x0000000163717824 */ /* 0x000fe200078e0a0b */
[----:B------:R-:W-:Y:S02]  /*1980*/  SHF.R.S32.HI R136, RZ, 0x3, R14 ;  /* 0x00000003ff887819 */ /* 0x000fe4000001140e */
[----:B------:R1:W-:Y:S01]  /*1990*/  @P0 LDGSTS.E.BYPASS.LTC128B.128 [R0+0x16100], [R2.64+0x100], !P5 ;  /* 0x1610010002000fae */ /* 0x0003e2000e901d46 */
[----:B------:R-:W-:-:S03]  /*19a0*/  ISETP.NE.AND P1, PT, R176, c[0x0][0x2b8], PT ;  /* 0x0000ae00b0007a0c */ /* 0x000fc60003f25270 */
[----:B------:R2:W-:Y:S04]  /*19b0*/  @P0 LDGSTS.E.BYPASS.LTC128B.128 [R0+0x13100], [R4.64], !P6 ;  /* 0x1310000004000fae */ /* 0x0005e8000f101d46 */
[----:B------:R2:W-:Y:S04]  /*19c0*/  @P0 LDGSTS.E.BYPASS.LTC128B.128 [R0+0x15100], [R4.64+0x80], !P4 ;  /* 0x1510008004000fae */ /* 0x0005e8000e101d46 */
[----:B------:R2:W-:Y:S01]  /*19d0*/  @P0 LDGSTS.E.BYPASS.LTC128B.128 [R0+0x17100], [R4.64+0x100], !P5 ;  /* 0x1710010004000fae */ /* 0x0005e2000e901d46 */
[----:B------:R-:W-:Y:S02]  /*19e0*/  LOP3.LUT P0, RZ, R113, 0x4, RZ, 0xc0, !PT ;  /* 0x0000000471ff7812 */ /* 0x000fe4000780c0ff */
[----:B------:R-:W-:Y:S01]  /*19f0*/  ISETP.GE.AND P0, PT, R171, 0x1, PT ;  /* 0x00000001ab00780c */ /* 0x000fe20003f06270 */
[----:B------:R-:W0:Y:S01]  /*1a00*/  LDGDEPBAR ;  /* 0x00000000000079af */ /* 0x000e220000000000 */
[----:B-1----:R-:W-:Y:S01]  /*1a10*/  SHF.R.S32.HI R2, RZ, 0x1f, R24 ;  /* 0x0000001fff027819 */ /* 0x002fe20000011418 */
[----:B------:R-:W-:-:S05]  /*1a20*/  IMAD.SHL.U32 R3, R113, 0x40, RZ ;  /* 0x0000004071037824 */ /* 0x000fca00078e00ff */
[----:B------:R-:W-:-:S04]  /*1a30*/  LOP3.LUT R103, R3, 0x1c0, RZ, 0xc0, !PT ;  /* 0x000001c003677812 */ /* 0x000fc800078ec0ff */
[----:B------:R-:W-:Y:S01]  /*1a40*/  SHF.R.U32.HI R104, RZ, 0x3, R103 ;  /* 0x00000003ff687819 */ /* 0x000fe20000011667 */
[C---:B--2---:R-:W-:Y:S01]  /*1a50*/  IMAD R0, R2.reuse, c[0x0][0x290], RZ ;  /* 0x0000a40002007a24 */ /* 0x044fe200078e02ff */
[C---:B------:R-:W-:Y:S01]  /*1a60*/  LOP3.LUT R4, R103.reuse, 0x38, R14, 0xf8, !PT ;  /* 0x0000003867047812 */ /* 0x040fe200078ef80e */
[----:B------:R-:W-:Y:S01]  /*1a70*/  IMAD R2, R2, c[0x0][0x280], RZ ;  /* 0x0000a00002027a24 */ /* 0x000fe200078e02ff */
[C---:B------:R-:W-:Y:S01]  /*1a80*/  LOP3.LUT R3, R103.reuse, 0x38, R23, 0xf8, !PT ;  /* 0x0000003867037812 */ /* 0x040fe200078ef817 */
[C---:B------:R-:W-:Y:S02]  /*1a90*/  IMAD R13, R24.reuse, c[0x0][0x294], R0 ;  /* 0x0000a500180d7a24 */ /* 0x040fe400078e0200 */
[----:B------:R-:W-:Y:S01]  /*1aa0*/  IMAD R11, R24, c[0x0][0x284], R2 ;  /* 0x0000a100180b7a24 */ /* 0x000fe200078e0202 */
[----:B------:R-:W-:Y:S01]  /*1ab0*/  LOP3.LUT R2, R103, 0x38, R22, 0xf8, !PT ;  /* 0x0000003867027812 */ /* 0x000fe200078ef816 */
[----:B------:R-:W-:Y:S01]  /*1ac0*/  IMAD.SHL.U32 R0, R15, 0x40, RZ ;  /* 0x000000400f007824 */ /* 0x000fe200078e00ff */
[-C--:B------:R-:W-:Y:S01]  /*1ad0*/  LOP3.LUT R3, R3, R104.reuse, RZ, 0x3c, !PT ;  /* 0x0000006803037212 */ /* 0x080fe200078e3cff */
[----:B------:R-:W-:Y:S01]  /*1ae0*/  IMAD.IADD R143, R131, 0x1, R13 ;  /* 0x00000001838f7824 */ /* 0x000fe200078e020d */
[----:B------:R-:W-:Y:S01]  /*1af0*/  LOP3.LUT R8, R2, R104, RZ, 0x3c, !PT ;  /* 0x0000006802087212 */ /* 0x000fe200078e3cff */
[----:B------:R-:W-:Y:S01]  /*1b00*/  IMAD.SHL.U32 R2, R30, 0x40, RZ ;  /* 0x000000401e027824 */ /* 0x000fe200078e00ff */
[----:B------:R-:W-:Y:S01]  /*1b10*/  LOP3.LUT R9, R0, 0xfffff000, RZ, 0xc0, !PT ;  /* 0xfffff00000097812 */ /* 0x000fe200078ec0ff */
[----:B------:R-:W-:-:S02]  /*1b20*/  IMAD.SHL.U32 R0, R12, 0x40, RZ ;  /* 0x000000400c007824 */ /* 0x000fc400078e00ff */
[----:B------:R-:W-:Y:S01]  /*1b30*/  IMAD.IADD R141, R13, 0x1, R127 ;  /* 0x000000010d8d7824 */ /* 0x000fe200078e027f */
[----:B------:R-:W-:Y:S01]  /*1b40*/  LOP3.LUT R5, R2, 0xfffff000, RZ, 0xc0, !PT ;  /* 0xfffff00002057812 */ /* 0x000fe200078ec0ff */
[----:B------:R-:W-:Y:S01]  /*1b50*/  IMAD.IADD R142, R129, 0x1, R11 ;  /* 0x00000001818e7824 */ /* 0x000fe200078e020b */
[----:B------:R-:W-:Y:S01]  /*1b60*/  LOP3.LUT R2, R0, 0xfffff000, RZ, 0xc0, !PT ;  /* 0xfffff00000027812 */ /* 0x000fe200078ec0ff */
[----:B------:R-:W-:Y:S01]  /*1b70*/  IMAD.IADD R140, R11, 0x1, R125 ;  /* 0x000000010b8c7824 */ /* 0x000fe200078e027d */
[----:B------:R-:W-:Y:S02]  /*1b80*/  LOP3.LUT R0, R4, R104, RZ, 0x3c, !PT ;  /* 0x0000006804007212 */ /* 0x000fe400078e3cff */
[--C-:B------:R-:W-:Y:S02]  /*1b90*/  IADD3 R148, R3, R5, R42.reuse ;  /* 0x0000000503947210 */ /* 0x100fe40007ffe02a */
[----:B------:R-:W-:Y:S01]  /*1ba0*/  IADD3 R147, R0, R2, R42 ;  /* 0x0000000200937210 */ /* 0x000fe20007ffe02a */
        /* <DEDUP_REMOVED lines=11> */
[----:B------:R-:W-:-:S02]  /*1c60*/  SHF.R.S32.HI R2, RZ, 0x1f, R102 ;  /* 0x0000001fff027819 */ /* 0x000fc40000011466 */
[----:B------:R-:W-:Y:S01]  /*1c70*/  LEA.HI R93, R0, R101, RZ, 0x3 ;  /* 0x00000065005d7211 */ /* 0x000fe200078f18ff */
[----:B------:R-:W-:Y:S01]  /*1c80*/  IMAD R0, R21, c[0x0][0x2b0], RZ ;  /* 0x0000ac0015007a24 */ /* 0x000fe200078e02ff */
[----:B------:R-:W-:Y:S02]  /*1c90*/  LEA.HI R94, R2, R102, RZ, 0x3 ;  /* 0x00000066025e7211 */ /* 0x000fe400078f18ff */
[----:B------:R-:W-:Y:S01]  /*1ca0*/  SHF.R.S32.HI R2, RZ, 0x1f, R28 ;  /* 0x0000001fff027819 */ /* 0x000fe2000001141c */
[----:B------:R-:W-:Y:S01]  /*1cb0*/  IMAD R4, R20, c[0x0][0x2b4], R0 ;  /* 0x0000ad0014047a24 */ /* 0x000fe200078e0200 */
[----:B------:R-:W-:Y:S02]  /*1cc0*/  LEA.HI R3, R3, R29, RZ, 0x3 ;  /* 0x0000001d03037211 */ /* 0x000fe400078f18ff */
[----:B------:R-:W-:Y:S01]  /*1cd0*/  LEA.HI R2, R2, R28, RZ, 0x3 ;  /* 0x0000001c02027211 */ /* 0x000fe200078f18ff */
[----:B------:R-:W-:Y:S01]  /*1ce0*/  IMAD.IADD R144, R123, 0x1, R4 ;  /* 0x000000017b907824 */ /* 0x000fe200078e0204 */
[----:B------:R-:W-:-:S02]  /*1cf0*/  LOP3.LUT R4, R22, 0xfffffff8, RZ, 0xc0, !PT ;  /* 0xfffffff816047812 */ /* 0x000fc400078ec0ff */
[----:B------:R-:W-:Y:S02]  /*1d00*/  LOP3.LUT R95, R2, 0xfffffff8, RZ, 0xc0, !PT ;  /* 0xfffffff8025f7812 */ /* 0x000fe400078ec0ff */
[----:B------:R-:W-:Y:S01]  /*1d10*/  SHF.R.S32.HI R2, RZ, 0x1f, R4 ;  /* 0x0000001fff027819 */ /* 0x000fe20000011404 */
[C---:B------:R-:W-:Y:S01]  /*1d20*/  IMAD.SHL.U32 R138, R4.reuse, 0x2, RZ ;  /* 0x00000002048a7824 */ /* 0x040fe200078e00ff */
[----:B------:R-:W-:Y:S02]  /*1d30*/  LOP3.LUT R0, R103, 0x18, R26, 0xf8, !PT ;  /* 0x0000001867007812 */ /* 0x000fe400078ef81a */
[----:B------:R-:W-:Y:S02]  /*1d40*/  LOP3.LUT R96, R3, 0xfffffff8, RZ, 0xc0, !PT ;  /* 0xfffffff803607812 */ /* 0x000fe400078ec0ff */
[----:B------:R-:W-:Y:S02]  /*1d50*/  SHF.L.U64.HI R139, R4, 0x1, R2 ;  /* 0x00000001048b7819 */ /* 0x000fe40000010202 */
[----:B------:R-:W-:-:S02]  /*1d60*/  LOP3.LUT R3, R23, 0xfffffff8, RZ, 0xc0, !PT ;  /* 0xfffffff817037812 */ /* 0x000fc400078ec0ff */
[----:B------:R-:W-:Y:S02]  /*1d70*/  LOP3.LUT R2, R14, 0xfffffff8, RZ, 0xc0, !PT ;  /* 0xfffffff80e027812 */ /* 0x000fe400078ec0ff */
[----:B------:R-:W-:Y:S01]  /*1d80*/  LOP3.LUT R0, R0, R104, RZ, 0x3c, !PT ;  /* 0x0000006800007212 */ /* 0x000fe200078e3cff */
[----:B------:R-:W-:Y:S01]  /*1d90*/  IMAD.SHL.U32 R134, R3, 0x2, RZ ;  /* 0x0000000203867824 */ /* 0x000fe200078e00ff */
[----:B------:R-:W-:Y:S01]  /*1da0*/  LOP3.LUT R94, R94, 0xfffffff8, RZ, 0xc0, !PT ;  /* 0xfffffff85e5e7812 */ /* 0x000fe200078ec0ff */
[----:B------:R-:W-:Y:S01]  /*1db0*/  IMAD.SHL.U32 R132, R2, 0x2, RZ ;  /* 0x0000000202847824 */ /* 0x000fe200078e00ff */
[----:B------:R-:W-:Y:S01]  /*1dc0*/  LOP3.LUT R93, R93, 0xfffffff8, RZ, 0xc0, !PT ;  /* 0xfffffff85d5d7812 */ /* 0x000fe200078ec0ff */
[----:B------:R-:W-:Y:S01]  /*1dd0*/  IMAD.IADD R0, R42, 0x1, R0 ;  /* 0x000000012a007824 */ /* 0x000fe200078e0200 */
[----:B------:R-:W-:Y:S02]  /*1de0*/  LOP3.LUT R92, R92, 0xfffffff8, RZ, 0xc0, !PT ;  /* 0xfffffff85c5c7812 */ /* 0x000fe400078ec0ff */
[----:B------:R-:W-:-:S02]  /*1df0*/  SHF.R.S32.HI R5, RZ, 0x1f, R3 ;  /* 0x0000001fff057819 */ /* 0x000fc40000011403 */
        /* <DEDUP_REMOVED lines=8> */
.L_x_1206:
[----:B------:R-:W-:Y:S01]  /*1e80*/  ISETP.NE.AND P1, PT, R176, c[0x0][0x2b8], PT ;  /* 0x0000ae00b0007a0c */ /* 0x000fe20003f25270 */
[----:B------:R-:W-:Y:S01]  /*1e90*/  IMAD.SHL.U32 R8, R25, 0x40, RZ ;  /* 0x0000004019087824 */ /* 0x000fe200078e00ff */
[----:B------:R-:W-:Y:S01]  /*1ea0*/  LOP3.LUT P2, RZ, R113, 0x4, RZ, 0xc0, !PT ;  /* 0x0000000471ff7812 */ /* 0x000fe2000784c0ff */
[----:B------:R-:W-:Y:S01]  /*1eb0*/  IMAD.MOV.U32 R87, RZ, RZ, RZ ;  /* 0x000000ffff577224 */ /* 0x000fe200078e00ff */
[----:B------:R-:W-:Y:S04]  /*1ec0*/  DEPBAR.LE SB0, 0x2 ;  /* 0x000080800000791a */ /* 0x000fe80000000000 */
[----:B-1----:R-:W-:Y:S01]  /*1ed0*/  IMAD.IADD R2, R110, 0x1, R8 ;  /* 0x000000016e027824 */ /* 0x002fe200078e0208 */
[----:B------:R-:W-:Y:S03]  /*1ee0*/  BSSY B1, `(.L_x_1182) ;  /* 0x00003f6000017945 */ /* 0x000fe60003800000 */
[----:B------:R-:W-:Y:S01]  /*1ef0*/  IMAD.IADD R4, R153, 0x1, R2 ;  /* 0x0000000199047824 */ /* 0x000fe200078e0202 */
[----:B------:R-:W-:Y:S03]  /*1f00*/  ISETP.GE.AND P0, PT, R2, R222, PT ;  /* 0x000000de0200720c */ /* 0x000fe60003f06270 */
[----:B------:R-:W-:Y:S01]  /*1f10*/  @P1 IMAD.HI.U32 R2, R4, c[0x0][0x2bc], RZ ;  /* 0x0000af0004021a27 */ /* 0x000fe200078e00ff */
[----:B------:R-:W-:Y:S03]  /*1f20*/  ISETP.GT.OR P0, PT, R110, 0x3f, P0 ;  /* 0x0000003f6e00780c */ /* 0x000fe60000704670 */
[----:B------:R-:W-:Y:S01]  /*1f30*/  IMAD.MOV.U32 R3, RZ, RZ, R4 ;  /* 0x000000ffff037224 */ /* 0x000fe200078e0004 */
[----:B------:R-:W-:Y:S09]  /*1f40*/  @P1 SHF.R.U32.HI R3, RZ, c[0x0][0x2c0], R2 ;  /* 0x0000b000ff031a19 */ /* 0x000ff20000011602 */
[C---:B------:R-:W-:Y:S04]  /*1f50*/  @!P0 IADD3 R2, P1, R3.reuse, R122, RZ ;  /* 0x0000007a03028210 */ /* 0x040fe80007f3e0ff */
[----:B------:R-:W-:Y:S01]  /*1f60*/  @!P0 LEA.HI.X.SX32 R5, R3, R144, 0x1, P1 ;  /* 0x0000009003058211 */ /* 0x000fe200008f0eff */
[----:B------:R-:W-:Y:S01]  /*1f70*/  IMAD.MOV R3, RZ, RZ, -R3 ;  /* 0x000000ffff037224 */ /* 0x000fe200078e0a03 */
[C---:B------:R-:W-:Y:S03]  /*1f80*/  @!P0 LEA R6, P1, R2.reuse, c[0x0][0x2a0], 0x2 ;  /* 0x0000a80002068a11 */ /* 0x040fe600078210ff */
[----:B------:R-:W-:Y:S01]  /*1f90*/  IMAD R90, R3, c[0x0][0x2b8], R4 ;  /* 0x0000ae00035a7a24 */ /* 0x000fe200078e0204 */
[----:B------:R-:W-:Y:S01]  /*1fa0*/  @!P0 LEA.HI.X R7, R2, c[0x0][0x2a4], R5, 0x2, P1 ;  /* 0x0000a90002078a11 */ /* 0x000fe200008f1405 */
[----:B------:R-:W-:Y:S04]  /*1fb0*/  IMAD R2, R43, 0x3000, R0 ;  /* 0x000030002b027824 */ /* 0x000fe800078e0200 */
[----:B------:R1:W5:Y:S01]  /*1fc0*/  @!P0 LDG.E R87, [R6.64] ;  /* 0x0000000606578981 */ /* 0x000362000c1e1900 */
[C---:B------:R-:W-:Y:S02]  /*1fd0*/  IADD3 R5, R2.reuse, 0x20, RZ ;  /* 0x0000002002057810 */ /* 0x040fe40007ffe0ff */
[C---:B------:R-:W-:Y:S01]  /*1fe0*/  @P2 IADD3 R5, R2.reuse, -0x20, RZ ;  /* 0xffffffe002052810 */ /* 0x040fe20007ffe0ff */
[----:B------:R-:W-:Y:S01]  /*1ff0*/  BAR.SYNC.DEFER_BLOCKING 0x0 ;  /* 0x0000000000007b1d */ /* 0x000fe20000010000 */
[----:B------:R-:W-:Y:S02]  /*2000*/  ISETP.GE.AND P2, PT, R171, 0x1, PT ;  /* 0x00000001ab00780c */ /* 0x000fe40003f46270 */
[----:B------:R-:W-:Y:S02]  /*2010*/  LEA R88, R2, 0x100, 0x1 ;  /* 0x0000010002587811 */ /* 0x000fe400078e08ff */
[----:B------:R-:W-:Y:S09]  /*2020*/  LEA R89, R5, 0x100, 0x1 ;  /* 0x0000010005597811 */ /* 0x000ff200078e08ff */
[----:B------:R-:W-:-:S05]  /*2030*/  @!P2 BRA `(.L_x_1183) ;  /* 0x00003ae00000a947 */ /* 0x000fca0003800000 */
[C---:B------:R-:W-:Y:S01]  /*2040*/  IMAD.WIDE.U32 R2, R90.reuse, c[0x0][0x1e0], RZ ;  /* 0x000078005a027a25 */ /* 0x040fe200078e00ff */
[----:B------:R-:W-:Y:S02]  /*2050*/  SHF.R.S32.HI R97, RZ, 0x1f, R90 ;  /* 0x0000001fff617819 */ /* 0x000fe4000001145a */
[----:B-----5:R-:W-:Y:S01]  /*2060*/  SHF.R.S32.HI R98, RZ, 0x1f, R87 ;  /* 0x0000001fff627819 */ /* 0x020fe20000011457 */
[----:B------:R-:W-:Y:S04]  /*2070*/  IMAD.WIDE.U32 R12, R167, R25, RZ ;  /* 0x00000019a70c7225 */ /* 0x000fe800078e00ff */
[----:B------:R-:W-:Y:S04]  /*2080*/  IMAD R4, R97, c[0x0][0x1e0], RZ ;  /* 0x0000780061047a24 */ /* 0x000fe800078e02ff */
[----:B------:R-:W-:Y:S05]  /*2090*/  IMAD R4, R90, c[0x0][0x1e4], R4 ;  /* 0x000079005a047a24 */ /* 0x000fea00078e0204 */
[----:B------:R-:W-:Y:S01]  /*20a0*/  IADD3 R3, R3, R4, RZ ;  /* 0x0000000403037210 */ /* 0x000fe20007ffe0ff */
[----:B------:R-:W-:Y:S04]  /*20b0*/  IMAD R4, R98, c[0x0][0x1f0], RZ ;  /* 0x00007c0062047a24 */ /* 0x000fe800078e02ff */
[C---:B------:R-:W-:Y:S04]  /*20c0*/  IMAD.WIDE.U32 R2, R87.reuse, c[0x0][0x1f0], R2 ;  /* 0x00007c0057027a25 */ /* 0x040fe800078e0002 */
[----:B------:R-:W-:Y:S01]  /*20d0*/  IMAD R4, R87, c[0x0][0x1f4], R4 ;  /* 0x00007d0057047a24 */ /* 0x000fe200078e0204 */
[----:B------:R-:W-:Y:S04]  /*20e0*/  IADD3 R2, P0, R160, R2, RZ ;  /* 0x00000002a0027210 */ /* 0x000fe80007f1e0ff */
[----:B------:R-:W-:Y:S01]  /*20f0*/  IADD3.X R3, R111, R3, R4, P0, !PT ;  /* 0x000000036f037210 */ /* 0x000fe200007fe404 */
[-C--:B------:R-:W-:Y:S01]  /*2100*/  IMAD R4, R158, R25.reuse, RZ ;  /* 0x000000199e047224 */ /* 0x080fe200078e02ff */
[C---:B------:R-:W-:Y:S04]  /*2110*/  LEA R15, P0, R2.reuse, c[0x0][0x1c8], 0x1 ;  /* 0x00007200020f7a11 */ /* 0x040fe800078008ff */
[----:B------:R-:W-:Y:S01]  /*2120*/  LEA.HI.X R76, R2, c[0x0][0x1cc], R3, 0x1, P0 ;  /* 0x00007300024c7a11 */ /* 0x000fe200000f0c03 */
[----:B------:R-:W-:Y:S01]  /*2130*/  IMAD R3, R157, R25, RZ ;  /* 0x000000199d037224 */ /* 0x000fe200078e02ff */
[----:B------:R-:W-:Y:S02]  /*2140*/  ISETP.NE.AND P0, PT, RZ, UR4, PT ;  /* 0x00000004ff007c0c */ /* 0x000fe4000bf05270 */
[----:B------:R-:W-:Y:S05]  /*2150*/  SHF.R.S32.HI R2, RZ, 0x1f, R25 ;  /* 0x0000001fff027819 */ /* 0x000fea0000011419 */
[C---:B------:R-:W-:Y:S02]  /*2160*/  IMAD R4, R2.reuse, R165, R4 ;  /* 0x000000a502047224 */ /* 0x040fe400078e0204 */
[----:B------:R-:W-:Y:S01]  /*2170*/  IMAD R3, R2, R167, R3 ;  /* 0x000000a702037224 */ /* 0x000fe200078e0203 */
[----:B------:R-:W-:Y:S01]  /*2180*/  IADD3 R2, -R8, R222, RZ ;  /* 0x000000de08027210 */ /* 0x000fe20007ffe1ff */
[----:B------:R-:W-:Y:S03]  /*2190*/  IMAD.WIDE.U32 R8, R165, R25, RZ ;  /* 0x00000019a5087225 */ /* 0x000fe600078e00ff */
[----:B------:R-:W-:Y:S02]  /*21a0*/  IMNMX R91, R2, 0x40, PT ;  /* 0x00000040025b7817 */ /* 0x000fe40003800200 */
        /* <DEDUP_REMOVED lines=62> */
.L_x_1186:
[----:B------:R-:W-:Y:S05]  /*2590*/  BSYNC B0 ;  /* 0x0000000000007941 */ /* 0x000fea0003800000 */
.L_x_1185:
[----:B------:R-:W2:Y:S04]  /*25a0*/  SHFL.IDX PT, R76, R76, RZ, 0x1c1f ;  /* 0x001c1fff4c4c7589 */ /* 0x000ea800000e0000 */
[----:B------:R3:W4:Y:S01]  /*25b0*/  SHFL.IDX PT, R71, R15, RZ, 0x1c1f ;  /* 0x001c1fff0f477589 */ /* 0x00072200000e0000 */
[----:B------:R-:W-:-:S05]  /*25c0*/  @P1 BRA `(.L_x_1187) ;  /* 0x0000387000001947 */ /* 0x000fca0003800000 */
[----:B-1---5:R-:W-:Y:S01]  /*25d0*/  MOV R4, R21 ;  /* 0x0000001500047202 */ /* 0x022fe20000000f00 */
[----:B------:R-:W-:Y:S01]  /*25e0*/  IMAD.MOV.U32 R9, RZ, RZ, R22 ;  /* 0x000000ffff097224 */ /* 0x000fe200078e0016 */
        /* <DEDUP_REMOVED lines=32> */
[----:B---3--:R-:W1:Y:S01]  /*27f0*/  LDS.128 R12, [R88+0xc000] ;  /* 0x00c00000580c7984 */ /* 0x008e620000000c00 */
[----:B------:R-:W-:Y:S01]  /*2800*/  MOV R5, R2 ;  /* 0x0000000200057202 */ /* 0x000fe20000000f00 */
[----:B------:R-:W-:Y:S01]  /*2810*/  IMAD.MOV.U32 R33, RZ, RZ, R44 ;  /* 0x000000ffff217224 */ /* 0x000fe200078e002c */
[----:B--2---:R-:W-:Y:S01]  /*2820*/  LEA.HI.X R67, R26, R76, R27, 0x1, P0 ;  /* 0x0000004c1a437211 */ /* 0x004fe200000f0c1b */
[----:B------:R-:W-:Y:S01]  /*2830*/  IMAD.MOV.U32 R46, RZ, RZ, R45 ;  /* 0x000000ffff2e7224 */ /* 0x000fe200078e002d */
[----:B------:R-:W-:Y:S01]  /*2840*/  ISETP.GE.AND P0, PT, R34, c[0x0][0x27c], PT ;  /* 0x00009f0022007a0c */ /* 0x000fe20003f06270 */
[----:B------:R-:W-:Y:S11]  /*2850*/  IMAD.MOV.U32 R4, RZ, RZ, R3 ;  /* 0x000000ffff047224 */ /* 0x000ff600078e0003 */
[----:B------:R-:W-:Y:S01]  /*2860*/  @!UPT UIADD3 URZ, URZ, URZ, URZ ;  /* 0x0000003f3f3ff290 */ /* 0x000fe2000fffe03f */
[----:B------:R-:W-:Y:S02]  /*2870*/  @!P0 SHF.R.U64 R44, R44, 0x10, R45 ;  /* 0x000000102c2c8819 */ /* 0x000fe4000000122d */
[----:B------:R-:W-:Y:S02]  /*2880*/  @!P0 SHF.R.U64 R8, R2, 0x10, R3 ;  /* 0x0000001002088819 */ /* 0x000fe40000001203 */
[----:B------:R-:W-:Y:S02]  /*2890*/  @!P0 SHF.R.U32.HI R9, RZ, 0x10, R45 ;  /* 0x00000010ff098819 */ /* 0x000fe4000001162d */
[----:B------:R-:W-:Y:S02]  /*28a0*/  @!P0 SHF.R.U32.HI R2, RZ, 0x10, R3 ;  /* 0x00000010ff028819 */ /* 0x000fe40000011603 */
[----:B------:R-:W-:Y:S02]  /*28b0*/  @!P0 PRMT R44, R33, 0x5410, R44 ;  /* 0x00005410212c8816 */ /* 0x000fe4000000002c */
[----:B------:R-:W-:Y:S02]  /*28c0*/  @!P0 PRMT R5, R5, 0x5410, R8 ;  /* 0x0000541005058816 */ /* 0x000fe40000000008 */
[----:B------:R-:W-:Y:S01]  /*28d0*/  @!P0 PRMT R47, R46, 0x5410, R9 ;  /* 0x000054102e2f8816 */ /* 0x000fe20000000009 */
[----:B------:R-:W-:Y:S01]  /*28e0*/  @!P0 IMAD.U32 R8, R44, 0x10000, RZ ;  /* 0x000100002c088824 */ /* 0x000fe200078e00ff */
[----:B------:R-:W-:Y:S02]  /*28f0*/  @!P0 PRMT R9, R4, 0x5410, R2 ;  /* 0x0000541004098816 */ /* 0x000fe40000000002 */
[C---:B------:R-:W-:Y:S02]  /*2900*/  @!P0 SHF.L.U32 R4, R5.reuse, 0x10, RZ ;  /* 0x0000001005048819 */ /* 0x040fe400000006ff */
[----:B------:R-:W-:Y:S02]  /*2910*/  @!P0 LOP3.LUT R44, R44, 0xffff0000, RZ, 0xc0, !PT ;  /* 0xffff00002c2c8812 */ /* 0x000fe400078ec0ff */
[----:B------:R-:W-:Y:S01]  /*2920*/  @!P0 LOP3.LUT R5, R5, 0xffff0000, RZ, 0xc0, !PT ;  /* 0xffff000005058812 */ /* 0x000fe200078ec0ff */
[C---:B-1----:R-:W-:Y:S01]  /*2930*/  @!P0 IMAD.U32 R33, R12.reuse, 0x10000, RZ ;  /* 0x000100000c218824 */ /* 0x042fe200078e00ff */
[----:B------:R-:W-:Y:S01]  /*2940*/  @!P0 LOP3.LUT R2, R12, 0xffff0000, RZ, 0xc0, !PT ;  /* 0xffff00000c028812 */ /* 0x000fe200078ec0ff */
[C---:B------:R-:W-:Y:S01]  /*2950*/  @!P0 IMAD.U32 R45, R13.reuse, 0x10000, RZ ;  /* 0x000100000d2d8824 */ /* 0x040fe200078e00ff */
[----:B------:R-:W-:Y:S03]  /*2960*/  @!P0 LOP3.LUT R3, R13, 0xffff0000, RZ, 0xc0, !PT ;  /* 0xffff00000d038812 */ /* 0x000fe600078ec0ff */
[C---:B------:R-:W-:Y:S02]  /*2970*/  @!P0 FMUL.FTZ R46, R2.reuse, R8 ;  /* 0x00000008022e8220 */ /* 0x040fe40000410000 */
[----:B------:R-:W-:Y:S02]  /*2980*/  @!P0 FMUL.FTZ R2, R2, R4 ;  /* 0x0000000402028220 */ /* 0x000fe40000410000 */
[----:B------:R-:W-:Y:S02]  /*2990*/  @!P0 FMUL.FTZ R48, R3, R44 ;  /* 0x0000002c03308220 */ /* 0x000fe40000410000 */
[----:B------:R-:W-:Y:S01]  /*29a0*/  @!P0 FFMA.FTZ R70, R33, R4, -R46 ;  /* 0x0000000421468223 */ /* 0x000fe2000001082e */
[----:B------:R-:W-:Y:S01]  /*29b0*/  @!P0 LOP3.LUT R4, R14, 0xffff0000, RZ, 0xc0, !PT ;  /* 0xffff00000e048812 */ /* 0x000fe200078ec0ff */
[----:B------:R-:W-:Y:S01]  /*29c0*/  @!P0 FFMA.FTZ R2, R8, R33, R2 ;  /* 0x0000002108028223 */ /* 0x000fe20000010002 */
[----:B------:R-:W-:Y:S01]  /*29d0*/  @!P0 SHF.L.U32 R33, R47, 0x10, RZ ;  /* 0x000000102f218819 */ /* 0x000fe200000006ff */
        /* <DEDUP_REMOVED lines=8> */
[C---:B------:R-:W-:Y:S01]  /*2a60*/  @!P0 FMUL.FTZ R65, R4.reuse, R33 ;  /* 0x0000002104418220 */ /* 0x040fe20000410000 */
        /* <DEDUP_REMOVED lines=17> */
.L_x_1189:
[----:B------:R-:W-:Y:S05]  /*2b80*/  BSYNC B0 ;  /* 0x0000000000007941 */ /* 0x000fea0003800000 */
.L_x_1188:
[----:B------:R-:W-:Y:S01]  /*2b90*/  ISETP.GE.AND P0, PT, R29, c[0x0][0x1d4], PT ;  /* 0x000075001d007a0c */ /* 0x000fe20003f06270 */
[----:B------:R-:W-:Y:S01]  /*2ba0*/  @!UPT UIADD3 URZ, URZ, URZ, URZ ;  /* 0x0000003f3f3ff290 */ /* 0x000fe2000fffe03f */
[----:B------:R-:W-:Y:S11]  /*2bb0*/  BSSY B0, `(.L_x_1190) ;  /* 0x0000038000007945 */ /* 0x000ff60003800000 */
[----:B------:R-:W-:-:S05]  /*2bc0*/  @P0 BRA `(.L_x_1191) ;  /* 0x0000036000000947 */ /* 0x000fca0003800000 */
[C---:B----4-:R-:W-:Y:S01]  /*2bd0*/  LEA R46, P0, R96.reuse, R71, 0x1 ;  /* 0x00000047602e7211 */ /* 0x050fe200078008ff */
[----:B-1-3--:R-:W1:Y:S03]  /*2be0*/  LDS.128 R12, [R89+0xc000] ;  /* 0x00c00000590c7984 */ /* 0x00ae660000000c00 */
[----:B--2---:R-:W-:Y:S02]  /*2bf0*/  LEA.HI.X R47, R96, R76, R106, 0x1, P0 ;  /* 0x0000004c602f7211 */ /* 0x004fe400000f0c6a */
[----:B------:R-:W-:Y:S11]  /*2c00*/  ISETP.GE.AND P0, PT, R41, c[0x0][0x27c], PT ;  /* 0x00009f0029007a0c */ /* 0x000ff60003f06270 */
[----:B------:R-:W-:Y:S02]  /*2c10*/  @!UPT UIADD3 URZ, URZ, URZ, URZ ;  /* 0x0000003f3f3ff290 */ /* 0x000fe4000fffe03f */
[----:B------:R-:W-:Y:S02]  /*2c20*/  @!P0 SHF.R.U64 R5, R50, 0x10, R51 ;  /* 0x0000001032058819 */ /* 0x000fe40000001233 */
[----:B------:R-:W-:Y:S02]  /*2c30*/  @!P0 SHF.R.U64 R2, R6, 0x10, R7 ;  /* 0x0000001006028819 */ /* 0x000fe40000001207 */
[----:B------:R-:W-:Y:S02]  /*2c40*/  @!P0 PRMT R5, R49, 0x5410, R5 ;  /* 0x0000541031058816 */ /* 0x000fe40000000005 */
[----:B------:R-:W-:Y:S02]  /*2c50*/  @!P0 PRMT R2, R11, 0x5432, R2 ;  /* 0x000054320b028816 */ /* 0x000fe40000000002 */
[----:B------:R-:W-:Y:S01]  /*2c60*/  @!P0 SHF.R.U32.HI R6, RZ, 0x10, R7 ;  /* 0x00000010ff068819 */ /* 0x000fe20000011607 */
[----:B------:R-:W-:Y:S01]  /*2c70*/  @!P0 IMAD.U32 R8, R5, 0x10000, RZ ;  /* 0x0001000005088824 */ /* 0x000fe200078e00ff */
[----:B------:R-:W-:Y:S01]  /*2c80*/  @!P0 SHF.R.U32.HI R44, RZ, 0x10, R51 ;  /* 0x00000010ff2c8819 */ /* 0x000fe20000011633 */
[C---:B------:R-:W-:Y:S01]  /*2c90*/  @!P0 IMAD.U32 R7, R2.reuse, 0x10000, RZ ;  /* 0x0001000002078824 */ /* 0x040fe200078e00ff */
        /* <DEDUP_REMOVED lines=20> */
[C---:B------:R-:W-:Y:S01]  /*2de0*/  @!P0 LOP3.LUT R5, R15.reuse, 0xffff0000, RZ, 0xc0, !PT ;  /* 0xffff00000f058812 */ /* 0x040fe200078ec0ff */
        /* <DEDUP_REMOVED lines=20> */
.L_x_1191:
[----:B------:R-:W-:Y:S05]  /*2f30*/  BSYNC B0 ;  /* 0x0000000000007941 */ /* 0x000fea0003800000 */
.L_x_1190:
        /* <DEDUP_REMOVED lines=58> */
.L_x_1193:
[----:B------:R-:W-:Y:S05]  /*32e0*/  BSYNC B0 ;  /* 0x0000000000007941 */ /* 0x000fea0003800000 */
.L_x_1192:
[----:B------:R-:W-:Y:S01]  /*32f0*/  ISETP.GE.AND P0, PT, R102, c[0x0][0x1d4], PT ;  /* 0x0000750066007a0c */ /* 0x000fe20003f06270 */
[----:B------:R-:W-:Y:S01]  /*3300*/  @!UPT UIADD3 URZ, URZ, URZ, URZ ;  /* 0x0000003f3f3ff290 */ /* 0x000fe2000fffe03f */
[----:B------:R-:W-:Y:S11]  /*3310*/  BSSY B0, `(.L_x_1194) ;  /* 0x0000038000007945 */ /* 0x000ff60003800000 */
[----:B------:R-:W-:-:S05]  /*3320*/  @P0 BRA `(.L_x_1195) ;  /* 0x0000036000000947 */ /* 0x000fca0003800000 */
[C---:B-1--4-:R-:W-:Y:S01]  /*3330*/  LEA R44, P0, R94.reuse, R71, 0x1 ;  /* 0x000000475e2c7211 */ /* 0x052fe200078008ff */
[----:B---3--:R-:W1:Y:S03]  /*3340*/  LDS.128 R12, [R89+0xe000] ;  /* 0x00e00000590c7984 */ /* 0x008e660000000c00 */
        /* <DEDUP_REMOVED lines=52> */
.L_x_1195:
[----:B------:R-:W-:Y:S05]  /*3690*/  BSYNC B0 ;  /* 0x0000000000007941 */ /* 0x000fea0003800000 */
.L_x_1194:
        /* <DEDUP_REMOVED lines=58> */
.L_x_1197:
[----:B------:R-:W-:Y:S05]  /*3a40*/  BSYNC B0 ;  /* 0x0000000000007941 */ /* 0x000fea0003800000 */
.L_x_1196:
[----:B------:R-:W-:Y:S11]  /*3a50*/  ISETP.GE.AND P0, PT, R100, c[0x0][0x1d4], PT ;  /* 0x0000750064007a0c */ /* 0x000ff60003f06270 */
[----:B------:R-:W-:Y:S02]  /*3a60*/  @!UPT UIADD3 URZ, URZ, URZ, URZ ;  /* 0x0000003f3f3ff290 */ /* 0x000fe4000fffe03f */
        /* <DEDUP_REMOVED lines=56> */
.L_x_1184:
        /* <DEDUP_REMOVED lines=47> */
.L_x_1199:
[----:B------:R-:W-:Y:S05]  /*40e0*/  BSYNC B0 ;  /* 0x0000000000007941 */ /* 0x000fea0003800000 */
.L_x_1198:
[----:B------:R2:W3:Y:S04]  /*40f0*/  SHFL.IDX PT, R77, R76, RZ, 0x1c1f ;  /* 0x001c1fff4c4d7589 */ /* 0x0004e800000e0000 */
[----:B------:R2:W4:Y:S01]  /*4100*/  SHFL.IDX PT, R76, R15, RZ, 0x1c1f ;  /* 0x001c1fff0f4c7589 */ /* 0x00052200000e0000 */
[----:B------:R-:W-:-:S05]  /*4110*/  @P1 BRA `(.L_x_1187) ;  /* 0x00001d2000001947 */ /* 0x000fca0003800000 */
[----:B-1---5:R-:W-:Y:S01]  /*4120*/  MOV R2, R21 ;  /* 0x0000001500027202 */ /* 0x022fe20000000f00 */
[----:B------:R-:W-:Y:S01]  /*4130*/  IMAD.MOV.U32 R9, RZ, RZ, R22 ;  /* 0x000000ffff097224 */ /* 0x000fe200078e0016 */
[----:B------:R-:W-:Y:S01]  /*4140*/  ISETP.GE.AND P0, PT, R26, c[0x0][0x1d4], PT ;  /* 0x000075001a007a0c */ /* 0x000fe20003f06270 */
[----:B------:R-:W-:Y:S01]  /*4150*/  IMAD.MOV.U32 R8, RZ, RZ, R23 ;  /* 0x000000ffff087224 */ /* 0x000fe200078e0017 */
[----:B------:R-:W-:Y:S01]  /*4160*/  IADD3 R154, -R156, c[0x0][0x1d4], RZ ;  /* 0x000075009c9a7a10 */ /* 0x000fe20007ffe1ff */
[----:B------:R-:W-:Y:S01]  /*4170*/  IMAD.MOV.U32 R3, RZ, RZ, R20 ;  /* 0x000000ffff037224 */ /* 0x000fe200078e0014 */
[----:B------:R-:W-:Y:S01]  /*4180*/  BSSY B0, `(.L_x_1200) ;  /* 0x0000099000007945 */ /* 0x000fe20003800000 */
[----:B------:R-:W-:Y:S01]  /*4190*/  IMAD R78, R43, 0x3000, RZ ;  /* 0x000030002b4e7824 */ /* 0x000fe200078e02ff */
        /* <DEDUP_REMOVED lines=18> */
[----:B------:R-:W-:Y:S02]  /*42c0*/  PRMT R72, R8, 0x5410, R9 ;  /* 0x0000541008487816 */ /* 0x000fe40000000009 */
[----:B------:R-:W-:Y:S01]  /*42d0*/  PRMT R59, R3, 0x5410, R2 ;  /* 0x00005410033b7816 */ /* 0x000fe20000000002 */
[----:B------:R-:W-:-:S05]  /*42e0*/  @P0 BRA `(.L_x_1201) ;  /* 0x0000082000000947 */ /* 0x000fca0003800000 */
[----:B------:R-:W-:Y:S01]  /*42f0*/  ISETP.NE.AND P2, PT, R152, RZ, PT ;  /* 0x000000ff9800720c */ /* 0x000fe20003f45270 */
[----:B------:R-:W-:Y:S01]  /*4300*/  IMAD.MOV.U32 R50, RZ, RZ, R44 ;  /* 0x000000ffff327224 */ /* 0x000fe200078e002c */
[----:B------:R-:W-:Y:S01]  /*4310*/  ISETP.GE.AND P0, PT, R26, c[0x0][0x27c], PT ;  /* 0x00009f001a007a0c */ /* 0x000fe20003f06270 */
[----:B------:R-:W-:Y:S01]  /*4320*/  IMAD.MOV.U32 R9, RZ, RZ, R4 ;  /* 0x000000ffff097224 */ /* 0x000fe200078e0004 */
[----:B------:R-:W-:Y:S01]  /*4330*/  SEL R2, R156, R154, !P2 ;  /* 0x0000009a9c027207 */ /* 0x000fe20005000000 */
[----:B------:R-:W-:Y:S01]  /*4340*/  IMAD.MOV.U32 R8, RZ, RZ, R5 ;  /* 0x000000ffff087224 */ /* 0x000fe200078e0005 */
[----:B------:R-:W-:Y:S02]  /*4350*/  MOV R48, R47 ;  /* 0x0000002f00307202 */ /* 0x000fe40000000f00 */
[----:B------:R-:W-:Y:S02]  /*4360*/  SHF.R.S32.HI R3, RZ, 0x1f, R2 ;  /* 0x0000001fff037819 */ /* 0x000fe40000011402 */
[----:B------:R-:W-:Y:S02]  /*4370*/  MOV R52, R45 ;  /* 0x0000002d00347202 */ /* 0x000fe40000000f00 */
[----:B------:R-:W-:Y:S03]  /*4380*/  LEA.HI R2, R3, R2, RZ, 0x4 ;  /* 0x0000000203027211 */ /* 0x000fe600078f20ff */
[----:B------:R-:W-:Y:S01]  /*4390*/  @!P0 SHF.R.U64 R51, R44, 0x10, R45 ;  /* 0x000000102c338819 */ /* 0x000fe2000000122d */
[----:B------:R-:W-:Y:S01]  /*43a0*/  IMAD.MOV.U32 R44, RZ, RZ, R46 ;  /* 0x000000ffff2c7224 */ /* 0x000fe200078e002e */
[----:B------:R-:W-:Y:S02]  /*43b0*/  LEA.HI.SX32 R2, R2, R145, 0x1c ;  /* 0x0000009102027211 */ /* 0x000fe400078fe2ff */
[----:B------:R-:W-:Y:S01]  /*43c0*/  @!P0 SHF.R.U64 R11, R4, 0x10, R5 ;  /* 0x00000010040b8819 */ /* 0x000fe20000001205 */
[----:B------:R-:W-:Y:S01]  /*43d0*/  IMAD.MOV.U32 R4, RZ, RZ, R6 ;  /* 0x000000ffff047224 */ /* 0x000fe200078e0006 */
[----:B------:R-:W-:Y:S01]  /*43e0*/  SHF.R.S32.HI R3, RZ, 0x1f, R2 ;  /* 0x0000001fff037819 */ /* 0x000fe20000011402 */
[----:B------:R-:W-:Y:S01]  /*43f0*/  IMAD.SHL.U32 R75, R2, 0x8, RZ ;  /* 0x00000008024b7824 */ /* 0x000fe200078e00ff */
[----:B------:R-:W-:Y:S02]  /*4400*/  @!P0 SHF.R.U32.HI R24, RZ, 0x10, R47 ;  /* 0x00000010ff188819 */ /* 0x000fe4000001162f */
[----:B------:R-:W-:Y:S02]  /*4410*/  LEA.HI R2, R3, R2, RZ, 0x3 ;  /* 0x0000000203027211 */ /* 0x000fe400078f18ff */
[----:B------:R-:W-:Y:S02]  /*4420*/  @!P0 PRMT R50, R50, 0x5410, R51 ;  /* 0x0000541032328816 */ /* 0x000fe40000000033 */
[----:B------:R-:W-:Y:S01]  /*4430*/  @!P0 SHF.R.U32.HI R49, RZ, 0x10, R45 ;  /* 0x00000010ff318819 */ /* 0x000fe2000001162d */
[----:B------:R-:W-:Y:S01]  /*4440*/  IMAD.SHL.U32 R2, R2, 0x200, RZ ;  /* 0x0000020002027824 */ /* 0x000fe200078e00ff */
[----:B------:R-:W-:Y:S02]  /*4450*/  LOP3.LUT R3, R103, 0x38, R75, 0xf8, !PT ;  /* 0x0000003867037812 */ /* 0x000fe400078ef84b */
[----:B------:R-:W-:Y:S02]  /*4460*/  @!P0 SHF.R.U64 R45, R46, 0x10, R47 ;  /* 0x000000102e2d8819 */ /* 0x000fe4000000122f */
[----:B------:R-:W-:Y:S02]  /*4470*/  LOP3.LUT R3, R3, R104, RZ, 0x3c, !PT ;  /* 0x0000006803037212 */ /* 0x000fe400078e3cff */
[----:B------:R-:W-:Y:S02]  /*4480*/  LOP3.LUT R2, R2, 0x7ffff000, RZ, 0xc0, !PT ;  /* 0x7ffff00002027812 */ /* 0x000fe400078ec0ff */
[----:B------:R-:W-:Y:S02]  /*4490*/  @!P0 SHF.R.U64 R6, R6, 0x10, R7 ;  /* 0x0000001006068819 */ /* 0x000fe40000001207 */
[----:B------:R-:W-:Y:S02]  /*44a0*/  IADD3 R2, R3, R2, R42 ;  /* 0x0000000203027210 */ /* 0x000fe40007ffe02a */
[----:B------:R-:W-:Y:S02]  /*44b0*/  IADD3 R3, R149, R78, RZ ;  /* 0x0000004e95037210 */ /* 0x000fe40007ffe0ff */
[----:B------:R-:W-:Y:S01]  /*44c0*/  @!P0 PRMT R56, R48, 0x5410, R24 ;  /* 0x0000541030388816 */ /* 0x000fe20000000018 */
[----:B------:R-:W-:Y:S01]  /*44d0*/  IMAD.IADD R2, R78, 0x1, R2 ;  /* 0x000000014e027824 */ /* 0x000fe200078e0202 */
[----:B------:R-:W-:Y:S01]  /*44e0*/  @!P0 SHF.R.U32.HI R5, RZ, 0x10, R5 ;  /* 0x00000010ff058819 */ /* 0x000fe20000011605 */
[----:B------:R-:W-:Y:S01]  /*44f0*/  IMAD.SHL.U32 R3, R3, 0x2, RZ ;  /* 0x0000000203037824 */ /* 0x000fe200078e00ff */
[----:B------:R-:W-:Y:S01]  /*4500*/  @!P0 PRMT R49, R52, 0x5410, R49 ;  /* 0x0000541034318816 */ /* 0x000fe20000000031 */
[----:B------:R-:W-:Y:S01]  /*4510*/  IMAD.SHL.U32 R2, R2, 0x2, RZ ;  /* 0x0000000202027824 */ /* 0x000fe200078e00ff */
[----:B------:R-:W-:Y:S02]  /*4520*/  @!P0 PRMT R52, R44, 0x5410, R45 ;  /* 0x000054102c348816 */ /* 0x000fe4000000002d */
[----:B------:R1:W5:Y:S01]  /*4530*/  LDS.128 R60, [R3+0xc100] ;  /* 0x00c10000033c7984 */ /* 0x0003620000000c00 */
[----:B------:R-:W-:Y:S02]  /*4540*/  @!P0 LOP3.LUT R44, R50, 0xffff0000, RZ, 0xc0, !PT ;  /* 0xffff0000322c8812 */ /* 0x000fe400078ec0ff */
[----:B------:R-:W-:Y:S02]  /*4550*/  @!P0 PRMT R8, R8, 0x5410, R5 ;  /* 0x0000541008088816 */ /* 0x000fe40000000005 */
[----:B------:R-:W-:Y:S03]  /*4560*/  @!P0 LOP3.LUT R48, R49, 0xffff0000, RZ, 0xc0, !PT ;  /* 0xffff000031308812 */ /* 0x000fe600078ec0ff */
[----:B--2---:R2:W4:Y:S01]  /*4570*/  LDS.128 R12, [R2+0xc100] ;  /* 0x00c10000020c7984 */ /* 0x0045220000000c00 */
[--C-:B-1----:R-:W-:Y:S01]  /*4580*/  IMAD.MOV.U32 R3, RZ, RZ, R7.reuse ;  /* 0x000000ffff037224 */ /* 0x102fe200078e0007 */
[----:B--2---:R-:W-:Y:S02]  /*4590*/  @!P0 SHF.R.U32.HI R2, RZ, 0x10, R7 ;  /* 0x00000010ff028819 */ /* 0x004fe40000011607 */
[----:B------:R-:W-:Y:S02]  /*45a0*/  @!P0 PRMT R7, R9, 0x5410, R11 ;  /* 0x0000541009078816 */ /* 0x000fe4000000000b */
[----:B------:R-:W-:Y:S02]  /*45b0*/  @!P0 PRMT R24, R3, 0x5410, R2 ;  /* 0x0000541003188816 */ /* 0x000fe40000000002 */
[----:B------:R-:W-:Y:S01]  /*45c0*/  @!P0 PRMT R9, R4, 0x5410, R6 ;  /* 0x0000541004098816 */ /* 0x000fe20000000006 */
[----:B------:R-:W-:Y:S01]  /*45d0*/  @!P0 IMAD.U32 R6, R50, 0x10000, RZ ;  /* 0x0001000032068824 */ /* 0x000fe200078e00ff */
[C---:B------:R-:W-:Y:S01]  /*45e0*/  @!P0 LOP3.LUT R5, R7.reuse, 0xffff0000, RZ, 0xc0, !PT ;  /* 0xffff000007058812 */ /* 0x040fe200078ec0ff */
[----:B------:R-:W-:Y:S02]  /*45f0*/  @!P0 IMAD.U32 R4, R7, 0x10000, RZ ;  /* 0x0001000007048824 */ /* 0x000fe400078e00ff */
[C---:B-----5:R-:W-:Y:S01]  /*4600*/  @!P0 IMAD.U32 R7, R60.reuse, 0x10000, RZ ;  /* 0x000100003c078824 */ /* 0x060fe200078e00ff */
[----:B------:R-:W-:Y:S01]  /*4610*/  @!P0 LOP3.LUT R45, R60, 0xffff0000, RZ, 0xc0, !PT ;  /* 0xffff00003c2d8812 */ /* 0x000fe200078ec0ff */
[----:B------:R-:W-:Y:S01]  /*4620*/  @!P0 IMAD.U32 R47, R61, 0x10000, RZ ;  /* 0x000100003d2f8824 */ /* 0x000fe200078e00ff */
[----:B------:R-:W-:Y:S01]  /*4630*/  @!P0 LOP3.LUT R53, R62, 0xffff0000, RZ, 0xc0, !PT ;  /* 0xffff00003e358812 */ /* 0x000fe200078ec0ff */
[C---:B------:R-:W-:Y:S01]  /*4640*/  @!P0 IMAD.U32 R50, R52.reuse, 0x10000, RZ ;  /* 0x0001000034328824 */ /* 0x040fe200078e00ff */
[----:B------:R-:W-:Y:S01]  /*4650*/  @!P0 LOP3.LUT R52, R52, 0xffff0000, RZ, 0xc0, !PT ;  /* 0xffff000034348812 */ /* 0x000fe200078ec0ff */
[----:B------:R-:W-:Y:S01]  /*4660*/  @!P0 IMAD.U32 R51, R62, 0x10000, RZ ;  /* 0x000100003e338824 */ /* 0x000fe200078e00ff */
[C---:B----4-:R-:W-:Y:S01]  /*4670*/  @!P0 SHF.L.U32 R2, R12.reuse, 0x10, RZ ;  /* 0x000000100c028819 */ /* 0x050fe200000006ff */
[C---:B------:R-:W-:Y:S01]  /*4680*/  @!P0 IMAD.U32 R55, R63.reuse, 0x10000, RZ ;  /* 0x000100003f378824 */ /* 0x040fe200078e00ff */
[----:B------:R-:W-:Y:S02]  /*4690*/  @!P0 LOP3.LUT R3, R12, 0xffff0000, RZ, 0xc0, !PT ;  /* 0xffff00000c038812 */ /* 0x000fe400078ec0ff */
[----:B------:R-:W-:Y:S01]  /*46a0*/  @!P0 LOP3.LUT R57, R63, 0xffff0000, RZ, 0xc0, !PT ;  /* 0xffff00003f398812 */ /* 0x000fe200078ec0ff */
[C---:B------:R-:W-:Y:S02]  /*46b0*/  @!P0 FMUL.FTZ R11, R2.reuse, R6 ;  /* 0x00000006020b8220 */ /* 0x040fe40000410000 */
[----:B------:R-:W-:Y:S02]  /*46c0*/  @!P0 FMUL.FTZ R46, R3, R44 ;  /* 0x0000002c032e8220 */ /* 0x000fe40000410000 */
[-C--:B------:R-:W-:Y:S02]  /*46d0*/  @!P0 FMUL.FTZ R2, R2, R4.reuse ;  /* 0x0000000402028220 */ /* 0x080fe40000410000 */
[----:B------:R-:W-:Y:S01]  /*46e0*/  @!P0 FFMA.FTZ R86, R7, R4, -R11 ;  /* 0x0000000407568223 */ /* 0x000fe2000001080b */
[----:B------:R-:W-:Y:S01]  /*46f0*/  @!P0 SHF.L.U32 R4, R13, 0x10, RZ ;  /* 0x000000100d048819 */ /* 0x000fe200000006ff */
[-C--:B------:R-:W-:Y:S02]  /*4700*/  @!P0 FMUL.FTZ R3, R3, R5.reuse ;  /* 0x0000000503038220 */ /* 0x080fe40000410000 */
[----:B------:R-:W-:Y:S01]  /*4710*/  @!P0 FFMA.FTZ R85, R45, R5, -R46 ;  /* 0x000000052d558223 */ /* 0x000fe2000001082e */
[----:B------:R-:W-:Y:S01]  /*4720*/  @!P0 LOP3.LUT R5, R13, 0xffff0000, RZ, 0xc0, !PT ;  /* 0xffff00000d058812 */ /* 0x000fe200078ec0ff */
[----:B------:R-:W-:Y:S01]  /*4730*/  @!P0 IMAD.U32 R46, R49, 0x10000, RZ ;  /* 0x00010000312e8824 */ /* 0x000fe200078e00ff */
[----:B------:R-:W-:Y:S01]  /*4740*/  @!P0 LOP3.LUT R49, R61, 0xffff0000, RZ, 0xc0, !PT ;  /* 0xffff00003d318812 */ /* 0x000fe200078ec0ff */
[----:B------:R-:W-:Y:S01]  /*4750*/  @!P0 FFMA.FTZ R2, R6, R7, R2 ;  /* 0x0000000706028223 */ /* 0x000fe20000010002 */
[C---:B------:R-:W-:Y:S01]  /*4760*/  @!P0 LOP3.LUT R7, R8.reuse, 0xffff0000, RZ, 0xc0, !PT ;  /* 0xffff000008078812 */ /* 0x040fe200078ec0ff */
[----:B------:R-:W-:Y:S02]  /*4770*/  @!P0 IMAD.U32 R6, R8, 0x10000, RZ ;  /* 0x0001000008068824 */ /* 0x000fe400078e00ff */
[C---:B------:R-:W-:Y:S02]  /*4780*/  @!P0 FMUL.FTZ R8, R4.reuse, R46 ;  /* 0x0000002e04088220 */ /* 0x040fe40000410000 */
[----:B------:R-:W-:Y:S02]  /*4790*/  @!P0 FMUL.FTZ R11, R5, R48 ;  /* 0x00000030050b8220 */ /* 0x000fe40000410000 */
[-C--:B------:R-:W-:Y:S02]  /*47a0*/  @!P0 FMUL.FTZ R4, R4, R6.reuse ;  /* 0x0000000604048220 */ /* 0x080fe40000410000 */
[----:B------:R-:W-:Y:S01]  /*47b0*/  @!P0 FFMA.FTZ R84, R47, R6, -R8 ;  /* 0x000000062f548223 */ /* 0x000fe20000010808 */
[C---:B------:R-:W-:Y:S01]  /*47c0*/  @!P0 SHF.L.U32 R6, R14.reuse, 0x10, RZ ;  /* 0x000000100e068819 */ /* 0x040fe200000006ff */
[-C--:B------:R-:W-:Y:S02]  /*47d0*/  @!P0 FMUL.FTZ R5, R5, R7.reuse ;  /* 0x0000000705058220 */ /* 0x080fe40000410000 */
[----:B------:R-:W-:Y:S01]  /*47e0*/  @!P0 FFMA.FTZ R83, R49, R7, -R11 ;  /* 0x0000000731538223 */ /* 0x000fe2000001080b */
[----:B------:R-:W-:Y:S01]  /*47f0*/  @!P0 LOP3.LUT R7, R14, 0xffff0000, RZ, 0xc0, !PT ;  /* 0xffff00000e078812 */ /* 0x000fe200078ec0ff */
[C---:B------:R-:W-:Y:S01]  /*4800*/  @!P0 IMAD.U32 R8, R9.reuse, 0x10000, RZ ;  /* 0x0001000009088824 */ /* 0x040fe200078e00ff */
[----:B------:R-:W-:Y:S01]  /*4810*/  @!P0 LOP3.LUT R9, R9, 0xffff0000, RZ, 0xc0, !PT ;  /* 0xffff000009098812 */ /* 0x000fe200078ec0ff */
[----:B------:R-:W-:Y:S02]  /*4820*/  @!P0 FMUL.FTZ R11, R6, R50 ;  /* 0x00000032060b8220 */ /* 0x000fe40000410000 */
[----:B------:R-:W-:Y:S02]  /*4830*/  @!P0 FMUL.FTZ R54, R7, R52 ;  /* 0x0000003407368220 */ /* 0x000fe40000410000 */
[----:B------:R-:W-:Y:S01]  /*4840*/  @!P0 FFMA.FTZ R3, R44, R45, R3 ;  /* 0x0000002d2c038223 */ /* 0x000fe20000010003 */
[----:B------:R-:W-:Y:S01]  /*4850*/  @!P0 F2FP.BF16.PACK_AB R44, R85, R86 ;  /* 0x00000056552c823e */ /* 0x000fe200000010ff */
[----:B------:R-:W-:Y:S01]  /*4860*/  @!P0 FMUL.FTZ R6, R6, R8 ;  /* 0x0000000806068220 */ /* 0x000fe20000410000 */
[----:B------:R-:W-:Y:S01]  /*4870*/  @!P0 F2FP.BF16.PACK_AB R45, R83, R84 ;  /* 0x00000054532d823e */ /* 0x000fe200000010ff */
[----:B------:R-:W-:Y:S01]  /*4880*/  @!P0 FFMA.FTZ R82, R51, R8, -R11 ;  /* 0x0000000833528223 */ /* 0x000fe2000001080b */
[----:B------:R-:W-:Y:S01]  /*4890*/  @!P0 SHF.L.U32 R8, R15, 0x10, RZ ;  /* 0x000000100f088819 */ /* 0x000fe200000006ff */
[----:B------:R-:W-:Y:S01]  /*48a0*/  @!P0 FMUL.FTZ R7, R7, R9 ;  /* 0x0000000907078220 */ /* 0x000fe20000410000 */
[----:B------:R-:W-:Y:S01]  /*48b0*/  @!P0 MOV R61, R45 ;  /* 0x0000002d003d8202 */ /* 0x000fe20000000f00 */
[----:B------:R-:W-:Y:S01]  /*48c0*/  @!P0 FFMA.FTZ R81, R53, R9, -R54 ;  /* 0x0000000935518223 */ /* 0x000fe20000010836 */
[----:B------:R-:W-:Y:S01]  /*48d0*/  @!P0 LOP3.LUT R9, R15, 0xffff0000, RZ, 0xc0, !PT ;  /* 0xffff00000f098812 */ /* 0x000fe200078ec0ff */
[C---:B------:R-:W-:Y:S01]  /*48e0*/  @!P0 IMAD.U32 R54, R56.reuse, 0x10000, RZ ;  /* 0x0001000038368824 */ /* 0x040fe200078e00ff */
[----:B------:R-:W-:Y:S01]  /*48f0*/  @!P0 LOP3.LUT R56, R56, 0xffff0000, RZ, 0xc0, !PT ;  /* 0xffff000038388812 */ /* 0x000fe200078ec0ff */
        /* <DEDUP_REMOVED lines=11> */
[----:B------:R-:W-:Y:S02]  /*49b0*/  @!P0 FMUL.FTZ R9, R9, R24 ;  /* 0x0000001809098220 */ /* 0x000fe40000410000 */
        /* <DEDUP_REMOVED lines=15> */
[----:B------:R-:W-:Y:S05]  /*4ab0*/  IADD3 R2, P0, R76, R138, RZ ;  /* 0x0000008a4c027210 */ /* 0x000fea0007f1e0ff */
[----:B---3--:R-:W-:Y:S01]  /*4ac0*/  IMAD.X R3, R77, 0x1, R139, P0 ;  /* 0x000000014d037824 */ /* 0x008fe200000e068b */
[C---:B------:R-:W-:Y:S04]  /*4ad0*/  ISETP.GE.AND P0, PT, R75.reuse, c[0x0][0x1d4], PT ;  /* 0x000075004b007a0c */ /* 0x040fe80003f06270 */
[----:B------:R1:W-:Y:S09]  /*4ae0*/  ST.E.128 [R2.64], R60 ;  /* 0x0000003c02007985 */ /* 0x0003f2000c101d06 */
[----:B------:R-:W-:Y:S05]  /*4af0*/  @!P0 IMAD.WIDE R4, R75, 0x2, R76 ;  /* 0x000000024b048825 */ /* 0x000fea00078e024c */
[----:B------:R1:W-:Y:S02]  /*4b00*/  @!P0 ST.E.128 [R4.64], R12 ;  /* 0x0000000c04008985 */ /* 0x0003e4000c101d06 */
.L_x_1201:
[----:B------:R-:W-:Y:S05]  /*4b10*/  BSYNC B0 ;  /* 0x0000000000007941 */ /* 0x000fea0003800000 */
.L_x_1200:
[----:B------:R-:W-:Y:S01]  /*4b20*/  ISETP.GE.AND P0, PT, R29, c[0x0][0x1d4], PT ;  /* 0x000075001d007a0c */ /* 0x000fe20003f06270 */
[----:B------:R-:W-:Y:S01]  /*4b30*/  @!UPT UIADD3 URZ, URZ, URZ, URZ ;  /* 0x0000003f3f3ff290 */ /* 0x000fe2000fffe03f */
[----:B------:R-:W-:Y:S11]  /*4b40*/  BSSY B0, `(.L_x_1202) ;  /* 0x000007c000007945 */ /* 0x000ff60003800000 */
[----:B------:R-:W-:-:S05]  /*4b50*/  @P0 BRA `(.L_x_1203) ;  /* 0x000007a000000947 */ /* 0x000fca0003800000 */
[----:B------:R-:W-:Y:S02]  /*4b60*/  ISETP.NE.AND P1, PT, R151, RZ, PT ;  /* 0x000000ff9700720c */ /* 0x000fe40003f25270 */
[----:B------:R-:W-:Y:S02]  /*4b70*/  ISETP.GE.AND P0, PT, R29, c[0x0][0x27c], PT ;  /* 0x00009f001d007a0c */ /* 0x000fe40003f06270 */
[----:B-1----:R-:W-:Y:S04]  /*4b80*/  SEL R2, R156, R154, !P1 ;  /* 0x0000009a9c027207 */ /* 0x002fe80004800000 */
[----:B------:R-:W-:Y:S04]  /*4b90*/  SHF.R.S32.HI R3, RZ, 0x1f, R2 ;  /* 0x0000001fff037819 */ /* 0x000fe80000011402 */
        /* <DEDUP_REMOVED lines=9> */
[----:B------:R-:W-:Y:S01]  /*4c30*/  @!P0 SHF.R.U32.HI R4, RZ, 0x10, R19 ;  /* 0x00000010ff048819 */ /* 0x000fe20000011613 */
[----:B------:R-:W-:Y:S01]  /*4c40*/  IMAD.SHL.U32 R2, R2, 0x200, RZ ;  /* 0x0000020002027824 */ /* 0x000fe200078e00ff */
[----:B------:R-:W-:Y:S02]  /*4c50*/  LOP3.LUT R3, R103, 0x38, R60, 0xf8, !PT ;  /* 0x0000003867037812 */ /* 0x000fe400078ef83c */
[----:B------:R-:W-:Y:S01]  /*4c60*/  @!P0 PRMT R8, R31, 0x5410, R4 ;  /* 0x000054101f088816 */ /* 0x000fe20000000004 */
[----:B------:R-:W-:Y:S01]  /*4c70*/  @!P0 IMAD.U32 R4, R7, 0x10000, RZ ;  /* 0x0001000007048824 */ /* 0x000fe200078e00ff */
[----:B------:R-:W-:Y:S02]  /*4c80*/  LOP3.LUT R3, R3, R104, RZ, 0x3c, !PT ;  /* 0x0000006803037212 */ /* 0x000fe400078e3cff */
[----:B------:R-:W-:Y:S02]  /*4c90*/  LOP3.LUT R2, R2, 0x7ffff000, RZ, 0xc0, !PT ;  /* 0x7ffff00002027812 */ /* 0x000fe400078ec0ff */
[--C-:B------:R-:W-:Y:S02]  /*4ca0*/  @!P0 SHF.R.U32.HI R44, RZ, 0x10, R67.reuse ;  /* 0x00000010ff2c8819 */ /* 0x100fe40000011643 */
[----:B------:R-:W-:Y:S01]  /*4cb0*/  IADD3 R2, R3, R2, R42 ;  /* 0x0000000203027210 */ /* 0x000fe20007ffe02a */
[----:B------:R-:W-:Y:S01]  /*4cc0*/  IMAD.IADD R3, R148, 0x1, R78 ;  /* 0x0000000194037824 */ /* 0x000fe200078e024e */
[----:B------:R-:W-:Y:S02]  /*4cd0*/  @!P0 LOP3.LUT R7, R7, 0xffff0000, RZ, 0xc0, !PT ;  /* 0xffff000007078812 */ /* 0x000fe400078ec0ff */
[----:B------:R-:W-:Y:S01]  /*4ce0*/  @!P0 PRMT R44, R72, 0x5410, R44 ;  /* 0x00005410482c8816 */ /* 0x000fe2000000002c */
[----:B------:R-:W-:Y:S01]  /*4cf0*/  IMAD.IADD R2, R78, 0x1, R2 ;  /* 0x000000014e027824 */ /* 0x000fe200078e0202 */
[----:B------:R-:W-:Y:S02]  /*4d00*/  SHF.L.U32 R3, R3, 0x1, RZ ;  /* 0x0000000103037819 */ /* 0x000fe400000006ff */
[----:B------:R-:W-:Y:S01]  /*4d10*/  @!P0 LOP3.LUT R50, R44, 0xffff0000, RZ, 0xc0, !PT ;  /* 0xffff00002c328812 */ /* 0x000fe200078ec0ff */
[----:B------:R-:W-:Y:S01]  /*4d20*/  IMAD.SHL.U32 R2, R2, 0x2, RZ ;  /* 0x0000000202027824 */ /* 0x000fe200078e00ff */
[----:B------:R-:W-:Y:S01]  /*4d30*/  @!P0 SHF.R.U64 R46, R66, 0x10, R67 ;  /* 0x00000010422e8819 */ /* 0x000fe20000001243 */
[----:B------:R-:W-:Y:S01]  /*4d40*/  @!P0 IMAD.U32 R48, R44, 0x10000, RZ ;  /* 0x000100002c308824 */ /* 0x000fe200078e00ff */
[----:B------:R1:W5:Y:S02]  /*4d50*/  LDS.128 R52, [R3+0xc100] ;  /* 0x00c1000003347984 */ /* 0x0003640000000c00 */
[----:B------:R-:W-:Y:S06]  /*4d60*/  @!P0 PRMT R46, R72, 0x5432, R46 ;  /* 0x00005432482e8816 */ /* 0x000fec000000002e */
[----:B--2---:R2:W4:Y:S01]  /*4d70*/  LDS.128 R12, [R2+0xc100] ;  /* 0x00c10000020c7984 */ /* 0x0045220000000c00 */
[----:B-1----:R-:W-:Y:S02]  /*4d80*/  @!P0 SHF.R.U32.HI R3, RZ, 0x10, R17 ;  /* 0x00000010ff038819 */ /* 0x002fe40000011611 */
[----:B------:R-:W-:Y:S02]  /*4d90*/  @!P0 PRMT R17, R59, 0x5432, R64 ;  /* 0x000054323b118816 */ /* 0x000fe40000000040 */
[----:B--2---:R-:W-:Y:S03]  /*4da0*/  @!P0 SHF.R.U64 R2, R18, 0x10, R19 ;  /* 0x0000001012028819 */ /* 0x004fe60000001213 */
[----:B------:R-:W-:Y:S01]  /*4db0*/  @!P0 IMAD.U32 R19, R17, 0x10000, RZ ;  /* 0x0001000011138824 */ /* 0x000fe200078e00ff */
[----:B------:R-:W-:Y:S02]  /*4dc0*/  @!P0 PRMT R18, R59, 0x5410, R5 ;  /* 0x000054103b128816 */ /* 0x000fe40000000005 */
[----:B------:R-:W-:Y:S02]  /*4dd0*/  @!P0 PRMT R5, R30, 0x5410, R3 ;  /* 0x000054101e058816 */ /* 0x000fe40000000003 */
[----:B------:R-:W-:Y:S01]  /*4de0*/  @!P0 PRMT R11, R31, 0x5432, R2 ;  /* 0x000054321f0b8816 */ /* 0x000fe20000000002 */
[----:B------:R-:W-:Y:S01]  /*4df0*/  @!P0 IMAD.U32 R9, R18, 0x10000, RZ ;  /* 0x0001000012098824 */ /* 0x000fe200078e00ff */
[----:B------:R-:W-:Y:S01]  /*4e00*/  @!P0 SHF.L.U32 R6, R5, 0x10, RZ ;  /* 0x0000001005068819 */ /* 0x000fe200000006ff */
[----:B-----5:R-:W-:Y:S01]  /*4e10*/  @!P0 IMAD.U32 R16, R52, 0x10000, RZ ;  /* 0x0001000034108824 */ /* 0x020fe200078e00ff */
[----:B------:R-:W-:Y:S01]  /*4e20*/  @!P0 LOP3.LUT R51, R55, 0xffff0000, RZ, 0xc0, !PT ;  /* 0xffff000037338812 */ /* 0x000fe200078ec0ff */
[----:B------:R-:W-:Y:S01]  /*4e30*/  @!P0 IMAD.U32 R24, R53, 0x10000, RZ ;  /* 0x0001000035188824 */ /* 0x000fe200078e00ff */
[----:B------:R-:W-:Y:S01]  /*4e40*/  @!P0 LOP3.LUT R47, R54, 0xffff0000, RZ, 0xc0, !PT ;  /* 0xffff0000362f8812 */ /* 0x000fe200078ec0ff */
[----:B------:R-:W-:Y:S02]  /*4e50*/  @!P0 IMAD.U32 R49, R55, 0x10000, RZ ;  /* 0x0001000037318824 */ /* 0x000fe400078e00ff */
[----:B----4-:R-:W-:Y:S02]  /*4e60*/  @!P0 IMAD.U32 R2, R12, 0x10000, RZ ;  /* 0x000100000c028824 */ /* 0x010fe400078e00ff */
[----:B------:R-:W-:Y:S02]  /*4e70*/  @!P0 IMAD.U32 R3, R13, 0x10000, RZ ;  /* 0x000100000d038824 */ /* 0x000fe400078e00ff */
[C---:B------:R-:W-:Y:S02]  /*4e80*/  @!P0 FMUL.FTZ R30, R2.reuse, R9 ;  /* 0x00000009021e8220 */ /* 0x040fe40000410000 */
[----:B------:R-:W-:Y:S02]  /*4e90*/  @!P0 FMUL.FTZ R31, R3, R19 ;  /* 0x00000013031f8220 */ /* 0x000fe40000410000 */
[-C--:B------:R-:W-:Y:S02]  /*4ea0*/  @!P0 FMUL.FTZ R2, R2, R4.reuse ;  /* 0x0000000402028220 */ /* 0x080fe40000410000 */
[----:B------:R-:W-:Y:S01]  /*4eb0*/  @!P0 FFMA.FTZ R65, R16, R4, -R30 ;  /* 0x0000000410418223 */ /* 0x000fe2000001081e */
[----:B------:R-:W-:Y:S01]  /*4ec0*/  @!P0 LOP3.LUT R30, R17, 0xffff0000, RZ, 0xc0, !PT ;  /* 0xffff0000111e8812 */ /* 0x000fe200078ec0ff */
[-C--:B------:R-:W-:Y:S01]  /*4ed0*/  @!P0 FMUL.FTZ R4, R3, R6.reuse ;  /* 0x0000000603048220 */ /* 0x080fe20000410000 */
[----:B------:R-:W-:Y:S01]  /*4ee0*/  @!P0 LOP3.LUT R17, R18, 0xffff0000, RZ, 0xc0, !PT ;  /* 0xffff000012118812 */ /* 0x000fe200078ec0ff */
[----:B------:R-:W-:Y:S01]  /*4ef0*/  @!P0 FFMA.FTZ R64, R24, R6, -R31 ;  /* 0x0000000618408223 */ /* 0x000fe2000001081f */
[----:B------:R-:W-:Y:S01]  /*4f00*/  @!P0 LOP3.LUT R6, R12, 0xffff0000, RZ, 0xc0, !PT ;  /* 0xffff00000c068812 */ /* 0x000fe200078ec0ff */
[----:B------:R-:W-:Y:S01]  /*4f10*/  @!P0 FFMA.FTZ R2, R9, R16, R2 ;  /* 0x0000001009028223 */ /* 0x000fe20000010002 */
[----:B------:R-:W-:Y:S02]  /*4f20*/  @!P0 LOP3.LUT R3, R13, 0xffff0000, RZ, 0xc0, !PT ;  /* 0xffff00000d038812 */ /* 0x000fe400078ec0ff */
[----:B------:R-:W-:Y:S01]  /*4f30*/  @!P0 LOP3.LUT R9, R5, 0xffff0000, RZ, 0xc0, !PT ;  /* 0xffff000005098812 */ /* 0x000fe200078ec0ff */
[----:B------:R-:W-:Y:S01]  /*4f40*/  @!P0 FMUL.FTZ R45, R6, R17 ;  /* 0x00000011062d8220 */ /* 0x000fe20000410000 */
[----:B------:R-:W-:Y:S01]  /*4f50*/  @!P0 LOP3.LUT R18, R52, 0xffff0000, RZ, 0xc0, !PT ;  /* 0xffff000034128812 */ /* 0x000fe200078ec0ff */
[----:B------:R-:W-:Y:S01]  /*4f60*/  @!P0 FMUL.FTZ R16, R3, R30 ;  /* 0x0000001e03108220 */ /* 0x000fe20000410000 */
[----:B------:R-:W-:Y:S01]  /*4f70*/  @!P0 LOP3.LUT R31, R53, 0xffff0000, RZ, 0xc0, !PT ;  /* 0xffff0000351f8812 */ /* 0x000fe200078ec0ff */
[----:B------:R-:W-:Y:S02]  /*4f80*/  @!P0 FMUL.FTZ R5, R3, R9 ;  /* 0x0000000903058220 */ /* 0x000fe40000410000 */
[-C--:B------:R-:W-:Y:S01]  /*4f90*/  @!P0 FMUL.FTZ R3, R6, R7.reuse ;  /* 0x0000000706038220 */ /* 0x080fe20000410000 */
[C---:B------:R-:W-:Y:S01]  /*4fa0*/  @!P0 SHF.L.U32 R6, R15.reuse, 0x10, RZ ;  /* 0x000000100f068819 */ /* 0x040fe200000006ff */
[----:B------:R-:W-:Y:S01]  /*4fb0*/  @!P0 FFMA.FTZ R62, R18, R7, -R45 ;  /* 0x00000007123e8223 */ /* 0x000fe2000001082d */
[----:B------:R-:W-:Y:S01]  /*4fc0*/  @!P0 LOP3.LUT R7, R15, 0xffff0000, RZ, 0xc0, !PT ;  /* 0xffff00000f078812 */ /* 0x000fe200078ec0ff */
[----:B------:R-:W-:Y:S01]  /*4fd0*/  @!P0 FFMA.FTZ R63, R31, R9, -R16 ;  /* 0x000000091f3f8223 */ /* 0x000fe20000010810 */
[C---:B------:R-:W-:Y:S01]  /*4fe0*/  @!P0 LOP3.LUT R16, R8.reuse, 0xffff0000, RZ, 0xc0, !PT ;  /* 0xffff000008108812 */ /* 0x040fe200078ec0ff */
[----:B------:R-:W-:Y:S02]  /*4ff0*/  @!P0 IMAD.U32 R9, R8, 0x10000, RZ ;  /* 0x0001000008098824 */ /* 0x000fe400078e00ff */
[C---:B------:R-:W-:Y:S02]  /*5000*/  @!P0 FMUL.FTZ R44, R6.reuse, R48 ;  /* 0x00000030062c8220 */ /* 0x040fe40000410000 */
[----:B------:R-:W-:Y:S02]  /*5010*/  @!P0 FMUL.FTZ R45, R7, R50 ;  /* 0x00000032072d8220 */ /* 0x000fe40000410000 */
[-C--:B------:R-:W-:Y:S02]  /*5020*/  @!P0 FMUL.FTZ R8, R6, R9.reuse ;  /* 0x0000000906088220 */ /* 0x080fe40000410000 */
[----:B------:R-:W-:Y:S02]  /*5030*/  @!P0 FFMA.FTZ R61, R49, R9, -R44 ;  /* 0x00000009313d8223 */ /* 0x000fe4000001082c */
[-C--:B------:R-:W-:Y:S01]  /*5040*/  @!P0 FMUL.FTZ R9, R7, R16.reuse ;  /* 0x0000001007098220 */ /* 0x080fe20000410000 */
[----:B------:R-:W-:Y:S01]  /*5050*/  @!P0 LOP3.LUT R7, R14, 0xffff0000, RZ, 0xc0, !PT ;  /* 0xffff00000e078812 */ /* 0x000fe200078ec0ff */
[----:B------:R-:W-:Y:S01]  /*5060*/  @!P0 FFMA.FTZ R59, R51, R16, -R45 ;  /* 0x00000010333b8223 */ /* 0x000fe2000001082d */
[C---:B------:R-:W-:Y:S01]  /*5070*/  @!P0 SHF.L.U32 R16, R11.reuse, 0x10, RZ ;  /* 0x000000100b108819 */ /* 0x040fe200000006ff */
[C---:B------:R-:W-:Y:S01]  /*5080*/  @!P0 IMAD.U32 R44, R46.reuse, 0x10000, RZ ;  /* 0x000100002e2c8824 */ /* 0x040fe200078e00ff */
[----:B------:R-:W-:Y:S01]  /*5090*/  @!P0 LOP3.LUT R46, R46, 0xffff0000, RZ, 0xc0, !PT ;  /* 0xffff00002e2e8812 */ /* 0x000fe200078ec0ff */
[----:B------:R-:W-:Y:S01]  /*50a0*/  @!P0 IMAD.U32 R6, R14, 0x10000, RZ ;  /* 0x000100000e068824 */ /* 0x000fe200078e00ff */
[----:B------:R-:W-:Y:S01]  /*50b0*/  @!P0 LOP3.LUT R11, R11, 0xffff0000, RZ, 0xc0, !PT ;  /* 0xffff00000b0b8812 */ /* 0x000fe200078ec0ff */
[----:B------:R-:W-:Y:S01]  /*50c0*/  @!P0 FFMA.FTZ R3, R17, R18, R3 ;  /* 0x0000001211038223 */ /* 0x000fe20000010003 */
[----:B------:R-:W-:Y:S01]  /*50d0*/  @!P0 F2FP.BF16.PACK_AB R18, R63, R64 ;  /* 0x000000403f12823e */ /* 0x000fe200000010ff */
[----:B------:R-:W-:Y:S01]  /*50e0*/  @!P0 IMAD.U32 R45, R54, 0x10000, RZ ;  /* 0x00010000362d8824 */ /* 0x000fe200078e00ff */
[----:B------:R-:W-:Y:S01]  /*50f0*/  @!P0 F2FP.BF16.PACK_AB R17, R62, R65 ;  /* 0x000000413e11823e */ /* 0x000fe200000010ff */
[C---:B------:R-:W-:Y:S01]  /*5100*/  @!P0 FMUL.FTZ R56, R6.reuse, R44 ;  /* 0x0000002c06388220 */ /* 0x040fe20000410000 */
[----:B------:R-:W-:Y:S01]  /*5110*/  @!P0 F2FP.BF16.PACK_AB R2, R3, R2 ;  /* 0x000000020302823e */ /* 0x000fe200000010ff */
[----:B------:R-:W-:Y:S02]  /*5120*/  @!P0 FMUL.FTZ R6, R6, R16 ;  /* 0x0000001006068220 */ /* 0x000fe40000410000 */
[----:B------:R-:W-:Y:S02]  /*5130*/  @!P0 FFMA.FTZ R4, R19, R24, R4 ;  /* 0x0000001813048223 */ /* 0x000fe40000010004 */
[C---:B------:R-:W-:Y:S02]  /*5140*/  @!P0 FMUL.FTZ R57, R7.reuse, R46 ;  /* 0x0000002e07398220 */ /* 0x040fe40000410000 */
[----:B------:R-:W-:Y:S02]  /*5150*/  @!P0 FMUL.FTZ R7, R7, R11 ;  /* 0x0000000b07078220 */ /* 0x000fe40000410000 */
[----:B------:R-:W-:Y:S02]  /*5160*/  @!P0 FFMA.FTZ R5, R30, R31, R5 ;  /* 0x0000001f1e058223 */ /* 0x000fe40000010005 */
[----:B------:R-:W-:Y:S02]  /*5170*/  @!P0 FFMA.FTZ R6, R44, R45, R6 ;  /* 0x0000002d2c068223 */ /* 0x000fe40000010006 */
[----:B------:R-:W-:Y:S01]  /*5180*/  @!P0 FFMA.FTZ R7, R46, R47, R7 ;  /* 0x0000002f2e078223 */ /* 0x000fe20000010007 */
[----:B------:R-:W-:Y:S01]  /*5190*/  @!P0 F2FP.BF16.PACK_AB R4, R5, R4 ;  /* 0x000000040504823e */ /* 0x000fe200000010ff */
[----:B------:R-:W-:Y:S02]  /*51a0*/  @!P0 FFMA.FTZ R8, R48, R49, R8 ;  /* 0x0000003130088223 */ /* 0x000fe40000010008 */
[----:B------:R-:W-:Y:S01]  /*51b0*/  @!P0 FFMA.FTZ R9, R50, R51, R9 ;  /* 0x0000003332098223 */ /* 0x000fe20000010009 */
[----:B------:R-:W-:Y:S01]  /*51c0*/  @!P0 F2FP.BF16.PACK_AB R6, R7, R6 ;  /* 0x000000060706823e */ /* 0x000fe200000010ff */
[----:B------:R-:W-:Y:S01]  /*51d0*/  @!P0 FFMA.FTZ R56, R45, R16, -R56 ;  /* 0x000000102d388223 */ /* 0x000fe20000010838 */
[----:B------:R-:W-:Y:S01]  /*51e0*/  @!P0 F2FP.BF16.PACK_AB R16, R59, R61 ;  /* 0x0000003d3b10823e */ /* 0x000fe200000010ff */
[----:B------:R-:W-:Y:S01]  /*51f0*/  @!P0 FFMA.FTZ R57, R47, R11, -R57 ;  /* 0x0000000b2f398223 */ /* 0x000fe20000010839 */
[----:B------:R-:W-:Y:S01]  /*5200*/  @!P0 F2FP.BF16.PACK_AB R8, R9, R8 ;  /* 0x000000080908823e */ /* 0x000fe200000010ff */
[----:B------:R-:W-:Y:S01]  /*5210*/  @!P0 IMAD.MOV.U32 R52, RZ, RZ, R17 ;  /* 0x000000ffff348224 */ /* 0x000fe200078e0011 */
[----:B------:R-:W-:Y:S01]  /*5220*/  @!P0 MOV R14, R6 ;  /* 0x00000006000e8202 */ /* 0x000fe20000000f00 */
[----:B------:R-:W-:Y:S01]  /*5230*/  @!P0 IMAD.MOV.U32 R53, RZ, RZ, R18 ;  /* 0x000000ffff358224 */ /* 0x000fe200078e0012 */
[----:B------:R-:W-:Y:S01]  /*5240*/  @!P0 F2FP.BF16.PACK_AB R11, R57, R56 ;  /* 0x00000038390b823e */ /* 0x000fe200000010ff */
[----:B------:R-:W-:Y:S02]  /*5250*/  @!P0 IMAD.MOV.U32 R55, RZ, RZ, R16 ;  /* 0x000000ffff378224 */ /* 0x000fe400078e0010 */
[----:B------:R-:W-:Y:S01]  /*5260*/  @!P0 IMAD.MOV.U32 R12, RZ, RZ, R2 ;  /* 0x000000ffff0c8224 */ /* 0x000fe200078e0002 */
[----:B------:R-:W-:Y:S01]  /*5270*/  @!P0 MOV R54, R11 ;  /* 0x0000000b00368202 */ /* 0x000fe20000000f00 */
[----:B------:R-:W-:Y:S02]  /*5280*/  @!P0 IMAD.MOV.U32 R13, RZ, RZ, R4 ;  /* 0x000000ffff0d8224 */ /* 0x000fe400078e0004 */
[----:B------:R-:W-:Y:S01]  /*5290*/  @!P0 IMAD.MOV.U32 R15, RZ, RZ, R8 ;  /* 0x000000ffff0f8224 */ /* 0x000fe200078e0008 */
[----:B------:R-:W-:Y:S05]  /*52a0*/  IADD3 R2, P0, R76, R134, RZ ;  /* 0x000000864c027210 */ /* 0x000fea0007f1e0ff */
[----:B---3--:R-:W-:Y:S01]  /*52b0*/  IMAD.X R3, R77, 0x1, R135, P0 ;  /* 0x000000014d037824 */ /* 0x008fe200000e0687 */
[C---:B------:R-:W-:Y:S04]  /*52c0*/  ISETP.GE.AND P0, PT, R60.reuse, c[0x0][0x1d4], PT ;  /* 0x000075003c007a0c */ /* 0x040fe80003f06270 */
[----:B------:R1:W-:Y:S09]  /*52d0*/  ST.E.128 [R2.64], R52 ;  /* 0x0000003402007985 */ /* 0x0003f2000c101d06 */
[----:B------:R-:W-:Y:S05]  /*52e0*/  @!P0 IMAD.WIDE R4, R60, 0x2, R76 ;  /* 0x000000023c048825 */ /* 0x000fea00078e024c */
[----:B------:R1:W-:Y:S02]  /*52f0*/  @!P0 ST.E.128 [R4.64], R12 ;  /* 0x0000000c04008985 */ /* 0x0003e4000c101d06 */
.L_x_1203:
[----:B------:R-:W-:Y:S05]  /*5300*/  BSYNC B0 ;  /* 0x0000000000007941 */ /* 0x000fea0003800000 */
.L_x_1202:
[----:B------:R-:W-:Y:S11]  /*5310*/  ISETP.GE.AND P0, PT, R28, c[0x0][0x1d4], PT ;  /* 0x000075001c007a0c */ /* 0x000ff60003f06270 */
[----:B------:R-:W-:Y:S02]  /*5320*/  @!UPT UIADD3 URZ, URZ, URZ, URZ ;  /* 0x0000003f3f3ff290 */ /* 0x000fe4000fffe03f */
[----:B------:R-:W-:-:S05]  /*5330*/  @P0 BRA `(.L_x_1187) ;  /* 0x00000b0000000947 */ /* 0x000fca0003800000 */
[----:B------:R-:W-:Y:S02]  /*5340*/  ISETP.NE.AND P1, PT, R150, RZ, PT ;  /* 0x000000ff9600720c */ /* 0x000fe40003f25270 */
        /* <DEDUP_REMOVED lines=11> */
[----:B------:R-:W-:Y:S02]  /*5400*/  @!P0 PRMT R11, R33, 0x5432, R4 ;  /* 0x00005432210b8816 */ /* 0x000fe40000000004 */
[----:B------:R-:W-:Y:S01]  /*5410*/  LOP3.LUT R3, R103, 0x38, R47, 0xf8, !PT ;  /* 0x0000003867037812 */ /* 0x000fe200078ef82f */
[----:B------:R-:W-:Y:S01]  /*5420*/  IMAD.SHL.U32 R2, R2, 0x200, RZ ;  /* 0x0000020002027824 */ /* 0x000fe200078e00ff */
[----:B------:R-:W-:Y:S02]  /*5430*/  @!P0 SHF.R.U32.HI R5, RZ, 0x10, R23 ;  /* 0x00000010ff058819 */ /* 0x000fe40000011617 */
[----:B------:R-:W-:Y:S02]  /*5440*/  LOP3.LUT R3, R3, R104, RZ, 0x3c, !PT ;  /* 0x0000006803037212 */ /* 0x000fe400078e3cff */
[----:B------:R-:W-:Y:S02]  /*5450*/  LOP3.LUT R2, R2, 0x7ffff000, RZ, 0xc0, !PT ;  /* 0x7ffff00002027812 */ /* 0x000fe400078ec0ff */
[----:B------:R-:W-:Y:S02]  /*5460*/  @!P0 PRMT R8, R33, 0x5410, R5 ;  /* 0x0000541021088816 */ /* 0x000fe40000000005 */
[----:B------:R-:W-:Y:S01]  /*5470*/  IADD3 R2, R3, R2, R42 ;  /* 0x0000000203027210 */ /* 0x000fe20007ffe02a */
[----:B------:R-:W-:Y:S01]  /*5480*/  IMAD.IADD R3, R147, 0x1, R78 ;  /* 0x0000000193037824 */ /* 0x000fe200078e024e */
[--C-:B------:R-:W-:Y:S02]  /*5490*/  @!P0 SHF.R.U64 R6, R68, 0x10, R69.reuse ;  /* 0x0000001044068819 */ /* 0x100fe40000001245 */
[----:B------:R-:W-:Y:S01]  /*54a0*/  @!P0 SHF.R.U32.HI R7, RZ, 0x10, R69 ;  /* 0x00000010ff078819 */ /* 0x000fe20000011645 */
[----:B------:R-:W-:Y:S01]  /*54b0*/  IMAD.IADD R2, R78, 0x1, R2 ;  /* 0x000000014e027824 */ /* 0x000fe200078e0202 */
[----:B------:R-:W-:Y:S01]  /*54c0*/  @!P0 PRMT R17, R73, 0x5410, R6 ;  /* 0x0000541049118816 */ /* 0x000fe20000000006 */
[----:B------:R-:W-:Y:S01]  /*54d0*/  IMAD.SHL.U32 R3, R3, 0x2, RZ ;  /* 0x0000000203037824 */ /* 0x000fe200078e00ff */
[--C-:B------:R-:W-:Y:S02]  /*54e0*/  @!P0 SHF.R.U32.HI R44, RZ, 0x10, R71.reuse ;  /* 0x00000010ff2c8819 */ /* 0x100fe40000011647 */
[----:B------:R-:W-:Y:S01]  /*54f0*/  SHF.L.U32 R2, R2, 0x1, RZ ;  /* 0x0000000102027819 */ /* 0x000fe200000006ff */
[C---:B------:R-:W-:Y:S01]  /*5500*/  @!P0 IMAD.U32 R9, R17.reuse, 0x10000, RZ ;  /* 0x0001000011098824 */ /* 0x040fe200078e00ff */
[----:B------:R1:W3:Y:S01]  /*5510*/  LDS.128 R48, [R3+0xc100] ;  /* 0x00c1000003307984 */ /* 0x0002e20000000c00 */
[----:B------:R-:W-:Y:S02]  /*5520*/  @!P0 LOP3.LUT R17, R17, 0xffff0000, RZ, 0xc0, !PT ;  /* 0xffff000011118812 */ /* 0x000fe400078ec0ff */
[----:B------:R-:W-:Y:S02]  /*5530*/  @!P0 PRMT R44, R74, 0x5410, R44 ;  /* 0x000054104a2c8816 */ /* 0x000fe4000000002c */
[----:B------:R-:W-:Y:S03]  /*5540*/  @!P0 SHF.R.U64 R30, R70, 0x10, R71 ;  /* 0x00000010461e8819 */ /* 0x000fe60000001247 */
[----:B--2---:R2:W4:Y:S01]  /*5550*/  LDS.128 R12, [R2+0xc100] ;  /* 0x00c10000020c7984 */ /* 0x0045220000000c00 */
[----:B------:R-:W-:Y:S02]  /*5560*/  @!P0 PRMT R30, R74, 0x5432, R30 ;  /* 0x000054324a1e8816 */ /* 0x000fe4000000001e */
[----:B-1----:R-:W-:Y:S04]  /*5570*/  @!P0 SHF.R.U32.HI R3, RZ, 0x10, R21 ;  /* 0x00000010ff038819 */ /* 0x002fe80000011615 */
[----:B------:R-:W-:Y:S02]  /*5580*/  @!P0 PRMT R6, R32, 0x5410, R3 ;  /* 0x0000541020068816 */ /* 0x000fe40000000003 */
[----:B--2---:R-:W-:Y:S02]  /*5590*/  @!P0 SHF.R.U64 R2, R20, 0x10, R21 ;  /* 0x0000001014028819 */ /* 0x004fe40000001215 */
[----:B------:R-:W-:Y:S02]  /*55a0*/  @!P0 PRMT R21, R73, 0x5432, R7 ;  /* 0x0000543249158816 */ /* 0x000fe40000000007 */
[----:B------:R-:W-:Y:S02]  /*55b0*/  @!P0 PRMT R2, R32, 0x5432, R2 ;  /* 0x0000543220028816 */ /* 0x000fe40000000002 */
[----:B------:R-:W-:Y:S02]  /*55c0*/  @!P0 SHF.L.U32 R32, R44, 0x10, RZ ;  /* 0x000000102c208819 */ /* 0x000fe400000006ff */
[C---:B------:R-:W-:Y:S01]  /*55d0*/  @!P0 LOP3.LUT R5, R2.reuse, 0xffff0000, RZ, 0xc0, !PT ;  /* 0xffff000002058812 */ /* 0x040fe200078ec0ff */
[----:B------:R-:W-:Y:S01]  /*55e0*/  @!P0 IMAD.U32 R7, R2, 0x10000, RZ ;  /* 0x0001000002078824 */ /* 0x000fe200078e00ff */
[----:B------:R-:W-:Y:S01]  /*55f0*/  @!P0 LOP3.LUT R44, R44, 0xffff0000, RZ, 0xc0, !PT ;  /* 0xffff00002c2c8812 */ /* 0x000fe200078ec0ff */
[----:B---3--:R-:W-:Y:S01]  /*5600*/  @!P0 IMAD.U32 R20, R49, 0x10000, RZ ;  /* 0x0001000031148824 */ /* 0x008fe200078e00ff */
[C---:B------:R-:W-:Y:S01]  /*5610*/  @!P0 SHF.L.U32 R16, R48.reuse, 0x10, RZ ;  /* 0x0000001030108819 */ /* 0x040fe200000006ff */
[----:B------:R-:W-:Y:S01]  /*5620*/  @!P0 IMAD.U32 R33, R51, 0x10000, RZ ;  /* 0x0001000033218824 */ /* 0x000fe200078e00ff */
[----:B------:R-:W-:Y:S02]  /*5630*/  @!P0 LOP3.LUT R18, R48, 0xffff0000, RZ, 0xc0, !PT ;  /* 0xffff000030128812 */ /* 0x000fe400078ec0ff */
[----:B------:R-:W-:Y:S01]  /*5640*/  @!P0 LOP3.LUT R22, R49, 0xffff0000, RZ, 0xc0, !PT ;  /* 0xffff000031168812 */ /* 0x000fe200078ec0ff */
[----:B----4-:R-:W-:Y:S01]  /*5650*/  @!P0 IMAD.U32 R4, R12, 0x10000, RZ ;  /* 0x000100000c048824 */ /* 0x010fe200078e00ff */
[----:B------:R-:W-:Y:S02]  /*5660*/  @!P0 LOP3.LUT R45, R51, 0xffff0000, RZ, 0xc0, !PT ;  /* 0xffff0000332d8812 */ /* 0x000fe400078ec0ff */
[----:B------:R-:W-:Y:S01]  /*5670*/  @!P0 LOP3.LUT R31, R50, 0xffff0000, RZ, 0xc0, !PT ;  /* 0xffff0000321f8812 */ /* 0x000fe200078ec0ff */
[----:B------:R-:W-:Y:S01]  /*5680*/  @!P0 FMUL.FTZ R19, R4, R9 ;  /* 0x0000000904138220 */ /* 0x000fe20000410000 */
[----:B------:R-:W-:Y:S01]  /*5690*/  @!P0 LOP3.LUT R3, R12, 0xffff0000, RZ, 0xc0, !PT ;  /* 0xffff00000c038812 */ /* 0x000fe200078ec0ff */
[-C--:B------:R-:W-:Y:S02]  /*56a0*/  @!P0 FMUL.FTZ R2, R4, R7.reuse ;  /* 0x0000000704028220 */ /* 0x080fe40000410000 */
[----:B------:R-:W-:Y:S02]  /*56b0*/  @!P0 FFMA.FTZ R59, R16, R7, -R19 ;  /* 0x00000007103b8223 */ /* 0x000fe40000010813 */
[C---:B------:R-:W-:Y:S02]  /*56c0*/  @!P0 FMUL.FTZ R4, R3.reuse, R17 ;  /* 0x0000001103048220 */ /* 0x040fe40000410000 */
[-C--:B------:R-:W-:Y:S02]  /*56d0*/  @!P0 FMUL.FTZ R3, R3, R5.reuse ;  /* 0x0000000503038220 */ /* 0x080fe40000410000 */
[----:B------:R-:W-:Y:S01]  /*56e0*/  @!P0 FFMA.FTZ R57, R18, R5, -R4 ;  /* 0x0000000512398223 */ /* 0x000fe20000010804 */
[----:B------:R-:W-:Y:S01]  /*56f0*/  @!P0 LOP3.LUT R5, R13, 0xffff0000, RZ, 0xc0, !PT ;  /* 0xffff00000d058812 */ /* 0x000fe200078ec0ff */
[C---:B------:R-:W-:Y:S01]  /*5700*/  @!P0 IMAD.U32 R19, R21.reuse, 0x10000, RZ ;  /* 0x0001000015138824 */ /* 0x040fe200078e00ff */
[----:B------:R-:W-:Y:S01]  /*5710*/  @!P0 LOP3.LUT R21, R21, 0xffff0000, RZ, 0xc0, !PT ;  /* 0xffff000015158812 */ /* 0x000fe200078ec0ff */
[----:B------:R-:W-:Y:S02]  /*5720*/  @!P0 IMAD.U32 R4, R13, 0x10000, RZ ;  /* 0x000100000d048824 */ /* 0x000fe400078e00ff */
[C---:B------:R-:W-:Y:S01]  /*5730*/  @!P0 IMAD.U32 R7, R6.reuse, 0x10000, RZ ;  /* 0x0001000006078824 */ /* 0x040fe200078e00ff */
[----:B------:R-:W-:Y:S01]  /*5740*/  @!P0 LOP3.LUT R6, R6, 0xffff0000, RZ, 0xc0, !PT ;  /* 0xffff000006068812 */ /* 0x000fe200078ec0ff */
[----:B------:R-:W-:Y:S02]  /*5750*/  @!P0 FFMA.FTZ R2, R9, R16, R2 ;  /* 0x0000001009028223 */ /* 0x000fe40000010002 */
[C---:B------:R-:W-:Y:S02]  /*5760*/  @!P0 FMUL.FTZ R16, R5.reuse, R21 ;  /* 0x0000001505108220 */ /* 0x040fe40000410000 */
[----:B------:R-:W-:Y:S02]  /*5770*/  @!P0 FMUL.FTZ R9, R4, R19 ;  /* 0x0000001304098220 */ /* 0x000fe40000410000 */
[-C--:B------:R-:W-:Y:S02]  /*5780*/  @!P0 FMUL.FTZ R5, R5, R6.reuse ;  /* 0x0000000605058220 */ /* 0x080fe40000410000 */
[----:B------:R-:W-:Y:S01]  /*5790*/  @!P0 FFMA.FTZ R55, R22, R6, -R16 ;  /* 0x0000000616378223 */ /* 0x000fe20000010810 */
[----:B------:R-:W-:Y:S01]  /*57a0*/  @!P0 LOP3.LUT R16, R8, 0xffff0000, RZ, 0xc0, !PT ;  /* 0xffff000008108812 */ /* 0x000fe200078ec0ff */
[C---:B------:R-:W-:Y:S02]  /*57b0*/  @!P0 IMAD.U32 R6, R15.reuse, 0x10000, RZ ;  /* 0x000100000f068824 */ /* 0x040fe400078e00ff */
[-C--:B------:R-:W-:Y:S02]  /*57c0*/  @!P0 FMUL.FTZ R4, R4, R7.reuse ;  /* 0x0000000704048220 */ /* 0x080fe40000410000 */
[----:B------:R-:W-:Y:S01]  /*57d0*/  @!P0 FFMA.FTZ R56, R20, R7, -R9 ;  /* 0x0000000714388223 */ /* 0x000fe20000010809 */
[----:B------:R-:W-:Y:S01]  /*57e0*/  @!P0 LOP3.LUT R7, R15, 0xffff0000, RZ, 0xc0, !PT ;  /* 0xffff00000f078812 */ /* 0x000fe200078ec0ff */
[----:B------:R-:W-:Y:S02]  /*57f0*/  @!P0 IMAD.U32 R9, R8, 0x10000, RZ ;  /* 0x0001000008098824 */ /* 0x000fe400078e00ff */
[C---:B------:R-:W-:Y:S02]  /*5800*/  @!P0 FMUL.FTZ R23, R6.reuse, R32 ;  /* 0x0000002006178220 */ /* 0x040fe40000410000 */
[----:B------:R-:W-:Y:S02]  /*5810*/  @!P0 FMUL.FTZ R24, R7, R44 ;  /* 0x0000002c07188220 */ /* 0x000fe40000410000 */
[-C--:B------:R-:W-:Y:S01]  /*5820*/  @!P0 FMUL.FTZ R8, R6, R9.reuse ;  /* 0x0000000906088220 */ /* 0x080fe20000410000 */
[C---:B------:R-:W-:Y:S01]  /*5830*/  @!P0 SHF.L.U32 R6, R14.reuse, 0x10, RZ ;  /* 0x000000100e068819 */ /* 0x040fe200000006ff */
[----:B------:R-:W-:Y:S02]  /*5840*/  @!P0 FFMA.FTZ R54, R33, R9, -R23 ;  /* 0x0000000921368223 */ /* 0x000fe40000010817 */
[-C--:B------:R-:W-:Y:S01]  /*5850*/  @!P0 FMUL.FTZ R9, R7, R16.reuse ;  /* 0x0000001007098220 */ /* 0x080fe20000410000 */
[----:B------:R-:W-:Y:S01]  /*5860*/  @!P0 LOP3.LUT R7, R14, 0xffff0000, RZ, 0xc0, !PT ;  /* 0xffff00000e078812 */ /* 0x000fe200078ec0ff */
[C---:B------:R-:W-:Y:S01]  /*5870*/  @!P0 IMAD.U32 R23, R30.reuse, 0x10000, RZ ;  /* 0x000100001e178824 */ /* 0x040fe200078e00ff */
[----:B------:R-:W-:Y:S01]  /*5880*/  @!P0 LOP3.LUT R30, R30, 0xffff0000, RZ, 0xc0, !PT ;  /* 0xffff00001e1e8812 */ /* 0x000fe200078ec0ff */
[----:B------:R-:W-:Y:S02]  /*5890*/  @!P0 FFMA.FTZ R53, R45, R16, -R24 ;  /* 0x000000102d358223 */ /* 0x000fe40000010818 */
[C---:B------:R-:W-:Y:S01]  /*58a0*/  @!P0 IMAD.U32 R16, R11.reuse, 0x10000, RZ ;  /* 0x000100000b108824 */ /* 0x040fe200078e00ff */
[----:B------:R-:W-:Y:S01]  /*58b0*/  @!P0 LOP3.LUT R11, R11, 0xffff0000, RZ, 0xc0, !PT ;  /* 0xffff00000b0b8812 */ /* 0x000fe200078ec0ff */
[----:B------:R-:W-:Y:S02]  /*58c0*/  @!P0 IMAD.U32 R24, R50, 0x10000, RZ ;  /* 0x0001000032188824 */ /* 0x000fe400078e00ff */
[C---:B------:R-:W-:Y:S02]  /*58d0*/  @!P0 FMUL.FTZ R46, R6.reuse, R23 ;  /* 0x00000017062e8220 */ /* 0x040fe40000410000 */
[----:B------:R-:W-:Y:S02]  /*58e0*/  @!P0 FMUL.FTZ R52, R7, R30 ;  /* 0x0000001e07348220 */ /* 0x000fe40000410000 */
[----:B------:R-:W-:Y:S01]  /*58f0*/  @!P0 FFMA.FTZ R3, R17, R18, R3 ;  /* 0x0000001211038223 */ /* 0x000fe20000010003 */
[----:B------:R-:W-:Y:S01]  /*5900*/  @!P0 F2FP.BF16.PACK_AB R17, R57, R59 ;  /* 0x0000003b3911823e */ /* 0x000fe200000010ff */
[----:B------:R-:W-:Y:S01]  /*5910*/  @!P0 FMUL.FTZ R6, R6, R16 ;  /* 0x0000001006068220 */ /* 0x000fe20000410000 */
[----:B------:R-:W-:Y:S01]  /*5920*/  @!P0 F2FP.BF16.PACK_AB R18, R55, R56 ;  /* 0x000000383712823e */ /* 0x000fe200000010ff */
[----:B------:R-:W-:Y:S01]  /*5930*/  @!P0 FFMA.FTZ R46, R24, R16, -R46 ;  /* 0x00000010182e8223 */ /* 0x000fe2000001082e */
[----:B------:R-:W-:Y:S01]  /*5940*/  @!P0 F2FP.BF16.PACK_AB R16, R53, R54 ;  /* 0x000000363510823e */ /* 0x000fe200000010ff */
[-C--:B------:R-:W-:Y:S01]  /*5950*/  @!P0 FFMA.FTZ R52, R31, R11.reuse, -R52 ;  /* 0x0000000b1f348223 */ /* 0x080fe20000010834 */
[----:B------:R-:W-:Y:S01]  /*5960*/  @!P0 MOV R49, R18 ;  /* 0x0000001200318202 */ /* 0x000fe20000000f00 */
[----:B------:R-:W-:Y:S01]  /*5970*/  @!P0 FFMA.FTZ R4, R19, R20, R4 ;  /* 0x0000001413048223 */ /* 0x000fe20000010004 */
[----:B------:R-:W-:Y:S01]  /*5980*/  @!P0 F2FP.BF16.PACK_AB R2, R3, R2 ;  /* 0x000000020302823e */ /* 0x000fe200000010ff */
        /* <DEDUP_REMOVED lines=25> */
.L_x_1183:
[C---:B------:R-:W-:Y:S01]  /*5b20*/  IMAD.WIDE.U32 R2, R90.reuse, c[0x0][0x1e0], RZ ;  /* 0x000078005a027a25 */ /* 0x040fe200078e00ff */
[----:B------:R-:W-:Y:S02]  /*5b30*/  SHF.R.S32.HI R97, RZ, 0x1f, R90 ;  /* 0x0000001fff617819 */ /* 0x000fe4000001145a */
[----:B-----5:R-:W-:Y:S03]  /*5b40*/  SHF.R.S32.HI R98, RZ, 0x1f, R87 ;  /* 0x0000001fff627819 */ /* 0x020fe60000011457 */
[----:B------:R-:W-:Y:S04]  /*5b50*/  IMAD R4, R97, c[0x0][0x1e0], RZ ;  /* 0x0000780061047a24 */ /* 0x000fe800078e02ff */
[----:B------:R-:W-:Y:S04]  /*5b60*/  IMAD R4, R90, c[0x0][0x1e4], R4 ;  /* 0x000079005a047a24 */ /* 0x000fe800078e0204 */
[----:B------:R-:W-:Y:S02]  /*5b70*/  IMAD.IADD R3, R3, 0x1, R4 ;  /* 0x0000000103037824 */ /* 0x000fe400078e0204 */
[----:B------:R-:W-:Y:S02]  /*5b80*/  IMAD R4, R98, c[0x0][0x1f0], RZ ;  /* 0x00007c0062047a24 */ /* 0x000fe400078e02ff */
[C---:B------:R-:W-:Y:S04]  /*5b90*/  IMAD.WIDE.U32 R2, R87.reuse, c[0x0][0x1f0], R2 ;  /* 0x00007c0057027a25 */ /* 0x040fe800078e0002 */
[----:B------:R-:W-:Y:S01]  /*5ba0*/  IMAD R4, R87, c[0x0][0x1f4], R4 ;  /* 0x00007d0057047a24 */ /* 0x000fe200078e0204 */
[----:B------:R-:W-:Y:S04]  /*5bb0*/  IADD3 R2, P0, R160, R2, RZ ;  /* 0x00000002a0027210 */ /* 0x000fe80007f1e0ff */
[----:B------:R-:W-:Y:S02]  /*5bc0*/  IADD3.X R3, R111, R3, R4, P0, !PT ;  /* 0x000000036f037210 */ /* 0x000fe400007fe404 */
[C---:B------:R-:W-:Y:S04]  /*5bd0*/  LEA R4, P0, R2.reuse, c[0x0][0x1c8], 0x1 ;  /* 0x0000720002047a11 */ /* 0x040fe800078008ff */
[----:B------:R-:W-:Y:S02]  /*5be0*/  LEA.HI.X R3, R2, c[0x0][0x1cc], R3, 0x1, P0 ;  /* 0x0000730002037a11 */ /* 0x000fe400000f0c03 */
[----:B------:R2:W3:Y:S08]  /*5bf0*/  SHFL.IDX PT, R2, R4, RZ, 0x1c1f ;  /* 0x001c1fff04027589 */ /* 0x0004f000000e0000 */
[----:B------:R-:W4:Y:S01]  /*5c00*/  SHFL.IDX PT, R3, R3, RZ, 0x1c1f ;  /* 0x001c1fff03037589 */ /* 0x000f2200000e0000 */
[----:B--2---:R-:W-:Y:S05]  /*5c10*/  IMAD.IADD R4, R222, 0x1, -R8 ;  /* 0x00000001de047824 */ /* 0x004fea00078e0a08 */
[----:B------:R-:W-:Y:S04]  /*5c20*/  IMNMX R91, R4, 0x40, PT ;  /* 0x00000040045b7817 */ /* 0x000fe80003800200 */
[----:B------:R-:W-:Y:S11]  /*5c30*/  ISETP.GT.AND P0, PT, R91, R99, PT ;  /* 0x000000635b00720c */ /* 0x000ff60003f04270 */
[----:B------:R-:W-:Y:S02]  /*5c40*/  @!UPT UIADD3 URZ, URZ, URZ, URZ ;  /* 0x0000003f3f3ff290 */ /* 0x000fe4000fffe03f */
[----:B------:R-:W-:-:S05]  /*5c50*/  @!P0 BRA `(.L_x_1187) ;  /* 0x000001e000008947 */ /* 0x000fca0003800000 */
[----:B---34-:R-:W-:Y:S02]  /*5c60*/  ISETP.GE.AND P2, PT, R26, c[0x0][0x1d4], PT ;  /* 0x000075001a007a0c */ /* 0x018fe40003f46270 */
[----:B------:R-:W-:Y:S02]  /*5c70*/  ISETP.GE.AND P1, PT, R29, c[0x0][0x1d4], PT ;  /* 0x000075001d007a0c */ /* 0x000fe40003f26270 */
[----:B------:R-:W-:Y:S02]  /*5c80*/  ISETP.GE.AND P4, PT, R28, c[0x0][0x1d4], PT ;  /* 0x000075001c007a0c */ /* 0x000fe40003f86270 */
[----:B------:R-:W-:Y:S07]  /*5c90*/  ISETP.GE.AND P3, PT, R102, c[0x0][0x1d4], PT ;  /* 0x0000750066007a0c */ /* 0x000fee0003f66270 */
[----:B------:R-:W2:Y:S01]  /*5ca0*/  @!P2 LDS.128 R12, [R88+0xc000] ;  /* 0x00c00000580ca984 */ /* 0x000ea20000000c00 */
[CC--:B-1----:R-:W-:Y:S04]  /*5cb0*/  @!P2 LEA R6, P0, R26.reuse, R2.reuse, 0x1 ;  /* 0x000000021a06a211 */ /* 0x0c2fe800078008ff */
[-C--:B------:R-:W-:Y:S02]  /*5cc0*/  @!P2 LEA.HI.X R7, R26, R3.reuse, R27, 0x1, P0 ;  /* 0x000000031a07a211 */ /* 0x080fe400000f0c1b */
[CC--:B------:R-:W-:Y:S04]  /*5cd0*/  @!P1 LEA R4, P0, R96.reuse, R2.reuse, 0x1 ;  /* 0x0000000260049211 */ /* 0x0c0fe800078008ff */
[-C--:B------:R-:W-:Y:S02]  /*5ce0*/  @!P1 LEA.HI.X R5, R96, R3.reuse, R106, 0x1, P0 ;  /* 0x0000000360059211 */ /* 0x080fe400000f0c6a */
[CC--:B------:R-:W-:Y:S04]  /*5cf0*/  @!P4 LEA R8, P0, R95.reuse, R2.reuse, 0x1 ;  /* 0x000000025f08c211 */ /* 0x0c0fe800078008ff */
[-C--:B------:R-:W-:Y:S01]  /*5d00*/  @!P4 LEA.HI.X R9, R95, R3.reuse, R105, 0x1, P0 ;  /* 0x000000035f09c211 */ /* 0x080fe200000f0c69 */
[----:B--2---:R1:W-:Y:S04]  /*5d10*/  @!P2 ST.E.128 [R6.64], R12 ;  /* 0x0000000c0600a985 */ /* 0x0043e8000c101d06 */
[----:B------:R-:W2:Y:S01]  /*5d20*/  @!P1 LDS.128 R12, [R89+0xc000] ;  /* 0x00c00000590c9984 */ /* 0x000ea20000000c00 */
[CC--:B-1----:R-:W-:Y:S04]  /*5d30*/  @!P3 LEA R6, P0, R94.reuse, R2.reuse, 0x1 ;  /* 0x000000025e06b211 */ /* 0x0c2fe800078008ff */
[-C--:B------:R-:W-:Y:S01]  /*5d40*/  @!P3 LEA.HI.X R7, R94, R3.reuse, R109, 0x1, P0 ;  /* 0x000000035e07b211 */ /* 0x080fe200000f0c6d */
[----:B--2---:R1:W-:Y:S01]  /*5d50*/  @!P1 ST.E.128 [R4.64], R12 ;  /* 0x0000000c04009985 */ /* 0x0043e2000c101d06 */
[----:B------:R-:W-:Y:S03]  /*5d60*/  ISETP.GE.AND P1, PT, R101, c[0x0][0x1d4], PT ;  /* 0x0000750065007a0c */ /* 0x000fe60003f26270 */
[----:B------:R-:W2:Y:S10]  /*5d70*/  @!P4 LDS.128 R16, [R88+0xe000] ;  /* 0x00e000005810c984 */ /* 0x000eb40000000c00 */
[CC--:B-1----:R-:W-:Y:S04]  /*5d80*/  @!P1 LEA R4, P0, R93.reuse, R2.reuse, 0x1 ;  /* 0x000000025d049211 */ /* 0x0c2fe800078008ff */
[-C--:B------:R-:W-:Y:S02]  /*5d90*/  @!P1 LEA.HI.X R5, R93, R3.reuse, R108, 0x1, P0 ;  /* 0x000000035d059211 */ /* 0x080fe400000f0c6c */
[----:B------:R-:W-:Y:S01]  /*5da0*/  ISETP.GE.AND P0, PT, R100, c[0x0][0x1d4], PT ;  /* 0x0000750064007a0c */ /* 0x000fe20003f06270 */
[----:B--2---:R-:W-:Y:S04]  /*5db0*/  @!P4 ST.E.128 [R8.64], R16 ;  /* 0x000000100800c985 */ /* 0x004fe8000c101d06 */
[----:B------:R-:W1:Y:S08]  /*5dc0*/  @!P3 LDS.128 R12, [R89+0xe000] ;  /* 0x00e00000590cb984 */ /* 0x000e700000000c00 */
[C---:B------:R-:W-:Y:S04]  /*5dd0*/  @!P0 LEA R2, P2, R92.reuse, R2, 0x1 ;  /* 0x000000025c028211 */ /* 0x040fe800078408ff */
[----:B------:R-:W-:Y:S01]  /*5de0*/  @!P0 LEA.HI.X R3, R92, R3, R107, 0x1, P2 ;  /* 0x000000035c038211 */ /* 0x000fe200010f0c6b */
[----:B-1----:R-:W-:Y:S04]  /*5df0*/  @!P3 ST.E.128 [R6.64], R12 ;  /* 0x0000000c0600b985 */ /* 0x002fe8000c101d06 */
[----:B------:R-:W1:Y:S04]  /*5e00*/  @!P1 LDS.128 R12, [R88+0x10000] ;  /* 0x01000000580c9984 */ /* 0x000e680000000c00 */
[----:B-1----:R-:W-:Y:S04]  /*5e10*/  @!P1 ST.E.128 [R4.64], R12 ;  /* 0x0000000c04009985 */ /* 0x002fe8000c101d06 */
[----:B------:R-:W1:Y:S04]  /*5e20*/  @!P0 LDS.128 R4, [R89+0x10000] ;  /* 0x0100000059048984 */ /* 0x000e680000000c00 */
[----:B-1----:R1:W-:Y:S02]  /*5e30*/  @!P0 ST.E.128 [R2.64], R4 ;  /* 0x0000000402008985 */ /* 0x0023e4000c101d06 */
.L_x_1187:
[----:B---34-:R-:W-:Y:S05]  /*5e40*/  BSYNC B1 ;  /* 0x0000000000017941 */ /* 0x018fea0003800000 */
.L_x_1182:
[----:B------:R-:W-:Y:S01]  /*5e50*/  ISETP.GT.AND P0, PT, R25, R36, PT ;  /* 0x000000241900720c */ /* 0x000fe20003f04270 */
[----:B-1----:R-:W-:Y:S01]  /*5e60*/  IMAD R8, R98, c[0x0][0x218], RZ ;  /* 0x0000860062087a24 */ /* 0x002fe200078e02ff */
[C---:B------:R-:W-:Y:S01]  /*5e70*/  ISETP.GE.AND P1, PT, R58.reuse, 0x1, PT ;  /* 0x000000013a00780c */ /* 0x040fe20003f26270 */
[----:B------:R-:W-:Y:S01]  /*5e80*/  BSSY B0, `(.L_x_1204) ;  /* 0x000004a000007945 */ /* 0x000fe20003800000 */
[----:B--2--5:R-:W-:Y:S01]  /*5e90*/  IADD3 R3, R58, 0x1, RZ ;  /* 0x000000013a037810 */ /* 0x024fe20007ffe0ff */
[----:B------:R-:W-:Y:S01]  /*5ea0*/  IMAD R8, R87, c[0x0][0x21c], R8 ;  /* 0x0000870057087a24 */ /* 0x000fe200078e0208 */
[----:B------:R-:W-:Y:S07]  /*5eb0*/  ISETP.NE.AND P2, PT, R112, RZ, PT ;  /* 0x000000ff7000720c */ /* 0x000fee0003f45270 */
[----:B------:R-:W-:Y:S01]  /*5ec0*/  @P0 IMAD R2, R58, 0x3000, R10 ;  /* 0x000030003a020824 */ /* 0x000fe200078e020a */
[----:B------:R-:W-:Y:S01]  /*5ed0*/  SEL R58, R3, RZ, !P1 ;  /* 0x000000ff033a7207 */ /* 0x000fe20004800000 */
[----:B------:R-:W-:Y:S01]  /*5ee0*/  @P0 IMAD.MOV.U32 R6, RZ, RZ, R118 ;  /* 0x000000ffff060224 */ /* 0x000fe200078e0076 */
[----:B------:R-:W-:Y:S01]  /*5ef0*/  @P0 IADD3 R3, R25, -0x1, RZ ;  /* 0xffffffff19030810 */ /* 0x000fe20007ffe0ff */
[----:B------:R-:W-:Y:S02]  /*5f00*/  @P0 IMAD.MOV.U32 R7, RZ, RZ, R117 ;  /* 0x000000ffff070224 */ /* 0x000fe400078e0075 */
[----:B------:R-:W-:Y:S01]  /*5f10*/  @P0 IMAD.SHL.U32 R2, R2, 0x2, RZ ;  /* 0x0000000202020824 */ /* 0x000fe200078e00ff */
[----:B------:R-:W-:Y:S01]  /*5f20*/  @P0 SHF.R.S32.HI R5, RZ, 0x1f, R3 ;  /* 0x0000001fff050819 */ /* 0x000fe20000011403 */
[----:B------:R-:W-:Y:S02]  /*5f30*/  @P0 IMAD R4, R164, R3, RZ ;  /* 0x00000003a4040224 */ /* 0x000fe400078e02ff */
[-C--:B------:R-:W-:Y:S04]  /*5f40*/  @P0 IMAD.WIDE.U32 R6, R3, R170.reuse, R6 ;  /* 0x000000aa03060225 */ /* 0x080fe800078e0006 */
[----:B------:R-:W-:Y:S01]  /*5f50*/  @P0 IMAD R3, R5, R170, R4 ;  /* 0x000000aa05030224 */ /* 0x000fe200078e0204 */
[C---:B------:R-:W-:Y:S03]  /*5f60*/  @P0 LEA R4, P1, R6.reuse, c[0x0][0x250], 0x1 ;  /* 0x0000940006040a11 */ /* 0x040fe600078208ff */
[----:B------:R-:W-:Y:S05]  /*5f70*/  @P0 IMAD.IADD R3, R7, 0x1, R3 ;  /* 0x0000000107030824 */ /* 0x000fea00078e0203 */
        /* <DEDUP_REMOVED lines=10> */
[----:B------:R1:W-:Y:S02]  /*6020*/  @P0 LDGSTS.E.BYPASS.LTC128B.128 [R2+0x4100], [R4.64+0x100], !P5 ;  /* 0x0410010004020fae */ /* 0x0003e4000e901d46 */
[----:B------:R-:W-:Y:S05]  /*6030*/  IMAD.WIDE.U32 R6, R87, c[0x0][0x218], R6 ;  /* 0x0000860057067a25 */ /* 0x000fea00078e0006 */
        /* <DEDUP_REMOVED lines=12> */
[----:B-1----:R1:W3:Y:S01]  /*6100*/  SHFL.IDX PT, R2, R9, RZ, 0x1c1f ;  /* 0x001c1fff09027589 */ /* 0x0022e200000e0000 */
        /* <DEDUP_REMOVED lines=8> */
[CC--:B---3--:R-:W-:Y:S04]  /*6190*/  @!P2 LEA R6, P0, R26.reuse, R2.reuse, 0x1 ;  /* 0x000000021a06a211 */ /* 0x0c8fe800078008ff */
[-C--:B------:R-:W-:Y:S02]  /*61a0*/  @!P2 LEA.HI.X R7, R26, R3.reuse, R27, 0x1, P0 ;  /* 0x000000031a07a211 */ /* 0x080fe400000f0c1b */
[CC--:B------:R-:W-:Y:S04]  /*61b0*/  @!P1 LEA R4, P0, R96.reuse, R2.reuse, 0x1 ;  /* 0x0000000260049211 */ /* 0x0c0fe800078008ff */
[-C--:B------:R-:W-:Y:S02]  /*61c0*/  @!P1 LEA.HI.X R5, R96, R3.reuse, R106, 0x1, P0 ;  /* 0x0000000360059211 */ /* 0x080fe400000f0c6a */
[CC--:B------:R-:W-:Y:S04]  /*61d0*/  @!P4 LEA R8, P0, R95.reuse, R2.reuse, 0x1 ;  /* 0x000000025f08c211 */ /* 0x0c0fe800078008ff */
[-C--:B-1----:R-:W-:Y:S01]  /*61e0*/  @!P4 LEA.HI.X R9, R95, R3.reuse, R105, 0x1, P0 ;  /* 0x000000035f09c211 */ /* 0x082fe200000f0c69 */
[----:B--2---:R1:W-:Y:S04]  /*61f0*/  @!P2 ST.E.128 [R6.64], R12 ;  /* 0x0000000c0600a985 */ /* 0x0043e8000c101d06 */
[----:B------:R-:W2:Y:S01]  /*6200*/  @!P1 LDS.128 R12, [R89] ;  /* 0x00000000590c9984 */ /* 0x000ea20000000c00 */
        /* <DEDUP_REMOVED lines=17> */
.L_x_1205:
[----:B--2---:R-:W-:Y:S05]  /*6320*/  BSYNC B0 ;  /* 0x0000000000007941 */ /* 0x004fea0003800000 */
.L_x_1204:
[C---:B------:R-:W-:Y:S02]  /*6330*/  ISETP.GE.AND P0, PT, R43.reuse, 0x1, PT ;  /* 0x000000012b00780c */ /* 0x040fe40003f06270 */
[----:B-1-3--:R-:W-:Y:S02]  /*6340*/  IADD3 R2, R43, 0x1, RZ ;  /* 0x000000012b027810 */ /* 0x00afe40007ffe0ff */
[----:B------:R-:W-:Y:S02]  /*6350*/  ISETP.NE.AND P2, PT, R112, RZ, PT ;  /* 0x000000ff7000720c */ /* 0x000fe40003f45270 */
[----:B------:R-:W-:Y:S02]  /*6360*/  SEL R43, R2, RZ, !P0 ;  /* 0x000000ff022b7207 */ /* 0x000fe40004000000 */
[----:B------:R-:W-:Y:S04]  /*6370*/  IADD3 R2, R25, -0x2, RZ ;  /* 0xfffffffe19027810 */ /* 0x000fe80007ffe0ff */
[----:B------:R-:W-:Y:S11]  /*6380*/  ISETP.GE.AND P0, PT, R2, R36, PT ;  /* 0x000000240200720c */ /* 0x000ff60003f06270 */
[----:B------:R-:W-:Y:S02]  /*6390*/  @!UPT UIADD3 URZ, URZ, URZ, URZ ;  /* 0x0000003f3f3ff290 */ /* 0x000fe4000fffe03f */
[----:B------:R-:W-:Y:S01]  /*63a0*/  @P0 SHF.R.S32.HI R6, RZ, 0x1f, R2 ;  /* 0x0000001fff060819 */ /* 0x000fe20000011402 */
[----:B------:R-:W-:Y:S02]  /*63b0*/  @P0 IMAD.MOV.U32 R4, RZ, RZ, R120 ;  /* 0x000000ffff040224 */ /* 0x000fe400078e0078 */
[----:B------:R-:W-:Y:S02]  /*63c0*/  @P0 IMAD.MOV.U32 R5, RZ, RZ, R115 ;  /* 0x000000ffff050224 */ /* 0x000fe400078e0073 */
[----:B------:R-:W-:Y:S04]  /*63d0*/  @P0 IMAD R3, R163, R2, RZ ;  /* 0x00000002a3030224 */ /* 0x000fe800078e02ff */
[-C--:B------:R-:W-:Y:S02]  /*63e0*/  @P0 IMAD R6, R6, R168.reuse, R3 ;  /* 0x000000a806060224 */ /* 0x080fe400078e0203 */
[----:B------:R-:W-:Y:S04]  /*63f0*/  @P0 IMAD.WIDE.U32 R2, R2, R168, R4 ;  /* 0x000000a802020225 */ /* 0x000fe800078e0004 */
[----:B------:R-:W-:Y:S01]  /*6400*/  @P0 IMAD.IADD R3, R3, 0x1, R6 ;  /* 0x0000000103030824 */ /* 0x000fe200078e0206 */
[C---:B------:R-:W-:Y:S04]  /*6410*/  @P0 LEA R4, P1, R2.reuse, c[0x0][0x220], 0x1 ;  /* 0x0000880002040a11 */ /* 0x040fe800078208ff */
[----:B------:R-:W-:Y:S01]  /*6420*/  @P0 LEA.HI.X R5, R2, c[0x0][0x224], R3, 0x1, P1 ;  /* 0x0000890002050a11 */ /* 0x000fe200008f0c03 */
[----:B------:R-:W-:Y:S01]  /*6430*/  @P0 IMAD R2, R58, 0x3000, R10 ;  /* 0x000030003a020824 */ /* 0x000fe200078e020a */
[----:B------:R-:W-:Y:S03]  /*6440*/  @P0 LEA R6, P1, R166, R4, 0x1 ;  /* 0x00000004a6060211 */ /* 0x000fe600078208ff */
[----:B------:R-:W-:Y:S01]  /*6450*/  @P0 IMAD.SHL.U32 R2, R2, 0x2, RZ ;  /* 0x0000000202020824 */ /* 0x000fe200078e00ff */
[----:B------:R-:W-:Y:S04]  /*6460*/  @P0 LEA.HI.X R7, R166, R5, R159, 0x1, P1 ;  /* 0x00000005a6070211 */ /* 0x000fe800008f0c9f */
[----:B------:R-:W-:Y:S01]  /*6470*/  @!PT LDS RZ, [RZ] ;  /* 0x00000000fffff984 */ /* 0x000fe20000000800 */
[----:B------:R-:W-:Y:S01]  /*6480*/  @!PT LDS RZ, [RZ] ;  /* 0x00000000fffff984 */ /* 0x000fe20000000800 */
[----:B------:R-:W-:Y:S01]  /*6490*/  @!PT LDS RZ, [RZ] ;  /* 0x00000000fffff984 */ /* 0x000fe20000000800 */
[----:B------:R1:W-:Y:S04]  /*64a0*/  @P0 LDGSTS.E.BYPASS.LTC128B.128 [R2+0xc100], [R4.64], !P6 ;  /* 0x0c10000004020fae */ /* 0x0003e8000f101d46 */
        /* <DEDUP_REMOVED lines=16> */
.L_x_1181:
[----:B---3--:R-:W-:Y:S01]  /*65b0*/  IMAD.MOV.U32 R4, RZ, RZ, 0x1 ;  /* 0x00000001ff047424 */ /* 0x008fe200078e00ff */
[----:B------:R-:W-:Y:S01]  /*65c0*/  IADD3 R0, R155, 0x7f, RZ ;  /* 0x0000007f9b007810 */ /* 0x000fe20007ffe0ff */
[----:B------:R2:W-:Y:S03]  /*65d0*/  STL.64 [R1], R174 ;  /* 0x000000ae01007387 */ /* 0x0005e60000100a00 */
[C---:B------:R-:W-:Y:S02]  /*65e0*/  ISETP.NE.AND P2, PT, R4.reuse, c[0x0][0x2c4], PT ;  /* 0x0000b10004007a0c */ /* 0x040fe40003f45270 */
[----:B------:R-:W-:-:S11]  /*65f0*/  ISETP.LE.AND P1, PT, R4, c[0x0][0x32c], PT ;  /* 0x0000cb0004007a0c */ /* 0x000fd60003f23270 */
        /* <DEDUP_REMOVED lines=16> */
.L_x_1209:
[----:B------:R-:W-:-:S13]  /*6700*/  ISETP.NE.AND P0, PT, R4, c[0x0][0x32c], PT ;  /* 0x0000cb0004007a0c */ /* 0x000fda0003f05270 */
[----:B------:R-:W-:-:S05]  /*6710*/  @P0 IMAD.HI.U32 R2, R0, c[0x0][0x330], RZ ;  /* 0x0000cc0000020a27 */ /* 0x000fca00078e00ff */
[----:B------:R-:W-:Y:S02]  /*6720*/  @P0 SHF.R.U32.HI R0, RZ, c[0x0][0x334], R2 ;  /* 0x0000cd00ff000a19 */ /* 0x000fe40000011602 */
.L_x_1210:
[----:B------:R-:W-:Y:S05]  /*6730*/  BSYNC B0 ;  /* 0x0000000000007941 */ /* 0x000fea0003800000 */
.L_x_1208:
[----:B------:R-:W-:-:S05]  /*6740*/  MOV R2, c[0x0][0x32c] ;  /* 0x0000cb0000027a02 */ /* 0x000fca0000000f00 */
[----:B------:R-:W-:-:S05]  /*6750*/  IMAD R0, R0, R2, c[0x0][0x32c] ;  /* 0x0000cb0000007624 */ /* 0x000fca00078e0202 */
[----:B------:R-:W-:-:S04]  /*6760*/  IMNMX R3, R3, R0, PT ;  /* 0x0000000003037217 */ /* 0x000fc80003800200 */
.L_x_1207:
        /* <DEDUP_REMOVED lines=21> */
.L_x_1213:
[----:B------:R-:W-:-:S04]  /*68c0*/  MOV R2, c[0x0][0x32c] ;  /* 0x0000cb0000027a02 */ /* 0x000fc80000000f00 */
[----:B------:R-:W-:-:S13]  /*68d0*/  ISETP.NE.AND P0, PT, R2, 0x1, PT ;  /* 0x000000010200780c */ /* 0x000fda0003f05270 */
[----:B------:R-:W-:-:S05]  /*68e0*/  @P0 IMAD.HI.U32 R2, R0, c[0x0][0x330], RZ ;  /* 0x0000cc0000020a27 */ /* 0x000fca00078e00ff */
[----:B------:R-:W-:Y:S02]  /*68f0*/  @P0 SHF.R.U32.HI R0, RZ, c[0x0][0x334], R2 ;  /* 0x0000cd00ff000a19 */ /* 0x000fe40000011602 */
.L_x_1214:
[----:B------:R-:W-:Y:S05]  /*6900*/  BSYNC B0 ;  /* 0x0000000000007941 */ /* 0x000fea0003800000 */
.L_x_1212:
[----:B------:R-:W-:-:S05]  /*6910*/  IMAD R0, R0, c[0x0][0x32c], RZ ;  /* 0x0000cb0000007a24 */ /* 0x000fca00078e02ff */
[----:B------:R-:W-:-:S04]  /*6920*/  IMNMX R3, R3, R0, !PT ;  /* 0x0000000003037217 */ /* 0x000fc80007800200 */
.L_x_1211:
[----:B------:R-:W-:Y:S01]  /*6930*/  SHF.R.S32.HI R0, RZ, 0x1f, R3 ;  /* 0x0000001fff007819 */ /* 0x000fe20000011403 */
[----:B------:R-:W-:Y:S01]  /*6940*/  IMAD.MOV.U32 R99, RZ, RZ, RZ ;  /* 0x000000ffff637224 */ /* 0x000fe200078e00ff */
[----:B------:R-:W-:Y:S01]  /*6950*/  PLOP3.LUT P1, PT, PT, PT, PT, 0x80, 0x0 ;  /* 0x000000000000781c */ /* 0x000fe20003f2f070 */
[----:B------:R-:W-:Y:S01]  /*6960*/  CS2R R12, SRZ ;  /* 0x00000000000c7805 */ /* 0x000fe2000001ff00 */
[----:B------:R-:W-:Y:S01]  /*6970*/  LEA.HI R0, R0, R3, RZ, 0x6 ;  /* 0x0000000300007211 */ /* 0x000fe200078f30ff */
[----:B------:R-:W-:Y:S01]  /*6980*/  CS2R R14, SRZ ;  /* 0x00000000000e7805 */ /* 0x000fe2000001ff00 */
[----:B------:R-:W-:Y:S01]  /*6990*/  IMAD.MOV.U32 R96, RZ, RZ, RZ ;  /* 0x000000ffff607224 */ /* 0x000fe200078e00ff */
[----:B------:R-:W-:Y:S01]  /*69a0*/  MOV R94, RZ ;  /* 0x000000ff005e7202 */ /* 0x000fe20000000f00 */
[----:B------:R-:W-:Y:S01]  /*69b0*/  CS2R R8, SRZ ;  /* 0x0000000000087805 */ /* 0x000fe2000001ff00 */
[----:B------:R-:W-:Y:S01]  /*69c0*/  SHF.R.S32.HI R0, RZ, 0x6, R0 ;  /* 0x00000006ff007819 */ /* 0x000fe20000011400 */
[----:B------:R-:W-:Y:S01]  /*69d0*/  IMAD.MOV.U32 R92, RZ, RZ, RZ ;  /* 0x000000ffff5c7224 */ /* 0x000fe200078e00ff */
[----:B-1----:R-:W-:Y:S01]  /*69e0*/  CS2R R10, SRZ ;  /* 0x00000000000a7805 */ /* 0x002fe2000001ff00 */
[----:B------:R-:W-:Y:S01]  /*69f0*/  IMAD.MOV.U32 R90, RZ, RZ, RZ ;  /* 0x000000ffff5a7224 */ /* 0x000fe200078e00ff */
[----:B------:R-:W-:Y:S01]  /*6a00*/  IMNMX R225, RZ, R0, !PT ;  /* 0x00000000ffe17217 */ /* 0x000fe20007800200 */
[----:B------:R-:W-:Y:S01]  /*6a10*/  IMAD.MOV.U32 R86, RZ, RZ, RZ ;  /* 0x000000ffff567224 */ /* 0x000fe200078e00ff */
[----:B------:R-:W-:Y:S01]  /*6a20*/  MOV R88, RZ ;  /* 0x000000ff00587202 */ /* 0x000fe20000000f00 */
[----:B------:R-:W-:Y:S01]  /*6a30*/  IMAD.MOV.U32 R16, RZ, RZ, RZ ;  /* 0x000000ffff107224 */ /* 0x000fe200078e00ff */
[----:B------:R-:W-:Y:S01]  /*6a40*/  ISETP.GT.AND P0, PT, R252, R225, PT ;  /* 0x000000e1fc00720c */ /* 0x000fe20003f04270 */
[----:B------:R-:W-:Y:S01]  /*6a50*/  CS2R R82, SRZ ;  /* 0x0000000000527805 */ /* 0x000fe2000001ff00 */
        /* <DEDUP_REMOVED lines=66> */
[----:B------:R-:W-:Y:S01]  /*6e80*/  LEA.HI R8, R6, R174, RZ, 0x4 ;  /* 0x000000ae06087211 */ /* 0x000fe200078f20ff */
[----:B------:R-:W-:Y:S01]  /*6e90*/  STL [R1+0x10], R17 ;  /* 0x0000101101007387 */ /* 0x000fe20000100800 */
[----:B------:R-:W-:Y:S02]  /*6ea0*/  LOP3.LUT R198, R16, 0xfffffff8, RZ, 0xc0, !PT ;  /* 0xfffffff810c67812 */ /* 0x000fe400078ec0ff */
[----:B------:R-:W-:-:S02]  /*6eb0*/  SHF.R.S32.HI R21, RZ, 0x3, R16 ;  /* 0x00000003ff157819 */ /* 0x000fc40000011410 */
[----:B------:R-:W-:Y:S01]  /*6ec0*/  ISETP.NE.AND.EX P0, PT, RZ, c[0x0][0x34c], PT, P0 ;  /* 0x0000d300ff007a0c */ /* 0x000fe20003f05300 */
[----:B------:R-:W-:Y:S01]  /*6ed0*/  IMAD.IADD R198, R174, 0x1, -R198 ;  /* 0x00000001aec67824 */ /* 0x000fe200078e0ac6 */
[CC--:B------:R-:W-:Y:S02]  /*6ee0*/  LEA.HI R22, R6.reuse, R174.reuse, RZ, 0x5 ;  /* 0x000000ae06167211 */ /* 0x0c0fe400078f28ff */
[----:B------:R-:W-:Y:S01]  /*6ef0*/  LEA.HI R18, R6, R174, RZ, 0x6 ;  /* 0x000000ae06127211 */ /* 0x000fe200078f30ff */
[----:B------:R-:W-:Y:S01]  /*6f00*/  IMAD R5, R198, 0x20, R21 ;  /* 0x00000020c6057824 */ /* 0x000fe200078e0215 */
[----:B------:R-:W-:Y:S01]  /*6f10*/  SEL R6, R242, RZ, !P0 ;  /* 0x000000fff2067207 */ /* 0x000fe20004000000 */
[----:B------:R-:W-:Y:S01]  /*6f20*/  IMAD.SHL.U32 R13, R198, 0x8, RZ ;  /* 0x00000008c60d7824 */ /* 0x000fe200078e00ff */
[----:B------:R-:W-:Y:S01]  /*6f30*/  SHF.R.S32.HI R10, RZ, 0x4, R8 ;  /* 0x00000004ff0a7819 */ /* 0x000fe20000011408 */
[----:B------:R-:W-:Y:S01]  /*6f40*/  IMAD.IADD R11, R155, 0x1, R5 ;  /* 0x000000019b0b7824 */ /* 0x000fe200078e0205 */
[----:B------:R-:W-:-:S02]  /*6f50*/  LOP3.LUT R5, R8, 0xfffffff0, RZ, 0xc0, !PT ;  /* 0xfffffff008057812 */ /* 0x000fc400078ec0ff */
[----:B------:R-:W-:Y:S02]  /*6f60*/  LEA.HI R8, R8, R10, RZ, 0x1 ;  /* 0x0000000a08087211 */ /* 0x000fe400078f08ff */
[----:B------:R-:W-:Y:S01]  /*6f70*/  LOP3.LUT P1, RZ, R198, 0x2, RZ, 0xc0, !PT ;  /* 0x00000002c6ff7812 */ /* 0x000fe2000782c0ff */
[----:B------:R-:W-:Y:S01]  /*6f80*/  IMAD.IADD R12, R174, 0x1, -R5 ;  /* 0x00000001ae0c7824 */ /* 0x000fe200078e0a05 */
[----:B-1----:R-:W-:Y:S02]  /*6f90*/  SHF.R.S32.HI R37, RZ, 0x1f, R37 ;  /* 0x0000001fff257819 */ /* 0x002fe40000011425 */
[C---:B------:R-:W-:Y:S02]  /*6fa0*/  IADD3 R23, R13.reuse, 0x80, RZ ;  /* 0x000000800d177810 */ /* 0x040fe40007ffe0ff */
[----:B------:R-:W-:Y:S01]  /*6fb0*/  ISETP.GE.AND P5, PT, R13, c[0x0][0x198], PT ;  /* 0x000066000d007a0c */ /* 0x000fe20003fa6270 */
[----:B------:R-:W-:Y:S01]  /*6fc0*/  IMAD R5, R37, c[0x0][0x1b8], RZ ;  /* 0x00006e0025057a24 */ /* 0x000fe200078e02ff */
[----:B------:R-:W-:Y:S01]  /*6fd0*/  IADD3 R26, R252, -0x1, RZ ;  /* 0xfffffffffc1a7810 */ /* 0x000fe20007ffe0ff */
[----:B------:R-:W1:Y:S02]  /*6fe0*/  S2R R37, SR_CTAID.Y ;  /* 0x0000000000257919 */ /* 0x000e640000002600 */
[----:B-1----:R-:W-:Y:S01]  /*6ff0*/  IMAD R5, R37, c[0x0][0x1bc], R5 ;  /* 0x00006f0025057a24 */ /* 0x002fe200078e0205 */
[----:B--2---:R-:W-:-:S05]  /*7000*/  SHF.R.S32.HI R2, RZ, 0x1f, R0 ;  /* 0x0000001fff027819 */ /* 0x004fca0000011400 */
[----:B------:R-:W-:-:S04]  /*7010*/  IMAD R2, R2, c[0x0][0x178], RZ ;  /* 0x00005e0002027a24 */ /* 0x000fc800078e02ff */
[C---:B------:R-:W-:Y:S02]  /*7020*/  IMAD R4, R0.reuse, c[0x0][0x17c], R2 ;  /* 0x00005f0000047a24 */ /* 0x040fe400078e0202 */
[----:B------:R-:W-:-:S04]  /*7030*/  IMAD.WIDE.U32 R2, R0, c[0x0][0x178], RZ ;  /* 0x00005e0000027a25 */ /* 0x000fc800078e00ff */
[----:B------:R-:W-:Y:S02]  /*7040*/  IMAD.IADD R3, R3, 0x1, R4 ;  /* 0x0000000103037824 */ /* 0x000fe400078e0204 */
[----:B------:R-:W-:-:S04]  /*7050*/  @P2 IMAD.HI.U32 R4, R11, c[0x0][0x2c8], RZ ;  /* 0x0000b2000b042a27 */ /* 0x000fc800078e00ff */
[----:B------:R-:W-:Y:S01]  /*7060*/  IMAD.MOV.U32 R0, RZ, RZ, R11 ;  /* 0x000000ffff007224 */ /* 0x000fe200078e000b */
[----:B------:R-:W-:Y:S01]  /*7070*/  @P2 SHF.R.U32.HI R0, RZ, c[0x0][0x2cc], R4 ;  /* 0x0000b300ff002a19 */ /* 0x000fe20000011604 */
[----:B------:R-:W-:Y:S01]  /*7080*/  IMAD.WIDE.U32 R2, R37, c[0x0][0x1b8], R2 ;  /* 0x00006e0025027a25 */ /* 0x000fe200078e0002 */
[----:B------:R-:W-:Y:S02]  /*7090*/  SHF.R.S32.HI R4, RZ, 0x1f, R242 ;  /* 0x0000001fff047819 */ /* 0x000fe400000114f2 */
[----:B------:R-:W-:Y:S01]  /*70a0*/  LOP3.LUT P2, RZ, R198, 0x4, RZ, 0xc0, !PT ;  /* 0x00000004c6ff7812 */ /* 0x000fe2000784c0ff */
[----:B------:R-:W-:Y:S01]  /*70b0*/  IMAD.IADD R3, R3, 0x1, R5 ;  /* 0x0000000103037824 */ /* 0x000fe200078e0205 */
[----:B------:R-:W-:Y:S01]  /*70c0*/  SEL R7, R4, RZ, !P0 ;  /* 0x000000ff04077207 */ /* 0x000fe20004000000 */
[----:B------:R-:W-:Y:S02]  /*70d0*/  IMAD.U32 R4, RZ, RZ, UR4 ;  /* 0x00000004ff047e24 */ /* 0x000fe4000f8e00ff */
[----:B------:R-:W-:-:S02]  /*70e0*/  IMAD.U32 R5, RZ, RZ, UR5 ;  /* 0x00000005ff057e24 */ /* 0x000fc4000f8e00ff */
[----:B------:R-:W-:Y:S02]  /*70f0*/  IMAD R7, R7, c[0x0][0x1c0], RZ ;  /* 0x0000700007077a24 */ /* 0x000fe400078e02ff */
[C---:B------:R-:W-:Y:S01]  /*7100*/  IMAD.WIDE.U32 R2, R6.reuse, c[0x0][0x1c0], R2 ;  /* 0x0000700006027a25 */ /* 0x040fe200078e0002 */
[----:B------:R1:W-:Y:S03]  /*7110*/  STL.64 [R1+0x8], R4 ;  /* 0x0000080401007387 */ /* 0x0003e60000100a00 */
[----:B------:R-:W-:Y:S01]  /*7120*/  IMAD R9, R6, c[0x0][0x1c4], R7 ;  /* 0x0000710006097a24 */ /* 0x000fe200078e0207 */
[----:B------:R-:W-:Y:S01]  /*7130*/  SHF.R.S32.HI R6, RZ, 0x1f, R0 ;  /* 0x0000001fff067819 */ /* 0x000fe20000011400 */
[----:B------:R-:W-:Y:S01]  /*7140*/  @!P3 IMAD.MOV.U32 R25, RZ, RZ, R242 ;  /* 0x000000ffff19b224 */ /* 0x000fe200078e00f2 */
[----:B------:R-:W-:Y:S01]  /*7150*/  LOP3.LUT R7, R8, 0xfffffffe, RZ, 0xc0, !PT ;  /* 0xfffffffe08077812 */ /* 0x000fe200078ec0ff */
[----:B------:R-:W-:Y:S01]  /*7160*/  IMAD.IADD R3, R3, 0x1, R9 ;  /* 0x0000000103037824 */ /* 0x000fe200078e0209 */
[----:B------:R-:W-:Y:S01]  /*7170*/  ISETP.GE.AND P3, PT, R23, c[0x0][0x198], PT ;  /* 0x0000660017007a0c */ /* 0x000fe20003f66270 */
[----:B------:R-:W-:-:S02]  /*7180*/  IMAD.MOV R8, RZ, RZ, -R0 ;  /* 0x000000ffff087224 */ /* 0x000fc400078e0a00 */
[----:B------:R-:W-:Y:S02]  /*7190*/  IMAD.IADD R15, R10, 0x1, -R7 ;  /* 0x000000010a0f7824 */ /* 0x000fe400078e0a07 */
[----:B------:R-:W-:-:S04]  /*71a0*/  IMAD.WIDE.U32 R2, R0, c[0x0][0x1b0], R2 ;  /* 0x00006c0000027a25 */ /* 0x000fc800078e0002 */
[----:B------:R-:W-:Y:S02]  /*71b0*/  IMAD R9, R8, c[0x0][0x2c4], R11 ;  /* 0x0000b10008097a24 */ /* 0x000fe400078e020b */
[----:B-1----:R-:W-:Y:S01]  /*71c0*/  IMAD R5, R6, c[0x0][0x1b0], RZ ;  /* 0x00006c0006057a24 */ /* 0x002fe200078e02ff */
[----:B------:R-:W-:Y:S01]  /*71d0*/  SHF.R.S32.HI R6, RZ, 0x1f, R12 ;  /* 0x0000001fff067819 */ /* 0x000fe2000001140c */
[----:B------:R-:W-:Y:S02]  /*71e0*/  IMAD.SHL.U32 R4, R21, 0x40, RZ ;  /* 0x0000004015047824 */ /* 0x000fe400078e00ff */
[----:B------:R-:W-:Y:S01]  /*71f0*/  IMAD R10, R0, c[0x0][0x1b4], R5 ;  /* 0x00006d00000a7a24 */ /* 0x000fe200078e0205 */
[----:B------:R-:W-:Y:S01]  /*7200*/  LEA.HI R14, R6, R12, RZ, 0x3 ;  /* 0x0000000c060e7211 */ /* 0x000fe200078f18ff */
[----:B------:R-:W-:Y:S01]  /*7210*/  IMAD.SHL.U32 R5, R198, 0x40, RZ ;  /* 0x00000040c6057824 */ /* 0x000fe200078e00ff */
[----:B------:R-:W-:Y:S01]  /*7220*/  LOP3.LUT R0, R4, 0x1c0, RZ, 0xc0, !PT ;  /* 0x000001c004007812 */ /* 0x000fe200078ec0ff */
[----:B------:R-:W-:-:S03]  /*7230*/  IMAD.IADD R3, R3, 0x1, R10 ;  /* 0x0000000103037824 */ /* 0x000fc600078e020a */
[----:B------:R-:W-:Y:S01]  /*7240*/  SHF.R.U32.HI R8, RZ, 0x3, R0 ;  /* 0x00000003ff087819 */ /* 0x000fe20000011600 */
[----:B------:R-:W-:Y:S01]  /*7250*/  IMAD.WIDE.U32 R2, R9, c[0x0][0x1a8], R2 ;  /* 0x00006a0009027a25 */ /* 0x000fe200078e0002 */
[----:B------:R-:W-:Y:S02]  /*7260*/  LOP3.LUT R6, R0, 0x38, R13, 0xf8, !PT ;  /* 0x0000003800067812 */ /* 0x000fe400078ef80d */
[----:B------:R-:W-:Y:S02]  /*7270*/  LOP3.LUT R0, R14, 0xfffffff8, RZ, 0xc0, !PT ;  /* 0xfffffff80e007812 */ /* 0x000fe400078ec0ff */
[----:B------:R-:W-:Y:S02]  /*7280*/  LOP3.LUT R4, R5, 0x1c0, RZ, 0xc0, !PT ;  /* 0x000001c005047812 */ /* 0x000fe400078ec0ff */
[----:B------:R-:W-:Y:S01]  /*7290*/  SHF.R.S32.HI R5, RZ, 0x1f, R9 ;  /* 0x0000001fff057819 */ /* 0x000fe20000011409 */
[----:B------:R-:W-:Y:S01]  /*72a0*/  IMAD.IADD R10, R12, 0x1, -R0 ;  /* 0x000000010c0a7824 */ /* 0x000fe200078e0a00 */
[----:B------:R-:W-:-:S02]  /*72b0*/  LOP3.LUT R7, R4, 0x8, R16, 0xf8, !PT ;  /* 0x0000000804077812 */ /* 0x000fc400078ef810 */
[----:B------:R-:W-:Y:S01]  /*72c0*/  SHF.R.U32.HI R4, RZ, 0x3, R4 ;  /* 0x00000003ff047819 */ /* 0x000fe20000011604 */
[----:B------:R-:W-:Y:S01]  /*72d0*/  IMAD.SHL.U32 R0, R10, 0x40, RZ ;  /* 0x000000400a007824 */ /* 0x000fe200078e00ff */
[----:B------:R-:W-:Y:S01]  /*72e0*/  LOP3.LUT R11, R6, R8, RZ, 0x3c, !PT ;  /* 0x00000008060b7212 */ /* 0x000fe200078e3cff */
[----:B------:R-:W-:Y:S01]  /*72f0*/  IMAD.SHL.U32 R8, R15, 0x8, RZ ;  /* 0x000000080f087824 */ /* 0x000fe200078e00ff */
[----:B------:R-:W-:Y:S01]  /*7300*/  LOP3.LUT R6, R7, R4, RZ, 0x3c, !PT ;  /* 0x0000000407067212 */ /* 0x000fe200078e3cff */
[----:B------:R-:W-:Y:S01]  /*7310*/  IMAD R4, R5, c[0x0][0x1a8], RZ ;  /* 0x00006a0005047a24 */ /* 0x000fe200078e02ff */
[----:B------:R-:W-:Y:S01]  /*7320*/  LOP3.LUT R0, R0, 0x1c0, RZ, 0xc0, !PT ;  /* 0x000001c000007812 */ /* 0x000fe200078ec0ff */
[----:B------:R-:W-:Y:S01]  /*7330*/  IMAD.SHL.U32 R5, R18, 0x8, RZ ;  /* 0x0000000812057824 */ /* 0x000fe200078e00ff */
[----:B------:R-:W-:Y:S01]  /*7340*/  LEA R19, P0, R2, c[0x0][0x160], 0x1 ;  /* 0x0000580002137a11 */ /* 0x000fe200078008ff */
[----:B------:R-:W-:Y:S01]  /*7350*/  IMAD R7, R9, c[0x0][0x1ac], R4 ;  /* 0x00006b0009077a24 */ /* 0x000fe200078e0204 */
[----:B------:R-:W-:Y:S01]  /*7360*/  SHF.R.U32.HI R4, RZ, 0x3, R0 ;  /* 0x00000003ff047819 */ /* 0x000fe20000011600 */
[----:B------:R-:W-:Y:S01]  /*7370*/  IMAD R6, R15, 0x200, R6 ;  /* 0x000002000f067824 */ /* 0x000fe200078e0206 */
[----:B------:R-:W-:-:S02]  /*7380*/  LOP3.LUT R20, R11, 0xfffffe00, R5, 0xf8, !PT ;  /* 0xfffffe000b147812 */ /* 0x000fc400078ef805 */
[----:B------:R-:W-:Y:S01]  /*7390*/  LOP3.LUT R5, R0, 0x8, R8, 0xf8, !PT ;  /* 0x0000000800057812 */ /* 0x000fe200078ef808 */
[----:B------:R-:W-:Y:S01]  /*73a0*/  IMAD.IADD R0, R3, 0x1, R7 ;  /* 0x0000000103007824 */ /* 0x000fe200078e0207 */
[----:B------:R-:W-:Y:S01]  /*73b0*/  LOP3.LUT P6, RZ, R10, 0x2, RZ, 0xc0, !PT ;  /* 0x000000020aff7812 */ /* 0x000fe200078cc0ff */
[----:B------:R-:W-:Y:S01]  /*73c0*/  IMAD.SHL.U32 R7, R14, 0x40, RZ ;  /* 0x000000400e077824 */ /* 0x000fe200078e00ff */
[----:B------:R-:W-:Y:S01]  /*73d0*/  LOP3.LUT R3, R5, R4, RZ, 0x3c, !PT ;  /* 0x0000000405037212 */ /* 0x000fe200078e3cff */
[----:B------:R-:W-:Y:S01]  /*73e0*/  IMAD.MOV.U32 R5, RZ, RZ, 0x10 ;  /* 0x00000010ff057424 */ /* 0x000fe200078e00ff */
[----:B------:R-:W-:Y:S01]  /*73f0*/  LEA.HI.X R18, R2, c[0x0][0x164], R0, 0x1, P0 ;  /* 0x0000590002127a11 */ /* 0x000fe200000f0c00 */
[----:B------:R-:W-:Y:S01]  /*7400*/  IMAD.SHL.U32 R0, R22, 0x20, RZ ;  /* 0x0000002016007824 */ /* 0x000fe200078e00ff */
[----:B------:R-:W-:Y:S01]  /*7410*/  LOP3.LUT R7, R7, 0xfffffe00, RZ, 0xc0, !PT ;  /* 0xfffffe0007077812 */ /* 0x000fe200078ec0ff */
[----:B------:R-:W-:Y:S01]  /*7420*/  IMAD.MOV.U32 R2, RZ, RZ, 0x20 ;  /* 0x00000020ff027424 */ /* 0x000fe200078e00ff */
[----:B------:R-:W-:-:S02]  /*7430*/  IADD3 R22, R13, 0x40, RZ ;  /* 0x000000400d167810 */ /* 0x000fc40007ffe0ff */
[----:B------:R-:W-:Y:S02]  /*7440*/  LOP3.LUT R0, R0, 0xfffffc00, RZ, 0xc0, !PT ;  /* 0xfffffc0000007812 */ /* 0x000fe400078ec0ff */
[----:B------:R-:W-:Y:S02]  /*7450*/  LOP3.LUT P0, RZ, R10, 0x4, RZ, 0xc0, !PT ;  /* 0x000000040aff7812 */ /* 0x000fe4000780c0ff */
[-C--:B------:R-:W-:Y:S02]  /*7460*/  IADD3 R4, R3, R7.reuse, R0 ;  /* 0x0000000703047210 */ /* 0x080fe40007ffe000 */
[----:B------:R-:W-:Y:S02]  /*7470*/  SEL R8, R5, 0xfffffff0, !P1 ;  /* 0xfffffff005087807 */ /* 0x000fe40004800000 */
[----:B------:R-:W-:Y:S02]  /*7480*/  ISETP.GE.AND P4, PT, R22, c[0x0][0x198], PT ;  /* 0x0000660016007a0c */ /* 0x000fe40003f86270 */
[----:B------:R-:W-:-:S02]  /*7490*/  LOP3.LUT R7, R3, R7, RZ, 0xfc, !PT ;  /* 0x0000000703077212 */ /* 0x000fc400078efcff */
[----:B------:R-:W-:Y:S02]  /*74a0*/  SEL R0, R2, 0xffffffe0, !P0 ;  /* 0xffffffe002007807 */ /* 0x000fe40004000000 */
[----:B------:R-:W-:Y:S01]  /*74b0*/  SEL R5, R5, 0xfffffff0, !P6 ;  /* 0xfffffff005057807 */ /* 0x000fe20007000000 */
[----:B------:R-:W-:Y:S05]  /*74c0*/  BRA.DIV ~URZ, `(.L_x_1216) ;  /* 0x00012a227f007947 */ /* 0x000fea000b800000 */
[----:B------:R1:W2:Y:S02]  /*74d0*/  SHFL.IDX PT, R9, R18, RZ, 0x181f ;  /* 0x00181fff12097589 */ /* 0x0002a400000e0000 */
.L_x_1329:
[----:B------:R-:W-:Y:S05]  /*74e0*/  BRA.DIV ~URZ, `(.L_x_1217) ;  /* 0x00012a827f007947 */ /* 0x000fea000b800000 */
[----:B------:R3:W4:Y:S02]  /*74f0*/  SHFL.IDX PT, R2, R19, RZ, 0x181f ;  /* 0x00181fff13027589 */ /* 0x00072400000e0000 */
.L_x_1330:
        /* <DEDUP_REMOVED lines=22> */
.L_x_1219:
[----:B------:R-:W-:Y:S05]  /*7660*/  BSYNC B0 ;  /* 0x0000000000007941 */ /* 0x000fea0003800000 */
.L_x_1218:
[----:B------:R-:W-:Y:S05]  /*7670*/  BRA.DIV ~URZ, `(.L_x_1220) ;  /* 0x000129727f007947 */ /* 0x000fea000b800000 */
[----:B--2---:R2:W1:Y:S04]  /*7680*/  SHFL.IDX PT, R9, R18, 0x1, 0x181f ;  /* 0x00381f0012097f89 */ /* 0x00446800000e0000 */
[----:B----4-:R2:W4:Y:S02]  /*7690*/  SHFL.IDX PT, R2, R19, 0x1, 0x181f ;  /* 0x00381f0013027f89 */ /* 0x01052400000e0000 */
.L_x_1331:
[----:B------:R-:W-:Y:S01]  /*76a0*/  IADD3 R3, R16, 0x20, RZ ;  /* 0x0000002010037810 */ /* 0x000fe20007ffe0ff */
[----:B------:R-:W-:Y:S03]  /*76b0*/  BSSY B0, `(.L_x_1221) ;  /* 0x0000014000007945 */ /* 0x000fe60003800000 */
[----:B------:R-:W-:Y:S01]  /*76c0*/  ISETP.GE.AND P0, PT, R3, R17, PT ;  /* 0x000000110300720c */ /* 0x000fe20003f06270 */
[----:B-1----:R-:W-:-:S12]  /*76d0*/  IMAD.MOV.U32 R3, RZ, RZ, R9 ;  /* 0x000000ffff037224 */ /* 0x002fd800078e0009 */
        /* <DEDUP_REMOVED lines=17> */
.L_x_1222:
[----:B------:R-:W-:Y:S05]  /*77f0*/  BSYNC B0 ;  /* 0x0000000000007941 */ /* 0x000fea0003800000 */
.L_x_1221:
[----:B------:R-:W-:Y:S05]  /*7800*/  BRA.DIV ~URZ, `(.L_x_1223) ;  /* 0x000128d27f007947 */ /* 0x000fea000b800000 */
[----:B-1----:R1:W2:Y:S02]  /*7810*/  SHFL.IDX PT, R9, R18, 0x2, 0x181f ;  /* 0x00581f0012097f89 */ /* 0x0022a400000e0000 */
.L_x_1332:
[----:B------:R-:W-:Y:S05]  /*7820*/  BRA.DIV ~URZ, `(.L_x_1224) ;  /* 0x000129327f007947 */ /* 0x000fea000b800000 */
[----:B----4-:R4:W1:Y:S02]  /*7830*/  SHFL.IDX PT, R2, R19, 0x2, 0x181f ;  /* 0x00581f0013027f89 */ /* 0x01086400000e0000 */
.L_x_1333:
[----:B------:R-:W-:Y:S01]  /*7840*/  IADD3 R3, R16, 0x40, RZ ;  /* 0x0000004010037810 */ /* 0x000fe20007ffe0ff */
[----:B------:R-:W-:Y:S03]  /*7850*/  BSSY B0, `(.L_x_1225) ;  /* 0x0000014000007945 */ /* 0x000fe60003800000 */
[----:B------:R-:W-:Y:S01]  /*7860*/  ISETP.GE.AND P0, PT, R3, R17, PT ;  /* 0x000000110300720c */ /* 0x000fe20003f06270 */
[----:B--2---:R-:W-:-:S12]  /*7870*/  IMAD.MOV.U32 R3, RZ, RZ, R9 ;  /* 0x000000ffff037224 */ /* 0x004fd800078e0009 */
        /* <DEDUP_REMOVED lines=17> */
.L_x_1226:
[----:B------:R-:W-:Y:S05]  /*7990*/  BSYNC B0 ;  /* 0x0000000000007941 */ /* 0x000fea0003800000 */
.L_x_1225:
[----:B------:R-:W-:Y:S05]  /*79a0*/  BRA.DIV ~URZ, `(.L_x_1227) ;  /* 0x000128327f007947 */ /* 0x000fea000b800000 */
[----:B-1----:R1:W2:Y:S04]  /*79b0*/  SHFL.IDX PT, R11, R18, 0x3, 0x181f ;  /* 0x00781f00120b7f89 */ /* 0x0022a800000e0000 */
[----:B------:R1:W3:Y:S02]  /*79c0*/  SHFL.IDX PT, R10, R19, 0x3, 0x181f ;  /* 0x00781f00130a7f89 */ /* 0x0002e400000e0000 */
.L_x_1334:
[----:B----4-:R-:W4:Y:S04]  /*79d0*/  LDL R21, [R1] ;  /* 0x0000000001157983 */ /* 0x010f280000100800 */
[----:B------:R1:W5:Y:S04]  /*79e0*/  LDL R24, [R1+0x64] ;  /* 0x0000640001187983 */ /* 0x0003680000100800 */
[----:B------:R1:W5:Y:S01]  /*79f0*/  LDL R231, [R1+0x48] ;  /* 0x0000480001e77983 */ /* 0x0003620000100800 */
[----:B------:R-:W-:Y:S01]  /*7a00*/  IADD3 R2, R16, 0x60, RZ ;  /* 0x0000006010027810 */ /* 0x000fe20007ffe0ff */
[----:B------:R-:W-:Y:S01]  /*7a10*/  ULDC.64 UR4, c[0x0][0x40] ;  /* 0x0000100000047ab9 */ /* 0x000fe20000000a00 */
[----:B------:R-:W-:Y:S01]  /*7a20*/  LOP3.LUT R240, R240, 0xfffffffe, RZ, 0xc0, !PT ;  /* 0xfffffffef0f07812 */ /* 0x000fe200078ec0ff */
[----:B------:R-:W3:Y:S01]  /*7a30*/  S2R R27, SR_CTAID.Y ;  /* 0x00000000001b7919 */ /* 0x000ee20000002600 */
[----:B------:R-:W-:Y:S01]  /*7a40*/  ISETP.GE.AND P0, PT, R2, R17, PT ;  /* 0x000000110200720c */ /* 0x000fe20003f06270 */
[----:B------:R-:W-:Y:S01]  /*7a50*/  UIADD3 UR4, UP0, UR4, 0x160, URZ ;  /* 0x0000016004047890 */ /* 0x000fe2000ff1e03f */
[----:B------:R-:W-:Y:S01]  /*7a60*/  IADD3 R2, P6, R1, c[0x0][0x20], RZ ;  /* 0x0000080001027a10 */ /* 0x000fe20007fde0ff */
[----:B-----5:R-:W-:-:S02]  /*7a70*/  IMAD.WIDE.U32 R228, R25, c[0x0][0x2b0], RZ ;  /* 0x0000ac0019e47a25 */ /* 0x020fc400078e00ff */
[----:B------:R-:W-:Y:S02]  /*7a80*/  UIADD3.X UR5, URZ, UR5, URZ, UP0, !UPT ;  /* 0x000000053f057290 */ /* 0x000fe400087fe43f */
[----:B------:R-:W-:-:S05]  /*7a90*/  IMAD.X R3, RZ, RZ, c[0x0][0x24], P6 ;  /* 0x00000900ff037624 */ /* 0x000fca00030e06ff */
[----:B------:R-:W-:Y:S01]  /*7aa0*/  STL.64 [R1+0x20], R2 ;  /* 0x0000200201007387 */ /* 0x000fe20000100a00 */
[----:B-1----:R-:W-:Y:S01]  /*7ab0*/  @!P0 IMAD.SHL.U32 R18, R20, 0x2, RZ ;  /* 0x0000000214128824 */ /* 0x002fe200078e00ff */
[----:B------:R-:W-:Y:S01]  /*7ac0*/  @!P0 SHF.R.S32.HI R14, RZ, 0x1f, R22 ;  /* 0x0000001fff0e8819 */ /* 0x000fe20000011416 */
[----:B--23--:R-:W-:Y:S01]  /*7ad0*/  @!P0 IMAD.WIDE R12, R13, 0x2, R10 ;  /* 0x000000020d0c8825 */ /* 0x00cfe200078e020a */
[----:B------:R-:W-:Y:S02]  /*7ae0*/  @!P0 SHF.R.S32.HI R9, RZ, 0x1f, R23 ;  /* 0x0000001fff098819 */ /* 0x000fe40000011417 */
[----:B------:R-:W-:Y:S02]  /*7af0*/  @!P0 LEA.HI R19, R14, R22, RZ, 0x3 ;  /* 0x000000160e138211 */ /* 0x000fe400078f18ff */
[----:B------:R-:W-:Y:S01]  /*7b00*/  @!PT LDS RZ, [RZ] ;  /* 0x00000000fffff984 */ /* 0x000fe20000000800 */
[----:B------:R-:W-:Y:S01]  /*7b10*/  @!PT LDS RZ, [RZ] ;  /* 0x00000000fffff984 */ /* 0x000fe20000000800 */
[----:B------:R-:W-:Y:S01]  /*7b20*/  @!PT LDS RZ, [RZ] ;  /* 0x00000000fffff984 */ /* 0x000fe20000000800 */
[----:B------:R1:W-:Y:S01]  /*7b30*/  @!P0 LDGSTS.E.BYPASS.LTC128B.128 [R18+0x1b100], [R12.64], !P5 ;  /* 0x1b1000000c128fae */ /* 0x0003e2000e901d46 */
[----:B------:R-:W-:Y:S02]  /*7b40*/  IADD3 R14, P6, R2, 0x48, RZ ;  /* 0x00000048020e7810 */ /* 0x000fe40007fde0ff */
[----:B------:R-:W-:-:S02]  /*7b50*/  @!P0 LEA.HI R9, R9, R23, RZ, 0x3 ;  /* 0x0000001709098211 */ /* 0x000fc400078f18ff */
[----:B------:R-:W-:Y:S01]  /*7b60*/  SHF.R.S32.HI R28, RZ, 0x1f, R27 ;  /* 0x0000001fff1c7819 */ /* 0x000fe2000001141b */
[----:B------:R-:W-:Y:S01]  /*7b70*/  IMAD.X R15, RZ, RZ, R3, P6 ;  /* 0x000000ffff0f7224 */ /* 0x000fe200030e0603 */
[----:B------:R-:W-:Y:S01]  /*7b80*/  @!P0 LOP3.LUT R9, R9, 0xfffffff8, RZ, 0xc0, !PT ;  /* 0xfffffff809098812 */ /* 0x000fe200078ec0ff */
[----:B------:R-:W2:Y:S04]  /*7b90*/  S2R R27, SR_CTAID.Y ;  /* 0x00000000001b7919 */ /* 0x000ea80000002600 */
[----:B------:R3:W-:Y:S01]  /*7ba0*/  STL.64 [R1+0x30], R14 ;  /* 0x0000300e01007387 */ /* 0x0007e20000100a00 */
[----:B-1----:R-:W-:-:S05]  /*7bb0*/  IADD3 R12, P5, R2, 0x4, RZ ;  /* 0x00000004020c7810 */ /* 0x002fca0007fbe0ff */
[----:B------:R-:W-:Y:S01]  /*7bc0*/  IMAD.X R13, RZ, RZ, R3, P5 ;  /* 0x000000ffff0d7224 */ /* 0x000fe200028e0603 */
[----:B------:R-:W-:Y:S01]  /*7bd0*/  IADD3 R16, P5, R2, 0x10, RZ ;  /* 0x0000001002107810 */ /* 0x000fe20007fbe0ff */
[----:B--2---:R-:W-:-:S03]  /*7be0*/  IMAD.WIDE.U32 R32, R27, c[0x0][0x210], RZ ;  /* 0x000084001b207a25 */ /* 0x004fc600078e00ff */
[----:B------:R1:W-:Y:S01]  /*7bf0*/  STL.64 [R1+0x38], R12 ;  /* 0x0000380c01007387 */ /* 0x0003e20000100a00 */
[----:B------:R-:W-:Y:S01]  /*7c00*/  IMAD.X R17, RZ, RZ, R3, P5 ;  /* 0x000000ffff117224 */ /* 0x000fe200028e0603 */
[----:B---3--:R-:W-:-:S04]  /*7c10*/  @!P0 LOP3.LUT R14, R19, 0xfffffff8, RZ, 0xc0, !PT ;  /* 0xfffffff8130e8812 */ /* 0x008fc800078ec0ff */
[----:B------:R2:W-:Y:S01]  /*7c20*/  STL.64 [R1+0x28], R16 ;  /* 0x0000281001007387 */ /* 0x0005e20000100a00 */
[----:B------:R-:W-:-:S04]  /*7c30*/  @!P0 IMAD.WIDE R14, R14, 0x2, R10 ;  /* 0x000000020e0e8825 */ /* 0x000fc800078e020a */
[----:B------:R-:W-:Y:S01]  /*7c40*/  @!P0 IMAD.WIDE R10, R9, 0x2, R10 ;  /* 0x00000002090a8825 */ /* 0x000fe200078e020a */
[----:B------:R3:W-:Y:S04]  /*7c50*/  @!P0 LDGSTS.E.BYPASS.LTC128B.128 [R18+0x1f100], [R14.64], !P4 ;  /* 0x1f1000000e128fae */ /* 0x0007e8000e101d46 */
[----:B------:R3:W-:Y:S04]  /*7c60*/  @!P0 LDGSTS.E.BYPASS.LTC128B.128 [R18+0x23100], [R10.64], !P3 ;  /* 0x231000000a128fae */ /* 0x0007e8000d901d46 */
[----:B------:R-:W0:Y:S01]  /*7c70*/  LDGDEPBAR ;  /* 0x00000000000079af */ /* 0x000e220000000000 */
[----:B-1----:R-:W-:-:S05]  /*7c80*/  IADD3 R12, P5, R2, 0x8, RZ ;  /* 0x00000008020c7810 */ /* 0x002fca0007fbe0ff */
[----:B------:R-:W-:Y:S01]  /*7c90*/  IMAD.X R13, RZ, RZ, R3, P5 ;  /* 0x000000ffff0d7224 */ /* 0x000fe200028e0603 */
[----:B--2---:R-:W-:-:S04]  /*7ca0*/  SHF.R.S32.HI R17, RZ, 0x1f, R25 ;  /* 0x0000001fff117819 */ /* 0x004fc80000011419 */
[----:B------:R1:W-:Y:S01]  /*7cb0*/  STL.64 [R1+0x40], R12 ;  /* 0x0000400c01007387 */ /* 0x0003e20000100a00 */
[C---:B---3--:R-:W-:Y:S02]  /*7cc0*/  IMAD R10, R28.reuse, c[0x0][0x210], RZ ;  /* 0x000084001c0a7a24 */ /* 0x048fe400078e02ff */
[----:B------:R-:W-:Y:S02]  /*7cd0*/  IMAD R11, R28, c[0x0][0x1e8], RZ ;  /* 0x00007a001c0b7a24 */ /* 0x000fe400078e02ff */
[C---:B------:R-:W-:Y:S02]  /*7ce0*/  IMAD R10, R27.reuse, c[0x0][0x214], R10 ;  /* 0x000085001b0a7a24 */ /* 0x040fe400078e020a */
[----:B------:R-:W-:-:S04]  /*7cf0*/  IMAD.WIDE.U32 R28, R27, c[0x0][0x1e8], RZ ;  /* 0x00007a001b1c7a25 */ /* 0x000fc800078e00ff */
[----:B------:R-:W-:Y:S02]  /*7d00*/  IMAD R11, R27, c[0x0][0x1ec], R11 ;  /* 0x00007b001b0b7a24 */ /* 0x000fe400078e020b */
[----:B------:R-:W-:Y:S02]  /*7d10*/  IMAD.IADD R234, R33, 0x1, R10 ;  /* 0x0000000121ea7824 */ /* 0x000fe400078e020a */
[----:B------:R-:W-:Y:S02]  /*7d20*/  IMAD.IADD R233, R29, 0x1, R11 ;  /* 0x000000011de97824 */ /* 0x000fe400078e020b */
[----:B-1----:R-:W-:Y:S02]  /*7d30*/  IMAD.U32 R12, RZ, RZ, UR4 ;  /* 0x00000004ff0c7e24 */ /* 0x002fe4000f8e00ff */
[----:B------:R-:W-:Y:S01]  /*7d40*/  IMAD.U32 R13, RZ, RZ, UR5 ;  /* 0x00000005ff0d7e24 */ /* 0x000fe2000f8e00ff */
[----:B------:R-:W-:Y:S04]  /*7d50*/  WARPSYNC 0xffffffff ;  /* 0xffffffff00007948 */ /* 0x000fe80003800000 */
[----:B------:R1:W-:Y:S02]  /*7d60*/  STL.64 [R1+0x18], R12 ;  /* 0x0000180c01007387 */ /* 0x0003e40000100a00 */
[----:B-1----:R-:W-:-:S04]  /*7d70*/  IMAD R12, R17, c[0x0][0x2b0], RZ ;  /* 0x0000ac00110c7a24 */ /* 0x002fc800078e02ff */
[----:B------:R-:W-:-:S04]  /*7d80*/  IMAD R12, R25, c[0x0][0x2b4], R12 ;  /* 0x0000ad00190c7a24 */ /* 0x000fc800078e020c */
[----:B------:R-:W-:Y:S01]  /*7d90*/  IMAD.IADD R232, R229, 0x1, R12 ;  /* 0x00000001e5e87824 */ /* 0x000fe200078e020c */
[----:B----4-:R-:W-:-:S04]  /*7da0*/  SHF.R.S32.HI R22, RZ, 0x1f, R21 ;  /* 0x0000001fff167819 */ /* 0x010fc80000011415 */
[----:B------:R-:W-:-:S04]  /*7db0*/  LEA.HI R16, R22, R21, RZ, 0x3 ;  /* 0x0000001516107211 */ /* 0x000fc800078f18ff */
[----:B------:R-:W-:-:S05]  /*7dc0*/  LOP3.LUT R9, R16, 0xfffffff8, RZ, 0xc0, !PT ;  /* 0xfffffff810097812 */ /* 0x000fca00078ec0ff */
[----:B------:R-:W-:-:S04]  /*7dd0*/  IMAD.IADD R9, R21, 0x1, -R9 ;  /* 0x0000000115097824 */ /* 0x000fc800078e0a09 */
[----:B------:R-:W-:-:S05]  /*7de0*/  IMAD.SHL.U32 R212, R9, 0x8, RZ ;  /* 0x0000000809d47824 */ /* 0x000fca00078e00ff */
[C---:B------:R-:W-:Y:S02]  /*7df0*/  ISETP.GE.AND P4, PT, R212.reuse, c[0x0][0x1d4], PT ;  /* 0x00007500d4007a0c */ /* 0x040fe40003f86270 */
[C---:B------:R-:W-:Y:S02]  /*7e00*/  IADD3 R30, R212.reuse, 0x40, RZ ;  /* 0x00000040d41e7810 */ /* 0x040fe40007ffe0ff */
[----:B------:R-:W-:Y:S02]  /*7e10*/  IADD3 R23, R212, 0x80, RZ ;  /* 0x00000080d4177810 */ /* 0x000fe40007ffe0ff */
[----:B------:R-:W-:Y:S02]  /*7e20*/  ISETP.GE.AND P5, PT, R30, c[0x0][0x1d4], PT ;  /* 0x000075001e007a0c */ /* 0x000fe40003fa6270 */
[----:B------:R-:W-:-:S04]  /*7e30*/  ISETP.GE.AND P6, PT, R23, c[0x0][0x1d4], PT ;  /* 0x0000750017007a0c */ /* 0x000fc80003fc6270 */
[----:B------:R-:W-:Y:S02]  /*7e40*/  SEL R10, RZ, 0x10, P6 ;  /* 0x00000010ff0a7807 */ /* 0x000fe40003000000 */
[----:B------:R-:W-:-:S04]  /*7e50*/  @P4 LOP3.LUT R240, R240, 0x1, RZ, 0xfc, !PT ;  /* 0x00000001f0f04812 */ /* 0x000fc800078efcff */
[----:B------:R-:W-:-:S04]  /*7e60*/  LOP3.LUT R240, R240, 0xfffffffd, RZ, 0xc0, !PT ;  /* 0xfffffffdf0f07812 */ /* 0x000fc800078ec0ff */
[----:B------:R-:W-:Y:S02]  /*7e70*/  @P5 LOP3.LUT R240, R240, 0x2, RZ, 0xfc, !PT ;  /* 0x00000002f0f05812 */ /* 0x000fe400078efcff */
[----:B------:R-:W-:Y:S01]  /*7e80*/  SHF.R.S32.HI R16, RZ, 0x3, R16 ;  /* 0x00000003ff107819 */ /* 0x000fe20000011410 */
[----:B------:R-:W-:Y:S01]  /*7e90*/  IMAD.MOV.U32 R27, RZ, RZ, c[0x0][0x2b8] ;  /* 0x0000ae00ff1b7624 */ /* 0x000fe200078e00ff */
[----:B------:R-:W-:Y:S01]  /*7ea0*/  BAR.SYNC.DEFER_BLOCKING 0x0 ;  /* 0x0000000000007b1d */ /* 0x000fe20000010000 */
[----:B------:R-:W-:Y:S02]  /*7eb0*/  IMAD.SHL.U32 R218, R26, 0x40, RZ ;  /* 0x000000401ada7824 */ /* 0x000fe400078e00ff */
        /* <DEDUP_REMOVED lines=14> */
[----:B------:R1:W2:Y:S01]  /*7fa0*/  @!P0 LDG.E R200, [R10.64] ;  /* 0x000000060ac88981 */ /* 0x0002a2000c1e1900 */
[----:B------:R-:W-:Y:S01]  /*7fb0*/  IMAD.MOV R3, RZ, RZ, -R3 ;  /* 0x000000ffff037224 */ /* 0x000fe200078e0a03 */
[----:B------:R-:W-:Y:S01]  /*7fc0*/  LEA.HI R21, R22, R21, RZ, 0x6 ;  /* 0x0000001516157211 */ /* 0x000fe200078f30ff */
[----:B------:R-:W-:Y:S01]  /*7fd0*/  BSSY B0, `(.L_x_1228) ;  /* 0x00000b6000007945 */ /* 0x000fe20003800000 */
[----:B------:R-:W-:Y:S01]  /*7fe0*/  IADD3 R22, -R16, R24, -R218 ;  /* 0x0000001810167210 */ /* 0x000fe20007ffe9da */
[----:B------:R-:W-:Y:S01]  /*7ff0*/  IMAD R201, R3, c[0x0][0x2b8], R9 ;  /* 0x0000ae0003c97a24 */ /* 0x000fe200078e0209 */
[----:B------:R-:W-:Y:S01]  /*8000*/  ISETP.GE.AND P3, PT, R30, c[0x0][0x1d4], PT ;  /* 0x000075001e007a0c */ /* 0x000fe20003f66270 */
[----:B------:R-:W-:-:S03]  /*8010*/  IMAD.WIDE R24, R212, 0x2, RZ ;  /* 0x00000002d4187825 */ /* 0x000fc600078e02ff */
[----:B------:R-:W-:Y:S01]  /*8020*/  SHF.R.S32.HI R14, RZ, 0x1f, R201 ;  /* 0x0000001fff0e7819 */ /* 0x000fe200000114c9 */
[----:B------:R-:W-:-:S04]  /*8030*/  IMAD.WIDE.U32 R12, R201, c[0x0][0x208], RZ ;  /* 0x00008200c90c7a25 */ /* 0x000fc800078e00ff */
[C---:B------:R-:W-:Y:S02]  /*8040*/  IMAD R3, R14.reuse, c[0x0][0x1e0], RZ ;  /* 0x000078000e037a24 */ /* 0x040fe400078e02ff */
[----:B------:R-:W-:Y:S02]  /*8050*/  IMAD R14, R14, c[0x0][0x208], RZ ;  /* 0x000082000e0e7a24 */ /* 0x000fe400078e02ff */
[C---:B------:R-:W-:Y:S02]  /*8060*/  IMAD R3, R201.reuse, c[0x0][0x1e4], R3 ;  /* 0x00007900c9037a24 */ /* 0x040fe400078e0203 */
[----:B-1----:R-:W-:-:S04]  /*8070*/  IMAD.WIDE.U32 R10, R201, c[0x0][0x1e0], RZ ;  /* 0x00007800c90a7a25 */ /* 0x002fc800078e00ff */
        /* <DEDUP_REMOVED lines=8> */
[C---:B------:R-:W-:Y:S02]  /*8100*/  LEA R19, P0, R3.reuse, c[0x0][0x1c8], 0x1 ;  /* 0x0000720003137a11 */ /* 0x040fe400078008ff */
[----:B------:R-:W-:Y:S02]  /*8110*/  SHF.R.S32.HI R16, RZ, 0x1f, R23 ;  /* 0x0000001fff107819 */ /* 0x000fe40000011417 */
[----:B------:R-:W-:Y:S02]  /*8120*/  LEA.HI.X R18, R3, c[0x0][0x1cc], R10, 0x1, P0 ;  /* 0x0000730003127a11 */ /* 0x000fe400000f0c0a */
[----:B------:R-:W-:Y:S01]  /*8130*/  SHFL.IDX PT, R10, R19, RZ, 0x181f ;  /* 0x00181fff130a7589 */ /* 0x000fe200000e0000 */
[----:B------:R-:W-:Y:S02]  /*8140*/  LOP3.LUT R3, R9, 0x1c0, RZ, 0xc0, !PT ;  /* 0x000001c009037812 */ /* 0x000fe400078ec0ff */
[----:B------:R-:W-:Y:S01]  /*8150*/  ISETP.GE.AND P0, PT, R22, 0x1, PT ;  /* 0x000000011600780c */ /* 0x000fe20003f06270 */
[----:B------:R-:W1:Y:S01]  /*8160*/  SHFL.IDX PT, R11, R18, RZ, 0x181f ;  /* 0x00181fff120b7589 */ /* 0x000e6200000e0000 */
[----:B------:R-:W-:-:S02]  /*8170*/  LOP3.LUT R9, R3, 0x38, R212, 0xf8, !PT ;  /* 0x0000003803097812 */ /* 0x000fc400078ef8d4 */
[----:B------:R-:W-:-:S04]  /*8180*/  SHF.R.U32.HI R3, RZ, 0x3, R3 ;  /* 0x00000003ff037819 */ /* 0x000fc80000011603 */
[----:B------:R-:W-:Y:S01]  /*8190*/  LOP3.LUT R15, R9, R3, RZ, 0x3c, !PT ;  /* 0x00000003090f7212 */ /* 0x000fe200078e3cff */
[----:B------:R-:W-:Y:S01]  /*81a0*/  IMAD R3, R201, c[0x0][0x20c], R14 ;  /* 0x00008300c9037a24 */ /* 0x000fe200078e020e */
[----:B------:R-:W-:Y:S01]  /*81b0*/  SHF.R.S32.HI R9, RZ, 0x1f, R30 ;  /* 0x0000001fff097819 */ /* 0x000fe2000001141e */
[----:B------:R-:W-:Y:S02]  /*81c0*/  IMAD.SHL.U32 R14, R21, 0x8, RZ ;  /* 0x00000008150e7824 */ /* 0x000fe400078e00ff */
[----:B------:R-:W-:Y:S01]  /*81d0*/  IMAD.IADD R13, R13, 0x1, R3 ;  /* 0x000000010d0d7824 */ /* 0x000fe200078e0203 */
[----:B------:R-:W-:Y:S02]  /*81e0*/  LEA.HI R9, R9, R30, RZ, 0x3 ;  /* 0x0000001e09097211 */ /* 0x000fe400078f18ff */
[----:B------:R-:W-:Y:S01]  /*81f0*/  LEA.HI R3, R16, R23, RZ, 0x3 ;  /* 0x0000001710037211 */ /* 0x000fe200078f18ff */
[----:B------:R-:W-:Y:S01]  /*8200*/  IMAD.WIDE.U32 R12, R200, c[0x0][0x218], R12 ;  /* 0x00008600c80c7a25 */ /* 0x000fe200078e000c */
[----:B------:R-:W-:-:S02]  /*8210*/  LOP3.LUT R235, R15, 0xfffffe00, R14, 0xf8, !PT ;  /* 0xfffffe000feb7812 */ /* 0x000fc400078ef80e */
[----:B------:R-:W-:Y:S01]  /*8220*/  LOP3.LUT R241, R9, 0xfffffff8, RZ, 0xc0, !PT ;  /* 0xfffffff809f17812 */ /* 0x000fe200078ec0ff */
[----:B------:R-:W-:Y:S01]  /*8230*/  IMAD R9, R20, c[0x0][0x218], RZ ;  /* 0x0000860014097a24 */ /* 0x000fe200078e02ff */
[----:B------:R-:W-:Y:S01]  /*8240*/  LOP3.LUT R227, R3, 0xfffffff8, RZ, 0xc0, !PT ;  /* 0xfffffff803e37812 */ /* 0x000fe200078ec0ff */
[----:B------:R-:W-:Y:S02]  /*8250*/  IMAD.SHL.U32 R148, R235, 0x2, RZ ;  /* 0x00000002eb947824 */ /* 0x000fe400078e00ff */
[----:B-1----:R-:W-:Y:S01]  /*8260*/  @P0 IMAD.WIDE R16, R212, 0x2, R10 ;  /* 0x00000002d4100825 */ /* 0x002fe200078e020a */
[----:B------:R-:W-:Y:S02]  /*8270*/  SHF.R.S32.HI R239, RZ, 0x1f, R227 ;  /* 0x0000001fffef7819 */ /* 0x000fe400000114e3 */
[----:B------:R-:W-:Y:S01]  /*8280*/  IADD3 R230, R148, 0x100, RZ ;  /* 0x0000010094e67810 */ /* 0x000fe20007ffe0ff */
[--C-:B------:R-:W-:Y:S01]  /*8290*/  @P0 IMAD.WIDE R14, R241, 0x2, R10.reuse ;  /* 0x00000002f10e0825 */ /* 0x100fe200078e020a */
[----:B------:R-:W-:Y:S01]  /*82a0*/  @!PT LDS RZ, [RZ] ;  /* 0x00000000fffff984 */ /* 0x000fe20000000800 */
[----:B------:R1:W-:Y:S03]  /*82b0*/  @P0 LDGSTS.E.BYPASS.LTC128B.128 [R148+0xc100], [R16.64], !P4 ;  /* 0x0c10000010940fae */ /* 0x0003e6000e101d46 */
[----:B------:R-:W-:Y:S01]  /*82c0*/  @P0 IMAD.WIDE R10, R227, 0x2, R10 ;  /* 0x00000002e30a0825 */ /* 0x000fe200078e020a */
[----:B------:R2:W-:Y:S03]  /*82d0*/  @P0 LDGSTS.E.BYPASS.LTC128B.128 [R148+0xe100], [R14.64], !P5 ;  /* 0x0e1000000e940fae */ /* 0x0005e6000e901d46 */
[----:B------:R-:W-:Y:S01]  /*82e0*/  IMAD R9, R200, c[0x0][0x21c], R9 ;  /* 0x00008700c8097a24 */ /* 0x000fe200078e0209 */
[----:B------:R3:W-:Y:S01]  /*82f0*/  @P0 LDGSTS.E.BYPASS.LTC128B.128 [R148+0x10100], [R10.64], !P6 ;  /* 0x101000000a940fae */ /* 0x0007e2000f101d46 */
[----:B------:R-:W-:-:S04]  /*8300*/  IADD3 R3, P0, R32, R12, RZ ;  /* 0x0000000c20037210 */ /* 0x000fc80007f1e0ff */
[----:B------:R-:W-:Y:S02]  /*8310*/  IADD3.X R12, R234, R13, R9, P0, !PT ;  /* 0x0000000dea0c7210 */ /* 0x000fe400007fe409 */
[----:B------:R-:W-:-:S04]  /*8320*/  LEA R9, P0, R3, c[0x0][0x1f8], 0x1 ;  /* 0x00007e0003097a11 */ /* 0x000fc800078008ff */
[----:B------:R-:W-:Y:S02]  /*8330*/  LEA.HI.X R3, R3, c[0x0][0x1fc], R12, 0x1, P0 ;  /* 0x00007f0003037a11 */ /* 0x000fe400000f0c0c */
[----:B------:R-:W-:Y:S01]  /*8340*/  ISETP.GT.AND P0, PT, R22, 0x20, PT ;  /* 0x000000201600780c */ /* 0x000fe20003f04270 */
[----:B-1----:R-:W-:Y:S04]  /*8350*/  SHFL.IDX PT, R16, R9, RZ, 0x181f ;  /* 0x00181fff09107589 */ /* 0x002fe800000e0000 */
[----:B------:R-:W-:Y:S04]  /*8360*/  SHFL.IDX PT, R17, R3, RZ, 0x181f ;  /* 0x00181fff03117589 */ /* 0x000fe800000e0000 */
[----:B---3--:R-:W-:Y:S04]  /*8370*/  SHFL.IDX PT, R10, R19, 0x1, 0x181f ;  /* 0x00381f00130a7f89 */ /* 0x008fe800000e0000 */
[----:B------:R-:W2:Y:S04]  /*8380*/  SHFL.IDX PT, R11, R18, 0x1, 0x181f ;  /* 0x00381f00120b7f89 */ /* 0x000ea800000e0000 */
[----:B------:R-:W1:Y:S04]  /*8390*/  SHFL.IDX PT, R9, R9, 0x1, 0x181f ;  /* 0x00381f0009097f89 */ /* 0x000e6800000e0000 */
[----:B------:R-:W3:Y:S01]  /*83a0*/  SHFL.IDX PT, R3, R3, 0x1, 0x181f ;  /* 0x00381f0003037f89 */ /* 0x000ee200000e0000 */
[----:B--2---:R-:W-:-:S04]  /*83b0*/  @P0 IMAD.WIDE R14, R212, 0x2, R10 ;  /* 0x00000002d40e0825 */ /* 0x004fc800078e020a */
[--C-:B------:R-:W-:Y:S01]  /*83c0*/  @P0 IMAD.WIDE R12, R241, 0x2, R10.reuse ;  /* 0x00000002f10c0825 */ /* 0x100fe200078e020a */
[----:B------:R1:W-:Y:S01]  /*83d0*/  @P0 LDGSTS.E.BYPASS.LTC128B.128 [R148+0xd100], [R14.64], !P4 ;  /* 0x0d1000000e940fae */ /* 0x0003e2000e101d46 */
[----:B------:R-:W-:Y:S02]  /*83e0*/  ISETP.GE.AND P4, PT, R212, c[0x0][0x1d4], PT ;  /* 0x00007500d4007a0c */ /* 0x000fe40003f86270 */
[----:B------:R-:W-:Y:S01]  /*83f0*/  @P0 IMAD.WIDE R10, R227, 0x2, R10 ;  /* 0x00000002e30a0825 */ /* 0x000fe200078e020a */
[----:B------:R2:W-:Y:S04]  /*8400*/  @P0 LDGSTS.E.BYPASS.LTC128B.128 [R148+0xf100], [R12.64], !P5 ;  /* 0x0f1000000c940fae */ /* 0x0005e8000e901d46 */
[----:B------:R4:W-:Y:S01]  /*8410*/  @P0 LDGSTS.E.BYPASS.LTC128B.128 [R148+0x11100], [R10.64], !P6 ;  /* 0x111000000a940fae */ /* 0x0009e2000f101d46 */
[----:B------:R-:W-:-:S03]  /*8420*/  IADD3 R20, P0, R16, R24, RZ ;  /* 0x0000001810147210 */ /* 0x000fc60007f1e0ff */
[----:B------:R-:W0:Y:S02]  /*8430*/  LDGDEPBAR ;  /* 0x00000000000079af */ /* 0x000e240000000000 */
[----:B------:R-:W-:Y:S02]  /*8440*/  IMAD.X R21, R17, 0x1, R25, P0 ;  /* 0x0000000111157824 */ /* 0x000fe400000e0619 */
[----:B--2---:R-:W-:-:S04]  /*8450*/  IMAD.WIDE R12, R241, 0x2, RZ ;  /* 0x00000002f10c7825 */ /* 0x004fc800078e02ff */
[----:B----4-:R-:W-:Y:S01]  /*8460*/  IMAD.WIDE R10, R227, 0x2, RZ ;  /* 0x00000002e30a7825 */ /* 0x010fe200078e02ff */
[----:B------:R-:W-:-:S05]  /*8470*/  IADD3 R18, P0, R16, R12, RZ ;  /* 0x0000000c10127210 */ /* 0x000fca0007f1e0ff */
[----:B------:R-:W-:Y:S01]  /*8480*/  IMAD.X R19, R17, 0x1, R13, P0 ;  /* 0x0000000111137824 */ /* 0x000fe200000e060d */
[----:B------:R-:W-:-:S05]  /*8490*/  IADD3 R16, P0, R16, R10, RZ ;  /* 0x0000000a10107210 */ /* 0x000fca0007f1e0ff */
[----:B------:R-:W-:Y:S01]  /*84a0*/  IMAD.X R17, R17, 0x1, R11, P0 ;  /* 0x0000000111117824 */ /* 0x000fe200000e060b */
[-C--:B-1----:R-:W-:Y:S02]  /*84b0*/  IADD3 R14, P0, R24, R9.reuse, RZ ;  /* 0x00000009180e7210 */ /* 0x082fe40007f1e0ff */
[----:B------:R-:W-:Y:S02]  /*84c0*/  IADD3 R24, R2, 0x18, RZ ;  /* 0x0000001802187810 */ /* 0x000fe40007ffe0ff */
[----:B------:R-:W-:Y:S01]  /*84d0*/  SHF.R.S32.HI R2, RZ, 0x1f, R241 ;  /* 0x0000001fff027819 */ /* 0x000fe200000114f1 */
[----:B---3--:R-:W-:Y:S01]  /*84e0*/  IMAD.X R15, R25, 0x1, R3, P0 ;  /* 0x00000001190f7824 */ /* 0x008fe200000e0603 */
[----:B------:R-:W-:-:S05]  /*84f0*/  IADD3 R12, P0, R12, R9, RZ ;  /* 0x000000090c0c7210 */ /* 0x000fca0007f1e0ff */
[----:B------:R-:W-:Y:S01]  /*8500*/  IMAD.X R13, R13, 0x1, R3, P0 ;  /* 0x000000010d0d7824 */ /* 0x000fe200000e0603 */
[----:B------:R-:W-:-:S05]  /*8510*/  IADD3 R10, P0, R10, R9, RZ ;  /* 0x000000090a0a7210 */ /* 0x000fca0007f1e0ff */
[----:B------:R-:W-:Y:S01]  /*8520*/  IMAD.X R11, R11, 0x1, R3, P0 ;  /* 0x000000010b0b7824 */ /* 0x000fe200000e0603 */
[C---:B------:R-:W-:Y:S02]  /*8530*/  ISETP.LT.OR P0, PT, R22.reuse, 0x1, P4 ;  /* 0x000000011600780c */ /* 0x040fe40002701670 */
[----:B------:R-:W-:Y:S02]  /*8540*/  ISETP.LT.OR P4, PT, R22, 0x21, P4 ;  /* 0x000000211600780c */ /* 0x000fe40002781670 */
[----:B------:R-:W-:-:S09]  /*8550*/  SHF.R.S32.HI R3, RZ, 0x1f, R212 ;  /* 0x0000001fff037819 */ /* 0x000fd200000114d4 */
[----:B------:R1:W-:Y:S01]  /*8560*/  LDGSTS.E.BYPASS.LTC128B.128 [R148+0x100], [R20.64], !P0 ;  /* 0x0010000014947fae */ /* 0x0003e2000c101d46 */
[C---:B------:R-:W-:Y:S02]  /*8570*/  ISETP.LT.OR P0, PT, R22.reuse, 0x1, P3 ;  /* 0x000000011600780c */ /* 0x040fe40001f01670 */
[----:B------:R-:W-:-:S11]  /*8580*/  ISETP.LT.OR P3, PT, R22, 0x21, P3 ;  /* 0x000000211600780c */ /* 0x000fd60001f61670 */
[----:B------:R1:W-:Y:S01]  /*8590*/  LDGSTS.E.BYPASS.LTC128B.128 [R148+0x2100], [R18.64], !P0 ;  /* 0x0210000012947fae */ /* 0x0003e2000c101d46 */
[----:B------:R-:W-:-:S04]  /*85a0*/  ISETP.GE.AND P0, PT, R23, c[0x0][0x1d4], PT ;  /* 0x0000750017007a0c */ /* 0x000fc80003f06270 */
[C---:B------:R-:W-:Y:S02]  /*85b0*/  ISETP.LT.OR P5, PT, R22.reuse, 0x1, P0 ;  /* 0x000000011600780c */ /* 0x040fe400007a1670 */
[----:B------:R-:W-:-:S11]  /*85c0*/  ISETP.LT.OR P0, PT, R22, 0x21, P0 ;  /* 0x000000211600780c */ /* 0x000fd60000701670 */
[----:B------:R1:W-:Y:S01]  /*85d0*/  LDGSTS.E.BYPASS.LTC128B.128 [R148+0x4100], [R16.64], !P5 ;  /* 0x0410000010947fae */ /* 0x0003e2000e901d46 */
[----:B------:R-:W-:-:S03]  /*85e0*/  ISETP.GT.AND P5, PT, R219, 0x3f, PT ;  /* 0x0000003fdb00780c */ /* 0x000fc60003fa4270 */
[----:B------:R1:W-:Y:S01]  /*85f0*/  LDGSTS.E.BYPASS.LTC128B.128 [R148+0x1100], [R14.64], !P4 ;  /* 0x011000000e947fae */ /* 0x0003e2000e101d46 */
[----:B------:R-:W-:-:S03]  /*8600*/  ISETP.GT.AND P4, PT, R26, R225, PT ;  /* 0x000000e11a00720c */ /* 0x000fc60003f84270 */
[----:B------:R1:W-:Y:S04]  /*8610*/  LDGSTS.E.BYPASS.LTC128B.128 [R148+0x3100], [R12.64], !P3 ;  /* 0x031000000c947fae */ /* 0x0003e8000d901d46 */
[----:B------:R1:W-:Y:S04]  /*8620*/  LDGSTS.E.BYPASS.LTC128B.128 [R148+0x5100], [R10.64], !P0 ;  /* 0x051000000a947fae */ /* 0x0003e8000c101d46 */
[----:B------:R-:W0:Y:S02]  /*8630*/  LDGDEPBAR ;  /* 0x00000000000079af */ /* 0x000e240000000000 */
        /* <DEDUP_REMOVED lines=9> */
[----:B-1----:R-:W-:Y:S02]  /*86d0*/  @!P5 LEA.HI.X.SX32 R11, R2, R232, 0x1, P0 ;  /* 0x000000e8020bd211 */ /* 0x002fe400000f0eff */
[----:B------:R-:W-:-:S04]  /*86e0*/  @!P5 LEA R10, P0, R9, c[0x0][0x2a0], 0x2 ;  /* 0x0000a800090ada11 */ /* 0x000fc800078010ff */
[----:B------:R-:W-:-:S05]  /*86f0*/  @!P5 LEA.HI.X R11, R9, c[0x0][0x2a4], R11, 0x2, P0 ;  /* 0x0000a900090bda11 */ /* 0x000fca00000f140b */
[----:B------:R-:W2:Y:S01]  /*8700*/  @!P5 LDG.E R200, [R10.64] ;  /* 0x000000060ac8d981 */ /* 0x000ea2000c1e1900 */
[----:B------:R-:W-:-:S04]  /*8710*/  IMAD.MOV R2, RZ, RZ, -R2 ;  /* 0x000000ffff027224 */ /* 0x000fc800078e0a02 */
[----:B------:R-:W-:-:S05]  /*8720*/  IMAD R201, R2, c[0x0][0x2b8], R3 ;  /* 0x0000ae0002c97a24 */ /* 0x000fca00078e0203 */
[----:B------:R-:W-:-:S05]  /*8730*/  SHF.R.S32.HI R2, RZ, 0x1f, R201 ;  /* 0x0000001fff027819 */ /* 0x000fca00000114c9 */
[----:B------:R-:W-:Y:S02]  /*8740*/  IMAD R9, R2, c[0x0][0x1e0], RZ ;  /* 0x0000780002097a24 */ /* 0x000fe400078e02ff */
[----:B------:R-:W-:-:S04]  /*8750*/  IMAD.WIDE.U32 R2, R201, c[0x0][0x1e0], RZ ;  /* 0x00007800c9027a25 */ /* 0x000fc800078e00ff */
[----:B------:R-:W-:-:S04]  /*8760*/  IMAD R9, R201, c[0x0][0x1e4], R9 ;  /* 0x00007900c9097a24 */ /* 0x000fc800078e0209 */
[----:B------:R-:W-:Y:S01]  /*8770*/  IMAD.IADD R3, R3, 0x1, R9 ;  /* 0x0000000103037824 */ /* 0x000fe200078e0209 */
[----:B--2---:R-:W-:-:S03]  /*8780*/  SHF.R.S32.HI R9, RZ, 0x1f, R200 ;  /* 0x0000001fff097819 */ /* 0x004fc600000114c8 */
[----:B------:R-:W-:-:S04]  /*8790*/  IMAD.WIDE.U32 R2, R200, c[0x0][0x1f0], R2 ;  /* 0x00007c00c8027a25 */ /* 0x000fc800078e0002 */
[----:B------:R-:W-:Y:S01]  /*87a0*/  IMAD R9, R9, c[0x0][0x1f0], RZ ;  /* 0x00007c0009097a24 */ /* 0x000fe200078e02ff */
[----:B------:R-:W-:-:S03]  /*87b0*/  IADD3 R2, P0, R28, R2, RZ ;  /* 0x000000021c027210 */ /* 0x000fc60007f1e0ff */
[----:B------:R-:W-:-:S05]  /*87c0*/  IMAD R9, R200, c[0x0][0x1f4], R9 ;  /* 0x00007d00c8097a24 */ /* 0x000fca00078e0209 */
[----:B------:R-:W-:Y:S02]  /*87d0*/  IADD3.X R3, R233, R3, R9, P0, !PT ;  /* 0x00000003e9037210 */ /* 0x000fe400007fe409 */
[----:B------:R-:W-:-:S04]  /*87e0*/  LEA R17, P0, R2, c[0x0][0x1c8], 0x1 ;  /* 0x0000720002117a11 */ /* 0x000fc800078008ff */
[----:B------:R-:W-:Y:S01]  /*87f0*/  LEA.HI.X R16, R2, c[0x0][0x1cc], R3, 0x1, P0 ;  /* 0x0000730002107a11 */ /* 0x000fe200000f0c03 */
[----:B------:R-:W-:Y:S06]  /*8800*/  BRA.DIV ~URZ, `(.L_x_1230) ;  /* 0x00011ac27f007947 */ /* 0x000fec000b800000 */
[----:B------:R1:W2:Y:S02]  /*8810*/  SHFL.IDX PT, R9, R16, RZ, 0x181f ;  /* 0x00181fff10097589 */ /* 0x0002a400000e0000 */
.L_x_1335:
[----:B------:R-:W-:Y:S05]  /*8820*/  BRA.DIV ~URZ, `(.L_x_1231) ;  /* 0x00011b227f007947 */ /* 0x000fea000b800000 */
[----:B------:R-:W3:Y:S01]  /*8830*/  SHFL.IDX PT, R2, R17, RZ, 0x181f ;  /* 0x00181fff11027589 */ /* 0x000ee200000e0000 */
[C---:B------:R-:W-:Y:S01]  /*8840*/  IMAD.SHL.U32 R20, R212.reuse, 0x2, RZ ;  /* 0x00000002d4147824 */ /* 0x040fe200078e00ff */
[----:B------:R-:W-:Y:S01]  /*8850*/  SHF.R.S32.HI R3, RZ, 0x1f, R212 ;  /* 0x0000001fff037819 */ /* 0x000fe200000114d4 */
[----:B------:R-:W-:Y:S01]  /*8860*/  IMAD.SHL.U32 R18, R241, 0x2, RZ ;  /* 0x00000002f1127824 */ /* 0x000fe200078e00ff */
[C---:B------:R-:W-:Y:S01]  /*8870*/  SHF.L.U64.HI R23, R227.reuse, 0x1, R239 ;  /* 0x00000001e3177819 */ /* 0x040fe200000102ef */
[----:B------:R-:W-:Y:S01]  /*8880*/  IMAD.SHL.U32 R22, R227, 0x2, RZ ;  /* 0x00000002e3167824 */ /* 0x000fe200078e00ff */
[----:B------:R-:W-:Y:S01]  /*8890*/  SHF.L.U64.HI R21, R212, 0x1, R3 ;  /* 0x00000001d4157819 */ /* 0x000fe20000010203 */
[----:B-1----:R-:W1:Y:S01]  /*88a0*/  SHFL.IDX PT, R16, R16, 0x1, 0x181f ;  /* 0x00381f0010107f89 */ /* 0x002e6200000e0000 */
[----:B------:R-:W-:-:S04]  /*88b0*/  SHF.R.S32.HI R3, RZ, 0x1f, R241 ;  /* 0x0000001fff037819 */ /* 0x000fc800000114f1 */
[----:B------:R-:W-:Y:S02]  /*88c0*/  SHF.L.U64.HI R19, R241, 0x1, R3 ;  /* 0x00000001f1137819 */ /* 0x000fe40000010203 */
[----:B------:R-:W-:-:S04]  /*88d0*/  IADD3 R3, R212, 0x40, RZ ;  /* 0x00000040d4037810 */ /* 0x000fc80007ffe0ff */
[----:B------:R-:W-:Y:S02]  /*88e0*/  ISETP.GE.AND P3, PT, R3, c[0x0][0x1d4], PT ;  /* 0x0000750003007a0c */ /* 0x000fe40003f66270 */
[----:B------:R-:W-:Y:S02]  /*88f0*/  SEL R3, RZ, 0x10, P6 ;  /* 0x00000010ff037807 */ /* 0x000fe40003000000 */
[----:B---3--:R-:W-:-:S05]  /*8900*/  IADD3 R14, P0, R2, R20, RZ ;  /* 0x00000014020e7210 */ /* 0x008fca0007f1e0ff */
[----:B--2---:R-:W-:Y:S01]  /*8910*/  IMAD.X R15, R9, 0x1, R21, P0 ;  /* 0x00000001090f7824 */ /* 0x004fe200000e0615 */
[----:B------:R-:W-:-:S05]  /*8920*/  IADD3 R12, P0, R2, R18, RZ ;  /* 0x00000012020c7210 */ /* 0x000fca0007f1e0ff */
[C---:B------:R-:W-:Y:S01]  /*8930*/  IMAD.X R13, R9.reuse, 0x1, R19, P0 ;  /* 0x00000001090d7824 */ /* 0x040fe200000e0613 */
[----:B------:R-:W-:Y:S02]  /*8940*/  IADD3 R10, P0, R2, R22, RZ ;  /* 0x00000016020a7210 */ /* 0x000fe40007f1e0ff */
[----:B------:R2:W3:Y:S03]  /*8950*/  SHFL.IDX PT, R2, R17, 0x1, 0x181f ;  /* 0x00381f0011027f89 */ /* 0x0004e600000e0000 */
[----:B------:R-:W-:Y:S01]  /*8960*/  IMAD.X R11, R9, 0x1, R23, P0 ;  /* 0x00000001090b7824 */ /* 0x000fe200000e0617 */
[----:B------:R-:W-:Y:S01]  /*8970*/  ISETP.GE.AND P0, PT, R212, c[0x0][0x1d4], PT ;  /* 0x00007500d4007a0c */ /* 0x000fe20003f06270 */
[----:B------:R-:W-:-:S12]  /*8980*/  IMAD.MOV.U32 R9, RZ, RZ, R3 ;  /* 0x000000ffff097224 */ /* 0x000fd800078e0003 */
[----:B------:R4:W-:Y:S04]  /*8990*/  LDGSTS.E.BYPASS.LTC128B.128 [R148+0x12100], [R14.64], !P0 ;  /* 0x121000000e947fae */ /* 0x0009e8000c101d46 */
[----:B------:R2:W-:Y:S04]  /*89a0*/  LDGSTS.E.BYPASS.LTC128B.128 [R148+0x14100], [R12.64], !P3 ;  /* 0x141000000c947fae */ /* 0x0005e8000d901d46 */
[----:B------:R2:W-:Y:S01]  /*89b0*/  LDGSTS.E.BYPASS.LTC128B.128 [R148+0x16100], [R10.64], !P6 ;  /* 0x161000000a947fae */ /* 0x0005e2000f101d46 */
[----:B----4-:R-:W-:Y:S02]  /*89c0*/  SEL R15, RZ, 0x10, P0 ;  /* 0x00000010ff0f7807 */ /* 0x010fe40000000000 */
[----:B------:R-:W-:-:S04]  /*89d0*/  SEL R14, RZ, 0x10, P3 ;  /* 0x00000010ff0e7807 */ /* 0x000fc80001800000 */
.L_x_1336:
[----:B-123--:R-:W-:Y:S02]  /*89e0*/  IADD3 R10, -R14, 0x10, RZ ;  /* 0x000000100e0a7810 */ /* 0x00efe40007ffe1ff */
[----:B------:R-:W-:-:S02]  /*89f0*/  IADD3 R12, -R15, 0x10, RZ ;  /* 0x000000100f0c7810 */ /* 0x000fc40007ffe1ff */
[----:B------:R-:W-:Y:S02]  /*8a00*/  LOP3.LUT R10, R10, 0xf, RZ, 0xc0, !PT ;  /* 0x0000000f0a0a7812 */ /* 0x000fe400078ec0ff */
[----:B------:R-:W-:Y:S02]  /*8a10*/  LOP3.LUT R12, R12, 0xf, RZ, 0xc0, !PT ;  /* 0x0000000f0c0c7812 */ /* 0x000fe400078ec0ff */
[----:B------:R-:W-:Y:S02]  /*8a20*/  IADD3 R10, P3, P0, R10, R2, R18 ;  /* 0x000000020a0a7210 */ /* 0x000fe4000787e012 */
[----:B------:R-:W-:Y:S02]  /*8a30*/  IADD3 R3, -R9, 0x10, RZ ;  /* 0x0000001009037810 */ /* 0x000fe40007ffe1ff */
[----:B------:R-:W-:Y:S02]  /*8a40*/  IADD3.X R11, RZ, R16, R19, P3, P0 ;  /* 0x00000010ff0b7210 */ /* 0x000fe40001fe0413 */
[----:B------:R-:W-:-:S02]  /*8a50*/  IADD3 R12, P3, P0, R12, R2, R20 ;  /* 0x000000020c0c7210 */ /* 0x000fc4000787e014 */
[----:B------:R-:W-:Y:S02]  /*8a60*/  LOP3.LUT R3, R3, 0xf, RZ, 0xc0, !PT ;  /* 0x0000000f03037812 */ /* 0x000fe400078ec0ff */
[----:B------:R-:W-:Y:S02]  /*8a70*/  IADD3.X R13, RZ, R16, R21, P3, P0 ;  /* 0x00000010ff0d7210 */ /* 0x000fe40001fe0415 */
[----:B------:R-:W-:-:S04]  /*8a80*/  IADD3 R2, P3, P0, R3, R2, R22 ;  /* 0x0000000203027210 */ /* 0x000fc8000787e016 */
[----:B------:R-:W-:Y:S02]  /*8a90*/  IADD3.X R3, RZ, R16, R23, P3, P0 ;  /* 0x00000010ff037210 */ /* 0x000fe40001fe0417 */
[----:B------:R-:W-:-:S13]  /*8aa0*/  ISETP.NE.U32.AND P0, PT, R15, RZ, PT ;  /* 0x000000ff0f00720c */ /* 0x000fda0003f05070 */
[----:B------:R-:W-:Y:S01]  /*8ab0*/  @!PT LDS RZ, [RZ] ;  /* 0x00000000fffff984 */ /* 0x000fe20000000800 */
[----:B------:R-:W-:Y:S01]  /*8ac0*/  @!PT LDS RZ, [RZ] ;  /* 0x00000000fffff984 */ /* 0x000fe20000000800 */
[----:B------:R-:W-:Y:S01]  /*8ad0*/  @!PT LDS RZ, [RZ] ;  /* 0x00000000fffff984 */ /* 0x000fe20000000800 */
[----:B------:R1:W-:Y:S01]  /*8ae0*/  LDGSTS.E.BYPASS.LTC128B.128.ZFILL [R148+0x13100], [R12.64], P0 ;  /* 0x131000000c947fae */ /* 0x0003e20008141d46 */
[----:B------:R-:W-:-:S13]  /*8af0*/  ISETP.NE.U32.AND P0, PT, R14, RZ, PT ;  /* 0x000000ff0e00720c */ /* 0x000fda0003f05070 */
[----:B------:R1:W-:Y:S01]  /*8b00*/  LDGSTS.E.BYPASS.LTC128B.128.ZFILL [R148+0x15100], [R10.64], P0 ;  /* 0x151000000a947fae */ /* 0x0003e20008141d46 */
[----:B------:R-:W-:-:S13]  /*8b10*/  ISETP.NE.U32.AND P0, PT, R9, RZ, PT ;  /* 0x000000ff0900720c */ /* 0x000fda0003f05070 */
[----:B------:R1:W-:Y:S02]  /*8b20*/  LDGSTS.E.BYPASS.LTC128B.128.ZFILL [R148+0x17100], [R2.64], P0 ;  /* 0x1710000002947fae */ /* 0x0003e40008141d46 */
.L_x_1229:
[----:B------:R-:W-:Y:S05]  /*8b30*/  BSYNC B0 ;  /* 0x0000000000007941 */ /* 0x000fea0003800000 */
.L_x_1228:
[----:B------:R-:W0:Y:S01]  /*8b40*/  LDGDEPBAR ;  /* 0x00000000000079af */ /* 0x000e220000000000 */
[----:B------:R-:W-:Y:S01]  /*8b50*/  BSSY B2, `(.L_x_1232) ;  /* 0x0000003000027945 */ /* 0x000fe20003800000 */
[----:B------:R-:W-:Y:S02]  /*8b60*/  MOV R110, 0x8b80 ;  /* 0x00008b80006e7802 */ /* 0x000fe40000000f00 */
[----:B-1----:R-:W-:Y:S05]  /*8b70*/  CALL.REL.NOINC `($_ZN7cutlass13device_kernelIN5flash19enable_sm80_to_sm89INS1_16FlashAttnFwdSm80INS1_25CollectiveMainloopFwdSm80ILi8ELi2ELb0EN4cute5tupleIJNS5_1CILi128EEENS7_ILi64EEENS7_ILi192EEEEEELi192ENS_10bfloat16_tEfNS_4arch4Sm80ELb0ELb1ELb1ELb1ELb1ELb1ELb1ELb0EEENS1_21CollectiveEpilogueFwdINS6_IJS8_SA_S9_EEENS6_IJNS7_ILi1EEESI_SI_EEESC_SE_Li256ELb1ELb1ELb0ELb0EEENS1_19SingleTileSchedulerILb1ELb0ELb1ELi128EEEEEEEEEvNT_6ParamsE$_ZZN5flash25CollectiveMainloopFwdSm80ILi8ELi2ELb0EN4cute5tupleIJNS1_1CILi128EEENS3_ILi64EEENS3_ILi192EEEEEELi192EN7cutlass10bfloat16_tEfNS8_4arch4Sm80ELb0ELb1ELb1ELb1ELb1ELb1ELb1ELb0EE3mmaINS_16FlashAttnFwdSm80ISC_NS_21CollectiveEpilogueFwdINS2_IJS4_S6_S5_EEENS2_IJNS3_ILi1EEESH_SH_EEES9_SB_Li256ELb1ELb1ELb0ELb0EEENS_19SingleTileSchedulerILb1ELb0ELb1ELi128EEEE13SharedStorageENS1_6TensorINS1_11ArrayEngineIfLm96EEENS1_6LayoutINS2_IJNS2_IJNS3_ILi2EEESS_EEESH_NS3_ILi24EEEEEENS2_IJNS2_IJSH_SS_EEENS3_ILi0EEENS3_ILi4EEEEEEEEEENS_7SoftmaxILi2ELi0EEEEEbRKNSC_6ParamsERT0_RT1_iRKNS_16SeqlenInfoQKNewKILb1ELb1EEENS2_IJiiiiEEERT_ENKUlvE_clEv) ;  /* 0x0001389000007944 */ /* 0x002fea0003c00000 */
[----:B------:R-:W-:Y:S05]  /*8b80*/  BSYNC B2 ;  /* 0x0000000000027941 */ /* 0x000fea0003800000 */
.L_x_1232:
[----:B------:R2:W5:Y:S01]  /*8b90*/  LDL R92, [R1] ;  /* 0x00000000015c7983 */ /* 0x0005620000100800 */
[----:B------:R-:W-:-:S04]  /*8ba0*/  DEPBAR.LE SB0, 0x2 ;  /* 0x000080800000791a */ /* 0x000fc80000000000 */
[----:B------:R2:W5:Y:S01]  /*8bb0*/  LDL R224, [R1+0x10] ;  /* 0x0000100001e07983 */ /* 0x0005620000100800 */
[----:B------:R-:W-:Y:S01]  /*8bc0*/  WARPSYNC 0xffffffff ;  /* 0xffffffff00007948 */ /* 0x000fe20003800000 */
[----:B------:R-:W-:Y:S01]  /*8bd0*/  IMAD.SHL.U32 R192, R5, 0x2, RZ ;  /* 0x0000000205c07824 */ /* 0x000fe200078e00ff */
[----:B------:R-:W-:Y:S01]  /*8be0*/  SHF.L.U32 R197, R8, 0x1, RZ ;  /* 0x0000000108c57819 */ /* 0x000fe200000006ff */
[----:B------:R-:W-:Y:S01]  /*8bf0*/  IMAD.SHL.U32 R193, R6, 0x2, RZ ;  /* 0x0000000206c17824 */ /* 0x000fe200078e00ff */
[----:B------:R-:W-:Y:S01]  /*8c00*/  BAR.SYNC.DEFER_BLOCKING 0x0 ;  /* 0x0000000000007b1d */ /* 0x000fe20000010000 */
[C---:B------:R-:W-:Y:S01]  /*8c10*/  LEA R188, R4.reuse, 0x18100, 0x1 ;  /* 0x0001810004bc7811 */ /* 0x040fe200078e08ff */
[----:B------:R-:W-:Y:S02]  /*8c20*/  IMAD.SHL.U32 R8, R4, 0x2, RZ ;  /* 0x0000000204087824 */ /* 0x000fe400078e00ff */
[C---:B------:R-:W-:Y:S01]  /*8c30*/  IMAD.IADD R4, R193.reuse, 0x1, R197 ;  /* 0x00000001c1047824 */ /* 0x040fe200078e02c5 */
[----:B------:R-:W-:Y:S01]  /*8c40*/  IADD3 R187, R188, R192, RZ ;  /* 0x000000c0bcbb7210 */ /* 0x000fe20007ffe0ff */
[----:B------:R-:W-:Y:S01]  /*8c50*/  BSSY B0, `(.L_x_1233) ;  /* 0x0000051000007945 */ /* 0x000fe20003800000 */
[----:B------:R-:W-:Y:S01]  /*8c60*/  IADD3 R196, R193, 0xc100, RZ ;  /* 0x0000c100c1c47810 */ /* 0x000fe20007ffe0ff */
[----:B-1----:R-:W1:Y:S04]  /*8c70*/  LDSM.16.M88.4 R8, [R8+0x18100] ;  /* 0x018100000808783b */ /* 0x002e680000000200 */
[----:B------:R2:W3:Y:S04]  /*8c80*/  LDSM.16.M88.4 R32, [R193+0xc100] ;  /* 0x00c10000c120783b */ /* 0x0004e80000000200 */
[----:B------:R2:W4:Y:S04]  /*8c90*/  LDSM.16.M88.4 R36, [R193+0xc900] ;  /* 0x00c90000c124783b */ /* 0x0005280000000200 */
[----:B-----5:R2:W1:Y:S04]  /*8ca0*/  LDSM.16.M88.4 R40, [R193+0xd100] ;  /* 0x00d10000c128783b */ /* 0x0204680000000200 */
[----:B------:R2:W1:Y:S04]  /*8cb0*/  LDSM.16.M88.4 R48, [R193+0xd900] ;  /* 0x00d90000c130783b */ /* 0x0004680000000200 */
[----:B------:R2:W1:Y:S04]  /*8cc0*/  LDSM.16.M88.4 R16, [R187] ;  /* 0x00000000bb10783b */ /* 0x0004680000000200 */
[----:B------:R2:W1:Y:S04]  /*8cd0*/  LDSM.16.M88.4 R56, [R4+0xc100] ;  /* 0x00c100000438783b */ /* 0x0004680000000200 */
[----:B------:R2:W1:Y:S04]  /*8ce0*/  LDSM.16.M88.4 R60, [R4+0xc900] ;  /* 0x00c90000043c783b */ /* 0x0004680000000200 */
[----:B------:R2:W1:Y:S04]  /*8cf0*/  LDSM.16.M88.4 R64, [R4+0xd100] ;  /* 0x00d100000440783b */ /* 0x0004680000000200 */
[----:B------:R2:W1:Y:S01]  /*8d00*/  LDSM.16.M88.4 R84, [R4+0xd900] ;  /* 0x00d900000454783b */ /* 0x0004620000000200 */
[----:B------:R-:W-:Y:S05]  /*8d10*/  @!P4 BRA `(.L_x_1234) ;  /* 0x000004400000c947 */ /* 0x000fea0003800000 */
[----:B------:R-:W5:Y:S01]  /*8d20*/  S2R R12, SR_CTAID.Y ;  /* 0x00000000000c7919 */ /* 0x000f620000002600 */
[----:B------:R-:W-:-:S02]  /*8d30*/  SHF.R.S32.HI R2, RZ, 0x1f, R201 ;  /* 0x0000001fff027819 */ /* 0x000fc400000114c9 */
[----:B------:R-:W-:-:S03]  /*8d40*/  SHF.R.S32.HI R6, RZ, 0x1f, R200 ;  /* 0x0000001fff067819 */ /* 0x000fc600000114c8 */
[----:B------:R-:W-:Y:S02]  /*8d50*/  IMAD R5, R2, c[0x0][0x208], RZ ;  /* 0x0000820002057a24 */ /* 0x000fe400078e02ff */
[----:B------:R-:W-:-:S04]  /*8d60*/  IMAD.WIDE.U32 R2, R201, c[0x0][0x208], RZ ;  /* 0x00008200c9027a25 */ /* 0x000fc800078e00ff */
[----:B------:R-:W-:-:S05]  /*8d70*/  IMAD R5, R201, c[0x0][0x20c], R5 ;  /* 0x00008300c9057a24 */ /* 0x000fca00078e0205 */
[----:B------:R-:W-:Y:S01]  /*8d80*/  IADD3 R3, R3, R5, RZ ;  /* 0x0000000503037210 */ /* 0x000fe20007ffe0ff */
[----:B------:R-:W-:-:S04]  /*8d90*/  IMAD R5, R6, c[0x0][0x218], RZ ;  /* 0x0000860006057a24 */ /* 0x000fc800078e02ff */
[----:B------:R-:W-:-:S04]  /*8da0*/  IMAD.WIDE.U32 R2, R200, c[0x0][0x218], R2 ;  /* 0x00008600c8027a25 */ /* 0x000fc800078e0002 */
[----:B-----5:R-:W-:-:S04]  /*8db0*/  IMAD.WIDE.U32 R12, R12, c[0x0][0x210], RZ ;  /* 0x000084000c0c7a25 */ /* 0x020fc800078e00ff */
[----:B------:R-:W-:Y:S01]  /*8dc0*/  IMAD R5, R200, c[0x0][0x21c], R5 ;  /* 0x00008700c8057a24 */ /* 0x000fe200078e0205 */
[----:B------:R-:W-:-:S04]  /*8dd0*/  IADD3 R2, P0, R12, R2, RZ ;  /* 0x000000020c027210 */ /* 0x000fc80007f1e0ff */
[----:B------:R-:W-:Y:S02]  /*8de0*/  IADD3.X R3, R234, R3, R5, P0, !PT ;  /* 0x00000003ea037210 */ /* 0x000fe400007fe405 */
[----:B------:R-:W-:-:S04]  /*8df0*/  LEA R22, P0, R2, c[0x0][0x1f8], 0x1 ;  /* 0x00007e0002167a11 */ /* 0x000fc800078008ff */
[----:B------:R-:W-:Y:S01]  /*8e00*/  LEA.HI.X R6, R2, c[0x0][0x1fc], R3, 0x1, P0 ;  /* 0x00007f0002067a11 */ /* 0x000fe200000f0c03 */
[----:B------:R-:W-:Y:S06]  /*8e10*/  BRA.DIV ~URZ, `(.L_x_1235) ;  /* 0x000118327f007947 */ /* 0x000fec000b800000 */
[----:B------:R2:W4:Y:S02]  /*8e20*/  SHFL.IDX PT, R5, R6, RZ, 0x181f ;  /* 0x00181fff06057589 */ /* 0x00052400000e0000 */
.L_x_1337:
[----:B------:R-:W-:Y:S05]  /*8e30*/  BRA.DIV ~URZ, `(.L_x_1236) ;  /* 0x000118927f007947 */ /* 0x000fea000b800000 */
[----:B------:R-:W5:Y:S01]  /*8e40*/  SHFL.IDX PT, R2, R22, RZ, 0x181f ;  /* 0x00181fff16027589 */ /* 0x000f6200000e0000 */
[----:B------:R-:W-:Y:S01]  /*8e50*/  SHF.R.S32.HI R12, RZ, 0x1f, R212 ;  /* 0x0000001fff0c7819 */ /* 0x000fe200000114d4 */
[C---:B------:R-:W-:Y:S01]  /*8e60*/  IMAD.SHL.U32 R25, R212.reuse, 0x2, RZ ;  /* 0x00000002d4197824 */ /* 0x040fe200078e00ff */
[----:B------:R-:W-:Y:S01]  /*8e70*/  SHF.R.S32.HI R3, RZ, 0x1f, R241 ;  /* 0x0000001fff037819 */ /* 0x000fe200000114f1 */
[----:B------:R-:W-:Y:S01]  /*8e80*/  IMAD.SHL.U32 R23, R241, 0x2, RZ ;  /* 0x00000002f1177824 */ /* 0x000fe200078e00ff */
[C---:B------:R-:W-:Y:S01]  /*8e90*/  SHF.L.U64.HI R26, R212.reuse, 0x1, R12 ;  /* 0x00000001d41a7819 */ /* 0x040fe2000001020c */
[----:B------:R-:W-:Y:S01]  /*8ea0*/  IMAD.SHL.U32 R27, R227, 0x2, RZ ;  /* 0x00000002e31b7824 */ /* 0x000fe200078e00ff */
[----:B------:R-:W-:Y:S02]  /*8eb0*/  SHF.L.U64.HI R24, R241, 0x1, R3 ;  /* 0x00000001f1187819 */ /* 0x000fe40000010203 */
[----:B------:R-:W-:-:S02]  /*8ec0*/  IADD3 R3, R212, 0x40, RZ ;  /* 0x00000040d4037810 */ /* 0x000fc40007ffe0ff */
[----:B------:R-:W-:Y:S02]  /*8ed0*/  ISETP.GE.AND P4, PT, R212, c[0x0][0x1d4], PT ;  /* 0x00007500d4007a0c */ /* 0x000fe40003f86270 */
[----:B------:R-:W-:Y:S02]  /*8ee0*/  ISETP.GE.AND P3, PT, R3, c[0x0][0x1d4], PT ;  /* 0x0000750003007a0c */ /* 0x000fe40003f66270 */
[----:B------:R-:W-:Y:S02]  /*8ef0*/  SHF.L.U64.HI R28, R227, 0x1, R239 ;  /* 0x00000001e31c7819 */ /* 0x000fe400000102ef */
[----:B------:R-:W-:Y:S02]  /*8f00*/  SEL R3, RZ, 0x10, P6 ;  /* 0x00000010ff037807 */ /* 0x000fe40003000000 */
[----:B-----5:R-:W-:-:S05]  /*8f10*/  IADD3 R12, P0, R2, R25, RZ ;  /* 0x00000019020c7210 */ /* 0x020fca0007f1e0ff */
[----:B----4-:R-:W-:Y:S01]  /*8f20*/  IMAD.X R13, R5, 0x1, R26, P0 ;  /* 0x00000001050d7824 */ /* 0x010fe200000e061a */
[----:B------:R-:W-:-:S04]  /*8f30*/  IADD3 R20, P0, R2, R23, RZ ;  /* 0x0000001702147210 */ /* 0x000fc80007f1e0ff */
[----:B------:R-:W-:Y:S01]  /*8f40*/  @!PT LDS RZ, [RZ] ;  /* 0x00000000fffff984 */ /* 0x000fe20000000800 */
[----:B------:R-:W-:Y:S01]  /*8f50*/  @!PT LDS RZ, [RZ] ;  /* 0x00000000fffff984 */ /* 0x000fe20000000800 */
[----:B------:R4:W-:Y:S01]  /*8f60*/  LDGSTS.E.BYPASS.LTC128B.128 [R230+0x6000], [R12.64], !P4 ;  /* 0x060000000ce67fae */ /* 0x0009e2000e101d46 */
[C---:B------:R-:W-:Y:S01]  /*8f70*/  IMAD.X R21, R5.reuse, 0x1, R24, P0 ;  /* 0x0000000105157824 */ /* 0x040fe200000e0618 */
[----:B------:R-:W-:Y:S02]  /*8f80*/  IADD3 R14, P0, R2, R27, RZ ;  /* 0x0000001b020e7210 */ /* 0x000fe40007f1e0ff */
[----:B------:R-:W2:Y:S03]  /*8f90*/  SHFL.IDX PT, R2, R22, 0x1, 0x181f ;  /* 0x00381f0016027f89 */ /* 0x000ea600000e0000 */
[----:B------:R-:W-:Y:S01]  /*8fa0*/  IMAD.X R15, R5, 0x1, R28, P0 ;  /* 0x00000001050f7824 */ /* 0x000fe200000e061c */
[----:B------:R5:W-:Y:S04]  /*8fb0*/  LDGSTS.E.BYPASS.LTC128B.128 [R230+0x8000], [R20.64], !P3 ;  /* 0x0800000014e67fae */ /* 0x000be8000d901d46 */
[----:B------:R4:W-:Y:S04]  /*8fc0*/  LDGSTS.E.BYPASS.LTC128B.128 [R230+0xa000], [R14.64], !P6 ;  /* 0x0a0000000ee67fae */ /* 0x0009e8000f101d46 */
[----:B------:R3:W1:Y:S01]  /*8fd0*/  SHFL.IDX PT, R5, R6, 0x1, 0x181f ;  /* 0x00381f0006057f89 */ /* 0x00066200000e0000 */
[----:B-----5:R-:W-:-:S02]  /*8fe0*/  SEL R21, RZ, 0x10, P4 ;  /* 0x00000010ff157807 */ /* 0x020fc40002000000 */
[----:B------:R-:W-:Y:S01]  /*8ff0*/  SEL R20, RZ, 0x10, P3 ;  /* 0x00000010ff147807 */ /* 0x000fe20001800000 */
[----:B--23--:R-:W-:-:S03]  /*9000*/  IMAD.MOV.U32 R6, RZ, RZ, R3 ;  /* 0x000000ffff067224 */ /* 0x00cfc600078e0003 */
.L_x_1338:
[----:B----4-:R-:W-:-:S04]  /*9010*/  IADD3 R3, -R20, 0x10, RZ ;  /* 0x0000001014037810 */ /* 0x010fc80007ffe1ff */
[----:B------:R-:W-:-:S04]  /*9020*/  LOP3.LUT R3, R3, 0xf, RZ, 0xc0, !PT ;  /* 0x0000000f03037812 */ /* 0x000fc800078ec0ff */
[----:B------:R-:W-:Y:S02]  /*9030*/  IADD3 R12, P3, P0, R3, R2, R23 ;  /* 0x00000002030c7210 */ /* 0x000fe4000787e017 */
[----:B------:R-:W-:Y:S02]  /*9040*/  IADD3 R3, -R21, 0x10, RZ ;  /* 0x0000001015037810 */ /* 0x000fe40007ffe1ff */
[----:B-1----:R-:W-:Y:S02]  /*9050*/  IADD3.X R13, RZ, R5, R24, P3, P0 ;  /* 0x00000005ff0d7210 */ /* 0x002fe40001fe0418 */
[----:B------:R-:W-:-:S04]  /*9060*/  LOP3.LUT R3, R3, 0xf, RZ, 0xc0, !PT ;  /* 0x0000000f03037812 */ /* 0x000fc800078ec0ff */
[----:B------:R-:W-:Y:S02]  /*9070*/  IADD3 R14, P3, P0, R3, R2, R25 ;  /* 0x00000002030e7210 */ /* 0x000fe4000787e019 */
[----:B------:R-:W-:Y:S02]  /*9080*/  IADD3 R3, -R6, 0x10, RZ ;  /* 0x0000001006037810 */ /* 0x000fe40007ffe1ff */
[----:B------:R-:W-:Y:S02]  /*9090*/  IADD3.X R15, RZ, R5, R26, P3, P0 ;  /* 0x00000005ff0f7210 */ /* 0x000fe40001fe041a */
[----:B------:R-:W-:-:S04]  /*90a0*/  LOP3.LUT R3, R3, 0xf, RZ, 0xc0, !PT ;  /* 0x0000000f03037812 */ /* 0x000fc800078ec0ff */
        /* <DEDUP_REMOVED lines=11> */
.L_x_1234:
[----:B------:R-:W-:Y:S05]  /*9160*/  BSYNC B0 ;  /* 0x0000000000007941 */ /* 0x000fea0003800000 */
.L_x_1233:
[----:B------:R-:W0:Y:S01]  /*9170*/  LDGDEPBAR ;  /* 0x00000000000079af */ /* 0x000e220000000000 */
[----:B------:R-:W-:Y:S02]  /*9180*/  WARPSYNC 0xffffffff ;  /* 0xffffffff00007948 */ /* 0x000fe40003800000 */
[----:B-1----:R-:W-:Y:S01]  /*9190*/  IMAD.MOV.U32 R2, RZ, RZ, 0x40 ;  /* 0x00000040ff027424 */ /* 0x002fe200078e00ff */
[C---:B---3--:R-:W-:Y:S01]  /*91a0*/  HMMA.16816.F32.BF16 R28, R8.reuse, R32, RZ ;  /* 0x00000020081c723c */ /* 0x048fe200000418ff */
[C---:B------:R-:W-:Y:S01]  /*91b0*/  IMAD R190, R0.reuse, 0x2, R188 ;  /* 0x0000000200be7824 */ /* 0x040fe200078e02bc */
[----:B------:R-:W-:Y:S01]  /*91c0*/  LDSM.16.M88.4 R88, [R193+0xe100] ;  /* 0x00e10000c158783b */ /* 0x000fe20000000200 */
[----:B------:R-:W-:Y:S01]  /*91d0*/  IMAD R189, R0, 0x2, R187 ;  /* 0x0000000200bd7824 */ /* 0x000fe200078e02bb */
[----:B------:R-:W-:Y:S02]  /*91e0*/  SEL R191, R2, 0xffffffc0, !P2 ;  /* 0xffffffc002bf7807 */ /* 0x000fe40005000000 */
[----:B------:R-:W-:Y:S02]  /*91f0*/  LDSM.16.M88.4 R12, [R190] ;  /* 0x00000000be0c783b */ /* 0x000fe40000000200 */
[C---:B------:R-:W-:Y:S01]  /*9200*/  HMMA.16816.F32.BF16 R24, R8.reuse, R34, RZ ;  /* 0x000000220818723c */ /* 0x040fe200000418ff */
[----:B------:R-:W-:Y:S01]  /*9210*/  IADD3 R3, R193, R191, RZ ;  /* 0x000000bfc1037210 */ /* 0x000fe20007ffe0ff */
[----:B------:R-:W-:Y:S01]  /*9220*/  IMAD.IADD R2, R191, 0x1, R4 ;  /* 0x00000001bf027824 */ /* 0x000fe200078e0204 */
[----:B------:R-:W3:Y:S04]  /*9230*/  LDL R93, [R1+0x4] ;  /* 0x00000400015d7983 */ /* 0x000ee80000100800 */
[----:B------:R-:W1:Y:S01]  /*9240*/  LDSM.16.M88.4 R68, [R3+0xc100] ;  /* 0x00c100000344783b */ /* 0x000e620000000200 */
[C---:B----4-:R-:W-:Y:S03]  /*9250*/  HMMA.16816.F32.BF16 R20, R8.reuse, R36, RZ ;  /* 0x000000240814723c */ /* 0x050fe600000418ff */
[----:B------:R-:W4:Y:S04]  /*9260*/  LDSM.16.M88.4 R72, [R3+0xc900] ;  /* 0x00c900000348783b */ /* 0x000f280000000200 */
[----:B------:R-:W5:Y:S01]  /*9270*/  LDSM.16.M88.4 R76, [R3+0xd900] ;  /* 0x00d90000034c783b */ /* 0x000f620000000200 */
[C---:B------:R-:W-:Y:S03]  /*9280*/  HMMA.16816.F32.BF16 R32, R8.reuse, R38, RZ ;  /* 0x000000260820723c */ /* 0x040fe600000418ff */
[----:B------:R-:W-:Y:S05]  /*9290*/  LDSM.16.M88.4 R80, [R2+0xc100] ;  /* 0x00c100000250783b */ /* 0x000fea0000000200 */
[C---:B------:R-:W-:Y:S08]  /*92a0*/  HMMA.16816.F32.BF16 R52, R8.reuse, R48, RZ ;  /* 0x000000300834723c */ /* 0x040ff000000418ff */
[C---:B------:R-:W-:Y:S08]  /*92b0*/  HMMA.16816.F32.BF16 R44, R8.reuse, R40, RZ ;  /* 0x00000028082c723c */ /* 0x040ff000000418ff */
[C---:B------:R-:W-:Y:S08]  /*92c0*/  HMMA.16816.F32.BF16 R40, R8.reuse, R42, RZ ;  /* 0x0000002a0828723c */ /* 0x040ff000000418ff */
[----:B------:R-:W-:Y:S01]  /*92d0*/  HMMA.16816.F32.BF16 R48, R8, R50, RZ ;  /* 0x000000320830723c */ /* 0x000fe200000418ff */
[----:B------:R-:W-:Y:S07]  /*92e0*/  LDSM.16.M88.4 R8, [R189] ;  /* 0x00000000bd08783b */ /* 0x000fee0000000200 */
[C---:B------:R-:W-:Y:S08]  /*92f0*/  HMMA.16816.F32.BF16 R36, R16.reuse, R56, R28 ;  /* 0x000000381024723c */ /* 0x040ff0000004181c */
[C---:B------:R-:W-:Y:S01]  /*9300*/  HMMA.16816.F32.BF16 R28, R16.reuse, R58, R24 ;  /* 0x0000003a101c723c */ /* 0x040fe20000041818 */
[----:B------:R-:W2:Y:S07]  /*9310*/  LDSM.16.M88.4 R56, [R3+0xd100] ;  /* 0x00d100000338783b */ /* 0x000eae0000000200 */
[C---:B------:R-:W-:Y:S08]  /*9320*/  HMMA.16816.F32.BF16 R24, R16.reuse, R60, R20 ;  /* 0x0000003c1018723c */ /* 0x040ff00000041814 */
[C---:B------:R-:W-:Y:S08]  /*9330*/  HMMA.16816.F32.BF16 R20, R16.reuse, R62, R32 ;  /* 0x0000003e1014723c */ /* 0x040ff00000041820 */
[C---:B------:R-:W-:Y:S08]  /*9340*/  HMMA.16816.F32.BF16 R60, R16.reuse, R84, R52 ;  /* 0x00000054103c723c */ /* 0x040ff00000041834 */
[C---:B------:R-:W-:Y:S08]  /*9350*/  HMMA.16816.F32.BF16 R32, R16.reuse, R64, R44 ;  /* 0x000000401020723c */ /* 0x040ff0000004182c */
[C---:B------:R-:W-:Y:S08]  /*9360*/  HMMA.16816.F32.BF16 R64, R16.reuse, R66, R40 ;  /* 0x000000421040723c */ /* 0x040ff00000041828 */
[----:B------:R-:W-:Y:S01]  /*9370*/  HMMA.16816.F32.BF16 R52, R16, R86, R48 ;  /* 0x000000561034723c */ /* 0x000fe20000041830 */
[----:B------:R-:W2:Y:S04]  /*9380*/  LDSM.16.M88.4 R84, [R2+0xc900] ;  /* 0x00c900000254783b */ /* 0x000ea80000000200 */
[----:B------:R-:W-:Y:S03]  /*9390*/  LDSM.16.M88.4 R16, [R188+0x4000] ;  /* 0x00400000bc10783b */ /* 0x000fe60000000200 */
[C---:B-1----:R-:W-:Y:S08]  /*93a0*/  HMMA.16816.F32.BF16 R48, R12.reuse, R68, R36 ;  /* 0x000000440c30723c */ /* 0x042ff00000041824 */
[C---:B------:R-:W-:Y:S01]  /*93b0*/  HMMA.16816.F32.BF16 R44, R12.reuse, R70, R28 ;  /* 0x000000460c2c723c */ /* 0x040fe2000004181c */
[----:B------:R-:W-:Y:S07]  /*93c0*/  LDSM.16.M88.4 R68, [R2+0xd100] ;  /* 0x00d100000244783b */ /* 0x000fee0000000200 */
[C---:B----4-:R-:W-:Y:S08]  /*93d0*/  HMMA.16816.F32.BF16 R40, R12.reuse, R72, R24 ;  /* 0x000000480c28723c */ /* 0x050ff00000041818 */
[C---:B------:R-:W-:Y:S01]  /*93e0*/  HMMA.16816.F32.BF16 R36, R12.reuse, R74, R20 ;  /* 0x0000004a0c24723c */ /* 0x040fe20000041814 */
[----:B------:R-:W1:Y:S07]  /*93f0*/  LDSM.16.M88.4 R72, [R2+0xd900] ;  /* 0x00d900000248783b */ /* 0x000e6e0000000200 */
[C---:B-----5:R-:W-:Y:S08]  /*9400*/  HMMA.16816.F32.BF16 R24, R12.reuse, R76, R60 ;  /* 0x0000004c0c18723c */ /* 0x060ff0000004183c */
[C---:B--2---:R-:W-:Y:S08]  /*9410*/  HMMA.16816.F32.BF16 R32, R12.reuse, R56, R32 ;  /* 0x000000380c20723c */ /* 0x044ff00000041820 */
[C---:B------:R-:W-:Y:S01]  /*9420*/  HMMA.16816.F32.BF16 R28, R12.reuse, R58, R64 ;  /* 0x0000003a0c1c723c */ /* 0x040fe20000041840 */
[----:B------:R-:W-:Y:S07]  /*9430*/  LDSM.16.M88.4 R64, [R4+0xf100] ;  /* 0x00f100000440783b */ /* 0x000fee0000000200 */
[----:B------:R-:W-:Y:S01]  /*9440*/  HMMA.16816.F32.BF16 R20, R12, R78, R52 ;  /* 0x0000004e0c14723c */ /* 0x000fe20000041834 */
[----:B------:R-:W2:Y:S07]  /*9450*/  LDSM.16.M88.4 R76, [R193+0xe900] ;  /* 0x00e90000c14c783b */ /* 0x000eae0000000200 */
[C---:B------:R-:W-:Y:S08]  /*9460*/  HMMA.16816.F32.BF16 R44, R8.reuse, R82, R44 ;  /* 0x00000052082c723c */ /* 0x040ff0000004182c */
[C---:B------:R-:W-:Y:S01]  /*9470*/  HMMA.16816.F32.BF16 R12, R8.reuse, R80, R48 ;  /* 0x00000050080c723c */ /* 0x040fe20000041830 */
[----:B------:R-:W4:Y:S07]  /*9480*/  LDSM.16.M88.4 R80, [R193+0xf100] ;  /* 0x00f10000c150783b */ /* 0x000f2e0000000200 */
[C---:B------:R-:W-:Y:S08]  /*9490*/  HMMA.16816.F32.BF16 R40, R8.reuse, R84, R40 ;  /* 0x000000540828723c */ /* 0x040ff00000041828 */
[C---:B------:R-:W-:Y:S01]  /*94a0*/  HMMA.16816.F32.BF16 R48, R8.reuse, R86, R36 ;  /* 0x000000560830723c */ /* 0x040fe20000041824 */
[----:B------:R-:W-:Y:S07]  /*94b0*/  LDSM.16.M88.4 R84, [R193+0x11100] ;  /* 0x01110000c154783b */ /* 0x000fee0000000200 */
[C---:B-1----:R-:W-:Y:S01]  /*94c0*/  HMMA.16816.F32.BF16 R56, R8.reuse, R72, R24 ;  /* 0x000000480838723c */ /* 0x042fe20000041818 */
[----:B------:R-:W1:Y:S07]  /*94d0*/  LDSM.16.M88.4 R24, [R193+0xf900] ;  /* 0x00f90000c118783b */ /* 0x000e6e0000000200 */
[C---:B------:R-:W-:Y:S08]  /*94e0*/  HMMA.16816.F32.BF16 R52, R8.reuse, R68, R32 ;  /* 0x000000440834723c */ /* 0x040ff00000041820 */
[C---:B------:R-:W-:Y:S01]  /*94f0*/  HMMA.16816.F32.BF16 R60, R8.reuse, R70, R28 ;  /* 0x00000046083c723c */ /* 0x040fe2000004181c */
[----:B------:R-:W-:Y:S04]  /*9500*/  LDSM.16.M88.4 R28, [R4+0xe100] ;  /* 0x00e10000041c783b */ /* 0x000fe80000000200 */
[----:B------:R-:W-:Y:S03]  /*9510*/  LDSM.16.M88.4 R68, [R4+0xf900] ;  /* 0x00f900000444783b */ /* 0x000fe60000000200 */
[----:B------:R-:W-:Y:S01]  /*9520*/  HMMA.16816.F32.BF16 R36, R8, R74, R20 ;  /* 0x0000004a0824723c */ /* 0x000fe20000041814 */
[----:B------:R-:W5:Y:S04]  /*9530*/  LDSM.16.M88.4 R8, [R187+0x4000] ;  /* 0x00400000bb08783b */ /* 0x000f680000000200 */
[----:B------:R-:W-:Y:S03]  /*9540*/  LDSM.16.M88.4 R72, [R3+0xe100] ;  /* 0x00e100000348783b */ /* 0x000fe60000000200 */
[C---:B------:R-:W-:Y:S01]  /*9550*/  HMMA.16816.F32.BF16 R32, R16.reuse, R90, R44 ;  /* 0x0000005a1020723c */ /* 0x040fe2000004182c */
[----:B------:R-:W1:Y:S07]  /*9560*/  LDSM.16.M88.4 R44, [R4+0xe900] ;  /* 0x00e90000042c783b */ /* 0x000e6e0000000200 */
[C---:B------:R-:W-:Y:S01]  /*9570*/  HMMA.16816.F32.BF16 R20, R16.reuse, R88, R12 ;  /* 0x000000581014723c */ /* 0x040fe2000004180c */
[----:B------:R-:W3:Y:S04]  /*9580*/  LDSM.16.M88.4 R12, [R190+0x4000] ;  /* 0x00400000be0c783b */ /* 0x000ee80000000200 */
[----:B------:R-:W-:Y:S03]  /*9590*/  LDSM.16.M88.4 R88, [R2+0xf900] ;  /* 0x00f900000258783b */ /* 0x000fe60000000200 */
[C---:B--2---:R-:W-:Y:S08]  /*95a0*/  HMMA.16816.F32.BF16 R40, R16.reuse, R76, R40 ;  /* 0x0000004c1028723c */ /* 0x044ff00000041828 */
[C---:B------:R-:W-:Y:S01]  /*95b0*/  HMMA.16816.F32.BF16 R48, R16.reuse, R78, R48 ;  /* 0x0000004e1030723c */ /* 0x040fe20000041830 */
[----:B------:R-:W-:Y:S07]  /*95c0*/  LDSM.16.M88.4 R76, [R3+0xf900] ;  /* 0x00f90000034c783b */ /* 0x000fee0000000200 */
[C---:B----4-:R-:W-:Y:S08]  /*95d0*/  HMMA.16816.F32.BF16 R52, R16.reuse, R80, R52 ;  /* 0x000000501034723c */ /* 0x050ff00000041834 */
[C---:B------:R-:W-:Y:S01]  /*95e0*/  HMMA.16816.F32.BF16 R60, R16.reuse, R82, R60 ;  /* 0x00000052103c723c */ /* 0x040fe2000004183c */
[----:B------:R-:W-:Y:S07]  /*95f0*/  LDSM.16.M88.4 R80, [R2+0xf100] ;  /* 0x00f100000250783b */ /* 0x000fee0000000200 */
[C---:B-1----:R-:W-:Y:S08]  /*9600*/  HMMA.16816.F32.BF16 R56, R16.reuse, R24, R56 ;  /* 0x000000181038723c */ /* 0x042ff00000041838 */
[----:B------:R-:W-:Y:S08]  /*9610*/  HMMA.16816.F32.BF16 R36, R16, R26, R36 ;  /* 0x0000001a1024723c */ /* 0x000ff00000041824 */
[C---:B-----5:R-:W-:Y:S08]  /*9620*/  HMMA.16816.F32.BF16 R16, R8.reuse, R28, R20 ;  /* 0x0000001c0810723c */ /* 0x060ff00000041814 */
[C---:B------:R-:W-:Y:S01]  /*9630*/  HMMA.16816.F32.BF16 R28, R8.reuse, R30, R32 ;  /* 0x0000001e081c723c */ /* 0x040fe20000041820 */
[----:B------:R-:W1:Y:S07]  /*9640*/  LDSM.16.M88.4 R32, [R3+0xe900] ;  /* 0x00e900000320783b */ /* 0x000e6e0000000200 */
[C---:B------:R-:W-:Y:S08]  /*9650*/  HMMA.16816.F32.BF16 R24, R8.reuse, R44, R40 ;  /* 0x0000002c0818723c */ /* 0x040ff00000041828 */
[C---:B------:R-:W-:Y:S01]  /*9660*/  HMMA.16816.F32.BF16 R20, R8.reuse, R46, R48 ;  /* 0x0000002e0814723c */ /* 0x040fe20000041830 */
[----:B------:R-:W2:Y:S07]  /*9670*/  LDSM.16.M88.4 R44, [R3+0xf100] ;  /* 0x00f10000032c783b */ /* 0x000eae0000000200 */
[C---:B------:R-:W-:Y:S08]  /*9680*/  HMMA.16816.F32.BF16 R40, R8.reuse, R64, R52 ;  /* 0x000000400828723c */ /* 0x040ff00000041834 */
[C---:B------:R-:W-:Y:S08]  /*9690*/  HMMA.16816.F32.BF16 R52, R8.reuse, R66, R60 ;  /* 0x000000420834723c */ /* 0x040ff0000004183c */
[C---:B------:R-:W-:Y:S08]  /*96a0*/  HMMA.16816.F32.BF16 R64, R8.reuse, R68, R56 ;  /* 0x000000440840723c */ /* 0x040ff00000041838 */
[----:B------:R-:W-:Y:S01]  /*96b0*/  HMMA.16816.F32.BF16 R60, R8, R70, R36 ;  /* 0x00000046083c723c */ /* 0x000fe20000041824 */
[----:B------:R-:W-:Y:S04]  /*96c0*/  LDSM.16.M88.4 R8, [R189+0x4000] ;  /* 0x00400000bd08783b */ /* 0x000fe80000000200 */
[----:B------:R-:W4:Y:S03]  /*96d0*/  LDSM.16.M88.4 R68, [R2+0xe100] ;  /* 0x00e100000244783b */ /* 0x000f260000000200 */
[C---:B---3--:R-:W-:Y:S08]  /*96e0*/  HMMA.16816.F32.BF16 R56, R12.reuse, R72, R16 ;  /* 0x000000480c38723c */ /* 0x048ff00000041810 */
[C---:B------:R-:W-:Y:S01]  /*96f0*/  HMMA.16816.F32.BF16 R48, R12.reuse, R74, R28 ;  /* 0x0000004a0c30723c */ /* 0x040fe2000004181c */
[----:B------:R-:W3:Y:S07]  /*9700*/  LDSM.16.M88.4 R72, [R2+0xe900] ;  /* 0x00e900000248783b */ /* 0x000eee0000000200 */
[C---:B-1----:R-:W-:Y:S08]  /*9710*/  HMMA.16816.F32.BF16 R36, R12.reuse, R32, R24 ;  /* 0x000000200c24723c */ /* 0x042ff00000041818 */
[C---:B------:R-:W-:Y:S01]  /*9720*/  HMMA.16816.F32.BF16 R32, R12.reuse, R34, R20 ;  /* 0x000000220c20723c */ /* 0x040fe20000041814 */
[----:B------:R-:W-:Y:S07]  /*9730*/  LDSM.16.M88.4 R20, [R188+0x8000] ;  /* 0x00800000bc14783b */ /* 0x000fee0000000200 */
[C---:B--2---:R-:W-:Y:S08]  /*9740*/  HMMA.16816.F32.BF16 R28, R12.reuse, R44, R40 ;  /* 0x0000002c0c1c723c */ /* 0x044ff00000041828 */
[C---:B------:R-:W-:Y:S01]  /*9750*/  HMMA.16816.F32.BF16 R16, R12.reuse, R76, R64 ;  /* 0x0000004c0c10723c */ /* 0x040fe20000041840 */
[----:B------:R-:W1:Y:S07]  /*9760*/  LDSM.16.M88.4 R64, [R193+0x10100] ;  /* 0x01010000c140783b */ /* 0x000e6e0000000200 */
[C---:B------:R-:W-:Y:S08]  /*9770*/  HMMA.16816.F32.BF16 R24, R12.reuse, R46, R52 ;  /* 0x0000002e0c18723c */ /* 0x040ff00000041834 */
[----:B------:R-:W-:Y:S01]  /*9780*/  HMMA.16816.F32.BF16 R60, R12, R78, R60 ;  /* 0x0000004e0c3c723c */ /* 0x000fe2000004183c */
[----:B------:R-:W2:Y:S07]  /*9790*/  LDSM.16.M88.4 R76, [R193+0x10900] ;  /* 0x01090000c14c783b */ /* 0x000eae0000000200 */
[C---:B----4-:R-:W-:Y:S08]  /*97a0*/  HMMA.16816.F32.BF16 R56, R8.reuse, R68, R56 ;  /* 0x000000440838723c */ /* 0x050ff00000041838 */
[C---:B------:R-:W-:Y:S01]  /*97b0*/  HMMA.16816.F32.BF16 R52, R8.reuse, R70, R48 ;  /* 0x000000460834723c */ /* 0x040fe20000041830 */
[----:B------:R-:W-:Y:S07]  /*97c0*/  LDSM.16.M88.4 R68, [R4+0x11100] ;  /* 0x011100000444783b */ /* 0x000fee0000000200 */
[C---:B---3--:R-:W-:Y:S01]  /*97d0*/  HMMA.16816.F32.BF16 R48, R8.reuse, R72, R36 ;  /* 0x000000480830723c */ /* 0x048fe20000041824 */
[----:B------:R-:W3:Y:S07]  /*97e0*/  LDSM.16.M88.4 R36, [R193+0x11900] ;  /* 0x01190000c124783b */ /* 0x000eee0000000200 */
[C---:B------:R-:W-:Y:S01]  /*97f0*/  HMMA.16816.F32.BF16 R44, R8.reuse, R74, R32 ;  /* 0x0000004a082c723c */ /* 0x040fe20000041820 */
[----:B------:R-:W-:Y:S07]  /*9800*/  LDSM.16.M88.4 R72, [R4+0x10100] ;  /* 0x010100000448783b */ /* 0x000fee0000000200 */
[C---:B------:R-:W-:Y:S08]  /*9810*/  HMMA.16816.F32.BF16 R12, R8.reuse, R80, R28 ;  /* 0x00000050080c723c */ /* 0x040ff0000004181c */
[C---:B------:R-:W-:Y:S01]  /*9820*/  HMMA.16816.F32.BF16 R32, R8.reuse, R88, R16 ;  /* 0x000000580820723c */ /* 0x040fe20000041810 */
[----:B------:R-:W4:Y:S07]  /*9830*/  LDSM.16.M88.4 R16, [R187+0x8000] ;  /* 0x00800000bb10783b */ /* 0x000f2e0000000200 */
[C---:B------:R-:W-:Y:S01]  /*9840*/  HMMA.16816.F32.BF16 R40, R8.reuse, R82, R24 ;  /* 0x000000520828723c */ /* 0x040fe20000041818 */
[----:B------:R-:W-:Y:S07]  /*9850*/  LDSM.16.M88.4 R80, [R3+0x10100] ;  /* 0x010100000350783b */ /* 0x000fee0000000200 */
[----:B------:R-:W-:Y:S08]  /*9860*/  HMMA.16816.F32.BF16 R24, R8, R90, R60 ;  /* 0x0000005a0818723c */ /* 0x000ff0000004183c */
[C---:B-1----:R-:W-:Y:S08]  /*9870*/  HMMA.16816.F32.BF16 R8, R20.reuse, R64, R56 ;  /* 0x000000401408723c */ /* 0x042ff00000041838 */
[C---:B------:R-:W-:Y:S01]  /*9880*/  HMMA.16816.F32.BF16 R28, R20.reuse, R66, R52 ;  /* 0x00000042141c723c */ /* 0x040fe20000041834 */
[----:B------:R-:W1:Y:S07]  /*9890*/  LDSM.16.M88.4 R64, [R4+0x10900] ;  /* 0x010900000440783b */ /* 0x000e6e0000000200 */
[C---:B------:R-:W-:Y:S01]  /*98a0*/  HMMA.16816.F32.BF16 R60, R20.reuse, R84, R12 ;  /* 0x00000054143c723c */ /* 0x040fe2000004180c */
[----:B------:R-:W5:Y:S07]  /*98b0*/  LDSM.16.M88.4 R12, [R190+0x8000] ;  /* 0x00800000be0c783b */ /* 0x000f6e0000000200 */
[C---:B--2---:R-:W-:Y:S08]  /*98c0*/  HMMA.16816.F32.BF16 R56, R20.reuse, R76, R48 ;  /* 0x0000004c1438723c */ /* 0x044ff00000041830 */
[C---:B------:R-:W-:Y:S01]  /*98d0*/  HMMA.16816.F32.BF16 R44, R20.reuse, R78, R44 ;  /* 0x0000004e142c723c */ /* 0x040fe2000004182c */
[----:B------:R-:W2:Y:S07]  /*98e0*/  LDSM.16.M88.4 R76, [R4+0x11900] ;  /* 0x01190000044c783b */ /* 0x000eae0000000200 */
[C---:B------:R-:W-:Y:S08]  /*98f0*/  HMMA.16816.F32.BF16 R52, R20.reuse, R86, R40 ;  /* 0x000000561434723c */ /* 0x040ff00000041828 */
[C---:B---3--:R-:W-:Y:S08]  /*9900*/  HMMA.16816.F32.BF16 R48, R20.reuse, R36, R32 ;  /* 0x000000241430723c */ /* 0x048ff00000041820 */
[----:B------:R-:W-:Y:S01]  /*9910*/  HMMA.16816.F32.BF16 R40, R20, R38, R24 ;  /* 0x000000261428723c */ /* 0x000fe20000041818 */
[----:B------:R-:W-:Y:S07]  /*9920*/  LDSM.16.M88.4 R36, [R3+0x10900] ;  /* 0x010900000324783b */ /* 0x000fee0000000200 */
[C---:B----4-:R-:W-:Y:S01]  /*9930*/  HMMA.16816.F32.BF16 R20, R16.reuse, R72, R8 ;  /* 0x000000481014723c */ /* 0x050fe20000041808 */
[----:B------:R-:W-:Y:S07]  /*9940*/  LDSM.16.M88.4 R8, [R189+0x8000] ;  /* 0x00800000bd08783b */ /* 0x000fee0000000200 */
[C---:B------:R-:W-:Y:S01]  /*9950*/  HMMA.16816.F32.BF16 R24, R16.reuse, R74, R28 ;  /* 0x0000004a1018723c */ /* 0x040fe2000004181c */
[----:B------:R-:W3:Y:S07]  /*9960*/  LDSM.16.M88.4 R72, [R2+0x10100] ;  /* 0x010100000248783b */ /* 0x000eee0000000200 */
[----:B-1----:R-:W-:Y:S08]  /*9970*/  HMMA.16816.F32.BF16 R32, R16, R64, R56 ;  /* 0x000000401020723c */ /* 0x002ff00000041838 */
[----:B-----5:R-:W-:Y:S08]  /*9980*/  HMMA.16816.F32.BF16 R20, R12, R80, R20 ;  /* 0x000000500c14723c */ /* 0x020ff00000041814 */
[C---:B------:R-:W-:Y:S08]  /*9990*/  HMMA.16816.F32.BF16 R44, R16.reuse, R66, R44 ;  /* 0x00000042102c723c */ /* 0x040ff0000004182c */
[C---:B------:R-:W-:Y:S08]  /*99a0*/  HMMA.16816.F32.BF16 R56, R16.reuse, R68, R60 ;  /* 0x000000441038723c */ /* 0x040ff0000004183c */
[C---:B------:R-:W-:Y:S08]  /*99b0*/  HMMA.16816.F32.BF16 R60, R16.reuse, R70, R52 ;  /* 0x00000046103c723c */ /* 0x040ff00000041834 */
[C---:B--2---:R-:W-:Y:S01]  /*99c0*/  HMMA.16816.F32.BF16 R52, R16.reuse, R78, R40 ;  /* 0x0000004e1034723c */ /* 0x044fe20000041828 */
[----:B------:R-:W1:Y:S07]  /*99d0*/  LDSM.16.M88.4 R40, [R2+0x10900] ;  /* 0x010900000228783b */ /* 0x000e6e0000000200 */
[----:B------:R-:W-:Y:S01]  /*99e0*/  HMMA.16816.F32.BF16 R64, R16, R76, R48 ;  /* 0x0000004c1040723c */ /* 0x000fe20000041830 */
[----:B------:R-:W2:Y:S07]  /*99f0*/  LDSM.16.M88.4 R48, [R3+0x11100] ;  /* 0x011100000330783b */ /* 0x000eae0000000200 */
[----:B------:R-:W-:Y:S01]  /*9a00*/  HMMA.16816.F32.BF16 R28, R12, R82, R24 ;  /* 0x000000520c1c723c */ /* 0x000fe20000041818 */
[----:B------:R-:W-:Y:S07]  /*9a10*/  LDSM.16.M88.4 R24, [R3+0x11900] ;  /* 0x011900000318783b */ /* 0x000fee0000000200 */
[----:B---3--:R-:W-:Y:S08]  /*9a20*/  HMMA.16816.F32.BF16 R68, R8, R72, R20 ;  /* 0x000000480844723c */ /* 0x008ff00000041814 */
[C---:B------:R-:W-:Y:S01]  /*9a30*/  HMMA.16816.F32.BF16 R20, R12.reuse, R36, R32 ;  /* 0x000000240c14723c */ /* 0x040fe20000041820 */
[----:B------:R-:W3:Y:S07]  /*9a40*/  LDSM.16.M88.4 R32, [R2+0x11100] ;  /* 0x011100000220783b */ /* 0x000eee0000000200 */
[----:B------:R-:W-:Y:S01]  /*9a50*/  HMMA.16816.F32.BF16 R16, R12, R38, R44 ;  /* 0x000000260c10723c */ /* 0x000fe2000004182c */
[----:B------:R4:W5:Y:S07]  /*9a60*/  LDSM.16.M88.4 R36, [R2+0x11900] ;  /* 0x011900000224783b */ /* 0x00096e0000000200 */
[C---:B------:R-:W-:Y:S08]  /*9a70*/  HMMA.16816.F32.BF16 R76, R8.reuse, R74, R28 ;  /* 0x0000004a084c723c */ /* 0x040ff0000004181c */
[----:B-1----:R-:W-:Y:S08]  /*9a80*/  HMMA.16816.F32.BF16 R72, R8, R40, R20 ;  /* 0x000000280848723c */ /* 0x002ff00000041814 */
[----:B--2---:R-:W-:Y:S08]  /*9a90*/  HMMA.16816.F32.BF16 R28, R12, R48, R56 ;  /* 0x000000300c1c723c */ /* 0x004ff00000041838 */
[----:B------:R-:W-:Y:S01]  /*9aa0*/  HMMA.16816.F32.BF16 R56, R8, R42, R16 ;  /* 0x0000002a0838723c */ /* 0x000fe20000041810 */
[----:B----4-:R-:W-:-:S02]  /*9ab0*/  FMUL.FTZ R2, R76, c[0x0][0x320] ;  /* 0x0000c8004c027a20 */ /* 0x010fc40000410000 */
[----:B------:R-:W-:Y:S02]  /*9ac0*/  FMUL.FTZ R3, R68, c[0x0][0x320] ;  /* 0x0000c80044037a20 */ /* 0x000fe40000410000 */
[----:B------:R1:W2:Y:S03]  /*9ad0*/  MUFU.TANH R46, R2 ;  /* 0x00000002002e7308 */ /* 0x0002a60000002400 */
[----:B------:R-:W-:Y:S05]  /*9ae0*/  HMMA.16816.F32.BF16 R16, R12, R50, R60 ;  /* 0x000000320c10723c */ /* 0x000fea000004183c */
[----:B------:R4:W2:Y:S01]  /*9af0*/  MUFU.TANH R48, R3 ;  /* 0x0000000300307308 */ /* 0x0008a20000002400 */
[----:B-1----:R-:W-:-:S07]  /*9b00*/  FMUL.FTZ R2, R77, c[0x0][0x320] ;  /* 0x0000c8004d027a20 */ /* 0x002fce0000410000 */
[----:B------:R1:W1:Y:S01]  /*9b10*/  MUFU.TANH R45, R2 ;  /* 0x00000002002d7308 */ /* 0x0002620000002400 */
[----:B----4-:R-:W-:Y:S01]  /*9b20*/  FMUL.FTZ R3, R69, c[0x0][0x320] ;  /* 0x0000c80045037a20 */ /* 0x010fe20000410000 */
[----:B------:R-:W-:-:S06]  /*9b30*/  SHF.R.S32.HI R4, RZ, 0x1f, R92 ;  /* 0x0000001fff047819 */ /* 0x000fcc000001145c */
[----:B------:R4:W2:Y:S01]  /*9b40*/  MUFU.TANH R47, R3 ;  /* 0x00000003002f7308 */ /* 0x0008a20000002400 */
[----:B-1----:R-:W-:-:S07]  /*9b50*/  FMUL.FTZ R2, R73, c[0x0][0x320] ;  /* 0x0000c80049027a20 */ /* 0x002fce0000410000 */
[----:B------:R1:W1:Y:S01]  /*9b60*/  MUFU.TANH R44, R2 ;  /* 0x00000002002c7308 */ /* 0x0002620000002400 */
[----:B----4-:R-:W-:Y:S01]  /*9b70*/  FMUL.FTZ R3, R70, c[0x0][0x320] ;  /* 0x0000c80046037a20 */ /* 0x010fe20000410000 */
[----:B---3--:R-:W-:Y:S06]  /*9b80*/  HMMA.16816.F32.BF16 R40, R8, R32, R28 ;  /* 0x000000200828723c */ /* 0x008fec000004181c */
[----:B------:R3:W4:Y:S01]  /*9b90*/  MUFU.TANH R49, R3 ;  /* 0x0000000300317308 */ /* 0x0007220000002400 */
[----:B-1----:R-:W-:Y:S01]  /*9ba0*/  FMUL.FTZ R2, R56, c[0x0][0x320] ;  /* 0x0000c80038027a20 */ /* 0x002fe20000410000 */
[----:B------:R-:W-:Y:S06]  /*9bb0*/  HMMA.16816.F32.BF16 R20, R12, R24, R64 ;  /* 0x000000180c14723c */ /* 0x000fec0000041840 */
[----:B------:R1:W1:Y:S01]  /*9bc0*/  MUFU.TANH R31, R2 ;  /* 0x00000002001f7308 */ /* 0x0002620000002400 */
[----:B---3--:R-:W-:Y:S01]  /*9bd0*/  LEA.HI R3, R4, R92, RZ, 0x2 ;  /* 0x0000005c04037211 */ /* 0x008fe200078f10ff */
[----:B------:R-:W-:-:S03]  /*9be0*/  FMUL.FTZ R5, R57, c[0x0][0x320] ;  /* 0x0000c80039057a20 */ /* 0x000fc60000410000 */
[----:B------:R-:W-:Y:S02]  /*9bf0*/  LOP3.LUT R3, R3, 0xfffffffc, RZ, 0xc0, !PT ;  /* 0xfffffffc03037812 */ /* 0x000fe400078ec0ff */
[----:B-1----:R-:W-:Y:S02]  /*9c00*/  LEA.HI R2, R4, R92, RZ, 0x5 ;  /* 0x0000005c04027211 */ /* 0x002fe400078f28ff */
[----:B------:R-:W-:Y:S02]  /*9c10*/  IADD3 R3, R92, -R3, RZ ;  /* 0x800000035c037210 */ /* 0x000fe40007ffe0ff */
[--C-:B------:R-:W-:Y:S02]  /*9c20*/  SHF.R.S32.HI R4, RZ, 0x5, R2.reuse ;  /* 0x00000005ff047819 */ /* 0x100fe40000011402 */
[----:B------:R-:W-:Y:S02]  /*9c30*/  SHF.R.S32.HI R6, RZ, 0x1f, R2 ;  /* 0x0000001fff067819 */ /* 0x000fe40000011402 */
[----:B------:R-:W-:Y:S01]  /*9c40*/  LOP3.LUT R2, R2, 0xffffffe0, RZ, 0xc0, !PT ;  /* 0xffffffe002027812 */ /* 0x000fe200078ec0ff */
[----:B------:R-:W-:Y:S01]  /*9c50*/  HMMA.16816.F32.BF16 R32, R8, R34, R16 ;  /* 0x000000220820723c */ /* 0x000fe20000041810 */
[----:B------:R-:W-:Y:S01]  /*9c60*/  LEA.HI R6, R6, R4, RZ, 0x3 ;  /* 0x0000000406067211 */ /* 0x000fe200078f18ff */
[----:B------:R1:W3:Y:S02]  /*9c70*/  MUFU.TANH R30, R5 ;  /* 0x00000005001e7308 */ /* 0x0002e40000002400 */
[----:B------:R-:W-:Y:S01]  /*9c80*/  IMAD.IADD R2, R92, 0x1, -R2 ;  /* 0x000000015c027824 */ /* 0x000fe200078e0a02 */
[----:B------:R-:W-:-:S03]  /*9c90*/  LOP3.LUT R6, R6, 0xffffff8, RZ, 0xc0, !PT ;  /* 0x0ffffff806067812 */ /* 0x000fc600078ec0ff */
[----:B------:R-:W-:Y:S01]  /*9ca0*/  HMMA.16816.F32.BF16 R12, R12, R26, R52 ;  /* 0x0000001a0c0c723c */ /* 0x000fe20000041834 */
[----:B------:R-:W-:Y:S01]  /*9cb0*/  SHF.R.S32.HI R17, RZ, 0x1f, R2 ;  /* 0x0000001fff117819 */ /* 0x000fe20000011402 */
[----:B------:R-:W-:Y:S01]  /*9cc0*/  IMAD.IADD R6, R4, 0x1, -R6 ;  /* 0x0000000104067824 */ /* 0x000fe200078e0a06 */
[----:B-1----:R-:W-:-:S04]  /*9cd0*/  LEA.HI R5, R3, R3, RZ, 0x1 ;  /* 0x0000000303057211 */ /* 0x002fc800078f08ff */
[----:B------:R-:W-:Y:S01]  /*9ce0*/  LOP3.LUT R5, R5, 0x1ffffffe, RZ, 0xc0, !PT ;  /* 0x1ffffffe05057812 */ /* 0x000fe200078ec0ff */
[----:B------:R-:W-:-:S03]  /*9cf0*/  IMAD.MOV.U32 R94, RZ, RZ, 0x1 ;  /* 0x00000001ff5e7424 */ /* 0x000fc600078e00ff */
[----:B------:R-:W-:Y:S02]  /*9d00*/  IADD3 R4, R3, -R5, RZ ;  /* 0x8000000503047210 */ /* 0x000fe40007ffe0ff */
[----:B------:R-:W-:Y:S01]  /*9d10*/  LEA.HI R3, R17, R2, RZ, 0x2 ;  /* 0x0000000211037211 */ /* 0x000fe200078f10ff */
[----:B------:R-:W-:Y:S01]  /*9d20*/  FMUL.FTZ R5, R41, c[0x0][0x320] ;  /* 0x0000c80029057a20 */ /* 0x000fe20000410000 */
[----:B------:R-:W-:Y:S02]  /*9d30*/  ISETP.NE.AND P0, PT, R94, c[0x0][0x2c4], PT ;  /* 0x0000b1005e007a0c */ /* 0x000fe40003f05270 */
[----:B------:R-:W-:Y:S01]  /*9d40*/  SHF.R.S32.HI R238, RZ, 0x2, R3 ;  /* 0x00000002ffee7819 */ /* 0x000fe20000011403 */
[----:B------:R-:W-:Y:S01]  /*9d50*/  FMUL.FTZ R16, R72, c[0x0][0x320] ;  /* 0x0000c80048107a20 */ /* 0x000fe20000410000 */
[----:B-----5:R-:W-:Y:S01]  /*9d60*/  HMMA.16816.F32.BF16 R24, R8, R36, R20 ;  /* 0x000000240818723c */ /* 0x020fe20000041814 */
[----:B------:R1:W1:Y:S01]  /*9d70*/  MUFU.TANH R21, R5 ;  /* 0x0000000500157308 */ /* 0x0002620000002400 */
[----:B------:R-:W-:Y:S01]  /*9d80*/  IMAD.SHL.U32 R237, R6, 0x10, RZ ;  /* 0x0000001006ed7824 */ /* 0x000fe200078e00ff */
[----:B------:R-:W-:Y:S01]  /*9d90*/  SHF.L.U32 R236, R4, 0x3, RZ ;  /* 0x0000000304ec7819 */ /* 0x000fe200000006ff */
[----:B------:R-:W-:-:S05]  /*9da0*/  FMUL.FTZ R4, R32, c[0x0][0x320] ;  /* 0x0000c80020047a20 */ /* 0x000fca0000410000 */
[----:B------:R5:W2:Y:S01]  /*9db0*/  MUFU.TANH R29, R16 ;  /* 0x00000010001d7308 */ /* 0x000aa20000002400 */
[----:B-1----:R-:W-:-:S07]  /*9dc0*/  IMAD R5, R93, 0x80, R238 ;  /* 0x000000805d057824 */ /* 0x002fce00078e02ee */
[----:B------:R1:W1:Y:S01]  /*9dd0*/  MUFU.TANH R20, R4 ;  /* 0x0000000400147308 */ /* 0x0002620000002400 */
[----:B------:R-:W-:Y:S01]  /*9de0*/  IADD3 R5, R236, R5, R237 ;  /* 0x00000005ec057210 */ /* 0x000fe20007ffe0ed */
[----:B-----5:R-:W-:-:S06]  /*9df0*/  FMUL.FTZ R16, R40, c[0x0][0x320] ;  /* 0x0000c80028107a20 */ /* 0x020fcc0000410000 */
[----:B------:R5:W2:Y:S01]  /*9e00*/  MUFU.TANH R28, R16 ;  /* 0x00000010001c7308 */ /* 0x000aa20000002400 */
[----:B-1----:R-:W-:Y:S01]  /*9e10*/  @P0 IMAD.HI.U32 R4, R5, c[0x0][0x2c8], RZ ;  /* 0x0000b20005040a27 */ /* 0x002fe200078e00ff */
[----:B-----5:R-:W-:Y:S04]  /*9e20*/  HMMA.16816.F32.BF16 R16, R8, R38, R12 ;  /* 0x000000260810723c */ /* 0x020fe8000004180c */
[----:B------:R-:W-:Y:S02]  /*9e30*/  @P0 SHF.R.U32.HI R5, RZ, c[0x0][0x2cc], R4 ;  /* 0x0000b300ff050a19 */ /* 0x000fe40000011604 */
[----:B------:R-:W-:-:S03]  /*9e40*/  LOP3.LUT R3, R3, 0x7ffffffc, RZ, 0xc0, !PT ;  /* 0x7ffffffc03037812 */ /* 0x000fc600078ec0ff */
[----:B------:R-:W1:Y:S01]  /*9e50*/  SHFL.IDX PT, R4, R5, RZ, 0x1c1f ;  /* 0x001c1fff05047589 */ /* 0x000e6200000e0000 */
[----:B------:R-:W-:Y:S02]  /*9e60*/  FMUL.FTZ R6, R33, c[0x0][0x320] ;  /* 0x0000c80021067a20 */ /* 0x000fe40000410000 */
[----:B------:R-:W-:Y:S02]  /*9e70*/  IMAD.IADD R3, R2, 0x1, -R3 ;  /* 0x0000000102037824 */ /* 0x000fe400078e0a03 */
[----:B------:R5:W1:Y:S01]  /*9e80*/  MUFU.TANH R15, R6 ;  /* 0x00000006000f7308 */ /* 0x000a620000002400 */
[----:B------:R-:W-:Y:S01]  /*9e90*/  IADD3 R2, R223, 0x1, -R218 ;  /* 0x00000001df027810 */ /* 0x000fe20007ffe8da */
[----:B------:R-:W-:Y:S01]  /*9ea0*/  FMUL.FTZ R8, R25, c[0x0][0x320] ;  /* 0x0000c80019087a20 */ /* 0x000fe20000410000 */
[----:B------:R-:W-:Y:S02]  /*9eb0*/  SHF.L.U32 R222, R3, 0x1, RZ ;  /* 0x0000000103de7819 */ /* 0x000fe400000006ff */
[----:B------:R-:W-:-:S02]  /*9ec0*/  ISETP.LE.AND P3, PT, R94, c[0x0][0x32c], PT ;  /* 0x0000cb005e007a0c */ /* 0x000fc40003f63270 */
[----:B------:R-:W-:-:S03]  /*9ed0*/  IADD3 R2, -R224, R2, -R222 ;  /* 0x00000002e0027210 */ /* 0x000fc60007ffe9de */
[----:B------:R-:W-:Y:S02]  /*9ee0*/  FMUL.FTZ R10, R17, c[0x0][0x320] ;  /* 0x0000c800110a7a20 */ /* 0x000fe40000410000 */
[----:B-----5:R-:W-:-:S04]  /*9ef0*/  FMUL.FTZ R6, R24, c[0x0][0x320] ;  /* 0x0000c80018067a20 */ /* 0x020fc80000410000 */
[----:B------:R5:W1:Y:S01]  /*9f00*/  MUFU.TANH R14, R6 ;  /* 0x00000006000e7308 */ /* 0x000a620000002400 */
[----:B------:R-:W-:Y:S01]  /*9f10*/  ULDC UR4, c[0x0][0x324] ;  /* 0x0000c90000047ab9 */ /* 0x000fe20000000800 */
[----:B------:R-:W-:Y:S01]  /*9f20*/  IADD3 R9, R2, c[0x0][0x328], RZ ;  /* 0x0000ca0002097a10 */ /* 0x000fe20007ffe0ff */
[----:B------:R-:W-:-:S05]  /*9f30*/  ULOP3.LUT UR4, URZ, UR4, URZ, 0x33, !UPT ;  /* 0x000000043f047292 */ /* 0x000fca000f8e333f */
[----:B------:R-:W2:Y:S01]  /*9f40*/  MUFU.TANH R10, R10 ;  /* 0x0000000a000a7308 */ /* 0x000ea20000002400 */
[----:B-----5:R-:W-:-:S07]  /*9f50*/  FMUL.FTZ R6, R16, c[0x0][0x320] ;  /* 0x0000c80010067a20 */ /* 0x020fce0000410000 */
[----:B------:R-:W2:Y:S01]  /*9f60*/  MUFU.TANH R8, R8 ;  /* 0x0000000800087308 */ /* 0x000ea20000002400 */
[----:B-1----:R-:W-:-:S07]  /*9f70*/  IMAD.IADD R3, R9, 0x1, R4 ;  /* 0x0000000109037824 */ /* 0x002fce00078e0204 */
[----:B------:R1:W1:Y:S01]  /*9f80*/  MUFU.TANH R13, R6 ;  /* 0x00000006000d7308 */ /* 0x0002620000002400 */
[----:B------:R-:W-:Y:S02]  /*9f90*/  IADD3 R12, -R222, R223, -R218 ;  /* 0x000000dfde0c7210 */ /* 0x000fe40007ffe9da */
[----:B------:R-:W-:Y:S02]  /*9fa0*/  IADD3 R11, R2, UR4, RZ ;  /* 0x00000004020b7c10 */ /* 0x000fe4000fffe0ff */
[----:B------:R-:W-:Y:S02]  /*9fb0*/  IMNMX R3, R12, R3, PT ;  /* 0x000000030c037217 */ /* 0x000fe40003800200 */
[----:B------:R-:W-:Y:S01]  /*9fc0*/  IADD3 R2, R11, R4, RZ ;  /* 0x000000040b027210 */ /* 0x000fe20007ffe0ff */
[----:B------:R-:W-:Y:S05]  /*9fd0*/  @!P3 BRA `(.L_x_1237) ;  /* 0x000001300000b947 */ /* 0x000fea0003800000 */
[----:B--234-:R-:W-:Y:S01]  /*9fe0*/  IADD3 R4, -R224, R223, R4 ;  /* 0x000000dfe0047210 */ /* 0x01cfe20007ffe104 */
[----:B------:R-:W-:Y:S03]  /*9ff0*/  BSSY B0, `(.L_x_1238) ;  /* 0x000000c000007945 */ /* 0x000fe60003800000 */
[----:B------:R-:W-:-:S13]  /*a000*/  ISETP.GT.AND P0, PT, R4, -0x1, PT ;  /* 0xffffffff0400780c */ /* 0x000fda0003f04270 */
[----:B------:R-:W-:Y:S05]  /*a010*/  @P0 BRA `(.L_x_1239) ;  /* 0x0000006000000947 */ /* 0x000fea0003800000 */
[----:B------:R-:W-:Y:S02]  /*a020*/  ISETP.NE.AND P0, PT, R94, c[0x0][0x32c], PT ;  /* 0x0000cb005e007a0c */ /* 0x000fe40003f05270 */
[----:B------:R-:W-:-:S11]  /*a030*/  LOP3.LUT R4, RZ, R4, RZ, 0x33, !PT ;  /* 0x00000004ff047212 */ /* 0x000fd600078e33ff */
[----:B-1----:R-:W-:-:S05]  /*a040*/  @P0 IMAD.HI.U32 R6, R4, c[0x0][0x330], RZ ;  /* 0x0000cc0004060a27 */ /* 0x002fca00078e00ff */
[----:B------:R-:W-:-:S04]  /*a050*/  @P0 SHF.R.U32.HI R4, RZ, c[0x0][0x334], R6 ;  /* 0x0000cd00ff040a19 */ /* 0x000fc80000011606 */
[----:B------:R-:W-:Y:S01]  /*a060*/  LOP3.LUT R4, RZ, R4, RZ, 0x33, !PT ;  /* 0x00000004ff047212 */ /* 0x000fe200078e33ff */
[----:B------:R-:W-:Y:S05]  /*a070*/  BRA `(.L_x_1240) ;  /* 0x0000003000007947 */ /* 0x000fea0003800000 */
.L_x_1239:
[----:B------:R-:W-:-:S13]  /*a080*/  ISETP.NE.AND P0, PT, R94, c[0x0][0x32c], PT ;  /* 0x0000cb005e007a0c */ /* 0x000fda0003f05270 */
[----:B-1----:R-:W-:-:S05]  /*a090*/  @P0 IMAD.HI.U32 R6, R4, c[0x0][0x330], RZ ;  /* 0x0000cc0004060a27 */ /* 0x002fca00078e00ff */
[----:B------:R-:W-:Y:S02]  /*a0a0*/  @P0 SHF.R.U32.HI R4, RZ, c[0x0][0x334], R6 ;  /* 0x0000cd00ff040a19 */ /* 0x000fe40000011606 */
.L_x_1240:
[----:B------:R-:W-:Y:S05]  /*a0b0*/  BSYNC B0 ;  /* 0x0000000000007941 */ /* 0x000fea0003800000 */
.L_x_1238:
[----:B------:R-:W-:-:S04]  /*a0c0*/  IMAD R4, R4, c[0x0][0x32c], -R218 ;  /* 0x0000cb0004047a24 */ /* 0x000fc800078e0ada */
[----:B------:R-:W-:-:S05]  /*a0d0*/  IMAD.IADD R4, R4, 0x1, -R222 ;  /* 0x0000000104047824 */ /* 0x000fca00078e0ade */
[----:B------:R-:W-:Y:S02]  /*a0e0*/  IADD3 R6, R4, c[0x0][0x32c], RZ ;  /* 0x0000cb0004067a10 */ /* 0x000fe40007ffe0ff */
[----:B------:R-:W-:Y:S02]  /*a0f0*/  IMNMX R2, R2, R4, !PT ;  /* 0x0000000402027217 */ /* 0x000fe40007800200 */
[----:B------:R-:W-:Y:S02]  /*a100*/  IMNMX R3, R3, R6, PT ;  /* 0x0000000603037217 */ /* 0x000fe40003800200 */
.L_x_1237:
[----:B--234-:R-:W-:Y:S01]  /*a110*/  ISETP.GT.AND P2, PT, R252, RZ, PT ;  /* 0x000000fffc00720c */ /* 0x01cfe20003f44270 */
[----:B------:R-:W2:Y:S03]  /*a120*/  SHFL.IDX PT, R4, R5, 0x1, 0x1c1f ;  /* 0x003c1f0005047f89 */ /* 0x000ea600000e0000 */
        /* <DEDUP_REMOVED lines=44> */
[----:B-1----:R-:W-:Y:S02]  /*a3f0*/  FSEL R203, R13, -INF , !P0 ;  /* 0xff8000000dcb7808 */ /* 0x002fe40004000000 */
[----:B------:R-:W-:Y:S01]  /*a400*/  ISETP.GT.AND P0, PT, R2, 0x39, P2 ;  /* 0x000000390200780c */ /* 0x000fe20001704270 */
[----:B------:R-:W-:-:S03]  /*a410*/  FMUL.FTZ R2, R74, c[0x0][0x320] ;  /* 0x0000c8004a027a20 */ /* 0x000fc60000410000 */
[----:B------:R-:W-:Y:S01]  /*a420*/  ISETP.LT.OR P0, PT, R3, 0x3a, P0 ;  /* 0x0000003a0300780c */ /* 0x000fe20000701670 */
[----:B------:R1:W3:Y:S01]  /*a430*/  MUFU.TANH R20, R2 ;  /* 0x0000000200147308 */ /* 0x0002e20000002400 */
[----:B--2---:R-:W-:Y:S02]  /*a440*/  IMAD.IADD R3, R9, 0x1, R4 ;  /* 0x0000000109037824 */ /* 0x004fe400078e0204 */
[----:B------:R-:W-:-:S03]  /*a450*/  FSEL R208, R10, -INF , !P0 ;  /* 0xff8000000ad07808 */ /* 0x000fc60004000000 */
[----:B------:R-:W-:Y:S01]  /*a460*/  IMNMX R3, R12, R3, PT ;  /* 0x000000030c037217 */ /* 0x000fe20003800200 */
[----:B-1----:R-:W-:-:S04]  /*a470*/  FMUL.FTZ R2, R26, c[0x0][0x320] ;  /* 0x0000c8001a027a20 */ /* 0x002fc80000410000 */
[----:B------:R1:W2:Y:S02]  /*a480*/  MUFU.TANH R28, R2 ;  /* 0x00000002001c7308 */ /* 0x0002a40000002400 */
[----:B-1----:R-:W-:-:S06]  /*a490*/  FMUL.FTZ R2, R27, c[0x0][0x320] ;  /* 0x0000c8001b027a20 */ /* 0x002fcc0000410000 */
[----:B------:R1:W4:Y:S02]  /*a4a0*/  MUFU.TANH R27, R2 ;  /* 0x00000002001b7308 */ /* 0x0003240000002400 */
[----:B-1----:R-:W-:-:S06]  /*a4b0*/  FMUL.FTZ R2, R42, c[0x0][0x320] ;  /* 0x0000c8002a027a20 */ /* 0x002fcc0000410000 */
[----:B------:R1:W1:Y:S02]  /*a4c0*/  MUFU.TANH R17, R2 ;  /* 0x0000000200117308 */ /* 0x0002640000002400 */
        /* <DEDUP_REMOVED lines=22> */
[----:B-1----:R-:W-:Y:S01]  /*a630*/  IMAD.IADD R2, R11, 0x1, R4 ;  /* 0x000000010b027824 */ /* 0x002fe200078e0204 */
[----:B------:R-:W-:Y:S05]  /*a640*/  @!P3 BRA `(.L_x_1241) ;  /* 0x000001300000b947 */ /* 0x000fea0003800000 */
[----:B--234-:R-:W-:Y:S01]  /*a650*/  IADD3 R4, -R224, R223, R4 ;  /* 0x000000dfe0047210 */ /* 0x01cfe20007ffe104 */
        /* <DEDUP_REMOVED lines=9> */
.L_x_1243:
[----:B------:R-:W-:-:S13]  /*a6f0*/  ISETP.NE.AND P0, PT, R94, c[0x0][0x32c], PT ;  /* 0x0000cb005e007a0c */ /* 0x000fda0003f05270 */
[----:B------:R-:W-:-:S05]  /*a700*/  @P0 IMAD.HI.U32 R5, R4, c[0x0][0x330], RZ ;  /* 0x0000cc0004050a27 */ /* 0x000fca00078e00ff */
[----:B------:R-:W-:Y:S02]  /*a710*/  @P0 SHF.R.U32.HI R4, RZ, c[0x0][0x334], R5 ;  /* 0x0000cd00ff040a19 */ /* 0x000fe40000011605 */
.L_x_1244:
[----:B------:R-:W-:Y:S05]  /*a720*/  BSYNC B0 ;  /* 0x0000000000007941 */ /* 0x000fea0003800000 */
.L_x_1242:
[----:B------:R-:W-:-:S04]  /*a730*/  IMAD R4, R4, c[0x0][0x32c], -R218 ;  /* 0x0000cb0004047a24 */ /* 0x000fc800078e0ada */
[----:B------:R-:W-:-:S05]  /*a740*/  IMAD.IADD R4, R4, 0x1, -R222 ;  /* 0x0000000104047824 */ /* 0x000fca00078e0ade */
[----:B------:R-:W-:Y:S02]  /*a750*/  IADD3 R5, R4, c[0x0][0x32c], RZ ;  /* 0x0000cb0004057a10 */ /* 0x000fe40007ffe0ff */
[----:B------:R-:W-:Y:S02]  /*a760*/  IMNMX R2, R2, R4, !PT ;  /* 0x0000000402027217 */ /* 0x000fe40007800200 */
[----:B------:R-:W-:Y:S02]  /*a770*/  IMNMX R3, R3, R5, PT ;  /* 0x0000000503037217 */ /* 0x000fe40003800200 */
.L_x_1241:
[----:B--234-:R-:W-:Y:S01]  /*a780*/  ISETP.GT.AND P0, PT, R2, 0x1, P2 ;  /* 0x000000010200780c */ /* 0x01cfe20001704270 */
[----:B------:R-:W-:-:S04]  /*a790*/  DEPBAR.LE SB0, 0x2 ;  /* 0x000080800000791a */ /* 0x000fc80000000000 */
[----:B------:R-:W-:Y:S01]  /*a7a0*/  BAR.SYNC.DEFER_BLOCKING 0x0 ;  /* 0x0000000000007b1d */ /* 0x000fe20000010000 */
[----:B------:R-:W-:Y:S01]  /*a7b0*/  ISETP.LT.OR P0, PT, R3, 0x2, P0 ;  /* 0x000000020300780c */ /* 0x000fe20000701670 */
[----:B------:R-:W-:Y:S01]  /*a7c0*/  IMAD.SHL.U32 R194, R7, 0x2, RZ ;  /* 0x0000000207c27824 */ /* 0x000fe200078e00ff */
[----:B------:R-:W-:Y:S02]  /*a7d0*/  FMNMX.FTZ R103, R22, R23, !PT ;  /* 0x0000001716677209 */ /* 0x000fe40007810000 */
[----:B------:R-:W-:Y:S01]  /*a7e0*/  FSEL R15, R15, -INF , !P0 ;  /* 0xff8000000f0f7808 */ /* 0x000fe20004000000 */
[----:B------:R-:W-:Y:S01]  /*a7f0*/  IMAD R195, R0, 0x2, R194 ;  /* 0x0000000200c37824 */ /* 0x000fe200078e02c2 */
[----:B------:R-:W-:Y:S01]  /*a800*/  ISETP.GT.AND P0, PT, R2, 0x8, P2 ;  /* 0x000000080200780c */ /* 0x000fe20001704270 */
[----:B------:R-:W-:Y:S01]  /*a810*/  BSSY B0, `(.L_x_1245) ;  /* 0x00001af000007945 */ /* 0x000fe20003800000 */
[----:B------:R-:W-:Y:S01]  /*a820*/  FMNMX.FTZ R103, R24, R103, !PT ;  /* 0x0000006718677209 */ /* 0x000fe20007810000 */
[----:B------:R-:W-:Y:S01]  /*a830*/  IMAD.IADD R9, R192, 0x1, R195 ;  /* 0x00000001c0097824 */ /* 0x000fe200078e02c3 */
[----:B------:R-:W-:-:S02]  /*a840*/  ISETP.LT.OR P0, PT, R3, 0x9, P0 ;  /* 0x000000090300780c */ /* 0x000fc40000701670 */
[----:B------:R-:W-:Y:S02]  /*a850*/  FMNMX.FTZ R103, R25, R103, !PT ;  /* 0x0000006719677209 */ /* 0x000fe40007810000 */
[----:B------:R-:W-:Y:S02]  /*a860*/  FSEL R13, R13, -INF , !P0 ;  /* 0xff8000000d0d7808 */ /* 0x000fe40004000000 */
[----:B------:R-:W-:Y:S02]  /*a870*/  ISETP.GT.AND P0, PT, R2, 0x9, P2 ;  /* 0x000000090200780c */ /* 0x000fe40001704270 */
[----:B------:R-:W-:Y:S02]  /*a880*/  FMNMX.FTZ R103, R45, R103, !PT ;  /* 0x000000672d677209 */ /* 0x000fe40007810000 */
[----:B------:R-:W-:Y:S02]  /*a890*/  ISETP.LT.OR P0, PT, R3, 0xa, P0 ;  /* 0x0000000a0300780c */ /* 0x000fe40000701670 */
[----:B------:R-:W-:Y:S01]  /*a8a0*/  FMNMX.FTZ R103, R46, R103, !PT ;  /* 0x000000672e677209 */ /* 0x000fe20007810000 */
[----:B------:R-:W-:Y:S01]  /*a8b0*/  LDSM.16.MT88.4 R40, [R9+0x2100] ;  /* 0x002100000928783b */ /* 0x000fe20000004200 */
[----:B------:R-:W-:-:S02]  /*a8c0*/  FSEL R10, R10, -INF , !P0 ;  /* 0xff8000000a0a7808 */ /* 0x000fc40004000000 */
[----:B------:R-:W-:Y:S01]  /*a8d0*/  ISETP.GT.AND P0, PT, R2, 0x10, P2 ;  /* 0x000000100200780c */ /* 0x000fe20001704270 */
[----:B------:R-:W-:Y:S01]  /*a8e0*/  LDSM.16.MT88.4 R36, [R194+0x100] ;  /* 0x00010000c224783b */ /* 0x000fe20000004200 */
[----:B------:R-:W-:Y:S02]  /*a8f0*/  FMNMX.FTZ R103, R47, R103, !PT ;  /* 0x000000672f677209 */ /* 0x000fe40007810000 */
[----:B------:R-:W-:Y:S02]  /*a900*/  ISETP.LT.OR P0, PT, R3, 0x11, P0 ;  /* 0x000000110300780c */ /* 0x000fe40000701670 */
[----:B------:R-:W-:Y:S02]  /*a910*/  FMNMX.FTZ R103, R62, R103, !PT ;  /* 0x000000673e677209 */ /* 0x000fe40007810000 */
[----:B------:R-:W-:Y:S02]  /*a920*/  FSEL R44, R20, -INF , !P0 ;  /* 0xff800000142c7808 */ /* 0x000fe40004000000 */
[----:B------:R-:W-:-:S02]  /*a930*/  ISETP.GT.AND P0, PT, R2, 0x11, P2 ;  /* 0x000000110200780c */ /* 0x000fc40001704270 */
[----:B------:R-:W-:Y:S02]  /*a940*/  FMNMX.FTZ R103, R142, R103, !PT ;  /* 0x000000678e677209 */ /* 0x000fe40007810000 */
[----:B------:R-:W-:Y:S02]  /*a950*/  ISETP.LT.OR P0, PT, R3, 0x12, P0 ;  /* 0x000000120300780c */ /* 0x000fe40000701670 */
[----:B------:R-:W-:Y:S02]  /*a960*/  FMNMX.FTZ R103, R141, R103, !PT ;  /* 0x000000678d677209 */ /* 0x000fe40007810000 */
[----:B------:R-:W-:Y:S02]  /*a970*/  FSEL R11, R14, -INF , !P0 ;  /* 0xff8000000e0b7808 */ /* 0x000fe40004000000 */
[----:B------:R-:W-:Y:S02]  /*a980*/  ISETP.GT.AND P0, PT, R2, 0x18, P2 ;  /* 0x000000180200780c */ /* 0x000fe40001704270 */
[----:B------:R-:W-:-:S02]  /*a990*/  FMNMX.FTZ R103, R143, R103, !PT ;  /* 0x000000678f677209 */ /* 0x000fc40007810000 */
[----:B------:R-:W-:Y:S02]  /*a9a0*/  ISETP.LT.OR P0, PT, R3, 0x19, P0 ;  /* 0x000000190300780c */ /* 0x000fe40000701670 */
[----:B------:R-:W-:Y:S02]  /*a9b0*/  FMNMX.FTZ R103, R149, R103, !PT ;  /* 0x0000006795677209 */ /* 0x000fe40007810000 */
[----:B------:R-:W-:Y:S02]  /*a9c0*/  FSEL R60, R6, -INF , !P0 ;  /* 0xff800000063c7808 */ /* 0x000fe40004000000 */
[----:B------:R-:W-:Y:S02]  /*a9d0*/  ISETP.GT.AND P0, PT, R2, 0x19, P2 ;  /* 0x000000190200780c */ /* 0x000fe40001704270 */
[----:B------:R-:W-:Y:S02]  /*a9e0*/  FMNMX.FTZ R103, R199, R103, !PT ;  /* 0x00000067c7677209 */ /* 0x000fe40007810000 */
[----:B------:R-:W-:-:S02]  /*a9f0*/  ISETP.LT.OR P0, PT, R3, 0x1a, P0 ;  /* 0x0000001a0300780c */ /* 0x000fc40000701670 */
[----:B------:R-:W-:Y:S02]  /*aa00*/  FMNMX.FTZ R103, R202, R103, !PT ;  /* 0x00000067ca677209 */ /* 0x000fe40007810000 */
[----:B------:R-:W-:Y:S02]  /*aa10*/  FSEL R61, R16, -INF , !P0 ;  /* 0xff800000103d7808 */ /* 0x000fe40004000000 */
[C---:B------:R-:W-:Y:S02]  /*aa20*/  ISETP.GT.AND P0, PT, R2.reuse, 0x20, P2 ;  /* 0x000000200200780c */ /* 0x040fe40001704270 */
[----:B------:R-:W-:Y:S02]  /*aa30*/  FMNMX.FTZ R103, R203, R103, !PT ;  /* 0x00000067cb677209 */ /* 0x000fe40007810000 */
[----:B------:R-:W-:Y:S02]  /*aa40*/  ISETP.LT.OR P0, PT, R3, 0x21, P0 ;  /* 0x000000210300780c */ /* 0x000fe40000701670 */
[----:B------:R-:W-:-:S02]  /*aa50*/  ISETP.GT.AND P3, PT, R2, 0x38, P2 ;  /* 0x000000380200780c */ /* 0x000fc40001764270 */
[----:B------:R-:W-:Y:S02]  /*aa60*/  FSEL R63, R17, -INF , !P0 ;  /* 0xff800000113f7808 */ /* 0x000fe40004000000 */
[----:B------:R-:W-:Y:S02]  /*aa70*/  ISETP.GT.AND P0, PT, R2, 0x21, P2 ;  /* 0x000000210200780c */ /* 0x000fe40001704270 */
[----:B------:R-:W-:Y:S02]  /*aa80*/  FMNMX.FTZ R103, R208, R103, !PT ;  /* 0x00000067d0677209 */ /* 0x000fe40007810000 */
[----:B------:R-:W-:-:S03]  /*aa90*/  ISETP.LT.OR P0, PT, R3, 0x22, P0 ;  /* 0x000000220300780c */ /* 0x000fc60000701670 */
[----:B------:R-:W1:Y:S01]  /*aaa0*/  SHFL.BFLY PT, R5, R103, 0x2, 0x1f ;  /* 0x0c401f0067057f89 */ /* 0x000e6200000e0000 */
[----:B------:R-:W-:Y:S01]  /*aab0*/  FSEL R101, R8, -INF , !P0 ;  /* 0xff80000008657808 */ /* 0x000fe20004000000 */
[----:B------:R-:W-:Y:S01]  /*aac0*/  IMAD.IADD R8, R192, 0x1, R194 ;  /* 0x00000001c0087824 */ /* 0x000fe200078e02c2 */
[----:B------:R-:W-:-:S03]  /*aad0*/  ISETP.GT.AND P0, PT, R2, RZ, P2 ;  /* 0x000000ff0200720c */ /* 0x000fc60001704270 */
[----:B------:R-:W-:Y:S01]  /*aae0*/  IMAD R0, R0, 0x2, R8 ;  /* 0x0000000200007824 */ /* 0x000fe200078e0208 */
[----:B------:R-:W-:Y:S01]  /*aaf0*/  ISETP.LT.OR P0, PT, R3, 0x1, P0 ;  /* 0x000000010300780c */ /* 0x000fe20000701670 */
[----:B------:R-:W-:Y:S03]  /*ab00*/  LDSM.16.MT88.4 R32, [R8+0x100] ;  /* 0x000100000820783b */ /* 0x000fe60000004200 */
[----:B------:R-:W-:Y:S02]  /*ab10*/  FSEL R6, R49, -INF , !P0 ;  /* 0xff80000031067808 */ /* 0x000fe40004000000 */
[----:B------:R-:W-:Y:S02]  /*ab20*/  ISETP.GT.AND P0, PT, R2, 0x28, P2 ;  /* 0x000000280200780c */ /* 0x000fe40001704270 */
[----:B------:R-:W-:Y:S02]  /*ab30*/  FMNMX.FTZ R4, R6, R15, !PT ;  /* 0x0000000f06047209 */ /* 0x000fe40007810000 */
[----:B------:R-:W-:-:S02]  /*ab40*/  ISETP.LT.OR P0, PT, R3, 0x29, P0 ;  /* 0x000000290300780c */ /* 0x000fc40000701670 */
[----:B------:R-:W-:Y:S02]  /*ab50*/  FMNMX.FTZ R4, R13, R4, !PT ;  /* 0x000000040d047209 */ /* 0x000fe40007810000 */
[----:B------:R-:W-:Y:S02]  /*ab60*/  FSEL R100, R19, -INF , !P0 ;  /* 0xff80000013647808 */ /* 0x000fe40004000000 */
[----:B------:R-:W-:Y:S02]  /*ab70*/  FMNMX.FTZ R4, R10, R4, !PT ;  /* 0x000000040a047209 */ /* 0x000fe40007810000 */
[----:B------:R-:W-:Y:S02]  /*ab80*/  ISETP.GT.AND P0, PT, R2, 0x29, P2 ;  /* 0x000000290200780c */ /* 0x000fe40001704270 */
[----:B------:R-:W-:Y:S02]  /*ab90*/  FMNMX.FTZ R4, R44, R4, !PT ;  /* 0x000000042c047209 */ /* 0x000fe40007810000 */
[----:B------:R-:W-:-:S02]  /*aba0*/  ISETP.LT.OR P0, PT, R3, 0x2a, P0 ;  /* 0x0000002a0300780c */ /* 0x000fc40000701670 */
[----:B------:R-:W-:Y:S02]  /*abb0*/  FMNMX.FTZ R4, R11, R4, !PT ;  /* 0x000000040b047209 */ /* 0x000fe40007810000 */
[----:B------:R-:W-:Y:S02]  /*abc0*/  FSEL R140, R18, -INF , !P0 ;  /* 0xff800000128c7808 */ /* 0x000fe40004000000 */
[----:B------:R-:W-:Y:S01]  /*abd0*/  FMNMX.FTZ R4, R60, R4, !PT ;  /* 0x000000043c047209 */ /* 0x000fe20007810000 */
[----:B------:R-:W-:Y:S01]  /*abe0*/  LDSM.16.MT88.4 R16, [R8+0x2100] ;  /* 0x002100000810783b */ /* 0x000fe20000004200 */
        /* <DEDUP_REMOVED lines=12> */
[----:B------:R-:W-:Y:S02]  /*acb0*/  ISETP.GT.AND P0, PT, R2, 0x39, P2 ;  /* 0x000000390200780c */ /* 0x000fe40001704270 */
[----:B------:R-:W-:Y:S02]  /*acc0*/  ISETP.LT.OR P2, PT, R3, 0x39, P3 ;  /* 0x000000390300780c */ /* 0x000fe40001f41670 */
[----:B------:R-:W-:Y:S02]  /*acd0*/  FMNMX.FTZ R2, R151, R4, !PT ;  /* 0x0000000497027209 */ /* 0x000fe40007810000 */
[----:B------:R-:W-:-:S02]  /*ace0*/  ISETP.LT.OR P0, PT, R3, 0x3a, P0 ;  /* 0x0000003a0300780c */ /* 0x000fc40000701670 */
[----:B------:R-:W-:Y:S02]  /*acf0*/  FSEL R184, R26, -INF , !P2 ;  /* 0xff8000001ab87808 */ /* 0x000fe40005000000 */
        /* <DEDUP_REMOVED lines=13> */
[----:B------:R-:W-:-:S04]  /*add0*/  FFMA.FTZ R4, R22, c[0x0][0x2d0], -R3 ;  /* 0x0000b40016047a23 */ /* 0x000fc80000010803 */
[----:B------:R2:W-:Y:S01]  /*ade0*/  MUFU.EX2 R251, R4 ;  /* 0x0000000400fb7308 */ /* 0x0005e20000000800 */
[----:B-1----:R-:W-:Y:S01]  /*adf0*/  FMNMX.FTZ R102, R2, R102, !PT ;  /* 0x0000006602667209 */ /* 0x002fe20007810000 */
[--C-:B------:R-:W-:Y:S02]  /*ae00*/  FFMA.FTZ R2, R24, c[0x0][0x2d0], -R3.reuse ;  /* 0x0000b40018027a23 */ /* 0x100fe40000010803 */
[----:B--2---:R-:W-:Y:S01]  /*ae10*/  FFMA.FTZ R4, R23, c[0x0][0x2d0], -R3 ;  /* 0x0000b40017047a23 */ /* 0x004fe20000010803 */
[----:B------:R-:W-:-:S03]  /*ae20*/  FSETP.NEU.FTZ.AND P0, PT, R102, -INF , PT ;  /* 0xff8000006600780b */ /* 0x000fc60003f1d000 */
[----:B------:R1:W-:Y:S01]  /*ae30*/  MUFU.EX2 R248, R2 ;  /* 0x0000000200f87308 */ /* 0x0003e20000000800 */
[----:B------:R-:W-:Y:S07]  /*ae40*/  LDSM.16.MT88.4 R20, [R194+0x2100] ;  /* 0x00210000c214783b */ /* 0x000fee0000004200 */
[----:B------:R2:W-:Y:S01]  /*ae50*/  MUFU.EX2 R249, R4 ;  /* 0x0000000400f97308 */ /* 0x0005e20000000800 */
[----:B-1----:R-:W-:-:S05]  /*ae60*/  FMUL.FTZ R2, R102, c[0x0][0x2d0] ;  /* 0x0000b40066027a20 */ /* 0x002fca0000410000 */
[----:B------:R-:W-:Y:S01]  /*ae70*/  FSEL R2, R2, RZ, P0 ;  /* 0x000000ff02027208 */ /* 0x000fe20000000000 */
[----:B--2---:R-:W-:Y:S02]  /*ae80*/  FFMA.FTZ R4, R25, c[0x0][0x2d0], -R3 ;  /* 0x0000b40019047a23 */ /* 0x004fe40000010803 */
[----:B------:R-:W-:Y:S02]  /*ae90*/  LDSM.16.MT88.4 R24, [R0+0x100] ;  /* 0x000100000018783b */ /* 0x000fe40000004200 */
[----:B------:R1:W2:Y:S02]  /*aea0*/  MUFU.EX2 R250, R4 ;  /* 0x0000000400fa7308 */ /* 0x0002a40000000800 */
[----:B-1----:R-:W-:Y:S01]  /*aeb0*/  FFMA.FTZ R4, R6, c[0x0][0x2d0], -R2 ;  /* 0x0000b40006047a23 */ /* 0x002fe20000010802 */
[----:B--2---:R-:W-:-:S05]  /*aec0*/  F2FP.BF16.PACK_AB R6, R250, R248 ;  /* 0x000000f8fa06723e */ /* 0x004fca00000010ff */
[----:B------:R1:W-:Y:S02]  /*aed0*/  MUFU.EX2 R216, R4 ;  /* 0x0000000400d87308 */ /* 0x0003e40000000800 */
[----:B-1----:R-:W-:-:S06]  /*aee0*/  FFMA.FTZ R4, R15, c[0x0][0x2d0], -R2 ;  /* 0x0000b4000f047a23 */ /* 0x002fcc0000010802 */
[----:B------:R1:W2:Y:S02]  /*aef0*/  MUFU.EX2 R215, R4 ;  /* 0x0000000400d77308 */ /* 0x0002a40000000800 */
[--C-:B-1----:R-:W-:Y:S01]  /*af00*/  FFMA.FTZ R4, R13, c[0x0][0x2d0], -R2.reuse ;  /* 0x0000b4000d047a23 */ /* 0x102fe20000010802 */
[----:B--2---:R-:W-:Y:S01]  /*af10*/  F2FP.BF16.PACK_AB R5, R215, R216 ;  /* 0x000000d8d705723e */ /* 0x004fe200000010ff */
[----:B------:R-:W1:Y:S04]  /*af20*/  LDSM.16.MT88.4 R12, [R195+0x2100] ;  /* 0x00210000c30c783b */ /* 0x000e680000004200 */
[----:B------:R2:W-:Y:S02]  /*af30*/  MUFU.EX2 R214, R4 ;  /* 0x0000000400d67308 */ /* 0x0005e40000000800 */
[----:B--2---:R-:W-:-:S02]  /*af40*/  FFMA.FTZ R4, R10, c[0x0][0x2d0], -R2 ;  /* 0x0000b4000a047a23 */ /* 0x004fc40000010802 */
[----:B------:R-:W-:-:S04]  /*af50*/  FFMA.FTZ R10, R45, c[0x0][0x2d0], -R3 ;  /* 0x0000b4002d0a7a23 */ /* 0x000fc80000010803 */
[----:B------:R2:W3:Y:S08]  /*af60*/  MUFU.EX2 R217, R4 ;  /* 0x0000000400d97308 */ /* 0x0004f00000000800 */
[----:B------:R4:W-:Y:S01]  /*af70*/  MUFU.EX2 R245, R10 ;  /* 0x0000000a00f57308 */ /* 0x0009e20000000800 */
[----:B--2---:R-:W-:Y:S02]  /*af80*/  F2FP.BF16.PACK_AB R4, R249, R251 ;  /* 0x000000fbf904723e */ /* 0x004fe400000010ff */
[----:B---3--:R-:W-:Y:S01]  /*af90*/  F2FP.BF16.PACK_AB R7, R217, R214 ;  /* 0x000000d6d907723e */ /* 0x008fe200000010ff */
[----:B----4-:R-:W-:-:S06]  /*afa0*/  FFMA.FTZ R10, R46, c[0x0][0x2d0], -R3 ;  /* 0x0000b4002e0a7a23 */ /* 0x010fcc0000010803 */
[C---:B------:R-:W-:Y:S01]  /*afb0*/  HMMA.16816.F32.BF16 R96, R4.reuse, R28, RZ ;  /* 0x0000001c0460723c */ /* 0x040fe200000418ff */
        /* <DEDUP_REMOVED lines=8> */
[----:B-1----:R-:W-:Y:S01]  /*b040*/  HMMA.16816.F32.BF16 R64, R4, R12, RZ ;  /* 0x0000000c0440723c */ /* 0x002fe200000418ff */
[----:B--2---:R-:W-:-:S07]  /*b050*/  FFMA.FTZ R10, R62, c[0x0][0x2d0], -R3 ;  /* 0x0000b4003e0a7a23 */ /* 0x004fce0000010803 */
[C---:B------:R-:W-:Y:S01]  /*b060*/  HMMA.16816.F32.BF16 R56, R4.reuse, R14, RZ ;  /* 0x0000000e0438723c */ /* 0x040fe200000418ff */
[----:B------:R1:W2:Y:S01]  /*b070*/  LDSM.16.MT88.4 R12, [R0+0x4100] ;  /* 0x00410000000c783b */ /* 0x0002a20000004200 */
[----:B------:R-:W1:Y:S06]  /*b080*/  MUFU.EX2 R246, R10 ;  /* 0x0000000a00f67308 */ /* 0x000e6c0000000800 */
[C---:B------:R-:W-:Y:S08]  /*b090*/  HMMA.16816.F32.BF16 R80, R4.reuse, R20, RZ ;  /* 0x000000140450723c */ /* 0x040ff000000418ff */
[----:B------:R-:W-:Y:S01]  /*b0a0*/  HMMA.16816.F32.BF16 R76, R4, R22, RZ ;  /* 0x00000016044c723c */ /* 0x000fe200000418ff */
[----:B------:R-:W2:Y:S01]  /*b0b0*/  LDSM.16.MT88.4 R20, [R8+0x4100] ;  /* 0x004100000814783b */ /* 0x000ea20000004200 */
[----:B-1----:R-:W-:-:S06]  /*b0c0*/  FFMA.FTZ R0, R44, c[0x0][0x2d0], -R2 ;  /* 0x0000b4002c007a23 */ /* 0x002fcc0000010802 */
[C---:B------:R-:W-:Y:S01]  /*b0d0*/  HMMA.16816.F32.BF16 R48, R4.reuse, R40, RZ ;  /* 0x000000280430723c */ /* 0x040fe200000418ff */
[----:B------:R-:W-:Y:S01]  /*b0e0*/  LDSM.16.MT88.4 R44, [R8+0x900] ;  /* 0x00090000082c783b */ /* 0x000fe20000004200 */
[----:B------:R1:W-:Y:S06]  /*b0f0*/  MUFU.EX2 R210, R0 ;  /* 0x0000000000d27308 */ /* 0x0003ec0000000800 */
[C---:B------:R-:W-:Y:S01]  /*b100*/  HMMA.16816.F32.BF16 R52, R4.reuse, R42, RZ ;  /* 0x0000002a0434723c */ /* 0x040fe200000418ff */
[----:B------:R-:W2:Y:S07]  /*b110*/  LDSM.16.MT88.4 R40, [R194+0x900] ;  /* 0x00090000c228783b */ /* 0x000eae0000004200 */
[----:B----4-:R-:W-:Y:S01]  /*b120*/  HMMA.16816.F32.BF16 R120, R4, R28, RZ ;  /* 0x0000001c0478723c */ /* 0x010fe200000418ff */
[----:B-1----:R-:W-:-:S04]  /*b130*/  FFMA.FTZ R0, R11, c[0x0][0x2d0], -R2 ;  /* 0x0000b4000b007a23 */ /* 0x002fc80000010802 */
[----:B------:R1:W4:Y:S03]  /*b140*/  MUFU.EX2 R213, R0 ;  /* 0x0000000000d57308 */ /* 0x0003260000000800 */
[C---:B------:R-:W-:Y:S01]  /*b150*/  HMMA.16816.F32.BF16 R124, R4.reuse, R30, RZ ;  /* 0x0000001e047c723c */ /* 0x040fe200000418ff */
[----:B------:R-:W2:Y:S07]  /*b160*/  LDSM.16.MT88.4 R28, [R194+0x2900] ;  /* 0x00290000c21c783b */ /* 0x000eae0000004200 */
[----:B------:R-:W-:Y:S01]  /*b170*/  HMMA.16816.F32.BF16 R116, R4, R36, RZ ;  /* 0x000000240474723c */ /* 0x000fe200000418ff */
[----:B-1----:R-:W-:-:S07]  /*b180*/  FFMA.FTZ R0, R60, c[0x0][0x2d0], -R2 ;  /* 0x0000b4003c007a23 */ /* 0x002fce0000010802 */
[C---:B------:R-:W-:Y:S01]  /*b190*/  HMMA.16816.F32.BF16 R112, R4.reuse, R38, RZ ;  /* 0x000000260470723c */ /* 0x040fe200000418ff */
[----:B------:R-:W1:Y:S01]  /*b1a0*/  LDSM.16.MT88.4 R36, [R195+0x900] ;  /* 0x00090000c324783b */ /* 0x000e620000004200 */
[----:B------:R3:W-:Y:S06]  /*b1b0*/  MUFU.EX2 R209, R0 ;  /* 0x0000000000d17308 */ /* 0x0007ec0000000800 */
[C---:B------:R-:W-:Y:S08]  /*b1c0*/  HMMA.16816.F32.BF16 R88, R4.reuse, R24, RZ ;  /* 0x000000180458723c */ /* 0x040ff000000418ff */
[----:B------:R-:W-:Y:S01]  /*b1d0*/  HMMA.16816.F32.BF16 R84, R4, R26, RZ ;  /* 0x0000001a0454723c */ /* 0x000fe200000418ff */
[----:B------:R-:W1:Y:S01]  /*b1e0*/  LDSM.16.MT88.4 R24, [R8+0x2900] ;  /* 0x002900000818783b */ /* 0x000e620000004200 */
[----:B---3--:R-:W-:-:S04]  /*b1f0*/  FFMA.FTZ R0, R61, c[0x0][0x2d0], -R2 ;  /* 0x0000b4003d007a23 */ /* 0x008fc80000010802 */
[----:B------:R3:W1:Y:S02]  /*b200*/  MUFU.EX2 R211, R0 ;  /* 0x0000000000d37308 */ /* 0x0006640000000800 */
[C---:B-----5:R-:W-:Y:S08]  /*b210*/  HMMA.16816.F32.BF16 R136, R4.reuse, R16, RZ ;  /* 0x000000100488723c */ /* 0x060ff000000418ff */
[----:B------:R-:W-:Y:S01]  /*b220*/  HMMA.16816.F32.BF16 R144, R4, R18, RZ ;  /* 0x000000120490723c */ /* 0x000fe200000418ff */
[----:B------:R-:W5:Y:S01]  /*b230*/  LDSM.16.MT88.4 R16, [R195+0x2900] ;  /* 0x00290000c310783b */ /* 0x000f620000004200 */
[----:B---3--:R-:W-:-:S06]  /*b240*/  FFMA.FTZ R0, R142, c[0x0][0x2d0], -R3 ;  /* 0x0000b4008e007a23 */ /* 0x008fcc0000010803 */
[C---:B--2---:R-:W-:Y:S01]  /*b250*/  HMMA.16816.F32.BF16 R156, R4.reuse, R12, RZ ;  /* 0x0000000c049c723c */ /* 0x044fe200000418ff */
[----:B------:R2:W-:Y:S07]  /*b260*/  MUFU.EX2 R243, R0 ;  /* 0x0000000000f37308 */ /* 0x0005ee0000000800 */
[C---:B------:R-:W-:Y:S01]  /*b270*/  HMMA.16816.F32.BF16 R160, R4.reuse, R14, RZ ;  /* 0x0000000e04a0723c */ /* 0x040fe200000418ff */
[----:B------:R-:W3:Y:S07]  /*b280*/  LDSM.16.MT88.4 R12, [R9+0x2900] ;  /* 0x00290000090c783b */ /* 0x000eee0000004200 */
[----:B------:R-:W-:Y:S01]  /*b290*/  HMMA.16816.F32.BF16 R128, R4, R20, RZ ;  /* 0x000000140480723c */ /* 0x000fe200000418ff */
[----:B--2---:R-:W-:-:S04]  /*b2a0*/  FFMA.FTZ R0, R141, c[0x0][0x2d0], -R3 ;  /* 0x0000b4008d007a23 */ /* 0x004fc80000010803 */
[----:B------:R2:W1:Y:S03]  /*b2b0*/  MUFU.EX2 R226, R0 ;  /* 0x0000000000e27308 */ /* 0x0004660000000800 */
[C---:B------:R-:W-:Y:S01]  /*b2c0*/  HMMA.16816.F32.BF16 R132, R4.reuse, R22, RZ ;  /* 0x000000160484723c */ /* 0x040fe200000418ff */
[----:B------:R-:W3:Y:S07]  /*b2d0*/  LDSM.16.MT88.4 R20, [R194+0x4900] ;  /* 0x00490000c214783b */ /* 0x000eee0000004200 */
[----:B------:R-:W-:Y:S01]  /*b2e0*/  HMMA.16816.F32.BF16 R104, R4, R32, RZ ;  /* 0x000000200468723c */ /* 0x000fe200000418ff */
[----:B--2---:R-:W-:-:S07]  /*b2f0*/  FFMA.FTZ R0, R143, c[0x0][0x2d0], -R3 ;  /* 0x0000b4008f007a23 */ /* 0x004fce0000010803 */
[----:B------:R-:W-:Y:S01]  /*b300*/  HMMA.16816.F32.BF16 R108, R4, R34, RZ ;  /* 0x00000022046c723c */ /* 0x000fe200000418ff */
[----:B------:R-:W2:Y:S01]  /*b310*/  LDSM.16.MT88.4 R32, [R9+0x900] ;  /* 0x000900000920783b */ /* 0x000ea20000004200 */
[----:B------:R5:W-:Y:S05]  /*b320*/  MUFU.EX2 R221, R0 ;  /* 0x0000000000dd7308 */ /* 0x000bea0000000800 */
[----:B------:R-:W-:Y:S02]  /*b330*/  F2FP.BF16.PACK_AB R4, R247, R245 ;  /* 0x000000f5f704723e */ /* 0x000fe400000010ff */
[----:B------:R-:W-:Y:S02]  /*b340*/  F2FP.BF16.PACK_AB R6, R246, R244 ;  /* 0x000000f4f606723e */ /* 0x000fe400000010ff */
[----:B----4-:R-:W-:-:S02]  /*b350*/  F2FP.BF16.PACK_AB R5, R213, R210 ;  /* 0x000000d2d505723e */ /* 0x010fc400000010ff */
[----:B-1----:R-:W-:Y:S01]  /*b360*/  F2FP.BF16.PACK_AB R7, R211, R209 ;  /* 0x000000d1d307723e */ /* 0x002fe200000010ff */
[----:B-----5:R-:W-:-:S06]  /*b370*/  FFMA.FTZ R0, R149, c[0x0][0x2d0], -R3 ;  /* 0x0000b40095007a23 */ /* 0x020fcc0000010803 */
[C---:B------:R-:W-:Y:S01]  /*b380*/  HMMA.16816.F32.BF16 R176, R4.reuse, R40, R116 ;  /* 0x0000002804b0723c */ /* 0x040fe20000041874 */
[----:B------:R1:W4:Y:S07]  /*b390*/  MUFU.EX2 R220, R0 ;  /* 0x0000000000dc7308 */ /* 0x00032e0000000800 */
[C---:B------:R-:W-:Y:S08]  /*b3a0*/  HMMA.16816.F32.BF16 R116, R4.reuse, R44, R104 ;  /* 0x0000002c0474723c */ /* 0x040ff00000041868 */
[----:B------:R-:W-:Y:S01]  /*b3b0*/  HMMA.16816.F32.BF16 R104, R4, R46, R108 ;  /* 0x0000002e0468723c */ /* 0x000fe2000004186c */
[----:B-1----:R-:W-:-:S04]  /*b3c0*/  FFMA.FTZ R0, R63, c[0x0][0x2d0], -R2 ;  /* 0x0000b4003f007a23 */ /* 0x002fc80000010802 */
[----:B------:R1:W-:Y:S03]  /*b3d0*/  MUFU.EX2 R150, R0 ;  /* 0x0000000000967308 */ /* 0x0003e60000000800 */
[C---:B------:R-:W-:Y:S08]  /*b3e0*/  HMMA.16816.F32.BF16 R108, R4.reuse, R28, R80 ;  /* 0x0000001c046c723c */ /* 0x040ff00000041850 */
[----:B------:R-:W-:Y:S01]  /*b3f0*/  HMMA.16816.F32.BF16 R164, R4, R38, R92 ;  /* 0x0000002604a4723c */ /* 0x000fe2000004185c */
[----:B-1----:R-:W-:-:S07]  /*b400*/  FFMA.FTZ R0, R101, c[0x0][0x2d0], -R2 ;  /* 0x0000b40065007a23 */ /* 0x002fce0000010802 */
[C---:B------:R-:W-:Y:S01]  /*b410*/  HMMA.16816.F32.BF16 R80, R4.reuse, R26, R72 ;  /* 0x0000001a0450723c */ /* 0x040fe20000041848 */
[----:B------:R1:W5:Y:S07]  /*b420*/  MUFU.EX2 R149, R0 ;  /* 0x0000000000957308 */ /* 0x00036e0000000800 */
[C---:B------:R-:W-:Y:S01]  /*b430*/  HMMA.16816.F32.BF16 R168, R4.reuse, R36, R96 ;  /* 0x0000002404a8723c */ /* 0x040fe20000041860 */
[----:B------:R-:W-:Y:S07]  /*b440*/  LDSM.16.MT88.4 R36, [R195+0x1100] ;  /* 0x00110000c324783b */ /* 0x000fee0000004200 */
[----:B------:R-:W-:Y:S01]  /*b450*/  HMMA.16816.F32.BF16 R92, R4, R24, R68 ;  /* 0x00000018045c723c */ /* 0x000fe20000041844 */
[----:B------:R-:W-:Y:S01]  /*b460*/  LDSM.16.MT88.4 R24, [R8+0x3100] ;  /* 0x003100000818783b */ /* 0x000fe20000004200 */
[----:B-1----:R-:W-:-:S04]  /*b470*/  FFMA.FTZ R0, R100, c[0x0][0x2d0], -R2 ;  /* 0x0000b40064007a23 */ /* 0x002fc80000010802 */
[----:B------:R1:W-:Y:S02]  /*b480*/  MUFU.EX2 R101, R0 ;  /* 0x0000000000657308 */ /* 0x0003e40000000800 */
[C---:B------:R-:W-:Y:S08]  /*b490*/  HMMA.16816.F32.BF16 R72, R4.reuse, R16, R64 ;  /* 0x000000100448723c */ /* 0x040ff00000041840 */
[----:B------:R-:W-:Y:S01]  /*b4a0*/  HMMA.16816.F32.BF16 R96, R4, R30, R76 ;  /* 0x0000001e0460723c */ /* 0x000fe2000004184c */
[----:B------:R-:W2:Y:S01]  /*b4b0*/  LDSM.16.MT88.4 R28, [R8+0x4900] ;  /* 0x00490000081c783b */ /* 0x000ea20000004200 */
[----:B-1----:R-:W-:-:S06]  /*b4c0*/  FFMA.FTZ R0, R140, c[0x0][0x2d0], -R2 ;  /* 0x0000b4008c007a23 */ /* 0x002fcc0000010802 */
[C---:B------:R-:W-:Y:S01]  /*b4d0*/  HMMA.16816.F32.BF16 R68, R4.reuse, R18, R56 ;  /* 0x000000120444723c */ /* 0x040fe20000041838 */
[----:B------:R-:W1:Y:S01]  /*b4e0*/  LDSM.16.MT88.4 R16, [R195+0x4900] ;  /* 0x00490000c310783b */ /* 0x000e620000004200 */
[----:B------:R4:W1:Y:S06]  /*b4f0*/  MUFU.EX2 R100, R0 ;  /* 0x0000000000647308 */ /* 0x00086c0000000800 */
[C---:B---3--:R-:W-:Y:S08]  /*b500*/  HMMA.16816.F32.BF16 R64, R4.reuse, R12, R48 ;  /* 0x0000000c0440723c */ /* 0x048ff00000041830 */
[----:B------:R-:W-:Y:S01]  /*b510*/  HMMA.16816.F32.BF16 R52, R4, R14, R52 ;  /* 0x0000000e0434723c */ /* 0x000fe20000041834 */
[----:B------:R-:W3:Y:S01]  /*b520*/  LDSM.16.MT88.4 R12, [R9+0x4900] ;  /* 0x00490000090c783b */ /* 0x000ee20000004200 */
[----:B----4-:R-:W-:-:S04]  /*b530*/  FFMA.FTZ R0, R199, c[0x0][0x2d0], -R3 ;  /* 0x0000b400c7007a23 */ /* 0x010fc80000010803 */
[----:B------:R4:W-:Y:S02]  /*b540*/  MUFU.EX2 R199, R0 ;  /* 0x0000000000c77308 */ /* 0x0009e40000000800 */
[C---:B------:R-:W-:Y:S08]  /*b550*/  HMMA.16816.F32.BF16 R172, R4.reuse, R42, R112 ;  /* 0x0000002a04ac723c */ /* 0x040ff00000041870 */
[----:B------:R-:W-:Y:S01]  /*b560*/  HMMA.16816.F32.BF16 R40, R4, R20, R120 ;  /* 0x000000140428723c */ /* 0x000fe20000041878 */
[----:B------:R-:W-:Y:S01]  /*b570*/  LDSM.16.MT88.4 R120, [R8+0x1900] ;  /* 0x001900000878783b */ /* 0x000fe20000004200 */
[----:B----4-:R-:W-:-:S06]  /*b580*/  FFMA.FTZ R0, R202, c[0x0][0x2d0], -R3 ;  /* 0x0000b400ca007a23 */ /* 0x010fcc0000010803 */
[C---:B------:R-:W-:Y:S01]  /*b590*/  HMMA.16816.F32.BF16 R48, R4.reuse, R22, R124 ;  /* 0x000000160430723c */ /* 0x040fe2000004187c */
[----:B------:R-:W4:Y:S07]  /*b5a0*/  LDSM.16.MT88.4 R20, [R194+0x1100] ;  /* 0x00110000c214783b */ /* 0x000f2e0000004200 */
[C---:B--2---:R-:W-:Y:S08]  /*b5b0*/  HMMA.16816.F32.BF16 R152, R4.reuse, R32, R88 ;  /* 0x000000200498723c */ /* 0x044ff00000041858 */
[C---:B------:R-:W-:Y:S01]  /*b5c0*/  HMMA.16816.F32.BF16 R112, R4.reuse, R34, R84 ;  /* 0x000000220470723c */ /* 0x040fe20000041854 */
[----:B------:R-:W-:Y:S07]  /*b5d0*/  LDSM.16.MT88.4 R32, [R194+0x5100] ;  /* 0x00510000c220783b */ /* 0x000fee0000004200 */
[C---:B------:R-:W-:Y:S01]  /*b5e0*/  HMMA.16816.F32.BF16 R76, R4.reuse, R28, R128 ;  /* 0x0000001c044c723c */ /* 0x040fe20000041880 */
[----:B------:R-:W-:Y:S07]  /*b5f0*/  LDSM.16.MT88.4 R128, [R195+0x1900] ;  /* 0x00190000c380783b */ /* 0x000fee0000004200 */
[C---:B------:R-:W-:Y:S01]  /*b600*/  HMMA.16816.F32.BF16 R44, R4.reuse, R30, R132 ;  /* 0x0000001e042c723c */ /* 0x040fe20000041884 */
[----:B------:R-:W2:Y:S07]  /*b610*/  LDSM.16.MT88.4 R28, [R8+0x1100] ;  /* 0x00110000081c783b */ /* 0x000eae0000004200 */
[C---:B-1----:R-:W-:Y:S01]  /*b620*/  HMMA.16816.F32.BF16 R56, R4.reuse, R16, R136 ;  /* 0x000000100438723c */ /* 0x042fe20000041888 */
[----:B------:R-:W-:Y:S07]  /*b630*/  LDSM.16.MT88.4 R136, [R9+0x1900] ;  /* 0x001900000988783b */ /* 0x000fee0000004200 */
[C---:B------:R-:W-:Y:S01]  /*b640*/  HMMA.16816.F32.BF16 R60, R4.reuse, R18, R144 ;  /* 0x00000012043c723c */ /* 0x040fe20000041890 */
[----:B------:R-:W1:Y:S07]  /*b650*/  LDSM.16.MT88.4 R16, [R9+0x1100] ;  /* 0x001100000910783b */ /* 0x000e6e0000004200 */
[C---:B---3--:R-:W-:Y:S08]  /*b660*/  HMMA.16816.F32.BF16 R88, R4.reuse, R12, R156 ;  /* 0x0000000c0458723c */ /* 0x048ff0000004189c */
[----:B------:R-:W-:Y:S01]  /*b670*/  HMMA.16816.F32.BF16 R84, R4, R14, R160 ;  /* 0x0000000e0454723c */ /* 0x000fe200000418a0 */
[----:B------:R-:W3:Y:S06]  /*b680*/  LDSM.16.MT88.4 R12, [R194+0x3100] ;  /* 0x00310000c20c783b */ /* 0x000eec0000004200 */
[----:B------:R-:W-:-:S02]  /*b690*/  F2FP.BF16.PACK_AB R4, R226, R243 ;  /* 0x000000f3e204723e */ /* 0x000fc400000010ff */
[----:B------:R-:W-:Y:S02]  /*b6a0*/  F2FP.BF16.PACK_AB R6, R220, R221 ;  /* 0x000000dddc06723e */ /* 0x000fe400000010ff */
[----:B-----5:R-:W-:Y:S02]  /*b6b0*/  F2FP.BF16.PACK_AB R5, R149, R150 ;  /* 0x000000969505723e */ /* 0x020fe400000010ff */
[----:B------:R-:W-:-:S07]  /*b6c0*/  F2FP.BF16.PACK_AB R7, R100, R101 ;  /* 0x000000656407723e */ /* 0x000fce00000010ff */
[C---:B----4-:R-:W-:Y:S08]  /*b6d0*/  HMMA.16816.F32.BF16 R204, R4.reuse, R20, R176 ;  /* 0x0000001404cc723c */ /* 0x050ff000000418b0 */
[C---:B------:R-:W-:Y:S01]  /*b6e0*/  HMMA.16816.F32.BF16 R180, R4.reuse, R22, R172 ;  /* 0x0000001604b4723c */ /* 0x040fe200000418ac */
[----:B------:R-:W4:Y:S07]  /*b6f0*/  LDSM.16.MT88.4 R20, [R195+0x3100] ;  /* 0x00310000c314783b */ /* 0x000f2e0000004200 */
[C---:B--2---:R-:W-:Y:S08]  /*b700*/  HMMA.16816.F32.BF16 R116, R4.reuse, R28, R116 ;  /* 0x0000001c0474723c */ /* 0x044ff00000041874 */
[C---:B------:R-:W-:Y:S01]  /*b710*/  HMMA.16816.F32.BF16 R104, R4.reuse, R30, R104 ;  /* 0x0000001e0468723c */ /* 0x040fe20000041868 */
[----:B------:R-:W2:Y:S07]  /*b720*/  LDSM.16.MT88.4 R28, [R9+0x3100] ;  /* 0x00310000091c783b */ /* 0x000eae0000004200 */
[C---:B------:R-:W-:Y:S08]  /*b730*/  HMMA.16816.F32.BF16 R124, R4.reuse, R36, R168 ;  /* 0x00000024047c723c */ /* 0x040ff000000418a8 */
[C---:B------:R-:W-:Y:S08]  /*b740*/  HMMA.16816.F32.BF16 R132, R4.reuse, R38, R164 ;  /* 0x000000260484723c */ /* 0x040ff000000418a4 */
[C---:B-1----:R-:W-:Y:S08]  /*b750*/  HMMA.16816.F32.BF16 R176, R4.reuse, R16, R152 ;  /* 0x0000001004b0723c */ /* 0x042ff00000041898 */
[C---:B------:R-:W-:Y:S01]  /*b760*/  HMMA.16816.F32.BF16 R172, R4.reuse, R18, R112 ;  /* 0x0000001204ac723c */ /* 0x040fe20000041870 */
[----:B------:R-:W1:Y:S04]  /*b770*/  LDSM.16.MT88.4 R16, [R195+0x5100] ;  /* 0x00510000c310783b */ /* 0x000e680000004200 */
[----:B------:R-:W-:Y:S03]  /*b780*/  LDSM.16.MT88.4 R112, [R194+0x1900] ;  /* 0x00190000c270783b */ /* 0x000fe60000004200 */
[C---:B---3--:R-:W-:Y:S08]  /*b790*/  HMMA.16816.F32.BF16 R168, R4.reuse, R12, R108 ;  /* 0x0000000c04a8723c */ /* 0x048ff0000004186c */
[C---:B------:R-:W-:Y:S01]  /*b7a0*/  HMMA.16816.F32.BF16 R164, R4.reuse, R14, R96 ;  /* 0x0000000e04a4723c */ /* 0x040fe20000041860 */
[----:B------:R-:W3:Y:S07]  /*b7b0*/  LDSM.16.MT88.4 R12, [R8+0x5100] ;  /* 0x00510000080c783b */ /* 0x000eee0000004200 */
[C---:B----4-:R-:W-:Y:S01]  /*b7c0*/  HMMA.16816.F32.BF16 R160, R4.reuse, R20, R72 ;  /* 0x0000001404a0723c */ /* 0x050fe20000041848 */
[----:B------:R-:W-:Y:S07]  /*b7d0*/  LDSM.16.MT88.4 R72, [R194+0x5900] ;  /* 0x00590000c248783b */ /* 0x000fee0000004200 */
[C---:B------:R-:W-:Y:S01]  /*b7e0*/  HMMA.16816.F32.BF16 R156, R4.reuse, R22, R68 ;  /* 0x00000016049c723c */ /* 0x040fe20000041844 */
[----:B------:R-:W4:Y:S07]  /*b7f0*/  LDSM.16.MT88.4 R20, [R9+0x5100] ;  /* 0x005100000914783b */ /* 0x000f2e0000004200 */
[C---:B------:R-:W-:Y:S01]  /*b800*/  HMMA.16816.F32.BF16 R36, R4.reuse, R26, R80 ;  /* 0x0000001a0424723c */ /* 0x040fe20000041850 */
[----:B------:R5:W1:Y:S01]  /*b810*/  MUFU.EX2 R27, R0 ;  /* 0x00000000001b7308 */ /* 0x000a620000000800 */
[----:B------:R-:W-:Y:S06]  /*b820*/  LDSM.16.MT88.4 R80, [R8+0x5900] ;  /* 0x005900000850783b */ /* 0x000fec0000004200 */
[C---:B------:R-:W-:Y:S08]  /*b830*/  HMMA.16816.F32.BF16 R92, R4.reuse, R24, R92 ;  /* 0x00000018045c723c */ /* 0x040ff0000004185c */
[C---:B--2---:R-:W-:Y:S01]  /*b840*/  HMMA.16816.F32.BF16 R152, R4.reuse, R28, R64 ;  /* 0x0000001c0498723c */ /* 0x044fe20000041840 */
[--C-:B-----5:R-:W-:Y:S01]  /*b850*/  FFMA.FTZ R0, R203, c[0x0][0x2d0], -R3.reuse ;  /* 0x0000b400cb007a23 */ /* 0x120fe20000010803 */
[----:B------:R-:W-:Y:S01]  /*b860*/  LDSM.16.MT88.4 R64, [R9+0x3900] ;  /* 0x003900000940783b */ /* 0x000fe20000004200 */
[----:B------:R-:W-:Y:S01]  /*b870*/  FFMA.FTZ R3, R208, c[0x0][0x2d0], -R3 ;  /* 0x0000b400d0037a23 */ /* 0x000fe20000010803 */
[----:B-1----:R-:W-:Y:S01]  /*b880*/  F2FP.BF16.PACK_AB R96, R27, R199 ;  /* 0x000000c71b60723e */ /* 0x002fe200000010ff */
[----:B------:R1:W-:Y:S03]  /*b890*/  MUFU.EX2 R26, R0 ;  /* 0x00000000001a7308 */ /* 0x0003e60000000800 */
[C---:B------:R-:W-:Y:S05]  /*b8a0*/  HMMA.16816.F32.BF16 R68, R4.reuse, R30, R52 ;  /* 0x0000001e0444723c */ /* 0x040fea0000041834 */
[----:B------:R-:W2:Y:S03]  /*b8b0*/  MUFU.EX2 R25, R3 ;  /* 0x0000000300197308 */ /* 0x000ea60000000800 */
[----:B------:R-:W-:Y:S01]  /*b8c0*/  HMMA.16816.F32.BF16 R140, R4, R32, R40 ;  /* 0x00000020048c723c */ /* 0x000fe20000041828 */
[----:B------:R-:W-:Y:S01]  /*b8d0*/  LDSM.16.MT88.4 R40, [R194+0x3900] ;  /* 0x00390000c228783b */ /* 0x000fe20000004200 */
[----:B-1----:R-:W-:-:S06]  /*b8e0*/  FFMA.FTZ R0, R151, c[0x0][0x2d0], -R2 ;  /* 0x0000b40097007a23 */ /* 0x002fcc0000010802 */
[----:B------:R-:W-:Y:S01]  /*b8f0*/  HMMA.16816.F32.BF16 R144, R4, R34, R48 ;  /* 0x000000220490723c */ /* 0x000fe20000041830 */
[----:B------:R1:W-:Y:S01]  /*b900*/  MUFU.EX2 R24, R0 ;  /* 0x0000000000187308 */ /* 0x0003e20000000800 */
[----:B------:R-:W5:Y:S01]  /*b910*/  LDSM.16.MT88.4 R48, [R8+0x3900] ;  /* 0x003900000830783b */ /* 0x000f620000004200 */
[----:B--2---:R-:W-:-:S05]  /*b920*/  F2FP.BF16.PACK_AB R98, R25, R26 ;  /* 0x0000001a1962723e */ /* 0x004fca00000010ff */
[C---:B------:R-:W-:Y:S01]  /*b930*/  HMMA.16816.F32.BF16 R28, R4.reuse, R16, R56 ;  /* 0x00000010041c723c */ /* 0x040fe20000041838 */
[----:B------:R-:W2:Y:S07]  /*b940*/  LDSM.16.MT88.4 R56, [R195+0x3900] ;  /* 0x00390000c338783b */ /* 0x000eae0000004200 */
[----:B------:R-:W-:Y:S01]  /*b950*/  HMMA.16816.F32.BF16 R32, R4, R18, R60 ;  /* 0x000000120420723c */ /* 0x000fe2000004183c */
[----:B-1----:R-:W-:-:S04]  /*b960*/  FFMA.FTZ R0, R185, c[0x0][0x2d0], -R2 ;  /* 0x0000b400b9007a23 */ /* 0x002fc80000010802 */
[----:B------:R1:W1:Y:S03]  /*b970*/  MUFU.EX2 R11, R0 ;  /* 0x00000000000b7308 */ /* 0x0002660000000800 */
[C---:B---3--:R-:W-:Y:S08]  /*b980*/  HMMA.16816.F32.BF16 R76, R4.reuse, R12, R76 ;  /* 0x0000000c044c723c */ /* 0x048ff0000004184c */
[----:B----4-:R-:W-:Y:S01]  /*b990*/  HMMA.16816.F32.BF16 R16, R4, R20, R88 ;  /* 0x000000140410723c */ /* 0x010fe20000041858 */
[----:B------:R-:W3:Y:S01]  /*b9a0*/  LDSM.16.MT88.4 R88, [R195+0x5900] ;  /* 0x00590000c358783b */ /* 0x000ee20000004200 */
[--C-:B-1----:R-:W-:Y:S01]  /*b9b0*/  FFMA.FTZ R0, R184, c[0x0][0x2d0], -R2.reuse ;  /* 0x0000b400b8007a23 */ /* 0x102fe20000010802 */
[----:B------:R-:W-:Y:S01]  /*b9c0*/  F2FP.BF16.PACK_AB R97, R11, R24 ;  /* 0x000000180b61723e */ /* 0x000fe200000010ff */
[----:B------:R-:W-:-:S04]  /*b9d0*/  FFMA.FTZ R2, R186, c[0x0][0x2d0], -R2 ;  /* 0x0000b400ba027a23 */ /* 0x000fc80000010802 */
[C---:B------:R-:W-:Y:S01]  /*b9e0*/  HMMA.16816.F32.BF16 R12, R4.reuse, R14, R44 ;  /* 0x0000000e040c723c */ /* 0x040fe2000004182c */
[----:B------:R1:W-:Y:S07]  /*b9f0*/  MUFU.EX2 R10, R0 ;  /* 0x00000000000a7308 */ /* 0x0003ee0000000800 */
[----:B------:R-:W-:Y:S01]  /*ba00*/  HMMA.16816.F32.BF16 R20, R4, R22, R84 ;  /* 0x000000160414723c */ /* 0x000fe20000041854 */
[----:B------:R4:W2:Y:S01]  /*ba10*/  MUFU.EX2 R3, R2 ;  /* 0x0000000200037308 */ /* 0x0008a20000000800 */
[----:B------:R-:W3:Y:S01]  /*ba20*/  LDSM.16.MT88.4 R4, [R9+0x5900] ;  /* 0x005900000904783b */ /* 0x000ee20000004200 */
[----:B-1----:R-:W-:-:S04]  /*ba30*/  FADD.FTZ R0, R216, R215 ;  /* 0x000000d7d8007221 */ /* 0x002fc80000010000 */
[----:B------:R-:W-:Y:S02]  /*ba40*/  FADD.FTZ R0, R214, R0 ;  /* 0x00000000d6007221 */ /* 0x000fe40000010000 */
[----:B----4-:R-:W-:Y:S01]  /*ba50*/  FADD.FTZ R2, R251, R249 ;  /* 0x000000f9fb027221 */ /* 0x010fe20000010000 */
[----:B--2---:R-:W-:Y:S01]  /*ba60*/  F2FP.BF16.PACK_AB R99, R3, R10 ;  /* 0x0000000a0363723e */ /* 0x004fe200000010ff */
[----:B------:R-:W-:Y:S02]  /*ba70*/  FADD.FTZ R0, R217, R0 ;  /* 0x00000000d9007221 */ /* 0x000fe40000010000 */
[----:B------:R-:W-:Y:S02]  /*ba80*/  FADD.FTZ R2, R248, R2 ;  /* 0x00000002f8027221 */ /* 0x000fe40000010000 */
[----:B------:R-:W-:Y:S02]  /*ba90*/  FADD.FTZ R0, R210, R0 ;  /* 0x00000000d2007221 */ /* 0x000fe40000010000 */
[----:B------:R-:W-:Y:S01]  /*baa0*/  FADD.FTZ R2, R250, R2 ;  /* 0x00000002fa027221 */ /* 0x000fe20000010000 */
[----:B-----5:R-:W-:Y:S01]  /*bab0*/  HMMA.16816.F32.BF16 R44, R96, R48, R92 ;  /* 0x00000030602c723c */ /* 0x020fe2000004185c */
[----:B------:R-:W-:-:S02]  /*bac0*/  FADD.FTZ R0, R213, R0 ;  /* 0x00000000d5007221 */ /* 0x000fc40000010000 */
[----:B------:R-:W-:Y:S02]  /*bad0*/  FADD.FTZ R2, R245, R2 ;  /* 0x00000002f5027221 */ /* 0x000fe40000010000 */
[----:B------:R-:W-:Y:S02]  /*bae0*/  FADD.FTZ R0, R209, R0 ;  /* 0x00000000d1007221 */ /* 0x000fe40000010000 */
[----:B------:R-:W-:Y:S01]  /*baf0*/  FADD.FTZ R2, R247, R2 ;  /* 0x00000002f7027221 */ /* 0x000fe20000010000 */
[----:B------:R-:W-:Y:S01]  /*bb00*/  HMMA.16816.F32.BF16 R124, R96, R128, R124 ;  /* 0x00000080607c723c */ /* 0x000fe2000004187c */
[----:B------:R-:W-:Y:S02]  /*bb10*/  FADD.FTZ R0, R211, R0 ;  /* 0x00000000d3007221 */ /* 0x000fe40000010000 */
[----:B------:R-:W-:Y:S02]  /*bb20*/  FADD.FTZ R2, R244, R2 ;  /* 0x00000002f4027221 */ /* 0x000fe40000010000 */
[----:B------:R-:W-:-:S02]  /*bb30*/  FADD.FTZ R0, R150, R0 ;  /* 0x0000000096007221 */ /* 0x000fc40000010000 */
[----:B------:R-:W-:Y:S01]  /*bb40*/  FADD.FTZ R2, R246, R2 ;  /* 0x00000002f6027221 */ /* 0x000fe20000010000 */
[C---:B------:R-:W-:Y:S01]  /*bb50*/  HMMA.16816.F32.BF16 R60, R96.reuse, R64, R152 ;  /* 0x00000040603c723c */ /* 0x040fe20000041898 */
[----:B------:R-:W-:Y:S02]  /*bb60*/  FADD.FTZ R0, R149, R0 ;  /* 0x0000000095007221 */ /* 0x000fe40000010000 */
[----:B------:R-:W-:Y:S02]  /*bb70*/  FADD.FTZ R2, R243, R2 ;  /* 0x00000002f3027221 */ /* 0x000fe40000010000 */
[----:B------:R-:W-:Y:S02]  /*bb80*/  FADD.FTZ R0, R101, R0 ;  /* 0x0000000065007221 */ /* 0x000fe40000010000 */
[----:B------:R-:W-:Y:S01]  /*bb90*/  FADD.FTZ R2, R226, R2 ;  /* 0x00000002e2027221 */ /* 0x000fe20000010000 */
[----:B------:R-:W-:Y:S03]  /*bba0*/  HMMA.16816.F32.BF16 R48, R96, R50, R36 ;  /* 0x000000326030723c */ /* 0x000fe60000041824 */
[----:B------:R-:W-:-:S02]  /*bbb0*/  FADD.FTZ R2, R221, R2 ;  /* 0x00000002dd027221 */ /* 0x000fc40000010000 */
[----:B------:R-:W-:Y:S01]  /*bbc0*/  FADD.FTZ R221, R100, R0 ;  /* 0x0000000064dd7221 */ /* 0x000fe20000010000 */
[----:B------:R-:W-:Y:S01]  /*bbd0*/  IADD3 R0, R252, -0x3, RZ ;  /* 0xfffffffdfc007810 */ /* 0x000fe20007ffe0ff */
[----:B------:R-:W-:Y:S01]  /*bbe0*/  FADD.FTZ R220, R220, R2 ;  /* 0x00000002dcdc7221 */ /* 0x000fe20000010000 */
[C---:B------:R-:W-:Y:S01]  /*bbf0*/  HMMA.16816.F32.BF16 R128, R96.reuse, R130, R132 ;  /* 0x000000826080723c */ /* 0x040fe20000041884 */
[----:B------:R-:W-:Y:S01]  /*bc00*/  FADD.FTZ R221, R24, R221 ;  /* 0x000000dd18dd7221 */ /* 0x000fe20000010000 */
[----:B------:R-:W-:Y:S01]  /*bc10*/  ISETP.GE.AND P0, PT, R0, R225, PT ;  /* 0x000000e10000720c */ /* 0x000fe20003f06270 */
[----:B------:R-:W-:Y:S02]  /*bc20*/  FADD.FTZ R220, R199, R220 ;  /* 0x000000dcc7dc7221 */ /* 0x000fe40000010000 */
[----:B------:R-:W-:Y:S02]  /*bc30*/  FADD.FTZ R221, R11, R221 ;  /* 0x000000dd0bdd7221 */ /* 0x000fe40000010000 */
[----:B------:R-:W-:Y:S01]  /*bc40*/  FADD.FTZ R220, R27, R220 ;  /* 0x000000dc1bdc7221 */ /* 0x000fe20000010000 */
[----:B------:R-:W-:Y:S01]  /*bc50*/  HMMA.16816.F32.BF16 R64, R96, R66, R68 ;  /* 0x000000426040723c */ /* 0x000fe20000041844 */
[----:B------:R-:W-:-:S02]  /*bc60*/  FADD.FTZ R221, R10, R221 ;  /* 0x000000dd0add7221 */ /* 0x000fc40000010000 */
[----:B------:R-:W-:Y:S02]  /*bc70*/  FADD.FTZ R220, R26, R220 ;  /* 0x000000dc1adc7221 */ /* 0x000fe40000010000 */
[----:B------:R-:W-:Y:S02]  /*bc80*/  FADD.FTZ R221, R3, R221 ;  /* 0x000000dd03dd7221 */ /* 0x000fe40000010000 */
[----:B------:R-:W-:Y:S01]  /*bc90*/  FADD.FTZ R220, R25, R220 ;  /* 0x000000dc19dc7221 */ /* 0x000fe20000010000 */
[C---:B------:R-:W-:Y:S08]  /*bca0*/  HMMA.16816.F32.BF16 R116, R96.reuse, R120, R116 ;  /* 0x000000786074723c */ /* 0x040ff00000041874 */
        /* <DEDUP_REMOVED lines=17> */
[----:B------:R-:W-:Y:S07]  /*bdc0*/  @!UPT UIADD3 URZ, URZ, URZ, URZ ;  /* 0x0000003f3f3ff290 */ /* 0x000fee000fffe03f */
[----:B------:R-:W-:Y:S11]  /*bdd0*/  @!P0 BRA `(.L_x_1246) ;  /* 0x0000052000008947 */ /* 0x000ff60003800000 */
[----:B------:R-:W-:Y:S01]  /*bde0*/  IMAD.MOV.U32 R202, RZ, RZ, 0x1 ;  /* 0x00000001ffca7424 */ /* 0x000fe200078e00ff */
[----:B------:R-:W-:Y:S01]  /*bdf0*/  IADD3 R201, R219, R218, R231 ;  /* 0x000000dadbc97210 */ /* 0x000fe20007ffe0e7 */
[----:B------:R-:W-:-:S03]  /*be00*/  IMAD.MOV.U32 R200, RZ, RZ, RZ ;  /* 0x000000ffffc87224 */ /* 0x000fc600078e00ff */
[----:B------:R-:W-:Y:S02]  /*be10*/  ISETP.NE.AND P0, PT, R202, c[0x0][0x2b8], PT ;  /* 0x0000ae00ca007a0c */ /* 0x000fe40003f05270 */
        /* <DEDUP_REMOVED lines=8> */
[----:B------:R1:W2:Y:S01]  /*bea0*/  @!P5 LDG.E R200, [R2.64] ;  /* 0x0000000602c8d981 */ /* 0x0002a2000c1e1900 */
[----:B------:R-:W-:-:S03]  /*beb0*/  IMAD.MOV R0, RZ, RZ, -R0 ;  /* 0x000000ffff007224 */ /* 0x000fc600078e0a00 */
[----:B------:R-:W3:Y:S01]  /*bec0*/  S2R R202, SR_CTAID.Y ;  /* 0x0000000000ca7919 */ /* 0x000ee20000002600 */
[----:B------:R-:W-:-:S05]  /*bed0*/  IMAD R201, R0, c[0x0][0x2b8], R201 ;  /* 0x0000ae0000c97a24 */ /* 0x000fca00078e02c9 */
[----:B------:R-:W-:-:S05]  /*bee0*/  SHF.R.S32.HI R0, RZ, 0x1f, R201 ;  /* 0x0000001fff007819 */ /* 0x000fca00000114c9 */
[----:B------:R-:W-:-:S04]  /*bef0*/  IMAD R0, R0, c[0x0][0x1e0], RZ ;  /* 0x0000780000007a24 */ /* 0x000fc800078e02ff */
[C---:B------:R-:W-:Y:S02]  /*bf00*/  IMAD R0, R201.reuse, c[0x0][0x1e4], R0 ;  /* 0x00007900c9007a24 */ /* 0x040fe400078e0200 */
[----:B-1----:R-:W-:-:S04]  /*bf10*/  IMAD.WIDE.U32 R2, R201, c[0x0][0x1e0], RZ ;  /* 0x00007800c9027a25 */ /* 0x002fc800078e00ff */
[----:B------:R-:W-:Y:S02]  /*bf20*/  IMAD.IADD R3, R3, 0x1, R0 ;  /* 0x0000000103037824 */ /* 0x000fe400078e0200 */
[----:B---3--:R-:W-:Y:S01]  /*bf30*/  IMAD.WIDE.U32 R202, R202, c[0x0][0x1e8], RZ ;  /* 0x00007a00caca7a25 */ /* 0x008fe200078e00ff */
        /* <DEDUP_REMOVED lines=10> */
.L_x_1339:
[----:B------:R-:W-:Y:S05]  /*bfe0*/  BRA.DIV ~URZ, `(.L_x_1248) ;  /* 0x0000ea627f007947 */ /* 0x000fea000b800000 */
[----:B------:R-:W3:Y:S01]  /*bff0*/  SHFL.IDX PT, R0, R13, RZ, 0x181f ;  /* 0x00181fff0d007589 */ /* 0x000ee200000e0000 */
[----:B------:R-:W-:Y:S01]  /*c000*/  SHF.R.S32.HI R2, RZ, 0x1f, R241 ;  /* 0x0000001fff027819 */ /* 0x000fe200000114f1 */
[C---:B------:R-:W-:Y:S01]  /*c010*/  IMAD.SHL.U32 R12, R212.reuse, 0x2, RZ ;  /* 0x00000002d40c7824 */ /* 0x040fe200078e00ff */
[----:B------:R-:W-:Y:S01]  /*c020*/  SHF.R.S32.HI R3, RZ, 0x1f, R212 ;  /* 0x0000001fff037819 */ /* 0x000fe200000114d4 */
[----:B------:R-:W-:Y:S01]  /*c030*/  IMAD.SHL.U32 R15, R241, 0x2, RZ ;  /* 0x00000002f10f7824 */ /* 0x000fe200078e00ff */
[C---:B------:R-:W-:Y:S01]  /*c040*/  IADD3 R19, R212.reuse, 0x40, RZ ;  /* 0x00000040d4137810 */ /* 0x040fe20007ffe0ff */
[----:B------:R-:W-:Y:S01]  /*c050*/  IMAD.SHL.U32 R17, R227, 0x2, RZ ;  /* 0x00000002e3117824 */ /* 0x000fe200078e00ff */
[----:B------:R-:W-:Y:S02]  /*c060*/  SHF.L.U64.HI R16, R241, 0x1, R2 ;  /* 0x00000001f1107819 */ /* 0x000fe40000010202 */
[----:B------:R-:W-:-:S02]  /*c070*/  SHF.L.U64.HI R14, R212, 0x1, R3 ;  /* 0x00000001d40e7819 */ /* 0x000fc40000010203 */
[----:B------:R-:W-:Y:S02]  /*c080*/  ISETP.GE.AND P4, PT, R212, c[0x0][0x1d4], PT ;  /* 0x00007500d4007a0c */ /* 0x000fe40003f86270 */
[----:B------:R-:W-:Y:S02]  /*c090*/  ISETP.GE.AND P3, PT, R19, c[0x0][0x1d4], PT ;  /* 0x0000750013007a0c */ /* 0x000fe40003f66270 */
[----:B------:R-:W-:Y:S02]  /*c0a0*/  SHF.L.U64.HI R18, R227, 0x1, R239 ;  /* 0x00000001e3127819 */ /* 0x000fe400000102ef */
[----:B------:R-:W-:Y:S02]  /*c0b0*/  SEL R19, RZ, 0x10, P6 ;  /* 0x00000010ff137807 */ /* 0x000fe40003000000 */
[----:B------:R-:W-:Y:S02]  /*c0c0*/  SEL R11, RZ, 0x10, P4 ;  /* 0x00000010ff0b7807 */ /* 0x000fe40002000000 */
[----:B------:R-:W-:-:S02]  /*c0d0*/  SEL R10, RZ, 0x10, P3 ;  /* 0x00000010ff0a7807 */ /* 0x000fc40001800000 */
[C---:B---3--:R-:W-:Y:S02]  /*c0e0*/  IADD3 R2, P0, R0.reuse, R12, RZ ;  /* 0x0000000c00027210 */ /* 0x048fe40007f1e0ff */
[----:B------:R-:W-:-:S03]  /*c0f0*/  IADD3 R8, P2, R0, R15, RZ ;  /* 0x0000000f00087210 */ /* 0x000fc60007f5e0ff */
[----:B--2---:R-:W-:Y:S01]  /*c100*/  IMAD.X R3, R4, 0x1, R14, P0 ;  /* 0x0000000104037824 */ /* 0x004fe200000e060e */
[----:B------:R-:W-:Y:S01]  /*c110*/  IADD3 R6, P0, R0, R17, RZ ;  /* 0x0000001100067210 */ /* 0x000fe20007f1e0ff */
[C---:B------:R-:W-:Y:S01]  /*c120*/  IMAD.X R9, R4.reuse, 0x1, R16, P2 ;  /* 0x0000000104097824 */ /* 0x040fe200010e0610 */
[----:B------:R-:W2:Y:S03]  /*c130*/  SHFL.IDX PT, R0, R13, 0x1, 0x181f ;  /* 0x00381f000d007f89 */ /* 0x000ea600000e0000 */
[----:B------:R-:W-:Y:S01]  /*c140*/  IMAD.X R7, R4, 0x1, R18, P0 ;  /* 0x0000000104077824 */ /* 0x000fe200000e0612 */
[----:B------:R-:W-:Y:S01]  /*c150*/  @!PT LDS RZ, [RZ] ;  /* 0x00000000fffff984 */ /* 0x000fe20000000800 */
[----:B------:R3:W-:Y:S04]  /*c160*/  LDGSTS.E.BYPASS.LTC128B.128 [R148+0xc100], [R2.64], !P4 ;  /* 0x0c10000002947fae */ /* 0x0007e8000e101d46 */
[----:B------:R3:W-:Y:S04]  /*c170*/  LDGSTS.E.BYPASS.LTC128B.128 [R148+0xe100], [R8.64], !P3 ;  /* 0x0e10000008947fae */ /* 0x0007e8000d901d46 */
[----:B------:R3:W-:Y:S04]  /*c180*/  LDGSTS.E.BYPASS.LTC128B.128 [R148+0x10100], [R6.64], !P6 ;  /* 0x1010000006947fae */ /* 0x0007e8000f101d46 */
[----:B------:R4:W1:Y:S02]  /*c190*/  SHFL.IDX PT, R4, R5, 0x1, 0x181f ;  /* 0x00381f0005047f89 */ /* 0x00086400000e0000 */
[----:B-1--4-:R-:W-:-:S02]  /*c1a0*/  IMAD.MOV.U32 R5, RZ, RZ, R19 ;  /* 0x000000ffff057224 */ /* 0x012fc400078e0013 */
.L_x_1340:
[----:B--23--:R-:W-:Y:S02]  /*c1b0*/  IADD3 R8, -R11, 0x10, RZ ;  /* 0x000000100b087810 */ /* 0x00cfe40007ffe1ff */
        /* <DEDUP_REMOVED lines=11> */
[----:B------:R-:W-:Y:S02]  /*c270*/  ISETP.NE.U32.AND P0, PT, R11, RZ, PT ;  /* 0x000000ff0b00720c */ /* 0x000fe40003f05070 */
[----:B------:R-:W-:-:S11]  /*c280*/  ISETP.NE.U32.AND P2, PT, R10, RZ, PT ;  /* 0x000000ff0a00720c */ /* 0x000fd60003f45070 */
[----:B------:R-:W-:Y:S01]  /*c290*/  @!PT LDS RZ, [RZ] ;  /* 0x00000000fffff984 */ /* 0x000fe20000000800 */
[----:B------:R-:W-:Y:S01]  /*c2a0*/  @!PT LDS RZ, [RZ] ;  /* 0x00000000fffff984 */ /* 0x000fe20000000800 */
[----:B------:R-:W-:Y:S01]  /*c2b0*/  @!PT LDS RZ, [RZ] ;  /* 0x00000000fffff984 */ /* 0x000fe20000000800 */
[----:B------:R1:W-:Y:S01]  /*c2c0*/  LDGSTS.E.BYPASS.LTC128B.128.ZFILL [R148+0xd100], [R8.64], P0 ;  /* 0x0d10000008947fae */ /* 0x0003e20008141d46 */
[----:B------:R-:W-:-:S03]  /*c2d0*/  ISETP.NE.U32.AND P0, PT, R5, RZ, PT ;  /* 0x000000ff0500720c */ /* 0x000fc60003f05070 */
[----:B------:R1:W-:Y:S10]  /*c2e0*/  LDGSTS.E.BYPASS.LTC128B.128.ZFILL [R148+0xf100], [R6.64], P2 ;  /* 0x0f10000006947fae */ /* 0x0003f40009141d46 */
[----:B------:R1:W-:Y:S02]  /*c2f0*/  LDGSTS.E.BYPASS.LTC128B.128.ZFILL [R148+0x11100], [R2.64], P0 ;  /* 0x1110000002947fae */ /* 0x0003e40008141d46 */
.L_x_1246:
[----:B------:R-:W-:Y:S05]  /*c300*/  BSYNC B0 ;  /* 0x0000000000007941 */ /* 0x000fea0003800000 */
.L_x_1245:
[----:B------:R-:W2:Y:S04]  /*c310*/  LDL R4, [R1+0x4] ;  /* 0x0000040001047983 */ /* 0x000ea80000100800 */
[----:B------:R-:W3:Y:S04]  /*c320*/  LDL R5, [R1+0x64] ;  /* 0x0000640001057983 */ /* 0x000ee80000100800 */
[----:B-1----:R-:W3:Y:S01]  /*c330*/  LDL R3, [R1+0x58] ;  /* 0x0000580001037983 */ /* 0x002ee20000100800 */
[----:B------:R-:W-:Y:S01]  /*c340*/  IMAD.MOV.U32 R6, RZ, RZ, 0x1 ;  /* 0x00000001ff067424 */ /* 0x000fe200078e00ff */
[----:B------:R-:W-:-:S02]  /*c350*/  IADD3 R199, R252, -0x2, RZ ;  /* 0xfffffffefcc77810 */ /* 0x000fc40007ffe0ff */
[----:B------:R-:W0:Y:S02]  /*c360*/  LDGDEPBAR ;  /* 0x00000000000079af */ /* 0x000e240000000000 */
[C---:B------:R-:W-:Y:S02]  /*c370*/  ISETP.NE.AND P4, PT, R6.reuse, c[0x0][0x2c4], PT ;  /* 0x0000b10006007a0c */ /* 0x040fe40003f85270 */
[----:B------:R-:W-:Y:S01]  /*c380*/  ISETP.LE.AND P3, PT, R6, c[0x0][0x32c], PT ;  /* 0x0000cb0006007a0c */ /* 0x000fe20003f63270 */
[----:B--2---:R-:W-:-:S10]  /*c390*/  IMAD.SHL.U32 R4, R4, 0x80, RZ ;  /* 0x0000008004047824 */ /* 0x004fd400078e00ff */
[----:B------:R-:W-:-:S04]  /*c3a0*/  @P4 IMAD.HI.U32 R2, R4, c[0x0][0x2c8], RZ ;  /* 0x0000b20004024a27 */ /* 0x000fc800078e00ff */
[----:B------:R-:W-:Y:S01]  /*c3b0*/  IMAD.MOV.U32 R0, RZ, RZ, R4 ;  /* 0x000000ffff007224 */ /* 0x000fe200078e0004 */
[----:B------:R-:W-:-:S04]  /*c3c0*/  @P4 SHF.R.U32.HI R0, RZ, c[0x0][0x2cc], R2 ;  /* 0x0000b300ff004a19 */ /* 0x000fc80000011602 */
[----:B---3--:R-:W-:-:S04]  /*c3d0*/  IADD3 R2, -R3, R5, R0 ;  /* 0x0000000503027210 */ /* 0x008fc80007ffe100 */
[----:B------:R-:W-:Y:S01]  /*c3e0*/  IADD3 R0, R2, c[0x0][0x328], RZ ;  /* 0x0000ca0002007a10 */ /* 0x000fe20007ffe0ff */
[----:B------:R-:W-:Y:S05]  /*c3f0*/  @!P3 BRA `(.L_x_1249) ;  /* 0x000001100000b947 */ /* 0x000fea0003800000 */
        /* <DEDUP_REMOVED lines=10> */
.L_x_1251:
[----:B------:R-:W-:-:S13]  /*c4a0*/  ISETP.NE.AND P0, PT, R6, c[0x0][0x32c], PT ;  /* 0x0000cb0006007a0c */ /* 0x000fda0003f05270 */
[----:B------:R-:W-:-:S05]  /*c4b0*/  @P0 IMAD.HI.U32 R2, R3, c[0x0][0x330], RZ ;  /* 0x0000cc0003020a27 */ /* 0x000fca00078e00ff */
[----:B------:R-:W-:Y:S02]  /*c4c0*/  @P0 SHF.R.U32.HI R3, RZ, c[0x0][0x334], R2 ;  /* 0x0000cd00ff030a19 */ /* 0x000fe40000011602 */
.L_x_1252:
[----:B------:R-:W-:Y:S05]  /*c4d0*/  BSYNC B0 ;  /* 0x0000000000007941 */ /* 0x000fea0003800000 */
.L_x_1250:
[----:B------:R-:W-:-:S05]  /*c4e0*/  MOV R2, c[0x0][0x32c] ;  /* 0x0000cb0000027a02 */ /* 0x000fca0000000f00 */
[----:B------:R-:W-:-:S05]  /*c4f0*/  IMAD R3, R3, R2, c[0x0][0x32c] ;  /* 0x0000cb0003037624 */ /* 0x000fca00078e0202 */
[----:B------:R-:W-:-:S04]  /*c500*/  IMNMX R0, R0, R3, PT ;  /* 0x0000000300007217 */ /* 0x000fc80003800200 */
.L_x_1249:
[----:B------:R-:W-:Y:S01]  /*c510*/  SHF.R.S32.HI R2, RZ, 0x1f, R0 ;  /* 0x0000001fff027819 */ /* 0x000fe20000011400 */
[----:B------:R-:W-:Y:S02]  /*c520*/  IMAD.MOV.U32 R185, RZ, RZ, 0x1 ;  /* 0x00000001ffb97424 */ /* 0x000fe400078e00ff */
[----:B------:R-:W-:Y:S01]  /*c530*/  IMAD.MOV.U32 R202, RZ, RZ, RZ ;  /* 0x000000ffffca7224 */ /* 0x000fe200078e00ff */
[----:B------:R-:W-:-:S04]  /*c540*/  LEA.HI R0, R2, R0, RZ, 0x6 ;  /* 0x0000000002007211 */ /* 0x000fc800078f30ff */
[----:B------:R-:W-:-:S04]  /*c550*/  SHF.R.S32.HI R0, RZ, 0x6, R0 ;  /* 0x00000006ff007819 */ /* 0x000fc80000011400 */
[----:B------:R-:W-:-:S04]  /*c560*/  IMNMX R226, R225, R0, !PT ;  /* 0x00000000e1e27217 */ /* 0x000fc80007800200 */
[----:B------:R-:W-:-:S13]  /*c570*/  ISETP.GE.AND P0, PT, R199, R226, PT ;  /* 0x000000e2c700720c */ /* 0x000fda0003f06270 */
[----:B------:R-:W-:Y:S05]  /*c580*/  @!P0 BRA `(.L_x_1253) ;  /* 0x00003d8000008947 */ /* 0x000fea0003800000 */
[C---:B------:R-:W-:Y:S01]  /*c590*/  IADD3 R5, R212.reuse, 0x40, RZ ;  /* 0x00000040d4057810 */ /* 0x040fe20007ffe0ff */
[C---:B------:R-:W-:Y:S01]  /*c5a0*/  IMAD.SHL.U32 R243, R212.reuse, 0x2, RZ ;  /* 0x00000002d4f37824 */ /* 0x040fe200078e00ff */
[----:B------:R-:W-:Y:S01]  /*c5b0*/  SHF.R.S32.HI R6, RZ, 0x1f, R212 ;  /* 0x0000001fff067819 */ /* 0x000fe200000114d4 */
[----:B------:R-:W-:Y:S01]  /*c5c0*/  IMAD.SHL.U32 R205, R241, 0x2, RZ ;  /* 0x00000002f1cd7824 */ /* 0x000fe200078e00ff */
[----:B------:R-:W-:Y:S01]  /*c5d0*/  SHF.R.S32.HI R3, RZ, 0x1f, R241 ;  /* 0x0000001fff037819 */ /* 0x000fe200000114f1 */
[----:B------:R-:W-:Y:S01]  /*c5e0*/  IMAD.SHL.U32 R203, R227, 0x2, RZ ;  /* 0x00000002e3cb7824 */ /* 0x000fe200078e00ff */
[----:B------:R-:W-:Y:S01]  /*c5f0*/  ISETP.GE.AND P2, PT, R5, c[0x0][0x1d4], PT ;  /* 0x0000750005007a0c */ /* 0x000fe20003f46270 */
[----:B------:R-:W-:Y:S01]  /*c600*/  IMAD.MOV.U32 R202, RZ, RZ, RZ ;  /* 0x000000ffffca7224 */ /* 0x000fe200078e00ff */
[----:B------:R-:W-:Y:S01]  /*c610*/  SHF.L.U64.HI R207, R212, 0x1, R6 ;  /* 0x00000001d4cf7819 */ /* 0x000fe20000010206 */
[----:B------:R-:W-:Y:S01]  /*c620*/  IMAD.MOV.U32 R185, RZ, RZ, 0x1 ;  /* 0x00000001ffb97424 */ /* 0x000fe200078e00ff */
[----:B------:R-:W-:-:S02]  /*c630*/  SHF.L.U64.HI R206, R241, 0x1, R3 ;  /* 0x00000001f1ce7819 */ /* 0x000fc40000010203 */
[----:B------:R-:W-:Y:S02]  /*c640*/  SEL R218, RZ, 0x10, P2 ;  /* 0x00000010ffda7807 */ /* 0x000fe40001000000 */
[----:B------:R-:W-:Y:S02]  /*c650*/  SHF.L.U64.HI R204, R227, 0x1, R239 ;  /* 0x00000001e3cc7819 */ /* 0x000fe400000102ef */
.L_x_1270:
[----:B------:R-:W-:Y:S04]  /*c660*/  DEPBAR.LE SB0, 0x2 ;  /* 0x000080800000791a */ /* 0x000fe80000000000 */
[----:B------:R-:W-:Y:S01]  /*c670*/  WARPSYNC 0xffffffff ;  /* 0xffffffff00007948 */ /* 0x000fe20003800000 */
[----:B------:R-:W-:Y:S01]  /*c680*/  BAR.SYNC.DEFER_BLOCKING 0x0 ;  /* 0x0000000000007b1d */ /* 0x000fe20000010000 */
[----:B------:R-:W-:Y:S01]  /*c690*/  MOV R186, 0x20 ;  /* 0x0000002000ba7802 */ /* 0x000fe20000000f00 */
[----:B------:R-:W-:Y:S01]  /*c6a0*/  IMAD R0, R185, 0x6000, R196 ;  /* 0x00006000b9007824 */ /* 0x000fe200078e02c4 */
[----:B------:R-:W-:Y:S01]  /*c6b0*/  ISETP.GE.AND P0, PT, R225, R199, PT ;  /* 0x000000c7e100720c */ /* 0x000fe20003f06270 */
[----:B------:R-:W-:Y:S01]  /*c6c0*/  IMAD R104, R185, 0x6000, R193 ;  /* 0x00006000b9687824 */ /* 0x000fe200078e02c1 */
[----:B------:R-:W-:Y:S04]  /*c6d0*/  SEL R186, R186, 0xffffffe0, !P1 ;  /* 0xffffffe0baba7807 */ /* 0x000fe80004800000 */
[----:B------:R-:W-:Y:S01]  /*c6e0*/  IADD3 R101, R0, R186, RZ ;  /* 0x000000ba00657210 */ /* 0x000fe20007ffe0ff */
[----:B------:R1:W2:Y:S01]  /*c6f0*/  LDSM.16.M88.4 R8, [R104+0xc100] ;  /* 0x00c100006808783b */ /* 0x0002a20000000200 */
[----:B------:R-:W-:Y:S03]  /*c700*/  BSSY B0, `(.L_x_1254) ;  /* 0x0000045000007945 */ /* 0x000fe60003800000 */
[----:B------:R1:W3:Y:S04]  /*c710*/  LDSM.16.M88.4 R16, [R104+0xc900] ;  /* 0x00c900006810783b */ /* 0x0002e80000000200 */
[----:B------:R1:W4:Y:S04]  /*c720*/  LDSM.16.M88.4 R24, [R104+0xd100] ;  /* 0x00d100006818783b */ /* 0x0003280000000200 */
[----:B------:R-:W1:Y:S04]  /*c730*/  LDSM.16.M88.4 R104, [R104+0xd900] ;  /* 0x00d900006868783b */ /* 0x000e680000000200 */
[----:B------:R1:W1:Y:S04]  /*c740*/  LDSM.16.M88.4 R32, [R188] ;  /* 0x00000000bc20783b */ /* 0x0002680000000200 */
[----:B------:R1:W1:Y:S04]  /*c750*/  LDSM.16.M88.4 R140, [R187] ;  /* 0x00000000bb8c783b */ /* 0x0002680000000200 */
[----:B------:R1:W1:Y:S04]  /*c760*/  LDSM.16.M88.4 R144, [R101] ;  /* 0x000000006590783b */ /* 0x0002680000000200 */
[----:B------:R1:W1:Y:S04]  /*c770*/  LDSM.16.M88.4 R148, [R101+0x800] ;  /* 0x000800006594783b */ /* 0x0002680000000200 */
[----:B------:R1:W1:Y:S04]  /*c780*/  LDSM.16.M88.4 R152, [R101+0x1000] ;  /* 0x001000006598783b */ /* 0x0002680000000200 */
[----:B------:R1:W1:Y:S01]  /*c790*/  LDSM.16.M88.4 R156, [R101+0x1800] ;  /* 0x00180000659c783b */ /* 0x0002620000000200 */
[----:B------:R-:W-:-:S05]  /*c7a0*/  @P0 BRA `(.L_x_1255) ;  /* 0x000003a000000947 */ /* 0x000fca0003800000 */
[----:B------:R-:W5:Y:S01]  /*c7b0*/  S2R R6, SR_CTAID.Y ;  /* 0x0000000000067919 */ /* 0x000f620000002600 */
[----:B------:R-:W-:Y:S02]  /*c7c0*/  SHF.R.S32.HI R2, RZ, 0x1f, R201 ;  /* 0x0000001fff027819 */ /* 0x000fe400000114c9 */
[----:B------:R-:W-:Y:S03]  /*c7d0*/  SHF.R.S32.HI R5, RZ, 0x1f, R200 ;  /* 0x0000001fff057819 */ /* 0x000fe600000114c8 */
[----:B------:R-:W-:Y:S02]  /*c7e0*/  IMAD R4, R2, c[0x0][0x208], RZ ;  /* 0x0000820002047a24 */ /* 0x000fe400078e02ff */
[C---:B------:R-:W-:Y:S04]  /*c7f0*/  IMAD.WIDE.U32 R2, R201.reuse, c[0x0][0x208], RZ ;  /* 0x00008200c9027a25 */ /* 0x040fe800078e00ff */
[----:B------:R-:W-:Y:S02]  /*c800*/  IMAD R4, R201, c[0x0][0x20c], R4 ;  /* 0x00008300c9047a24 */ /* 0x000fe400078e0204 */
[----:B------:R-:W-:Y:S03]  /*c810*/  IMAD R5, R5, c[0x0][0x218], RZ ;  /* 0x0000860005057a24 */ /* 0x000fe600078e02ff */
[----:B------:R-:W-:Y:S01]  /*c820*/  IADD3 R3, R3, R4, RZ ;  /* 0x0000000403037210 */ /* 0x000fe20007ffe0ff */
[C---:B------:R-:W-:Y:S04]  /*c830*/  IMAD R5, R200.reuse, c[0x0][0x21c], R5 ;  /* 0x00008700c8057a24 */ /* 0x040fe800078e0205 */
        /* <DEDUP_REMOVED lines=8> */
.L_x_1341:
[----:B------:R-:W-:-:S05]  /*c8c0*/  BRA.DIV ~URZ, `(.L_x_1257) ;  /* 0x0000e5027f007947 */ /* 0x000fca000b800000 */
[----:B------:R-:W5:Y:S01]  /*c8d0*/  SHFL.IDX PT, R2, R20, RZ, 0x181f ;  /* 0x00181fff14027589 */ /* 0x000f6200000e0000 */
[----:B------:R-:W-:Y:S03]  /*c8e0*/  IADD3 R3, R212, 0x40, RZ ;  /* 0x00000040d4037810 */ /* 0x000fe60007ffe0ff */
[----:B----4-:R-:W4:Y:S01]  /*c8f0*/  SHFL.IDX PT, R5, R5, 0x1, 0x181f ;  /* 0x00381f0005057f89 */ /* 0x010f2200000e0000 */
[----:B------:R-:W-:Y:S02]  /*c900*/  ISETP.GE.AND P2, PT, R3, c[0x0][0x1d4], PT ;  /* 0x0000750003007a0c */ /* 0x000fe40003f46270 */
[----:B------:R-:W-:Y:S02]  /*c910*/  SEL R3, RZ, 0x10, P6 ;  /* 0x00000010ff037807 */ /* 0x000fe40003000000 */
[----:B-----5:R-:W-:Y:S05]  /*c920*/  IADD3 R6, P0, R2, R243, RZ ;  /* 0x000000f302067210 */ /* 0x020fea0007f1e0ff */
[----:B---3--:R-:W-:Y:S01]  /*c930*/  IMAD.X R7, R4, 0x1, R207, P0 ;  /* 0x0000000104077824 */ /* 0x008fe200000e06cf */
[----:B------:R-:W-:Y:S05]  /*c940*/  IADD3 R14, P0, R2, R205, RZ ;  /* 0x000000cd020e7210 */ /* 0x000fea0007f1e0ff */
[----:B------:R-:W-:Y:S01]  /*c950*/  IMAD.X R15, R4, 0x1, R206, P0 ;  /* 0x00000001040f7824 */ /* 0x000fe200000e06ce */
[----:B------:R-:W-:Y:S02]  /*c960*/  IADD3 R12, P0, R2, R203, RZ ;  /* 0x000000cb020c7210 */ /* 0x000fe40007f1e0ff */
[----:B------:R3:W2:Y:S03]  /*c970*/  SHFL.IDX PT, R2, R20, 0x1, 0x181f ;  /* 0x00381f0014027f89 */ /* 0x0006a600000e0000 */
[----:B------:R-:W-:Y:S01]  /*c980*/  IMAD.X R13, R4, 0x1, R204, P0 ;  /* 0x00000001040d7824 */ /* 0x000fe200000e06cc */
[----:B------:R-:W-:Y:S01]  /*c990*/  ISETP.GE.AND P0, PT, R212, c[0x0][0x1d4], PT ;  /* 0x00007500d4007a0c */ /* 0x000fe20003f06270 */
[----:B------:R-:W-:Y:S11]  /*c9a0*/  IMAD R4, R202, 0x6000, R230 ;  /* 0x00006000ca047824 */ /* 0x000ff600078e02e6 */
[----:B------:R-:W-:Y:S01]  /*c9b0*/  @!UPT UIADD3 URZ, URZ, URZ, URZ ;  /* 0x0000003f3f3ff290 */ /* 0x000fe2000fffe03f */
[----:B------:R3:W-:Y:S04]  /*c9c0*/  LDGSTS.E.BYPASS.LTC128B.128 [R4], [R6.64], !P0 ;  /* 0x0000000006047fae */ /* 0x0007e8000c101d46 */
[----:B------:R5:W-:Y:S04]  /*c9d0*/  LDGSTS.E.BYPASS.LTC128B.128 [R4+0x2000], [R14.64], !P2 ;  /* 0x020000000e047fae */ /* 0x000be8000d101d46 */
[----:B------:R3:W-:Y:S01]  /*c9e0*/  LDGSTS.E.BYPASS.LTC128B.128 [R4+0x4000], [R12.64], !P6 ;  /* 0x040000000c047fae */ /* 0x0007e2000f101d46 */
[----:B-----5:R-:W-:Y:S02]  /*c9f0*/  IMAD.MOV.U32 R15, RZ, RZ, R218 ;  /* 0x000000ffff0f7224 */ /* 0x020fe400078e00da */
[----:B------:R-:W-:Y:S03]  /*ca00*/  IMAD.MOV.U32 R14, RZ, RZ, R3 ;  /* 0x000000ffff0e7224 */ /* 0x000fe600078e0003 */
.L_x_1342:
[----:B--234-:R-:W-:Y:S02]  /*ca10*/  IADD3 R12, -R15, 0x10, RZ ;  /* 0x000000100f0c7810 */ /* 0x01cfe40007ffe1ff */
[----:B------:R-:W-:Y:S02]  /*ca20*/  IADD3 R6, -R14, 0x10, RZ ;  /* 0x000000100e067810 */ /* 0x000fe40007ffe1ff */
[----:B------:R-:W-:Y:S02]  /*ca30*/  LOP3.LUT R12, R12, 0xf, RZ, 0xc0, !PT ;  /* 0x0000000f0c0c7812 */ /* 0x000fe400078ec0ff */
[----:B------:R-:W-:Y:S02]  /*ca40*/  LOP3.LUT R6, R6, 0xf, RZ, 0xc0, !PT ;  /* 0x0000000f06067812 */ /* 0x000fe400078ec0ff */
[-C--:B------:R-:W-:Y:S04]  /*ca50*/  IADD3 R12, P2, P0, R12, R2.reuse, R205 ;  /* 0x000000020c0c7210 */ /* 0x080fe8000785e0cd */
[-C--:B------:R-:W-:Y:S02]  /*ca60*/  IADD3.X R13, RZ, R5.reuse, R206, P2, P0 ;  /* 0x00000005ff0d7210 */ /* 0x080fe400017e04ce */
[----:B------:R-:W-:Y:S04]  /*ca70*/  IADD3 R6, P2, P0, R6, R2, R203 ;  /* 0x0000000206067210 */ /* 0x000fe8000785e0cb */
[----:B------:R-:W-:Y:S02]  /*ca80*/  IADD3.X R7, RZ, R5, R204, P2, P0 ;  /* 0x00000005ff077210 */ /* 0x000fe400017e04cc */
[----:B------:R-:W-:Y:S02]  /*ca90*/  IADD3 R2, P0, R2, R243, RZ ;  /* 0x000000f302027210 */ /* 0x000fe40007f1e0ff */
[----:B------:R-:W-:Y:S03]  /*caa0*/  ISETP.GE.AND P2, PT, R212, c[0x0][0x1d4], PT ;  /* 0x00007500d4007a0c */ /* 0x000fe60003f46270 */
[----:B------:R-:W-:Y:S01]  /*cab0*/  IMAD.X R3, R5, 0x1, R207, P0 ;  /* 0x0000000105037824 */ /* 0x000fe200000e06cf */
[----:B------:R-:W-:Y:S09]  /*cac0*/  ISETP.NE.U32.AND P0, PT, R15, RZ, PT ;  /* 0x000000ff0f00720c */ /* 0x000ff20003f05070 */
[----:B------:R-:W-:Y:S01]  /*cad0*/  @!PT LDS RZ, [RZ] ;  /* 0x00000000fffff984 */ /* 0x000fe20000000800 */
[----:B------:R-:W-:Y:S01]  /*cae0*/  @!PT LDS RZ, [RZ] ;  /* 0x00000000fffff984 */ /* 0x000fe20000000800 */
[----:B------:R-:W-:Y:S01]  /*caf0*/  @!PT LDS RZ, [RZ] ;  /* 0x00000000fffff984 */ /* 0x000fe20000000800 */
[----:B------:R2:W-:Y:S04]  /*cb00*/  LDGSTS.E.BYPASS.LTC128B.128 [R4+0x1000], [R2.64], !P2 ;  /* 0x0100000002047fae */ /* 0x0005e8000d101d46 */
[----:B------:R2:W-:Y:S01]  /*cb10*/  LDGSTS.E.BYPASS.LTC128B.128.ZFILL [R4+0x3000], [R12.64], P0 ;  /* 0x030000000c047fae */ /* 0x0005e20008141d46 */
[----:B------:R-:W-:Y:S11]  /*cb20*/  ISETP.NE.U32.AND P0, PT, R14, RZ, PT ;  /* 0x000000ff0e00720c */ /* 0x000ff60003f05070 */
[----:B------:R-:W-:Y:S02]  /*cb30*/  @!UPT UIADD3 URZ, URZ, URZ, URZ ;  /* 0x0000003f3f3ff290 */ /* 0x000fe4000fffe03f */
[----:B------:R2:W-:Y:S02]  /*cb40*/  LDGSTS.E.BYPASS.LTC128B.128.ZFILL [R4+0x5000], [R6.64], P0 ;  /* 0x0500000006047fae */ /* 0x0005e40008141d46 */
.L_x_1255:
[----:B------:R-:W-:Y:S05]  /*cb50*/  BSYNC B0 ;  /* 0x0000000000007941 */ /* 0x000fea0003800000 */
.L_x_1254:
[----:B------:R-:W0:Y:S01]  /*cb60*/  LDGDEPBAR ;  /* 0x00000000000079af */ /* 0x000e220000000000 */
[----:B------:R-:W-:Y:S01]  /*cb70*/  WARPSYNC 0xffffffff ;  /* 0xffffffff00007948 */ /* 0x000fe20003800000 */
[C---:B-12---:R-:W-:Y:S03]  /*cb80*/  HMMA.16816.F32.BF16 R4, R32.reuse, R8, RZ ;  /* 0x000000082004723c */ /* 0x046fe600000418ff */
[----:B------:R-:W-:Y:S02]  /*cb90*/  ISETP.GE.AND P0, PT, R202, 0x1, PT ;  /* 0x00000001ca00780c */ /* 0x000fe40003f06270 */
[C---:B------:R-:W-:Y:S02]  /*cba0*/  IADD3 R184, R191.reuse, R101, RZ ;  /* 0x00000065bfb87210 */ /* 0x040fe40007ffe0ff */
[----:B------:R-:W-:Y:S01]  /*cbb0*/  IADD3 R100, R0, R186, RZ ;  /* 0x000000ba00647210 */ /* 0x000fe20007ffe0ff */
[C---:B------:R-:W-:Y:S01]  /*cbc0*/  HMMA.16816.F32.BF16 R8, R32.reuse, R10, RZ ;  /* 0x0000000a2008723c */ /* 0x040fe200000418ff */
[-C--:B------:R-:W-:Y:S01]  /*cbd0*/  IADD3 R3, R186, R0.reuse, R191 ;  /* 0x00000000ba037210 */ /* 0x080fe20007ffe0bf */
[----:B------:R-:W-:Y:S02]  /*cbe0*/  LDSM.16.M88.4 R172, [R184+0x800] ;  /* 0x00080000b8ac783b */ /* 0x000fe40000000200 */
[----:B------:R-:W-:Y:S04]  /*cbf0*/  IADD3 R2, R202, 0x1, RZ ;  /* 0x00000001ca027810 */ /* 0x000fe80007ffe0ff */
[C---:B---3--:R-:W-:Y:S01]  /*cc00*/  HMMA.16816.F32.BF16 R12, R32.reuse, R16, RZ ;  /* 0x00000010200c723c */ /* 0x048fe200000418ff */
[----:B------:R-:W-:Y:S01]  /*cc10*/  SEL R202, R2, RZ, !P0 ;  /* 0x000000ff02ca7207 */ /* 0x000fe20004000000 */
[----:B------:R-:W2:Y:S02]  /*cc20*/  LDL R186, [R1+0x4] ;  /* 0x0000040001ba7983 */ /* 0x000ea40000100800 */
[----:B------:R-:W-:Y:S02]  /*cc30*/  IADD3 R2, R191, R0, RZ ;  /* 0x00000000bf027210 */ /* 0x000fe40007ffe0ff */
[----:B------:R-:W-:Y:S02]  /*cc40*/  LDSM.16.M88.4 R176, [R184+0x1000] ;  /* 0x00100000b8b0783b */ /* 0x000fe40000000200 */
[C---:B------:R-:W-:Y:S06]  /*cc50*/  HMMA.16816.F32.BF16 R16, R32.reuse, R18, RZ ;  /* 0x000000122010723c */ /* 0x040fec00000418ff */
[----:B------:R-:W-:Y:S02]  /*cc60*/  LDSM.16.M88.4 R160, [R2] ;  /* 0x0000000002a0783b */ /* 0x000fe40000000200 */
[C---:B----4-:R-:W-:Y:S06]  /*cc70*/  HMMA.16816.F32.BF16 R20, R32.reuse, R24, RZ ;  /* 0x000000182014723c */ /* 0x050fec00000418ff */
[----:B------:R-:W-:Y:S02]  /*cc80*/  LDSM.16.M88.4 R164, [R2+0x800] ;  /* 0x0008000002a4783b */ /* 0x000fe40000000200 */
[C---:B------:R-:W-:Y:S06]  /*cc90*/  HMMA.16816.F32.BF16 R24, R32.reuse, R26, RZ ;  /* 0x0000001a2018723c */ /* 0x040fec00000418ff */
[----:B------:R-:W-:Y:S02]  /*cca0*/  LDSM.16.M88.4 R168, [R2+0x1000] ;  /* 0x0010000002a8783b */ /* 0x000fe40000000200 */
[C---:B------:R-:W-:Y:S06]  /*ccb0*/  HMMA.16816.F32.BF16 R28, R32.reuse, R104, RZ ;  /* 0x00000068201c723c */ /* 0x040fec00000418ff */
[----:B------:R-:W-:Y:S02]  /*ccc0*/  LDSM.16.M88.4 R180, [R184+0x1800] ;  /* 0x00180000b8b4783b */ /* 0x000fe40000000200 */
[----:B------:R-:W-:Y:S06]  /*ccd0*/  HMMA.16816.F32.BF16 R32, R32, R106, RZ ;  /* 0x0000006a2020723c */ /* 0x000fec00000418ff */
[----:B------:R-:W1:Y:S02]  /*cce0*/  LDSM.16.M88.4 R104, [R190] ;  /* 0x00000000be68783b */ /* 0x000e640000000200 */
[C---:B------:R-:W-:Y:S08]  /*ccf0*/  HMMA.16816.F32.BF16 R4, R140.reuse, R144, R4 ;  /* 0x000000908c04723c */ /* 0x040ff00000041804 */
[C---:B------:R-:W-:Y:S01]  /*cd00*/  HMMA.16816.F32.BF16 R8, R140.reuse, R146, R8 ;  /* 0x000000928c08723c */ /* 0x040fe20000041808 */
[----:B------:R-:W3:Y:S07]  /*cd10*/  LDSM.16.M88.4 R144, [R2+0x1800] ;  /* 0x001800000290783b */ /* 0x000eee0000000200 */
[C---:B------:R-:W-:Y:S08]  /*cd20*/  HMMA.16816.F32.BF16 R12, R140.reuse, R148, R12 ;  /* 0x000000948c0c723c */ /* 0x040ff0000004180c */
[C---:B------:R-:W-:Y:S01]  /*cd30*/  HMMA.16816.F32.BF16 R16, R140.reuse, R150, R16 ;  /* 0x000000968c10723c */ /* 0x040fe20000041810 */
[----:B------:R-:W-:Y:S07]  /*cd40*/  LDSM.16.M88.4 R148, [R189] ;  /* 0x00000000bd94783b */ /* 0x000fee0000000200 */
[C---:B------:R-:W-:Y:S08]  /*cd50*/  HMMA.16816.F32.BF16 R20, R140.reuse, R152, R20 ;  /* 0x000000988c14723c */ /* 0x040ff00000041814 */
[C---:B------:R-:W-:Y:S01]  /*cd60*/  HMMA.16816.F32.BF16 R24, R140.reuse, R154, R24 ;  /* 0x0000009a8c18723c */ /* 0x040fe20000041818 */
[----:B------:R-:W4:Y:S07]  /*cd70*/  LDSM.16.M88.4 R152, [R184] ;  /* 0x00000000b898783b */ /* 0x000f2e0000000200 */
[C---:B------:R-:W-:Y:S08]  /*cd80*/  HMMA.16816.F32.BF16 R28, R140.reuse, R156, R28 ;  /* 0x0000009c8c1c723c */ /* 0x040ff0000004181c */
[----:B------:R-:W-:Y:S01]  /*cd90*/  HMMA.16816.F32.BF16 R32, R140, R158, R32 ;  /* 0x0000009e8c20723c */ /* 0x000fe20000041820 */
[----:B------:R-:W-:Y:S07]  /*cda0*/  LDSM.16.M88.4 R140, [R188+0x4000] ;  /* 0x00400000bc8c783b */ /* 0x000fee0000000200 */
[C---:B-1----:R-:W-:Y:S01]  /*cdb0*/  HMMA.16816.F32.BF16 R4, R104.reuse, R160, R4 ;  /* 0x000000a06804723c */ /* 0x042fe20000041804 */
[----:B------:R-:W1:Y:S07]  /*cdc0*/  LDSM.16.M88.4 R156, [R0+0x2000] ;  /* 0x00200000009c783b */ /* 0x000e6e0000000200 */
[C---:B------:R-:W-:Y:S01]  /*cdd0*/  HMMA.16816.F32.BF16 R8, R104.reuse, R162, R8 ;  /* 0x000000a26808723c */ /* 0x040fe20000041808 */
[----:B------:R-:W5:Y:S07]  /*cde0*/  LDSM.16.M88.4 R160, [R0+0x2800] ;  /* 0x0028000000a0783b */ /* 0x000f6e0000000200 */
[C---:B------:R-:W-:Y:S08]  /*cdf0*/  HMMA.16816.F32.BF16 R12, R104.reuse, R164, R12 ;  /* 0x000000a4680c723c */ /* 0x040ff0000004180c */
[C---:B------:R-:W-:Y:S01]  /*ce00*/  HMMA.16816.F32.BF16 R16, R104.reuse, R166, R16 ;  /* 0x000000a66810723c */ /* 0x040fe20000041810 */
[----:B------:R-:W1:Y:S07]  /*ce10*/  LDSM.16.M88.4 R164, [R0+0x3000] ;  /* 0x0030000000a4783b */ /* 0x000e6e0000000200 */
[C---:B------:R-:W-:Y:S08]  /*ce20*/  HMMA.16816.F32.BF16 R20, R104.reuse, R168, R20 ;  /* 0x000000a86814723c */ /* 0x040ff00000041814 */
[C---:B------:R-:W-:Y:S01]  /*ce30*/  HMMA.16816.F32.BF16 R24, R104.reuse, R170, R24 ;  /* 0x000000aa6818723c */ /* 0x040fe20000041818 */
[----:B------:R-:W1:Y:S07]  /*ce40*/  LDSM.16.M88.4 R168, [R0+0x3800] ;  /* 0x0038000000a8783b */ /* 0x000e6e0000000200 */
[C---:B---3--:R-:W-:Y:S08]  /*ce50*/  HMMA.16816.F32.BF16 R28, R104.reuse, R144, R28 ;  /* 0x00000090681c723c */ /* 0x048ff0000004181c */
[----:B------:R-:W-:Y:S01]  /*ce60*/  HMMA.16816.F32.BF16 R32, R104, R146, R32 ;  /* 0x000000926820723c */ /* 0x000fe20000041820 */
[----:B------:R-:W-:Y:S07]  /*ce70*/  LDSM.16.M88.4 R104, [R187+0x4000] ;  /* 0x00400000bb68783b */ /* 0x000fee0000000200 */
[C---:B----4-:R-:W-:Y:S01]  /*ce80*/  HMMA.16816.F32.BF16 R4, R148.reuse, R152, R4 ;  /* 0x000000989404723c */ /* 0x050fe20000041804 */
[----:B------:R-:W3:Y:S07]  /*ce90*/  LDSM.16.M88.4 R144, [R101+0x2000] ;  /* 0x002000006590783b */ /* 0x000eee0000000200 */
[C---:B------:R-:W-:Y:S01]  /*cea0*/  HMMA.16816.F32.BF16 R8, R148.reuse, R154, R8 ;  /* 0x0000009a9408723c */ /* 0x040fe20000041808 */
[----:B------:R-:W4:Y:S07]  /*ceb0*/  LDSM.16.M88.4 R152, [R100+0x2800] ;  /* 0x002800006498783b */ /* 0x000f2e0000000200 */
[C---:B------:R-:W-:Y:S08]  /*cec0*/  HMMA.16816.F32.BF16 R12, R148.reuse, R172, R12 ;  /* 0x000000ac940c723c */ /* 0x040ff0000004180c */
[C---:B------:R-:W-:Y:S01]  /*ced0*/  HMMA.16816.F32.BF16 R16, R148.reuse, R174, R16 ;  /* 0x000000ae9410723c */ /* 0x040fe20000041810 */
[----:B------:R-:W2:Y:S07]  /*cee0*/  LDSM.16.M88.4 R172, [R100+0x3000] ;  /* 0x0030000064ac783b */ /* 0x000eae0000000200 */
[C---:B------:R-:W-:Y:S08]  /*cef0*/  HMMA.16816.F32.BF16 R20, R148.reuse, R176, R20 ;  /* 0x000000b09414723c */ /* 0x040ff00000041814 */
[C---:B------:R-:W-:Y:S01]  /*cf00*/  HMMA.16816.F32.BF16 R24, R148.reuse, R178, R24 ;  /* 0x000000b29418723c */ /* 0x040fe20000041818 */
[----:B------:R-:W2:Y:S07]  /*cf10*/  LDSM.16.M88.4 R176, [R100+0x3800] ;  /* 0x0038000064b0783b */ /* 0x000eae0000000200 */
[C---:B------:R-:W-:Y:S08]  /*cf20*/  HMMA.16816.F32.BF16 R28, R148.reuse, R180, R28 ;  /* 0x000000b4941c723c */ /* 0x040ff0000004181c */
[----:B------:R-:W-:Y:S01]  /*cf30*/  HMMA.16816.F32.BF16 R32, R148, R182, R32 ;  /* 0x000000b69420723c */ /* 0x000fe20000041820 */
[----:B------:R-:W-:Y:S07]  /*cf40*/  LDSM.16.M88.4 R148, [R190+0x4000] ;  /* 0x00400000be94783b */ /* 0x000fee0000000200 */
[C---:B-1----:R-:W-:Y:S01]  /*cf50*/  HMMA.16816.F32.BF16 R4, R140.reuse, R156, R4 ;  /* 0x0000009c8c04723c */ /* 0x042fe20000041804 */
[----:B------:R-:W-:Y:S07]  /*cf60*/  LDSM.16.M88.4 R180, [R101+0x4000] ;  /* 0x0040000065b4783b */ /* 0x000fee0000000200 */
[C---:B------:R-:W-:Y:S01]  /*cf70*/  HMMA.16816.F32.BF16 R8, R140.reuse, R158, R8 ;  /* 0x0000009e8c08723c */ /* 0x040fe20000041808 */
[----:B------:R-:W1:Y:S07]  /*cf80*/  LDSM.16.M88.4 R156, [R2+0x2000] ;  /* 0x00200000029c783b */ /* 0x000e6e0000000200 */
[C---:B-----5:R-:W-:Y:S08]  /*cf90*/  HMMA.16816.F32.BF16 R12, R140.reuse, R160, R12 ;  /* 0x000000a08c0c723c */ /* 0x060ff0000004180c */
[C---:B------:R-:W-:Y:S01]  /*cfa0*/  HMMA.16816.F32.BF16 R16, R140.reuse, R162, R16 ;  /* 0x000000a28c10723c */ /* 0x040fe20000041810 */
[----:B------:R-:W5:Y:S07]  /*cfb0*/  LDSM.16.M88.4 R160, [R2+0x2800] ;  /* 0x0028000002a0783b */ /* 0x000f6e0000000200 */
[C---:B------:R-:W-:Y:S08]  /*cfc0*/  HMMA.16816.F32.BF16 R20, R140.reuse, R164, R20 ;  /* 0x000000a48c14723c */ /* 0x040ff00000041814 */
[C---:B------:R-:W-:Y:S01]  /*cfd0*/  HMMA.16816.F32.BF16 R24, R140.reuse, R166, R24 ;  /* 0x000000a68c18723c */ /* 0x040fe20000041818 */
[----:B------:R-:W1:Y:S07]  /*cfe0*/  LDSM.16.M88.4 R164, [R2+0x3000] ;  /* 0x0030000002a4783b */ /* 0x000e6e0000000200 */
[C---:B------:R-:W-:Y:S08]  /*cff0*/  HMMA.16816.F32.BF16 R28, R140.reuse, R168, R28 ;  /* 0x000000a88c1c723c */ /* 0x040ff0000004181c */
[----:B------:R-:W-:Y:S01]  /*d000*/  HMMA.16816.F32.BF16 R32, R140, R170, R32 ;  /* 0x000000aa8c20723c */ /* 0x000fe20000041820 */
[----:B------:R-:W1:Y:S07]  /*d010*/  LDSM.16.M88.4 R140, [R2+0x3800] ;  /* 0x00380000028c783b */ /* 0x000e6e0000000200 */
[C---:B---3--:R-:W-:Y:S01]  /*d020*/  HMMA.16816.F32.BF16 R4, R104.reuse, R144, R4 ;  /* 0x000000906804723c */ /* 0x048fe20000041804 */
[----:B------:R-:W-:Y:S07]  /*d030*/  LDSM.16.M88.4 R168, [R0+0x4000] ;  /* 0x0040000000a8783b */ /* 0x000fee0000000200 */
[C---:B------:R-:W-:Y:S01]  /*d040*/  HMMA.16816.F32.BF16 R8, R104.reuse, R146, R8 ;  /* 0x000000926808723c */ /* 0x040fe20000041808 */
[----:B------:R-:W-:Y:S07]  /*d050*/  LDSM.16.M88.4 R144, [R184+0x2000] ;  /* 0x00200000b890783b */ /* 0x000fee0000000200 */
[C---:B----4-:R-:W-:Y:S08]  /*d060*/  HMMA.16816.F32.BF16 R12, R104.reuse, R152, R12 ;  /* 0x00000098680c723c */ /* 0x050ff0000004180c */
        /* <DEDUP_REMOVED lines=12> */
[C---:B-----5:R-:W-:Y:S08]  /*d130*/  HMMA.16816.F32.BF16 R12, R148.reuse, R160, R12 ;  /* 0x000000a0940c723c */ /* 0x060ff0000004180c */
[C---:B------:R-:W-:Y:S01]  /*d140*/  HMMA.16816.F32.BF16 R16, R148.reuse, R162, R16 ;  /* 0x000000a29410723c */ /* 0x040fe20000041810 */
[----:B------:R-:W3:Y:S07]  /*d150*/  LDSM.16.M88.4 R160, [R3+0x3800] ;  /* 0x0038000003a0783b */ /* 0x000eee0000000200 */
[C---:B------:R-:W-:Y:S08]  /*d160*/  HMMA.16816.F32.BF16 R20, R148.reuse, R164, R20 ;  /* 0x000000a49414723c */ /* 0x040ff00000041814 */
[C---:B------:R-:W-:Y:S01]  /*d170*/  HMMA.16816.F32.BF16 R24, R148.reuse, R166, R24 ;  /* 0x000000a69418723c */ /* 0x040fe20000041818 */
[----:B------:R-:W4:Y:S07]  /*d180*/  LDSM.16.M88.4 R164, [R188+0x8000] ;  /* 0x00800000bca4783b */ /* 0x000f2e0000000200 */
[C---:B------:R-:W-:Y:S08]  /*d190*/  HMMA.16816.F32.BF16 R28, R148.reuse, R140, R28 ;  /* 0x0000008c941c723c */ /* 0x040ff0000004181c */
[----:B------:R-:W-:Y:S01]  /*d1a0*/  HMMA.16816.F32.BF16 R32, R148, R142, R32 ;  /* 0x0000008e9420723c */ /* 0x000fe20000041820 */
[----:B------:R-:W5:Y:S07]  /*d1b0*/  LDSM.16.M88.4 R140, [R0+0x4800] ;  /* 0x00480000008c783b */ /* 0x000f6e0000000200 */
[C---:B--2---:R-:W-:Y:S01]  /*d1c0*/  HMMA.16816.F32.BF16 R4, R104.reuse, R144, R4 ;  /* 0x000000906804723c */ /* 0x044fe20000041804 */
[----:B------:R-:W2:Y:S07]  /*d1d0*/  LDSM.16.M88.4 R148, [R0+0x5000] ;  /* 0x005000000094783b */ /* 0x000eae0000000200 */
[C---:B------:R-:W-:Y:S01]  /*d1e0*/  HMMA.16816.F32.BF16 R8, R104.reuse, R146, R8 ;  /* 0x000000926808723c */ /* 0x040fe20000041808 */
[----:B------:R-:W-:Y:S07]  /*d1f0*/  LDSM.16.M88.4 R144, [R100+0x5000] ;  /* 0x005000006490783b */ /* 0x000fee0000000200 */
[C---:B------:R-:W-:Y:S08]  /*d200*/  HMMA.16816.F32.BF16 R12, R104.reuse, R152, R12 ;  /* 0x00000098680c723c */ /* 0x040ff0000004180c */
[C---:B------:R-:W-:Y:S01]  /*d210*/  HMMA.16816.F32.BF16 R16, R104.reuse, R154, R16 ;  /* 0x0000009a6810723c */ /* 0x040fe20000041810 */
[----:B------:R-:W-:Y:S07]  /*d220*/  LDSM.16.M88.4 R152, [R100+0x5800] ;  /* 0x005800006498783b */ /* 0x000fee0000000200 */
[C---:B-1----:R-:W-:Y:S08]  /*d230*/  HMMA.16816.F32.BF16 R20, R104.reuse, R156, R20 ;  /* 0x0000009c6814723c */ /* 0x042ff00000041814 */
[C---:B------:R-:W-:Y:S01]  /*d240*/  HMMA.16816.F32.BF16 R24, R104.reuse, R158, R24 ;  /* 0x0000009e6818723c */ /* 0x040fe20000041818 */
[----:B------:R-:W-:Y:S07]  /*d250*/  LDSM.16.M88.4 R156, [R190+0x8000] ;  /* 0x00800000be9c783b */ /* 0x000fee0000000200 */
[C---:B---3--:R-:W-:Y:S08]  /*d260*/  HMMA.16816.F32.BF16 R28, R104.reuse, R160, R28 ;  /* 0x000000a0681c723c */ /* 0x048ff0000004181c */
[----:B------:R-:W-:Y:S01]  /*d270*/  HMMA.16816.F32.BF16 R32, R104, R162, R32 ;  /* 0x000000a26820723c */ /* 0x000fe20000041820 */
[----:B------:R-:W1:Y:S07]  /*d280*/  LDSM.16.M88.4 R104, [R100+0x4800] ;  /* 0x004800006468783b */ /* 0x000e6e0000000200 */
[C---:B----4-:R-:W-:Y:S01]  /*d290*/  HMMA.16816.F32.BF16 R4, R164.reuse, R168, R4 ;  /* 0x000000a8a404723c */ /* 0x050fe20000041804 */
[----:B------:R-:W3:Y:S07]  /*d2a0*/  LDSM.16.M88.4 R160, [R2+0x4000] ;  /* 0x0040000002a0783b */ /* 0x000eee0000000200 */
[C---:B------:R-:W-:Y:S01]  /*d2b0*/  HMMA.16816.F32.BF16 R8, R164.reuse, R170, R8 ;  /* 0x000000aaa408723c */ /* 0x040fe20000041808 */
[----:B------:R-:W-:Y:S07]  /*d2c0*/  LDSM.16.M88.4 R168, [R189+0x8000] ;  /* 0x00800000bda8783b */ /* 0x000fee0000000200 */
[C---:B-----5:R-:W-:Y:S08]  /*d2d0*/  HMMA.16816.F32.BF16 R12, R164.reuse, R140, R12 ;  /* 0x0000008ca40c723c */ /* 0x060ff0000004180c */
[C---:B------:R-:W-:Y:S01]  /*d2e0*/  HMMA.16816.F32.BF16 R16, R164.reuse, R142, R16 ;  /* 0x0000008ea410723c */ /* 0x040fe20000041810 */
[----:B------:R-:W4:Y:S07]  /*d2f0*/  LDSM.16.M88.4 R140, [R2+0x4800] ;  /* 0x00480000028c783b */ /* 0x000f2e0000000200 */
[C---:B--2---:R-:W-:Y:S08]  /*d300*/  HMMA.16816.F32.BF16 R20, R164.reuse, R148, R20 ;  /* 0x00000094a414723c */ /* 0x044ff00000041814 */
[C---:B------:R-:W-:Y:S01]  /*d310*/  HMMA.16816.F32.BF16 R24, R164.reuse, R150, R24 ;  /* 0x00000096a418723c */ /* 0x040fe20000041818 */
[----:B------:R-:W2:Y:S07]  /*d320*/  LDSM.16.M88.4 R148, [R2+0x5000] ;  /* 0x005000000294783b */ /* 0x000eae0000000200 */
[C---:B------:R-:W-:Y:S08]  /*d330*/  HMMA.16816.F32.BF16 R28, R164.reuse, R172, R28 ;  /* 0x000000aca41c723c */ /* 0x040ff0000004181c */
[----:B------:R-:W-:Y:S01]  /*d340*/  HMMA.16816.F32.BF16 R32, R164, R174, R32 ;  /* 0x000000aea420723c */ /* 0x000fe20000041820 */
[----:B------:R-:W5:Y:S07]  /*d350*/  LDSM.16.M88.4 R164, [R2+0x5800] ;  /* 0x0058000002a4783b */ /* 0x000f6e0000000200 */
[C---:B------:R-:W-:Y:S01]  /*d360*/  HMMA.16816.F32.BF16 R4, R176.reuse, R180, R4 ;  /* 0x000000b4b004723c */ /* 0x040fe20000041804 */
[----:B------:R-:W2:Y:S07]  /*d370*/  LDSM.16.M88.4 R172, [R184+0x4000] ;  /* 0x00400000b8ac783b */ /* 0x000eae0000000200 */
[C---:B------:R-:W-:Y:S08]  /*d380*/  HMMA.16816.F32.BF16 R8, R176.reuse, R182, R8 ;  /* 0x000000b6b008723c */ /* 0x040ff00000041808 */
[C---:B-1----:R-:W-:Y:S08]  /*d390*/  HMMA.16816.F32.BF16 R12, R176.reuse, R104, R12 ;  /* 0x00000068b00c723c */ /* 0x042ff0000004180c */
[C---:B------:R-:W-:Y:S01]  /*d3a0*/  HMMA.16816.F32.BF16 R16, R176.reuse, R106, R16 ;  /* 0x0000006ab010723c */ /* 0x040fe20000041810 */
[----:B------:R-:W1:Y:S07]  /*d3b0*/  LDSM.16.M88.4 R104, [R3+0x4800] ;  /* 0x004800000368783b */ /* 0x000e6e0000000200 */
[C---:B------:R-:W-:Y:S08]  /*d3c0*/  HMMA.16816.F32.BF16 R20, R176.reuse, R144, R20 ;  /* 0x00000090b014723c */ /* 0x040ff00000041814 */
[C---:B------:R-:W-:Y:S08]  /*d3d0*/  HMMA.16816.F32.BF16 R24, R176.reuse, R146, R24 ;  /* 0x00000092b018723c */ /* 0x040ff00000041818 */
[C---:B------:R-:W-:Y:S08]  /*d3e0*/  HMMA.16816.F32.BF16 R28, R176.reuse, R152, R28 ;  /* 0x00000098b01c723c */ /* 0x040ff0000004181c */
[----:B------:R-:W-:Y:S08]  /*d3f0*/  HMMA.16816.F32.BF16 R32, R176, R154, R32 ;  /* 0x0000009ab020723c */ /* 0x000ff00000041820 */
[C---:B---3--:R-:W-:Y:S08]  /*d400*/  HMMA.16816.F32.BF16 R4, R156.reuse, R160, R4 ;  /* 0x000000a09c04723c */ /* 0x048ff00000041804 */
[C---:B------:R-:W-:Y:S08]  /*d410*/  HMMA.16816.F32.BF16 R8, R156.reuse, R162, R8 ;  /* 0x000000a29c08723c */ /* 0x040ff00000041808 */
[C---:B----4-:R-:W-:Y:S08]  /*d420*/  HMMA.16816.F32.BF16 R12, R156.reuse, R140, R12 ;  /* 0x0000008c9c0c723c */ /* 0x050ff0000004180c */
[C---:B------:R-:W-:Y:S08]  /*d430*/  HMMA.16816.F32.BF16 R16, R156.reuse, R142, R16 ;  /* 0x0000008e9c10723c */ /* 0x040ff00000041810 */
[C---:B--2---:R-:W-:Y:S08]  /*d440*/  HMMA.16816.F32.BF16 R20, R156.reuse, R148, R20 ;  /* 0x000000949c14723c */ /* 0x044ff00000041814 */
[C---:B------:R-:W-:Y:S08]  /*d450*/  HMMA.16816.F32.BF16 R24, R156.reuse, R150, R24 ;  /* 0x000000969c18723c */ /* 0x040ff00000041818 */
[C---:B-----5:R-:W-:Y:S08]  /*d460*/  HMMA.16816.F32.BF16 R28, R156.reuse, R164, R28 ;  /* 0x000000a49c1c723c */ /* 0x060ff0000004181c */
[----:B------:R-:W-:Y:S08]  /*d470*/  HMMA.16816.F32.BF16 R32, R156, R166, R32 ;  /* 0x000000a69c20723c */ /* 0x000ff00000041820 */
[C---:B------:R-:W-:Y:S08]  /*d480*/  HMMA.16816.F32.BF16 R4, R168.reuse, R172, R4 ;  /* 0x000000aca804723c */ /* 0x040ff00000041804 */
        /* <DEDUP_REMOVED lines=31> */
[C---:B----4-:R-:W-:Y:S08]  /*d680*/  HMMA.16816.F32.BF16 R20, R168.reuse, R4, R20 ;  /* 0x00000004a814723c */ /* 0x050ff00000041814 */
[----:B------:R-:W4:Y:S01]  /*d690*/  MUFU.TANH R146, R14 ;  /* 0x0000000e00927308 */ /* 0x000f220000002400 */
[----:B------:R-:W-:Y:S01]  /*d6a0*/  LEA R4, R186, R238, 0x7 ;  /* 0x000000eeba047211 */ /* 0x000fe200078e38ff */
[C---:B------:R-:W-:Y:S03]  /*d6b0*/  HMMA.16816.F32.BF16 R24, R168.reuse, R6, R24 ;  /* 0x00000006a818723c */ /* 0x040fe60000041818 */
[----:B------:R-:W-:Y:S05]  /*d6c0*/  IADD3 R4, R236, R4, R237 ;  /* 0x00000004ec047210 */ /* 0x000fea0007ffe0ed */
[----:B------:R-:W1:Y:S01]  /*d6d0*/  MUFU.TANH R145, R15 ;  /* 0x0000000f00917308 */ /* 0x000e620000002400 */
[----:B------:R-:W-:Y:S05]  /*d6e0*/  @P4 IMAD.HI.U32 R0, R4, c[0x0][0x2c8], RZ ;  /* 0x0000b20004004a27 */ /* 0x000fea00078e00ff */
[----:B------:R-:W-:Y:S01]  /*d6f0*/  @P4 SHF.R.U32.HI R4, RZ, c[0x0][0x2cc], R0 ;  /* 0x0000b300ff044a19 */ /* 0x000fe20000011600 */
[----:B------:R-:W-:Y:S03]  /*d700*/  FMUL.FTZ R20, R20, c[0x0][0x320] ;  /* 0x0000c80014147a20 */ /* 0x000fe60000410000 */
[----:B------:R-:W1:Y:S01]  /*d710*/  MUFU.TANH R107, R16 ;  /* 0x00000010006b7308 */ /* 0x000e620000002400 */
[----:B------:R-:W-:Y:S01]  /*d720*/  FMUL.FTZ R22, R22, c[0x0][0x320] ;  /* 0x0000c80016167a20 */ /* 0x000fe20000410000 */
[----:B------:R-:W1:Y:S08]  /*d730*/  SHFL.IDX PT, R3, R4, RZ, 0x1c1f ;  /* 0x001c1fff04037589 */ /* 0x000e7000000e0000 */
[----:B------:R1:W1:Y:S01]  /*d740*/  MUFU.TANH R101, R17 ;  /* 0x0000001100657308 */ /* 0x0002620000002400 */
[C---:B-----5:R-:W-:Y:S09]  /*d750*/  HMMA.16816.F32.BF16 R28, R168.reuse, R8, R28 ;  /* 0x00000008a81c723c */ /* 0x060ff2000004181c */
[----:B------:R5:W2:Y:S01]  /*d760*/  MUFU.TANH R143, R18 ;  /* 0x00000012008f7308 */ /* 0x000aa20000002400 */
[----:B------:R-:W-:Y:S07]  /*d770*/  HMMA.16816.F32.BF16 R32, R168, R10, R32 ;  /* 0x0000000aa820723c */ /* 0x000fee0000041820 */
[----:B------:R-:W-:Y:S02]  /*d780*/  SHF.L.U32 R168, R199, 0x6, RZ ;  /* 0x00000006c7a87819 */ /* 0x000fe400000006ff */
[----:B------:R2:W2:Y:S03]  /*d790*/  MUFU.TANH R142, R19 ;  /* 0x00000013008e7308 */ /* 0x0004a60000002400 */
[----:B-1----:R-:W-:Y:S01]  /*d7a0*/  FMUL.FTZ R17, R25, c[0x0][0x320] ;  /* 0x0000c80019117a20 */ /* 0x002fe20000410000 */
[----:B------:R-:W-:Y:S01]  /*d7b0*/  IADD3 R0, -R222, 0x1, -R168 ;  /* 0x00000001de007810 */ /* 0x000fe20007ffe9a8 */
[----:B------:R-:W-:Y:S03]  /*d7c0*/  FMUL.FTZ R14, R28, c[0x0][0x320] ;  /* 0x0000c8001c0e7a20 */ /* 0x000fe60000410000 */
[----:B------:R-:W-:Y:S02]  /*d7d0*/  IADD3 R0, -R224, R0, R223 ;  /* 0x00000000e0007210 */ /* 0x000fe40007ffe1df */
[----:B------:R1:W1:Y:S01]  /*d7e0*/  MUFU.TANH R100, R20 ;  /* 0x0000001400647308 */ /* 0x0002620000002400 */
[----:B------:R-:W-:Y:S02]  /*d7f0*/  FMUL.FTZ R12, R29, c[0x0][0x320] ;  /* 0x0000c8001d0c7a20 */ /* 0x000fe40000410000 */
[----:B------:R-:W-:Y:S01]  /*d800*/  FMUL.FTZ R16, R30, c[0x0][0x320] ;  /* 0x0000c8001e107a20 */ /* 0x000fe20000410000 */
[----:B------:R-:W-:Y:S01]  /*d810*/  IADD3 R6, R0, c[0x0][0x328], RZ ;  /* 0x0000ca0000067a10 */ /* 0x000fe20007ffe0ff */
[----:B-----5:R-:W-:Y:S01]  /*d820*/  FMUL.FTZ R18, R24, c[0x0][0x320] ;  /* 0x0000c80018127a20 */ /* 0x020fe20000410000 */
[----:B------:R-:W-:Y:S01]  /*d830*/  IADD3 R5, R0, UR4, RZ ;  /* 0x0000000400057c10 */ /* 0x000fe2000fffe0ff */
[----:B------:R-:W-:Y:S01]  /*d840*/  FMUL.FTZ R15, R31, c[0x0][0x320] ;  /* 0x0000c8001f0f7a20 */ /* 0x000fe20000410000 */
[-C--:B------:R-:W-:Y:S01]  /*d850*/  IADD3 R2, R6, R3.reuse, RZ ;  /* 0x0000000306027210 */ /* 0x080fe20007ffe0ff */
[----:B------:R-:W-:Y:S01]  /*d860*/  FMUL.FTZ R9, R32, c[0x0][0x320] ;  /* 0x0000c80020097a20 */ /* 0x000fe20000410000 */
[----:B------:R5:W3:Y:S01]  /*d870*/  MUFU.TANH R106, R22 ;  /* 0x00000016006a7308 */ /* 0x000ae20000002400 */
[----:B------:R-:W-:Y:S01]  /*d880*/  FMUL.FTZ R13, R34, c[0x0][0x320] ;  /* 0x0000c800220d7a20 */ /* 0x000fe20000410000 */
[----:B------:R-:W-:Y:S01]  /*d890*/  IADD3 R0, R5, R3, RZ ;  /* 0x0000000305007210 */ /* 0x000fe20007ffe0ff */
[----:B------:R-:W-:Y:S02]  /*d8a0*/  FMUL.FTZ R33, R33, c[0x0][0x320] ;  /* 0x0000c80021217a20 */ /* 0x000fe40000410000 */
[----:B--2---:R-:W-:Y:S02]  /*d8b0*/  FMUL.FTZ R19, R21, c[0x0][0x320] ;  /* 0x0000c80015137a20 */ /* 0x004fe40000410000 */
[----:B------:R-:W-:Y:S02]  /*d8c0*/  FMUL.FTZ R21, R26, c[0x0][0x320] ;  /* 0x0000c8001a157a20 */ /* 0x000fe40000410000 */
[----:B------:R-:W-:Y:S01]  /*d8d0*/  FMUL.FTZ R35, R35, c[0x0][0x320] ;  /* 0x0000c80023237a20 */ /* 0x000fe20000410000 */
[----:B------:R-:W2:Y:S01]  /*d8e0*/  MUFU.TANH R18, R18 ;  /* 0x0000001200127308 */ /* 0x000ea20000002400 */
[----:B-1----:R-:W-:Y:S09]  /*d8f0*/  FMUL.FTZ R20, R27, c[0x0][0x320] ;  /* 0x0000c8001b147a20 */ /* 0x002ff20000410000 */
        /* <DEDUP_REMOVED lines=11> */
[----:B------:R1:W1:Y:S10]  /*d9b0*/  MUFU.TANH R104, R33 ;  /* 0x0000002100687308 */ /* 0x0002740000002400 */
[----:B------:R-:W1:Y:S10]  /*d9c0*/  MUFU.TANH R13, R13 ;  /* 0x0000000d000d7308 */ /* 0x000e740000002400 */
[----:B------:R1:W1:Y:S01]  /*d9d0*/  MUFU.TANH R105, R35 ;  /* 0x0000002300697308 */ /* 0x0002620000002400 */
        /* <DEDUP_REMOVED lines=14> */
.L_x_1260:
[----:B------:R-:W-:Y:S04]  /*dac0*/  MOV R7, 0x1 ;  /* 0x0000000100077802 */ /* 0x000fe80000000f00 */
[----:B------:R-:W-:Y:S11]  /*dad0*/  ISETP.NE.AND P0, PT, R7, c[0x0][0x32c], PT ;  /* 0x0000cb0007007a0c */ /* 0x000ff60003f05270 */
[----:B------:R-:W-:Y:S02]  /*dae0*/  @!UPT UIADD3 URZ, URZ, URZ, URZ ;  /* 0x0000003f3f3ff290 */ /* 0x000fe4000fffe03f */
[----:B------:R-:W-:Y:S05]  /*daf0*/  @P0 IMAD.HI.U32 R7, R3, c[0x0][0x330], RZ ;  /* 0x0000cc0003070a27 */ /* 0x000fea00078e00ff */
[----:B------:R-:W-:Y:S02]  /*db00*/  @P0 SHF.R.U32.HI R3, RZ, c[0x0][0x334], R7 ;  /* 0x0000cd00ff030a19 */ /* 0x000fe40000011607 */
.L_x_1261:
[----:B------:R-:W-:Y:S05]  /*db10*/  BSYNC B0 ;  /* 0x0000000000007941 */ /* 0x000fea0003800000 */
.L_x_1259:
[----:B------:R-:W-:Y:S04]  /*db20*/  IMAD R3, R3, c[0x0][0x32c], -R168 ;  /* 0x0000cb0003037a24 */ /* 0x000fe800078e0aa8 */
[----:B------:R-:W-:Y:S05]  /*db30*/  IMAD.IADD R3, R3, 0x1, -R222 ;  /* 0x0000000103037824 */ /* 0x000fea00078e0ade */
[----:B------:R-:W-:Y:S02]  /*db40*/  IADD3 R7, R3, c[0x0][0x32c], RZ ;  /* 0x0000cb0003077a10 */ /* 0x000fe40007ffe0ff */
[----:B------:R-:W-:Y:S02]  /*db50*/  IMNMX R0, R0, R3, !PT ;  /* 0x0000000300007217 */ /* 0x000fe40007800200 */
[----:B------:R-:W-:Y:S02]  /*db60*/  IMNMX R2, R2, R7, PT ;  /* 0x0000000702027217 */ /* 0x000fe40003800200 */
.L_x_1258:
[----:B--234-:R-:W-:Y:S01]  /*db70*/  ISETP.GT.AND P2, PT, R199, -0x1, PT ;  /* 0xffffffffc700780c */ /* 0x01cfe20003f44270 */
[----:B------:R-:W2:Y:S03]  /*db80*/  SHFL.IDX PT, R3, R4, 0x1, 0x1c1f ;  /* 0x003c1f0004037f89 */ /* 0x000ea600000e0000 */
        /* <DEDUP_REMOVED lines=45> */
[----:B------:R-:W-:Y:S01]  /*de60*/  ISETP.GT.AND P0, PT, R0, 0x39, P2 ;  /* 0x000000390000780c */ /* 0x000fe20001704270 */
[--C-:B--2---:R-:W-:Y:S03]  /*de70*/  IMAD.IADD R0, R5, 0x1, R3.reuse ;  /* 0x0000000105007824 */ /* 0x104fe600078e0203 */
[----:B------:R-:W-:Y:S01]  /*de80*/  ISETP.LT.OR P0, PT, R2, 0x3a, P0 ;  /* 0x0000003a0200780c */ /* 0x000fe20000701670 */
[----:B------:R-:W-:Y:S03]  /*de90*/  IMAD.IADD R2, R6, 0x1, R3 ;  /* 0x0000000106027824 */ /* 0x000fe600078e0203 */
        /* <DEDUP_REMOVED lines=15> */
.L_x_1264:
[----:B------:R-:W-:Y:S04]  /*df90*/  MOV R4, 0x1 ;  /* 0x0000000100047802 */ /* 0x000fe80000000f00 */
[----:B------:R-:W-:Y:S11]  /*dfa0*/  ISETP.NE.AND P0, PT, R4, c[0x0][0x32c], PT ;  /* 0x0000cb0004007a0c */ /* 0x000ff60003f05270 */
[----:B------:R-:W-:Y:S02]  /*dfb0*/  @!UPT UIADD3 URZ, URZ, URZ, URZ ;  /* 0x0000003f3f3ff290 */ /* 0x000fe4000fffe03f */
[----:B------:R-:W-:Y:S05]  /*dfc0*/  @P0 IMAD.HI.U32 R4, R3, c[0x0][0x330], RZ ;  /* 0x0000cc0003040a27 */ /* 0x000fea00078e00ff */
[----:B------:R-:W-:Y:S02]  /*dfd0*/  @P0 SHF.R.U32.HI R3, RZ, c[0x0][0x334], R4 ;  /* 0x0000cd00ff030a19 */ /* 0x000fe40000011604 */
.L_x_1265:
[----:B------:R-:W-:Y:S05]  /*dfe0*/  BSYNC B0 ;  /* 0x0000000000007941 */ /* 0x000fea0003800000 */
.L_x_1263:
[----:B------:R-:W-:Y:S04]  /*dff0*/  IMAD R3, R3, c[0x0][0x32c], -R168 ;  /* 0x0000cb0003037a24 */ /* 0x000fe800078e0aa8 */
[----:B------:R-:W-:Y:S05]  /*e000*/  IMAD.IADD R3, R3, 0x1, -R222 ;  /* 0x0000000103037824 */ /* 0x000fea00078e0ade */
[----:B------:R-:W-:Y:S02]  /*e010*/  IADD3 R4, R3, c[0x0][0x32c], RZ ;  /* 0x0000cb0003047a10 */ /* 0x000fe40007ffe0ff */
[----:B------:R-:W-:Y:S02]  /*e020*/  IMNMX R0, R0, R3, !PT ;  /* 0x0000000300007217 */ /* 0x000fe40007800200 */
[----:B------:R-:W-:Y:S02]  /*e030*/  IMNMX R2, R2, R4, PT ;  /* 0x0000000402027217 */ /* 0x000fe40003800200 */
.L_x_1262:
[----:B------:R-:W-:Y:S01]  /*e040*/  ISETP.GT.AND P0, PT, R0, RZ, P2 ;  /* 0x000000ff0000720c */ /* 0x000fe20001704270 */
[----:B------:R-:W-:Y:S04]  /*e050*/  DEPBAR.LE SB0, 0x2 ;  /* 0x000080800000791a */ /* 0x000fe80000000000 */
[----:B------:R-:W-:Y:S01]  /*e060*/  BAR.SYNC.DEFER_BLOCKING 0x0 ;  /* 0x0000000000007b1d */ /* 0x000fe20000010000 */
        /* <DEDUP_REMOVED lines=44> */
[----:B------:R-:W-:Y:S02]  /*e330*/  ISETP.GT.AND P0, PT, R0, 0x39, P2 ;  /* 0x000000390000780c */ /* 0x000fe40001704270 */
[----:B------:R-:W-:Y:S02]  /*e340*/  FMNMX.FTZ R0, R7, R103, !PT ;  /* 0x0000006707007209 */ /* 0x000fe40007810000 */
[----:B------:R-:W-:Y:S02]  /*e350*/  ISETP.LT.OR P0, PT, R2, 0x3a, P0 ;  /* 0x0000003a0200780c */ /* 0x000fe40000701670 */
[----:B------:R-:W-:Y:S02]  /*e360*/  FMNMX.FTZ R0, R11, R0, !PT ;  /* 0x000000000b007209 */ /* 0x000fe40007810000 */
[----:B------:R-:W-:Y:S02]  /*e370*/  FSEL R105, R105, -INF , !P0 ;  /* 0xff80000069697808 */ /* 0x000fe40004000000 */
[----:B------:R-:W-:Y:S04]  /*e380*/  FMNMX.FTZ R0, R10, R0, !PT ;  /* 0x000000000a007209 */ /* 0x000fe80007810000 */
        /* <DEDUP_REMOVED lines=12> */
[----:B------:R-:W-:Y:S05]  /*e450*/  FMNMX.FTZ R0, R104, R0, !PT ;  /* 0x0000000068007209 */ /* 0x000fea0007810000 */
[----:B------:R-:W1:Y:S01]  /*e460*/  SHFL.BFLY PT, R2, R0, 0x2, 0x1f ;  /* 0x0c401f0000027f89 */ /* 0x000e6200000e0000 */
[----:B------:R-:W-:Y:S01]  /*e470*/  BSSY B0, `(.L_x_1266) ;  /* 0x00001da000007945 */ /* 0x000fe20003800000 */
[----:B-1----:R-:W-:Y:S06]  /*e480*/  FMNMX.FTZ R0, R0, R2, !PT ;  /* 0x0000000200007209 */ /* 0x002fec0007810000 */
[----:B------:R-:W1:Y:S02]  /*e490*/  SHFL.BFLY PT, R2, R0, 0x1, 0x1f ;  /* 0x0c201f0000027f89 */ /* 0x000e6400000e0000 */
[----:B-1----:R-:W-:Y:S02]  /*e4a0*/  FMNMX.FTZ R101, R0, R2, !PT ;  /* 0x0000000200657209 */ /* 0x002fe40007810000 */
[----:B------:R-:W-:Y:S02]  /*e4b0*/  FMNMX.FTZ R0, R4, R102, !PT ;  /* 0x0000006604007209 */ /* 0x000fe40007810000 */
[C---:B------:R-:W-:Y:S01]  /*e4c0*/  FSETP.NEU.FTZ.AND P0, PT, R101.reuse, -INF , PT ;  /* 0xff8000006500780b */ /* 0x040fe20003f1d000 */
[C---:B------:R-:W-:Y:S01]  /*e4d0*/  FMUL.FTZ R106, R101.reuse, c[0x0][0x2d0] ;  /* 0x0000b400656a7a20 */ /* 0x040fe20000410000 */
[----:B------:R-:W-:Y:S02]  /*e4e0*/  FMNMX.FTZ R0, R6, R0, !PT ;  /* 0x0000000006007209 */ /* 0x000fe40007810000 */
[----:B------:R-:W-:Y:S02]  /*e4f0*/  FSEL R3, R101, RZ, P0 ;  /* 0x000000ff65037208 */ /* 0x000fe40000000000 */
[----:B------:R-:W-:Y:S02]  /*e500*/  FMNMX.FTZ R0, R5, R0, !PT ;  /* 0x0000000005007209 */ /* 0x000fe40007810000 */
[----:B------:R-:W-:Y:S02]  /*e510*/  FSEL R106, R106, RZ, P0 ;  /* 0x000000ff6a6a7208 */ /* 0x000fe40000000000 */
[----:B------:R-:W-:Y:S03]  /*e520*/  FMNMX.FTZ R0, R9, R0, !PT ;  /* 0x0000000009007209 */ /* 0x000fe60007810000 */
[--C-:B------:R-:W-:Y:S01]  /*e530*/  FFMA.FTZ R8, R8, c[0x0][0x2d0], -R106.reuse ;  /* 0x0000b40008087a23 */ /* 0x100fe2000001086a */
[----:B------:R-:W-:Y:S01]  /*e540*/  FMNMX.FTZ R0, R146, R0, !PT ;  /* 0x0000000092007209 */ /* 0x000fe20007810000 */
[--C-:B------:R-:W-:Y:S02]  /*e550*/  FFMA.FTZ R7, R7, c[0x0][0x2d0], -R106.reuse ;  /* 0x0000b40007077a23 */ /* 0x100fe4000001086a */
[----:B------:R1:W-:Y:S01]  /*e560*/  MUFU.EX2 R215, R8 ;  /* 0x0000000800d77308 */ /* 0x0003e20000000800 */
[----:B------:R-:W-:Y:S01]  /*e570*/  FMNMX.FTZ R0, R145, R0, !PT ;  /* 0x0000000091007209 */ /* 0x000fe20007810000 */
[--C-:B------:R-:W-:Y:S02]  /*e580*/  FFMA.FTZ R11, R11, c[0x0][0x2d0], -R106.reuse ;  /* 0x0000b4000b0b7a23 */ /* 0x100fe4000001086a */
[----:B------:R-:W-:Y:S01]  /*e590*/  FFMA.FTZ R10, R10, c[0x0][0x2d0], -R106 ;  /* 0x0000b4000a0a7a23 */ /* 0x000fe2000001086a */
[----:B------:R-:W-:Y:S04]  /*e5a0*/  FMNMX.FTZ R0, R150, R0, !PT ;  /* 0x0000000096007209 */ /* 0x000fe80007810000 */
[----:B------:R-:W-:Y:S01]  /*e5b0*/  FMNMX.FTZ R0, R151, R0, !PT ;  /* 0x0000000097007209 */ /* 0x000fe20007810000 */
[----:B------:R-:W-:Y:S03]  /*e5c0*/  MUFU.EX2 R214, R7 ;  /* 0x0000000700d67308 */ /* 0x000fe60000000800 */
[----:B------:R-:W-:Y:S04]  /*e5d0*/  FMNMX.FTZ R0, R152, R0, !PT ;  /* 0x0000000098007209 */ /* 0x000fe80007810000 */
[----:B------:R-:W-:Y:S03]  /*e5e0*/  FMNMX.FTZ R0, R153, R0, !PT ;  /* 0x0000000099007209 */ /* 0x000fe60007810000 */
[----:B------:R-:W2:Y:S01]  /*e5f0*/  MUFU.EX2 R217, R11 ;  /* 0x0000000b00d97308 */ /* 0x000ea20000000800 */
[----:B------:R-:W-:Y:S01]  /*e600*/  FMNMX.FTZ R0, R158, R0, !PT ;  /* 0x000000009e007209 */ /* 0x000fe20007810000 */
[----:B-1----:R-:W-:Y:S03]  /*e610*/  IMAD R8, R185, 0x6000, RZ ;  /* 0x00006000b9087824 */ /* 0x002fe600078e02ff */
[----:B------:R-:W-:Y:S04]  /*e620*/  FMNMX.FTZ R0, R160, R0, !PT ;  /* 0x00000000a0007209 */ /* 0x000fe80007810000 */
[----:B------:R-:W-:Y:S01]  /*e630*/  FMNMX.FTZ R0, R161, R0, !PT ;  /* 0x00000000a1007209 */ /* 0x000fe20007810000 */
[----:B------:R-:W1:Y:S01]  /*e640*/  MUFU.EX2 R216, R10 ;  /* 0x0000000a00d87308 */ /* 0x000e620000000800 */
[----:B------:R-:W-:Y:S02]  /*e650*/  IADD3 R156, R194, R8, RZ ;  /* 0x00000008c29c7210 */ /* 0x000fe40007ffe0ff */
[----:B------:R-:W-:Y:S03]  /*e660*/  FMNMX.FTZ R0, R173, R0, !PT ;  /* 0x00000000ad007209 */ /* 0x000fe60007810000 */
[----:B------:R-:W-:Y:S01]  /*e670*/  LDSM.16.MT88.4 R12, [R156+0x100] ;  /* 0x000100009c0c783b */ /* 0x000fe20000004200 */
[----:B------:R-:W-:Y:S04]  /*e680*/  FMNMX.FTZ R0, R174, R0, !PT ;  /* 0x00000000ae007209 */ /* 0x000fe80007810000 */
[----:B------:R-:W-:Y:S02]  /*e690*/  FMNMX.FTZ R0, R105, R0, !PT ;  /* 0x0000000069007209 */ /* 0x000fe40007810000 */
[----:B--2---:R-:W-:Y:S03]  /*e6a0*/  F2FP.BF16.PACK_AB R140, R217, R214 ;  /* 0x000000d6d98c723e */ /* 0x004fe600000010ff */
[----:B------:R-:W2:Y:S01]  /*e6b0*/  SHFL.BFLY PT, R2, R0, 0x2, 0x1f ;  /* 0x0c401f0000027f89 */ /* 0x000ea200000e0000 */
[----:B-1----:R-:W-:Y:S02]  /*e6c0*/  F2FP.BF16.PACK_AB R142, R215, R216 ;  /* 0x000000d8d78e723e */ /* 0x002fe400000010ff */
[----:B--2---:R-:W-:Y:S05]  /*e6d0*/  FMNMX.FTZ R0, R0, R2, !PT ;  /* 0x0000000200007209 */ /* 0x004fea0007810000 */
[----:B------:R-:W1:Y:S02]  /*e6e0*/  SHFL.BFLY PT, R2, R0, 0x1, 0x1f ;  /* 0x0c201f0000027f89 */ /* 0x000e6400000e0000 */
[----:B-1----:R-:W-:Y:S01]  /*e6f0*/  FMNMX.FTZ R100, R0, R2, !PT ;  /* 0x0000000200647209 */ /* 0x002fe20007810000 */
[----:B------:R-:W-:Y:S01]  /*e700*/  FADD.FTZ R0, -R3, R103 ;  /* 0x0000006703007221 */ /* 0x000fe20000010100 */
[----:B------:R-:W-:Y:S02]  /*e710*/  IADD3 R103, R192, R156, RZ ;  /* 0x0000009cc0677210 */ /* 0x000fe40007ffe0ff */
[----:B------:R-:W-:Y:S01]  /*e720*/  FSETP.NEU.FTZ.AND P0, PT, R100, -INF , PT ;  /* 0xff8000006400780b */ /* 0x000fe20003f1d000 */
[----:B------:R-:W-:Y:S02]  /*e730*/  FMUL.FTZ R0, R0, c[0x0][0x2d0] ;  /* 0x0000b40000007a20 */ /* 0x000fe40000410000 */
[C---:B------:R-:W-:Y:S01]  /*e740*/  FMUL.FTZ R107, R100.reuse, c[0x0][0x2d0] ;  /* 0x0000b400646b7a20 */ /* 0x040fe20000410000 */
[----:B------:R-:W-:Y:S01]  /*e750*/  FSEL R2, R100, RZ, P0 ;  /* 0x000000ff64027208 */ /* 0x000fe20000000000 */
[----:B------:R1:W2:Y:S01]  /*e760*/  MUFU.EX2 R3, R0 ;  /* 0x0000000000037308 */ /* 0x0002a20000000800 */
[----:B------:R-:W3:Y:S02]  /*e770*/  LDSM.16.MT88.4 R20, [R103+0x100] ;  /* 0x000100006714783b */ /* 0x000ee40000004200 */
[----:B------:R-:W-:Y:S05]  /*e780*/  FSEL R107, R107, RZ, P0 ;  /* 0x000000ff6b6b7208 */ /* 0x000fea0000000000 */
[--C-:B------:R-:W-:Y:S02]  /*e790*/  FFMA.FTZ R4, R4, c[0x0][0x2d0], -R107.reuse ;  /* 0x0000b40004047a23 */ /* 0x100fe4000001086b */
[--C-:B------:R-:W-:Y:S02]  /*e7a0*/  FFMA.FTZ R6, R6, c[0x0][0x2d0], -R107.reuse ;  /* 0x0000b40006067a23 */ /* 0x100fe4000001086b */
[--C-:B------:R-:W-:Y:S01]  /*e7b0*/  FFMA.FTZ R5, R5, c[0x0][0x2d0], -R107.reuse ;  /* 0x0000b40005057a23 */ /* 0x100fe2000001086b */
[----:B------:R4:W-:Y:S01]  /*e7c0*/  MUFU.EX2 R176, R4 ;  /* 0x0000000400b07308 */ /* 0x0009e20000000800 */
[--C-:B------:R-:W-:Y:S09]  /*e7d0*/  FFMA.FTZ R9, R9, c[0x0][0x2d0], -R107.reuse ;  /* 0x0000b40009097a23 */ /* 0x100ff2000001086b */
[----:B------:R-:W5:Y:S01]  /*e7e0*/  MUFU.EX2 R179, R6 ;  /* 0x0000000600b37308 */ /* 0x000f620000000800 */
[----:B-1----:R-:W-:Y:S01]  /*e7f0*/  FADD.FTZ R0, -R2, R102 ;  /* 0x0000006602007221 */ /* 0x002fe20000010100 */
[----:B------:R-:W-:Y:S01]  /*e800*/  IADD3 R2, R8, R195, RZ ;  /* 0x000000c308027210 */ /* 0x000fe20007ffe0ff */
[C---:B--2---:R-:W-:Y:S02]  /*e810*/  FMUL.FTZ R8, R3.reuse, R112 ;  /* 0x0000007003087220 */ /* 0x044fe40000410000 */
[----:B------:R-:W-:Y:S01]  /*e820*/  FMUL.FTZ R0, R0, c[0x0][0x2d0] ;  /* 0x0000b40000007a20 */ /* 0x000fe20000410000 */
[----:B------:R-:W-:Y:S01]  /*e830*/  IADD3 R102, R192, R2, RZ ;  /* 0x00000002c0667210 */ /* 0x000fe20007ffe0ff */
[----:B------:R-:W1:Y:S01]  /*e840*/  LDSM.16.MT88.4 R28, [R2+0x100] ;  /* 0x00010000021c783b */ /* 0x000e620000004200 */
[C---:B------:R-:W-:Y:S02]  /*e850*/  FMUL.FTZ R16, R3.reuse, R120 ;  /* 0x0000007803107220 */ /* 0x040fe40000410000 */
[----:B------:R2:W-:Y:S01]  /*e860*/  MUFU.EX2 R178, R5 ;  /* 0x0000000500b27308 */ /* 0x0005e20000000800 */
[C---:B------:R-:W-:Y:S02]  /*e870*/  FMUL.FTZ R17, R3.reuse, R121 ;  /* 0x0000007903117220 */ /* 0x040fe40000410000 */
[C---:B------:R-:W-:Y:S02]  /*e880*/  FMUL.FTZ R24, R3.reuse, R128 ;  /* 0x0000008003187220 */ /* 0x040fe40000410000 */
[C---:B----4-:R-:W-:Y:S02]  /*e890*/  FMUL.FTZ R4, R3.reuse, R108 ;  /* 0x0000006c03047220 */ /* 0x050fe40000410000 */
[C---:B------:R-:W-:Y:S02]  /*e8a0*/  FMUL.FTZ R25, R3.reuse, R129 ;  /* 0x0000008103197220 */ /* 0x040fe40000410000 */
[C---:B------:R-:W-:Y:S01]  /*e8b0*/  FMUL.FTZ R32, R3.reuse, R136 ;  /* 0x0000008803207220 */ /* 0x040fe20000410000 */
[----:B------:R-:W4:Y:S01]  /*e8c0*/  MUFU.EX2 R177, R9 ;  /* 0x0000000900b17308 */ /* 0x000f220000000800 */
[C---:B------:R-:W-:Y:S02]  /*e8d0*/  FMUL.FTZ R33, R3.reuse, R137 ;  /* 0x0000008903217220 */ /* 0x040fe40000410000 */
[----:B------:R-:W-:Y:S01]  /*e8e0*/  FMUL.FTZ R36, R3, R36 ;  /* 0x0000002403247220 */ /* 0x000fe20000410000 */
[----:B-----5:R-:W-:Y:S01]  /*e8f0*/  F2FP.BF16.PACK_AB R141, R179, R176 ;  /* 0x000000b0b38d723e */ /* 0x020fe200000010ff */
[C---:B------:R-:W-:Y:S02]  /*e900*/  FMUL.FTZ R37, R3.reuse, R37 ;  /* 0x0000002503257220 */ /* 0x040fe40000410000 */
[C---:B------:R-:W-:Y:S02]  /*e910*/  FMUL.FTZ R40, R3.reuse, R40 ;  /* 0x0000002803287220 */ /* 0x040fe40000410000 */
[C---:B------:R-:W-:Y:S01]  /*e920*/  FMUL.FTZ R41, R3.reuse, R41 ;  /* 0x0000002903297220 */ /* 0x040fe20000410000 */
[----:B------:R-:W5:Y:S01]  /*e930*/  MUFU.EX2 R0, R0 ;  /* 0x0000000000007308 */ /* 0x000f620000000800 */
[C---:B------:R-:W-:Y:S02]  /*e940*/  FMUL.FTZ R44, R3.reuse, R44 ;  /* 0x0000002c032c7220 */ /* 0x040fe40000410000 */
[C---:B------:R-:W-:Y:S02]  /*e950*/  FMUL.FTZ R45, R3.reuse, R45 ;  /* 0x0000002d032d7220 */ /* 0x040fe40000410000 */
[C---:B--2---:R-:W-:Y:S02]  /*e960*/  FMUL.FTZ R5, R3.reuse, R109 ;  /* 0x0000006d03057220 */ /* 0x044fe40000410000 */
[C---:B------:R-:W-:Y:S02]  /*e970*/  FMUL.FTZ R48, R3.reuse, R48 ;  /* 0x0000003003307220 */ /* 0x040fe40000410000 */
[C---:B------:R-:W-:Y:S02]  /*e980*/  FMUL.FTZ R49, R3.reuse, R49 ;  /* 0x0000003103317220 */ /* 0x040fe40000410000 */
[C---:B------:R-:W-:Y:S02]  /*e990*/  FMUL.FTZ R52, R3.reuse, R52 ;  /* 0x0000003403347220 */ /* 0x040fe40000410000 */
[----:B------:R-:W-:Y:S01]  /*e9a0*/  FMUL.FTZ R53, R3, R53 ;  /* 0x0000003503357220 */ /* 0x000fe20000410000 */
[----:B----4-:R-:W-:Y:S01]  /*e9b0*/  F2FP.BF16.PACK_AB R143, R177, R178 ;  /* 0x000000b2b18f723e */ /* 0x010fe200000010ff */
[C---:B------:R-:W-:Y:S02]  /*e9c0*/  FMUL.FTZ R9, R3.reuse, R113 ;  /* 0x0000007103097220 */ /* 0x040fe40000410000 */
[C---:B------:R-:W-:Y:S02]  /*e9d0*/  FMUL.FTZ R56, R3.reuse, R56 ;  /* 0x0000003803387220 */ /* 0x040fe40000410000 */
[C---:B------:R-:W-:Y:S02]  /*e9e0*/  FMUL.FTZ R57, R3.reuse, R57 ;  /* 0x0000003903397220 */ /* 0x040fe40000410000 */
[C---:B------:R-:W-:Y:S02]  /*e9f0*/  FMUL.FTZ R60, R3.reuse, R60 ;  /* 0x0000003c033c7220 */ /* 0x040fe40000410000 */
[C---:B------:R-:W-:Y:S02]  /*ea00*/  FMUL.FTZ R61, R3.reuse, R61 ;  /* 0x0000003d033d7220 */ /* 0x040fe40000410000 */
[C---:B-----5:R-:W-:Y:S02]  /*ea10*/  FMUL.FTZ R6, R0.reuse, R110 ;  /* 0x0000006e00067220 */ /* 0x060fe40000410000 */
[C---:B------:R-:W-:Y:S02]  /*ea20*/  FMUL.FTZ R7, R0.reuse, R111 ;  /* 0x0000006f00077220 */ /* 0x040fe40000410000 */
[----:B------:R-:W2:Y:S01]  /*ea30*/  LDSM.16.MT88.4 R108, [R102+0x100] ;  /* 0x00010000666c783b */ /* 0x000ea20000004200 */
[C---:B------:R-:W-:Y:S02]  /*ea40*/  FMUL.FTZ R10, R0.reuse, R114 ;  /* 0x00000072000a7220 */ /* 0x040fe40000410000 */
[C---:B------:R-:W-:Y:S02]  /*ea50*/  FMUL.FTZ R11, R0.reuse, R115 ;  /* 0x00000073000b7220 */ /* 0x040fe40000410000 */
[C---:B------:R-:W-:Y:S03]  /*ea60*/  HMMA.16816.F32.BF16 R4, R140.reuse, R12, R4 ;  /* 0x0000000c8c04723c */ /* 0x040fe60000041804 */
[----:B------:R-:W4:Y:S02]  /*ea70*/  LDSM.16.MT88.4 R112, [R156+0x2100] ;  /* 0x002100009c70783b */ /* 0x000f240000004200 */
[C---:B------:R-:W-:Y:S02]  /*ea80*/  FMUL.FTZ R18, R0.reuse, R122 ;  /* 0x0000007a00127220 */ /* 0x040fe40000410000 */
[C---:B------:R-:W-:Y:S01]  /*ea90*/  FMUL.FTZ R12, R3.reuse, R116 ;  /* 0x00000074030c7220 */ /* 0x040fe20000410000 */
[C---:B------:R-:W-:Y:S04]  /*eaa0*/  HMMA.16816.F32.BF16 R8, R140.reuse, R14, R8 ;  /* 0x0000000e8c08723c */ /* 0x040fe80000041808 */
[C---:B------:R-:W-:Y:S02]  /*eab0*/  FMUL.FTZ R13, R3.reuse, R117 ;  /* 0x00000075030d7220 */ /* 0x040fe40000410000 */
[C---:B------:R-:W-:Y:S02]  /*eac0*/  FMUL.FTZ R19, R0.reuse, R123 ;  /* 0x0000007b00137220 */ /* 0x040fe40000410000 */
[C---:B------:R-:W-:Y:S01]  /*ead0*/  FMUL.FTZ R14, R0.reuse, R118 ;  /* 0x00000076000e7220 */ /* 0x040fe20000410000 */
[----:B------:R-:W-:Y:S03]  /*eae0*/  LDSM.16.MT88.4 R120, [R156+0x900] ;  /* 0x000900009c78783b */ /* 0x000fe60000004200 */
[C---:B------:R-:W-:Y:S02]  /*eaf0*/  FMUL.FTZ R15, R0.reuse, R119 ;  /* 0x00000077000f7220 */ /* 0x040fe40000410000 */
[C---:B------:R-:W-:Y:S02]  /*eb00*/  FMUL.FTZ R26, R0.reuse, R130 ;  /* 0x00000082001a7220 */ /* 0x040fe40000410000 */
[C---:B------:R-:W-:Y:S01]  /*eb10*/  FMUL.FTZ R27, R0.reuse, R131 ;  /* 0x00000083001b7220 */ /* 0x040fe20000410000 */
[----:B------:R-:W5:Y:S01]  /*eb20*/  LDSM.16.MT88.4 R116, [R103+0x2100] ;  /* 0x002100006774783b */ /* 0x000f620000004200 */
[C---:B------:R-:W-:Y:S01]  /*eb30*/  FMUL.FTZ R34, R0.reuse, R138 ;  /* 0x0000008a00227220 */ /* 0x040fe20000410000 */
[C---:B---3--:R-:W-:Y:S03]  /*eb40*/  HMMA.16816.F32.BF16 R12, R140.reuse, R20, R12 ;  /* 0x000000148c0c723c */ /* 0x048fe6000004180c */
[C---:B------:R-:W-:Y:S02]  /*eb50*/  FMUL.FTZ R35, R0.reuse, R139 ;  /* 0x0000008b00237220 */ /* 0x040fe40000410000 */
[C---:B------:R-:W-:Y:S01]  /*eb60*/  FMUL.FTZ R38, R0.reuse, R38 ;  /* 0x0000002600267220 */ /* 0x040fe20000410000 */
[----:B------:R-:W-:Y:S01]  /*eb70*/  LDSM.16.MT88.4 R128, [R102+0x900] ;  /* 0x000900006680783b */ /* 0x000fe20000004200 */
[C---:B------:R-:W-:Y:S01]  /*eb80*/  FMUL.FTZ R20, R3.reuse, R124 ;  /* 0x0000007c03147220 */ /* 0x040fe20000410000 */
[C---:B------:R-:W-:Y:S04]  /*eb90*/  HMMA.16816.F32.BF16 R16, R140.reuse, R22, R16 ;  /* 0x000000168c10723c */ /* 0x040fe80000041810 */
[C---:B------:R-:W-:Y:S02]  /*eba0*/  FMUL.FTZ R21, R3.reuse, R125 ;  /* 0x0000007d03157220 */ /* 0x040fe40000410000 */
[C---:B------:R-:W-:Y:S01]  /*ebb0*/  FMUL.FTZ R39, R0.reuse, R39 ;  /* 0x0000002700277220 */ /* 0x040fe20000410000 */
[----:B------:R-:W-:Y:S01]  /*ebc0*/  LDSM.16.MT88.4 R136, [R103+0x2900] ;  /* 0x002900006788783b */ /* 0x000fe20000004200 */
[C---:B------:R-:W-:Y:S04]  /*ebd0*/  FMUL.FTZ R22, R0.reuse, R126 ;  /* 0x0000007e00167220 */ /* 0x040fe80000410000 */
[C---:B------:R-:W-:Y:S02]  /*ebe0*/  FMUL.FTZ R23, R0.reuse, R127 ;  /* 0x0000007f00177220 */ /* 0x040fe40000410000 */
[C---:B------:R-:W-:Y:S01]  /*ebf0*/  FMUL.FTZ R42, R0.reuse, R42 ;  /* 0x0000002a002a7220 */ /* 0x040fe20000410000 */
[----:B------:R-:W-:Y:S01]  /*ec00*/  LDSM.16.MT88.4 R124, [R103+0x900] ;  /* 0x00090000677c783b */ /* 0x000fe20000004200 */
[C---:B------:R-:W-:Y:S02]  /*ec10*/  FMUL.FTZ R43, R0.reuse, R43 ;  /* 0x0000002b002b7220 */ /* 0x040fe40000410000 */
[C---:B------:R-:W-:Y:S01]  /*ec20*/  FMUL.FTZ R46, R0.reuse, R46 ;  /* 0x0000002e002e7220 */ /* 0x040fe20000410000 */
[C---:B-1----:R-:W-:Y:S03]  /*ec30*/  HMMA.16816.F32.BF16 R20, R140.reuse, R28, R20 ;  /* 0x0000001c8c14723c */ /* 0x042fe60000041814 */
[C---:B------:R-:W-:Y:S02]  /*ec40*/  FMUL.FTZ R47, R0.reuse, R47 ;  /* 0x0000002f002f7220 */ /* 0x040fe40000410000 */
[C---:B------:R-:W-:Y:S02]  /*ec50*/  FMUL.FTZ R50, R0.reuse, R50 ;  /* 0x0000003200327220 */ /* 0x040fe40000410000 */
[C---:B------:R-:W-:Y:S01]  /*ec60*/  FMUL.FTZ R28, R3.reuse, R132 ;  /* 0x00000084031c7220 */ /* 0x040fe20000410000 */
[C---:B------:R-:W-:Y:S04]  /*ec70*/  HMMA.16816.F32.BF16 R24, R140.reuse, R30, R24 ;  /* 0x0000001e8c18723c */ /* 0x040fe80000041818 */
[C---:B------:R-:W-:Y:S02]  /*ec80*/  FMUL.FTZ R29, R3.reuse, R133 ;  /* 0x00000085031d7220 */ /* 0x040fe40000410000 */
[C---:B------:R-:W-:Y:S02]  /*ec90*/  FMUL.FTZ R51, R0.reuse, R51 ;  /* 0x0000003300337220 */ /* 0x040fe40000410000 */
[C---:B------:R-:W-:Y:S04]  /*eca0*/  FMUL.FTZ R30, R0.reuse, R134 ;  /* 0x00000086001e7220 */ /* 0x040fe80000410000 */
[C---:B------:R-:W-:Y:S02]  /*ecb0*/  FMUL.FTZ R31, R0.reuse, R135 ;  /* 0x00000087001f7220 */ /* 0x040fe40000410000 */
[----:B------:R-:W-:Y:S01]  /*ecc0*/  LDSM.16.MT88.4 R132, [R156+0x2900] ;  /* 0x002900009c84783b */ /* 0x000fe20000004200 */
[C---:B------:R-:W-:Y:S02]  /*ecd0*/  FMUL.FTZ R54, R0.reuse, R54 ;  /* 0x0000003600367220 */ /* 0x040fe40000410000 */
[C---:B------:R-:W-:Y:S02]  /*ece0*/  FMUL.FTZ R55, R0.reuse, R55 ;  /* 0x0000003700377220 */ /* 0x040fe40000410000 */
[C---:B--2---:R-:W-:Y:S03]  /*ecf0*/  HMMA.16816.F32.BF16 R28, R140.reuse, R108, R28 ;  /* 0x0000006c8c1c723c */ /* 0x044fe6000004181c */
[C---:B------:R-:W-:Y:S02]  /*ed00*/  FMUL.FTZ R58, R0.reuse, R58 ;  /* 0x0000003a003a7220 */ /* 0x040fe40000410000 */
[C---:B------:R-:W-:Y:S02]  /*ed10*/  FMUL.FTZ R59, R0.reuse, R59 ;  /* 0x0000003b003b7220 */ /* 0x040fe40000410000 */
[C---:B------:R-:W-:Y:S01]  /*ed20*/  FMUL.FTZ R62, R0.reuse, R62 ;  /* 0x0000003e003e7220 */ /* 0x040fe20000410000 */
[C---:B------:R-:W-:Y:S01]  /*ed30*/  HMMA.16816.F32.BF16 R32, R140.reuse, R110, R32 ;  /* 0x0000006e8c20723c */ /* 0x040fe20000041820 */
[----:B------:R-:W1:Y:S03]  /*ed40*/  LDSM.16.MT88.4 R108, [R2+0x2100] ;  /* 0x00210000026c783b */ /* 0x000e660000004200 */
[C---:B------:R-:W-:Y:S02]  /*ed50*/  FMUL.FTZ R63, R0.reuse, R63 ;  /* 0x0000003f003f7220 */ /* 0x040fe40000410000 */
[C---:B------:R-:W-:Y:S02]  /*ed60*/  FMUL.FTZ R64, R3.reuse, R64 ;  /* 0x0000004003407220 */ /* 0x040fe40000410000 */
[C---:B----4-:R-:W-:Y:S04]  /*ed70*/  HMMA.16816.F32.BF16 R36, R140.reuse, R112, R36 ;  /* 0x000000708c24723c */ /* 0x050fe80000041824 */
[C---:B------:R-:W-:Y:S02]  /*ed80*/  FMUL.FTZ R65, R3.reuse, R65 ;  /* 0x0000004103417220 */ /* 0x040fe40000410000 */
[C---:B------:R-:W-:Y:S02]  /*ed90*/  FMUL.FTZ R66, R0.reuse, R66 ;  /* 0x0000004200427220 */ /* 0x040fe40000410000 */
[C---:B------:R-:W-:Y:S01]  /*eda0*/  HMMA.16816.F32.BF16 R40, R140.reuse, R114, R40 ;  /* 0x000000728c28723c */ /* 0x040fe20000041828 */
[----:B------:R-:W2:Y:S03]  /*edb0*/  LDSM.16.MT88.4 R112, [R102+0x2100] ;  /* 0x002100006670783b */ /* 0x000ea60000004200 */
[C---:B------:R-:W-:Y:S02]  /*edc0*/  FMUL.FTZ R67, R0.reuse, R67 ;  /* 0x0000004300437220 */ /* 0x040fe40000410000 */
[C---:B------:R-:W-:Y:S02]  /*edd0*/  FMUL.FTZ R68, R3.reuse, R68 ;  /* 0x0000004403447220 */ /* 0x040fe40000410000 */
[C---:B-----5:R-:W-:Y:S04]  /*ede0*/  HMMA.16816.F32.BF16 R44, R140.reuse, R116, R44 ;  /* 0x000000748c2c723c */ /* 0x060fe8000004182c */
[C---:B------:R-:W-:Y:S02]  /*edf0*/  FMUL.FTZ R69, R3.reuse, R69 ;  /* 0x0000004503457220 */ /* 0x040fe40000410000 */
[C---:B------:R-:W-:Y:S02]  /*ee00*/  FMUL.FTZ R70, R0.reuse, R70 ;  /* 0x0000004600467220 */ /* 0x040fe40000410000 */
[C---:B------:R-:W-:Y:S01]  /*ee10*/  HMMA.16816.F32.BF16 R48, R140.reuse, R118, R48 ;  /* 0x000000768c30723c */ /* 0x040fe20000041830 */
[----:B------:R-:W3:Y:S03]  /*ee20*/  LDSM.16.MT88.4 R116, [R156+0x4100] ;  /* 0x004100009c74783b */ /* 0x000ee60000004200 */
[C---:B------:R-:W-:Y:S02]  /*ee30*/  FMUL.FTZ R71, R0.reuse, R71 ;  /* 0x0000004700477220 */ /* 0x040fe40000410000 */
[C---:B------:R-:W-:Y:S02]  /*ee40*/  FMUL.FTZ R72, R3.reuse, R72 ;  /* 0x0000004803487220 */ /* 0x040fe40000410000 */
[C---:B------:R-:W-:Y:S01]  /*ee50*/  FMUL.FTZ R73, R3.reuse, R73 ;  /* 0x0000004903497220 */ /* 0x040fe20000410000 */
[C---:B-1----:R-:W-:Y:S03]  /*ee60*/  HMMA.16816.F32.BF16 R52, R140.reuse, R108, R52 ;  /* 0x0000006c8c34723c */ /* 0x042fe60000041834 */
[C---:B------:R-:W-:Y:S02]  /*ee70*/  FMUL.FTZ R74, R0.reuse, R74 ;  /* 0x0000004a004a7220 */ /* 0x040fe40000410000 */
[----:B------:R-:W-:Y:S02]  /*ee80*/  FMUL.FTZ R75, R0, R75 ;  /* 0x0000004b004b7220 */ /* 0x000fe40000410000 */
[--C-:B------:R-:W-:Y:S01]  /*ee90*/  FFMA.FTZ R108, R144, c[0x0][0x2d0], -R106.reuse ;  /* 0x0000b400906c7a23 */ /* 0x100fe2000001086a */
[C---:B------:R-:W-:Y:S03]  /*eea0*/  HMMA.16816.F32.BF16 R56, R140.reuse, R110, R56 ;  /* 0x0000006e8c38723c */ /* 0x040fe60000041838 */
[----:B------:R1:W-:Y:S01]  /*eeb0*/  MUFU.EX2 R213, R108 ;  /* 0x0000006c00d57308 */ /* 0x0003e20000000800 */
[C---:B------:R-:W-:Y:S02]  /*eec0*/  FMUL.FTZ R76, R3.reuse, R76 ;  /* 0x0000004c034c7220 */ /* 0x040fe40000410000 */
[----:B------:R-:W-:Y:S02]  /*eed0*/  FMUL.FTZ R77, R3, R77 ;  /* 0x0000004d034d7220 */ /* 0x000fe40000410000 */
[C---:B--2---:R-:W-:Y:S04]  /*eee0*/  HMMA.16816.F32.BF16 R60, R140.reuse, R112, R60 ;  /* 0x000000708c3c723c */ /* 0x044fe8000004183c */
[C---:B------:R-:W-:Y:S02]  /*eef0*/  FMUL.FTZ R78, R0.reuse, R78 ;  /* 0x0000004e004e7220 */ /* 0x040fe40000410000 */
[C---:B------:R-:W-:Y:S02]  /*ef00*/  FMUL.FTZ R79, R0.reuse, R79 ;  /* 0x0000004f004f7220 */ /* 0x040fe40000410000 */
[C---:B------:R-:W-:Y:S04]  /*ef10*/  HMMA.16816.F32.BF16 R64, R140.reuse, R114, R64 ;  /* 0x000000728c40723c */ /* 0x040fe80000041840 */
[--C-:B------:R-:W-:Y:S02]  /*ef20*/  FFMA.FTZ R112, R147, c[0x0][0x2d0], -R106.reuse ;  /* 0x0000b40093707a23 */ /* 0x100fe4000001086a */
[C---:B------:R-:W-:Y:S02]  /*ef30*/  FMUL.FTZ R80, R3.reuse, R80 ;  /* 0x0000005003507220 */ /* 0x040fe40000410000 */
[C---:B---3--:R-:W-:Y:S01]  /*ef40*/  HMMA.16816.F32.BF16 R68, R140.reuse, R116, R68 ;  /* 0x000000748c44723c */ /* 0x048fe20000041844 */
[----:B------:R2:W-:Y:S01]  /*ef50*/  MUFU.EX2 R211, R112 ;  /* 0x0000007000d37308 */ /* 0x0005e20000000800 */
[----:B-1----:R-:W1:Y:S02]  /*ef60*/  LDSM.16.MT88.4 R108, [R103+0x4100] ;  /* 0x00410000676c783b */ /* 0x002e640000004200 */
[----:B------:R-:W-:Y:S02]  /*ef70*/  FMUL.FTZ R81, R3, R81 ;  /* 0x0000005103517220 */ /* 0x000fe40000410000 */
[C---:B------:R-:W-:Y:S02]  /*ef80*/  FMUL.FTZ R82, R0.reuse, R82 ;  /* 0x0000005200527220 */ /* 0x040fe40000410000 */
[C---:B------:R-:W-:Y:S04]  /*ef90*/  HMMA.16816.F32.BF16 R72, R140.reuse, R118, R72 ;  /* 0x000000768c48723c */ /* 0x040fe80000041848 */
[--C-:B------:R-:W-:Y:S02]  /*efa0*/  FFMA.FTZ R116, R149, c[0x0][0x2d0], -R106.reuse ;  /* 0x0000b40095747a23 */ /* 0x100fe4000001086a */
[C---:B------:R-:W-:Y:S02]  /*efb0*/  FMUL.FTZ R83, R0.reuse, R83 ;  /* 0x0000005300537220 */ /* 0x040fe40000410000 */
[----:B------:R3:W-:Y:S01]  /*efc0*/  MUFU.EX2 R209, R116 ;  /* 0x0000007400d17308 */ /* 0x0007e20000000800 */
[C---:B------:R-:W-:Y:S03]  /*efd0*/  FMUL.FTZ R84, R3.reuse, R84 ;  /* 0x0000005403547220 */ /* 0x040fe60000410000 */
[C---:B------:R-:W-:Y:S02]  /*efe0*/  FMUL.FTZ R85, R3.reuse, R85 ;  /* 0x0000005503557220 */ /* 0x040fe40000410000 */
[C---:B------:R-:W-:Y:S02]  /*eff0*/  FMUL.FTZ R86, R0.reuse, R86 ;  /* 0x0000005600567220 */ /* 0x040fe40000410000 */
[----:B------:R-:W-:Y:S02]  /*f000*/  FMUL.FTZ R87, R0, R87 ;  /* 0x0000005700577220 */ /* 0x000fe40000410000 */
[----:B--2---:R-:W-:Y:S02]  /*f010*/  FFMA.FTZ R112, R148, c[0x0][0x2d0], -R106 ;  /* 0x0000b40094707a23 */ /* 0x004fe4000001086a */
[C---:B------:R-:W-:Y:S02]  /*f020*/  FMUL.FTZ R88, R3.reuse, R88 ;  /* 0x0000005803587220 */ /* 0x040fe40000410000 */
[----:B------:R-:W2:Y:S01]  /*f030*/  MUFU.EX2 R210, R112 ;  /* 0x0000007000d27308 */ /* 0x000ea20000000800 */
[C---:B------:R-:W-:Y:S02]  /*f040*/  FMUL.FTZ R89, R3.reuse, R89 ;  /* 0x0000005903597220 */ /* 0x040fe40000410000 */
[C---:B------:R-:W-:Y:S02]  /*f050*/  FMUL.FTZ R90, R0.reuse, R90 ;  /* 0x0000005a005a7220 */ /* 0x040fe40000410000 */
[----:B------:R-:W-:Y:S02]  /*f060*/  FMUL.FTZ R91, R0, R91 ;  /* 0x0000005b005b7220 */ /* 0x000fe40000410000 */
[C---:B------:R-:W-:Y:S02]  /*f070*/  FMUL.FTZ R92, R3.reuse, R92 ;  /* 0x0000005c035c7220 */ /* 0x040fe40000410000 */
[----:B------:R-:W-:Y:S02]  /*f080*/  FMUL.FTZ R93, R3, R93 ;  /* 0x0000005d035d7220 */ /* 0x000fe40000410000 */
[--C-:B---3--:R-:W-:Y:S01]  /*f090*/  FFMA.FTZ R116, R146, c[0x0][0x2d0], -R107.reuse ;  /* 0x0000b40092747a23 */ /* 0x108fe2000001086b */
[C---:B-1----:R-:W-:Y:S03]  /*f0a0*/  HMMA.16816.F32.BF16 R76, R140.reuse, R108, R76 ;  /* 0x0000006c8c4c723c */ /* 0x042fe6000004184c */
[----:B------:R1:W-:Y:S01]  /*f0b0*/  MUFU.EX2 R172, R116 ;  /* 0x0000007400ac7308 */ /* 0x0003e20000000800 */
[C---:B------:R-:W-:Y:S02]  /*f0c0*/  FMUL.FTZ R94, R0.reuse, R94 ;  /* 0x0000005e005e7220 */ /* 0x040fe40000410000 */
[C---:B------:R-:W-:Y:S02]  /*f0d0*/  FMUL.FTZ R95, R0.reuse, R95 ;  /* 0x0000005f005f7220 */ /* 0x040fe40000410000 */
[--C-:B------:R-:W-:Y:S01]  /*f0e0*/  FFMA.FTZ R108, R145, c[0x0][0x2d0], -R107.reuse ;  /* 0x0000b400916c7a23 */ /* 0x100fe2000001086b */
[C---:B------:R-:W-:Y:S01]  /*f0f0*/  HMMA.16816.F32.BF16 R80, R140.reuse, R110, R80 ;  /* 0x0000006e8c50723c */ /* 0x040fe20000041850 */
[----:B------:R-:W-:Y:S03]  /*f100*/  LDSM.16.MT88.4 R144, [R2+0x2900] ;  /* 0x002900000290783b */ /* 0x000fe60000004200 */
[----:B------:R3:W4:Y:S01]  /*f110*/  MUFU.EX2 R171, R108 ;  /* 0x0000006c00ab7308 */ /* 0x0007220000000800 */
[C---:B------:R-:W-:Y:S02]  /*f120*/  FMUL.FTZ R96, R3.reuse, R96 ;  /* 0x0000006003607220 */ /* 0x040fe40000410000 */
[----:B------:R-:W-:Y:S01]  /*f130*/  FMUL.FTZ R97, R3, R97 ;  /* 0x0000006103617220 */ /* 0x000fe20000410000 */
[----:B--2---:R-:W-:Y:S01]  /*f140*/  F2FP.BF16.PACK_AB R110, R209, R210 ;  /* 0x000000d2d16e723e */ /* 0x004fe200000010ff */
[----:B------:R-:W2:Y:S03]  /*f150*/  LDSM.16.MT88.4 R112, [R2+0x4100] ;  /* 0x004100000270783b */ /* 0x000ea60000004200 */
[C---:B------:R-:W-:Y:S02]  /*f160*/  FMUL.FTZ R98, R0.reuse, R98 ;  /* 0x0000006200627220 */ /* 0x040fe40000410000 */
[C---:B------:R-:W-:Y:S02]  /*f170*/  FMUL.FTZ R99, R0.reuse, R99 ;  /* 0x0000006300637220 */ /* 0x040fe40000410000 */
[----:B------:R-:W-:Y:S01]  /*f180*/  FFMA.FTZ R0, R0, R221, R176 ;  /* 0x000000dd00007223 */ /* 0x000fe200000100b0 */
[----:B-1----:R-:W1:Y:S03]  /*f190*/  LDSM.16.MT88.4 R116, [R102+0x4100] ;  /* 0x004100006674783b */ /* 0x002e660000004200 */
[----:B------:R-:W-:Y:S04]  /*f1a0*/  FADD.FTZ R0, R179, R0 ;  /* 0x00000000b3007221 */ /* 0x000fe80000010000 */
[----:B------:R-:W-:Y:S02]  /*f1b0*/  FADD.FTZ R0, R178, R0 ;  /* 0x00000000b2007221 */ /* 0x000fe40000010000 */
[--C-:B---3--:R-:W-:Y:S01]  /*f1c0*/  FFMA.FTZ R108, R150, c[0x0][0x2d0], -R107.reuse ;  /* 0x0000b400966c7a23 */ /* 0x108fe2000001086b */
[----:B----4-:R-:W-:Y:S01]  /*f1d0*/  F2FP.BF16.PACK_AB R109, R171, R172 ;  /* 0x000000acab6d723e */ /* 0x010fe200000010ff */
[----:B------:R-:W-:Y:S02]  /*f1e0*/  FADD.FTZ R0, R177, R0 ;  /* 0x00000000b1007221 */ /* 0x000fe40000010000 */
[----:B------:R3:W4:Y:S02]  /*f1f0*/  MUFU.EX2 R170, R108 ;  /* 0x0000006c00aa7308 */ /* 0x0007240000000800 */
[----:B------:R-:W-:Y:S04]  /*f200*/  FADD.FTZ R0, R172, R0 ;  /* 0x00000000ac007221 */ /* 0x000fe80000010000 */
[----:B------:R-:W-:Y:S01]  /*f210*/  FADD.FTZ R0, R171, R0 ;  /* 0x00000000ab007221 */ /* 0x000fe20000010000 */
[C---:B--2---:R-:W-:Y:S03]  /*f220*/  HMMA.16816.F32.BF16 R84, R140.reuse, R112, R84 ;  /* 0x000000708c54723c */ /* 0x044fe60000041854 */
[--C-:B---3--:R-:W-:Y:S05]  /*f230*/  FFMA.FTZ R108, R151, c[0x0][0x2d0], -R107.reuse ;  /* 0x0000b400976c7a23 */ /* 0x108fea000001086b */
[C---:B------:R-:W-:Y:S01]  /*f240*/  HMMA.16816.F32.BF16 R88, R140.reuse, R114, R88 ;  /* 0x000000728c58723c */ /* 0x040fe20000041858 */
[----:B------:R-:W2:Y:S01]  /*f250*/  LDSM.16.MT88.4 R112, [R2+0x900] ;  /* 0x000900000270783b */ /* 0x000ea20000004200 */
[----:B------:R3:W5:Y:S02]  /*f260*/  MUFU.EX2 R169, R108 ;  /* 0x0000006c00a97308 */ /* 0x0007640000000800 */
[----:B----4-:R-:W-:Y:S04]  /*f270*/  FADD.FTZ R0, R170, R0 ;  /* 0x00000000aa007221 */ /* 0x010fe80000010000 */
[C---:B-1----:R-:W-:Y:S01]  /*f280*/  HMMA.16816.F32.BF16 R92, R140.reuse, R116, R92 ;  /* 0x000000748c5c723c */ /* 0x042fe2000004185c */
[----:B------:R-:W-:Y:S07]  /*f290*/  LDSM.16.MT88.4 R148, [R2+0x3900] ;  /* 0x003900000294783b */ /* 0x000fee0000004200 */
[----:B------:R-:W-:Y:S01]  /*f2a0*/  HMMA.16816.F32.BF16 R96, R140, R118, R96 ;  /* 0x000000768c60723c */ /* 0x000fe20000041860 */
[----:B------:R-:W1:Y:S08]  /*f2b0*/  LDSM.16.MT88.4 R116, [R102+0x2900] ;  /* 0x002900006674783b */ /* 0x000e700000004200 */
[----:B------:R-:W-:Y:S03]  /*f2c0*/  LDSM.16.MT88.4 R140, [R2+0x3100] ;  /* 0x00310000028c783b */ /* 0x000fe60000004200 */
[----:B---3--:R-:W-:Y:S01]  /*f2d0*/  F2FP.BF16.PACK_AB R108, R211, R213 ;  /* 0x000000d5d36c723e */ /* 0x008fe200000010ff */
[C---:B-----5:R-:W-:Y:S01]  /*f2e0*/  FADD.FTZ R0, R169.reuse, R0 ;  /* 0x00000000a9007221 */ /* 0x060fe20000010000 */
[----:B------:R-:W-:Y:S07]  /*f2f0*/  F2FP.BF16.PACK_AB R111, R169, R170 ;  /* 0x000000aaa96f723e */ /* 0x000fee00000010ff */
[C---:B------:R-:W-:Y:S07]  /*f300*/  HMMA.16816.F32.BF16 R4, R108.reuse, R120, R4 ;  /* 0x000000786c04723c */ /* 0x040fee0000041804 */
[--C-:B------:R-:W-:Y:S01]  /*f310*/  FFMA.FTZ R120, R154, c[0x0][0x2d0], -R106.reuse ;  /* 0x0000b4009a787a23 */ /* 0x100fe2000001086a */
[C---:B------:R-:W-:Y:S03]  /*f320*/  HMMA.16816.F32.BF16 R8, R108.reuse, R122, R8 ;  /* 0x0000007a6c08723c */ /* 0x040fe60000041808 */
[----:B------:R3:W-:Y:S05]  /*f330*/  MUFU.EX2 R208, R120 ;  /* 0x0000007800d07308 */ /* 0x0007ea0000000800 */
[C---:B------:R-:W-:Y:S07]  /*f340*/  HMMA.16816.F32.BF16 R12, R108.reuse, R124, R12 ;  /* 0x0000007c6c0c723c */ /* 0x040fee000004180c */
[--C-:B------:R-:W-:Y:S01]  /*f350*/  FFMA.FTZ R124, R155, c[0x0][0x2d0], -R106.reuse ;  /* 0x0000b4009b7c7a23 */ /* 0x100fe2000001086a */
[C---:B------:R-:W-:Y:S03]  /*f360*/  HMMA.16816.F32.BF16 R16, R108.reuse, R126, R16 ;  /* 0x0000007e6c10723c */ /* 0x040fe60000041810 */
[----:B------:R4:W-:Y:S05]  /*f370*/  MUFU.EX2 R186, R124 ;  /* 0x0000007c00ba7308 */ /* 0x0009ea0000000800 */
[C---:B--2---:R-:W-:Y:S01]  /*f380*/  HMMA.16816.F32.BF16 R20, R108.reuse, R112, R20 ;  /* 0x000000706c14723c */ /* 0x044fe20000041814 */
[----:B---3--:R-:W-:Y:S07]  /*f390*/  LDSM.16.MT88.4 R120, [R103+0x4900] ;  /* 0x004900006778783b */ /* 0x008fee0000004200 */
[C---:B------:R-:W-:Y:S01]  /*f3a0*/  HMMA.16816.F32.BF16 R24, R108.reuse, R114, R24 ;  /* 0x000000726c18723c */ /* 0x040fe20000041818 */
[----:B------:R-:W2:Y:S07]  /*f3b0*/  LDSM.16.MT88.4 R112, [R156+0x4900] ;  /* 0x004900009c70783b */ /* 0x000eae0000004200 */
[C---:B------:R-:W-:Y:S04]  /*f3c0*/  HMMA.16816.F32.BF16 R28, R108.reuse, R128, R28 ;  /* 0x000000806c1c723c */ /* 0x040fe8000004181c */
[----:B----4-:R-:W-:Y:S03]  /*f3d0*/  FFMA.FTZ R124, R157, c[0x0][0x2d0], -R106 ;  /* 0x0000b4009d7c7a23 */ /* 0x010fe6000001086a */
[--C-:B------:R-:W-:Y:S01]  /*f3e0*/  FFMA.FTZ R128, R152, c[0x0][0x2d0], -R107.reuse ;  /* 0x0000b40098807a23 */ /* 0x100fe2000001086b */
[C---:B------:R-:W-:Y:S01]  /*f3f0*/  HMMA.16816.F32.BF16 R32, R108.reuse, R130, R32 ;  /* 0x000000826c20723c */ /* 0x040fe20000041820 */
[----:B------:R3:W-:Y:S07]  /*f400*/  MUFU.EX2 R184, R124 ;  /* 0x0000007c00b87308 */ /* 0x0007ee0000000800 */
[C---:B------:R-:W-:Y:S03]  /*f410*/  HMMA.16816.F32.BF16 R36, R108.reuse, R132, R36 ;  /* 0x000000846c24723c */ /* 0x040fe60000041824 */
[----:B------:R-:W4:Y:S05]  /*f420*/  MUFU.EX2 R167, R128 ;  /* 0x0000008000a77308 */ /* 0x000f2a0000000800 */
[C---:B------:R-:W-:Y:S01]  /*f430*/  HMMA.16816.F32.BF16 R40, R108.reuse, R134, R40 ;  /* 0x000000866c28723c */ /* 0x040fe20000041828 */
[----:B------:R-:W-:Y:S07]  /*f440*/  LDSM.16.MT88.4 R132, [R102+0x1100] ;  /* 0x001100006684783b */ /* 0x000fee0000004200 */
[C---:B------:R-:W-:Y:S01]  /*f450*/  HMMA.16816.F32.BF16 R44, R108.reuse, R136, R44 ;  /* 0x000000886c2c723c */ /* 0x040fe2000004182c */
[----:B---3--:R-:W3:Y:S07]  /*f460*/  LDSM.16.MT88.4 R124, [R2+0x4900] ;  /* 0x00490000027c783b */ /* 0x008eee0000004200 */
[C---:B------:R-:W-:Y:S01]  /*f470*/  HMMA.16816.F32.BF16 R48, R108.reuse, R138, R48 ;  /* 0x0000008a6c30723c */ /* 0x040fe20000041830 */
[----:B------:R-:W-:Y:S03]  /*f480*/  LDSM.16.MT88.4 R136, [R103+0x3100] ;  /* 0x003100006788783b */ /* 0x000fe60000004200 */
[----:B----4-:R-:W-:Y:S04]  /*f490*/  FADD.FTZ R0, R167, R0 ;  /* 0x00000000a7007221 */ /* 0x010fe80000010000 */
[C---:B------:R-:W-:Y:S01]  /*f4a0*/  HMMA.16816.F32.BF16 R52, R108.reuse, R144, R52 ;  /* 0x000000906c34723c */ /* 0x040fe20000041834 */
[----:B------:R-:W-:Y:S07]  /*f4b0*/  LDSM.16.MT88.4 R128, [R103+0x1100] ;  /* 0x001100006780783b */ /* 0x000fee0000004200 */
[C---:B------:R-:W-:Y:S01]  /*f4c0*/  HMMA.16816.F32.BF16 R56, R108.reuse, R146, R56 ;  /* 0x000000926c38723c */ /* 0x040fe20000041838 */
[----:B------:R-:W-:Y:S07]  /*f4d0*/  LDSM.16.MT88.4 R144, [R103+0x3900] ;  /* 0x003900006790783b */ /* 0x000fee0000004200 */
[C---:B-1----:R-:W-:Y:S07]  /*f4e0*/  HMMA.16816.F32.BF16 R60, R108.reuse, R116, R60 ;  /* 0x000000746c3c723c */ /* 0x042fee000004183c */
[----:B------:R-:W-:Y:S01]  /*f4f0*/  FFMA.FTZ R116, R159, c[0x0][0x2d0], -R106 ;  /* 0x0000b4009f747a23 */ /* 0x000fe2000001086a */
[C---:B------:R-:W-:Y:S03]  /*f500*/  HMMA.16816.F32.BF16 R64, R108.reuse, R118, R64 ;  /* 0x000000766c40723c */ /* 0x040fe60000041840 */
[----:B------:R1:W-:Y:S05]  /*f510*/  MUFU.EX2 R183, R116 ;  /* 0x0000007400b77308 */ /* 0x0003ea0000000800 */
[C---:B--2---:R-:W-:Y:S07]  /*f520*/  HMMA.16816.F32.BF16 R68, R108.reuse, R112, R68 ;  /* 0x000000706c44723c */ /* 0x044fee0000041844 */
[--C-:B------:R-:W-:Y:S01]  /*f530*/  FFMA.FTZ R112, R153, c[0x0][0x2d0], -R107.reuse ;  /* 0x0000b40099707a23 */ /* 0x100fe2000001086b */
[C---:B------:R-:W-:Y:S01]  /*f540*/  HMMA.16816.F32.BF16 R72, R108.reuse, R114, R72 ;  /* 0x000000726c48723c */ /* 0x040fe20000041848 */
[----:B------:R-:W-:Y:S02]  /*f550*/  LDSM.16.MT88.4 R152, [R102+0x3900] ;  /* 0x003900006698783b */ /* 0x000fe40000004200 */
[----:B------:R2:W4:Y:S05]  /*f560*/  MUFU.EX2 R166, R112 ;  /* 0x0000007000a67308 */ /* 0x00052a0000000800 */
[C---:B------:R-:W-:Y:S01]  /*f570*/  HMMA.16816.F32.BF16 R76, R108.reuse, R120, R76 ;  /* 0x000000786c4c723c */ /* 0x040fe2000004184c */
[----:B-1----:R-:W1:Y:S06]  /*f580*/  LDSM.16.MT88.4 R116, [R102+0x4900] ;  /* 0x004900006674783b */ /* 0x002e6c0000004200 */
[--C-:B------:R-:W-:Y:S01]  /*f590*/  FFMA.FTZ R120, R160, c[0x0][0x2d0], -R107.reuse ;  /* 0x0000b400a0787a23 */ /* 0x100fe2000001086b */
[C---:B------:R-:W-:Y:S03]  /*f5a0*/  HMMA.16816.F32.BF16 R80, R108.reuse, R122, R80 ;  /* 0x0000007a6c50723c */ /* 0x040fe60000041850 */
[----:B------:R5:W-:Y:S05]  /*f5b0*/  MUFU.EX2 R164, R120 ;  /* 0x0000007800a47308 */ /* 0x000bea0000000800 */
[C---:B---3--:R-:W-:Y:S04]  /*f5c0*/  HMMA.16816.F32.BF16 R84, R108.reuse, R124, R84 ;  /* 0x0000007c6c54723c */ /* 0x048fe80000041854 */
[--C-:B--2---:R-:W-:Y:S02]  /*f5d0*/  FFMA.FTZ R112, R158, c[0x0][0x2d0], -R107.reuse ;  /* 0x0000b4009e707a23 */ /* 0x104fe4000001086b */
[----:B----4-:R-:W-:Y:S02]  /*f5e0*/  FADD.FTZ R0, R166, R0 ;  /* 0x00000000a6007221 */ /* 0x010fe40000010000 */
[C---:B------:R-:W-:Y:S01]  /*f5f0*/  HMMA.16816.F32.BF16 R88, R108.reuse, R126, R88 ;  /* 0x0000007e6c58723c */ /* 0x040fe20000041858 */
[----:B------:R2:W3:Y:S01]  /*f600*/  MUFU.EX2 R165, R112 ;  /* 0x0000007000a57308 */ /* 0x0004e20000000800 */
[----:B------:R-:W-:Y:S08]  /*f610*/  LDSM.16.MT88.4 R124, [R156+0x3100] ;  /* 0x003100009c7c783b */ /* 0x000ff00000004200 */
[----:B-----5:R-:W-:Y:S01]  /*f620*/  LDSM.16.MT88.4 R120, [R2+0x1100] ;  /* 0x001100000278783b */ /* 0x020fe20000004200 */
[C---:B-1----:R-:W-:Y:S07]  /*f630*/  HMMA.16816.F32.BF16 R92, R108.reuse, R116, R92 ;  /* 0x000000746c5c723c */ /* 0x042fee000004185c */
[----:B--2---:R-:W1:Y:S01]  /*f640*/  LDSM.16.MT88.4 R112, [R156+0x1100] ;  /* 0x001100009c70783b */ /* 0x004e620000004200 */
[----:B---3--:R-:W-:Y:S01]  /*f650*/  FADD.FTZ R0, R165, R0 ;  /* 0x00000000a5007221 */ /* 0x008fe20000010000 */
[----:B------:R-:W-:Y:S03]  /*f660*/  HMMA.16816.F32.BF16 R96, R108, R118, R96 ;  /* 0x000000766c60723c */ /* 0x000fe60000041860 */
[----:B------:R-:W-:Y:S03]  /*f670*/  FADD.FTZ R0, R164, R0 ;  /* 0x00000000a4007221 */ /* 0x000fe60000010000 */
[----:B------:R-:W-:Y:S01]  /*f680*/  LDSM.16.MT88.4 R116, [R156+0x5100] ;  /* 0x005100009c74783b */ /* 0x000fe20000004200 */
[----:B------:R-:W-:Y:S02]  /*f690*/  F2FP.BF16.PACK_AB R108, R186, R208 ;  /* 0x000000d0ba6c723e */ /* 0x000fe400000010ff */
[----:B------:R-:W-:Y:S03]  /*f6a0*/  F2FP.BF16.PACK_AB R110, R183, R184 ;  /* 0x000000b8b76e723e */ /* 0x000fe600000010ff */
[----:B------:R-:W-:Y:S02]  /*f6b0*/  F2FP.BF16.PACK_AB R109, R166, R167 ;  /* 0x000000a7a66d723e */ /* 0x000fe400000010ff */
[----:B------:R-:W-:Y:S07]  /*f6c0*/  F2FP.BF16.PACK_AB R111, R164, R165 ;  /* 0x000000a5a46f723e */ /* 0x000fee00000010ff */
[C---:B-1----:R-:W-:Y:S08]  /*f6d0*/  HMMA.16816.F32.BF16 R4, R108.reuse, R112, R4 ;  /* 0x000000706c04723c */ /* 0x042ff00000041804 */
[C---:B------:R-:W-:Y:S01]  /*f6e0*/  HMMA.16816.F32.BF16 R8, R108.reuse, R114, R8 ;  /* 0x000000726c08723c */ /* 0x040fe20000041808 */
[----:B------:R-:W1:Y:S07]  /*f6f0*/  LDSM.16.MT88.4 R112, [R102+0x3100] ;  /* 0x003100006670783b */ /* 0x000e6e0000004200 */
[C---:B------:R-:W-:Y:S07]  /*f700*/  HMMA.16816.F32.BF16 R12, R108.reuse, R128, R12 ;  /* 0x000000806c0c723c */ /* 0x040fee000004180c */
[--C-:B------:R-:W-:Y:S01]  /*f710*/  FFMA.FTZ R128, R162, c[0x0][0x2d0], -R106.reuse ;  /* 0x0000b400a2807a23 */ /* 0x100fe2000001086a */
[C---:B------:R-:W-:Y:S03]  /*f720*/  HMMA.16816.F32.BF16 R16, R108.reuse, R130, R16 ;  /* 0x000000826c10723c */ /* 0x040fe60000041810 */
[----:B------:R2:W-:Y:S05]  /*f730*/  MUFU.EX2 R182, R128 ;  /* 0x0000008000b67308 */ /* 0x0005ea0000000800 */
[C---:B------:R-:W-:Y:S08]  /*f740*/  HMMA.16816.F32.BF16 R20, R108.reuse, R120, R20 ;  /* 0x000000786c14723c */ /* 0x040ff00000041814 */
[C---:B------:R-:W-:Y:S01]  /*f750*/  HMMA.16816.F32.BF16 R24, R108.reuse, R122, R24 ;  /* 0x0000007a6c18723c */ /* 0x040fe20000041818 */
[----:B------:R-:W3:Y:S07]  /*f760*/  LDSM.16.MT88.4 R120, [R103+0x5100] ;  /* 0x005100006778783b */ /* 0x000eee0000004200 */
[C---:B------:R-:W-:Y:S01]  /*f770*/  HMMA.16816.F32.BF16 R28, R108.reuse, R132, R28 ;  /* 0x000000846c1c723c */ /* 0x040fe2000004181c */
[----:B--2---:R-:W-:Y:S07]  /*f780*/  LDSM.16.MT88.4 R128, [R2+0x1900] ;  /* 0x001900000280783b */ /* 0x004fee0000004200 */
[C---:B------:R-:W-:Y:S08]  /*f790*/  HMMA.16816.F32.BF16 R32, R108.reuse, R134, R32 ;  /* 0x000000866c20723c */ /* 0x040ff00000041820 */
[C---:B------:R-:W-:Y:S08]  /*f7a0*/  HMMA.16816.F32.BF16 R36, R108.reuse, R124, R36 ;  /* 0x0000007c6c24723c */ /* 0x040ff00000041824 */
        /* <DEDUP_REMOVED lines=8> */
[C---:B-1----:R-:W-:Y:S07]  /*f830*/  HMMA.16816.F32.BF16 R60, R108.reuse, R112, R60 ;  /* 0x000000706c3c723c */ /* 0x042fee000004183c */
[--C-:B------:R-:W-:Y:S01]  /*f840*/  FFMA.FTZ R112, R163, c[0x0][0x2d0], -R106.reuse ;  /* 0x0000b400a3707a23 */ /* 0x100fe2000001086a */
[C---:B------:R-:W-:Y:S03]  /*f850*/  HMMA.16816.F32.BF16 R64, R108.reuse, R114, R64 ;  /* 0x000000726c40723c */ /* 0x040fe60000041840 */
[----:B------:R1:W-:Y:S05]  /*f860*/  MUFU.EX2 R181, R112 ;  /* 0x0000007000b57308 */ /* 0x0003ea0000000800 */
[C---:B------:R-:W-:Y:S08]  /*f870*/  HMMA.16816.F32.BF16 R68, R108.reuse, R116, R68 ;  /* 0x000000746c44723c */ /* 0x040ff00000041844 */
[C---:B------:R-:W-:Y:S01]  /*f880*/  HMMA.16816.F32.BF16 R72, R108.reuse, R118, R72 ;  /* 0x000000766c48723c */ /* 0x040fe20000041848 */
[----:B------:R-:W-:Y:S07]  /*f890*/  LDSM.16.MT88.4 R116, [R156+0x1900] ;  /* 0x001900009c74783b */ /* 0x000fee0000004200 */
[C---:B---3--:R-:W-:Y:S01]  /*f8a0*/  HMMA.16816.F32.BF16 R76, R108.reuse, R120, R76 ;  /* 0x000000786c4c723c */ /* 0x048fe2000004184c */
[----:B------:R-:W-:Y:S03]  /*f8b0*/  LDSM.16.MT88.4 R156, [R156+0x5900] ;  /* 0x005900009c9c783b */ /* 0x000fe60000004200 */
[--C-:B-1----:R-:W-:Y:S02]  /*f8c0*/  FFMA.FTZ R112, R175, c[0x0][0x2d0], -R106.reuse ;  /* 0x0000b400af707a23 */ /* 0x102fe4000001086a */
[----:B------:R-:W-:Y:S02]  /*f8d0*/  FFMA.FTZ R106, R104, c[0x0][0x2d0], -R106 ;  /* 0x0000b400686a7a23 */ /* 0x000fe4000001086a */
[C---:B------:R-:W-:Y:S01]  /*f8e0*/  HMMA.16816.F32.BF16 R80, R108.reuse, R122, R80 ;  /* 0x0000007a6c50723c */ /* 0x040fe20000041850 */
[----:B------:R1:W-:Y:S01]  /*f8f0*/  MUFU.EX2 R180, R112 ;  /* 0x0000007000b47308 */ /* 0x0003e20000000800 */
[----:B------:R-:W-:Y:S02]  /*f900*/  LDSM.16.MT88.4 R120, [R103+0x1900] ;  /* 0x001900006778783b */ /* 0x000fe40000004200 */
[--C-:B------:R-:W-:Y:S04]  /*f910*/  FFMA.FTZ R104, R161, c[0x0][0x2d0], -R107.reuse ;  /* 0x0000b400a1687a23 */ /* 0x100fe8000001086b */
[C---:B--2---:R-:W-:Y:S03]  /*f920*/  HMMA.16816.F32.BF16 R84, R108.reuse, R124, R84 ;  /* 0x0000007c6c54723c */ /* 0x044fe60000041854 */
[----:B------:R2:W3:Y:S05]  /*f930*/  MUFU.EX2 R163, R104 ;  /* 0x0000006800a37308 */ /* 0x0004ea0000000800 */
[C---:B------:R-:W-:Y:S05]  /*f940*/  HMMA.16816.F32.BF16 R88, R108.reuse, R126, R88 ;  /* 0x0000007e6c58723c */ /* 0x040fea0000041858 */
[----:B------:R-:W4:Y:S01]  /*f950*/  MUFU.EX2 R175, R106 ;  /* 0x0000006a00af7308 */ /* 0x000f220000000800 */
[----:B-1----:R-:W1:Y:S01]  /*f960*/  LDSM.16.MT88.4 R112, [R102+0x5100] ;  /* 0x005100006670783b */ /* 0x002e620000004200 */
[--C-:B--2---:R-:W-:Y:S02]  /*f970*/  FFMA.FTZ R104, R173, c[0x0][0x2d0], -R107.reuse ;  /* 0x0000b400ad687a23 */ /* 0x104fe4000001086b */
[----:B---3--:R-:W-:Y:S06]  /*f980*/  FADD.FTZ R0, R163, R0 ;  /* 0x00000000a3007221 */ /* 0x008fec0000010000 */
[----:B------:R2:W3:Y:S01]  /*f990*/  MUFU.EX2 R162, R104 ;  /* 0x0000006800a27308 */ /* 0x0004e20000000800 */
[----:B----4-:R-:W-:Y:S01]  /*f9a0*/  F2FP.BF16.PACK_AB R106, R175, R180 ;  /* 0x000000b4af6a723e */ /* 0x010fe200000010ff */
[--C-:B--2---:R-:W-:Y:S01]  /*f9b0*/  FFMA.FTZ R104, R174, c[0x0][0x2d0], -R107.reuse ;  /* 0x0000b400ae687a23 */ /* 0x104fe2000001086b */
[C---:B-1----:R-:W-:Y:S07]  /*f9c0*/  HMMA.16816.F32.BF16 R92, R108.reuse, R112, R92 ;  /* 0x000000706c5c723c */ /* 0x042fee000004185c */
[----:B------:R1:W-:Y:S01]  /*f9d0*/  MUFU.EX2 R161, R104 ;  /* 0x0000006800a17308 */ /* 0x0003e20000000800 */
[----:B------:R-:W-:Y:S01]  /*f9e0*/  FFMA.FTZ R107, R105, c[0x0][0x2d0], -R107 ;  /* 0x0000b400696b7a23 */ /* 0x000fe2000001086b */
[C---:B---3--:R-:W-:Y:S03]  /*f9f0*/  F2FP.BF16.PACK_AB R105, R162.reuse, R163 ;  /* 0x000000a3a269723e */ /* 0x048fe600000010ff */
[----:B------:R-:W-:Y:S01]  /*fa00*/  FADD.FTZ R0, R162, R0 ;  /* 0x00000000a2007221 */ /* 0x000fe20000010000 */
[----:B------:R-:W-:Y:S04]  /*fa10*/  HMMA.16816.F32.BF16 R96, R108, R114, R96 ;  /* 0x000000726c60723c */ /* 0x000fe80000041860 */
[----:B------:R-:W2:Y:S01]  /*fa20*/  MUFU.EX2 R160, R107 ;  /* 0x0000006b00a07308 */ /* 0x000ea20000000800 */
[----:B-1----:R-:W-:Y:S02]  /*fa30*/  F2FP.BF16.PACK_AB R104, R181, R182 ;  /* 0x000000b6b568723e */ /* 0x002fe400000010ff */
[----:B--2---:R-:W-:Y:S07]  /*fa40*/  F2FP.BF16.PACK_AB R107, R160, R161 ;  /* 0x000000a1a06b723e */ /* 0x004fee00000010ff */
[C---:B------:R-:W-:Y:S01]  /*fa50*/  HMMA.16816.F32.BF16 R108, R104.reuse, R116, R4 ;  /* 0x00000074686c723c */ /* 0x040fe20000041804 */
[----:B------:R-:W1:Y:S07]  /*fa60*/  LDSM.16.MT88.4 R4, [R103+0x5900] ;  /* 0x005900006704783b */ /* 0x000e6e0000004200 */
[C---:B------:R-:W-:Y:S01]  /*fa70*/  HMMA.16816.F32.BF16 R112, R104.reuse, R118, R8 ;  /* 0x000000766870723c */ /* 0x040fe20000041808 */
[----:B------:R2:W3:Y:S07]  /*fa80*/  LDSM.16.MT88.4 R8, [R2+0x5900] ;  /* 0x005900000208783b */ /* 0x0004ee0000004200 */
[C---:B------:R-:W-:Y:S01]  /*fa90*/  HMMA.16816.F32.BF16 R116, R104.reuse, R120, R12 ;  /* 0x000000786874723c */ /* 0x040fe2000004180c */
[----:B------:R-:W4:Y:S07]  /*faa0*/  LDSM.16.MT88.4 R12, [R102+0x5900] ;  /* 0x00590000660c783b */ /* 0x000f2e0000004200 */
[C---:B------:R-:W-:Y:S08]  /*fab0*/  HMMA.16816.F32.BF16 R120, R104.reuse, R122, R16 ;  /* 0x0000007a6878723c */ /* 0x040ff00000041810 */
[C---:B------:R-:W-:Y:S04]  /*fac0*/  HMMA.16816.F32.BF16 R124, R104.reuse, R128, R20 ;  /* 0x00000080687c723c */ /* 0x040fe80000041814 */
[----:B--2---:R-:W-:Y:S04]  /*fad0*/  FFMA.FTZ R2, R3, R220, R214 ;  /* 0x000000dc03027223 */ /* 0x004fe800000100d6 */
        /* <DEDUP_REMOVED lines=26> */
[C---:B-1----:R-:W-:Y:S04]  /*fc80*/  HMMA.16816.F32.BF16 R76, R104.reuse, R4, R76 ;  /* 0x00000004684c723c */ /* 0x042fe8000004184c */
[----:B------:R-:W-:Y:S02]  /*fc90*/  FADD.FTZ R3, R180, R2 ;  /* 0x00000002b4037221 */ /* 0x000fe40000010000 */
[----:B------:R-:W-:Y:S01]  /*fca0*/  FADD.FTZ R2, R161, R0 ;  /* 0x00000000a1027221 */ /* 0x000fe20000010000 */
[----:B------:R-:W-:Y:S01]  /*fcb0*/  IADD3 R0, R199, -0x2, RZ ;  /* 0xfffffffec7007810 */ /* 0x000fe20007ffe0ff */
[C---:B------:R-:W-:Y:S03]  /*fcc0*/  HMMA.16816.F32.BF16 R80, R104.reuse, R6, R80 ;  /* 0x000000066850723c */ /* 0x040fe60000041850 */
[----:B------:R-:W-:Y:S01]  /*fcd0*/  ISETP.GE.AND P0, PT, R0, R225, PT ;  /* 0x000000e10000720c */ /* 0x000fe20003f06270 */
[----:B------:R-:W-:Y:S02]  /*fce0*/  FADD.FTZ R220, R175, R3 ;  /* 0x00000003afdc7221 */ /* 0x000fe40000010000 */
[----:B------:R-:W-:Y:S02]  /*fcf0*/  FADD.FTZ R221, R160, R2 ;  /* 0x00000002a0dd7221 */ /* 0x000fe40000010000 */
[C---:B---3--:R-:W-:Y:S08]  /*fd00*/  HMMA.16816.F32.BF16 R84, R104.reuse, R8, R84 ;  /* 0x000000086854723c */ /* 0x048ff00000041854 */
[C---:B------:R-:W-:Y:S08]  /*fd10*/  HMMA.16816.F32.BF16 R88, R104.reuse, R10, R88 ;  /* 0x0000000a6858723c */ /* 0x040ff00000041858 */
[C---:B----4-:R-:W-:Y:S08]  /*fd20*/  HMMA.16816.F32.BF16 R92, R104.reuse, R12, R92 ;  /* 0x0000000c685c723c */ /* 0x050ff0000004185c */
[----:B------:R-:W-:Y:S01]  /*fd30*/  HMMA.16816.F32.BF16 R96, R104, R14, R96 ;  /* 0x0000000e6860723c */ /* 0x000fe20000041860 */
[----:B------:R-:W-:Y:S07]  /*fd40*/  @!UPT UIADD3 URZ, URZ, URZ, URZ ;  /* 0x0000003f3f3ff290 */ /* 0x000fee000fffe03f */
[----:B------:R-:W-:-:S11]  /*fd50*/  @!P0 BRA `(.L_x_1267) ;  /* 0x000004b000008947 */ /* 0x000fd60003800000 */
[----:B------:R-:W-:Y:S01]  /*fd60*/  IMAD.MOV.U32 R0, RZ, RZ, 0x1 ;  /* 0x00000001ff007424 */ /* 0x000fe200078e00ff */
[----:B------:R-:W-:Y:S01]  /*fd70*/  IADD3 R2, R219, R168, R231 ;  /* 0x000000a8db027210 */ /* 0x000fe20007ffe0e7 */
[----:B------:R-:W-:Y:S01]  /*fd80*/  IMAD R10, R202, 0x3000, R235 ;  /* 0x00003000ca0a7824 */ /* 0x000fe200078e02eb */
[----:B------:R-:W-:Y:S01]  /*fd90*/  MOV R200, RZ ;  /* 0x000000ff00c87202 */ /* 0x000fe20000000f00 */
[----:B------:R-:W1:Y:S01]  /*fda0*/  S2R R244, SR_CTAID.Y ;  /* 0x0000000000f47919 */ /* 0x000e620000002600 */
[----:B------:R-:W-:Y:S02]  /*fdb0*/  ISETP.NE.AND P0, PT, R0, c[0x0][0x2b8], PT ;  /* 0x0000ae0000007a0c */ /* 0x000fe40003f05270 */
[----:B------:R-:W-:Y:S05]  /*fdc0*/  IADD3 R2, R2, -0x80, RZ ;  /* 0xffffff8002027810 */ /* 0x000fea0007ffe0ff */
[----:B------:R-:W-:Y:S06]  /*fdd0*/  IMAD.MOV.U32 R0, RZ, RZ, R2 ;  /* 0x000000ffff007224 */ /* 0x000fec00078e0002 */
[----:B------:R-:W-:Y:S05]  /*fde0*/  @P0 IMAD.HI.U32 R3, R2, c[0x0][0x2bc], RZ ;  /* 0x0000af0002030a27 */ /* 0x000fea00078e00ff */
[----:B------:R-:W-:Y:S04]  /*fdf0*/  @P0 SHF.R.U32.HI R0, RZ, c[0x0][0x2c0], R3 ;  /* 0x0000b000ff000a19 */ /* 0x000fe80000011603 */
[----:B------:R-:W-:Y:S01]  /*fe00*/  @!P5 IADD3 R3, P0, R0, R228, RZ ;  /* 0x000000e40003d210 */ /* 0x000fe20007f1e0ff */
[----:B-1----:R-:W-:Y:S03]  /*fe10*/  IMAD.WIDE.U32 R244, R244, c[0x0][0x1e8], RZ ;  /* 0x00007a00f4f47a25 */ /* 0x002fe600078e00ff */
        /* <DEDUP_REMOVED lines=21> */
.L_x_1343:
[----:B------:R-:W-:-:S05]  /*ff70*/  BRA.DIV ~URZ, `(.L_x_1269) ;  /* 0x0000b1527f007947 */ /* 0x000fca000b800000 */
[----:B------:R-:W3:Y:S01]  /*ff80*/  SHFL.IDX PT, R0, R11, RZ, 0x181f ;  /* 0x00181fff0b007589 */ /* 0x000ee200000e0000 */
[----:B------:R-:W-:Y:S04]  /*ff90*/  IADD3 R12, R212, 0x40, RZ ;  /* 0x00000040d40c7810 */ /* 0x000fe80007ffe0ff */
[----:B------:R-:W-:Y:S02]  /*ffa0*/  ISETP.GE.AND P2, PT, R12, c[0x0][0x1d4], PT ;  /* 0x000075000c007a0c */ /* 0x000fe40003f46270 */
[----:B------:R-:W-:Y:S02]  /*ffb0*/  SEL R12, RZ, 0x10, P6 ;  /* 0x00000010ff0c7807 */ /* 0x000fe40003000000 */
[----:B---3--:R-:W-:Y:S05]  /*ffc0*/  IADD3 R2, P0, R0, R243, RZ ;  /* 0x000000f300027210 */ /* 0x008fea0007f1e0ff */
[----:B--2---:R-:W-:Y:S01]  /*ffd0*/  IMAD.X R3, R4, 0x1, R207, P0 ;  /* 0x0000000104037824 */ /* 0x004fe200000e06cf */
[----:B------:R-:W-:Y:S05]  /*ffe0*/  IADD3 R8, P0, R0, R205, RZ ;  /* 0x000000cd00087210 */ /* 0x000fea0007f1e0ff */
[----:B------:R-:W-:Y:S01]  /*fff0*/  IMAD.X R9, R4, 0x1, R206, P0 ;  /* 0x0000000104097824 */ /* 0x000fe200000e06ce */
[----:B------:R-:W-:Y:S01]  /*10000*/  IADD3 R6, P0, R0, R203, RZ ;  /* 0x000000cb00067210 */ /* 0x000fe20007f1e0ff */
[----:B------:R-:W-:Y:S02]  /*10010*/  IMAD.SHL.U32 R0, R10, 0x2, RZ ;  /* 0x000000020a007824 */ /* 0x000fe400078e00ff */
[----:B------:R-:W-:Y:S02]  /*10020*/  IMAD.MOV.U32 R10, RZ, RZ, R218 ;  /* 0x000000ffff0a7224 */ /* 0x000fe400078e00da */
[----:B------:R-:W-:Y:S01]  /*10030*/  IMAD.X R7, R4, 0x1, R204, P0 ;  /* 0x0000000104077824 */ /* 0x000fe200000e06cc */
[----:B------:R-:W-:Y:S01]  /*10040*/  ISETP.GE.AND P0, PT, R212, c[0x0][0x1d4], PT ;  /* 0x00007500d4007a0c */ /* 0x000fe20003f06270 */
[----:B------:R2:W3:Y:S11]  /*10050*/  SHFL.IDX PT, R4, R5, 0x1, 0x181f ;  /* 0x00381f0005047f89 */ /* 0x0004f600000e0000 */
[----:B------:R-:W-:Y:S01]  /*10060*/  @!UPT UIADD3 URZ, URZ, URZ, URZ ;  /* 0x0000003f3f3ff290 */ /* 0x000fe2000fffe03f */
[----:B------:R-:W-:Y:S01]  /*10070*/  @!PT LDS RZ, [RZ] ;  /* 0x00000000fffff984 */ /* 0x000fe20000000800 */
[----:B------:R4:W-:Y:S04]  /*10080*/  LDGSTS.E.BYPASS.LTC128B.128 [R0+0xc100], [R2.64], !P0 ;  /* 0x0c10000002007fae */ /* 0x0009e8000c101d46 */
[----:B------:R1:W-:Y:S04]  /*10090*/  LDGSTS.E.BYPASS.LTC128B.128 [R0+0xe100], [R8.64], !P2 ;  /* 0x0e10000008007fae */ /* 0x0003e8000d101d46 */
[----:B------:R1:W-:Y:S02]  /*100a0*/  LDGSTS.E.BYPASS.LTC128B.128 [R0+0x10100], [R6.64], !P6 ;  /* 0x1010000006007fae */ /* 0x0003e4000f101d46 */
[----:B-12---:R-:W-:Y:S02]  /*100b0*/  IMAD.MOV.U32 R5, RZ, RZ, R12 ;  /* 0x000000ffff057224 */ /* 0x006fe400078e000c */
[----:B----4-:R1:W2:Y:S04]  /*100c0*/  SHFL.IDX PT, R2, R11, 0x1, 0x181f ;  /* 0x00381f000b027f89 */ /* 0x0102a800000e0000 */
.L_x_1344:
[----:B---3--:R-:W-:Y:S02]  /*100d0*/  IADD3 R8, -R10, 0x10, RZ ;  /* 0x000000100a087810 */ /* 0x008fe40007ffe1ff */
[C---:B------:R-:W-:Y:S02]  /*100e0*/  IADD3 R6, -R5.reuse, 0x10, RZ ;  /* 0x0000001005067810 */ /* 0x040fe40007ffe1ff */
[----:B------:R-:W-:Y:S02]  /*100f0*/  LOP3.LUT R8, R8, 0xf, RZ, 0xc0, !PT ;  /* 0x0000000f08087812 */ /* 0x000fe400078ec0ff */
[----:B------:R-:W-:Y:S02]  /*10100*/  LOP3.LUT R6, R6, 0xf, RZ, 0xc0, !PT ;  /* 0x0000000f06067812 */ /* 0x000fe400078ec0ff */
[----:B--2---:R-:W-:Y:S04]  /*10110*/  IADD3 R8, P2, P0, R8, R2, R205 ;  /* 0x0000000208087210 */ /* 0x004fe8000785e0cd */
[----:B------:R-:W-:Y:S02]  /*10120*/  IADD3.X R9, RZ, R4, R206, P2, P0 ;  /* 0x00000004ff097210 */ /* 0x000fe400017e04ce */
        /* <DEDUP_REMOVED lines=14> */
.L_x_1267:
[----:B------:R-:W-:Y:S05]  /*10210*/  BSYNC B0 ;  /* 0x0000000000007941 */ /* 0x000fea0003800000 */
.L_x_1266:
[C---:B--2---:R-:W-:Y:S01]  /*10220*/  IADD3 R0, R185.reuse, 0x1, RZ ;  /* 0x00000001b9007810 */ /* 0x044fe20007ffe0ff */
[----:B------:R-:W0:Y:S01]  /*10230*/  LDGDEPBAR ;  /* 0x00000000000079af */ /* 0x000e220000000000 */
[----:B------:R-:W-:Y:S01]  /*10240*/  ISETP.GE.AND P0, PT, R185, 0x1, PT ;  /* 0x00000001b900780c */ /* 0x000fe20003f06270 */
[----:B------:R-:W-:Y:S02]  /*10250*/  IMAD.MOV.U32 R102, RZ, RZ, R100 ;  /* 0x000000ffff667224 */ /* 0x000fe400078e0064 */
[----:B------:R-:W-:Y:S01]  /*10260*/  IMAD.MOV.U32 R103, RZ, RZ, R101 ;  /* 0x000000ffff677224 */ /* 0x000fe200078e0065 */
[----:B------:R-:W-:Y:S02]  /*10270*/  SEL R185, R0, RZ, !P0 ;  /* 0x000000ff00b97207 */ /* 0x000fe40004000000 */
[C---:B------:R-:W-:Y:S02]  /*10280*/  ISETP.GT.AND P0, PT, R199.reuse, R226, PT ;  /* 0x000000e2c700720c */ /* 0x040fe40003f04270 */
[----:B------:R-:W-:Y:S05]  /*10290*/  IADD3 R0, R199, -0x1, RZ ;  /* 0xffffffffc7007810 */ /* 0x000fea0007ffe0ff */
[----:B------:R-:W-:Y:S06]  /*102a0*/  IMAD.MOV.U32 R199, RZ, RZ, R0 ;  /* 0x000000ffffc77224 */ /* 0x000fec00078e0000 */
[----:B-1----:R-:W-:-:S05]  /*102b0*/  @P0 BRA `(.L_x_1270) ;  /* 0xffffc3a000000947 */ /* 0x002fca000383ffff */
[----:B------:R-:W2:Y:S01]  /*102c0*/  LDL R4, [R1+0x4] ;  /* 0x0000040001047983 */ /* 0x000ea20000100800 */
[----:B------:R-:W-:Y:S01]  /*102d0*/  IMAD.MOV.U32 R102, RZ, RZ, R100 ;  /* 0x000000ffff667224 */ /* 0x000fe200078e0064 */
[----:B------:R-:W-:Y:S01]  /*102e0*/  MOV R199, R0 ;  /* 0x0000000000c77202 */ /* 0x000fe20000000f00 */
[----:B------:R-:W-:Y:S01]  /*102f0*/  IMAD.MOV.U32 R103, RZ, RZ, R101 ;  /* 0x000000ffff677224 */ /* 0x000fe200078e0065 */
[----:B--2---:R-:W-:-:S02]  /*10300*/  SHF.L.U32 R4, R4, 0x7, RZ ;  /* 0x0000000704047819 */ /* 0x004fc400000006ff */
.L_x_1253:
[----:B------:R-:W2:Y:S04]  /*10310*/  LDL R2, [R1+0x64] ;  /* 0x0000640001027983 */ /* 0x000ea80000100800 */
[----:B------:R-:W3:Y:S01]  /*10320*/  LDL R3, [R1+0x58] ;  /* 0x0000580001037983 */ /* 0x000ee20000100800 */
[----:B------:R-:W-:Y:S01]  /*10330*/  IMAD.MOV.U32 R243, RZ, RZ, 0x1 ;  /* 0x00000001fff37424 */ /* 0x000fe200078e00ff */
[----:B------:R-:W-:-:S04]  /*10340*/  IADD3 R4, R4, 0x7f, RZ ;  /* 0x0000007f04047810 */ /* 0x000fc80007ffe0ff */
[----:B------:R-:W-:-:S13]  /*10350*/  ISETP.NE.AND P0, PT, R243, c[0x0][0x2c4], PT ;  /* 0x0000b100f3007a0c */ /* 0x000fda0003f05270 */
[----:B------:R-:W-:-:S05]  /*10360*/  @P0 IMAD.HI.U32 R0, R4, c[0x0][0x2c8], RZ ;  /* 0x0000b20004000a27 */ /* 0x000fca00078e00ff */
[----:B------:R-:W-:Y:S02]  /*10370*/  @P0 SHF.R.U32.HI R4, RZ, c[0x0][0x2cc], R0 ;  /* 0x0000b300ff040a19 */ /* 0x000fe40000011600 */
[----:B------:R-:W-:Y:S02]  /*10380*/  ISETP.LE.AND P0, PT, R243, c[0x0][0x32c], PT ;  /* 0x0000cb00f3007a0c */ /* 0x000fe40003f03270 */
        /* <DEDUP_REMOVED lines=14> */
.L_x_1273:
[----:B------:R-:W-:-:S13]  /*10470*/  ISETP.NE.AND P0, PT, R243, c[0x0][0x32c], PT ;  /* 0x0000cb00f3007a0c */ /* 0x000fda0003f05270 */
[----:B------:R-:W-:-:S05]  /*10480*/  @P0 IMAD.HI.U32 R3, R0, c[0x0][0x330], RZ ;  /* 0x0000cc0000030a27 */ /* 0x000fca00078e00ff */
[----:B------:R-:W-:Y:S02]  /*10490*/  @P0 SHF.R.U32.HI R0, RZ, c[0x0][0x334], R3 ;  /* 0x0000cd00ff000a19 */ /* 0x000fe40000011603 */
.L_x_1274:
[----:B------:R-:W-:Y:S05]  /*104a0*/  BSYNC B0 ;  /* 0x0000000000007941 */ /* 0x000fea0003800000 */
.L_x_1272:
[----:B------:R-:W-:-:S05]  /*104b0*/  IMAD R0, R0, c[0x0][0x32c], RZ ;  /* 0x0000cb0000007a24 */ /* 0x000fca00078e02ff */
[----:B------:R-:W-:-:S04]  /*104c0*/  IMNMX R2, R2, R0, !PT ;  /* 0x0000000002027217 */ /* 0x000fc80007800200 */
.L_x_1271:
[----:B------:R-:W-:Y:S01]  /*104d0*/  IADD3 R2, R2, 0x3f, RZ ;  /* 0x0000003f02027810 */ /* 0x000fe20007ffe0ff */
[----:B------:R-:W-:Y:S02]  /*104e0*/  IMAD.MOV.U32 R245, RZ, RZ, 0x1f ;  /* 0x0000001ffff57424 */ /* 0x000fe400078e00ff */
[----:B------:R-:W-:Y:S01]  /*104f0*/  IMAD.MOV.U32 R244, RZ, RZ, -0x1 ;  /* 0xfffffffffff47424 */ /* 0x000fe200078e00ff */
[----:B------:R-:W-:-:S04]  /*10500*/  SHF.R.S32.HI R0, RZ, 0x1f, R2 ;  /* 0x0000001fff007819 */ /* 0x000fc80000011402 */
[----:B------:R-:W-:-:S04]  /*10510*/  LEA.HI R0, R0, R2, RZ, 0x6 ;  /* 0x0000000200007211 */ /* 0x000fc800078f30ff */
[----:B------:R-:W-:-:S04]  /*10520*/  SHF.R.S32.HI R0, RZ, 0x6, R0 ;  /* 0x00000006ff007819 */ /* 0x000fc80000011400 */
[----:B------:R-:W-:-:S04]  /*10530*/  IMNMX R226, R225, R0, !PT ;  /* 0x00000000e1e27217 */ /* 0x000fc80007800200 */
[----:B------:R-:W-:-:S13]  /*10540*/  ISETP.GE.AND P0, PT, R199, R226, PT ;  /* 0x000000e2c700720c */ /* 0x000fda0003f06270 */
[----:B------:R-:W-:Y:S05]  /*10550*/  @!P0 BRA `(.L_x_1275) ;  /* 0x0000323000008947 */ /* 0x000fea0003800000 */
[----:B------:R-:W-:Y:S01]  /*10560*/  IADD3 R0, R212, 0x40, RZ ;  /* 0x00000040d4007810 */ /* 0x000fe20007ffe0ff */
[C---:B------:R-:W-:Y:S01]  /*10570*/  IMAD.SHL.U32 R204, R241.reuse, 0x2, RZ ;  /* 0x00000002f1cc7824 */ /* 0x040fe200078e00ff */
[----:B------:R-:W-:Y:S01]  /*10580*/  SHF.R.S32.HI R3, RZ, 0x1f, R241 ;  /* 0x0000001fff037819 */ /* 0x000fe200000114f1 */
[----:B------:R-:W-:Y:S01]  /*10590*/  IMAD.MOV.U32 R100, RZ, RZ, R102 ;  /* 0x000000ffff647224 */ /* 0x000fe200078e0066 */
[----:B------:R-:W-:Y:S01]  /*105a0*/  ISETP.GE.AND P4, PT, R0, c[0x0][0x1d4], PT ;  /* 0x0000750000007a0c */ /* 0x000fe20003f86270 */
[----:B------:R-:W-:Y:S01]  /*105b0*/  IMAD.MOV.U32 R0, RZ, RZ, R103 ;  /* 0x000000ffff007224 */ /* 0x000fe200078e0067 */
[----:B------:R-:W-:Y:S01]  /*105c0*/  SHF.R.S32.HI R206, RZ, 0x1f, R212 ;  /* 0x0000001fffce7819 */ /* 0x000fe200000114d4 */
[----:B------:R-:W-:Y:S01]  /*105d0*/  IMAD.MOV.U32 R186, RZ, RZ, R199 ;  /* 0x000000ffffba7224 */ /* 0x000fe200078e00c7 */
[----:B------:R-:W-:Y:S01]  /*105e0*/  SHF.L.U64.HI R205, R241, 0x1, R3 ;  /* 0x00000001f1cd7819 */ /* 0x000fe20000010203 */
[C---:B------:R-:W-:Y:S01]  /*105f0*/  IMAD.SHL.U32 R240, R212.reuse, 0x2, RZ ;  /* 0x00000002d4f07824 */ /* 0x040fe200078e00ff */
[----:B------:R-:W-:Y:S01]  /*10600*/  ISETP.GE.AND P3, PT, R212, c[0x0][0x1d4], PT ;  /* 0x00007500d4007a0c */ /* 0x000fe20003f66270 */
[C---:B------:R-:W-:Y:S01]  /*10610*/  IMAD.SHL.U32 R196, R227.reuse, 0x2, RZ ;  /* 0x00000002e3c47824 */ /* 0x040fe200078e00ff */
[----:B------:R-:W-:-:S02]  /*10620*/  SHF.L.U64.HI R203, R227, 0x1, R239 ;  /* 0x00000001e3cb7819 */ /* 0x000fc400000102ef */
[----:B------:R-:W-:Y:S02]  /*10630*/  SHF.L.U64.HI R206, R212, 0x1, R206 ;  /* 0x00000001d4ce7819 */ /* 0x000fe400000102ce */
[----:B------:R-:W-:Y:S02]  /*10640*/  SEL R241, RZ, 0x10, P4 ;  /* 0x00000010fff17807 */ /* 0x000fe40002000000 */
.L_x_1285:
[----:B------:R-:W-:Y:S04]  /*10650*/  DEPBAR.LE SB0, 0x2 ;  /* 0x000080800000791a */ /* 0x000fe80000000000 */
[----:B------:R-:W-:Y:S01]  /*10660*/  WARPSYNC 0xffffffff ;  /* 0xffffffff00007948 */ /* 0x000fe20003800000 */
[----:B------:R-:W-:Y:S01]  /*10670*/  BAR.SYNC.DEFER_BLOCKING 0x0 ;  /* 0x0000000000007b1d */ /* 0x000fe20000010000 */
[----:B------:R-:W-:Y:S01]  /*10680*/  IMAD R184, R185, 0x6000, RZ ;  /* 0x00006000b9b87824 */ /* 0x000fe200078e02ff */
[----:B------:R-:W-:Y:S01]  /*10690*/  ISETP.GE.AND P0, PT, R225, R186, PT ;  /* 0x000000bae100720c */ /* 0x000fe20003f06270 */
[----:B------:R-:W-:Y:S03]  /*106a0*/  IMAD.MOV.U32 R180, RZ, RZ, 0x20 ;  /* 0x00000020ffb47424 */ /* 0x000fe600078e00ff */
[----:B------:R-:W-:Y:S02]  /*106b0*/  IADD3 R101, R193, R184, RZ ;  /* 0x000000b8c1657210 */ /* 0x000fe40007ffe0ff */
[----:B------:R-:W-:Y:S05]  /*106c0*/  SEL R180, R180, 0xffffffe0, !P1 ;  /* 0xffffffe0b4b47807 */ /* 0x000fea0004800000 */
[----:B------:R-:W-:Y:S01]  /*106d0*/  IMAD.IADD R102, R180, 0x1, R101 ;  /* 0x00000001b4667824 */ /* 0x000fe200078e0265 */
[----:B------:R1:W2:Y:S01]  /*106e0*/  LDSM.16.M88.4 R32, [R188] ;  /* 0x00000000bc20783b */ /* 0x0002a20000000200 */
[----:B------:R-:W-:Y:S03]  /*106f0*/  BSSY B0, `(.L_x_1276) ;  /* 0x0000040000007945 */ /* 0x000fe60003800000 */
[----:B------:R1:W3:Y:S04]  /*10700*/  LDSM.16.M88.4 R8, [R101+0xc100] ;  /* 0x00c100006508783b */ /* 0x0002e80000000200 */
        /* <DEDUP_REMOVED lines=26> */
.L_x_1345:
[----:B------:R-:W-:-:S05]  /*108b0*/  BRA.DIV ~URZ, `(.L_x_1279) ;  /* 0x0000ab227f007947 */ /* 0x000fca000b800000 */
[----:B------:R-:W5:Y:S01]  /*108c0*/  SHFL.IDX PT, R2, R20, RZ, 0x181f ;  /* 0x00181fff14027589 */ /* 0x000f6200000e0000 */
[----:B------:R-:W-:Y:S03]  /*108d0*/  SEL R3, RZ, 0x10, P6 ;  /* 0x00000010ff037807 */ /* 0x000fe60003000000 */
[----:B----4-:R-:W4:Y:S01]  /*108e0*/  SHFL.IDX PT, R5, R5, 0x1, 0x181f ;  /* 0x00381f0005057f89 */ /* 0x010f2200000e0000 */
[----:B-----5:R-:W-:Y:S05]  /*108f0*/  IADD3 R6, P0, R2, R240, RZ ;  /* 0x000000f002067210 */ /* 0x020fea0007f1e0ff */
[----:B---3--:R-:W-:Y:S01]  /*10900*/  IMAD.X R7, R4, 0x1, R206, P0 ;  /* 0x0000000104077824 */ /* 0x008fe200000e06ce */
[----:B------:R-:W-:Y:S05]  /*10910*/  IADD3 R14, P0, R2, R204, RZ ;  /* 0x000000cc020e7210 */ /* 0x000fea0007f1e0ff */
[----:B------:R-:W-:Y:S01]  /*10920*/  IMAD.X R15, R4, 0x1, R205, P0 ;  /* 0x00000001040f7824 */ /* 0x000fe200000e06cd */
[----:B------:R-:W-:Y:S02]  /*10930*/  IADD3 R12, P0, R2, R196, RZ ;  /* 0x000000c4020c7210 */ /* 0x000fe40007f1e0ff */
[----:B------:R3:W2:Y:S02]  /*10940*/  SHFL.IDX PT, R2, R20, 0x1, 0x181f ;  /* 0x00381f0014027f89 */ /* 0x0006a400000e0000 */
[----:B------:R-:W-:Y:S01]  /*10950*/  IADD3.X R13, R4, R203, RZ, P0, !PT ;  /* 0x000000cb040d7210 */ /* 0x000fe200007fe4ff */
[----:B------:R-:W-:Y:S05]  /*10960*/  IMAD R4, R202, 0x6000, R230 ;  /* 0x00006000ca047824 */ /* 0x000fea00078e02e6 */
[----:B------:R3:W-:Y:S04]  /*10970*/  LDGSTS.E.BYPASS.LTC128B.128 [R4], [R6.64], !P3 ;  /* 0x0000000006047fae */ /* 0x0007e8000d901d46 */
[----:B------:R5:W-:Y:S04]  /*10980*/  LDGSTS.E.BYPASS.LTC128B.128 [R4+0x2000], [R14.64], !P4 ;  /* 0x020000000e047fae */ /* 0x000be8000e101d46 */
[----:B------:R3:W-:Y:S01]  /*10990*/  LDGSTS.E.BYPASS.LTC128B.128 [R4+0x4000], [R12.64], !P6 ;  /* 0x040000000c047fae */ /* 0x0007e2000f101d46 */
[----:B-----5:R-:W-:Y:S01]  /*109a0*/  MOV R14, R3 ;  /* 0x00000003000e7202 */ /* 0x020fe20000000f00 */
[----:B------:R-:W-:Y:S05]  /*109b0*/  IMAD.MOV.U32 R15, RZ, RZ, R241 ;  /* 0x000000ffff0f7224 */ /* 0x000fea00078e00f1 */
.L_x_1346:
        /* <DEDUP_REMOVED lines=19> */
.L_x_1277:
[----:B------:R-:W-:Y:S05]  /*10af0*/  BSYNC B0 ;  /* 0x0000000000007941 */ /* 0x000fea0003800000 */
.L_x_1276:
[----:B------:R-:W0:Y:S01]  /*10b00*/  LDGDEPBAR ;  /* 0x00000000000079af */ /* 0x000e220000000000 */
[----:B------:R-:W-:Y:S01]  /*10b10*/  WARPSYNC 0xffffffff ;  /* 0xffffffff00007948 */ /* 0x000fe20003800000 */
[C---:B--23--:R-:W-:Y:S03]  /*10b20*/  HMMA.16816.F32.BF16 R4, R32.reuse, R8, RZ ;  /* 0x000000082004723c */ /* 0x04cfe600000418ff */
[----:B------:R-:W-:Y:S01]  /*10b30*/  ISETP.GE.AND P0, PT, R202, 0x1, PT ;  /* 0x00000001ca00780c */ /* 0x000fe20003f06270 */
[C---:B------:R-:W-:Y:S01]  /*10b40*/  IMAD.IADD R103, R191.reuse, 0x1, R102 ;  /* 0x00000001bf677824 */ /* 0x040fe200078e0266 */
[----:B------:R-:W-:Y:S01]  /*10b50*/  IADD3 R3, R180, R101, R191 ;  /* 0x00000065b4037210 */ /* 0x000fe20007ffe0bf */
[----:B------:R-:W-:Y:S01]  /*10b60*/  LDSM.16.M88.4 R164, [R189] ;  /* 0x00000000bda4783b */ /* 0x000fe20000000200 */
[----:B------:R-:W-:Y:S01]  /*10b70*/  IADD3 R2, R202, 0x1, RZ ;  /* 0x00000001ca027810 */ /* 0x000fe20007ffe0ff */
[C---:B------:R-:W-:Y:S04]  /*10b80*/  HMMA.16816.F32.BF16 R8, R32.reuse, R10, RZ ;  /* 0x0000000a2008723c */ /* 0x040fe800000418ff */
[----:B------:R-:W-:Y:S01]  /*10b90*/  SEL R202, R2, RZ, !P0 ;  /* 0x000000ff02ca7207 */ /* 0x000fe20004000000 */
[----:B------:R-:W-:Y:S01]  /*10ba0*/  IMAD.IADD R2, R191, 0x1, R101 ;  /* 0x00000001bf027824 */ /* 0x000fe200078e0265 */
[----:B------:R-:W-:Y:S02]  /*10bb0*/  LDSM.16.M88.4 R168, [R103+0xc100] ;  /* 0x00c1000067a8783b */ /* 0x000fe40000000200 */
[C---:B----4-:R-:W-:Y:S06]  /*10bc0*/  HMMA.16816.F32.BF16 R12, R32.reuse, R16, RZ ;  /* 0x00000010200c723c */ /* 0x050fec00000418ff */
[----:B------:R-:W-:Y:S02]  /*10bd0*/  LDSM.16.M88.4 R160, [R2+0xc100] ;  /* 0x00c1000002a0783b */ /* 0x000fe40000000200 */
[C---:B------:R-:W-:Y:S06]  /*10be0*/  HMMA.16816.F32.BF16 R16, R32.reuse, R18, RZ ;  /* 0x000000122010723c */ /* 0x040fec00000418ff */
[----:B------:R-:W-:Y:S02]  /*10bf0*/  LDSM.16.M88.4 R172, [R102+0xe900] ;  /* 0x00e9000066ac783b */ /* 0x000fe40000000200 */
[C---:B-1----:R-:W-:Y:S06]  /*10c00*/  HMMA.16816.F32.BF16 R20, R32.reuse, R24, RZ ;  /* 0x000000182014723c */ /* 0x042fec00000418ff */
[----:B------:R-:W-:Y:S02]  /*10c10*/  LDSM.16.M88.4 R176, [R2+0xe100] ;  /* 0x00e1000002b0783b */ /* 0x000fe40000000200 */
[C---:B------:R-:W-:Y:S06]  /*10c20*/  HMMA.16816.F32.BF16 R24, R32.reuse, R26, RZ ;  /* 0x0000001a2018723c */ /* 0x040fec00000418ff */
[----:B------:R-:W-:Y:S02]  /*10c30*/  LDSM.16.M88.4 R180, [R101+0x10100] ;  /* 0x0101000065b4783b */ /* 0x000fe40000000200 */
[C---:B------:R-:W-:Y:S08]  /*10c40*/  HMMA.16816.F32.BF16 R28, R32.reuse, R104, RZ ;  /* 0x00000068201c723c */ /* 0x040ff000000418ff */
        /* <DEDUP_REMOVED lines=23> */
[----:B------:R-:W-:Y:S07]  /*10dc0*/  LDSM.16.M88.4 R148, [R101+0xe100] ;  /* 0x00e100006594783b */ /* 0x000fee0000000200 */
[C---:B----4-:R-:W-:Y:S08]  /*10dd0*/  HMMA.16816.F32.BF16 R28, R104.reuse, R152, R28 ;  /* 0x00000098681c723c */ /* 0x050ff0000004181c */
[----:B------:R-:W-:Y:S01]  /*10de0*/  HMMA.16816.F32.BF16 R32, R104, R154, R32 ;  /* 0x0000009a6820723c */ /* 0x000fe20000041820 */
[----:B------:R-:W3:Y:S07]  /*10df0*/  LDSM.16.M88.4 R104, [R188+0x4000] ;  /* 0x00400000bc68783b */ /* 0x000eee0000000200 */
[C---:B------:R-:W-:Y:S01]  /*10e00*/  HMMA.16816.F32.BF16 R4, R164.reuse, R168, R4 ;  /* 0x000000a8a404723c */ /* 0x040fe20000041804 */
[----:B------:R-:W4:Y:S07]  /*10e10*/  LDSM.16.M88.4 R152, [R101+0xe900] ;  /* 0x00e900006598783b */ /* 0x000f2e0000000200 */
[C---:B------:R-:W-:Y:S01]  /*10e20*/  HMMA.16816.F32.BF16 R8, R164.reuse, R170, R8 ;  /* 0x000000aaa408723c */ /* 0x040fe20000041808 */
[----:B------:R-:W-:Y:S07]  /*10e30*/  LDSM.16.M88.4 R168, [R102+0xe100] ;  /* 0x00e1000066a8783b */ /* 0x000fee0000000200 */
[C---:B-----5:R-:W-:Y:S08]  /*10e40*/  HMMA.16816.F32.BF16 R12, R164.reuse, R140, R12 ;  /* 0x0000008ca40c723c */ /* 0x060ff0000004180c */
[C---:B------:R-:W-:Y:S01]  /*10e50*/  HMMA.16816.F32.BF16 R16, R164.reuse, R142, R16 ;  /* 0x0000008ea410723c */ /* 0x040fe20000041810 */
[----:B------:R-:W5:Y:S07]  /*10e60*/  LDSM.16.M88.4 R140, [R101+0xf100] ;  /* 0x00f10000658c783b */ /* 0x000f6e0000000200 */
        /* <DEDUP_REMOVED lines=75> */
[C---:B------:R-:W-:Y:S08]  /*11320*/  HMMA.16816.F32.BF16 R16, R164.reuse, R146, R16 ;  /* 0x00000092a410723c */ /* 0x040ff00000041810 */
        /* <DEDUP_REMOVED lines=15> */
[C---:B--2---:R-:W-:Y:S08]  /*11420*/  HMMA.16816.F32.BF16 R12, R172.reuse, R104, R12 ;  /* 0x00000068ac0c723c */ /* 0x044ff0000004180c */
        /* <DEDUP_REMOVED lines=15> */
[----:B------:R-:W-:Y:S01]  /*11520*/  FMUL.FTZ R15, R15, c[0x0][0x320] ;  /* 0x0000c8000f0f7a20 */ /* 0x000fe20000410000 */
[----:B-1----:R-:W-:Y:S01]  /*11530*/  FMNMX.FTZ R103, R140, R0, !PT ;  /* 0x000000008c677209 */ /* 0x002fe20007810000 */
[----:B------:R-:W-:Y:S02]  /*11540*/  FMUL.FTZ R16, R16, c[0x0][0x320] ;  /* 0x0000c80010107a20 */ /* 0x000fe40000410000 */
[----:B------:R-:W-:Y:S02]  /*11550*/  FMUL.FTZ R18, R18, c[0x0][0x320] ;  /* 0x0000c80012127a20 */ /* 0x000fe40000410000 */
[----:B------:R-:W-:Y:S01]  /*11560*/  FMUL.FTZ R17, R17, c[0x0][0x320] ;  /* 0x0000c80011117a20 */ /* 0x000fe20000410000 */
[----:B------:R1:W4:Y:S01]  /*11570*/  MUFU.TANH R144, R7 ;  /* 0x0000000700907308 */ /* 0x0003220000002400 */
[----:B------:R-:W-:Y:S01]  /*11580*/  FMUL.FTZ R19, R19, c[0x0][0x320] ;  /* 0x0000c80013137a20 */ /* 0x000fe20000410000 */
[----:B--2---:R-:W-:Y:S08]  /*11590*/  FMNMX.FTZ R102, R143, R100, !PT ;  /* 0x000000648f667209 */ /* 0x004ff00007810000 */
[----:B------:R-:W2:Y:S01]  /*115a0*/  MUFU.TANH R141, R8 ;  /* 0x00000008008d7308 */ /* 0x000ea20000002400 */
[----:B---3--:R-:W-:Y:S09]  /*115b0*/  FMNMX.FTZ R103, R142, R103, !PT ;  /* 0x000000678e677209 */ /* 0x008ff20007810000 */
[----:B------:R-:W3:Y:S01]  /*115c0*/  MUFU.TANH R104, R10 ;  /* 0x0000000a00687308 */ /* 0x000ee20000002400 */
[----:B-1----:R-:W1:Y:S01]  /*115d0*/  LDSM.16.M88.4 R4, [R3+0x11100] ;  /* 0x011100000304783b */ /* 0x002e620000000200 */
[----:B----4-:R-:W-:Y:S08]  /*115e0*/  FMNMX.FTZ R102, R144, R102, !PT ;  /* 0x0000006690667209 */ /* 0x010ff00007810000 */
[----:B------:R-:W4:Y:S01]  /*115f0*/  MUFU.TANH R101, R9 ;  /* 0x0000000900657308 */ /* 0x000f220000002400 */
[----:B--2---:R-:W-:Y:S09]  /*11600*/  FMNMX.FTZ R103, R141, R103, !PT ;  /* 0x000000678d677209 */ /* 0x004ff20007810000 */
[----:B------:R2:W5:Y:S01]  /*11610*/  MUFU.TANH R105, R11 ;  /* 0x0000000b00697308 */ /* 0x0005620000002400 */
[----:B---3--:R-:W-:Y:S09]  /*11620*/  FMNMX.FTZ R102, R104, R102, !PT ;  /* 0x0000006668667209 */ /* 0x008ff20007810000 */
[----:B------:R-:W3:Y:S01]  /*11630*/  MUFU.TANH R145, R12 ;  /* 0x0000000c00917308 */ /* 0x000ee20000002400 */
[----:B----4-:R-:W-:Y:S09]  /*11640*/  FMNMX.FTZ R103, R101, R103, !PT ;  /* 0x0000006765677209 */ /* 0x010ff20007810000 */
[----:B------:R-:W4:Y:S01]  /*11650*/  MUFU.TANH R149, R14 ;  /* 0x0000000e00957308 */ /* 0x000f220000002400 */
[----:B--2---:R-:W2:Y:S01]  /*11660*/  LDSM.16.M88.4 R8, [R3+0x11900] ;  /* 0x011900000308783b */ /* 0x004ea20000000200 */
[C---:B-1----:R-:W-:Y:S03]  /*11670*/  HMMA.16816.F32.BF16 R20, R172.reuse, R4, R20 ;  /* 0x00000004ac14723c */ /* 0x042fe60000041814 */
[----:B-----5:R-:W-:Y:S05]  /*11680*/  FMNMX.FTZ R102, R105, R102, !PT ;  /* 0x0000006669667209 */ /* 0x020fea0007810000 */
[----:B------:R-:W1:Y:S01]  /*11690*/  MUFU.TANH R147, R13 ;  /* 0x0000000d00937308 */ /* 0x000e620000002400 */
[C---:B------:R-:W-:Y:S03]  /*116a0*/  HMMA.16816.F32.BF16 R24, R172.reuse, R6, R24 ;  /* 0x00000006ac18723c */ /* 0x040fe60000041818 */
[----:B---3--:R-:W-:Y:S06]  /*116b0*/  FMNMX.FTZ R103, R145, R103, !PT ;  /* 0x0000006791677209 */ /* 0x008fec0007810000 */
[----:B------:R-:W3:Y:S03]  /*116c0*/  MUFU.TANH R151, R15 ;  /* 0x0000000f00977308 */ /* 0x000ee60000002400 */
[----:B----4-:R-:W-:Y:S03]  /*116d0*/  FMNMX.FTZ R102, R149, R102, !PT ;  /* 0x0000006695667209 */ /* 0x010fe60007810000 */
[----:B------:R-:W-:Y:S04]  /*116e0*/  FMUL.FTZ R20, R20, c[0x0][0x320] ;  /* 0x0000c80014147a20 */ /* 0x000fe80000410000 */
[----:B------:R-:W4:Y:S01]  /*116f0*/  MUFU.TANH R146, R16 ;  /* 0x0000001000927308 */ /* 0x000f220000002400 */
        /* <DEDUP_REMOVED lines=9> */
[C---:B--2---:R-:W-:Y:S03]  /*11790*/  HMMA.16816.F32.BF16 R28, R172.reuse, R8, R28 ;  /* 0x00000008ac1c723c */ /* 0x044fe6000004181c */
[----:B---3--:R-:W-:Y:S03]  /*117a0*/  FMNMX.FTZ R102, R151, R102, !PT ;  /* 0x0000006697667209 */ /* 0x008fe60007810000 */
[----:B------:R-:W2:Y:S02]  /*117b0*/  MUFU.TANH R148, R17 ;  /* 0x0000001100947308 */ /* 0x000ea40000002400 */
[----:B------:R-:W-:Y:S04]  /*117c0*/  HMMA.16816.F32.BF16 R32, R172, R10, R32 ;  /* 0x0000000aac20723c */ /* 0x000fe80000041820 */
[----:B----4-:R-:W-:Y:S04]  /*117d0*/  FMNMX.FTZ R103, R146, R103, !PT ;  /* 0x0000006792677209 */ /* 0x010fe80007810000 */
[----:B------:R-:W3:Y:S01]  /*117e0*/  MUFU.TANH R152, R19 ;  /* 0x0000001300987308 */ /* 0x000ee20000002400 */
[----:B-1----:R-:W-:Y:S07]  /*117f0*/  FMNMX.FTZ R102, R150, R102, !PT ;  /* 0x0000006696667209 */ /* 0x002fee0007810000 */
[----:B------:R-:W-:Y:S02]  /*11800*/  FMUL.FTZ R28, R28, c[0x0][0x320] ;  /* 0x0000c8001c1c7a20 */ /* 0x000fe40000410000 */
[----:B------:R-:W1:Y:S01]  /*11810*/  MUFU.TANH R154, R20 ;  /* 0x00000014009a7308 */ /* 0x000e620000002400 */
[----:B------:R-:W-:Y:S02]  /*11820*/  FMUL.FTZ R30, R30, c[0x0][0x320] ;  /* 0x0000c8001e1e7a20 */ /* 0x000fe40000410000 */
        /* <DEDUP_REMOVED lines=8> */
[----:B---3--:R-:W-:Y:S06]  /*118b0*/  FMNMX.FTZ R102, R152, R102, !PT ;  /* 0x0000006698667209 */ /* 0x008fec0007810000 */
        /* <DEDUP_REMOVED lines=27> */
[----:B--2---:R-:W-:Y:S02]  /*11a70*/  FMNMX.FTZ R102, R167, R102, !PT ;  /* 0x00000066a7667209 */ /* 0x004fe40007810000 */
[----:B---3--:R-:W-:Y:S02]  /*11a80*/  FMNMX.FTZ R103, R163, R103, !PT ;  /* 0x00000067a3677209 */ /* 0x008fe40007810000 */
[----:B-1----:R-:W-:Y:S01]  /*11a90*/  FMNMX.FTZ R102, R168, R102, !PT ;  /* 0x00000066a8667209 */ /* 0x002fe20007810000 */
[----:B------:R-:W-:-:S05]  /*11aa0*/  BRA.DIV ~URZ, `(.L_x_1280) ;  /* 0x00009b727f007947 */ /* 0x000fca000b800000 */
[----:B------:R1:W2:Y:S02]  /*11ab0*/  SHFL.BFLY PT, R2, R103, 0x2, 0x1f ;  /* 0x0c401f0067027f89 */ /* 0x0002a400000e0000 */
.L_x_1347:
[----:B-12---:R-:W-:Y:S01]  /*11ac0*/  FMNMX.FTZ R103, R103, R2, !PT ;  /* 0x0000000267677209 */ /* 0x006fe20007810000 */
[----:B------:R-:W-:Y:S01]  /*11ad0*/  SHFL.BFLY PT, R3, R102, 0x2, 0x1f ;  /* 0x0c401f0066037f89 */ /* 0x000fe200000e0000 */
[----:B------:R-:W-:Y:S04]  /*11ae0*/  DEPBAR.LE SB0, 0x2 ;  /* 0x000080800000791a */ /* 0x000fe80000000000 */
[----:B------:R-:W-:Y:S01]  /*11af0*/  IADD3 R156, R194, R184, RZ ;  /* 0x000000b8c29c7210 */ /* 0x000fe20007ffe0ff */
[----:B------:R-:W-:Y:S01]  /*11b00*/  BSSY B0, `(.L_x_1281) ;  /* 0x00001bd000007945 */ /* 0x000fe20003800000 */
[----:B------:R-:W-:Y:S01]  /*11b10*/  IADD3 R184, R184, R195, RZ ;  /* 0x000000c3b8b87210 */ /* 0x000fe20007ffe0ff */
[----:B------:R-:W1:Y:S08]  /*11b20*/  SHFL.BFLY PT, R2, R103, 0x1, 0x1f ;  /* 0x0c201f0067027f89 */ /* 0x000e7000000e0000 */
[----:B------:R-:W-:Y:S01]  /*11b30*/  BAR.SYNC.DEFER_BLOCKING 0x0 ;  /* 0x0000000000007b1d */ /* 0x000fe20000010000 */
[----:B-1----:R-:W-:Y:S02]  /*11b40*/  FMNMX.FTZ R103, R103, R2, !PT ;  /* 0x0000000267677209 */ /* 0x002fe40007810000 */
[----:B------:R-:W-:Y:S03]  /*11b50*/  FMNMX.FTZ R102, R102, R3, !PT ;  /* 0x0000000366667209 */ /* 0x000fe60007810000 */
[C---:B------:R-:W-:Y:S02]  /*11b60*/  FMUL.FTZ R162, R103.reuse, c[0x0][0x2d0] ;  /* 0x0000b40067a27a20 */ /* 0x040fe40000410000 */
[----:B------:R-:W-:Y:S01]  /*11b70*/  FADD.FTZ R0, -R103, R0 ;  /* 0x0000000067007221 */ /* 0x000fe20000010100 */
[----:B------:R-:W1:Y:S01]  /*11b80*/  SHFL.BFLY PT, R5, R102, 0x1, 0x1f ;  /* 0x0c201f0066057f89 */ /* 0x000e6200000e0000 */
[--C-:B------:R-:W-:Y:S02]  /*11b90*/  FFMA.FTZ R3, R140, c[0x0][0x2d0], -R162.reuse ;  /* 0x0000b4008c037a23 */ /* 0x100fe400000108a2 */
[----:B------:R-:W-:Y:S02]  /*11ba0*/  FMUL.FTZ R0, R0, c[0x0][0x2d0] ;  /* 0x0000b40000007a20 */ /* 0x000fe40000410000 */
[----:B------:R2:W-:Y:S01]  /*11bb0*/  MUFU.EX2 R215, R3 ;  /* 0x0000000300d77308 */ /* 0x0005e20000000800 */
[----:B------:R-:W-:Y:S02]  /*11bc0*/  FFMA.FTZ R4, R142, c[0x0][0x2d0], -R162 ;  /* 0x0000b4008e047a23 */ /* 0x000fe400000108a2 */
[----:B------:R-:W3:Y:S07]  /*11bd0*/  LDSM.16.MT88.4 R12, [R156+0x100] ;  /* 0x000100009c0c783b */ /* 0x000eee0000004200 */
[----:B------:R4:W5:Y:S01]  /*11be0*/  MUFU.EX2 R2, R0 ;  /* 0x0000000000027308 */ /* 0x0009620000000800 */
[----:B------:R-:W-:Y:S01]  /*11bf0*/  LDSM.16.MT88.4 R28, [R184+0x100] ;  /* 0x00010000b81c783b */ /* 0x000fe20000004200 */
[----:B-1----:R-:W-:Y:S08]  /*11c00*/  FMNMX.FTZ R102, R102, R5, !PT ;  /* 0x0000000566667209 */ /* 0x002ff00007810000 */
[----:B------:R1:W1:Y:S01]  /*11c10*/  MUFU.EX2 R218, R4 ;  /* 0x0000000400da7308 */ /* 0x0002620000000800 */
[----:B------:R-:W-:Y:S04]  /*11c20*/  FMUL.FTZ R140, R102, c[0x0][0x2d0] ;  /* 0x0000b400668c7a20 */ /* 0x000fe80000410000 */
[----:B--2---:R-:W-:Y:S05]  /*11c30*/  FFMA.FTZ R3, R143, c[0x0][0x2d0], -R140 ;  /* 0x0000b4008f037a23 */ /* 0x004fea000001088c */
[----:B------:R2:W-:Y:S01]  /*11c40*/  MUFU.EX2 R210, R3 ;  /* 0x0000000300d27308 */ /* 0x0005e20000000800 */
[----:B----4-:R-:W-:Y:S02]  /*11c50*/  FFMA.FTZ R0, R141, c[0x0][0x2d0], -R162 ;  /* 0x0000b4008d007a23 */ /* 0x010fe400000108a2 */
[C---:B-----5:R-:W-:Y:S02]  /*11c60*/  FMUL.FTZ R5, R2.reuse, R109 ;  /* 0x0000006d02057220 */ /* 0x060fe40000410000 */
[C---:B------:R-:W-:Y:S02]  /*11c70*/  FMUL.FTZ R8, R2.reuse, R112 ;  /* 0x0000007002087220 */ /* 0x040fe40000410000 */
[C---:B------:R-:W-:Y:S03]  /*11c80*/  FMUL.FTZ R9, R2.reuse, R113 ;  /* 0x0000007102097220 */ /* 0x040fe60000410000 */
[----:B------:R4:W-:Y:S01]  /*11c90*/  MUFU.EX2 R217, R0 ;  /* 0x0000000000d97308 */ /* 0x0009e20000000800 */
[C---:B------:R-:W-:Y:S02]  /*11ca0*/  FMUL.FTZ R16, R2.reuse, R120 ;  /* 0x0000007802107220 */ /* 0x040fe40000410000 */
[C---:B-1----:R-:W-:Y:S02]  /*11cb0*/  FMUL.FTZ R4, R2.reuse, R108 ;  /* 0x0000006c02047220 */ /* 0x042fe40000410000 */
[C---:B------:R-:W-:Y:S02]  /*11cc0*/  FMUL.FTZ R17, R2.reuse, R121 ;  /* 0x0000007902117220 */ /* 0x040fe40000410000 */
[C---:B------:R-:W-:Y:S02]  /*11cd0*/  FMUL.FTZ R24, R2.reuse, R128 ;  /* 0x0000008002187220 */ /* 0x040fe40000410000 */
[C---:B------:R-:W-:Y:S02]  /*11ce0*/  FMUL.FTZ R25, R2.reuse, R129 ;  /* 0x0000008102197220 */ /* 0x040fe40000410000 */
[C---:B------:R-:W-:Y:S02]  /*11cf0*/  FMUL.FTZ R32, R2.reuse, R136 ;  /* 0x0000008802207220 */ /* 0x040fe40000410000 */
[----:B------:R-:W-:Y:S02]  /*11d00*/  FMUL.FTZ R33, R2, R137 ;  /* 0x0000008902217220 */ /* 0x000fe40000410000 */
[----:B--2---:R-:W-:Y:S02]  /*11d10*/  FFMA.FTZ R3, R144, c[0x0][0x2d0], -R140 ;  /* 0x0000b40090037a23 */ /* 0x004fe4000001088c */
[C---:B------:R-:W-:Y:S02]  /*11d20*/  FMUL.FTZ R36, R2.reuse, R36 ;  /* 0x0000002402247220 */ /* 0x040fe40000410000 */
[----:B------:R1:W-:Y:S01]  /*11d30*/  MUFU.EX2 R214, R3 ;  /* 0x0000000300d67308 */ /* 0x0003e20000000800 */
[C---:B------:R-:W-:Y:S02]  /*11d40*/  FMUL.FTZ R37, R2.reuse, R37 ;  /* 0x0000002502257220 */ /* 0x040fe40000410000 */
[C---:B------:R-:W-:Y:S02]  /*11d50*/  FMUL.FTZ R40, R2.reuse, R40 ;  /* 0x0000002802287220 */ /* 0x040fe40000410000 */
[--C-:B----4-:R-:W-:Y:S02]  /*11d60*/  FFMA.FTZ R0, R101, c[0x0][0x2d0], -R162.reuse ;  /* 0x0000b40065007a23 */ /* 0x110fe400000108a2 */
[----:B------:R-:W-:Y:S02]  /*11d70*/  FFMA.FTZ R101, R145, c[0x0][0x2d0], -R162 ;  /* 0x0000b40091657a23 */ /* 0x000fe400000108a2 */
[C---:B------:R-:W-:Y:S01]  /*11d80*/  FMUL.FTZ R41, R2.reuse, R41 ;  /* 0x0000002902297220 */ /* 0x040fe20000410000 */
[----:B------:R-:W2:Y:S01]  /*11d90*/  MUFU.EX2 R216, R0 ;  /* 0x0000000000d87308 */ /* 0x000ea20000000800 */
[C---:B------:R-:W-:Y:S02]  /*11da0*/  FMUL.FTZ R44, R2.reuse, R44 ;  /* 0x0000002c022c7220 */ /* 0x040fe40000410000 */
[C---:B------:R-:W-:Y:S02]  /*11db0*/  FMUL.FTZ R45, R2.reuse, R45 ;  /* 0x0000002d022d7220 */ /* 0x040fe40000410000 */
[C---:B------:R-:W-:Y:S02]  /*11dc0*/  FMUL.FTZ R48, R2.reuse, R48 ;  /* 0x0000003002307220 */ /* 0x040fe40000410000 */
[C---:B------:R-:W-:Y:S02]  /*11dd0*/  FMUL.FTZ R49, R2.reuse, R49 ;  /* 0x0000003102317220 */ /* 0x040fe40000410000 */
[C---:B------:R-:W-:Y:S01]  /*11de0*/  FMUL.FTZ R52, R2.reuse, R52 ;  /* 0x0000003402347220 */ /* 0x040fe20000410000 */
[----:B------:R4:W-:Y:S01]  /*11df0*/  MUFU.EX2 R209, R101 ;  /* 0x0000006500d17308 */ /* 0x0009e20000000800 */
[C---:B------:R-:W-:Y:S02]  /*11e00*/  FMUL.FTZ R53, R2.reuse, R53 ;  /* 0x0000003502357220 */ /* 0x040fe40000410000 */
[----:B------:R-:W-:Y:S02]  /*11e10*/  FMUL.FTZ R56, R2, R56 ;  /* 0x0000003802387220 */ /* 0x000fe40000410000 */
[----:B-1----:R-:W-:Y:S01]  /*11e20*/  FFMA.FTZ R3, R104, c[0x0][0x2d0], -R140 ;  /* 0x0000b40068037a23 */ /* 0x002fe2000001088c */
[----:B------:R-:W-:Y:S01]  /*11e30*/  F2FP.BF16.PACK_AB R104, R218, R215 ;  /* 0x000000d7da68723e */ /* 0x000fe200000010ff */
[C---:B------:R-:W-:Y:S02]  /*11e40*/  FMUL.FTZ R57, R2.reuse, R57 ;  /* 0x0000003902397220 */ /* 0x040fe40000410000 */
[C---:B------:R-:W-:Y:S01]  /*11e50*/  FMUL.FTZ R60, R2.reuse, R60 ;  /* 0x0000003c023c7220 */ /* 0x040fe20000410000 */
[----:B------:R1:W-:Y:S01]  /*11e60*/  MUFU.EX2 R213, R3 ;  /* 0x0000000300d57308 */ /* 0x0003e20000000800 */
[C---:B------:R-:W-:Y:S02]  /*11e70*/  FMUL.FTZ R61, R2.reuse, R61 ;  /* 0x0000003d023d7220 */ /* 0x040fe40000410000 */
[----:B------:R-:W-:Y:S01]  /*11e80*/  FMUL.FTZ R64, R2, R64 ;  /* 0x0000004002407220 */ /* 0x000fe20000410000 */
[----:B--2---:R-:W-:Y:S01]  /*11e90*/  F2FP.BF16.PACK_AB R106, R216, R217 ;  /* 0x000000d9d86a723e */ /* 0x004fe200000010ff */
[----:B------:R-:W-:Y:S01]  /*11ea0*/  FADD.FTZ R0, -R102, R100 ;  /* 0x0000006466007221 */ /* 0x000fe20000010100 */
[----:B------:R-:W-:Y:S01]  /*11eb0*/  IADD3 R100, R192, R156, RZ ;  /* 0x0000009cc0647210 */ /* 0x000fe20007ffe0ff */
[----:B------:R-:W-:Y:S02]  /*11ec0*/  FMUL.FTZ R65, R2, R65 ;  /* 0x0000004102417220 */ /* 0x000fe40000410000 */
[----:B------:R-:W-:Y:S02]  /*11ed0*/  FMUL.FTZ R0, R0, c[0x0][0x2d0] ;  /* 0x0000b40000007a20 */ /* 0x000fe40000410000 */
[----:B------:R-:W2:Y:S01]  /*11ee0*/  LDSM.16.MT88.4 R20, [R100+0x100] ;  /* 0x000100006414783b */ /* 0x000ea20000004200 */
[C---:B------:R-:W-:Y:S02]  /*11ef0*/  FMUL.FTZ R68, R2.reuse, R68 ;  /* 0x0000004402447220 */ /* 0x040fe40000410000 */
[----:B----4-:R-:W-:Y:S01]  /*11f00*/  FFMA.FTZ R101, R147, c[0x0][0x2d0], -R162 ;  /* 0x0000b40093657a23 */ /* 0x010fe200000108a2 */
[----:B------:R-:W4:Y:S01]  /*11f10*/  MUFU.EX2 R0, R0 ;  /* 0x0000000000007308 */ /* 0x000f220000000800 */
[C---:B------:R-:W-:Y:S02]  /*11f20*/  FMUL.FTZ R69, R2.reuse, R69 ;  /* 0x0000004502457220 */ /* 0x040fe40000410000 */
[C---:B------:R-:W-:Y:S02]  /*11f30*/  FMUL.FTZ R72, R2.reuse, R72 ;  /* 0x0000004802487220 */ /* 0x040fe40000410000 */
[C---:B------:R-:W-:Y:S02]  /*11f40*/  FMUL.FTZ R73, R2.reuse, R73 ;  /* 0x0000004902497220 */ /* 0x040fe40000410000 */
[----:B------:R-:W-:Y:S02]  /*11f50*/  FMUL.FTZ R76, R2, R76 ;  /* 0x0000004c024c7220 */ /* 0x000fe40000410000 */
[----:B-1----:R-:W-:Y:S01]  /*11f60*/  FFMA.FTZ R3, R105, c[0x0][0x2d0], -R140 ;  /* 0x0000b40069037a23 */ /* 0x002fe2000001088c */
[----:B------:R1:W-:Y:S01]  /*11f70*/  MUFU.EX2 R208, R101 ;  /* 0x0000006500d07308 */ /* 0x0003e20000000800 */
[----:B------:R-:W-:Y:S01]  /*11f80*/  F2FP.BF16.PACK_AB R105, R214, R210 ;  /* 0x000000d2d669723e */ /* 0x000fe200000010ff */
[C---:B------:R-:W-:Y:S02]  /*11f90*/  FMUL.FTZ R77, R2.reuse, R77 ;  /* 0x0000004d024d7220 */ /* 0x040fe40000410000 */
[C---:B------:R-:W-:Y:S02]  /*11fa0*/  FMUL.FTZ R80, R2.reuse, R80 ;  /* 0x0000005002507220 */ /* 0x040fe40000410000 */
[C---:B------:R-:W-:Y:S02]  /*11fb0*/  FMUL.FTZ R81, R2.reuse, R81 ;  /* 0x0000005102517220 */ /* 0x040fe40000410000 */
[C---:B------:R-:W-:Y:S02]  /*11fc0*/  FMUL.FTZ R84, R2.reuse, R84 ;  /* 0x0000005402547220 */ /* 0x040fe40000410000 */
[----:B------:R-:W5:Y:S01]  /*11fd0*/  MUFU.EX2 R211, R3 ;  /* 0x0000000300d37308 */ /* 0x000f620000000800 */
[C---:B------:R-:W-:Y:S02]  /*11fe0*/  FMUL.FTZ R85, R2.reuse, R85 ;  /* 0x0000005502557220 */ /* 0x040fe40000410000 */
[----:B------:R-:W-:Y:S02]  /*11ff0*/  FMUL.FTZ R88, R2, R88 ;  /* 0x0000005802587220 */ /* 0x000fe40000410000 */
[C---:B----4-:R-:W-:Y:S02]  /*12000*/  FMUL.FTZ R6, R0.reuse, R110 ;  /* 0x0000006e00067220 */ /* 0x050fe40000410000 */
[C---:B------:R-:W-:Y:S02]  /*12010*/  FMUL.FTZ R7, R0.reuse, R111 ;  /* 0x0000006f00077220 */ /* 0x040fe40000410000 */
[C---:B------:R-:W-:Y:S02]  /*12020*/  FMUL.FTZ R10, R0.reuse, R114 ;  /* 0x00000072000a7220 */ /* 0x040fe40000410000 */
[C---:B------:R-:W-:Y:S02]  /*12030*/  FMUL.FTZ R11, R0.reuse, R115 ;  /* 0x00000073000b7220 */ /* 0x040fe40000410000 */
[----:B------:R-:W-:Y:S01]  /*12040*/  FMUL.FTZ R18, R0, R122 ;  /* 0x0000007a00127220 */ /* 0x000fe20000410000 */
[----:B------:R-:W-:Y:S01]  /*12050*/  LDSM.16.MT88.4 R112, [R156+0x2100] ;  /* 0x002100009c70783b */ /* 0x000fe20000004200 */
[--C-:B-1----:R-:W-:Y:S02]  /*12060*/  FFMA.FTZ R101, R146, c[0x0][0x2d0], -R162.reuse ;  /* 0x0000b40092657a23 */ /* 0x102fe400000108a2 */
[C---:B------:R-:W-:Y:S02]  /*12070*/  FMUL.FTZ R19, R0.reuse, R123 ;  /* 0x0000007b00137220 */ /* 0x040fe40000410000 */
[----:B------:R1:W-:Y:S01]  /*12080*/  MUFU.EX2 R207, R101 ;  /* 0x0000006500cf7308 */ /* 0x0003e20000000800 */
[C---:B------:R-:W-:Y:S02]  /*12090*/  FMUL.FTZ R26, R0.reuse, R130 ;  /* 0x00000082001a7220 */ /* 0x040fe40000410000 */
[C---:B------:R-:W-:Y:S01]  /*120a0*/  FMUL.FTZ R27, R0.reuse, R131 ;  /* 0x00000083001b7220 */ /* 0x040fe20000410000 */
[----:B------:R-:W-:Y:S01]  /*120b0*/  LDSM.16.MT88.4 R120, [R100+0x900] ;  /* 0x000900006478783b */ /* 0x000fe20000004200 */
[----:B-----5:R-:W-:Y:S01]  /*120c0*/  F2FP.BF16.PACK_AB R107, R211, R213 ;  /* 0x000000d5d36b723e */ /* 0x020fe200000010ff */
[----:B------:R-:W-:Y:S01]  /*120d0*/  FMUL.FTZ R34, R0, R138 ;  /* 0x0000008a00227220 */ /* 0x000fe20000410000 */
[----:B------:R-:W-:Y:S01]  /*120e0*/  IADD3 R3, R192, R184, RZ ;  /* 0x000000b8c0037210 */ /* 0x000fe20007ffe0ff */
[C---:B------:R-:W-:Y:S02]  /*120f0*/  FMUL.FTZ R35, R0.reuse, R139 ;  /* 0x0000008b00237220 */ /* 0x040fe40000410000 */
[C---:B------:R-:W-:Y:S02]  /*12100*/  FMUL.FTZ R38, R0.reuse, R38 ;  /* 0x0000002600267220 */ /* 0x040fe40000410000 */
[C---:B---3--:R-:W-:Y:S01]  /*12110*/  HMMA.16816.F32.BF16 R4, R104.reuse, R12, R4 ;  /* 0x0000000c6804723c */ /* 0x048fe20000041804 */
[----:B------:R-:W3:Y:S04]  /*12120*/  LDSM.16.MT88.4 R108, [R3+0x100] ;  /* 0x00010000036c783b */ /* 0x000ee80000004200 */
[----:B------:R-:W-:Y:S02]  /*12130*/  FMUL.FTZ R39, R0, R39 ;  /* 0x0000002700277220 */ /* 0x000fe40000410000 */
[C---:B------:R-:W-:Y:S01]  /*12140*/  FMUL.FTZ R12, R2.reuse, R116 ;  /* 0x00000074020c7220 */ /* 0x040fe20000410000 */
[C---:B------:R-:W-:Y:S01]  /*12150*/  HMMA.16816.F32.BF16 R8, R104.reuse, R14, R8 ;  /* 0x0000000e6808723c */ /* 0x040fe20000041808 */
[----:B------:R-:W-:Y:S03]  /*12160*/  LDSM.16.MT88.4 R128, [R156+0x2900] ;  /* 0x002900009c80783b */ /* 0x000fe60000004200 */
[----:B------:R-:W-:Y:S02]  /*12170*/  FMUL.FTZ R13, R2, R117 ;  /* 0x00000075020d7220 */ /* 0x000fe40000410000 */
[----:B-1----:R-:W-:Y:S02]  /*12180*/  FFMA.FTZ R101, R148, c[0x0][0x2d0], -R162 ;  /* 0x0000b40094657a23 */ /* 0x002fe400000108a2 */
[C---:B------:R-:W-:Y:S01]  /*12190*/  FMUL.FTZ R14, R0.reuse, R118 ;  /* 0x00000076000e7220 */ /* 0x040fe20000410000 */
[----:B------:R-:W-:Y:S01]  /*121a0*/  LDSM.16.MT88.4 R136, [R184+0x2900] ;  /* 0x00290000b888783b */ /* 0x000fe20000004200 */
[----:B------:R1:W-:Y:S02]  /*121b0*/  MUFU.EX2 R199, R101 ;  /* 0x0000006500c77308 */ /* 0x0003e40000000800 */
[C---:B------:R-:W-:Y:S02]  /*121c0*/  FMUL.FTZ R15, R0.reuse, R119 ;  /* 0x00000077000f7220 */ /* 0x040fe40000410000 */
[C---:B------:R-:W-:Y:S02]  /*121d0*/  FMUL.FTZ R42, R0.reuse, R42 ;  /* 0x0000002a002a7220 */ /* 0x040fe40000410000 */
[C---:B------:R-:W-:Y:S01]  /*121e0*/  FMUL.FTZ R43, R0.reuse, R43 ;  /* 0x0000002b002b7220 */ /* 0x040fe20000410000 */
[----:B------:R-:W4:Y:S01]  /*121f0*/  LDSM.16.MT88.4 R116, [R100+0x2100] ;  /* 0x002100006474783b */ /* 0x000f220000004200 */
[C---:B------:R-:W-:Y:S01]  /*12200*/  FMUL.FTZ R46, R0.reuse, R46 ;  /* 0x0000002e002e7220 */ /* 0x040fe20000410000 */
[C---:B--2---:R-:W-:Y:S03]  /*12210*/  HMMA.16816.F32.BF16 R12, R104.reuse, R20, R12 ;  /* 0x00000014680c723c */ /* 0x044fe6000004180c */
[C---:B------:R-:W-:Y:S02]  /*12220*/  FMUL.FTZ R47, R0.reuse, R47 ;  /* 0x0000002f002f7220 */ /* 0x040fe40000410000 */
[----:B------:R-:W-:Y:S01]  /*12230*/  FMUL.FTZ R50, R0, R50 ;  /* 0x0000003200327220 */ /* 0x000fe20000410000 */
[----:B------:R-:W-:Y:S01]  /*12240*/  LDSM.16.MT88.4 R144, [R100+0x3900] ;  /* 0x003900006490783b */ /* 0x000fe20000004200 */
[C---:B------:R-:W-:Y:S01]  /*12250*/  FMUL.FTZ R20, R2.reuse, R124 ;  /* 0x0000007c02147220 */ /* 0x040fe20000410000 */
[C---:B------:R-:W-:Y:S04]  /*12260*/  HMMA.16816.F32.BF16 R16, R104.reuse, R22, R16 ;  /* 0x000000166810723c */ /* 0x040fe80000041810 */
[----:B------:R-:W-:Y:S02]  /*12270*/  FMUL.FTZ R21, R2, R125 ;  /* 0x0000007d02157220 */ /* 0x000fe40000410000 */
[C---:B------:R-:W-:Y:S02]  /*12280*/  FMUL.FTZ R51, R0.reuse, R51 ;  /* 0x0000003300337220 */ /* 0x040fe40000410000 */
[C---:B------:R-:W-:Y:S04]  /*12290*/  FMUL.FTZ R22, R0.reuse, R126 ;  /* 0x0000007e00167220 */ /* 0x040fe80000410000 */
[C---:B------:R-:W-:Y:S02]  /*122a0*/  FMUL.FTZ R23, R0.reuse, R127 ;  /* 0x0000007f00177220 */ /* 0x040fe40000410000 */
[--C-:B-1----:R-:W-:Y:S01]  /*122b0*/  FFMA.FTZ R101, R149, c[0x0][0x2d0], -R140.reuse ;  /* 0x0000b40095657a23 */ /* 0x102fe2000001088c */
[----:B------:R-:W-:Y:S01]  /*122c0*/  LDSM.16.MT88.4 R124, [R3+0x900] ;  /* 0x00090000037c783b */ /* 0x000fe20000004200 */
[C---:B------:R-:W-:Y:S02]  /*122d0*/  FMUL.FTZ R54, R0.reuse, R54 ;  /* 0x0000003600367220 */ /* 0x040fe40000410000 */
[----:B------:R1:W2:Y:S01]  /*122e0*/  MUFU.EX2 R183, R101 ;  /* 0x0000006500b77308 */ /* 0x0002a20000000800 */
[C---:B------:R-:W-:Y:S03]  /*122f0*/  HMMA.16816.F32.BF16 R20, R104.reuse, R28, R20 ;  /* 0x0000001c6814723c */ /* 0x040fe60000041814 */
[C---:B------:R-:W-:Y:S02]  /*12300*/  FMUL.FTZ R55, R0.reuse, R55 ;  /* 0x0000003700377220 */ /* 0x040fe40000410000 */
[----:B------:R-:W-:Y:S02]  /*12310*/  FMUL.FTZ R58, R0, R58 ;  /* 0x0000003a003a7220 */ /* 0x000fe40000410000 */
[C---:B------:R-:W-:Y:S01]  /*12320*/  FMUL.FTZ R28, R2.reuse, R132 ;  /* 0x00000084021c7220 */ /* 0x040fe20000410000 */
[C---:B------:R-:W-:Y:S04]  /*12330*/  HMMA.16816.F32.BF16 R24, R104.reuse, R30, R24 ;  /* 0x0000001e6818723c */ /* 0x040fe80000041818 */
[----:B------:R-:W-:Y:S02]  /*12340*/  FMUL.FTZ R29, R2, R133 ;  /* 0x00000085021d7220 */ /* 0x000fe40000410000 */
[C---:B------:R-:W-:Y:S02]  /*12350*/  FMUL.FTZ R59, R0.reuse, R59 ;  /* 0x0000003b003b7220 */ /* 0x040fe40000410000 */
[C---:B------:R-:W-:Y:S04]  /*12360*/  FMUL.FTZ R30, R0.reuse, R134 ;  /* 0x00000086001e7220 */ /* 0x040fe80000410000 */
[C---:B------:R-:W-:Y:S02]  /*12370*/  FMUL.FTZ R31, R0.reuse, R135 ;  /* 0x00000087001f7220 */ /* 0x040fe40000410000 */
[----:B------:R-:W-:Y:S01]  /*12380*/  LDSM.16.MT88.4 R132, [R100+0x2900] ;  /* 0x002900006484783b */ /* 0x000fe20000004200 */
[--C-:B-1----:R-:W-:Y:S02]  /*12390*/  FFMA.FTZ R101, R151, c[0x0][0x2d0], -R140.reuse ;  /* 0x0000b40097657a23 */ /* 0x102fe4000001088c */
[C---:B------:R-:W-:Y:S02]  /*123a0*/  FMUL.FTZ R62, R0.reuse, R62 ;  /* 0x0000003e003e7220 */ /* 0x040fe40000410000 */
[C---:B---3--:R-:W-:Y:S01]  /*123b0*/  HMMA.16816.F32.BF16 R28, R104.reuse, R108, R28 ;  /* 0x0000006c681c723c */ /* 0x048fe2000004181c */
[----:B------:R1:W3:Y:S02]  /*123c0*/  MUFU.EX2 R182, R101 ;  /* 0x0000006500b67308 */ /* 0x0002e40000000800 */
[C---:B------:R-:W-:Y:S02]  /*123d0*/  FMUL.FTZ R63, R0.reuse, R63 ;  /* 0x0000003f003f7220 */ /* 0x040fe40000410000 */
[C---:B------:R-:W-:Y:S02]  /*123e0*/  FMUL.FTZ R66, R0.reuse, R66 ;  /* 0x0000004200427220 */ /* 0x040fe40000410000 */
[C---:B------:R-:W-:Y:S01]  /*123f0*/  FMUL.FTZ R67, R0.reuse, R67 ;  /* 0x0000004300437220 */ /* 0x040fe20000410000 */
[C---:B------:R-:W-:Y:S01]  /*12400*/  HMMA.16816.F32.BF16 R32, R104.reuse, R110, R32 ;  /* 0x0000006e6820723c */ /* 0x040fe20000041820 */
[----:B------:R-:W5:Y:S03]  /*12410*/  LDSM.16.MT88.4 R108, [R184+0x2100] ;  /* 0x00210000b86c783b */ /* 0x000f660000004200 */
[C---:B------:R-:W-:Y:S02]  /*12420*/  FMUL.FTZ R70, R0.reuse, R70 ;  /* 0x0000004600467220 */ /* 0x040fe40000410000 */
[C---:B------:R-:W-:Y:S02]  /*12430*/  FMUL.FTZ R71, R0.reuse, R71 ;  /* 0x0000004700477220 */ /* 0x040fe40000410000 */
[C---:B------:R-:W-:Y:S04]  /*12440*/  HMMA.16816.F32.BF16 R36, R104.reuse, R112, R36 ;  /* 0x000000706824723c */ /* 0x040fe80000041824 */
[C---:B------:R-:W-:Y:S02]  /*12450*/  FMUL.FTZ R74, R0.reuse, R74 ;  /* 0x0000004a004a7220 */ /* 0x040fe40000410000 */
[----:B------:R-:W-:Y:S02]  /*12460*/  FMUL.FTZ R75, R0, R75 ;  /* 0x0000004b004b7220 */ /* 0x000fe40000410000 */
[C---:B------:R-:W-:Y:S01]  /*12470*/  HMMA.16816.F32.BF16 R40, R104.reuse, R114, R40 ;  /* 0x000000726828723c */ /* 0x040fe20000041828 */
[----:B------:R-:W2:Y:S03]  /*12480*/  LDSM.16.MT88.4 R112, [R3+0x2100] ;  /* 0x002100000370783b */ /* 0x000ea60000004200 */
[--C-:B-1----:R-:W-:Y:S02]  /*12490*/  FFMA.FTZ R101, R150, c[0x0][0x2d0], -R140.reuse ;  /* 0x0000b40096657a23 */ /* 0x102fe4000001088c */
[C---:B------:R-:W-:Y:S02]  /*124a0*/  FMUL.FTZ R78, R0.reuse, R78 ;  /* 0x0000004e004e7220 */ /* 0x040fe40000410000 */
[C---:B----4-:R-:W-:Y:S01]  /*124b0*/  HMMA.16816.F32.BF16 R44, R104.reuse, R116, R44 ;  /* 0x00000074682c723c */ /* 0x050fe2000004182c */
[----:B------:R1:W4:Y:S01]  /*124c0*/  MUFU.EX2 R181, R101 ;  /* 0x0000006500b57308 */ /* 0x0003220000000800 */
[----:B------:R-:W-:Y:S02]  /*124d0*/  LDSM.16.MT88.4 R148, [R184+0x3900] ;  /* 0x00390000b894783b */ /* 0x000fe40000004200 */
[C---:B------:R-:W-:Y:S02]  /*124e0*/  FMUL.FTZ R79, R0.reuse, R79 ;  /* 0x0000004f004f7220 */ /* 0x040fe40000410000 */
[C---:B------:R-:W-:Y:S02]  /*124f0*/  FMUL.FTZ R82, R0.reuse, R82 ;  /* 0x0000005200527220 */ /* 0x040fe40000410000 */
[C---:B------:R-:W-:Y:S02]  /*12500*/  HMMA.16816.F32.BF16 R48, R104.reuse, R118, R48 ;  /* 0x000000766830723c */ /* 0x040fe40000041830 */
[----:B------:R-:W3:Y:S02]  /*12510*/  LDSM.16.MT88.4 R116, [R156+0x4100] ;  /* 0x004100009c74783b */ /* 0x000ee40000004200 */
[C---:B------:R-:W-:Y:S02]  /*12520*/  FMUL.FTZ R83, R0.reuse, R83 ;  /* 0x0000005300537220 */ /* 0x040fe40000410000 */
[C---:B------:R-:W-:Y:S02]  /*12530*/  FMUL.FTZ R86, R0.reuse, R86 ;  /* 0x0000005600567220 */ /* 0x040fe40000410000 */
[----:B------:R-:W-:Y:S01]  /*12540*/  FMUL.FTZ R87, R0, R87 ;  /* 0x0000005700577220 */ /* 0x000fe20000410000 */
[C---:B-----5:R-:W-:Y:S03]  /*12550*/  HMMA.16816.F32.BF16 R52, R104.reuse, R108, R52 ;  /* 0x0000006c6834723c */ /* 0x060fe60000041834 */
[----:B------:R-:W-:Y:S02]  /*12560*/  FMUL.FTZ R89, R2, R89 ;  /* 0x0000005902597220 */ /* 0x000fe40000410000 */
[C---:B------:R-:W-:Y:S02]  /*12570*/  FMUL.FTZ R90, R0.reuse, R90 ;  /* 0x0000005a005a7220 */ /* 0x040fe40000410000 */
[----:B------:R-:W-:Y:S01]  /*12580*/  FMUL.FTZ R91, R0, R91 ;  /* 0x0000005b005b7220 */ /* 0x000fe20000410000 */
[C---:B------:R-:W-:Y:S01]  /*12590*/  HMMA.16816.F32.BF16 R56, R104.reuse, R110, R56 ;  /* 0x0000006e6838723c */ /* 0x040fe20000041838 */
[----:B------:R-:W5:Y:S03]  /*125a0*/  LDSM.16.MT88.4 R108, [R100+0x4100] ;  /* 0x00410000646c783b */ /* 0x000f660000004200 */
[----:B-1----:R-:W-:Y:S02]  /*125b0*/  FFMA.FTZ R101, R152, c[0x0][0x2d0], -R140 ;  /* 0x0000b40098657a23 */ /* 0x002fe4000001088c */
[C---:B------:R-:W-:Y:S02]  /*125c0*/  FMUL.FTZ R92, R2.reuse, R92 ;  /* 0x0000005c025c7220 */ /* 0x040fe40000410000 */
[C---:B--2---:R-:W-:Y:S01]  /*125d0*/  HMMA.16816.F32.BF16 R60, R104.reuse, R112, R60 ;  /* 0x00000070683c723c */ /* 0x044fe2000004183c */
[----:B------:R1:W2:Y:S03]  /*125e0*/  MUFU.EX2 R180, R101 ;  /* 0x0000006500b47308 */ /* 0x0002a60000000800 */
        /* <DEDUP_REMOVED lines=10> */
[----:B------:R-:W-:Y:S01]  /*12690*/  FFMA.FTZ R2, R2, R220, R215 ;  /* 0x000000dc02027223 */ /* 0x000fe200000100d7 */
[C---:B------:R-:W-:Y:S01]  /*126a0*/  HMMA.16816.F32.BF16 R72, R104.reuse, R118, R72 ;  /* 0x000000766848723c */ /* 0x040fe20000041848 */
[----:B------:R-:W3:Y:S03]  /*126b0*/  LDSM.16.MT88.4 R116, [R3+0x4100] ;  /* 0x004100000374783b */ /* 0x000ee60000004200 */
[----:B-1----:R-:W-:Y:S02]  /*126c0*/  FFMA.FTZ R101, R154, c[0x0][0x2d0], -R162 ;  /* 0x0000b4009a657a23 */ /* 0x002fe400000108a2 */
[----:B------:R-:W-:Y:S02]  /*126d0*/  FFMA.FTZ R0, R0, R221, R210 ;  /* 0x000000dd00007223 */ /* 0x000fe400000100d2 */
[C---:B-----5:R-:W-:Y:S01]  /*126e0*/  HMMA.16816.F32.BF16 R76, R104.reuse, R108, R76 ;  /* 0x0000006c684c723c */ /* 0x060fe2000004184c */
[----:B------:R1:W5:Y:S03]  /*126f0*/  MUFU.EX2 R179, R101 ;  /* 0x0000006500b37308 */ /* 0x0003660000000800 */
[----:B------:R-:W-:Y:S02]  /*12700*/  FADD.FTZ R2, R218, R2 ;  /* 0x00000002da027221 */ /* 0x000fe40000010000 */
[----:B------:R-:W-:Y:S02]  /*12710*/  FADD.FTZ R0, R214, R0 ;  /* 0x00000000d6007221 */ /* 0x000fe40000010000 */
[C---:B------:R-:W-:Y:S01]  /*12720*/  HMMA.16816.F32.BF16 R80, R104.reuse, R110, R80 ;  /* 0x0000006e6850723c */ /* 0x040fe20000041850 */
[----:B------:R-:W5:Y:S03]  /*12730*/  LDSM.16.MT88.4 R108, [R156+0x900] ;  /* 0x000900009c6c783b */ /* 0x000f660000004200 */
[----:B------:R-:W-:Y:S02]  /*12740*/  FADD.FTZ R2, R217, R2 ;  /* 0x00000002d9027221 */ /* 0x000fe40000010000 */
[----:B------:R-:W-:Y:S02]  /*12750*/  FADD.FTZ R0, R213, R0 ;  /* 0x00000000d5007221 */ /* 0x000fe40000010000 */
[C---:B--2---:R-:W-:Y:S04]  /*12760*/  HMMA.16816.F32.BF16 R84, R104.reuse, R112, R84 ;  /* 0x000000706854723c */ /* 0x044fe80000041854 */
[----:B------:R-:W-:Y:S02]  /*12770*/  FADD.FTZ R2, R216, R2 ;  /* 0x00000002d8027221 */ /* 0x000fe40000010000 */
[----:B------:R-:W-:Y:S02]  /*12780*/  FADD.FTZ R0, R211, R0 ;  /* 0x00000000d3007221 */ /* 0x000fe40000010000 */
[C---:B------:R-:W-:Y:S01]  /*12790*/  HMMA.16816.F32.BF16 R88, R104.reuse, R114, R88 ;  /* 0x000000726858723c */ /* 0x040fe20000041858 */
[----:B------:R-:W2:Y:S03]  /*127a0*/  LDSM.16.MT88.4 R112, [R184+0x900] ;  /* 0x00090000b870783b */ /* 0x000ea60000004200 */
[----:B-1----:R-:W-:Y:S02]  /*127b0*/  FFMA.FTZ R101, R157, c[0x0][0x2d0], -R162 ;  /* 0x0000b4009d657a23 */ /* 0x002fe400000108a2 */
[----:B------:R-:W-:Y:S02]  /*127c0*/  FADD.FTZ R2, R209, R2 ;  /* 0x00000002d1027221 */ /* 0x000fe40000010000 */
[----:B------:R1:W1:Y:S01]  /*127d0*/  MUFU.EX2 R178, R101 ;  /* 0x0000006500b27308 */ /* 0x0002620000000800 */
[C---:B---3--:R-:W-:Y:S03]  /*127e0*/  HMMA.16816.F32.BF16 R92, R104.reuse, R116, R92 ;  /* 0x00000074685c723c */ /* 0x048fe6000004185c */
[----:B------:R-:W-:Y:S02]  /*127f0*/  FADD.FTZ R0, R183, R0 ;  /* 0x00000000b7007221 */ /* 0x000fe40000010000 */
[----:B------:R-:W-:Y:S02]  /*12800*/  FADD.FTZ R2, R208, R2 ;  /* 0x00000002d0027221 */ /* 0x000fe40000010000 */
[----:B------:R-:W-:Y:S01]  /*12810*/  FADD.FTZ R0, R182, R0 ;  /* 0x00000000b6007221 */ /* 0x000fe20000010000 */
[----:B------:R-:W-:Y:S01]  /*12820*/  HMMA.16816.F32.BF16 R96, R104, R118, R96 ;  /* 0x000000766860723c */ /* 0x000fe20000041860 */
[----:B------:R-:W-:Y:S03]  /*12830*/  LDSM.16.MT88.4 R116, [R100+0x4900] ;  /* 0x004900006474783b */ /* 0x000fe60000004200 */
[----:B------:R-:W-:Y:S02]  /*12840*/  FADD.FTZ R2, R207, R2 ;  /* 0x00000002cf027221 */ /* 0x000fe40000010000 */
[----:B----4-:R-:W-:Y:S01]  /*12850*/  FADD.FTZ R0, R181, R0 ;  /* 0x00000000b5007221 */ /* 0x010fe20000010000 */
[----:B------:R-:W-:Y:S01]  /*12860*/  F2FP.BF16.PACK_AB R104, R208, R209 ;  /* 0x000000d1d068723e */ /* 0x000fe200000010ff */
[C---:B------:R-:W-:Y:S01]  /*12870*/  FADD.FTZ R2, R199.reuse, R2 ;  /* 0x00000002c7027221 */ /* 0x040fe20000010000 */
[----:B------:R-:W-:Y:S03]  /*12880*/  F2FP.BF16.PACK_AB R106, R199, R207 ;  /* 0x000000cfc76a723e */ /* 0x000fe600000010ff */
[----:B------:R-:W-:Y:S01]  /*12890*/  F2FP.BF16.PACK_AB R105, R182, R183 ;  /* 0x000000b7b669723e */ /* 0x000fe200000010ff */
[C---:B------:R-:W-:Y:S01]  /*128a0*/  FADD.FTZ R0, R180.reuse, R0 ;  /* 0x00000000b4007221 */ /* 0x040fe20000010000 */
[----:B------:R-:W-:Y:S01]  /*128b0*/  F2FP.BF16.PACK_AB R107, R180, R181 ;  /* 0x000000b5b46b723e */ /* 0x000fe200000010ff */
[----:B-1----:R-:W-:Y:S02]  /*128c0*/  FFMA.FTZ R101, R153, c[0x0][0x2d0], -R162 ;  /* 0x0000b40099657a23 */ /* 0x002fe400000108a2 */
[----:B-----5:R-:W-:Y:S02]  /*128d0*/  FADD.FTZ R2, R179, R2 ;  /* 0x00000002b3027221 */ /* 0x020fe40000010000 */
[----:B------:R1:W3:Y:S02]  /*128e0*/  MUFU.EX2 R177, R101 ;  /* 0x0000006500b17308 */ /* 0x0002e40000000800 */
[C---:B------:R-:W-:Y:S03]  /*128f0*/  HMMA.16816.F32.BF16 R4, R104.reuse, R108, R4 ;  /* 0x0000006c6804723c */ /* 0x040fe60000041804 */
[----:B------:R-:W-:Y:S05]  /*12900*/  FADD.FTZ R2, R178, R2 ;  /* 0x00000002b2027221 */ /* 0x000fea0000010000 */
[C---:B------:R-:W-:Y:S01]  /*12910*/  HMMA.16816.F32.BF16 R8, R104.reuse, R110, R8 ;  /* 0x0000006e6808723c */ /* 0x040fe20000041808 */
[----:B------:R-:W4:Y:S07]  /*12920*/  LDSM.16.MT88.4 R108, [R3+0x2900] ;  /* 0x00290000036c783b */ /* 0x000f2e0000004200 */
[C---:B------:R-:W-:Y:S04]  /*12930*/  HMMA.16816.F32.BF16 R12, R104.reuse, R120, R12 ;  /* 0x00000078680c723c */ /* 0x040fe8000004180c */
[----:B-1----:R-:W-:Y:S04]  /*12940*/  FFMA.FTZ R101, R155, c[0x0][0x2d0], -R162 ;  /* 0x0000b4009b657a23 */ /* 0x002fe800000108a2 */
[C---:B------:R-:W-:Y:S01]  /*12950*/  HMMA.16816.F32.BF16 R16, R104.reuse, R122, R16 ;  /* 0x0000007a6810723c */ /* 0x040fe20000041810 */
[----:B------:R-:W-:Y:S01]  /*12960*/  LDSM.16.MT88.4 R120, [R184+0x4900] ;  /* 0x00490000b878783b */ /* 0x000fe20000004200 */
[----:B------:R1:W5:Y:S02]  /*12970*/  MUFU.EX2 R176, R101 ;  /* 0x0000006500b07308 */ /* 0x0003640000000800 */
[----:B---3--:R-:W-:Y:S04]  /*12980*/  FADD.FTZ R2, R177, R2 ;  /* 0x00000002b1027221 */ /* 0x008fe80000010000 */
[C---:B--2---:R-:W-:Y:S01]  /*12990*/  HMMA.16816.F32.BF16 R20, R104.reuse, R112, R20 ;  /* 0x000000706814723c */ /* 0x044fe20000041814 */
[----:B------:R-:W-:Y:S07]  /*129a0*/  LDSM.16.MT88.4 R152, [R3+0x3900] ;  /* 0x003900000398783b */ /* 0x000fee0000004200 */
[C---:B------:R-:W-:Y:S01]  /*129b0*/  HMMA.16816.F32.BF16 R24, R104.reuse, R114, R24 ;  /* 0x000000726818723c */ /* 0x040fe20000041818 */
[----:B------:R-:W2:Y:S07]  /*129c0*/  LDSM.16.MT88.4 R112, [R156+0x4900] ;  /* 0x004900009c70783b */ /* 0x000eae0000004200 */
[C---:B------:R-:W-:Y:S04]  /*129d0*/  HMMA.16816.F32.BF16 R28, R104.reuse, R124, R28 ;  /* 0x0000007c681c723c */ /* 0x040fe8000004181c */
[----:B-1----:R-:W-:Y:S02]  /*129e0*/  FFMA.FTZ R101, R159, c[0x0][0x2d0], -R140 ;  /* 0x0000b4009f657a23 */ /* 0x002fe4000001088c */
[----:B-----5:R-:W-:Y:S02]  /*129f0*/  FADD.FTZ R2, R176, R2 ;  /* 0x00000002b0027221 */ /* 0x020fe40000010000 */
[C---:B------:R-:W-:Y:S01]  /*12a00*/  HMMA.16816.F32.BF16 R32, R104.reuse, R126, R32 ;  /* 0x0000007e6820723c */ /* 0x040fe20000041820 */
[----:B------:R1:W3:Y:S01]  /*12a10*/  MUFU.EX2 R175, R101 ;  /* 0x0000006500af7308 */ /* 0x0002e20000000800 */
[----:B------:R-:W-:Y:S06]  /*12a20*/  LDSM.16.MT88.4 R124, [R100+0x1100] ;  /* 0x00110000647c783b */ /* 0x000fec0000004200 */
[C---:B------:R-:W-:Y:S08]  /*12a30*/  HMMA.16816.F32.BF16 R36, R104.reuse, R128, R36 ;  /* 0x000000806824723c */ /* 0x040ff00000041824 */
[C---:B------:R-:W-:Y:S01]  /*12a40*/  HMMA.16816.F32.BF16 R40, R104.reuse, R130, R40 ;  /* 0x000000826828723c */ /* 0x040fe20000041828 */
[----:B------:R-:W-:Y:S07]  /*12a50*/  LDSM.16.MT88.4 R128, [R3+0x1100] ;  /* 0x001100000380783b */ /* 0x000fee0000004200 */
[C---:B------:R-:W-:Y:S04]  /*12a60*/  HMMA.16816.F32.BF16 R44, R104.reuse, R132, R44 ;  /* 0x00000084682c723c */ /* 0x040fe8000004182c */
[----:B-1----:R-:W-:Y:S02]  /*12a70*/  FFMA.FTZ R101, R160, c[0x0][0x2d0], -R140 ;  /* 0x0000b400a0657a23 */ /* 0x002fe4000001088c */
[----:B---3--:R-:W-:Y:S02]  /*12a80*/  FADD.FTZ R0, R175, R0 ;  /* 0x00000000af007221 */ /* 0x008fe40000010000 */
[C---:B------:R-:W-:Y:S01]  /*12a90*/  HMMA.16816.F32.BF16 R48, R104.reuse, R134, R48 ;  /* 0x000000866830723c */ /* 0x040fe20000041830 */
[----:B------:R1:W3:Y:S01]  /*12aa0*/  MUFU.EX2 R174, R101 ;  /* 0x0000006500ae7308 */ /* 0x0002e20000000800 */
[----:B------:R-:W-:Y:S06]  /*12ab0*/  LDSM.16.MT88.4 R132, [R100+0x3100] ;  /* 0x003100006484783b */ /* 0x000fec0000004200 */
[C---:B------:R-:W-:Y:S08]  /*12ac0*/  HMMA.16816.F32.BF16 R52, R104.reuse, R136, R52 ;  /* 0x000000886834723c */ /* 0x040ff00000041834 */
[C---:B------:R-:W-:Y:S01]  /*12ad0*/  HMMA.16816.F32.BF16 R56, R104.reuse, R138, R56 ;  /* 0x0000008a6838723c */ /* 0x040fe20000041838 */
[----:B------:R-:W-:Y:S07]  /*12ae0*/  LDSM.16.MT88.4 R136, [R184+0x3100] ;  /* 0x00310000b888783b */ /* 0x000fee0000004200 */
[C---:B----4-:R-:W-:Y:S04]  /*12af0*/  HMMA.16816.F32.BF16 R60, R104.reuse, R108, R60 ;  /* 0x0000006c683c723c */ /* 0x050fe8000004183c */
[----:B-1----:R-:W-:Y:S02]  /*12b00*/  FFMA.FTZ R101, R158, c[0x0][0x2d0], -R140 ;  /* 0x0000b4009e657a23 */ /* 0x002fe4000001088c */
[----:B---3--:R-:W-:Y:S02]  /*12b10*/  FADD.FTZ R0, R174, R0 ;  /* 0x00000000ae007221 */ /* 0x008fe40000010000 */
[C---:B------:R-:W-:Y:S01]  /*12b20*/  HMMA.16816.F32.BF16 R64, R104.reuse, R110, R64 ;  /* 0x0000006e6840723c */ /* 0x040fe20000041840 */
[----:B------:R1:W3:Y:S01]  /*12b30*/  MUFU.EX2 R173, R101 ;  /* 0x0000006500ad7308 */ /* 0x0002e20000000800 */
[----:B------:R-:W4:Y:S06]  /*12b40*/  LDSM.16.MT88.4 R108, [R3+0x4900] ;  /* 0x00490000036c783b */ /* 0x000f2c0000004200 */
[C---:B--2---:R-:W-:Y:S08]  /*12b50*/  HMMA.16816.F32.BF16 R68, R104.reuse, R112, R68 ;  /* 0x000000706844723c */ /* 0x044ff00000041844 */
[C---:B------:R-:W-:Y:S01]  /*12b60*/  HMMA.16816.F32.BF16 R72, R104.reuse, R114, R72 ;  /* 0x000000726848723c */ /* 0x040fe20000041848 */
[----:B------:R-:W2:Y:S07]  /*12b70*/  LDSM.16.MT88.4 R112, [R156+0x1100] ;  /* 0x001100009c70783b */ /* 0x000eae0000004200 */
[C---:B------:R-:W-:Y:S04]  /*12b80*/  HMMA.16816.F32.BF16 R76, R104.reuse, R116, R76 ;  /* 0x00000074684c723c */ /* 0x040fe8000004184c */
[----:B-1----:R-:W-:Y:S02]  /*12b90*/  FFMA.FTZ R101, R161, c[0x0][0x2d0], -R140 ;  /* 0x0000b400a1657a23 */ /* 0x002fe4000001088c */
[----:B---3--:R-:W-:Y:S02]  /*12ba0*/  FADD.FTZ R0, R173, R0 ;  /* 0x00000000ad007221 */ /* 0x008fe40000010000 */
[C---:B------:R-:W-:Y:S01]  /*12bb0*/  HMMA.16816.F32.BF16 R80, R104.reuse, R118, R80 ;  /* 0x000000766850723c */ /* 0x040fe20000041850 */
[----:B------:R1:W3:Y:S01]  /*12bc0*/  MUFU.EX2 R172, R101 ;  /* 0x0000006500ac7308 */ /* 0x0002e20000000800 */
[----:B------:R-:W5:Y:S06]  /*12bd0*/  LDSM.16.MT88.4 R116, [R184+0x1100] ;  /* 0x00110000b874783b */ /* 0x000f6c0000004200 */
[C---:B------:R-:W-:Y:S08]  /*12be0*/  HMMA.16816.F32.BF16 R84, R104.reuse, R120, R84 ;  /* 0x000000786854723c */ /* 0x040ff00000041854 */
[C---:B------:R-:W-:Y:S01]  /*12bf0*/  HMMA.16816.F32.BF16 R88, R104.reuse, R122, R88 ;  /* 0x0000007a6858723c */ /* 0x040fe20000041858 */
[----:B------:R-:W5:Y:S07]  /*12c00*/  LDSM.16.MT88.4 R120, [R156+0x3100] ;  /* 0x003100009c78783b */ /* 0x000f6e0000004200 */
[C---:B----4-:R-:W-:Y:S04]  /*12c10*/  HMMA.16816.F32.BF16 R92, R104.reuse, R108, R92 ;  /* 0x0000006c685c723c */ /* 0x050fe8000004185c */
[----:B-1----:R-:W-:Y:S02]  /*12c20*/  FFMA.FTZ R101, R165, c[0x0][0x2d0], -R162 ;  /* 0x0000b400a5657a23 */ /* 0x002fe400000108a2 */
[----:B---3--:R-:W-:Y:S02]  /*12c30*/  FADD.FTZ R0, R172, R0 ;  /* 0x00000000ac007221 */ /* 0x008fe40000010000 */
[----:B------:R-:W-:Y:S01]  /*12c40*/  HMMA.16816.F32.BF16 R96, R104, R110, R96 ;  /* 0x0000006e6860723c */ /* 0x000fe20000041860 */
[----:B------:R1:W3:Y:S01]  /*12c50*/  MUFU.EX2 R171, R101 ;  /* 0x0000006500ab7308 */ /* 0x0002e20000000800 */
[----:B------:R-:W4:Y:S05]  /*12c60*/  LDSM.16.MT88.4 R108, [R3+0x3100] ;  /* 0x00310000036c783b */ /* 0x000f2a0000004200 */
[----:B------:R-:W-:Y:S02]  /*12c70*/  F2FP.BF16.PACK_AB R104, R178, R179 ;  /* 0x000000b3b268723e */ /* 0x000fe400000010ff */
[----:B------:R-:W-:Y:S03]  /*12c80*/  F2FP.BF16.PACK_AB R106, R176, R177 ;  /* 0x000000b1b06a723e */ /* 0x000fe600000010ff */
[----:B------:R-:W-:Y:S02]  /*12c90*/  F2FP.BF16.PACK_AB R105, R174, R175 ;  /* 0x000000afae69723e */ /* 0x000fe400000010ff */
[----:B------:R-:W-:Y:S07]  /*12ca0*/  F2FP.BF16.PACK_AB R107, R172, R173 ;  /* 0x000000adac6b723e */ /* 0x000fee00000010ff */
[C---:B--2---:R-:W-:Y:S03]  /*12cb0*/  HMMA.16816.F32.BF16 R4, R104.reuse, R112, R4 ;  /* 0x000000706804723c */ /* 0x044fe60000041804 */
[----:B-1----:R-:W-:Y:S02]  /*12cc0*/  FFMA.FTZ R101, R166, c[0x0][0x2d0], -R162 ;  /* 0x0000b400a6657a23 */ /* 0x002fe400000108a2 */
[----:B---3--:R-:W-:Y:S03]  /*12cd0*/  FADD.FTZ R2, R171, R2 ;  /* 0x00000002ab027221 */ /* 0x008fe60000010000 */
[C---:B------:R-:W-:Y:S01]  /*12ce0*/  HMMA.16816.F32.BF16 R8, R104.reuse, R114, R8 ;  /* 0x000000726808723c */ /* 0x040fe20000041808 */
[----:B------:R1:W2:Y:S01]  /*12cf0*/  MUFU.EX2 R165, R101 ;  /* 0x0000006500a57308 */ /* 0x0002a20000000800 */
[----:B------:R-:W3:Y:S06]  /*12d00*/  LDSM.16.MT88.4 R112, [R156+0x5100] ;  /* 0x005100009c70783b */ /* 0x000eec0000004200 */
[C---:B------:R-:W-:Y:S08]  /*12d10*/  HMMA.16816.F32.BF16 R12, R104.reuse, R124, R12 ;  /* 0x0000007c680c723c */ /* 0x040ff0000004180c */
[C---:B------:R-:W-:Y:S01]  /*12d20*/  HMMA.16816.F32.BF16 R16, R104.reuse, R126, R16 ;  /* 0x0000007e6810723c */ /* 0x040fe20000041810 */
[----:B------:R-:W-:Y:S07]  /*12d30*/  LDSM.16.MT88.4 R124, [R100+0x1900] ;  /* 0x00190000647c783b */ /* 0x000fee0000004200 */
[C---:B-----5:R-:W-:Y:S04]  /*12d40*/  HMMA.16816.F32.BF16 R20, R104.reuse, R116, R20 ;  /* 0x000000746814723c */ /* 0x060fe80000041814 */
[----:B-1----:R-:W-:Y:S02]  /*12d50*/  FFMA.FTZ R101, R164, c[0x0][0x2d0], -R162 ;  /* 0x0000b400a4657a23 */ /* 0x002fe400000108a2 */
[----:B--2---:R-:W-:Y:S02]  /*12d60*/  FADD.FTZ R2, R165, R2 ;  /* 0x00000002a5027221 */ /* 0x004fe40000010000 */
[C---:B------:R-:W-:Y:S01]  /*12d70*/  HMMA.16816.F32.BF16 R24, R104.reuse, R118, R24 ;  /* 0x000000766818723c */ /* 0x040fe20000041818 */
[----:B------:R1:W-:Y:S01]  /*12d80*/  MUFU.EX2 R164, R101 ;  /* 0x0000006500a47308 */ /* 0x0003e20000000800 */
[----:B------:R-:W2:Y:S06]  /*12d90*/  LDSM.16.MT88.4 R116, [R100+0x5100] ;  /* 0x005100006474783b */ /* 0x000eac0000004200 */
[C---:B------:R-:W-:Y:S08]  /*12da0*/  HMMA.16816.F32.BF16 R28, R104.reuse, R128, R28 ;  /* 0x00000080681c723c */ /* 0x040ff0000004181c */
[C---:B------:R-:W-:Y:S01]  /*12db0*/  HMMA.16816.F32.BF16 R32, R104.reuse, R130, R32 ;  /* 0x000000826820723c */ /* 0x040fe20000041820 */
[----:B------:R-:W-:Y:S07]  /*12dc0*/  LDSM.16.MT88.4 R128, [R184+0x1900] ;  /* 0x00190000b880783b */ /* 0x000fee0000004200 */
[C---:B------:R-:W-:Y:S04]  /*12dd0*/  HMMA.16816.F32.BF16 R36, R104.reuse, R120, R36 ;  /* 0x000000786824723c */ /* 0x040fe80000041824 */
[----:B-1----:R-:W-:Y:S04]  /*12de0*/  FFMA.FTZ R101, R163, c[0x0][0x2d0], -R162 ;  /* 0x0000b400a3657a23 */ /* 0x002fe800000108a2 */
[C---:B------:R-:W-:Y:S01]  /*12df0*/  HMMA.16816.F32.BF16 R40, R104.reuse, R122, R40 ;  /* 0x0000007a6828723c */ /* 0x040fe20000041828 */
[----:B------:R1:W-:Y:S01]  /*12e00*/  MUFU.EX2 R163, R101 ;  /* 0x0000006500a37308 */ /* 0x0003e20000000800 */
[----:B------:R-:W5:Y:S06]  /*12e10*/  LDSM.16.MT88.4 R120, [R184+0x5100] ;  /* 0x00510000b878783b */ /* 0x000f6c0000004200 */
[C---:B------:R-:W-:Y:S08]  /*12e20*/  HMMA.16816.F32.BF16 R44, R104.reuse, R132, R44 ;  /* 0x00000084682c723c */ /* 0x040ff0000004182c */
[C---:B------:R-:W-:Y:S08]  /*12e30*/  HMMA.16816.F32.BF16 R48, R104.reuse, R134, R48 ;  /* 0x000000866830723c */ /* 0x040ff00000041830 */
[C---:B------:R-:W-:Y:S04]  /*12e40*/  HMMA.16816.F32.BF16 R52, R104.reuse, R136, R52 ;  /* 0x000000886834723c */ /* 0x040fe80000041834 */
[--C-:B-1----:R-:W-:Y:S04]  /*12e50*/  FFMA.FTZ R101, R169, c[0x0][0x2d0], -R140.reuse ;  /* 0x0000b400a9657a23 */ /* 0x102fe8000001088c */
[C---:B------:R-:W-:Y:S01]  /*12e60*/  HMMA.16816.F32.BF16 R56, R104.reuse, R138, R56 ;  /* 0x0000008a6838723c */ /* 0x040fe20000041838 */
[----:B------:R1:W1:Y:S01]  /*12e70*/  MUFU.EX2 R162, R101 ;  /* 0x0000006500a27308 */ /* 0x0002620000000800 */
[----:B------:R-:W-:Y:S06]  /*12e80*/  LDSM.16.MT88.4 R136, [R3+0x1900] ;  /* 0x001900000388783b */ /* 0x000fec0000004200 */
[C---:B----4-:R-:W-:Y:S08]  /*12e90*/  HMMA.16816.F32.BF16 R60, R104.reuse, R108, R60 ;  /* 0x0000006c683c723c */ /* 0x050ff0000004183c */
[C---:B------:R-:W-:Y:S01]  /*12ea0*/  HMMA.16816.F32.BF16 R64, R104.reuse, R110, R64 ;  /* 0x0000006e6840723c */ /* 0x040fe20000041840 */
[----:B------:R-:W4:Y:S07]  /*12eb0*/  LDSM.16.MT88.4 R108, [R3+0x5100] ;  /* 0x00510000036c783b */ /* 0x000f2e0000004200 */
[C---:B---3--:R-:W-:Y:S04]  /*12ec0*/  HMMA.16816.F32.BF16 R68, R104.reuse, R112, R68 ;  /* 0x000000706844723c */ /* 0x048fe80000041844 */
[----:B-1----:R-:W-:Y:S02]  /*12ed0*/  FFMA.FTZ R101, R170, c[0x0][0x2d0], -R140 ;  /* 0x0000b400aa657a23 */ /* 0x002fe4000001088c */
[----:B------:R-:W-:Y:S02]  /*12ee0*/  FADD.FTZ R0, R162, R0 ;  /* 0x00000000a2007221 */ /* 0x000fe40000010000 */
[C---:B------:R-:W-:Y:S01]  /*12ef0*/  HMMA.16816.F32.BF16 R72, R104.reuse, R114, R72 ;  /* 0x000000726848723c */ /* 0x040fe20000041848 */
[----:B------:R1:W3:Y:S01]  /*12f00*/  MUFU.EX2 R161, R101 ;  /* 0x0000006500a17308 */ /* 0x0002e20000000800 */
[----:B------:R-:W4:Y:S06]  /*12f10*/  LDSM.16.MT88.4 R112, [R156+0x1900] ;  /* 0x001900009c70783b */ /* 0x000f2c0000004200 */
[C---:B--2---:R-:W-:Y:S08]  /*12f20*/  HMMA.16816.F32.BF16 R76, R104.reuse, R116, R76 ;  /* 0x00000074684c723c */ /* 0x044ff0000004184c */
[C---:B------:R-:W-:Y:S08]  /*12f30*/  HMMA.16816.F32.BF16 R80, R104.reuse, R118, R80 ;  /* 0x000000766850723c */ /* 0x040ff00000041850 */
[C---:B-----5:R-:W-:Y:S04]  /*12f40*/  HMMA.16816.F32.BF16 R84, R104.reuse, R120, R84 ;  /* 0x000000786854723c */ /* 0x060fe80000041854 */
[----:B-1----:R-:W-:Y:S02]  /*12f50*/  FFMA.FTZ R101, R167, c[0x0][0x2d0], -R140 ;  /* 0x0000b400a7657a23 */ /* 0x002fe4000001088c */
[----:B---3--:R-:W-:Y:S02]  /*12f60*/  FADD.FTZ R0, R161, R0 ;  /* 0x00000000a1007221 */ /* 0x008fe40000010000 */
[C---:B------:R-:W-:Y:S01]  /*12f70*/  HMMA.16816.F32.BF16 R88, R104.reuse, R122, R88 ;  /* 0x0000007a6858723c */ /* 0x040fe20000041858 */
[----:B------:R1:W-:Y:S07]  /*12f80*/  MUFU.EX2 R160, R101 ;  /* 0x0000006500a07308 */ /* 0x0003ee0000000800 */
[C---:B----4-:R-:W-:Y:S08]  /*12f90*/  HMMA.16816.F32.BF16 R92, R104.reuse, R108, R92 ;  /* 0x0000006c685c723c */ /* 0x050ff0000004185c */
[----:B------:R-:W-:Y:S07]  /*12fa0*/  HMMA.16816.F32.BF16 R96, R104, R110, R96 ;  /* 0x0000006e6860723c */ /* 0x000fee0000041860 */
[----:B------:R-:W-:Y:S01]  /*12fb0*/  F2FP.BF16.PACK_AB R104, R165, R171 ;  /* 0x000000aba568723e */ /* 0x000fe200000010ff */
[----:B-1----:R-:W-:Y:S02]  /*12fc0*/  FFMA.FTZ R101, R168, c[0x0][0x2d0], -R140 ;  /* 0x0000b400a8657a23 */ /* 0x002fe4000001088c */
[----:B------:R-:W1:Y:S02]  /*12fd0*/  LDSM.16.MT88.4 R140, [R156+0x3900] ;  /* 0x003900009c8c783b */ /* 0x000e640000004200 */
[----:B------:R-:W-:Y:S02]  /*12fe0*/  F2FP.BF16.PACK_AB R106, R163, R164 ;  /* 0x000000a4a36a723e */ /* 0x000fe400000010ff */
[----:B------:R-:W-:Y:S01]  /*12ff0*/  F2FP.BF16.PACK_AB R105, R161, R162 ;  /* 0x000000a2a169723e */ /* 0x000fe200000010ff */
[----:B------:R-:W2:Y:S03]  /*13000*/  MUFU.EX2 R101, R101 ;  /* 0x0000006500657308 */ /* 0x000ea60000000800 */
[----:B------:R-:W3:Y:S01]  /*13010*/  LDSM.16.MT88.4 R156, [R156+0x5900] ;  /* 0x005900009c9c783b */ /* 0x000ee20000004200 */
[----:B--2---:R-:W-:Y:S07]  /*13020*/  F2FP.BF16.PACK_AB R107, R101, R160 ;  /* 0x000000a0656b723e */ /* 0x004fee00000010ff */
[C---:B------:R-:W-:Y:S01]  /*13030*/  HMMA.16816.F32.BF16 R108, R104.reuse, R112, R4 ;  /* 0x00000070686c723c */ /* 0x040fe20000041804 */
[----:B------:R-:W2:Y:S07]  /*13040*/  LDSM.16.MT88.4 R4, [R100+0x5900] ;  /* 0x005900006404783b */ /* 0x000eae0000004200 */
[C---:B------:R-:W-:Y:S01]  /*13050*/  HMMA.16816.F32.BF16 R112, R104.reuse, R114, R8 ;  /* 0x000000726870723c */ /* 0x040fe20000041808 */
[----:B------:R-:W4:Y:S07]  /*13060*/  LDSM.16.MT88.4 R8, [R184+0x5900] ;  /* 0x00590000b808783b */ /* 0x000f2e0000004200 */
[C---:B------:R-:W-:Y:S01]  /*13070*/  HMMA.16816.F32.BF16 R116, R104.reuse, R124, R12 ;  /* 0x0000007c6874723c */ /* 0x040fe2000004180c */
[----:B------:R5:W1:Y:S07]  /*13080*/  LDSM.16.MT88.4 R12, [R3+0x5900] ;  /* 0x00590000030c783b */ /* 0x000a6e0000004200 */
[C---:B------:R-:W-:Y:S08]  /*13090*/  HMMA.16816.F32.BF16 R120, R104.reuse, R126, R16 ;  /* 0x0000007e6878723c */ /* 0x040ff00000041810 */
[C---:B------:R-:W-:Y:S08]  /*130a0*/  HMMA.16816.F32.BF16 R124, R104.reuse, R128, R20 ;  /* 0x00000080687c723c */ /* 0x040ff00000041814 */
[C---:B------:R-:W-:Y:S04]  /*130b0*/  HMMA.16816.F32.BF16 R128, R104.reuse, R130, R24 ;  /* 0x000000826880723c */ /* 0x040fe80000041818 */
[----:B-----5:R-:W-:Y:S02]  /*130c0*/  FADD.FTZ R3, R164, R2 ;  /* 0x00000002a4037221 */ /* 0x020fe40000010000 */
[----:B------:R-:W-:Y:S01]  /*130d0*/  FADD.FTZ R2, R160, R0 ;  /* 0x00000000a0027221 */ /* 0x000fe20000010000 */
[----:B------:R-:W-:Y:S01]  /*130e0*/  IADD3 R0, R186, -0x2, RZ ;  /* 0xfffffffeba007810 */ /* 0x000fe20007ffe0ff */
[C---:B------:R-:W-:Y:S03]  /*130f0*/  HMMA.16816.F32.BF16 R132, R104.reuse, R136, R28 ;  /* 0x000000886884723c */ /* 0x040fe6000004181c */
[----:B------:R-:W-:Y:S01]  /*13100*/  ISETP.GE.AND P0, PT, R0, R225, PT ;  /* 0x000000e10000720c */ /* 0x000fe20003f06270 */
[----:B------:R-:W-:Y:S02]  /*13110*/  FADD.FTZ R220, R163, R3 ;  /* 0x00000003a3dc7221 */ /* 0x000fe40000010000 */
[----:B------:R-:W-:Y:S02]  /*13120*/  FADD.FTZ R221, R101, R2 ;  /* 0x0000000265dd7221 */ /* 0x000fe40000010000 */
[C---:B------:R-:W-:Y:S08]  /*13130*/  HMMA.16816.F32.BF16 R136, R104.reuse, R138, R32 ;  /* 0x0000008a6888723c */ /* 0x040ff00000041820 */
[C---:B-1----:R-:W-:Y:S08]  /*13140*/  HMMA.16816.F32.BF16 R36, R104.reuse, R140, R36 ;  /* 0x0000008c6824723c */ /* 0x042ff00000041824 */
        /* <DEDUP_REMOVED lines=9> */
[C---:B--2---:R-:W-:Y:S08]  /*131e0*/  HMMA.16816.F32.BF16 R76, R104.reuse, R4, R76 ;  /* 0x00000004684c723c */ /* 0x044ff0000004184c */
[C---:B------:R-:W-:Y:S08]  /*131f0*/  HMMA.16816.F32.BF16 R80, R104.reuse, R6, R80 ;  /* 0x000000066850723c */ /* 0x040ff00000041850 */
[C---:B----4-:R-:W-:Y:S08]  /*13200*/  HMMA.16816.F32.BF16 R84, R104.reuse, R8, R84 ;  /* 0x000000086854723c */ /* 0x050ff00000041854 */
[C---:B------:R-:W-:Y:S08]  /*13210*/  HMMA.16816.F32.BF16 R88, R104.reuse, R10, R88 ;  /* 0x0000000a6858723c */ /* 0x040ff00000041858 */
[C---:B------:R-:W-:Y:S08]  /*13220*/  HMMA.16816.F32.BF16 R92, R104.reuse, R12, R92 ;  /* 0x0000000c685c723c */ /* 0x040ff0000004185c */
[----:B------:R-:W-:Y:S01]  /*13230*/  HMMA.16816.F32.BF16 R96, R104, R14, R96 ;  /* 0x0000000e6860723c */ /* 0x000fe20000041860 */
[----:B------:R-:W-:Y:S07]  /*13240*/  @!UPT UIADD3 URZ, URZ, URZ, URZ ;  /* 0x0000003f3f3ff290 */ /* 0x000fee000fffe03f */
[----:B------:R-:W-:-:S11]  /*13250*/  @!P0 BRA `(.L_x_1282) ;  /* 0x0000047000008947 */ /* 0x000fd60003800000 */
[----:B------:R-:W-:Y:S01]  /*13260*/  IMAD.MOV.U32 R0, RZ, RZ, c[0x0][0x2b8] ;  /* 0x0000ae00ff007624 */ /* 0x000fe200078e00ff */
[----:B------:R-:W1:Y:S01]  /*13270*/  S2R R246, SR_CTAID.Y ;  /* 0x0000000000f67919 */ /* 0x000e620000002600 */
[----:B------:R-:W-:Y:S02]  /*13280*/  IMAD R2, R186, 0x40, R231 ;  /* 0x00000040ba027824 */ /* 0x000fe400078e02e7 */
[----:B------:R-:W-:Y:S01]  /*13290*/  IMAD.MOV.U32 R200, RZ, RZ, RZ ;  /* 0x000000ffffc87224 */ /* 0x000fe200078e00ff */
[----:B------:R-:W-:Y:S01]  /*132a0*/  ISETP.NE.AND P0, PT, R0, 0x1, PT ;  /* 0x000000010000780c */ /* 0x000fe20003f05270 */
[----:B------:R-:W-:Y:S01]  /*132b0*/  IMAD R10, R202, 0x3000, R235 ;  /* 0x00003000ca0a7824 */ /* 0x000fe200078e02eb */
[----:B------:R-:W-:Y:S04]  /*132c0*/  IADD3 R2, R2, -0x80, R219 ;  /* 0xffffff8002027810 */ /* 0x000fe80007ffe0db */
[----:B------:R-:W-:Y:S07]  /*132d0*/  MOV R0, R2 ;  /* 0x0000000200007202 */ /* 0x000fee0000000f00 */
[----:B------:R-:W-:Y:S05]  /*132e0*/  @P0 IMAD.HI.U32 R3, R2, c[0x0][0x2bc], RZ ;  /* 0x0000af0002030a27 */ /* 0x000fea00078e00ff */
[----:B------:R-:W-:Y:S01]  /*132f0*/  @P0 SHF.R.U32.HI R0, RZ, c[0x0][0x2c0], R3 ;  /* 0x0000b000ff000a19 */ /* 0x000fe20000011603 */
[----:B-1----:R-:W-:Y:S03]  /*13300*/  IMAD.WIDE.U32 R246, R246, c[0x0][0x1e8], RZ ;  /* 0x00007a00f6f67a25 */ /* 0x002fe600078e00ff */
[C---:B------:R-:W-:Y:S04]  /*13310*/  @!P5 IADD3 R3, P0, R0.reuse, R228, RZ ;  /* 0x000000e40003d210 */ /* 0x040fe80007f1e0ff */
[C---:B------:R-:W-:Y:S02]  /*13320*/  @!P5 LEA.HI.X.SX32 R5, R0.reuse, R232, 0x1, P0 ;  /* 0x000000e80005d211 */ /* 0x040fe400000f0eff */
[C---:B------:R-:W-:Y:S02]  /*13330*/  @!P5 LEA R4, P0, R3.reuse, c[0x0][0x2a0], 0x2 ;  /* 0x0000a8000304da11 */ /* 0x040fe400078010ff */
[----:B------:R-:W-:Y:S02]  /*13340*/  IADD3 R0, -R0, RZ, RZ ;  /* 0x000000ff00007210 */ /* 0x000fe40007ffe1ff */
[----:B------:R-:W-:Y:S03]  /*13350*/  @!P5 LEA.HI.X R5, R3, c[0x0][0x2a4], R5, 0x2, P0 ;  /* 0x0000a9000305da11 */ /* 0x000fe600000f1405 */
[----:B------:R-:W-:Y:S02]  /*13360*/  IMAD R201, R0, c[0x0][0x2b8], R2 ;  /* 0x0000ae0000c97a24 */ /* 0x000fe400078e0202 */
[----:B------:R-:W2:Y:S02]  /*13370*/  @!P5 LDG.E R200, [R4.64] ;  /* 0x0000000604c8d981 */ /* 0x000ea4000c1e1900 */
[C---:B------:R-:W-:Y:S01]  /*13380*/  IMAD.WIDE.U32 R2, R201.reuse, c[0x0][0x1e0], RZ ;  /* 0x00007800c9027a25 */ /* 0x040fe200078e00ff */
[----:B------:R-:W-:Y:S05]  /*13390*/  SHF.R.S32.HI R0, RZ, 0x1f, R201 ;  /* 0x0000001fff007819 */ /* 0x000fea00000114c9 */
        /* <DEDUP_REMOVED lines=13> */
.L_x_1348:
[----:B------:R-:W-:-:S05]  /*13470*/  BRA.DIV ~URZ, `(.L_x_1284) ;  /* 0x000082827f007947 */ /* 0x000fca000b800000 */
[----:B------:R-:W3:Y:S01]  /*13480*/  SHFL.IDX PT, R0, R11, RZ, 0x181f ;  /* 0x00181fff0b007589 */ /* 0x000ee200000e0000 */
[----:B------:R-:W-:Y:S02]  /*13490*/  SEL R12, RZ, 0x10, P6 ;  /* 0x00000010ff0c7807 */ /* 0x000fe40003000000 */
[----:B---3--:R-:W-:Y:S05]  /*134a0*/  IADD3 R2, P0, R0, R240, RZ ;  /* 0x000000f000027210 */ /* 0x008fea0007f1e0ff */
[----:B--2---:R-:W-:Y:S01]  /*134b0*/  IMAD.X R3, R4, 0x1, R206, P0 ;  /* 0x0000000104037824 */ /* 0x004fe200000e06ce */
[----:B------:R-:W-:Y:S05]  /*134c0*/  IADD3 R8, P0, R0, R204, RZ ;  /* 0x000000cc00087210 */ /* 0x000fea0007f1e0ff */
[----:B------:R-:W-:Y:S01]  /*134d0*/  IMAD.X R9, R4, 0x1, R205, P0 ;  /* 0x0000000104097824 */ /* 0x000fe200000e06cd */
[----:B------:R-:W-:Y:S02]  /*134e0*/  IADD3 R6, P0, R0, R196, RZ ;  /* 0x000000c400067210 */ /* 0x000fe40007f1e0ff */
[----:B------:R-:W-:Y:S01]  /*134f0*/  SHF.L.U32 R0, R10, 0x1, RZ ;  /* 0x000000010a007819 */ /* 0x000fe200000006ff */
[----:B------:R-:W-:Y:S02]  /*13500*/  IMAD.MOV.U32 R10, RZ, RZ, R241 ;  /* 0x000000ffff0a7224 */ /* 0x000fe400078e00f1 */
[----:B------:R-:W-:Y:S02]  /*13510*/  IMAD.X R7, R4, 0x1, R203, P0 ;  /* 0x0000000104077824 */ /* 0x000fe400000e06cb */
[----:B------:R-:W-:Y:S01]  /*13520*/  @!PT LDS RZ, [RZ] ;  /* 0x00000000fffff984 */ /* 0x000fe20000000800 */
[----:B------:R-:W-:Y:S01]  /*13530*/  @!PT LDS RZ, [RZ] ;  /* 0x00000000fffff984 */ /* 0x000fe20000000800 */
[----:B------:R2:W-:Y:S04]  /*13540*/  LDGSTS.E.BYPASS.LTC128B.128 [R0+0xc100], [R2.64], !P3 ;  /* 0x0c10000002007fae */ /* 0x0005e8000d901d46 */
[----:B------:R3:W-:Y:S04]  /*13550*/  LDGSTS.E.BYPASS.LTC128B.128 [R0+0xe100], [R8.64], !P4 ;  /* 0x0e10000008007fae */ /* 0x0007e8000e101d46 */
[----:B------:R4:W1:Y:S04]  /*13560*/  SHFL.IDX PT, R4, R5, 0x1, 0x181f ;  /* 0x00381f0005047f89 */ /* 0x00086800000e0000 */
[----:B------:R3:W-:Y:S04]  /*13570*/  LDGSTS.E.BYPASS.LTC128B.128 [R0+0x10100], [R6.64], !P6 ;  /* 0x1010000006007fae */ /* 0x0007e8000f101d46 */
[----:B--2---:R3:W2:Y:S01]  /*13580*/  SHFL.IDX PT, R2, R11, 0x1, 0x181f ;  /* 0x00381f000b027f89 */ /* 0x0046a200000e0000 */
[----:B-1--4-:R-:W-:Y:S03]  /*13590*/  MOV R5, R12 ;  /* 0x0000000c00057202 */ /* 0x012fe60000000f00 */
.L_x_1349:
        /* <DEDUP_REMOVED lines=19> */
.L_x_1282:
[----:B------:R-:W-:Y:S05]  /*136d0*/  BSYNC B0 ;  /* 0x0000000000007941 */ /* 0x000fea0003800000 */
.L_x_1281:
[C---:B-1----:R-:W-:Y:S01]  /*136e0*/  IADD3 R0, R185.reuse, 0x1, RZ ;  /* 0x00000001b9007810 */ /* 0x042fe20007ffe0ff */
[----:B------:R-:W0:Y:S01]  /*136f0*/  LDGDEPBAR ;  /* 0x00000000000079af */ /* 0x000e220000000000 */
[----:B------:R-:W-:Y:S01]  /*13700*/  ISETP.GE.AND P0, PT, R185, 0x1, PT ;  /* 0x00000001b900780c */ /* 0x000fe20003f06270 */
[----:B------:R-:W-:Y:S01]  /*13710*/  IMAD.MOV.U32 R100, RZ, RZ, R102 ;  /* 0x000000ffff647224 */ /* 0x000fe200078e0066 */
[----:B------:R-:W-:Y:S02]  /*13720*/  IADD3 R199, R186, -0x1, RZ ;  /* 0xffffffffbac77810 */ /* 0x000fe40007ffe0ff */
[----:B------:R-:W-:Y:S01]  /*13730*/  SEL R185, R0, RZ, !P0 ;  /* 0x000000ff00b97207 */ /* 0x000fe20004000000 */
[----:B------:R-:W-:Y:S01]  /*13740*/  IMAD.MOV.U32 R0, RZ, RZ, R103 ;  /* 0x000000ffff007224 */ /* 0x000fe200078e0067 */
[----:B------:R-:W-:Y:S01]  /*13750*/  ISETP.GT.AND P0, PT, R186, R226, PT ;  /* 0x000000e2ba00720c */ /* 0x000fe20003f04270 */
[----:B------:R-:W-:Y:S11]  /*13760*/  IMAD.MOV.U32 R186, RZ, RZ, R199 ;  /* 0x000000ffffba7224 */ /* 0x000ff600078e00c7 */
[----:B------:R-:W-:Y:S01]  /*13770*/  @!UPT UIADD3 URZ, URZ, URZ, URZ ;  /* 0x0000003f3f3ff290 */ /* 0x000fe2000fffe03f */
[----:B------:R-:W-:-:S05]  /*13780*/  @P0 BRA `(.L_x_1285) ;  /* 0xffffcec000000947 */ /* 0x000fca000383ffff */
.L_x_1275:
[----:B------:R-:W-:-:S13]  /*13790*/  ISETP.GE.AND P0, PT, R199, R225, PT ;  /* 0x000000e1c700720c */ /* 0x000fda0003f06270 */
[----:B------:R-:W-:Y:S05]  /*137a0*/  @!P0 BRA `(.L_x_1286) ;  /* 0x00003c0000008947 */ /* 0x000fea0003800000 */
[----:B------:R-:W-:Y:S01]  /*137b0*/  IADD3 R0, R212, 0x40, RZ ;  /* 0x00000040d4007810 */ /* 0x000fe20007ffe0ff */
[----:B------:R-:W-:Y:S01]  /*137c0*/  IMAD.MOV.U32 R186, RZ, RZ, 0x40 ;  /* 0x00000040ffba7424 */ /* 0x000fe200078e00ff */
[----:B------:R-:W-:Y:S01]  /*137d0*/  LOP3.LUT P0, RZ, R198, 0x4, RZ, 0xc0, !PT ;  /* 0x00000004c6ff7812 */ /* 0x000fe2000780c0ff */
[----:B------:R-:W-:Y:S01]  /*137e0*/  IMAD.MOV.U32 R101, RZ, RZ, R102 ;  /* 0x000000ffff657224 */ /* 0x000fe200078e0066 */
[----:B------:R-:W-:Y:S01]  /*137f0*/  SHF.R.S32.HI R196, RZ, 0x1f, R0 ;  /* 0x0000001fffc47819 */ /* 0x000fe20000011400 */
[----:B------:R-:W-:Y:S01]  /*13800*/  IMAD.MOV.U32 R100, RZ, RZ, R103 ;  /* 0x000000ffff647224 */ /* 0x000fe200078e0067 */
[----:B------:R-:W-:Y:S01]  /*13810*/  SHF.R.S32.HI R204, RZ, 0x1f, R212 ;  /* 0x0000001fffcc7819 */ /* 0x000fe200000114d4 */
[----:B------:R-:W-:Y:S01]  /*13820*/  IMAD.SHL.U32 R203, R212, 0x2, RZ ;  /* 0x00000002d4cb7824 */ /* 0x000fe200078e00ff */
[----:B------:R-:W-:Y:S02]  /*13830*/  LEA.HI R196, R196, R0, RZ, 0x3 ;  /* 0x00000000c4c47211 */ /* 0x000fe400078f18ff */
[----:B------:R-:W-:-:S02]  /*13840*/  ISETP.GE.AND P3, PT, R0, c[0x0][0x1d4], PT ;  /* 0x0000750000007a0c */ /* 0x000fc40003f66270 */
[----:B------:R-:W-:Y:S02]  /*13850*/  LOP3.LUT R196, R196, 0xfffffff8, RZ, 0xc0, !PT ;  /* 0xfffffff8c4c47812 */ /* 0x000fe400078ec0ff */
[C---:B------:R-:W-:Y:S02]  /*13860*/  ISETP.GE.AND P2, PT, R212.reuse, c[0x0][0x1d4], PT ;  /* 0x00007500d4007a0c */ /* 0x040fe40003f46270 */
[----:B------:R-:W-:Y:S02]  /*13870*/  SHF.R.S32.HI R198, RZ, 0x1f, R196 ;  /* 0x0000001fffc67819 */ /* 0x000fe400000114c4 */
[----:B------:R-:W-:Y:S02]  /*13880*/  SHF.L.U64.HI R204, R212, 0x1, R204 ;  /* 0x00000001d4cc7819 */ /* 0x000fe400000102cc */
[C---:B------:R-:W-:Y:S01]  /*13890*/  SHF.L.U64.HI R198, R196.reuse, 0x1, R198 ;  /* 0x00000001c4c67819 */ /* 0x040fe200000102c6 */
[----:B------:R-:W-:Y:S01]  /*138a0*/  IMAD.SHL.U32 R196, R196, 0x2, RZ ;  /* 0x00000002c4c47824 */ /* 0x000fe200078e00ff */
[----:B------:R-:W-:-:S02]  /*138b0*/  SEL R186, R186, 0xffffffc0, !P0 ;  /* 0xffffffc0baba7807 */ /* 0x000fc40004000000 */
.L_x_1303:
[----:B------:R-:W-:Y:S04]  /*138c0*/  DEPBAR.LE SB0, 0x2 ;  /* 0x000080800000791a */ /* 0x000fe80000000000 */
[----:B------:R-:W-:Y:S01]  /*138d0*/  WARPSYNC 0xffffffff ;  /* 0xffffffff00007948 */ /* 0x000fe20003800000 */
[----:B------:R-:W-:Y:S01]  /*138e0*/  BAR.SYNC.DEFER_BLOCKING 0x0 ;  /* 0x0000000000007b1d */ /* 0x000fe20000010000 */
[----:B------:R-:W-:Y:S01]  /*138f0*/  IMAD R184, R185, 0x6000, RZ ;  /* 0x00006000b9b87824 */ /* 0x000fe200078e02ff */
[----:B------:R-:W-:Y:S04]  /*13900*/  ISETP.GE.AND P0, PT, R225, R199, PT ;  /* 0x000000c7e100720c */ /* 0x000fe80003f06270 */
[----:B------:R-:W-:Y:S04]  /*13910*/  IADD3 R172, R193, R184, RZ ;  /* 0x000000b8c1ac7210 */ /* 0x000fe80007ffe0ff */
[----:B------:R-:W-:Y:S01]  /*13920*/  IADD3 R0, R197, R172, RZ ;  /* 0x000000acc5007210 */ /* 0x000fe20007ffe0ff */
        /* <DEDUP_REMOVED lines=29> */
.L_x_1350:
[----:B------:R-:W-:-:S05]  /*13b00*/  BRA.DIV ~URZ, `(.L_x_1290) ;  /* 0x00007ec27f007947 */ /* 0x000fca000b800000 */
[----:B------:R-:W5:Y:S01]  /*13b10*/  SHFL.IDX PT, R2, R21, RZ, 0x181f ;  /* 0x00181fff15027589 */ /* 0x000f6200000e0000 */
[C---:B------:R-:W-:Y:S01]  /*13b20*/  IMAD.SHL.U32 R22, R227.reuse, 0x2, RZ ;  /* 0x00000002e3167824 */ /* 0x040fe200078e00ff */
[----:B------:R-:W-:Y:S01]  /*13b30*/  SHF.L.U64.HI R23, R227, 0x1, R239 ;  /* 0x00000001e3177819 */ /* 0x000fe200000102ef */
[----:B------:R-:W-:Y:S01]  /*13b40*/  IMAD R4, R202, 0x6000, R230 ;  /* 0x00006000ca047824 */ /* 0x000fe200078e02e6 */
[C---:B-----5:R-:W-:Y:S05]  /*13b50*/  IADD3 R6, P0, R2.reuse, R203, RZ ;  /* 0x000000cb02067210 */ /* 0x060fea0007f1e0ff */
[C---:B---3--:R-:W-:Y:S01]  /*13b60*/  IMAD.X R7, R5.reuse, 0x1, R204, P0 ;  /* 0x0000000105077824 */ /* 0x048fe200000e06cc */
[C---:B------:R-:W-:Y:S04]  /*13b70*/  IADD3 R14, P0, R2.reuse, R196, RZ ;  /* 0x000000c4020e7210 */ /* 0x040fe80007f1e0ff */
[----:B------:R-:W-:Y:S01]  /*13b80*/  @!PT LDS RZ, [RZ] ;  /* 0x00000000fffff984 */ /* 0x000fe20000000800 */
[----:B------:R-:W-:Y:S01]  /*13b90*/  @!PT LDS RZ, [RZ] ;  /* 0x00000000fffff984 */ /* 0x000fe20000000800 */
[----:B------:R3:W-:Y:S01]  /*13ba0*/  LDGSTS.E.BYPASS.LTC128B.128 [R4], [R6.64], !P2 ;  /* 0x0000000006047fae */ /* 0x0007e2000d101d46 */
[C---:B------:R-:W-:Y:S02]  /*13bb0*/  IADD3.X R15, R5.reuse, R198, RZ, P0, !PT ;  /* 0x000000c6050f7210 */ /* 0x040fe400007fe4ff */
[----:B------:R-:W-:Y:S02]  /*13bc0*/  IADD3 R12, P0, R2, R22, RZ ;  /* 0x00000016020c7210 */ /* 0x000fe40007f1e0ff */
[----:B------:R3:W4:Y:S03]  /*13bd0*/  SHFL.IDX PT, R2, R21, 0x1, 0x181f ;  /* 0x00381f0015027f89 */ /* 0x00072600000e0000 */
[----:B------:R-:W-:Y:S01]  /*13be0*/  IMAD.X R13, R5, 0x1, R23, P0 ;  /* 0x00000001050d7824 */ /* 0x000fe200000e0617 */
[----:B------:R3:W-:Y:S04]  /*13bf0*/  LDGSTS.E.BYPASS.LTC128B.128 [R4+0x2000], [R14.64], !P3 ;  /* 0x020000000e047fae */ /* 0x0007e8000d901d46 */
[----:B------:R3:W2:Y:S04]  /*13c00*/  SHFL.IDX PT, R5, R20, 0x1, 0x181f ;  /* 0x00381f0014057f89 */ /* 0x0006a800000e0000 */
[----:B------:R3:W-:Y:S02]  /*13c10*/  LDGSTS.E.BYPASS.LTC128B.128 [R4+0x4000], [R12.64], !P6 ;  /* 0x040000000c047fae */ /* 0x0007e4000f101d46 */
.L_x_1351:
[C---:B---34-:R-:W-:Y:S05]  /*13c20*/  IADD3 R12, P0, R2.reuse, R203, RZ ;  /* 0x000000cb020c7210 */ /* 0x058fea0007f1e0ff */
[C---:B--2---:R-:W-:Y:S01]  /*13c30*/  IMAD.X R13, R5.reuse, 0x1, R204, P0 ;  /* 0x00000001050d7824 */ /* 0x044fe200000e06cc */
        /* <DEDUP_REMOVED lines=8> */
[----:B------:R-:W-:Y:S05]  /*13cc0*/  IMAD.X R3, R5, 0x1, R23, P0 ;  /* 0x0000000105037824 */ /* 0x000fea00000e0617 */
[----:B------:R2:W-:Y:S03]  /*13cd0*/  LDGSTS.E.BYPASS.LTC128B.128 [R4+0x5000], [R2.64], !P6 ;  /* 0x0500000002047fae */ /* 0x0005e6000f101d46 */
.L_x_1288:
[----:B------:R-:W-:Y:S05]  /*13ce0*/  BSYNC B0 ;  /* 0x0000000000007941 */ /* 0x000fea0003800000 */
.L_x_1287:
[----:B------:R-:W0:Y:S01]  /*13cf0*/  LDGDEPBAR ;  /* 0x00000000000079af */ /* 0x000e220000000000 */
[----:B------:R-:W-:Y:S01]  /*13d00*/  WARPSYNC 0xffffffff ;  /* 0xffffffff00007948 */ /* 0x000fe20003800000 */
[C---:B--23--:R-:W-:Y:S03]  /*13d10*/  HMMA.16816.F32.BF16 R4, R32.reuse, R8, RZ ;  /* 0x000000082004723c */ /* 0x04cfe600000418ff */
[C---:B------:R-:W-:Y:S02]  /*13d20*/  ISETP.NE.AND P0, PT, R243.reuse, c[0x0][0x2c4], PT ;  /* 0x0000b100f3007a0c */ /* 0x040fe40003f05270 */
[C---:B------:R-:W-:Y:S01]  /*13d30*/  IADD3 R2, R186.reuse, R172, RZ ;  /* 0x000000acba027210 */ /* 0x040fe20007ffe0ff */
[----:B------:R-:W2:Y:S01]  /*13d40*/  LDL R191, [R1+0x4] ;  /* 0x0000040001bf7983 */ /* 0x000ea20000100800 */
[C---:B------:R-:W-:Y:S01]  /*13d50*/  IADD3 R102, R186.reuse, R0, RZ ;  /* 0x00000000ba667210 */ /* 0x040fe20007ffe0ff */
[C---:B------:R-:W-:Y:S01]  /*13d60*/  HMMA.16816.F32.BF16 R8, R32.reuse, R10, RZ ;  /* 0x0000000a2008723c */ /* 0x040fe200000418ff */
[----:B------:R-:W-:Y:S01]  /*13d70*/  IADD3 R3, R186, R193, R184 ;  /* 0x000000c1ba037210 */ /* 0x000fe20007ffe0b8 */
[----:B------:R-:W-:Y:S01]  /*13d80*/  LDSM.16.M88.4 R160, [R190] ;  /* 0x00000000bea0783b */ /* 0x000fe20000000200 */
[----:B------:R-:W-:Y:S02]  /*13d90*/  ISETP.LE.AND P4, PT, R243, c[0x0][0x32c], PT ;  /* 0x0000cb00f3007a0c */ /* 0x000fe40003f83270 */
[----:B------:R-:W-:Y:S03]  /*13da0*/  IADD3 R3, R197, R3, RZ ;  /* 0x00000003c5037210 */ /* 0x000fe60007ffe0ff */
[C---:B----4-:R-:W-:Y:S02]  /*13db0*/  HMMA.16816.F32.BF16 R12, R32.reuse, R16, RZ ;  /* 0x00000010200c723c */ /* 0x050fe400000418ff */
[----:B------:R-:W-:Y:S06]  /*13dc0*/  LDSM.16.M88.4 R164, [R2+0xd900] ;  /* 0x00d9000002a4783b */ /* 0x000fec0000000200 */
[C---:B------:R-:W-:Y:S02]  /*13dd0*/  HMMA.16816.F32.BF16 R16, R32.reuse, R18, RZ ;  /* 0x000000122010723c */ /* 0x040fe400000418ff */
[----:B------:R-:W-:Y:S06]  /*13de0*/  LDSM.16.M88.4 R168, [R102+0xc100] ;  /* 0x00c1000066a8783b */ /* 0x000fec0000000200 */
[C---:B-1----:R-:W-:Y:S02]  /*13df0*/  HMMA.16816.F32.BF16 R20, R32.reuse, R24, RZ ;  /* 0x000000182014723c */ /* 0x042fe400000418ff */
[----:B------:R-:W-:Y:S06]  /*13e00*/  LDSM.16.M88.4 R176, [R187+0x8000] ;  /* 0x00800000bbb0783b */ /* 0x000fec0000000200 */
[C---:B------:R-:W-:Y:S02]  /*13e10*/  HMMA.16816.F32.BF16 R24, R32.reuse, R26, RZ ;  /* 0x0000001a2018723c */ /* 0x040fe400000418ff */
[----:B------:R-:W-:Y:S06]  /*13e20*/  LDSM.16.M88.4 R180, [R0+0x10100] ;  /* 0x0101000000b4783b */ /* 0x000fec0000000200 */
[C---:B------:R-:W-:Y:S08]  /*13e30*/  HMMA.16816.F32.BF16 R28, R32.reuse, R104, RZ ;  /* 0x00000068201c723c */ /* 0x040ff000000418ff */
        /* <DEDUP_REMOVED lines=13> */
[----:B------:R-:W5:Y:S07]  /*13f10*/  LDSM.16.M88.4 R140, [R102+0xc900] ;  /* 0x00c90000668c783b */ /* 0x000f6e0000000200 */
[C---:B-1----:R-:W-:Y:S01]  /*13f20*/  HMMA.16816.F32.BF16 R4, R160.reuse, R104, R4 ;  /* 0x00000068a004723c */ /* 0x042fe20000041804 */
[----:B------:R-:W-:Y:S07]  /*13f30*/  LDSM.16.M88.4 R156, [R172+0xe100] ;  /* 0x00e10000ac9c783b */ /* 0x000fee0000000200 */
[C---:B------:R-:W-:Y:S01]  /*13f40*/  HMMA.16816.F32.BF16 R8, R160.reuse, R106, R8 ;  /* 0x0000006aa008723c */ /* 0x040fe20000041808 */
[----:B------:R-:W1:Y:S07]  /*13f50*/  LDSM.16.M88.4 R104, [R102+0xd100] ;  /* 0x00d100006668783b */ /* 0x000e6e0000000200 */
        /* <DEDUP_REMOVED lines=8> */
[----:B------:R-:W3:Y:S07]  /*13fe0*/  LDSM.16.M88.4 R160, [R172+0xe900] ;  /* 0x00e90000aca0783b */ /* 0x000eee0000000200 */
[C---:B-----5:R-:W-:Y:S01]  /*13ff0*/  HMMA.16816.F32.BF16 R4, R152.reuse, R168, R4 ;  /* 0x000000a89804723c */ /* 0x060fe20000041804 */
[----:B------:R-:W5:Y:S07]  /*14000*/  LDSM.16.M88.4 R164, [R172+0xf100] ;  /* 0x00f10000aca4783b */ /* 0x000f6e0000000200 */
[C---:B------:R-:W-:Y:S01]  /*14010*/  HMMA.16816.F32.BF16 R8, R152.reuse, R170, R8 ;  /* 0x000000aa9808723c */ /* 0x040fe20000041808 */
[----:B------:R-:W4:Y:S07]  /*14020*/  LDSM.16.M88.4 R168, [R172+0xf900] ;  /* 0x00f90000aca8783b */ /* 0x000f2e0000000200 */
        /* <DEDUP_REMOVED lines=9> */
[C---:B----4-:R-:W-:Y:S01]  /*140c0*/  HMMA.16816.F32.BF16 R4, R148.reuse, R156, R4 ;  /* 0x0000009c9404723c */ /* 0x050fe20000041804 */
[----:B------:R-:W4:Y:S07]  /*140d0*/  LDSM.16.M88.4 R152, [R0+0xf100] ;  /* 0x00f100000098783b */ /* 0x000f2e0000000200 */
[C---:B------:R-:W-:Y:S01]  /*140e0*/  HMMA.16816.F32.BF16 R8, R148.reuse, R158, R8 ;  /* 0x0000009e9408723c */ /* 0x040fe20000041808 */
[----:B------:R-:W1:Y:S07]  /*140f0*/  LDSM.16.M88.4 R156, [R0+0xf900] ;  /* 0x00f90000009c783b */ /* 0x000e6e0000000200 */
[C---:B------:R-:W-:Y:S08]  /*14100*/  HMMA.16816.F32.BF16 R12, R148.reuse, R160, R12 ;  /* 0x000000a0940c723c */ /* 0x040ff0000004180c */
[C---:B------:R-:W-:Y:S01]  /*14110*/  HMMA.16816.F32.BF16 R16, R148.reuse, R162, R16 ;  /* 0x000000a29410723c */ /* 0x040fe20000041810 */
[----:B------:R-:W-:Y:S07]  /*14120*/  LDSM.16.M88.4 R160, [R190+0x4000] ;  /* 0x00400000bea0783b */ /* 0x000fee0000000200 */
[C---:B-----5:R-:W-:Y:S08]  /*14130*/  HMMA.16816.F32.BF16 R20, R148.reuse, R164, R20 ;  /* 0x000000a49414723c */ /* 0x060ff00000041814 */
[C---:B------:R-:W-:Y:S01]  /*14140*/  HMMA.16816.F32.BF16 R24, R148.reuse, R166, R24 ;  /* 0x000000a69418723c */ /* 0x040fe20000041818 */
[----:B------:R-:W5:Y:S07]  /*14150*/  LDSM.16.M88.4 R164, [R2+0xe100] ;  /* 0x00e1000002a4783b */ /* 0x000f6e0000000200 */
        /* <DEDUP_REMOVED lines=9> */
[----:B------:R-:W-:Y:S07]  /*141f0*/  LDSM.16.M88.4 R144, [R189+0x4000] ;  /* 0x00400000bd90783b */ /* 0x000fee0000000200 */
[C---:B----4-:R-:W-:Y:S08]  /*14200*/  HMMA.16816.F32.BF16 R20, R104.reuse, R152, R20 ;  /* 0x000000986814723c */ /* 0x050ff00000041814 */
[C---:B------:R-:W-:Y:S01]  /*14210*/  HMMA.16816.F32.BF16 R24, R104.reuse, R154, R24 ;  /* 0x0000009a6818723c */ /* 0x040fe20000041818 */
[----:B------:R-:W-:Y:S07]  /*14220*/  LDSM.16.M88.4 R152, [R102+0xe100] ;  /* 0x00e100006698783b */ /* 0x000fee0000000200 */
[C---:B------:R-:W-:Y:S08]  /*14230*/  HMMA.16816.F32.BF16 R28, R104.reuse, R156, R28 ;  /* 0x0000009c681c723c */ /* 0x040ff0000004181c */
[----:B------:R-:W-:Y:S01]  /*14240*/  HMMA.16816.F32.BF16 R32, R104, R158, R32 ;  /* 0x0000009e6820723c */ /* 0x000fe20000041820 */
[----:B------:R-:W3:Y:S07]  /*14250*/  LDSM.16.M88.4 R104, [R2+0xf900] ;  /* 0x00f900000268783b */ /* 0x000eee0000000200 */
[C---:B-----5:R-:W-:Y:S01]  /*14260*/  HMMA.16816.F32.BF16 R4, R160.reuse, R164, R4 ;  /* 0x000000a4a004723c */ /* 0x060fe20000041804 */
[----:B------:R-:W-:Y:S07]  /*14270*/  LDSM.16.M88.4 R156, [R3+0xf100] ;  /* 0x00f10000039c783b */ /* 0x000fee0000000200 */
[C---:B------:R-:W-:Y:S01]  /*14280*/  HMMA.16816.F32.BF16 R8, R160.reuse, R166, R8 ;  /* 0x000000a6a008723c */ /* 0x040fe20000041808 */
[----:B------:R-:W-:Y:S07]  /*14290*/  LDSM.16.M88.4 R164, [R188+0x8000] ;  /* 0x00800000bca4783b */ /* 0x000fee0000000200 */
[C---:B--2---:R-:W-:Y:S08]  /*142a0*/  HMMA.16816.F32.BF16 R12, R160.reuse, R148, R12 ;  /* 0x00000094a00c723c */ /* 0x044ff0000004180c */
[C---:B------:R-:W-:Y:S01]  /*142b0*/  HMMA.16816.F32.BF16 R16, R160.reuse, R150, R16 ;  /* 0x00000096a010723c */ /* 0x040fe20000041810 */
[----:B------:R-:W2:Y:S07]  /*142c0*/  LDSM.16.M88.4 R148, [R3+0xe900] ;  /* 0x00e900000394783b */ /* 0x000eae0000000200 */
[C---:B-1----:R-:W-:Y:S08]  /*142d0*/  HMMA.16816.F32.BF16 R20, R160.reuse, R140, R20 ;  /* 0x0000008ca014723c */ /* 0x042ff00000041814 */
[C---:B------:R-:W-:Y:S01]  /*142e0*/  HMMA.16816.F32.BF16 R24, R160.reuse, R142, R24 ;  /* 0x0000008ea018723c */ /* 0x040fe20000041818 */
[----:B------:R-:W1:Y:S07]  /*142f0*/  LDSM.16.M88.4 R140, [R3+0xf900] ;  /* 0x00f90000038c783b */ /* 0x000e6e0000000200 */
[C---:B---3--:R-:W-:Y:S08]  /*14300*/  HMMA.16816.F32.BF16 R28, R160.reuse, R104, R28 ;  /* 0x00000068a01c723c */ /* 0x048ff0000004181c */
[----:B------:R-:W-:Y:S01]  /*14310*/  HMMA.16816.F32.BF16 R32, R160, R106, R32 ;  /* 0x0000006aa020723c */ /* 0x000fe20000041820 */
[----:B------:R-:W3:Y:S07]  /*14320*/  LDSM.16.M88.4 R104, [R172+0x10900] ;  /* 0x01090000ac68783b */ /* 0x000eee0000000200 */
[C---:B------:R-:W-:Y:S01]  /*14330*/  HMMA.16816.F32.BF16 R4, R144.reuse, R152, R4 ;  /* 0x000000989004723c */ /* 0x040fe20000041804 */
[----:B------:R-:W4:Y:S07]  /*14340*/  LDSM.16.M88.4 R160, [R172+0x11100] ;  /* 0x01110000aca0783b */ /* 0x000f2e0000000200 */
[C---:B------:R-:W-:Y:S01]  /*14350*/  HMMA.16816.F32.BF16 R8, R144.reuse, R154, R8 ;  /* 0x0000009a9008723c */ /* 0x040fe20000041808 */
[----:B------:R-:W5:Y:S07]  /*14360*/  LDSM.16.M88.4 R172, [R172+0x11900] ;  /* 0x01190000acac783b */ /* 0x000f6e0000000200 */
[C---:B--2---:R-:W-:Y:S01]  /*14370*/  HMMA.16816.F32.BF16 R12, R144.reuse, R148, R12 ;  /* 0x00000094900c723c */ /* 0x044fe2000004180c */
[----:B------:R-:W-:Y:S07]  /*14380*/  LDSM.16.M88.4 R152, [R190+0x8000] ;  /* 0x00800000be98783b */ /* 0x000fee0000000200 */
[C---:B------:R-:W-:Y:S01]  /*14390*/  HMMA.16816.F32.BF16 R16, R144.reuse, R150, R16 ;  /* 0x000000969010723c */ /* 0x040fe20000041810 */
[----:B------:R-:W-:Y:S07]  /*143a0*/  LDSM.16.M88.4 R148, [R0+0x11900] ;  /* 0x011900000094783b */ /* 0x000fee0000000200 */
[C---:B------:R-:W-:Y:S08]  /*143b0*/  HMMA.16816.F32.BF16 R20, R144.reuse, R156, R20 ;  /* 0x0000009c9014723c */ /* 0x040ff00000041814 */
[C---:B------:R-:W-:Y:S01]  /*143c0*/  HMMA.16816.F32.BF16 R24, R144.reuse, R158, R24 ;  /* 0x0000009e9018723c */ /* 0x040fe20000041818 */
[----:B------:R-:W-:Y:S07]  /*143d0*/  LDSM.16.M88.4 R156, [R2+0x10100] ;  /* 0x01010000029c783b */ /* 0x000fee0000000200 */
[C---:B-1----:R-:W-:Y:S08]  /*143e0*/  HMMA.16816.F32.BF16 R28, R144.reuse, R140, R28 ;  /* 0x0000008c901c723c */ /* 0x042ff0000004181c */
[----:B------:R-:W-:Y:S01]  /*143f0*/  HMMA.16816.F32.BF16 R32, R144, R142, R32 ;  /* 0x0000008e9020723c */ /* 0x000fe20000041820 */
[----:B------:R-:W1:Y:S07]  /*14400*/  LDSM.16.M88.4 R140, [R0+0x10900] ;  /* 0x01090000008c783b */ /* 0x000e6e0000000200 */
[C---:B------:R-:W-:Y:S01]  /*14410*/  HMMA.16816.F32.BF16 R4, R164.reuse, R168, R4 ;  /* 0x000000a8a404723c */ /* 0x040fe20000041804 */
        /* <DEDUP_REMOVED lines=11> */
[----:B------:R5:W3:Y:S07]  /*144d0*/  LDSM.16.M88.4 R164, [R2+0x11900] ;  /* 0x0119000002a4783b */ /* 0x000aee0000000200 */
[C---:B------:R-:W-:Y:S01]  /*144e0*/  HMMA.16816.F32.BF16 R4, R176.reuse, R180, R4 ;  /* 0x000000b4b004723c */ /* 0x040fe20000041804 */
[----:B------:R-:W3:Y:S07]  /*144f0*/  LDSM.16.M88.4 R172, [R102+0x10100] ;  /* 0x0101000066ac783b */ /* 0x000eee0000000200 */
[C---:B------:R-:W-:Y:S08]  /*14500*/  HMMA.16816.F32.BF16 R8, R176.reuse, R182, R8 ;  /* 0x000000b6b008723c */ /* 0x040ff00000041808 */
[C---:B-1----:R-:W-:Y:S04]  /*14510*/  HMMA.16816.F32.BF16 R12, R176.reuse, R140, R12 ;  /* 0x0000008cb00c723c */ /* 0x042fe8000004180c */
[----:B-----5:R-:W-:Y:S04]  /*14520*/  IADD3 R2, R202, 0x1, RZ ;  /* 0x00000001ca027810 */ /* 0x020fe80007ffe0ff */
[C---:B------:R-:W-:Y:S08]  /*14530*/  HMMA.16816.F32.BF16 R16, R176.reuse, R142, R16 ;  /* 0x0000008eb010723c */ /* 0x040ff00000041810 */
[C---:B--2---:R-:W-:Y:S08]  /*14540*/  HMMA.16816.F32.BF16 R20, R176.reuse, R144, R20 ;  /* 0x00000090b014723c */ /* 0x044ff00000041814 */
        /* <DEDUP_REMOVED lines=8> */
[C---:B----4-:R-:W-:Y:S08]  /*145d0*/  HMMA.16816.F32.BF16 R20, R152.reuse, R160, R20 ;  /* 0x000000a09814723c */ /* 0x050ff00000041814 */
[C---:B------:R-:W-:Y:S08]  /*145e0*/  HMMA.16816.F32.BF16 R24, R152.reuse, R162, R24 ;  /* 0x000000a29818723c */ /* 0x040ff00000041818 */
[C---:B------:R-:W-:Y:S08]  /*145f0*/  HMMA.16816.F32.BF16 R28, R152.reuse, R164, R28 ;  /* 0x000000a4981c723c */ /* 0x040ff0000004181c */
[----:B------:R-:W-:Y:S07]  /*14600*/  HMMA.16816.F32.BF16 R32, R152, R166, R32 ;  /* 0x000000a69820723c */ /* 0x000fee0000041820 */
[----:B------:R-:W-:Y:S01]  /*14610*/  SHF.L.U32 R167, R199, 0x6, RZ ;  /* 0x00000006c7a77819 */ /* 0x000fe200000006ff */
        /* <DEDUP_REMOVED lines=37> */
[----:B------:R1:W1:Y:S01]  /*14870*/  MUFU.TANH R143, R15 ;  /* 0x0000000f008f7308 */ /* 0x0002620000002400 */
[----:B------:R-:W-:Y:S05]  /*14880*/  @P0 IMAD.HI.U32 R0, R4, c[0x0][0x2c8], RZ ;  /* 0x0000b20004000a27 */ /* 0x000fea00078e00ff */
[----:B------:R-:W-:Y:S01]  /*14890*/  @P0 SHF.R.U32.HI R4, RZ, c[0x0][0x2cc], R0 ;  /* 0x0000b300ff040a19 */ /* 0x000fe20000011600 */
[----:B------:R-:W-:Y:S03]  /*148a0*/  FMUL.FTZ R20, R20, c[0x0][0x320] ;  /* 0x0000c80014147a20 */ /* 0x000fe60000410000 */
[----:B------:R-:W1:Y:S01]  /*148b0*/  MUFU.TANH R105, R16 ;  /* 0x0000001000697308 */ /* 0x000e620000002400 */
[----:B------:R-:W-:Y:S01]  /*148c0*/  FMUL.FTZ R22, R22, c[0x0][0x320] ;  /* 0x0000c80016167a20 */ /* 0x000fe20000410000 */
[----:B------:R-:W1:Y:S01]  /*148d0*/  SHFL.IDX PT, R3, R4, RZ, 0x1c1f ;  /* 0x001c1fff04037589 */ /* 0x000e6200000e0000 */
[----:B------:R-:W-:Y:S01]  /*148e0*/  FMUL.FTZ R23, R23, c[0x0][0x320] ;  /* 0x0000c80017177a20 */ /* 0x000fe20000410000 */
[----:B------:R-:W-:Y:S02]  /*148f0*/  IADD3 R0, -R222, 0x1, -R167 ;  /* 0x00000001de007810 */ /* 0x000fe40007ffe9a7 */
[----:B------:R-:W-:Y:S02]  /*14900*/  ISETP.GE.AND P0, PT, R202, 0x1, PT ;  /* 0x00000001ca00780c */ /* 0x000fe40003f06270 */
[----:B------:R-:W-:Y:S02]  /*14910*/  IADD3 R0, -R224, R0, R223 ;  /* 0x00000000e0007210 */ /* 0x000fe40007ffe1df */
[----:B------:R2:W2:Y:S01]  /*14920*/  MUFU.TANH R103, R17 ;  /* 0x0000001100677308 */ /* 0x0004a20000002400 */
[----:B------:R-:W-:Y:S02]  /*14930*/  SEL R202, R2, RZ, !P0 ;  /* 0x000000ff02ca7207 */ /* 0x000fe40004000000 */
[C---:B------:R-:W-:Y:S01]  /*14940*/  IADD3 R6, R0.reuse, c[0x0][0x328], RZ ;  /* 0x0000ca0000067a10 */ /* 0x040fe20007ffe0ff */
[C---:B-----5:R-:W-:Y:S03]  /*14950*/  HMMA.16816.F32.BF16 R28, R168.reuse, R8, R28 ;  /* 0x00000008a81c723c */ /* 0x060fe6000004181c */
[----:B------:R-:W-:Y:S03]  /*14960*/  IADD3 R5, R0, UR4, RZ ;  /* 0x0000000400057c10 */ /* 0x000fe6000fffe0ff */
[----:B------:R5:W3:Y:S02]  /*14970*/  MUFU.TANH R141, R18 ;  /* 0x00000012008d7308 */ /* 0x000ae40000002400 */
[----:B------:R-:W-:Y:S04]  /*14980*/  HMMA.16816.F32.BF16 R32, R168, R10, R32 ;  /* 0x0000000aa820723c */ /* 0x000fe80000041820 */
[-C--:B-1----:R-:W-:Y:S02]  /*14990*/  IADD3 R2, R6, R3.reuse, RZ ;  /* 0x0000000306027210 */ /* 0x082fe40007ffe0ff */
[----:B------:R-:W-:Y:S02]  /*149a0*/  IADD3 R0, R5, R3, RZ ;  /* 0x0000000305007210 */ /* 0x000fe40007ffe0ff */
[----:B------:R1:W1:Y:S08]  /*149b0*/  MUFU.TANH R107, R19 ;  /* 0x00000013006b7308 */ /* 0x0002700000002400 */
[----:B------:R-:W-:Y:S02]  /*149c0*/  FMUL.FTZ R15, R28, c[0x0][0x320] ;  /* 0x0000c8001c0f7a20 */ /* 0x000fe40000410000 */
[----:B------:R3:W3:Y:S01]  /*149d0*/  MUFU.TANH R102, R20 ;  /* 0x0000001400667308 */ /* 0x0006e20000002400 */
[----:B------:R-:W-:Y:S02]  /*149e0*/  FMUL.FTZ R13, R29, c[0x0][0x320] ;  /* 0x0000c8001d0d7a20 */ /* 0x000fe40000410000 */
[----:B--2---:R-:W-:Y:S02]  /*149f0*/  FMUL.FTZ R17, R30, c[0x0][0x320] ;  /* 0x0000c8001e117a20 */ /* 0x004fe40000410000 */
[----:B-----5:R-:W-:Y:S02]  /*14a00*/  FMUL.FTZ R18, R25, c[0x0][0x320] ;  /* 0x0000c80019127a20 */ /* 0x020fe40000410000 */
[----:B------:R-:W-:Y:S02]  /*14a10*/  FMUL.FTZ R16, R31, c[0x0][0x320] ;  /* 0x0000c8001f107a20 */ /* 0x000fe40000410000 */
[----:B------:R-:W-:Y:S01]  /*14a20*/  FMUL.FTZ R12, R32, c[0x0][0x320] ;  /* 0x0000c800200c7a20 */ /* 0x000fe20000410000 */
[----:B------:R2:W2:Y:S01]  /*14a30*/  MUFU.TANH R104, R22 ;  /* 0x0000001600687308 */ /* 0x0004a20000002400 */
[----:B------:R-:W-:Y:S02]  /*14a40*/  FMUL.FTZ R11, R33, c[0x0][0x320] ;  /* 0x0000c800210b7a20 */ /* 0x000fe40000410000 */
[----:B------:R-:W-:Y:S02]  /*14a50*/  FMUL.FTZ R14, R34, c[0x0][0x320] ;  /* 0x0000c800220e7a20 */ /* 0x000fe40000410000 */
[----:B-1----:R-:W-:Y:S02]  /*14a60*/  FMUL.FTZ R19, R24, c[0x0][0x320] ;  /* 0x0000c80018137a20 */ /* 0x002fe40000410000 */
[----:B------:R-:W-:Y:S03]  /*14a70*/  FMUL.FTZ R24, R35, c[0x0][0x320] ;  /* 0x0000c80023187a20 */ /* 0x000fe60000410000 */
[----:B------:R-:W1:Y:S01]  /*14a80*/  MUFU.TANH R23, R23 ;  /* 0x0000001700177308 */ /* 0x000e620000002400 */
[----:B---3--:R-:W-:Y:S02]  /*14a90*/  FMUL.FTZ R20, R21, c[0x0][0x320] ;  /* 0x0000c80015147a20 */ /* 0x008fe40000410000 */
[----:B------:R-:W-:Y:S07]  /*14aa0*/  FMUL.FTZ R21, R27, c[0x0][0x320] ;  /* 0x0000c8001b157a20 */ /* 0x000fee0000410000 */
[----:B------:R-:W3:Y:S01]  /*14ab0*/  MUFU.TANH R20, R20 ;  /* 0x0000001400147308 */ /* 0x000ee20000002400 */
[----:B--2---:R-:W-:Y:S09]  /*14ac0*/  FMUL.FTZ R22, R26, c[0x0][0x320] ;  /* 0x0000c8001a167a20 */ /* 0x004ff20000410000 */
[----:B------:R-:W2:Y:S10]  /*14ad0*/  MUFU.TANH R19, R19 ;  /* 0x0000001300137308 */ /* 0x000eb40000002400 */
        /* <DEDUP_REMOVED lines=25> */
.L_x_1293:
[----:B------:R-:W-:Y:S04]  /*14c70*/  MOV R7, 0x1 ;  /* 0x0000000100077802 */ /* 0x000fe80000000f00 */
[----:B------:R-:W-:Y:S11]  /*14c80*/  ISETP.NE.AND P0, PT, R7, c[0x0][0x32c], PT ;  /* 0x0000cb0007007a0c */ /* 0x000ff60003f05270 */
[----:B------:R-:W-:Y:S02]  /*14c90*/  @!UPT UIADD3 URZ, URZ, URZ, URZ ;  /* 0x0000003f3f3ff290 */ /* 0x000fe4000fffe03f */
[----:B------:R-:W-:Y:S05]  /*14ca0*/  @P0 IMAD.HI.U32 R7, R3, c[0x0][0x330], RZ ;  /* 0x0000cc0003070a27 */ /* 0x000fea00078e00ff */
[----:B------:R-:W-:Y:S02]  /*14cb0*/  @P0 SHF.R.U32.HI R3, RZ, c[0x0][0x334], R7 ;  /* 0x0000cd00ff030a19 */ /* 0x000fe40000011607 */
.L_x_1294:
[----:B------:R-:W-:Y:S05]  /*14cc0*/  BSYNC B0 ;  /* 0x0000000000007941 */ /* 0x000fea0003800000 */
.L_x_1292:
[----:B------:R-:W-:Y:S04]  /*14cd0*/  IMAD R3, R3, c[0x0][0x32c], -R167 ;  /* 0x0000cb0003037a24 */ /* 0x000fe800078e0aa7 */
[----:B------:R-:W-:Y:S05]  /*14ce0*/  IMAD.IADD R3, R3, 0x1, -R222 ;  /* 0x0000000103037824 */ /* 0x000fea00078e0ade */
[----:B------:R-:W-:Y:S02]  /*14cf0*/  IADD3 R7, R3, c[0x0][0x32c], RZ ;  /* 0x0000cb0003077a10 */ /* 0x000fe40007ffe0ff */
[----:B------:R-:W-:Y:S02]  /*14d00*/  IMNMX R0, R0, R3, !PT ;  /* 0x0000000300007217 */ /* 0x000fe40007800200 */
[----:B------:R-:W-:Y:S02]  /*14d10*/  IMNMX R2, R2, R7, PT ;  /* 0x0000000702027217 */ /* 0x000fe40003800200 */
.L_x_1291:
        /* <DEDUP_REMOVED lines=66> */
.L_x_1297:
[----:B------:R-:W-:Y:S04]  /*15140*/  MOV R4, 0x1 ;  /* 0x0000000100047802 */ /* 0x000fe80000000f00 */
[----:B------:R-:W-:Y:S11]  /*15150*/  ISETP.NE.AND P0, PT, R4, c[0x0][0x32c], PT ;  /* 0x0000cb0004007a0c */ /* 0x000ff60003f05270 */
[----:B------:R-:W-:Y:S02]  /*15160*/  @!UPT UIADD3 URZ, URZ, URZ, URZ ;  /* 0x0000003f3f3ff290 */ /* 0x000fe4000fffe03f */
[----:B------:R-:W-:Y:S05]  /*15170*/  @P0 IMAD.HI.U32 R4, R3, c[0x0][0x330], RZ ;  /* 0x0000cc0003040a27 */ /* 0x000fea00078e00ff */
[----:B------:R-:W-:Y:S02]  /*15180*/  @P0 SHF.R.U32.HI R3, RZ, c[0x0][0x334], R4 ;  /* 0x0000cd00ff030a19 */ /* 0x000fe40000011604 */
.L_x_1298:
[----:B------:R-:W-:Y:S05]  /*15190*/  BSYNC B0 ;  /* 0x0000000000007941 */ /* 0x000fea0003800000 */
.L_x_1296:
[----:B------:R-:W-:Y:S04]  /*151a0*/  IMAD R3, R3, c[0x0][0x32c], -R167 ;  /* 0x0000cb0003037a24 */ /* 0x000fe800078e0aa7 */
[----:B------:R-:W-:Y:S05]  /*151b0*/  IMAD.IADD R3, R3, 0x1, -R222 ;  /* 0x0000000103037824 */ /* 0x000fea00078e0ade */
[----:B------:R-:W-:Y:S02]  /*151c0*/  IADD3 R4, R3, c[0x0][0x32c], RZ ;  /* 0x0000cb0003047a10 */ /* 0x000fe40007ffe0ff */
[----:B------:R-:W-:Y:S02]  /*151d0*/  IMNMX R0, R0, R3, !PT ;  /* 0x0000000300007217 */ /* 0x000fe40007800200 */
[----:B------:R-:W-:Y:S02]  /*151e0*/  IMNMX R2, R2, R4, PT ;  /* 0x0000000402027217 */ /* 0x000fe40003800200 */
.L_x_1295:
        /* <DEDUP_REMOVED lines=68> */
[----:B------:R-:W-:Y:S01]  /*15630*/  FMNMX.FTZ R11, R150, R11, !PT ;  /* 0x0000000b960b7209 */ /* 0x000fe20007810000 */
[----:B------:R-:W-:Y:S01]  /*15640*/  BSSY B0, `(.L_x_1299) ;  /* 0x00001cb000007945 */ /* 0x000fe20003800000 */
[----:B------:R-:W-:Y:S02]  /*15650*/  ISETP.LT.OR P0, PT, R2, 0x32, P0 ;  /* 0x000000320200780c */ /* 0x000fe40000701670 */
[----:B------:R-:W-:Y:S02]  /*15660*/  FMNMX.FTZ R11, R151, R11, !PT ;  /* 0x0000000b970b7209 */ /* 0x000fe40007810000 */
[----:B------:R-:W-:Y:S02]  /*15670*/  FSEL R173, R16, -INF , !P0 ;  /* 0xff80000010ad7808 */ /* 0x000fe40004000000 */
[----:B------:R-:W-:Y:S02]  /*15680*/  ISETP.GT.AND P0, PT, R0, 0x38, P1 ;  /* 0x000000380000780c */ /* 0x000fe40000f04270 */
[----:B------:R-:W-:Y:S02]  /*15690*/  FMNMX.FTZ R11, R158, R11, !PT ;  /* 0x0000000b9e0b7209 */ /* 0x000fe40007810000 */
[----:B------:R-:W-:Y:S02]  /*156a0*/  ISETP.LT.OR P0, PT, R2, 0x39, P0 ;  /* 0x000000390200780c */ /* 0x000fe40000701670 */
[----:B------:R-:W-:Y:S02]  /*156b0*/  IADD3 R156, R194, R184, RZ ;  /* 0x000000b8c29c7210 */ /* 0x000fe40007ffe0ff */
[----:B------:R-:W-:Y:S02]  /*156c0*/  FSEL R174, R14, -INF , !P0 ;  /* 0xff8000000eae7808 */ /* 0x000fe40004000000 */
[----:B------:R-:W-:Y:S02]  /*156d0*/  ISETP.GT.AND P0, PT, R0, 0x39, P1 ;  /* 0x000000390000780c */ /* 0x000fe40000f04270 */
[----:B------:R-:W-:Y:S02]  /*156e0*/  FMNMX.FTZ R0, R161, R11, !PT ;  /* 0x0000000ba1007209 */ /* 0x000fe40007810000 */
[----:B------:R-:W-:Y:S02]  /*156f0*/  ISETP.LT.OR P0, PT, R2, 0x3a, P0 ;  /* 0x0000003a0200780c */ /* 0x000fe40000701670 */
[----:B------:R-:W-:Y:S02]  /*15700*/  FMNMX.FTZ R0, R173, R0, !PT ;  /* 0x00000000ad007209 */ /* 0x000fe40007810000 */
[----:B------:R-:W-:Y:S02]  /*15710*/  FSEL R159, R24, -INF , !P0 ;  /* 0xff800000189f7808 */ /* 0x000fe40004000000 */
[----:B------:R-:W-:Y:S02]  /*15720*/  FMNMX.FTZ R0, R174, R0, !PT ;  /* 0x00000000ae007209 */ /* 0x000fe40007810000 */
[----:B-1----:R-:W-:Y:S02]  /*15730*/  FMNMX.FTZ R103, R103, R12, !PT ;  /* 0x0000000c67677209 */ /* 0x002fe40007810000 */
[----:B------:R-:W-:Y:S01]  /*15740*/  FMNMX.FTZ R0, R159, R0, !PT ;  /* 0x000000009f007209 */ /* 0x000fe20007810000 */
[----:B------:R-:W-:Y:S01]  /*15750*/  LDSM.16.MT88.4 R12, [R156+0x100] ;  /* 0x000100009c0c783b */ /* 0x000fe20000004200 */
[----:B------:R-:W-:Y:S07]  /*15760*/  IADD3 R184, R184, R195, RZ ;  /* 0x000000c3b8b87210 */ /* 0x000fee0007ffe0ff */
[----:B------:R-:W1:Y:S08]  /*15770*/  SHFL.BFLY PT, R102, R0, 0x2, 0x1f ;  /* 0x0c401f0000667f89 */ /* 0x000e7000000e0000 */
[----:B------:R-:W2:Y:S08]  /*15780*/  SHFL.BFLY PT, R2, R103, 0x1, 0x1f ;  /* 0x0c201f0067027f89 */ /* 0x000eb000000e0000 */
[----:B------:R-:W-:Y:S01]  /*15790*/  LDSM.16.MT88.4 R28, [R184+0x100] ;  /* 0x00010000b81c783b */ /* 0x000fe20000004200 */
[----:B-1----:R-:W-:Y:S02]  /*157a0*/  FMNMX.FTZ R102, R0, R102, !PT ;  /* 0x0000006600667209 */ /* 0x002fe40007810000 */
[----:B--2---:R-:W-:Y:S05]  /*157b0*/  FMNMX.FTZ R103, R103, R2, !PT ;  /* 0x0000000267677209 */ /* 0x004fea0007810000 */
[----:B------:R-:W1:Y:S01]  /*157c0*/  SHFL.BFLY PT, R2, R102, 0x1, 0x1f ;  /* 0x0c201f0066027f89 */ /* 0x000e6200000e0000 */
[C---:B------:R-:W-:Y:S01]  /*157d0*/  FSETP.NEU.FTZ.AND P0, PT, R103.reuse, -INF , PT ;  /* 0xff8000006700780b */ /* 0x040fe20003f1d000 */
[C---:B------:R-:W-:Y:S03]  /*157e0*/  FMUL.FTZ R140, R103.reuse, c[0x0][0x2d0] ;  /* 0x0000b400678c7a20 */ /* 0x040fe60000410000 */
[----:B------:R-:W-:Y:S02]  /*157f0*/  FSEL R0, R103, RZ, P0 ;  /* 0x000000ff67007208 */ /* 0x000fe40000000000 */
[----:B------:R-:W-:Y:S03]  /*15800*/  FSEL R140, R140, RZ, P0 ;  /* 0x000000ff8c8c7208 */ /* 0x000fe60000000000 */
[----:B------:R-:W-:Y:S01]  /*15810*/  FADD.FTZ R0, -R0, R100 ;  /* 0x0000006400007221 */ /* 0x000fe20000010100 */
[----:B------:R-:W-:Y:S01]  /*15820*/  IADD3 R100, R192, R156, RZ ;  /* 0x0000009cc0647210 */ /* 0x000fe20007ffe0ff */
[--C-:B------:R-:W-:Y:S02]  /*15830*/  FFMA.FTZ R7, R7, c[0x0][0x2d0], -R140.reuse ;  /* 0x0000b40007077a23 */ /* 0x100fe4000001088c */
[----:B------:R-:W-:Y:S02]  /*15840*/  FMUL.FTZ R0, R0, c[0x0][0x2d0] ;  /* 0x0000b40000007a20 */ /* 0x000fe40000410000 */
[--C-:B------:R-:W-:Y:S01]  /*15850*/  FFMA.FTZ R9, R9, c[0x0][0x2d0], -R140.reuse ;  /* 0x0000b40009097a23 */ /* 0x100fe2000001088c */
[----:B------:R-:W-:Y:S01]  /*15860*/  MUFU.EX2 R214, R7 ;  /* 0x0000000700d67308 */ /* 0x000fe20000000800 */
[--C-:B------:R-:W-:Y:S01]  /*15870*/  FFMA.FTZ R8, R8, c[0x0][0x2d0], -R140.reuse ;  /* 0x0000b40008087a23 */ /* 0x100fe2000001088c */
[----:B------:R-:W2:Y:S01]  /*15880*/  LDSM.16.MT88.4 R20, [R100+0x100] ;  /* 0x000100006414783b */ /* 0x000ea20000004200 */
[--C-:B------:R-:W-:Y:S01]  /*15890*/  FFMA.FTZ R10, R10, c[0x0][0x2d0], -R140.reuse ;  /* 0x0000b4000a0a7a23 */ /* 0x100fe2000001088c */
[----:B-1----:R-:W-:Y:S06]  /*158a0*/  FMNMX.FTZ R102, R102, R2, !PT ;  /* 0x0000000266667209 */ /* 0x002fec0007810000 */
[----:B------:R1:W3:Y:S01]  /*158b0*/  MUFU.EX2 R2, R0 ;  /* 0x0000000000027308 */ /* 0x0002e20000000800 */
[C---:B------:R-:W-:Y:S01]  /*158c0*/  FSETP.NEU.FTZ.AND P0, PT, R102.reuse, -INF , PT ;  /* 0xff8000006600780b */ /* 0x040fe20003f1d000 */
[----:B------:R-:W-:Y:S05]  /*158d0*/  FMUL.FTZ R141, R102, c[0x0][0x2d0] ;  /* 0x0000b400668d7a20 */ /* 0x000fea0000410000 */
[----:B------:R-:W-:Y:S03]  /*158e0*/  FSEL R141, R141, RZ, P0 ;  /* 0x000000ff8d8d7208 */ /* 0x000fe60000000000 */
[----:B------:R-:W4:Y:S02]  /*158f0*/  MUFU.EX2 R213, R9 ;  /* 0x0000000900d57308 */ /* 0x000f240000000800 */
[--C-:B------:R-:W-:Y:S02]  /*15900*/  FFMA.FTZ R3, R3, c[0x0][0x2d0], -R141.reuse ;  /* 0x0000b40003037a23 */ /* 0x100fe4000001088d */
[--C-:B------:R-:W-:Y:S02]  /*15910*/  FFMA.FTZ R4, R4, c[0x0][0x2d0], -R141.reuse ;  /* 0x0000b40004047a23 */ /* 0x100fe4000001088d */
[--C-:B------:R-:W-:Y:S02]  /*15920*/  FFMA.FTZ R5, R5, c[0x0][0x2d0], -R141.reuse ;  /* 0x0000b40005057a23 */ /* 0x100fe4000001088d */
[----:B------:R-:W-:Y:S02]  /*15930*/  FFMA.FTZ R6, R6, c[0x0][0x2d0], -R141 ;  /* 0x0000b40006067a23 */ /* 0x000fe4000001088d */
[----:B------:R5:W-:Y:S01]  /*15940*/  MUFU.EX2 R212, R8 ;  /* 0x0000000800d47308 */ /* 0x000be20000000800 */
[----:B-1----:R-:W-:Y:S01]  /*15950*/  FSEL R0, R102, RZ, P0 ;  /* 0x000000ff66007208 */ /* 0x002fe20000000000 */
[C---:B---3--:R-:W-:Y:S02]  /*15960*/  FMUL.FTZ R16, R2.reuse, R120 ;  /* 0x0000007802107220 */ /* 0x048fe40000410000 */
[----:B------:R-:W-:Y:S02]  /*15970*/  FMUL.FTZ R17, R2, R121 ;  /* 0x0000007902117220 */ /* 0x000fe40000410000 */
[----:B------:R-:W-:Y:S04]  /*15980*/  FADD.FTZ R0, -R0, R101 ;  /* 0x0000006500007221 */ /* 0x000fe80000010100 */
[----:B------:R-:W1:Y:S01]  /*15990*/  MUFU.EX2 R211, R10 ;  /* 0x0000000a00d37308 */ /* 0x000e620000000800 */
[--C-:B------:R-:W-:Y:S02]  /*159a0*/  FFMA.FTZ R101, R142, c[0x0][0x2d0], -R140.reuse ;  /* 0x0000b4008e657a23 */ /* 0x100fe4000001088c */
[----:B------:R-:W-:Y:S01]  /*159b0*/  FMUL.FTZ R0, R0, c[0x0][0x2d0] ;  /* 0x0000b40000007a20 */ /* 0x000fe20000410000 */
[----:B----4-:R-:W-:Y:S01]  /*159c0*/  F2FP.BF16.PACK_AB R104, R213, R214 ;  /* 0x000000d6d568723e */ /* 0x010fe200000010ff */
[C---:B------:R-:W-:Y:S02]  /*159d0*/  FMUL.FTZ R9, R2.reuse, R113 ;  /* 0x0000007102097220 */ /* 0x040fe40000410000 */
[C---:B------:R-:W-:Y:S02]  /*159e0*/  FMUL.FTZ R24, R2.reuse, R128 ;  /* 0x0000008002187220 */ /* 0x040fe40000410000 */
[C---:B------:R-:W-:Y:S01]  /*159f0*/  FMUL.FTZ R25, R2.reuse, R129 ;  /* 0x0000008102197220 */ /* 0x040fe20000410000 */
[----:B------:R3:W-:Y:S01]  /*15a00*/  MUFU.EX2 R210, R101 ;  /* 0x0000006500d27308 */ /* 0x0007e20000000800 */
[C---:B------:R-:W-:Y:S02]  /*15a10*/  FMUL.FTZ R32, R2.reuse, R136 ;  /* 0x0000008802207220 */ /* 0x040fe40000410000 */
[C---:B------:R-:W-:Y:S02]  /*15a20*/  FMUL.FTZ R33, R2.reuse, R137 ;  /* 0x0000008902217220 */ /* 0x040fe40000410000 */
[C---:B-----5:R-:W-:Y:S02]  /*15a30*/  FMUL.FTZ R8, R2.reuse, R112 ;  /* 0x0000007002087220 */ /* 0x060fe40000410000 */
[C---:B------:R-:W-:Y:S02]  /*15a40*/  FMUL.FTZ R36, R2.reuse, R36 ;  /* 0x0000002402247220 */ /* 0x040fe40000410000 */
[C---:B------:R-:W-:Y:S01]  /*15a50*/  FMUL.FTZ R37, R2.reuse, R37 ;  /* 0x0000002502257220 */ /* 0x040fe20000410000 */
[----:B------:R4:W-:Y:S01]  /*15a60*/  MUFU.EX2 R179, R3 ;  /* 0x0000000300b37308 */ /* 0x0009e20000000800 */
[C---:B------:R-:W-:Y:S02]  /*15a70*/  FMUL.FTZ R40, R2.reuse, R40 ;  /* 0x0000002802287220 */ /* 0x040fe40000410000 */
[C---:B------:R-:W-:Y:S01]  /*15a80*/  FMUL.FTZ R41, R2.reuse, R41 ;  /* 0x0000002902297220 */ /* 0x040fe20000410000 */
[----:B-1----:R-:W-:Y:S01]  /*15a90*/  F2FP.BF16.PACK_AB R106, R211, R212 ;  /* 0x000000d4d36a723e */ /* 0x002fe200000010ff */
[C---:B------:R-:W-:Y:S02]  /*15aa0*/  FMUL.FTZ R44, R2.reuse, R44 ;  /* 0x0000002c022c7220 */ /* 0x040fe40000410000 */
[C---:B------:R-:W-:Y:S02]  /*15ab0*/  FMUL.FTZ R45, R2.reuse, R45 ;  /* 0x0000002d022d7220 */ /* 0x040fe40000410000 */
[C---:B------:R-:W-:Y:S01]  /*15ac0*/  FMUL.FTZ R48, R2.reuse, R48 ;  /* 0x0000003002307220 */ /* 0x040fe20000410000 */
[----:B------:R-:W1:Y:S01]  /*15ad0*/  MUFU.EX2 R178, R4 ;  /* 0x0000000400b27308 */ /* 0x000e620000000800 */
[C---:B------:R-:W-:Y:S02]  /*15ae0*/  FMUL.FTZ R49, R2.reuse, R49 ;  /* 0x0000003102317220 */ /* 0x040fe40000410000 */
[C---:B------:R-:W-:Y:S02]  /*15af0*/  FMUL.FTZ R52, R2.reuse, R52 ;  /* 0x0000003402347220 */ /* 0x040fe40000410000 */
[--C-:B---3--:R-:W-:Y:S02]  /*15b00*/  FFMA.FTZ R101, R145, c[0x0][0x2d0], -R140.reuse ;  /* 0x0000b40091657a23 */ /* 0x108fe4000001088c */
[C---:B------:R-:W-:Y:S02]  /*15b10*/  FMUL.FTZ R53, R2.reuse, R53 ;  /* 0x0000003502357220 */ /* 0x040fe40000410000 */
[C---:B------:R-:W-:Y:S01]  /*15b20*/  FMUL.FTZ R56, R2.reuse, R56 ;  /* 0x0000003802387220 */ /* 0x040fe20000410000 */
[----:B------:R3:W-:Y:S01]  /*15b30*/  MUFU.EX2 R177, R5 ;  /* 0x0000000500b17308 */ /* 0x0007e20000000800 */
[C---:B------:R-:W-:Y:S02]  /*15b40*/  FMUL.FTZ R57, R2.reuse, R57 ;  /* 0x0000003902397220 */ /* 0x040fe40000410000 */
[----:B------:R-:W-:Y:S01]  /*15b50*/  FMUL.FTZ R60, R2, R60 ;  /* 0x0000003c023c7220 */ /* 0x000fe20000410000 */
[----:B----4-:R-:W-:Y:S01]  /*15b60*/  IADD3 R3, R192, R184, RZ ;  /* 0x000000b8c0037210 */ /* 0x010fe20007ffe0ff */
[C---:B------:R-:W-:Y:S02]  /*15b70*/  FMUL.FTZ R61, R2.reuse, R61 ;  /* 0x0000003d023d7220 */ /* 0x040fe40000410000 */
[C---:B------:R-:W-:Y:S02]  /*15b80*/  FMUL.FTZ R64, R2.reuse, R64 ;  /* 0x0000004002407220 */ /* 0x040fe40000410000 */
[C---:B------:R-:W-:Y:S01]  /*15b90*/  FMUL.FTZ R65, R2.reuse, R65 ;  /* 0x0000004102417220 */ /* 0x040fe20000410000 */
[----:B------:R-:W4:Y:S01]  /*15ba0*/  MUFU.EX2 R176, R6 ;  /* 0x0000000600b07308 */ /* 0x000f220000000800 */
[C---:B------:R-:W-:Y:S02]  /*15bb0*/  FMUL.FTZ R68, R2.reuse, R68 ;  /* 0x0000004402447220 */ /* 0x040fe40000410000 */
[----:B------:R-:W-:Y:S01]  /*15bc0*/  FMUL.FTZ R69, R2, R69 ;  /* 0x0000004502457220 */ /* 0x000fe20000410000 */
[----:B-1----:R-:W-:Y:S01]  /*15bd0*/  F2FP.BF16.PACK_AB R105, R178, R179 ;  /* 0x000000b3b269723e */ /* 0x002fe200000010ff */
[C---:B------:R-:W-:Y:S02]  /*15be0*/  FMUL.FTZ R4, R2.reuse, R108 ;  /* 0x0000006c02047220 */ /* 0x040fe40000410000 */
[C---:B------:R-:W-:Y:S02]  /*15bf0*/  FMUL.FTZ R72, R2.reuse, R72 ;  /* 0x0000004802487220 */ /* 0x040fe40000410000 */
[C---:B------:R-:W-:Y:S01]  /*15c00*/  FMUL.FTZ R73, R2.reuse, R73 ;  /* 0x0000004902497220 */ /* 0x040fe20000410000 */
[----:B------:R-:W1:Y:S01]  /*15c10*/  MUFU.EX2 R0, R0 ;  /* 0x0000000000007308 */ /* 0x000e620000000800 */
[C---:B------:R-:W-:Y:S02]  /*15c20*/  FMUL.FTZ R76, R2.reuse, R76 ;  /* 0x0000004c024c7220 */ /* 0x040fe40000410000 */
[C---:B------:R-:W-:Y:S02]  /*15c30*/  FMUL.FTZ R77, R2.reuse, R77 ;  /* 0x0000004d024d7220 */ /* 0x040fe40000410000 */
[C---:B---3--:R-:W-:Y:S02]  /*15c40*/  FMUL.FTZ R5, R2.reuse, R109 ;  /* 0x0000006d02057220 */ /* 0x048fe40000410000 */
[C---:B------:R-:W-:Y:S02]  /*15c50*/  FMUL.FTZ R80, R2.reuse, R80 ;  /* 0x0000005002507220 */ /* 0x040fe40000410000 */
[C---:B------:R-:W-:Y:S01]  /*15c60*/  FMUL.FTZ R81, R2.reuse, R81 ;  /* 0x0000005102517220 */ /* 0x040fe20000410000 */
[----:B------:R3:W5:Y:S01]  /*15c70*/  MUFU.EX2 R209, R101 ;  /* 0x0000006500d17308 */ /* 0x0007620000000800 */
[C---:B------:R-:W-:Y:S02]  /*15c80*/  FMUL.FTZ R84, R2.reuse, R84 ;  /* 0x0000005402547220 */ /* 0x040fe40000410000 */
[----:B------:R-:W-:Y:S01]  /*15c90*/  FMUL.FTZ R85, R2, R85 ;  /* 0x0000005502557220 */ /* 0x000fe20000410000 */
[----:B----4-:R-:W-:Y:S01]  /*15ca0*/  F2FP.BF16.PACK_AB R107, R176, R177 ;  /* 0x000000b1b06b723e */ /* 0x010fe200000010ff */
[C---:B------:R-:W-:Y:S02]  /*15cb0*/  FMUL.FTZ R88, R2.reuse, R88 ;  /* 0x0000005802587220 */ /* 0x040fe40000410000 */
[C---:B------:R-:W-:Y:S02]  /*15cc0*/  FMUL.FTZ R89, R2.reuse, R89 ;  /* 0x0000005902597220 */ /* 0x040fe40000410000 */
[C---:B------:R-:W-:Y:S02]  /*15cd0*/  FMUL.FTZ R92, R2.reuse, R92 ;  /* 0x0000005c025c7220 */ /* 0x040fe40000410000 */
[C---:B------:R-:W-:Y:S02]  /*15ce0*/  FMUL.FTZ R93, R2.reuse, R93 ;  /* 0x0000005d025d7220 */ /* 0x040fe40000410000 */
[----:B------:R-:W-:Y:S02]  /*15cf0*/  FMUL.FTZ R96, R2, R96 ;  /* 0x0000006002607220 */ /* 0x000fe40000410000 */
[C---:B-1----:R-:W-:Y:S02]  /*15d00*/  FMUL.FTZ R6, R0.reuse, R110 ;  /* 0x0000006e00067220 */ /* 0x042fe40000410000 */
[C---:B------:R-:W-:Y:S02]  /*15d10*/  FMUL.FTZ R7, R0.reuse, R111 ;  /* 0x0000006f00077220 */ /* 0x040fe40000410000 */
[----:B------:R-:W1:Y:S01]  /*15d20*/  LDSM.16.MT88.4 R108, [R3+0x100] ;  /* 0x00010000036c783b */ /* 0x000e620000004200 */
[C---:B------:R-:W-:Y:S02]  /*15d30*/  FMUL.FTZ R10, R0.reuse, R114 ;  /* 0x00000072000a7220 */ /* 0x040fe40000410000 */
[----:B------:R-:W-:Y:S02]  /*15d40*/  FMUL.FTZ R11, R0, R115 ;  /* 0x00000073000b7220 */ /* 0x000fe40000410000 */
[C---:B------:R-:W-:Y:S03]  /*15d50*/  HMMA.16816.F32.BF16 R4, R104.reuse, R12, R4 ;  /* 0x0000000c6804723c */ /* 0x040fe60000041804 */
[----:B------:R-:W4:Y:S02]  /*15d60*/  LDSM.16.MT88.4 R112, [R156+0x2100] ;  /* 0x002100009c70783b */ /* 0x000f240000004200 */
[--C-:B---3--:R-:W-:Y:S02]  /*15d70*/  FFMA.FTZ R101, R146, c[0x0][0x2d0], -R140.reuse ;  /* 0x0000b40092657a23 */ /* 0x108fe4000001088c */
[C---:B------:R-:W-:Y:S01]  /*15d80*/  FMUL.FTZ R12, R2.reuse, R116 ;  /* 0x00000074020c7220 */ /* 0x040fe20000410000 */
[C---:B------:R-:W-:Y:S01]  /*15d90*/  HMMA.16816.F32.BF16 R8, R104.reuse, R14, R8 ;  /* 0x0000000e6808723c */ /* 0x040fe20000041808 */
[----:B------:R3:W-:Y:S03]  /*15da0*/  MUFU.EX2 R208, R101 ;  /* 0x0000006500d07308 */ /* 0x0007e60000000800 */
[----:B------:R-:W-:Y:S02]  /*15db0*/  FMUL.FTZ R13, R2, R117 ;  /* 0x00000075020d7220 */ /* 0x000fe40000410000 */
[C---:B------:R-:W-:Y:S02]  /*15dc0*/  FMUL.FTZ R18, R0.reuse, R122 ;  /* 0x0000007a00127220 */ /* 0x040fe40000410000 */
[C---:B------:R-:W-:Y:S04]  /*15dd0*/  FMUL.FTZ R14, R0.reuse, R118 ;  /* 0x00000076000e7220 */ /* 0x040fe80000410000 */
[C---:B------:R-:W-:Y:S02]  /*15de0*/  FMUL.FTZ R15, R0.reuse, R119 ;  /* 0x00000077000f7220 */ /* 0x040fe40000410000 */
[----:B------:R-:W1:Y:S01]  /*15df0*/  LDSM.16.MT88.4 R116, [R100+0x2100] ;  /* 0x002100006474783b */ /* 0x000e620000004200 */
[C---:B------:R-:W-:Y:S02]  /*15e00*/  FMUL.FTZ R19, R0.reuse, R123 ;  /* 0x0000007b00137220 */ /* 0x040fe40000410000 */
[C---:B------:R-:W-:Y:S02]  /*15e10*/  FMUL.FTZ R26, R0.reuse, R130 ;  /* 0x00000082001a7220 */ /* 0x040fe40000410000 */
[C---:B--2---:R-:W-:Y:S03]  /*15e20*/  HMMA.16816.F32.BF16 R12, R104.reuse, R20, R12 ;  /* 0x00000014680c723c */ /* 0x044fe6000004180c */
[----:B------:R-:W-:Y:S01]  /*15e30*/  LDSM.16.MT88.4 R120, [R184+0x900] ;  /* 0x00090000b878783b */ /* 0x000fe20000004200 */
[----:B------:R-:W-:Y:S02]  /*15e40*/  FMUL.FTZ R27, R0, R131 ;  /* 0x00000083001b7220 */ /* 0x000fe40000410000 */
[----:B---3--:R-:W-:Y:S02]  /*15e50*/  FFMA.FTZ R101, R152, c[0x0][0x2d0], -R140 ;  /* 0x0000b40098657a23 */ /* 0x008fe4000001088c */
[C---:B------:R-:W-:Y:S02]  /*15e60*/  HMMA.16816.F32.BF16 R16, R104.reuse, R22, R16 ;  /* 0x000000166810723c */ /* 0x040fe40000041810 */
[----:B------:R2:W3:Y:S01]  /*15e70*/  MUFU.EX2 R207, R101 ;  /* 0x0000006500cf7308 */ /* 0x0004e20000000800 */
[----:B------:R-:W-:Y:S01]  /*15e80*/  LDSM.16.MT88.4 R128, [R156+0x2900] ;  /* 0x002900009c80783b */ /* 0x000fe20000004200 */
[C---:B------:R-:W-:Y:S02]  /*15e90*/  FMUL.FTZ R20, R2.reuse, R124 ;  /* 0x0000007c02147220 */ /* 0x040fe40000410000 */
[----:B------:R-:W-:Y:S02]  /*15ea0*/  FMUL.FTZ R21, R2, R125 ;  /* 0x0000007d02157220 */ /* 0x000fe40000410000 */
[C---:B------:R-:W-:Y:S04]  /*15eb0*/  FMUL.FTZ R22, R0.reuse, R126 ;  /* 0x0000007e00167220 */ /* 0x040fe80000410000 */
[C---:B------:R-:W-:Y:S02]  /*15ec0*/  FMUL.FTZ R23, R0.reuse, R127 ;  /* 0x0000007f00177220 */ /* 0x040fe40000410000 */
[----:B------:R-:W-:Y:S01]  /*15ed0*/  LDSM.16.MT88.4 R124, [R3+0x900] ;  /* 0x00090000037c783b */ /* 0x000fe20000004200 */
[C---:B------:R-:W-:Y:S02]  /*15ee0*/  FMUL.FTZ R34, R0.reuse, R138 ;  /* 0x0000008a00227220 */ /* 0x040fe40000410000 */
[C---:B------:R-:W-:Y:S02]  /*15ef0*/  FMUL.FTZ R35, R0.reuse, R139 ;  /* 0x0000008b00237220 */ /* 0x040fe40000410000 */
[C---:B------:R-:W-:Y:S03]  /*15f00*/  HMMA.16816.F32.BF16 R20, R104.reuse, R28, R20 ;  /* 0x0000001c6814723c */ /* 0x040fe60000041814 */
[----:B------:R-:W-:Y:S01]  /*15f10*/  LDSM.16.MT88.4 R136, [R184+0x2900] ;  /* 0x00290000b888783b */ /* 0x000fe20000004200 */
[C---:B------:R-:W-:Y:S02]  /*15f20*/  FMUL.FTZ R38, R0.reuse, R38 ;  /* 0x0000002600267220 */ /* 0x040fe40000410000 */
[----:B------:R-:W-:Y:S02]  /*15f30*/  FMUL.FTZ R39, R0, R39 ;  /* 0x0000002700277220 */ /* 0x000fe40000410000 */
[C---:B------:R-:W-:Y:S04]  /*15f40*/  HMMA.16816.F32.BF16 R24, R104.reuse, R30, R24 ;  /* 0x0000001e6818723c */ /* 0x040fe80000041818 */
[C---:B------:R-:W-:Y:S02]  /*15f50*/  FMUL.FTZ R28, R2.reuse, R132 ;  /* 0x00000084021c7220 */ /* 0x040fe40000410000 */
[----:B------:R-:W-:Y:S02]  /*15f60*/  FMUL.FTZ R29, R2, R133 ;  /* 0x00000085021d7220 */ /* 0x000fe40000410000 */
[C---:B------:R-:W-:Y:S04]  /*15f70*/  FMUL.FTZ R30, R0.reuse, R134 ;  /* 0x00000086001e7220 */ /* 0x040fe80000410000 */
[----:B------:R-:W-:Y:S02]  /*15f80*/  FMUL.FTZ R31, R0, R135 ;  /* 0x00000087001f7220 */ /* 0x000fe40000410000 */
[----:B------:R-:W-:Y:S01]  /*15f90*/  LDSM.16.MT88.4 R132, [R100+0x2900] ;  /* 0x002900006484783b */ /* 0x000fe20000004200 */
[--C-:B--2---:R-:W-:Y:S02]  /*15fa0*/  FFMA.FTZ R101, R144, c[0x0][0x2d0], -R141.reuse ;  /* 0x0000b40090657a23 */ /* 0x104fe4000001088d */
[C---:B------:R-:W-:Y:S02]  /*15fb0*/  FMUL.FTZ R42, R0.reuse, R42 ;  /* 0x0000002a002a7220 */ /* 0x040fe40000410000 */
[C---:B-1----:R-:W-:Y:S01]  /*15fc0*/  HMMA.16816.F32.BF16 R28, R104.reuse, R108, R28 ;  /* 0x0000006c681c723c */ /* 0x042fe2000004181c */
[----:B------:R1:W-:Y:S02]  /*15fd0*/  MUFU.EX2 R171, R101 ;  /* 0x0000006500ab7308 */ /* 0x0003e40000000800 */
[C---:B------:R-:W-:Y:S02]  /*15fe0*/  FMUL.FTZ R43, R0.reuse, R43 ;  /* 0x0000002b002b7220 */ /* 0x040fe40000410000 */
[C---:B------:R-:W-:Y:S02]  /*15ff0*/  FMUL.FTZ R46, R0.reuse, R46 ;  /* 0x0000002e002e7220 */ /* 0x040fe40000410000 */
[C---:B------:R-:W-:Y:S01]  /*16000*/  FMUL.FTZ R47, R0.reuse, R47 ;  /* 0x0000002f002f7220 */ /* 0x040fe20000410000 */
[C---:B------:R-:W-:Y:S01]  /*16010*/  HMMA.16816.F32.BF16 R32, R104.reuse, R110, R32 ;  /* 0x0000006e6820723c */ /* 0x040fe20000041820 */
[----:B------:R-:W2:Y:S03]  /*16020*/  LDSM.16.MT88.4 R108, [R184+0x2100] ;  /* 0x00210000b86c783b */ /* 0x000ea60000004200 */
[C---:B------:R-:W-:Y:S02]  /*16030*/  FMUL.FTZ R50, R0.reuse, R50 ;  /* 0x0000003200327220 */ /* 0x040fe40000410000 */
[C---:B------:R-:W-:Y:S02]  /*16040*/  FMUL.FTZ R51, R0.reuse, R51 ;  /* 0x0000003300337220 */ /* 0x040fe40000410000 */
[C---:B----4-:R-:W-:Y:S04]  /*16050*/  HMMA.16816.F32.BF16 R36, R104.reuse, R112, R36 ;  /* 0x000000706824723c */ /* 0x050fe80000041824 */
[C---:B------:R-:W-:Y:S02]  /*16060*/  FMUL.FTZ R54, R0.reuse, R54 ;  /* 0x0000003600367220 */ /* 0x040fe40000410000 */
[C---:B------:R-:W-:Y:S02]  /*16070*/  FMUL.FTZ R55, R0.reuse, R55 ;  /* 0x0000003700377220 */ /* 0x040fe40000410000 */
[C---:B------:R-:W-:Y:S01]  /*16080*/  HMMA.16816.F32.BF16 R40, R104.reuse, R114, R40 ;  /* 0x000000726828723c */ /* 0x040fe20000041828 */
[----:B------:R-:W4:Y:S03]  /*16090*/  LDSM.16.MT88.4 R112, [R3+0x2100] ;  /* 0x002100000370783b */ /* 0x000f260000004200 */
[--C-:B-1----:R-:W-:Y:S02]  /*160a0*/  FFMA.FTZ R101, R143, c[0x0][0x2d0], -R141.reuse ;  /* 0x0000b4008f657a23 */ /* 0x102fe4000001088d */
[C---:B------:R-:W-:Y:S02]  /*160b0*/  FMUL.FTZ R58, R0.reuse, R58 ;  /* 0x0000003a003a7220 */ /* 0x040fe40000410000 */
[C---:B------:R-:W-:Y:S01]  /*160c0*/  HMMA.16816.F32.BF16 R44, R104.reuse, R116, R44 ;  /* 0x00000074682c723c */ /* 0x040fe2000004182c */
[----:B------:R1:W1:Y:S03]  /*160d0*/  MUFU.EX2 R170, R101 ;  /* 0x0000006500aa7308 */ /* 0x0002660000000800 */
[C---:B------:R-:W-:Y:S02]  /*160e0*/  FMUL.FTZ R59, R0.reuse, R59 ;  /* 0x0000003b003b7220 */ /* 0x040fe40000410000 */
[C---:B------:R-:W-:Y:S02]  /*160f0*/  FMUL.FTZ R62, R0.reuse, R62 ;  /* 0x0000003e003e7220 */ /* 0x040fe40000410000 */
[C---:B------:R-:W-:Y:S01]  /*16100*/  HMMA.16816.F32.BF16 R48, R104.reuse, R118, R48 ;  /* 0x000000766830723c */ /* 0x040fe20000041830 */
[----:B------:R-:W3:Y:S03]  /*16110*/  LDSM.16.MT88.4 R116, [R156+0x4100] ;  /* 0x004100009c74783b */ /* 0x000ee60000004200 */
[C---:B------:R-:W-:Y:S02]  /*16120*/  FMUL.FTZ R63, R0.reuse, R63 ;  /* 0x0000003f003f7220 */ /* 0x040fe40000410000 */
[C---:B------:R-:W-:Y:S02]  /*16130*/  FMUL.FTZ R66, R0.reuse, R66 ;  /* 0x0000004200427220 */ /* 0x040fe40000410000 */
[C---:B------:R-:W-:Y:S01]  /*16140*/  FMUL.FTZ R67, R0.reuse, R67 ;  /* 0x0000004300437220 */ /* 0x040fe20000410000 */
[C---:B--2---:R-:W-:Y:S03]  /*16150*/  HMMA.16816.F32.BF16 R52, R104.reuse, R108, R52 ;  /* 0x0000006c6834723c */ /* 0x044fe60000041834 */
[C---:B------:R-:W-:Y:S02]  /*16160*/  FMUL.FTZ R70, R0.reuse, R70 ;  /* 0x0000004600467220 */ /* 0x040fe40000410000 */
[C---:B------:R-:W-:Y:S02]  /*16170*/  FMUL.FTZ R71, R0.reuse, R71 ;  /* 0x0000004700477220 */ /* 0x040fe40000410000 */
[C---:B------:R-:W-:Y:S01]  /*16180*/  FMUL.FTZ R74, R0.reuse, R74 ;  /* 0x0000004a004a7220 */ /* 0x040fe20000410000 */
[C---:B------:R-:W-:Y:S01]  /*16190*/  HMMA.16816.F32.BF16 R56, R104.reuse, R110, R56 ;  /* 0x0000006e6838723c */ /* 0x040fe20000041838 */
[----:B------:R-:W2:Y:S03]  /*161a0*/  LDSM.16.MT88.4 R108, [R100+0x4100] ;  /* 0x00410000646c783b */ /* 0x000ea60000004200 */
[--C-:B-1----:R-:W-:Y:S02]  /*161b0*/  FFMA.FTZ R101, R147, c[0x0][0x2d0], -R141.reuse ;  /* 0x0000b40093657a23 */ /* 0x102fe4000001088d */
[C---:B------:R-:W-:Y:S02]  /*161c0*/  FMUL.FTZ R75, R0.reuse, R75 ;  /* 0x0000004b004b7220 */ /* 0x040fe40000410000 */
[C---:B----4-:R-:W-:Y:S01]  /*161d0*/  HMMA.16816.F32.BF16 R60, R104.reuse, R112, R60 ;  /* 0x00000070683c723c */ /* 0x050fe2000004183c */
[----:B------:R1:W-:Y:S01]  /*161e0*/  MUFU.EX2 R169, R101 ;  /* 0x0000006500a97308 */ /* 0x0003e20000000800 */
[----:B------:R-:W-:Y:S02]  /*161f0*/  LDSM.16.MT88.4 R144, [R100+0x3900] ;  /* 0x003900006490783b */ /* 0x000fe40000004200 */
[C---:B------:R-:W-:Y:S02]  /*16200*/  FMUL.FTZ R78, R0.reuse, R78 ;  /* 0x0000004e004e7220 */ /* 0x040fe40000410000 */
[C---:B------:R-:W-:Y:S02]  /*16210*/  FMUL.FTZ R79, R0.reuse, R79 ;  /* 0x0000004f004f7220 */ /* 0x040fe40000410000 */
[C---:B------:R-:W-:Y:S02]  /*16220*/  HMMA.16816.F32.BF16 R64, R104.reuse, R114, R64 ;  /* 0x000000726840723c */ /* 0x040fe40000041840 */
[----:B------:R-:W4:Y:S02]  /*16230*/  LDSM.16.MT88.4 R112, [R184+0x4100] ;  /* 0x00410000b870783b */ /* 0x000f240000004200 */
[C---:B------:R-:W-:Y:S02]  /*16240*/  FMUL.FTZ R82, R0.reuse, R82 ;  /* 0x0000005200527220 */ /* 0x040fe40000410000 */
[C---:B------:R-:W-:Y:S02]  /*16250*/  FMUL.FTZ R83, R0.reuse, R83 ;  /* 0x0000005300537220 */ /* 0x040fe40000410000 */
[C---:B---3--:R-:W-:Y:S04]  /*16260*/  HMMA.16816.F32.BF16 R68, R104.reuse, R116, R68 ;  /* 0x000000746844723c */ /* 0x048fe80000041844 */
[C---:B------:R-:W-:Y:S02]  /*16270*/  FMUL.FTZ R86, R0.reuse, R86 ;  /* 0x0000005600567220 */ /* 0x040fe40000410000 */
[----:B------:R-:W-:Y:S02]  /*16280*/  FMUL.FTZ R87, R0, R87 ;  /* 0x0000005700577220 */ /* 0x000fe40000410000 */
[C---:B------:R-:W-:Y:S01]  /*16290*/  HMMA.16816.F32.BF16 R72, R104.reuse, R118, R72 ;  /* 0x000000766848723c */ /* 0x040fe20000041848 */
[----:B------:R-:W3:Y:S03]  /*162a0*/  LDSM.16.MT88.4 R116, [R3+0x4100] ;  /* 0x004100000374783b */ /* 0x000ee60000004200 */
[--C-:B-1----:R-:W-:Y:S02]  /*162b0*/  FFMA.FTZ R101, R148, c[0x0][0x2d0], -R141.reuse ;  /* 0x0000b40094657a23 */ /* 0x102fe4000001088d */
[C---:B------:R-:W-:Y:S02]  /*162c0*/  FMUL.FTZ R90, R0.reuse, R90 ;  /* 0x0000005a005a7220 */ /* 0x040fe40000410000 */
[----:B------:R1:W1:Y:S01]  /*162d0*/  MUFU.EX2 R168, R101 ;  /* 0x0000006500a87308 */ /* 0x0002620000000800 */
[C---:B--2---:R-:W-:Y:S03]  /*162e0*/  HMMA.16816.F32.BF16 R76, R104.reuse, R108, R76 ;  /* 0x0000006c684c723c */ /* 0x044fe6000004184c */
[C---:B------:R-:W-:Y:S02]  /*162f0*/  FMUL.FTZ R91, R0.reuse, R91 ;  /* 0x0000005b005b7220 */ /* 0x040fe40000410000 */
[C---:B------:R-:W-:Y:S02]  /*16300*/  FMUL.FTZ R94, R0.reuse, R94 ;  /* 0x0000005e005e7220 */ /* 0x040fe40000410000 */
[----:B------:R-:W-:Y:S01]  /*16310*/  FMUL.FTZ R95, R0, R95 ;  /* 0x0000005f005f7220 */ /* 0x000fe20000410000 */
[C---:B------:R-:W-:Y:S01]  /*16320*/  HMMA.16816.F32.BF16 R80, R104.reuse, R110, R80 ;  /* 0x0000006e6850723c */ /* 0x040fe20000041850 */
[----:B------:R-:W2:Y:S03]  /*16330*/  LDSM.16.MT88.4 R108, [R156+0x900] ;  /* 0x000900009c6c783b */ /* 0x000ea60000004200 */
[----:B------:R-:W-:Y:S02]  /*16340*/  FMUL.FTZ R97, R2, R97 ;  /* 0x0000006102617220 */ /* 0x000fe40000410000 */
[C---:B------:R-:W-:Y:S02]  /*16350*/  FMUL.FTZ R98, R0.reuse, R98 ;  /* 0x0000006200627220 */ /* 0x040fe40000410000 */
[----:B------:R-:W-:Y:S01]  /*16360*/  FMUL.FTZ R99, R0, R99 ;  /* 0x0000006300637220 */ /* 0x000fe20000410000 */
[C---:B----4-:R-:W-:Y:S03]  /*16370*/  HMMA.16816.F32.BF16 R84, R104.reuse, R112, R84 ;  /* 0x000000706854723c */ /* 0x050fe60000041854 */
[----:B------:R-:W-:Y:S02]  /*16380*/  FFMA.FTZ R2, R2, R220, R214 ;  /* 0x000000dc02027223 */ /* 0x000fe400000100d6 */
[--C-:B-1----:R-:W-:Y:S03]  /*16390*/  FFMA.FTZ R101, R153, c[0x0][0x2d0], -R140.reuse ;  /* 0x0000b40099657a23 */ /* 0x102fe6000001088c */
[C---:B------:R-:W-:Y:S01]  /*163a0*/  HMMA.16816.F32.BF16 R88, R104.reuse, R114, R88 ;  /* 0x000000726858723c */ /* 0x040fe20000041858 */
[----:B------:R-:W1:Y:S01]  /*163b0*/  LDSM.16.MT88.4 R112, [R100+0x900] ;  /* 0x000900006470783b */ /* 0x000e620000004200 */
[----:B------:R4:W-:Y:S06]  /*163c0*/  MUFU.EX2 R206, R101 ;  /* 0x0000006500ce7308 */ /* 0x0009ec0000000800 */
[C---:B---3--:R-:W-:Y:S08]  /*163d0*/  HMMA.16816.F32.BF16 R92, R104.reuse, R116, R92 ;  /* 0x00000074685c723c */ /* 0x048ff0000004185c */
[----:B------:R-:W-:Y:S01]  /*163e0*/  HMMA.16816.F32.BF16 R96, R104, R118, R96 ;  /* 0x000000766860723c */ /* 0x000fe20000041860 */
[----:B------:R-:W3:Y:S06]  /*163f0*/  LDSM.16.MT88.4 R116, [R3+0x2900] ;  /* 0x002900000374783b */ /* 0x000eec0000004200 */
[----:B-----5:R-:W-:Y:S02]  /*16400*/  F2FP.BF16.PACK_AB R104, R209, R210 ;  /* 0x000000d2d168723e */ /* 0x020fe400000010ff */
[----:B------:R-:W-:Y:S03]  /*16410*/  F2FP.BF16.PACK_AB R106, R207, R208 ;  /* 0x000000d0cf6a723e */ /* 0x000fe600000010ff */
[----:B------:R-:W-:Y:S01]  /*16420*/  F2FP.BF16.PACK_AB R105, R170, R171 ;  /* 0x000000abaa69723e */ /* 0x000fe200000010ff */
[--C-:B----4-:R-:W-:Y:S01]  /*16430*/  FFMA.FTZ R101, R154, c[0x0][0x2d0], -R140.reuse ;  /* 0x0000b4009a657a23 */ /* 0x110fe2000001088c */
[----:B------:R-:W-:Y:S03]  /*16440*/  F2FP.BF16.PACK_AB R107, R168, R169 ;  /* 0x000000a9a86b723e */ /* 0x000fe600000010ff */
[----:B------:R4:W5:Y:S04]  /*16450*/  MUFU.EX2 R205, R101 ;  /* 0x0000006500cd7308 */ /* 0x0009680000000800 */
[C---:B--2---:R-:W-:Y:S08]  /*16460*/  HMMA.16816.F32.BF16 R4, R104.reuse, R108, R4 ;  /* 0x0000006c6804723c */ /* 0x044ff00000041804 */
[C---:B------:R-:W-:Y:S01]  /*16470*/  HMMA.16816.F32.BF16 R8, R104.reuse, R110, R8 ;  /* 0x0000006e6808723c */ /* 0x040fe20000041808 */
[----:B------:R-:W2:Y:S07]  /*16480*/  LDSM.16.MT88.4 R108, [R156+0x4900] ;  /* 0x004900009c6c783b */ /* 0x000eae0000004200 */
[C---:B-1----:R-:W-:Y:S04]  /*16490*/  HMMA.16816.F32.BF16 R12, R104.reuse, R112, R12 ;  /* 0x00000070680c723c */ /* 0x042fe8000004180c */
[--C-:B----4-:R-:W-:Y:S02]  /*164a0*/  FFMA.FTZ R101, R155, c[0x0][0x2d0], -R140.reuse ;  /* 0x0000b4009b657a23 */ /* 0x110fe4000001088c */
[----:B------:R-:W-:Y:S02]  /*164b0*/  LDSM.16.MT88.4 R152, [R3+0x3900] ;  /* 0x003900000398783b */ /* 0x000fe40000004200 */
[C---:B------:R-:W-:Y:S01]  /*164c0*/  HMMA.16816.F32.BF16 R16, R104.reuse, R114, R16 ;  /* 0x000000726810723c */ /* 0x040fe20000041810 */
[----:B------:R1:W-:Y:S05]  /*164d0*/  MUFU.EX2 R191, R101 ;  /* 0x0000006500bf7308 */ /* 0x0003ea0000000800 */
[----:B------:R-:W4:Y:S02]  /*164e0*/  LDSM.16.MT88.4 R112, [R100+0x4900] ;  /* 0x004900006470783b */ /* 0x000f240000004200 */
[C---:B------:R-:W-:Y:S08]  /*164f0*/  HMMA.16816.F32.BF16 R20, R104.reuse, R120, R20 ;  /* 0x000000786814723c */ /* 0x040ff00000041814 */
[C---:B------:R-:W-:Y:S01]  /*16500*/  HMMA.16816.F32.BF16 R24, R104.reuse, R122, R24 ;  /* 0x0000007a6818723c */ /* 0x040fe20000041818 */
[----:B------:R-:W-:Y:S07]  /*16510*/  LDSM.16.MT88.4 R120, [R3+0x4900] ;  /* 0x004900000378783b */ /* 0x000fee0000004200 */
[C---:B------:R-:W-:Y:S04]  /*16520*/  HMMA.16816.F32.BF16 R28, R104.reuse, R124, R28 ;  /* 0x0000007c681c723c */ /* 0x040fe8000004181c */
[--C-:B-1----:R-:W-:Y:S04]  /*16530*/  FFMA.FTZ R101, R157, c[0x0][0x2d0], -R140.reuse ;  /* 0x0000b4009d657a23 */ /* 0x102fe8000001088c */
[C---:B------:R-:W-:Y:S01]  /*16540*/  HMMA.16816.F32.BF16 R32, R104.reuse, R126, R32 ;  /* 0x0000007e6820723c */ /* 0x040fe20000041820 */
[----:B------:R1:W1:Y:S01]  /*16550*/  MUFU.EX2 R183, R101 ;  /* 0x0000006500b77308 */ /* 0x0002620000000800 */
[----:B------:R-:W-:Y:S06]  /*16560*/  LDSM.16.MT88.4 R124, [R100+0x1100] ;  /* 0x00110000647c783b */ /* 0x000fec0000004200 */
[C---:B------:R-:W-:Y:S08]  /*16570*/  HMMA.16816.F32.BF16 R36, R104.reuse, R128, R36 ;  /* 0x000000806824723c */ /* 0x040ff00000041824 */
[C---:B------:R-:W-:Y:S01]  /*16580*/  HMMA.16816.F32.BF16 R40, R104.reuse, R130, R40 ;  /* 0x000000826828723c */ /* 0x040fe20000041828 */
[----:B------:R-:W-:Y:S07]  /*16590*/  LDSM.16.MT88.4 R128, [R3+0x1100] ;  /* 0x001100000380783b */ /* 0x000fee0000004200 */
[C---:B------:R-:W-:Y:S04]  /*165a0*/  HMMA.16816.F32.BF16 R44, R104.reuse, R132, R44 ;  /* 0x00000084682c723c */ /* 0x040fe8000004182c */
[--C-:B-1----:R-:W-:Y:S04]  /*165b0*/  FFMA.FTZ R101, R149, c[0x0][0x2d0], -R141.reuse ;  /* 0x0000b40095657a23 */ /* 0x102fe8000001088d */
[C---:B------:R-:W-:Y:S01]  /*165c0*/  HMMA.16816.F32.BF16 R48, R104.reuse, R134, R48 ;  /* 0x000000866830723c */ /* 0x040fe20000041830 */
[----:B------:R1:W-:Y:S07]  /*165d0*/  MUFU.EX2 R166, R101 ;  /* 0x0000006500a67308 */ /* 0x0003ee0000000800 */
[C---:B------:R-:W-:Y:S08]  /*165e0*/  HMMA.16816.F32.BF16 R52, R104.reuse, R136, R52 ;  /* 0x000000886834723c */ /* 0x040ff00000041834 */
[C---:B------:R-:W-:Y:S01]  /*165f0*/  HMMA.16816.F32.BF16 R56, R104.reuse, R138, R56 ;  /* 0x0000008a6838723c */ /* 0x040fe20000041838 */
[----:B------:R-:W-:Y:S07]  /*16600*/  LDSM.16.MT88.4 R136, [R3+0x1900] ;  /* 0x001900000388783b */ /* 0x000fee0000004200 */
[C---:B---3--:R-:W-:Y:S04]  /*16610*/  HMMA.16816.F32.BF16 R60, R104.reuse, R116, R60 ;  /* 0x00000074683c723c */ /* 0x048fe8000004183c */
[--C-:B-1----:R-:W-:Y:S04]  /*16620*/  FFMA.FTZ R101, R150, c[0x0][0x2d0], -R141.reuse ;  /* 0x0000b40096657a23 */ /* 0x102fe8000001088d */
[C---:B------:R-:W-:Y:S01]  /*16630*/  HMMA.16816.F32.BF16 R64, R104.reuse, R118, R64 ;  /* 0x000000766840723c */ /* 0x040fe20000041840 */
[----:B------:R1:W3:Y:S01]  /*16640*/  MUFU.EX2 R165, R101 ;  /* 0x0000006500a57308 */ /* 0x0002e20000000800 */
[----:B------:R-:W3:Y:S06]  /*16650*/  LDSM.16.MT88.4 R116, [R184+0x4900] ;  /* 0x00490000b874783b */ /* 0x000eec0000004200 */
[C---:B--2---:R-:W-:Y:S08]  /*16660*/  HMMA.16816.F32.BF16 R68, R104.reuse, R108, R68 ;  /* 0x0000006c6844723c */ /* 0x044ff00000041844 */
[C---:B------:R-:W-:Y:S01]  /*16670*/  HMMA.16816.F32.BF16 R72, R104.reuse, R110, R72 ;  /* 0x0000006e6848723c */ /* 0x040fe20000041848 */
[----:B------:R-:W2:Y:S07]  /*16680*/  LDSM.16.MT88.4 R108, [R156+0x1100] ;  /* 0x001100009c6c783b */ /* 0x000eae0000004200 */
[C---:B----4-:R-:W-:Y:S04]  /*16690*/  HMMA.16816.F32.BF16 R76, R104.reuse, R112, R76 ;  /* 0x00000070684c723c */ /* 0x050fe8000004184c */
[--C-:B-1----:R-:W-:Y:S02]  /*166a0*/  FFMA.FTZ R101, R151, c[0x0][0x2d0], -R141.reuse ;  /* 0x0000b40097657a23 */ /* 0x102fe4000001088d */
[----:B------:R-:W-:Y:S02]  /*166b0*/  LDSM.16.MT88.4 R148, [R184+0x3900] ;  /* 0x00390000b894783b */ /* 0x000fe40000004200 */
[C---:B------:R-:W-:Y:S01]  /*166c0*/  HMMA.16816.F32.BF16 R80, R104.reuse, R114, R80 ;  /* 0x000000726850723c */ /* 0x040fe20000041850 */
[----:B------:R1:W-:Y:S05]  /*166d0*/  MUFU.EX2 R164, R101 ;  /* 0x0000006500a47308 */ /* 0x0003ea0000000800 */
[----:B------:R-:W4:Y:S02]  /*166e0*/  LDSM.16.MT88.4 R112, [R184+0x1100] ;  /* 0x00110000b870783b */ /* 0x000f240000004200 */
[C---:B---3--:R-:W-:Y:S08]  /*166f0*/  HMMA.16816.F32.BF16 R84, R104.reuse, R116, R84 ;  /* 0x000000746854723c */ /* 0x048ff00000041854 */
[C---:B------:R-:W-:Y:S01]  /*16700*/  HMMA.16816.F32.BF16 R88, R104.reuse, R118, R88 ;  /* 0x000000766858723c */ /* 0x040fe20000041858 */
[----:B------:R-:W3:Y:S03]  /*16710*/  LDSM.16.MT88.4 R116, [R156+0x3100] ;  /* 0x003100009c74783b */ /* 0x000ee60000004200 */
[--C-:B-1----:R-:W-:Y:S04]  /*16720*/  FFMA.FTZ R101, R158, c[0x0][0x2d0], -R141.reuse ;  /* 0x0000b4009e657a23 */ /* 0x102fe8000001088d */
[C---:B------:R-:W-:Y:S01]  /*16730*/  HMMA.16816.F32.BF16 R92, R104.reuse, R120, R92 ;  /* 0x00000078685c723c */ /* 0x040fe2000004185c */
[----:B------:R-:W1:Y:S07]  /*16740*/  MUFU.EX2 R163, R101 ;  /* 0x0000006500a37308 */ /* 0x000e6e0000000800 */
[----:B------:R-:W-:Y:S01]  /*16750*/  HMMA.16816.F32.BF16 R96, R104, R122, R96 ;  /* 0x0000007a6860723c */ /* 0x000fe20000041860 */
[----:B------:R-:W3:Y:S06]  /*16760*/  LDSM.16.MT88.4 R120, [R100+0x3100] ;  /* 0x003100006478783b */ /* 0x000eec0000004200 */
[----:B-----5:R-:W-:Y:S02]  /*16770*/  F2FP.BF16.PACK_AB R104, R205, R206 ;  /* 0x000000cecd68723e */ /* 0x020fe400000010ff */
[----:B------:R-:W-:Y:S03]  /*16780*/  F2FP.BF16.PACK_AB R106, R183, R191 ;  /* 0x000000bfb76a723e */ /* 0x000fe600000010ff */
[----:B------:R-:W-:Y:S02]  /*16790*/  F2FP.BF16.PACK_AB R105, R165, R166 ;  /* 0x000000a6a569723e */ /* 0x000fe400000010ff */
[----:B-1----:R-:W-:Y:S01]  /*167a0*/  F2FP.BF16.PACK_AB R107, R163, R164 ;  /* 0x000000a4a36b723e */ /* 0x002fe200000010ff */
[--C-:B------:R-:W-:Y:S04]  /*167b0*/  FFMA.FTZ R101, R160, c[0x0][0x2d0], -R140.reuse ;  /* 0x0000b400a0657a23 */ /* 0x100fe8000001088c */
[----:B------:R1:W-:Y:S02]  /*167c0*/  MUFU.EX2 R182, R101 ;  /* 0x0000006500b67308 */ /* 0x0003e40000000800 */
[C---:B--2---:R-:W-:Y:S08]  /*167d0*/  HMMA.16816.F32.BF16 R4, R104.reuse, R108, R4 ;  /* 0x0000006c6804723c */ /* 0x044ff00000041804 */
[C---:B------:R-:W-:Y:S01]  /*167e0*/  HMMA.16816.F32.BF16 R8, R104.reuse, R110, R8 ;  /* 0x0000006e6808723c */ /* 0x040fe20000041808 */
[----:B------:R-:W2:Y:S07]  /*167f0*/  LDSM.16.MT88.4 R108, [R184+0x3100] ;  /* 0x00310000b86c783b */ /* 0x000eae0000004200 */
[C---:B------:R-:W-:Y:S04]  /*16800*/  HMMA.16816.F32.BF16 R12, R104.reuse, R124, R12 ;  /* 0x0000007c680c723c */ /* 0x040fe8000004180c */
[--C-:B-1----:R-:W-:Y:S04]  /*16810*/  FFMA.FTZ R101, R162, c[0x0][0x2d0], -R140.reuse ;  /* 0x0000b400a2657a23 */ /* 0x102fe8000001088c */
[C---:B------:R-:W-:Y:S01]  /*16820*/  HMMA.16816.F32.BF16 R16, R104.reuse, R126, R16 ;  /* 0x0000007e6810723c */ /* 0x040fe20000041810 */
[----:B------:R1:W5:Y:S07]  /*16830*/  MUFU.EX2 R181, R101 ;  /* 0x0000006500b57308 */ /* 0x00036e0000000800 */
[C---:B----4-:R-:W-:Y:S08]  /*16840*/  HMMA.16816.F32.BF16 R20, R104.reuse, R112, R20 ;  /* 0x000000706814723c */ /* 0x050ff00000041814 */
[C---:B------:R-:W-:Y:S01]  /*16850*/  HMMA.16816.F32.BF16 R24, R104.reuse, R114, R24 ;  /* 0x000000726818723c */ /* 0x040fe20000041818 */
[----:B------:R-:W4:Y:S07]  /*16860*/  LDSM.16.MT88.4 R112, [R3+0x3100] ;  /* 0x003100000370783b */ /* 0x000f2e0000004200 */
[C---:B------:R-:W-:Y:S04]  /*16870*/  HMMA.16816.F32.BF16 R28, R104.reuse, R128, R28 ;  /* 0x00000080681c723c */ /* 0x040fe8000004181c */
[--C-:B-1----:R-:W-:Y:S02]  /*16880*/  FFMA.FTZ R101, R172, c[0x0][0x2d0], -R140.reuse ;  /* 0x0000b400ac657a23 */ /* 0x102fe4000001088c */
[----:B------:R-:W-:Y:S02]  /*16890*/  FFMA.FTZ R140, R175, c[0x0][0x2d0], -R140 ;  /* 0x0000b400af8c7a23 */ /* 0x000fe4000001088c */
[C---:B------:R-:W-:Y:S01]  /*168a0*/  HMMA.16816.F32.BF16 R32, R104.reuse, R130, R32 ;  /* 0x000000826820723c */ /* 0x040fe20000041820 */
[----:B------:R-:W-:Y:S01]  /*168b0*/  LDSM.16.MT88.4 R128, [R184+0x1900] ;  /* 0x00190000b880783b */ /* 0x000fe20000004200 */
[----:B------:R-:W-:Y:S06]  /*168c0*/  MUFU.EX2 R172, R140 ;  /* 0x0000008c00ac7308 */ /* 0x000fec0000000800 */
[C---:B---3--:R-:W-:Y:S04]  /*168d0*/  HMMA.16816.F32.BF16 R36, R104.reuse, R116, R36 ;  /* 0x000000746824723c */ /* 0x048fe80000041824 */
[----:B------:R1:W3:Y:S04]  /*168e0*/  MUFU.EX2 R180, R101 ;  /* 0x0000006500b47308 */ /* 0x0002e80000000800 */
[C---:B------:R-:W-:Y:S01]  /*168f0*/  HMMA.16816.F32.BF16 R40, R104.reuse, R118, R40 ;  /* 0x000000766828723c */ /* 0x040fe20000041828 */
[----:B------:R-:W3:Y:S07]  /*16900*/  LDSM.16.MT88.4 R116, [R156+0x5100] ;  /* 0x005100009c74783b */ /* 0x000eee0000004200 */
[C---:B------:R-:W-:Y:S08]  /*16910*/  HMMA.16816.F32.BF16 R44, R104.reuse, R120, R44 ;  /* 0x00000078682c723c */ /* 0x040ff0000004182c */
[C---:B------:R-:W-:Y:S01]  /*16920*/  HMMA.16816.F32.BF16 R48, R104.reuse, R122, R48 ;  /* 0x0000007a6830723c */ /* 0x040fe20000041830 */
[----:B------:R-:W5:Y:S03]  /*16930*/  LDSM.16.MT88.4 R120, [R100+0x5100] ;  /* 0x005100006478783b */ /* 0x000f660000004200 */
[--C-:B-1----:R-:W-:Y:S04]  /*16940*/  FFMA.FTZ R101, R161, c[0x0][0x2d0], -R141.reuse ;  /* 0x0000b400a1657a23 */ /* 0x102fe8000001088d */
[C---:B--2---:R-:W-:Y:S01]  /*16950*/  HMMA.16816.F32.BF16 R52, R104.reuse, R108, R52 ;  /* 0x0000006c6834723c */ /* 0x044fe20000041834 */
[----:B------:R1:W-:Y:S07]  /*16960*/  MUFU.EX2 R162, R101 ;  /* 0x0000006500a27308 */ /* 0x0003ee0000000800 */
[C---:B------:R-:W-:Y:S01]  /*16970*/  HMMA.16816.F32.BF16 R56, R104.reuse, R110, R56 ;  /* 0x0000006e6838723c */ /* 0x040fe20000041838 */
[----:B------:R-:W2:Y:S07]  /*16980*/  LDSM.16.MT88.4 R108, [R184+0x5100] ;  /* 0x00510000b86c783b */ /* 0x000eae0000004200 */
[C---:B----4-:R-:W-:Y:S08]  /*16990*/  HMMA.16816.F32.BF16 R60, R104.reuse, R112, R60 ;  /* 0x00000070683c723c */ /* 0x050ff0000004183c */
[C---:B------:R-:W-:Y:S01]  /*169a0*/  HMMA.16816.F32.BF16 R64, R104.reuse, R114, R64 ;  /* 0x000000726840723c */ /* 0x040fe20000041840 */
[----:B------:R-:W4:Y:S03]  /*169b0*/  LDSM.16.MT88.4 R112, [R3+0x5100] ;  /* 0x005100000370783b */ /* 0x000f260000004200 */
[--C-:B-1----:R-:W-:Y:S04]  /*169c0*/  FFMA.FTZ R101, R173, c[0x0][0x2d0], -R141.reuse ;  /* 0x0000b400ad657a23 */ /* 0x102fe8000001088d */
[C---:B---3--:R-:W-:Y:S01]  /*169d0*/  HMMA.16816.F32.BF16 R68, R104.reuse, R116, R68 ;  /* 0x000000746844723c */ /* 0x048fe20000041844 */
[----:B------:R1:W3:Y:S07]  /*169e0*/  MUFU.EX2 R161, R101 ;  /* 0x0000006500a17308 */ /* 0x0002ee0000000800 */
[C---:B------:R-:W-:Y:S01]  /*169f0*/  HMMA.16816.F32.BF16 R72, R104.reuse, R118, R72 ;  /* 0x000000766848723c */ /* 0x040fe20000041848 */
[----:B------:R-:W3:Y:S07]  /*16a00*/  LDSM.16.MT88.4 R116, [R156+0x1900] ;  /* 0x001900009c74783b */ /* 0x000eee0000004200 */
[C---:B-----5:R-:W-:Y:S08]  /*16a10*/  HMMA.16816.F32.BF16 R76, R104.reuse, R120, R76 ;  /* 0x00000078684c723c */ /* 0x060ff0000004184c */
[C---:B------:R-:W-:Y:S01]  /*16a20*/  HMMA.16816.F32.BF16 R80, R104.reuse, R122, R80 ;  /* 0x0000007a6850723c */ /* 0x040fe20000041850 */
[----:B------:R-:W5:Y:S03]  /*16a30*/  LDSM.16.MT88.4 R120, [R100+0x1900] ;  /* 0x001900006478783b */ /* 0x000f660000004200 */
[--C-:B-1----:R-:W-:Y:S02]  /*16a40*/  FFMA.FTZ R101, R174, c[0x0][0x2d0], -R141.reuse ;  /* 0x0000b400ae657a23 */ /* 0x102fe4000001088d */
[----:B------:R-:W-:Y:S02]  /*16a50*/  FFMA.FTZ R141, R159, c[0x0][0x2d0], -R141 ;  /* 0x0000b4009f8d7a23 */ /* 0x000fe4000001088d */
[C---:B--2---:R-:W-:Y:S01]  /*16a60*/  HMMA.16816.F32.BF16 R84, R104.reuse, R108, R84 ;  /* 0x0000006c6854723c */ /* 0x044fe20000041854 */
[----:B------:R-:W-:Y:S07]  /*16a70*/  MUFU.EX2 R160, R101 ;  /* 0x0000006500a07308 */ /* 0x000fee0000000800 */
[C---:B------:R-:W-:Y:S03]  /*16a80*/  HMMA.16816.F32.BF16 R88, R104.reuse, R110, R88 ;  /* 0x0000006e6858723c */ /* 0x040fe60000041858 */
[----:B------:R1:W2:Y:S05]  /*16a90*/  MUFU.EX2 R101, R141 ;  /* 0x0000008d00657308 */ /* 0x0002aa0000000800 */
[C---:B----4-:R-:W-:Y:S08]  /*16aa0*/  HMMA.16816.F32.BF16 R92, R104.reuse, R112, R92 ;  /* 0x00000070685c723c */ /* 0x050ff0000004185c */
[----:B------:R-:W-:Y:S07]  /*16ab0*/  HMMA.16816.F32.BF16 R96, R104, R114, R96 ;  /* 0x000000726860723c */ /* 0x000fee0000041860 */
[----:B------:R-:W-:Y:S02]  /*16ac0*/  F2FP.BF16.PACK_AB R104, R181, R182 ;  /* 0x000000b6b568723e */ /* 0x000fe400000010ff */
[----:B------:R-:W-:Y:S01]  /*16ad0*/  F2FP.BF16.PACK_AB R106, R172, R180 ;  /* 0x000000b4ac6a723e */ /* 0x000fe200000010ff */
[----:B-1----:R-:W1:Y:S02]  /*16ae0*/  LDSM.16.MT88.4 R140, [R156+0x3900] ;  /* 0x003900009c8c783b */ /* 0x002e640000004200 */
[----:B---3--:R-:W-:Y:S02]  /*16af0*/  F2FP.BF16.PACK_AB R105, R161, R162 ;  /* 0x000000a2a169723e */ /* 0x008fe400000010ff */
[----:B--2---:R-:W-:Y:S04]  /*16b00*/  F2FP.BF16.PACK_AB R107, R101, R160 ;  /* 0x000000a0656b723e */ /* 0x004fe800000010ff */
[----:B------:R-:W2:Y:S03]  /*16b10*/  LDSM.16.MT88.4 R156, [R156+0x5900] ;  /* 0x005900009c9c783b */ /* 0x000ea60000004200 */
[C---:B------:R-:W-:Y:S05]  /*16b20*/  HMMA.16816.F32.BF16 R108, R104.reuse, R116, R4 ;  /* 0x00000074686c723c */ /* 0x040fea0000041804 */
[----:B------:R-:W3:Y:S03]  /*16b30*/  LDSM.16.MT88.4 R4, [R100+0x5900] ;  /* 0x005900006404783b */ /* 0x000ee60000004200 */
[C---:B------:R-:W-:Y:S05]  /*16b40*/  HMMA.16816.F32.BF16 R112, R104.reuse, R118, R8 ;  /* 0x000000766870723c */ /* 0x040fea0000041808 */
[----:B------:R-:W4:Y:S03]  /*16b50*/  LDSM.16.MT88.4 R8, [R184+0x5900] ;  /* 0x00590000b808783b */ /* 0x000f260000004200 */
[C---:B-----5:R-:W-:Y:S05]  /*16b60*/  HMMA.16816.F32.BF16 R116, R104.reuse, R120, R12 ;  /* 0x000000786874723c */ /* 0x060fea000004180c */
[----:B------:R5:W1:Y:S03]  /*16b70*/  LDSM.16.MT88.4 R12, [R3+0x5900] ;  /* 0x00590000030c783b */ /* 0x000a660000004200 */
[C---:B------:R-:W-:Y:S08]  /*16b80*/  HMMA.16816.F32.BF16 R120, R104.reuse, R122, R16 ;  /* 0x0000007a6878723c */ /* 0x040ff00000041810 */
[C---:B------:R-:W-:Y:S08]  /*16b90*/  HMMA.16816.F32.BF16 R124, R104.reuse, R128, R20 ;  /* 0x00000080687c723c */ /* 0x040ff00000041814 */
[C---:B------:R-:W-:Y:S04]  /*16ba0*/  HMMA.16816.F32.BF16 R128, R104.reuse, R130, R24 ;  /* 0x000000826880723c */ /* 0x040fe80000041818 */
[----:B-----5:R-:W-:Y:S02]  /*16bb0*/  FFMA.FTZ R3, R0, R221, R179 ;  /* 0x000000dd00037223 */ /* 0x020fe400000100b3 */
[----:B------:R-:W-:Y:S02]  /*16bc0*/  FADD.FTZ R0, R213, R2 ;  /* 0x00000002d5007221 */ /* 0x000fe40000010000 */
[C---:B------:R-:W-:Y:S04]  /*16bd0*/  HMMA.16816.F32.BF16 R132, R104.reuse, R136, R28 ;  /* 0x000000886884723c */ /* 0x040fe8000004181c */
[----:B------:R-:W-:Y:S02]  /*16be0*/  FADD.FTZ R2, R178, R3 ;  /* 0x00000003b2027221 */ /* 0x000fe40000010000 */
[----:B------:R-:W-:Y:S02]  /*16bf0*/  FADD.FTZ R0, R212, R0 ;  /* 0x00000000d4007221 */ /* 0x000fe40000010000 */
[C---:B------:R-:W-:Y:S04]  /*16c00*/  HMMA.16816.F32.BF16 R136, R104.reuse, R138, R32 ;  /* 0x0000008a6888723c */ /* 0x040fe80000041820 */
[----:B------:R-:W-:Y:S02]  /*16c10*/  FADD.FTZ R2, R177, R2 ;  /* 0x00000002b1027221 */ /* 0x000fe40000010000 */
[----:B------:R-:W-:Y:S02]  /*16c20*/  FADD.FTZ R0, R211, R0 ;  /* 0x00000000d3007221 */ /* 0x000fe40000010000 */
[C---:B-1----:R-:W-:Y:S04]  /*16c30*/  HMMA.16816.F32.BF16 R36, R104.reuse, R140, R36 ;  /* 0x0000008c6824723c */ /* 0x042fe80000041824 */
        /* <DEDUP_REMOVED lines=23> */
[C---:B--2---:R-:W-:Y:S04]  /*16db0*/  HMMA.16816.F32.BF16 R68, R104.reuse, R156, R68 ;  /* 0x0000009c6844723c */ /* 0x044fe80000041844 */
[----:B------:R-:W-:Y:S01]  /*16dc0*/  FADD.FTZ R0, R163, R3 ;  /* 0x00000003a3007221 */ /* 0x000fe20000010000 */
[----:B------:R-:W-:Y:S01]  /*16dd0*/  IADD3 R3, R199, -0x2, RZ ;  /* 0xfffffffec7037810 */ /* 0x000fe20007ffe0ff */
[----:B------:R-:W-:Y:S02]  /*16de0*/  FADD.FTZ R2, R182, R2 ;  /* 0x00000002b6027221 */ /* 0x000fe40000010000 */
[C---:B------:R-:W-:Y:S03]  /*16df0*/  HMMA.16816.F32.BF16 R72, R104.reuse, R158, R72 ;  /* 0x0000009e6848723c */ /* 0x040fe60000041848 */
[----:B------:R-:W-:Y:S01]  /*16e00*/  ISETP.GE.AND P0, PT, R3, R225, PT ;  /* 0x000000e10300720c */ /* 0x000fe20003f06270 */
[----:B------:R-:W-:Y:S02]  /*16e10*/  FADD.FTZ R0, R162, R0 ;  /* 0x00000000a2007221 */ /* 0x000fe40000010000 */
[----:B------:R-:W-:Y:S02]  /*16e20*/  FADD.FTZ R2, R181, R2 ;  /* 0x00000002b5027221 */ /* 0x000fe40000010000 */
[C---:B---3--:R-:W-:Y:S04]  /*16e30*/  HMMA.16816.F32.BF16 R76, R104.reuse, R4, R76 ;  /* 0x00000004684c723c */ /* 0x048fe8000004184c */
[----:B------:R-:W-:Y:S02]  /*16e40*/  FADD.FTZ R0, R161, R0 ;  /* 0x00000000a1007221 */ /* 0x000fe40000010000 */
[----:B------:R-:W-:Y:S02]  /*16e50*/  FADD.FTZ R2, R180, R2 ;  /* 0x00000002b4027221 */ /* 0x000fe40000010000 */
[C---:B------:R-:W-:Y:S04]  /*16e60*/  HMMA.16816.F32.BF16 R80, R104.reuse, R6, R80 ;  /* 0x000000066850723c */ /* 0x040fe80000041850 */
[----:B------:R-:W-:Y:S02]  /*16e70*/  FADD.FTZ R0, R160, R0 ;  /* 0x00000000a0007221 */ /* 0x000fe40000010000 */
[----:B------:R-:W-:Y:S02]  /*16e80*/  FADD.FTZ R220, R172, R2 ;  /* 0x00000002acdc7221 */ /* 0x000fe40000010000 */
[C---:B----4-:R-:W-:Y:S04]  /*16e90*/  HMMA.16816.F32.BF16 R84, R104.reuse, R8, R84 ;  /* 0x000000086854723c */ /* 0x050fe80000041854 */
[----:B------:R-:W-:Y:S04]  /*16ea0*/  FADD.FTZ R221, R101, R0 ;  /* 0x0000000065dd7221 */ /* 0x000fe80000010000 */
[C---:B------:R-:W-:Y:S08]  /*16eb0*/  HMMA.16816.F32.BF16 R88, R104.reuse, R10, R88 ;  /* 0x0000000a6858723c */ /* 0x040ff00000041858 */
[C---:B------:R-:W-:Y:S08]  /*16ec0*/  HMMA.16816.F32.BF16 R92, R104.reuse, R12, R92 ;  /* 0x0000000c685c723c */ /* 0x040ff0000004185c */
        /* <DEDUP_REMOVED lines=13> */
[C---:B------:R-:W-:Y:S01]  /*16fa0*/  @!P5 IADD3 R3, P0, R0.reuse, R228, RZ ;  /* 0x000000e40003d210 */ /* 0x040fe20007f1e0ff */
        /* <DEDUP_REMOVED lines=22> */
.L_x_1352:
[----:B------:R-:W-:-:S05]  /*17110*/  BRA.DIV ~URZ, `(.L_x_1302) ;  /* 0x00004b727f007947 */ /* 0x000fca000b800000 */
[----:B------:R-:W3:Y:S01]  /*17120*/  SHFL.IDX PT, R0, R10, RZ, 0x181f ;  /* 0x00181fff0a007589 */ /* 0x000ee200000e0000 */
[C---:B------:R-:W-:Y:S01]  /*17130*/  IMAD.SHL.U32 R11, R227.reuse, 0x2, RZ ;  /* 0x00000002e30b7824 */ /* 0x040fe200078e00ff */
[----:B------:R-:W-:Y:S02]  /*17140*/  SHF.L.U64.HI R12, R227, 0x1, R239 ;  /* 0x00000001e30c7819 */ /* 0x000fe400000102ef */
[----:B---3--:R-:W-:Y:S05]  /*17150*/  IADD3 R2, P0, R0, R203, RZ ;  /* 0x000000cb00027210 */ /* 0x008fea0007f1e0ff */
[----:B--2---:R-:W-:Y:S01]  /*17160*/  IMAD.X R3, R4, 0x1, R204, P0 ;  /* 0x0000000104037824 */ /* 0x004fe200000e06cc */
[----:B------:R-:W-:Y:S04]  /*17170*/  IADD3 R8, P0, R0, R196, RZ ;  /* 0x000000c400087210 */ /* 0x000fe80007f1e0ff */
[----:B------:R-:W-:Y:S02]  /*17180*/  IADD3.X R9, R4, R198, RZ, P0, !PT ;  /* 0x000000c604097210 */ /* 0x000fe400007fe4ff */
[----:B------:R-:W-:Y:S01]  /*17190*/  IADD3 R6, P0, R0, R11, RZ ;  /* 0x0000000b00067210 */ /* 0x000fe20007f1e0ff */
[----:B------:R-:W-:Y:S03]  /*171a0*/  IMAD.SHL.U32 R0, R7, 0x2, RZ ;  /* 0x0000000207007824 */ /* 0x000fe600078e00ff */
[----:B------:R-:W-:Y:S02]  /*171b0*/  IADD3.X R7, R4, R12, RZ, P0, !PT ;  /* 0x0000000c04077210 */ /* 0x000fe400007fe4ff */
[----:B------:R-:W-:Y:S01]  /*171c0*/  @!PT LDS RZ, [RZ] ;  /* 0x00000000fffff984 */ /* 0x000fe20000000800 */
[----:B------:R-:W-:Y:S01]  /*171d0*/  @!PT LDS RZ, [RZ] ;  /* 0x00000000fffff984 */ /* 0x000fe20000000800 */
[----:B------:R2:W-:Y:S04]  /*171e0*/  LDGSTS.E.BYPASS.LTC128B.128 [R0+0xc100], [R2.64], !P2 ;  /* 0x0c10000002007fae */ /* 0x0005e8000d101d46 */
[----:B------:R3:W-:Y:S04]  /*171f0*/  LDGSTS.E.BYPASS.LTC128B.128 [R0+0xe100], [R8.64], !P3 ;  /* 0x0e10000008007fae */ /* 0x0007e8000d901d46 */
[----:B------:R3:W4:Y:S04]  /*17200*/  SHFL.IDX PT, R4, R5, 0x1, 0x181f ;  /* 0x00381f0005047f89 */ /* 0x00072800000e0000 */
[----:B------:R3:W-:Y:S04]  /*17210*/  LDGSTS.E.BYPASS.LTC128B.128 [R0+0x10100], [R6.64], !P6 ;  /* 0x1010000006007fae */ /* 0x0007e8000f101d46 */
[----:B--2---:R3:W2:Y:S02]  /*17220*/  SHFL.IDX PT, R2, R10, 0x1, 0x181f ;  /* 0x00381f000a027f89 */ /* 0x0046a400000e0000 */
.L_x_1353:
[----:B--23--:R-:W-:Y:S05]  /*17230*/  IADD3 R8, P0, R2, R203, RZ ;  /* 0x000000cb02087210 */ /* 0x00cfea0007f1e0ff */
[----:B----4-:R-:W-:Y:S01]  /*17240*/  IMAD.X R9, R4, 0x1, R204, P0 ;  /* 0x0000000104097824 */ /* 0x010fe200000e06cc */
        /* <DEDUP_REMOVED lines=10> */
.L_x_1300:
[----:B------:R-:W-:Y:S05]  /*172f0*/  BSYNC B0 ;  /* 0x0000000000007941 */ /* 0x000fea0003800000 */
.L_x_1299:
[C---:B------:R-:W-:Y:S01]  /*17300*/  ISETP.GE.AND P0, PT, R185.reuse, 0x1, PT ;  /* 0x00000001b900780c */ /* 0x040fe20003f06270 */
[----:B------:R-:W0:Y:S01]  /*17310*/  LDGDEPBAR ;  /* 0x00000000000079af */ /* 0x000e220000000000 */
[----:B------:R-:W-:Y:S01]  /*17320*/  IADD3 R185, R185, 0x1, RZ ;  /* 0x00000001b9b97810 */ /* 0x000fe20007ffe0ff */
[----:B------:R-:W-:Y:S01]  /*17330*/  IMAD.MOV.U32 R101, RZ, RZ, R102 ;  /* 0x000000ffff657224 */ /* 0x000fe200078e0066 */
[----:B--2---:R-:W-:Y:S01]  /*17340*/  IADD3 R0, R199, -0x1, RZ ;  /* 0xffffffffc7007810 */ /* 0x004fe20007ffe0ff */
[----:B------:R-:W-:Y:S01]  /*17350*/  IMAD.MOV.U32 R100, RZ, RZ, R103 ;  /* 0x000000ffff647224 */ /* 0x000fe200078e0067 */
[----:B------:R-:W-:Y:S02]  /*17360*/  SEL R185, R185, RZ, !P0 ;  /* 0x000000ffb9b97207 */ /* 0x000fe40004000000 */
[----:B------:R-:W-:Y:S01]  /*17370*/  ISETP.GE.AND P0, PT, R225, R199, PT ;  /* 0x000000c7e100720c */ /* 0x000fe20003f06270 */
[----:B------:R-:W-:Y:S11]  /*17380*/  IMAD.MOV.U32 R199, RZ, RZ, R0 ;  /* 0x000000ffffc77224 */ /* 0x000ff600078e0000 */
[----:B------:R-:W-:Y:S01]  /*17390*/  @!UPT UIADD3 URZ, URZ, URZ, URZ ;  /* 0x0000003f3f3ff290 */ /* 0x000fe2000fffe03f */
[----:B-1----:R-:W-:-:S05]  /*173a0*/  @!P0 BRA `(.L_x_1303) ;  /* 0xffffc51000008947 */ /* 0x002fca000383ffff */
.L_x_1286:
[----:B------:R-:W-:Y:S05]  /*173b0*/  BRA.DIV ~URZ, `(.L_x_1304) ;  /* 0x00004b127f007947 */ /* 0x000fea000b800000 */
[----:B------:R1:W2:Y:S02]  /*173c0*/  SHFL.BFLY PT, R5, R220, 0x2, 0x1f ;  /* 0x0c401f00dc057f89 */ /* 0x0002a400000e0000 */
.L_x_1354:
[----:B--2---:R-:W-:Y:S01]  /*173d0*/  FADD.FTZ R5, R5, R220 ;  /* 0x000000dc05057221 */ /* 0x004fe20000010000 */
[----:B------:R-:W-:Y:S05]  /*173e0*/  BRA.DIV ~URZ, `(.L_x_1305) ;  /* 0x00004b427f007947 */ /* 0x000fea000b800000 */
[----:B------:R-:W2:Y:S04]  /*173f0*/  SHFL.BFLY PT, R0, R221, 0x2, 0x1f ;  /* 0x0c401f00dd007f89 */ /* 0x000ea800000e0000 */
[----:B------:R-:W3:Y:S01]  /*17400*/  SHFL.BFLY PT, R2, R5, 0x1, 0x1f ;  /* 0x0c201f0005027f89 */ /* 0x000ee200000e0000 */
[----:B--2---:R-:W-:Y:S02]  /*17410*/  FADD.FTZ R0, R0, R221 ;  /* 0x000000dd00007221 */ /* 0x004fe40000010000 */
[----:B---3--:R-:W-:-:S03]  /*17420*/  FADD.FTZ R5, R5, R2 ;  /* 0x0000000205057221 */ /* 0x008fc60000010000 */
[----:B------:R2:W3:Y:S04]  /*17430*/  SHFL.BFLY PT, R3, R0, 0x1, 0x1f ;  /* 0x0c201f0000037f89 */ /* 0x0004e800000e0000 */
.L_x_1355:
[----:B------:R-:W-:Y:S01]  /*17440*/  FSETP.NE.FTZ.AND P1, PT, R5, RZ, PT ;  /* 0x000000ff0500720b */ /* 0x000fe20003f35000 */
[----:B---3--:R-:W-:Y:S01]  /*17450*/  FADD.FTZ R3, R3, R0 ;  /* 0x0000000003037221 */ /* 0x008fe20000010000 */
[----:B------:R-:W-:Y:S02]  /*17460*/  MOV R2, RZ ;  /* 0x000000ff00027202 */ /* 0x000fe40000000f00 */
[----:B--2---:R-:W-:Y:S02]  /*17470*/  MOV R0, RZ ;  /* 0x000000ff00007202 */ /* 0x004fe40000000f00 */
[----:B------:R-:W-:Y:S02]  /*17480*/  FSETP.NE.FTZ.AND P0, PT, R3, RZ, PT ;  /* 0x000000ff0300720b */ /* 0x000fe40003f15000 */
[----:B------:R-:W-:-:S05]  /*17490*/  MOV R100, 0xff800000 ;  /* 0xff80000000647802 */ /* 0x000fca0000000f00 */
[----:B------:R-:W2:Y:S01]  /*174a0*/  @P1 MUFU.LG2 R4, R5 ;  /* 0x0000000500041308 */ /* 0x000ea20000000c00 */
        /* <DEDUP_REMOVED lines=109> */
.L_x_1215:
        /* <DEDUP_REMOVED lines=56> */
[----:B------:R-:W-:Y:S02]  /*17f00*/  F2FP.BF16.PACK_AB R50, R51, R50 ;  /* 0x000000323332723e */ /* 0x000fe400000010ff */
[----:B------:R-:W-:Y:S01]  /*17f10*/  F2FP.BF16.PACK_AB R27, R27, R52 ;  /* 0x000000341b1b723e */ /* 0x000fe200000010ff */
        /* <DEDUP_REMOVED lines=9> */
[----:B--2---:R-:W-:Y:S01]  /*17fb0*/  IMAD.MOV.U32 R8, RZ, RZ, 0x40 ;  /* 0x00000040ff087424 */ /* 0x004fe200078e00ff */
[----:B------:R-:W-:Y:S02]  /*17fc0*/  F2FP.BF16.PACK_AB R66, R67, R66 ;  /* 0x000000424342723e */ /* 0x000fe400000010ff */
[----:B------:R-:W-:Y:S02]  /*17fd0*/  F2FP.BF16.PACK_AB R23, R23, R68 ;  /* 0x000000441717723e */ /* 0x000fe400000010ff */
[----:B------:R-:W-:Y:S02]  /*17fe0*/  F2FP.BF16.PACK_AB R70, R71, R70 ;  /* 0x000000464746723e */ /* 0x000fe400000010ff */
[----:B------:R-:W-:Y:S02]  /*17ff0*/  F2FP.BF16.PACK_AB R21, R21, R72 ;  /* 0x000000481515723e */ /* 0x000fe400000010ff */
[----:B---3--:R-:W-:Y:S01]  /*18000*/  SEL R6, R8, 0xffffffc0, !P2 ;  /* 0xffffffc008067807 */ /* 0x008fe20005000000 */
[----:B------:R-:W-:Y:S01]  /*18010*/  IMAD.IADD R8, R4, 0x1, R2 ;  /* 0x0000000104087824 */ /* 0x000fe200078e0202 */
[----:B------:R-:W-:-:S02]  /*18020*/  F2FP.BF16.PACK_AB R74, R75, R74 ;  /* 0x0000004a4b4a723e */ /* 0x000fc400000010ff */
[----:B------:R-:W-:Y:S01]  /*18030*/  F2FP.BF16.PACK_AB R20, R20, R76 ;  /* 0x0000004c1414723e */ /* 0x000fe200000010ff */
[----:B------:R-:W-:Y:S01]  /*18040*/  IMAD.IADD R4, R6, 0x1, R3 ;  /* 0x0000000106047824 */ /* 0x000fe200078e0203 */
[----:B------:R2:W-:Y:S01]  /*18050*/  STS [R8], R7 ;  /* 0x0000000708007388 */ /* 0x0005e20000000800 */
[----:B----4-:R-:W-:Y:S01]  /*18060*/  IMAD.IADD R5, R0, 0x1, R6 ;  /* 0x0000000100057824 */ /* 0x010fe200078e0206 */
[----:B------:R-:W-:Y:S02]  /*18070*/  F2FP.BF16.PACK_AB R19, R19, R78 ;  /* 0x0000004e1313723e */ /* 0x000fe400000010ff */
        /* <DEDUP_REMOVED lines=8> */
[----:B------:R-:W-:Y:S02]  /*18100*/  F2FP.BF16.PACK_AB R10, R10, R90 ;  /* 0x0000005a0a0a723e */ /* 0x000fe400000010ff */
[----:B------:R-:W-:Y:S02]  /*18110*/  F2FP.BF16.PACK_AB R9, R9, R92 ;  /* 0x0000005c0909723e */ /* 0x000fe400000010ff */
[----:B------:R-:W-:Y:S02]  /*18120*/  F2FP.BF16.PACK_AB R15, R15, R94 ;  /* 0x0000005e0f0f723e */ /* 0x000fe400000010ff */
[----:B------:R-:W-:-:S02]  /*18130*/  F2FP.BF16.PACK_AB R14, R14, R96 ;  /* 0x000000600e0e723e */ /* 0x000fc400000010ff */
[----:B------:R-:W-:Y:S01]  /*18140*/  F2FP.BF16.PACK_AB R13, R99, R13 ;  /* 0x0000000d630d723e */ /* 0x000fe200000010ff */
[----:B--2---:R-:W-:Y:S01]  /*18150*/  IMAD.IADD R7, R6, 0x1, R2 ;  /* 0x0000000106077824 */ /* 0x004fe200078e0202 */
[----:B------:R-:W-:Y:S01]  /*18160*/  ISETP.NE.U32.AND P0, PT, RZ, c[0x0][0x500], PT ;  /* 0x00014000ff007a0c */ /* 0x000fe20003f05070 */
[----:B------:R-:W-:Y:S01]  /*18170*/  IMAD.IADD R6, R8, 0x1, R6 ;  /* 0x0000000108067824 */ /* 0x000fe200078e0206 */
[----:B------:R-:W-:Y:S02]  /*18180*/  ISETP.NE.U32.AND P1, PT, RZ, c[0x0][0x508], PT ;  /* 0x00014200ff007a0c */ /* 0x000fe40003f25070 */
[----:B------:R-:W-:Y:S01]  /*18190*/  STS [R7], R34 ;  /* 0x0000002207007388 */ /* 0x000fe20000000800 */
[----:B------:R-:W-:Y:S02]  /*181a0*/  ISETP.NE.AND.EX P0, PT, RZ, c[0x0][0x504], PT, P0 ;  /* 0x00014100ff007a0c */ /* 0x000fe40003f05300 */
[----:B------:R-:W-:Y:S01]  /*181b0*/  ISETP.NE.AND.EX P1, PT, RZ, c[0x0][0x50c], PT, P1 ;  /* 0x00014300ff007a0c */ /* 0x000fe20003f25310 */
[----:B------:R-:W-:Y:S04]  /*181c0*/  STS [R7+0x400], R130 ;  /* 0x0004008207007388 */ /* 0x000fe80000000800 */
        /* <DEDUP_REMOVED lines=30> */
[----:B--2---:R-:W-:-:S03]  /*183b0*/  IMAD.MOV.U32 R2, RZ, RZ, 0x4 ;  /* 0x00000004ff027424 */ /* 0x004fc600078e00ff */
[----:B------:R-:W-:Y:S04]  /*183c0*/  STS [R7+0x8000], R11 ;  /* 0x0080000b07007388 */ /* 0x000fe80000000800 */
[----:B------:R-:W-:Y:S04]  /*183d0*/  STS [R7+0x8400], R10 ;  /* 0x0084000a07007388 */ /* 0x000fe80000000800 */
[----:B------:R2:W-:Y:S04]  /*183e0*/  STS [R4+0x8080], R9 ;  /* 0x0080800904007388 */ /* 0x0005e80000000800 */
[----:B------:R3:W-:Y:S04]  /*183f0*/  STS [R4+0x8480], R15 ;  /* 0x0084800f04007388 */ /* 0x0007e80000000800 */
[----:B------:R3:W-:Y:S04]  /*18400*/  STS [R6+0x8000], R14 ;  /* 0x0080000e06007388 */ /* 0x0007e80000000800 */
[----:B------:R3:W-:Y:S01]  /*18410*/  STS [R6+0x8400], R13 ;  /* 0x0084000d06007388 */ /* 0x0007e20000000800 */
[----:B--2---:R-:W-:-:S03]  /*18420*/  IMAD.WIDE R8, R242, R2, c[0x0][0x500] ;  /* 0x00014000f2087625 */ /* 0x004fc600078e0202 */
[----:B------:R-:W-:Y:S06]  /*18430*/  BAR.SYNC.DEFER_BLOCKING 0x1, 0x100 ;  /* 0x0044000000007b1d */ /* 0x000fec0000010000 */
[----:B------:R-:W2:Y:S01]  /*18440*/  @P0 LDG.E R0, [R8.64] ;  /* 0x0000000608000981 */ /* 0x000ea2000c1e1900 */
[----:B------:R-:W-:Y:S02]  /*18450*/  IMAD.MOV.U32 R24, RZ, RZ, c[0x0][0x388] ;  /* 0x0000e200ff187624 */ /* 0x000fe400078e00ff */
[----:B------:R-:W-:-:S05]  /*18460*/  @P1 IMAD.WIDE R2, R242, R2, c[0x0][0x508] ;  /* 0x00014200f2021625 */ /* 0x000fca00078e0202 */
[----:B------:R4:W5:Y:S02]  /*18470*/  @P1 LDG.E R24, [R2.64] ;  /* 0x0000000602181981 */ /* 0x000964000c1e1900 */
[----:B----4-:R-:W-:Y:S02]  /*18480*/  CS2R R2, SRZ ;  /* 0x0000000000027805 */ /* 0x010fe4000001ff00 */
[--C-:B--2---:R-:W-:Y:S01]  /*18490*/  @P0 SHF.R.S32.HI R3, RZ, 0x1f, R0.reuse ;  /* 0x0000001fff030819 */ /* 0x104fe20000011400 */
[----:B------:R-:W-:Y:S01]  /*184a0*/  @P0 IMAD.MOV.U32 R2, RZ, RZ, R0 ;  /* 0x000000ffff020224 */ /* 0x000fe200078e0000 */
[----:B------:R-:W-:Y:S05]  /*184b0*/  @P1 BRA `(.L_x_1307) ;  /* 0x0000004000001947 */ /* 0x000fea0003800000 */
[----:B---3--:R-:W-:Y:S05]  /*184c0*/  @!P0 BRA `(.L_x_1307) ;  /* 0x0000003000008947 */ /* 0x008fea0003800000 */
[----:B------:R-:W2:Y:S04]  /*184d0*/  LDG.E R4, [R8.64] ;  /* 0x0000000608047981 */ /* 0x000ea8000c1e1900 */
[----:B------:R-:W2:Y:S02]  /*184e0*/  LDG.E R0, [R8.64+0x4] ;  /* 0x0000040608007981 */ /* 0x000ea4000c1e1900 */
[----:B--2--5:R-:W-:-:S02]  /*184f0*/  IADD3 R24, -R4, R0, RZ ;  /* 0x0000000004187210 */ /* 0x024fc40007ffe1ff */
.L_x_1307:
[----:B---3--:R-:W2:Y:S01]  /*18500*/  S2R R9, SR_CTAID.Y ;  /* 0x0000000000097919 */ /* 0x008ea20000002600 */
[----:B------:R-:W-:Y:S01]  /*18510*/  LOP3.LUT R0, R37, 0xffffffe0, RZ, 0xc0, !PT ;  /* 0xffffffe025007812 */ /* 0x000fe200078ec0ff */
[----:B------:R-:W-:Y:S01]  /*18520*/  IMAD.MOV.U32 R8, RZ, RZ, c[0x0][0x4e8] ;  /* 0x00013a00ff087624 */ /* 0x000fe200078e00ff */
[----:B------:R-:W-:Y:S01]  /*18530*/  SHF.R.S32.HI R4, RZ, 0x1f, R36 ;  /* 0x0000001fff047819 */ /* 0x000fe20000011424 */
[----:B------:R-:W3:Y:S01]  /*18540*/  S2R R20, SR_CTAID.X ;  /* 0x0000000000147919 */ /* 0x000ee20000002500 */
[----:B------:R-:W-:Y:S01]  /*18550*/  LEA.HI R16, R39, R45, RZ, 0x3 ;  /* 0x0000002d27107211 */ /* 0x000fe200078f18ff */
[----:B------:R-:W-:Y:S01]  /*18560*/  IMAD.IADD R0, R45, 0x1, -R0 ;  /* 0x000000012d007824 */ /* 0x000fe200078e0a00 */
[----:B------:R-:W-:Y:S01]  /*18570*/  LEA.HI R4, R4, R36, RZ, 0x3 ;  /* 0x0000002404047211 */ /* 0x000fe200078f18ff */
[----:B------:R-:W4:Y:S01]  /*18580*/  S2R R10, SR_CTAID.Y ;  /* 0x00000000000a7919 */ /* 0x000f220000002600 */
        /* <DEDUP_REMOVED lines=11> */
[----:B--2---:R-:W-:Y:S01]  /*18640*/  SHF.R.S32.HI R9, RZ, 0x1f, R9 ;  /* 0x0000001fff097819 */ /* 0x004fe20000011409 */
        /* <DEDUP_REMOVED lines=9> */
[----:B---3--:R-:W-:Y:S01]  /*186e0*/  LEA R0, R20, R6, 0x7 ;  /* 0x0000000614007211 */ /* 0x008fe200078e38ff */
[----:B----4-:R-:W-:Y:S01]  /*186f0*/  IMAD.WIDE.U32 R4, R10, c[0x0][0x490], R2 ;  /* 0x000124000a047a25 */ /* 0x010fe200078e0002 */
        /* <DEDUP_REMOVED lines=48> */
[----:B------:R-:W2:Y:S01]  /*18a00*/  SHFL.IDX PT, R11, R4, RZ, 0x1c1f ;  /* 0x001c1fff040b7589 */ /* 0x000ea200000e0000 */
[----:B------:R-:W-:-:S03]  /*18a10*/  IMAD.WIDE.U32 R2, R7, c[0x0][0x3e0], R2 ;  /* 0x0000f80007027a25 */ /* 0x000fc600078e0002 */
[----:B------:R-:W-:Y:S01]  /*18a20*/  SHFL.IDX PT, R8, R9, 0x1, 0x1c1f ;  /* 0x003c1f0009087f89 */ /* 0x000fe200000e0000 */
[----:B------:R-:W-:-:S03]  /*18a30*/  IMAD R5, R5, c[0x0][0x3e0], RZ ;  /* 0x0000f80005057a24 */ /* 0x000fc600078e02ff */
[----:B------:R3:W4:Y:S01]  /*18a40*/  SHFL.IDX PT, R9, R4, 0x1, 0x1c1f ;  /* 0x003c1f0004097f89 */ /* 0x00072200000e0000 */
[----:B------:R-:W-:Y:S02]  /*18a50*/  IMAD R12, R7, c[0x0][0x3e4], R5 ;  /* 0x0000f900070c7a24 */ /* 0x000fe400078e0205 */
[----:B------:R-:W-:Y:S02]  /*18a60*/  IMAD.SHL.U32 R5, R19, 0x8, RZ ;  /* 0x0000000813057824 */ /* 0x000fe400078e00ff */
[----:B------:R-:W-:-:S03]  /*18a70*/  IMAD.IADD R3, R3, 0x1, R12 ;  /* 0x0000000103037824 */ /* 0x000fc600078e020c */
[----:B------:R-:W-:Y:S01]  /*18a80*/  LOP3.LUT R7, R15, 0x7ffffe00, R5, 0xf8, !PT ;  /* 0x7ffffe000f077812 */ /* 0x000fe200078ef805 */
[----:B---3--:R-:W-:Y:S01]  /*18a90*/  IMAD R4, R0, c[0x0][0x4e8], R14 ;  /* 0x00013a0000047a24 */ /* 0x008fe200078e020e */
        /* <DEDUP_REMOVED lines=9> */
[----:B--2---:R2:W-:Y:S02]  /*18b30*/  @!P1 ST.E [R10.64], R100 ;  /* 0x000000640a009985 */ /* 0x0045e4000c101906 */
[----:B------:R-:W-:Y:S02]  /*18b40*/  IMAD.IADD R3, R3, 0x1, R5 ;  /* 0x0000000103037824 */ /* 0x000fe400078e0205 */
[----:B----4-:R3:W-:Y:S01]  /*18b50*/  @!P0 ST.E [R8.64], R41 ;  /* 0x0000002908008985 */ /* 0x0107e2000c101906 */
[----:B------:R-:W-:-:S03]  /*18b60*/  LEA R25, P0, R2, c[0x0][0x380], 0x1 ;  /* 0x0000e00002197a11 */ /* 0x000fc600078008ff */
[----:B------:R3:W4:Y:S04]  /*18b70*/  LDS.128 R36, [R0+0x1080] ;  /* 0x0010800000247984 */ /* 0x0007280000000c00 */
[----:B------:R3:W1:Y:S04]  /*18b80*/  LDS.128 R48, [R0+0x2080] ;  /* 0x0020800000307984 */ /* 0x0006680000000c00 */
[----:B------:R3:W1:Y:S04]  /*18b90*/  LDS.128 R56, [R0+0x3080] ;  /* 0x0030800000387984 */ /* 0x0006680000000c00 */
[----:B------:R3:W1:Y:S04]  /*18ba0*/  LDS.128 R32, [R0+0x5080] ;  /* 0x0050800000207984 */ /* 0x0006680000000c00 */
[----:B------:R3:W1:Y:S01]  /*18bb0*/  LDS.128 R44, [R0+0x6080] ;  /* 0x00608000002c7984 */ /* 0x0006620000000c00 */
[----:B--2---:R-:W-:-:S03]  /*18bc0*/  LEA R10, R20, R16, 0x7 ;  /* 0x00000010140a7211 */ /* 0x004fc600078e38ff */
[----:B------:R3:W2:Y:S01]  /*18bd0*/  LDS.128 R52, [R0+0x7080] ;  /* 0x0070800000347984 */ /* 0x0006a20000000c00 */
        /* <DEDUP_REMOVED lines=8> */
[----:B----4-:R-:W4:Y:S01]  /*18c60*/  LDS.128 R20, [R0+0x80] ;  /* 0x0000800000147984 */ /* 0x010f220000000c00 */
        /* <DEDUP_REMOVED lines=9> */
[----:B-1-3--:R-:W-:-:S03]  /*18d00*/  @!P2 IMAD.WIDE R8, R6, 0x2, R2 ;  /* 0x000000020608a825 */ /* 0x00afc600078e0202 */
[----:B------:R-:W-:Y:S02]  /*18d10*/  @!P1 LOP3.LUT R4, R4, 0xfffffff8, RZ, 0xc0, !PT ;  /* 0xfffffff804049812 */ /* 0x000fe400078ec0ff */
[----:B------:R-:W-:-:S03]  /*18d20*/  @!P0 SHF.R.S32.HI R0, RZ, 0x1f, R7 ;  /* 0x0000001fff008819 */ /* 0x000fc60000011407 */
[----:B------:R-:W-:Y:S01]  /*18d30*/  @!P1 IMAD.WIDE R4, R4, 0x2, R2 ;  /* 0x0000000204049825 */ /* 0x000fe200078e0202 */
[----:B------:R-:W-:-:S04]  /*18d40*/  @!P0 LEA.HI R0, R0, R7, RZ, 0x3 ;  /* 0x0000000700008211 */ /* 0x000fc800078f18ff */
[----:B------:R-:W-:Y:S01]  /*18d50*/  @!P0 LOP3.LUT R0, R0, 0xfffffff8, RZ, 0xc0, !PT ;  /* 0xfffffff800008812 */ /* 0x000fe200078ec0ff */
[----:B----4-:R1:W-:Y:S04]  /*18d60*/  @!P2 ST.E.128 [R8.64], R20 ;  /* 0x000000140800a985 */ /* 0x0103e8000c101d06 */
[----:B------:R-:W-:Y:S01]  /*18d70*/  @!P0 IMAD.WIDE R2, R0, 0x2, R2 ;  /* 0x0000000200028825 */ /* 0x000fe200078e0202 */
[----:B-----5:R1:W-:Y:S04]  /*18d80*/  @!P1 ST.E.128 [R4.64], R16 ;  /* 0x0000001004009985 */ /* 0x0203e8000c101d06 */
[----:B--2---:R1:W-:Y:S02]  /*18d90*/  @!P0 ST.E.128 [R2.64], R12 ;  /* 0x0000000c02008985 */ /* 0x0043e4000c101d06 */
.L_x_1309:
[----:B----4-:R-:W-:Y:S05]  /*18da0*/  BSYNC B0 ;  /* 0x0000000000007941 */ /* 0x010fea0003800000 */
.L_x_1308:
[----:B---3--:R-:W-:Y:S01]  /*18db0*/  IADD3 R0, R10, 0x20, RZ ;  /* 0x000000200a007810 */ /* 0x008fe20007ffe0ff */
[----:B-1----:R1:W3:Y:S01]  /*18dc0*/  SHFL.IDX PT, R3, R11, 0x1, 0x181f ;  /* 0x00381f000b037f89 */ /* 0x0022e200000e0000 */
        /* <DEDUP_REMOVED lines=21> */
.L_x_1311:
[----:B------:R-:W-:Y:S05]  /*18f20*/  BSYNC B0 ;  /* 0x0000000000007941 */ /* 0x000fea0003800000 */
.L_x_1310:
[----:B------:R-:W-:Y:S01]  /*18f30*/  IADD3 R0, R10, 0x40, RZ ;  /* 0x000000400a007810 */ /* 0x000fe20007ffe0ff */
[----:B---3--:R3:W1:Y:S01]  /*18f40*/  SHFL.IDX PT, R3, R11, 0x2, 0x181f ;  /* 0x00581f000b037f89 */ /* 0x00866200000e0000 */
[----:B------:R-:W-:Y:S02]  /*18f50*/  BSSY B0, `(.L_x_1312) ;  /* 0x0000015000007945 */ /* 0x000fe40003800000 */
[----:B------:R-:W-:Y:S01]  /*18f60*/  ISETP.GE.AND P0, PT, R0, R24, PT ;  /* 0x000000180000720c */ /* 0x000fe20003f06270 */
[----:B----4-:R3:W4:-:S12]  /*18f70*/  SHFL.IDX PT, R2, R25, 0x2, 0x181f ;  /* 0x00581f0019027f89 */ /* 0x01071800000e0000 */
        /* <DEDUP_REMOVED lines=18> */
.L_x_1313:
[----:B------:R-:W-:Y:S05]  /*190a0*/  BSYNC B0 ;  /* 0x0000000000007941 */ /* 0x000fea0003800000 */
.L_x_1312:
[----:B------:R-:W-:Y:S01]  /*190b0*/  IADD3 R0, R10, 0x60, RZ ;  /* 0x000000600a007810 */ /* 0x000fe20007ffe0ff */
[----:B-1----:R1:W3:Y:S03]  /*190c0*/  SHFL.IDX PT, R3, R11, 0x3, 0x181f ;  /* 0x00781f000b037f89 */ /* 0x0022e600000e0000 */
[----:B------:R-:W-:Y:S01]  /*190d0*/  ISETP.GE.AND P0, PT, R0, R24, PT ;  /* 0x000000180000720c */ /* 0x000fe20003f06270 */
[----:B----4-:R1:W4:-:S12]  /*190e0*/  SHFL.IDX PT, R2, R25, 0x3, 0x181f ;  /* 0x00781f0019027f89 */ /* 0x01031800000e0000 */
[----:B------:R-:W-:Y:S05]  /*190f0*/  @P0 EXIT ;  /* 0x000000000000094d */ /* 0x000fea0003800000 */
[C---:B------:R-:W-:Y:S02]  /*19100*/  IADD3 R4, R6.reuse, 0x40, RZ ;  /* 0x0000004006047810 */ /* 0x040fe40007ffe0ff */
[----:B------:R-:W-:Y:S02]  /*19110*/  ISETP.GE.AND P1, PT, R6, c[0x0][0x3c8], PT ;  /* 0x0000f20006007a0c */ /* 0x000fe40003f26270 */
[----:B------:R-:W-:-:S11]  /*19120*/  ISETP.GE.AND P0, PT, R4, c[0x0][0x3c8], PT ;  /* 0x0000f20004007a0c */ /* 0x000fd60003f06270 */
[----:B---34-:R-:W-:Y:S02]  /*19130*/  @!P1 IMAD.WIDE R8, R6, 0x2, R2 ;  /* 0x0000000206089825 */ /* 0x018fe400078e0202 */
[----:B------:R-:W-:-:S03]  /*19140*/  @!P0 SHF.R.S32.HI R0, RZ, 0x1f, R4 ;  /* 0x0000001fff008819 */ /* 0x000fc60000011404 */
[----:B------:R3:W-:Y:S01]  /*19150*/  @!P1 ST.E.128 [R8.64], R56 ;  /* 0x0000003808009985 */ /* 0x0007e2000c101d06 */
[----:B------:R-:W-:-:S04]  /*19160*/  @!P0 LEA.HI R0, R0, R4, RZ, 0x3 ;  /* 0x0000000400008211 */ /* 0x000fc800078f18ff */
[----:B------:R-:W-:-:S05]  /*19170*/  @!P0 LOP3.LUT R0, R0, 0xfffffff8, RZ, 0xc0, !PT ;  /* 0xfffffff800008812 */ /* 0x000fca00078ec0ff */
[----:B------:R-:W-:Y:S01]  /*19180*/  @!P0 IMAD.WIDE R4, R0, 0x2, R2 ;  /* 0x0000000200048825 */ /* 0x000fe200078e0202 */
[----:B------:R-:W-:-:S04]  /*19190*/  IADD3 R0, R6, 0x80, RZ ;  /* 0x0000008006007810 */ /* 0x000fc80007ffe0ff */
[----:B--2---:R3:W-:Y:S01]  /*191a0*/  @!P0 ST.E.128 [R4.64], R52 ;  /* 0x0000003404008985 */ /* 0x0047e2000c101d06 */
[----:B------:R-:W-:-:S13]  /*191b0*/  ISETP.GE.AND P0, PT, R0, c[0x0][0x3c8], PT ;  /* 0x0000f20000007a0c */ /* 0x000fda0003f06270 */
[----:B------:R-:W-:Y:S05]  /*191c0*/  @P0 EXIT ;  /* 0x000000000000094d */ /* 0x000fea0003800000 */
[----:B---3--:R-:W-:-:S04]  /*191d0*/  SHF.R.S32.HI R4, RZ, 0x1f, R0 ;  /* 0x0000001fff047819 */ /* 0x008fc80000011400 */
[----:B------:R-:W-:-:S04]  /*191e0*/  LEA.HI R0, R4, R0, RZ, 0x3 ;  /* 0x0000000004007211 */ /* 0x000fc800078f18ff */
[----:B------:R-:W-:-:S05]  /*191f0*/  LOP3.LUT R0, R0, 0xfffffff8, RZ, 0xc0, !PT ;  /* 0xfffffff800007812 */ /* 0x000fca00078ec0ff */
[----:B------:R-:W-:-:S05]  /*19200*/  IMAD.WIDE R2, R0, 0x2, R2 ;  /* 0x0000000200027825 */ /* 0x000fca00078e0202 */
[----:B------:R-:W-:Y:S01]  /*19210*/  ST.E.128 [R2.64], R60 ;  /* 0x0000003c02007985 */ /* 0x000fe2000c101d06 */
[----:B------:R-:W-:Y:S05]  /*19220*/  EXIT ;  /* 0x000000000000794d */ /* 0x000fea0003800000 */
.L_x_1306:
        /* <DEDUP_REMOVED lines=18> */
.L_x_1314:
        /* <DEDUP_REMOVED lines=43> */
.L_x_1316:
[----:B----4-:R-:W-:Y:S05]  /*19600*/  BSYNC B0 ;  /* 0x0000000000007941 */ /* 0x010fea0003800000 */
.L_x_1315:
        /* <DEDUP_REMOVED lines=45> */
.L_x_1356:
[----:B------:R-:W-:Y:S05]  /*198e0*/  BRA.DIV ~URZ, `(.L_x_1318) ;  /* 0x000027c27f007947 */ /* 0x000fea000b800000 */
[----:B------:R4:W1:Y:S02]  /*198f0*/  SHFL.IDX PT, R2, R14, RZ, 0x181f ;  /* 0x00181fff0e027589 */ /* 0x00086400000e0000 */
.L_x_1357:
        /* <DEDUP_REMOVED lines=20> */
.L_x_1320:
[----:B------:R-:W-:Y:S05]  /*19a40*/  BSYNC B0 ;  /* 0x0000000000007941 */ /* 0x000fea0003800000 */
.L_x_1319:
[----:B------:R-:W-:Y:S05]  /*19a50*/  BRA.DIV ~URZ, `(.L_x_1321) ;  /* 0x000026d27f007947 */ /* 0x000fea000b800000 */
[----:B------:R3:W2:Y:S04]  /*19a60*/  SHFL.IDX PT, R0, R12, 0x1, 0x181f ;  /* 0x00381f000c007f89 */ /* 0x0006a800000e0000 */
[----:B-1----:R3:W1:Y:S02]  /*19a70*/  SHFL.IDX PT, R2, R14, 0x1, 0x181f ;  /* 0x00381f000e027f89 */ /* 0x00266400000e0000 */
.L_x_1358:
        /* <DEDUP_REMOVED lines=20> */
.L_x_1323:
[----:B------:R-:W-:Y:S05]  /*19bc0*/  BSYNC B0 ;  /* 0x0000000000007941 */ /* 0x000fea0003800000 */
.L_x_1322:
[----:B------:R-:W-:Y:S05]  /*19bd0*/  BRA.DIV ~URZ, `(.L_x_1324) ;  /* 0x000026427f007947 */ /* 0x000fea000b800000 */
[----:B------:R2:W3:Y:S02]  /*19be0*/  SHFL.IDX PT, R0, R12, 0x2, 0x181f ;  /* 0x00581f000c007f89 */ /* 0x0004e400000e0000 */
.L_x_1359:
[----:B------:R-:W-:Y:S05]  /*19bf0*/  BRA.DIV ~URZ, `(.L_x_1325) ;  /* 0x000026a27f007947 */ /* 0x000fea000b800000 */
[----:B-1----:R1:W2:Y:S02]  /*19c00*/  SHFL.IDX PT, R2, R14, 0x2, 0x181f ;  /* 0x00581f000e027f89 */ /* 0x0022a400000e0000 */
.L_x_1360:
        /* <DEDUP_REMOVED lines=20> */
.L_x_1327:
[----:B------:R-:W-:Y:S05]  /*19d50*/  BSYNC B0 ;  /* 0x0000000000007941 */ /* 0x000fea0003800000 */
.L_x_1326:
[----:B------:R-:W-:Y:S05]  /*19d60*/  BRA.DIV ~URZ, `(.L_x_1328) ;  /* 0x000025b27f007947 */ /* 0x000fea000b800000 */
[----:B--2---:R2:W3:Y:S04]  /*19d70*/  SHFL.IDX PT, R6, R12, 0x3, 0x181f ;  /* 0x00781f000c067f89 */ /* 0x0044e800000e0000 */
[----:B------:R2:W1:Y:S02]  /*19d80*/  SHFL.IDX PT, R0, R14, 0x3, 0x181f ;  /* 0x00781f000e007f89 */ /* 0x00046400000e0000 */
.L_x_1361:
        /* <DEDUP_REMOVED lines=22> */
.L_x_1216:
[----:B------:R-:W-:Y:S01]  /*19ef0*/  IMAD.MOV.U32 R30, RZ, RZ, R18 ;  /* 0x000000ffff1e7224 */ /* 0x000fe200078e0012 */
[----:B------:R-:W-:Y:S01]  /*19f00*/  MOV R3, 0x181f ;  /* 0x0000181f00037802 */ /* 0x000fe20000000f00 */
[----:B------:R-:W-:Y:S01]  /*19f10*/  IMAD.MOV.U32 R29, RZ, RZ, RZ ;  /* 0x000000ffff1d7224 */ /* 0x000fe200078e00ff */
[----:B------:R-:W-:Y:S02]  /*19f20*/  MOV R160, 0xffffffff ;  /* 0xffffffff00a07802 */ /* 0x000fe40000000f00 */
[----:B------:R-:W-:Y:S02]  /*19f30*/  MOV R2, 0x19f50 ;  /* 0x00019f5000027802 */ /* 0x000fe40000000f00 */
[----:B-----5:R-:W-:Y:S05]  /*19f40*/  CALL.REL.NOINC `($__internal_5_$__cuda_sm70_shflsync_idx_p) ;  /* 0x0000a89000007944 */ /* 0x020fea0003c00000 */
[----:B------:R-:W-:Y:S01]  /*19f50*/  MOV R9, R31 ;  /* 0x0000001f00097202 */ /* 0x000fe20000000f00 */
[----:B------:R-:W-:Y:S05]  /*19f60*/  BRA `(.L_x_1329) ;  /* 0xfffed57000007947 */ /* 0x000fea000383ffff */
.L_x_1217:
[----:B------:R-:W-:Y:S01]  /*19f70*/  IMAD.MOV.U32 R30, RZ, RZ, R19 ;  /* 0x000000ffff1e7224 */ /* 0x000fe200078e0013 */
[----:B------:R-:W-:Y:S01]  /*19f80*/  MOV R3, 0x181f ;  /* 0x0000181f00037802 */ /* 0x000fe20000000f00 */
[----:B------:R-:W-:Y:S01]  /*19f90*/  IMAD.MOV.U32 R29, RZ, RZ, RZ ;  /* 0x000000ffff1d7224 */ /* 0x000fe200078e00ff */
[----:B------:R-:W-:-:S02]  /*19fa0*/  MOV R160, 0xffffffff ;  /* 0xffffffff00a07802 */ /* 0x000fc40000000f00 */
[----:B------:R-:W-:Y:S02]  /*19fb0*/  MOV R2, 0x19fd0 ;  /* 0x00019fd000027802 */ /* 0x000fe40000000f00 */
[----:B-12--5:R-:W-:Y:S05]  /*19fc0*/  CALL.REL.NOINC `($__internal_5_$__cuda_sm70_shflsync_idx_p) ;  /* 0x0000a81000007944 */ /* 0x026fea0003c00000 */
[----:B------:R-:W-:Y:S01]  /*19fd0*/  MOV R2, R31 ;  /* 0x0000001f00027202 */ /* 0x000fe20000000f00 */
[----:B------:R-:W-:Y:S05]  /*19fe0*/  BRA `(.L_x_1330) ;  /* 0xfffed51000007947 */ /* 0x000fea000383ffff */
.L_x_1220:
[----:B------:R-:W-:Y:S01]  /*19ff0*/  IMAD.MOV.U32 R30, RZ, RZ, R18 ;  /* 0x000000ffff1e7224 */ /* 0x000fe200078e0012 */
[----:B--2---:R-:W-:Y:S01]  /*1a000*/  MOV R3, 0x181f ;  /* 0x0000181f00037802 */ /* 0x004fe20000000f00 */
[----:B------:R-:W-:Y:S01]  /*1a010*/  IMAD.MOV.U32 R29, RZ, RZ, 0x1 ;  /* 0x00000001ff1d7424 */ /* 0x000fe200078e00ff */
[----:B------:R-:W-:Y:S02]  /*1a020*/  MOV R160, 0xffffffff ;  /* 0xffffffff00a07802 */ /* 0x000fe40000000f00 */
[----:B----4-:R-:W-:Y:S02]  /*1a030*/  MOV R2, 0x1a050 ;  /* 0x0001a05000027802 */ /* 0x010fe40000000f00 */
[----:B-1-3-5:R-:W-:Y:S05]  /*1a040*/  CALL.REL.NOINC `($__internal_5_$__cuda_sm70_shflsync_idx_p) ;  /* 0x0000a79000007944 */ /* 0x02afea0003c00000 */
[----:B------:R-:W-:Y:S01]  /*1a050*/  IMAD.MOV.U32 R9, RZ, RZ, R31 ;  /* 0x000000ffff097224 */ /* 0x000fe200078e001f */
[----:B------:R-:W-:Y:S01]  /*1a060*/  MOV R30, R19 ;  /* 0x00000013001e7202 */ /* 0x000fe20000000f00 */
[----:B------:R-:W-:Y:S01]  /*1a070*/  IMAD.MOV.U32 R29, RZ, RZ, 0x1 ;  /* 0x00000001ff1d7424 */ /* 0x000fe200078e00ff */
[----:B------:R-:W-:Y:S01]  /*1a080*/  MOV R3, 0x181f ;  /* 0x0000181f00037802 */ /* 0x000fe20000000f00 */
[----:B------:R-:W-:Y:S01]  /*1a090*/  IMAD.MOV.U32 R160, RZ, RZ, -0x1 ;  /* 0xffffffffffa07424 */ /* 0x000fe200078e00ff */
[----:B------:R-:W-:-:S02]  /*1a0a0*/  MOV R2, 0x1a0c0 ;  /* 0x0001a0c000027802 */ /* 0x000fc40000000f00 */
[----:B------:R-:W-:Y:S05]  /*1a0b0*/  CALL.REL.NOINC `($__internal_5_$__cuda_sm70_shflsync_idx_p) ;  /* 0x0000a72000007944 */ /* 0x000fea0003c00000 */
[----:B------:R-:W-:Y:S01]  /*1a0c0*/  MOV R2, R31 ;  /* 0x0000001f00027202 */ /* 0x000fe20000000f00 */
[----:B------:R-:W-:Y:S05]  /*1a0d0*/  BRA `(.L_x_1331) ;  /* 0xfffed5c000007947 */ /* 0x000fea000383ffff */
.L_x_1223:
[----:B------:R-:W-:Y:S01]  /*1a0e0*/  IMAD.MOV.U32 R30, RZ, RZ, R18 ;  /* 0x000000ffff1e7224 */ /* 0x000fe200078e0012 */
[----:B-1----:R-:W-:Y:S01]  /*1a0f0*/  MOV R3, 0x181f ;  /* 0x0000181f00037802 */ /* 0x002fe20000000f00 */
[----:B------:R-:W-:Y:S01]  /*1a100*/  IMAD.MOV.U32 R29, RZ, RZ, 0x2 ;  /* 0x00000002ff1d7424 */ /* 0x000fe200078e00ff */
[----:B------:R-:W-:-:S02]  /*1a110*/  MOV R160, 0xffffffff ;  /* 0xffffffff00a07802 */ /* 0x000fc40000000f00 */
[----:B----4-:R-:W-:Y:S02]  /*1a120*/  MOV R2, 0x1a140 ;  /* 0x0001a14000027802 */ /* 0x010fe40000000f00 */
[----:B--23-5:R-:W-:Y:S05]  /*1a130*/  CALL.REL.NOINC `($__internal_5_$__cuda_sm70_shflsync_idx_p) ;  /* 0x0000a6a000007944 */ /* 0x02cfea0003c00000 */
[----:B------:R-:W-:Y:S01]  /*1a140*/  MOV R9, R31 ;  /* 0x0000001f00097202 */ /* 0x000fe20000000f00 */
[----:B------:R-:W-:Y:S05]  /*1a150*/  BRA `(.L_x_1332) ;  /* 0xfffed6c000007947 */ /* 0x000fea000383ffff */
.L_x_1224:
[----:B------:R-:W-:Y:S01]  /*1a160*/  IMAD.MOV.U32 R30, RZ, RZ, R19 ;  /* 0x000000ffff1e7224 */ /* 0x000fe200078e0013 */
[----:B------:R-:W-:Y:S01]  /*1a170*/  MOV R3, 0x181f ;  /* 0x0000181f00037802 */ /* 0x000fe20000000f00 */
[----:B------:R-:W-:Y:S01]  /*1a180*/  IMAD.MOV.U32 R29, RZ, RZ, 0x2 ;  /* 0x00000002ff1d7424 */ /* 0x000fe200078e00ff */
[----:B------:R-:W-:Y:S02]  /*1a190*/  MOV R160, 0xffffffff ;  /* 0xffffffff00a07802 */ /* 0x000fe40000000f00 */
[----:B----4-:R-:W-:Y:S02]  /*1a1a0*/  MOV R2, 0x1a1c0 ;  /* 0x0001a1c000027802 */ /* 0x010fe40000000f00 */
[----:B-123-5:R-:W-:Y:S05]  /*1a1b0*/  CALL.REL.NOINC `($__internal_5_$__cuda_sm70_shflsync_idx_p) ;  /* 0x0000a62000007944 */ /* 0x02efea0003c00000 */
[----:B------:R-:W-:Y:S01]  /*1a1c0*/  MOV R2, R31 ;  /* 0x0000001f00027202 */ /* 0x000fe20000000f00 */
[----:B------:R-:W-:Y:S05]  /*1a1d0*/  BRA `(.L_x_1333) ;  /* 0xfffed66000007947 */ /* 0x000fea000383ffff */
.L_x_1227:
[----:B------:R-:W-:Y:S01]  /*1a1e0*/  IMAD.MOV.U32 R30, RZ, RZ, R18 ;  /* 0x000000ffff1e7224 */ /* 0x000fe200078e0012 */
[----:B-1----:R-:W-:Y:S01]  /*1a1f0*/  MOV R3, 0x181f ;  /* 0x0000181f00037802 */ /* 0x002fe20000000f00 */
[----:B------:R-:W-:Y:S01]  /*1a200*/  IMAD.MOV.U32 R29, RZ, RZ, 0x3 ;  /* 0x00000003ff1d7424 */ /* 0x000fe200078e00ff */
[----:B------:R-:W-:-:S02]  /*1a210*/  MOV R160, 0xffffffff ;  /* 0xffffffff00a07802 */ /* 0x000fc40000000f00 */
[----:B------:R-:W-:Y:S02]  /*1a220*/  MOV R2, 0x1a240 ;  /* 0x0001a24000027802 */ /* 0x000fe40000000f00 */
[----:B---345:R-:W-:Y:S05]  /*1a230*/  CALL.REL.NOINC `($__internal_5_$__cuda_sm70_shflsync_idx_p) ;  /* 0x0000a5a000007944 */ /* 0x038fea0003c00000 */
[----:B------:R-:W-:Y:S01]  /*1a240*/  IMAD.MOV.U32 R11, RZ, RZ, R31 ;  /* 0x000000ffff0b7224 */ /* 0x000fe200078e001f */
[----:B------:R-:W-:Y:S01]  /*1a250*/  MOV R30, R19 ;  /* 0x00000013001e7202 */ /* 0x000fe20000000f00 */
[----:B------:R-:W-:Y:S01]  /*1a260*/  IMAD.MOV.U32 R29, RZ, RZ, 0x3 ;  /* 0x00000003ff1d7424 */ /* 0x000fe200078e00ff */
[----:B------:R-:W-:Y:S01]  /*1a270*/  MOV R3, 0x181f ;  /* 0x0000181f00037802 */ /* 0x000fe20000000f00 */
[----:B------:R-:W-:Y:S01]  /*1a280*/  IMAD.MOV.U32 R160, RZ, RZ, -0x1 ;  /* 0xffffffffffa07424 */ /* 0x000fe200078e00ff */
[----:B------:R-:W-:Y:S02]  /*1a290*/  MOV R2, 0x1a2b0 ;  /* 0x0001a2b000027802 */ /* 0x000fe40000000f00 */
[----:B------:R-:W-:Y:S05]  /*1a2a0*/  CALL.REL.NOINC `($__internal_5_$__cuda_sm70_shflsync_idx_p) ;  /* 0x0000a53000007944 */ /* 0x000fea0003c00000 */
[----:B------:R-:W-:Y:S01]  /*1a2b0*/  MOV R10, R31 ;  /* 0x0000001f000a7202 */ /* 0x000fe20000000f00 */
[----:B------:R-:W-:Y:S05]  /*1a2c0*/  BRA `(.L_x_1334) ;  /* 0xfffed70000007947 */ /* 0x000fea000383ffff */
.L_x_1230:
[----:B------:R-:W-:Y:S01]  /*1a2d0*/  IMAD.MOV.U32 R30, RZ, RZ, R16 ;  /* 0x000000ffff1e7224 */ /* 0x000fe200078e0010 */
[----:B------:R-:W-:Y:S01]  /*1a2e0*/  MOV R3, 0x181f ;  /* 0x0000181f00037802 */ /* 0x000fe20000000f00 */
[----:B------:R-:W-:Y:S01]  /*1a2f0*/  IMAD.MOV.U32 R29, RZ, RZ, RZ ;  /* 0x000000ffff1d7224 */ /* 0x000fe200078e00ff */
[----:B------:R-:W-:Y:S02]  /*1a300*/  MOV R160, 0xffffffff ;  /* 0xffffffff00a07802 */ /* 0x000fe40000000f00 */
[----:B------:R-:W-:-:S02]  /*1a310*/  MOV R2, 0x1a330 ;  /* 0x0001a33000027802 */ /* 0x000fc40000000f00 */
[----:B------:R-:W-:Y:S05]  /*1a320*/  CALL.REL.NOINC `($__internal_5_$__cuda_sm70_shflsync_idx_p) ;  /* 0x0000a4b000007944 */ /* 0x000fea0003c00000 */
[----:B------:R-:W-:Y:S01]  /*1a330*/  MOV R9, R31 ;  /* 0x0000001f00097202 */ /* 0x000fe20000000f00 */
[----:B------:R-:W-:Y:S05]  /*1a340*/  BRA `(.L_x_1335) ;  /* 0xfffee4d000007947 */ /* 0x000fea000383ffff */
.L_x_1231:
[----:B------:R-:W-:Y:S01]  /*1a350*/  IMAD.MOV.U32 R30, RZ, RZ, R17 ;  /* 0x000000ffff1e7224 */ /* 0x000fe200078e0011 */
[----:B------:R-:W-:Y:S01]  /*1a360*/  MOV R3, 0x181f ;  /* 0x0000181f00037802 */ /* 0x000fe20000000f00 */
[----:B------:R-:W-:Y:S01]  /*1a370*/  IMAD.MOV.U32 R29, RZ, RZ, RZ ;  /* 0x000000ffff1d7224 */ /* 0x000fe200078e00ff */
[----:B------:R-:W-:-:S02]  /*1a380*/  MOV R160, 0xffffffff ;  /* 0xffffffff00a07802 */ /* 0x000fc40000000f00 */
[----:B------:R-:W-:Y:S02]  /*1a390*/  MOV R2, 0x1a3b0 ;  /* 0x0001a3b000027802 */ /* 0x000fe40000000f00 */
[----:B-12---:R-:W-:Y:S05]  /*1a3a0*/  CALL.REL.NOINC `($__internal_5_$__cuda_sm70_shflsync_idx_p) ;  /* 0x0000a43000007944 */ /* 0x006fea0003c00000 */
[C---:B------:R-:W-:Y:S01]  /*1a3b0*/  IMAD.SHL.U32 R20, R212.reuse, 0x2, RZ ;  /* 0x00000002d4147824 */ /* 0x040fe200078e00ff */
[----:B------:R-:W-:Y:S01]  /*1a3c0*/  SHF.R.S32.HI R2, RZ, 0x1f, R212 ;  /* 0x0000001fff027819 */ /* 0x000fe200000114d4 */
[----:B------:R-:W-:Y:S01]  /*1a3d0*/  IMAD.SHL.U32 R18, R241, 0x2, RZ ;  /* 0x00000002f1127824 */ /* 0x000fe200078e00ff */
[C---:B------:R-:W-:Y:S01]  /*1a3e0*/  SHF.L.U64.HI R23, R227.reuse, 0x1, R239 ;  /* 0x00000001e3177819 */ /* 0x040fe200000102ef */
[----:B------:R-:W-:Y:S01]  /*1a3f0*/  IMAD.SHL.U32 R22, R227, 0x2, RZ ;  /* 0x00000002e3167824 */ /* 0x000fe200078e00ff */
[----:B------:R-:W-:Y:S01]  /*1a400*/  SHF.L.U64.HI R21, R212, 0x1, R2 ;  /* 0x00000001d4157819 */ /* 0x000fe20000010202 */
[----:B------:R-:W-:Y:S01]  /*1a410*/  IMAD.MOV.U32 R30, RZ, RZ, R16 ;  /* 0x000000ffff1e7224 */ /* 0x000fe200078e0010 */
[----:B------:R-:W-:Y:S01]  /*1a420*/  IADD3 R12, P0, R31, R20, RZ ;  /* 0x000000141f0c7210 */ /* 0x000fe20007f1e0ff */
[----:B------:R-:W-:Y:S01]  /*1a430*/  IMAD.MOV.U32 R29, RZ, RZ, 0x1 ;  /* 0x00000001ff1d7424 */ /* 0x000fe200078e00ff */
[----:B------:R-:W-:Y:S01]  /*1a440*/  SHF.R.S32.HI R2, RZ, 0x1f, R241 ;  /* 0x0000001fff027819 */ /* 0x000fe200000114f1 */
[----:B------:R-:W-:Y:S01]  /*1a450*/  IMAD.MOV.U32 R160, RZ, RZ, -0x1 ;  /* 0xffffffffffa07424 */ /* 0x000fe200078e00ff */
[----:B------:R-:W-:Y:S01]  /*1a460*/  SEL R25, RZ, 0x10, P6 ;  /* 0x00000010ff197807 */ /* 0x000fe20003000000 */
[----:B------:R-:W-:Y:S01]  /*1a470*/  IMAD.X R13, R9, 0x1, R21, P0 ;  /* 0x00000001090d7824 */ /* 0x000fe200000e0615 */
[----:B------:R-:W-:-:S02]  /*1a480*/  SHF.L.U64.HI R19, R241, 0x1, R2 ;  /* 0x00000001f1137819 */ /* 0x000fc40000010202 */
[----:B------:R-:W-:Y:S02]  /*1a490*/  IADD3 R10, P0, R31, R18, RZ ;  /* 0x000000121f0a7210 */ /* 0x000fe40007f1e0ff */
[----:B------:R-:W-:-:S03]  /*1a4a0*/  IADD3 R2, R212, 0x40, RZ ;  /* 0x00000040d4027810 */ /* 0x000fc60007ffe0ff */
[----:B------:R-:W-:Y:S01]  /*1a4b0*/  IMAD.X R11, R9, 0x1, R19, P0 ;  /* 0x00000001090b7824 */ /* 0x000fe200000e0613 */
[----:B------:R-:W-:Y:S02]  /*1a4c0*/  ISETP.GE.AND P3, PT, R2, c[0x0][0x1d4], PT ;  /* 0x0000750002007a0c */ /* 0x000fe40003f66270 */
[----:B------:R-:W-:Y:S02]  /*1a4d0*/  IADD3 R2, P0, R31, R22, RZ ;  /* 0x000000161f027210 */ /* 0x000fe40007f1e0ff */
[----:B------:R-:W-:-:S03]  /*1a4e0*/  SEL R14, RZ, 0x10, P3 ;  /* 0x00000010ff0e7807 */ /* 0x000fc60001800000 */
[----:B------:R-:W-:Y:S01]  /*1a4f0*/  IMAD.X R3, R9, 0x1, R23, P0 ;  /* 0x0000000109037824 */ /* 0x000fe200000e0617 */
[----:B------:R-:W-:Y:S01]  /*1a500*/  ISETP.GE.AND P0, PT, R212, c[0x0][0x1d4], PT ;  /* 0x00007500d4007a0c */ /* 0x000fe20003f06270 */
[----:B------:R-:W-:-:S03]  /*1a510*/  IMAD.MOV.U32 R9, RZ, RZ, R25 ;  /* 0x000000ffff097224 */ /* 0x000fc600078e0019 */
[----:B------:R-:W-:-:S09]  /*1a520*/  SEL R15, RZ, 0x10, P0 ;  /* 0x00000010ff0f7807 */ /* 0x000fd20000000000 */
[----:B------:R-:W-:Y:S01]  /*1a530*/  @!PT LDS RZ, [RZ] ;  /* 0x00000000fffff984 */ /* 0x000fe20000000800 */
[----:B------:R-:W-:Y:S01]  /*1a540*/  @!PT LDS RZ, [RZ] ;  /* 0x00000000fffff984 */ /* 0x000fe20000000800 */
[----:B------:R-:W-:Y:S01]  /*1a550*/  @!PT LDS RZ, [RZ] ;  /* 0x00000000fffff984 */ /* 0x000fe20000000800 */
[----:B------:R1:W-:Y:S04]  /*1a560*/  LDGSTS.E.BYPASS.LTC128B.128 [R148+0x12100], [R12.64], !P0 ;  /* 0x121000000c947fae */ /* 0x0003e8000c101d46 */
[----:B------:R1:W-:Y:S04]  /*1a570*/  LDGSTS.E.BYPASS.LTC128B.128 [R148+0x14100], [R10.64], !P3 ;  /* 0x141000000a947fae */ /* 0x0003e8000d901d46 */
[----:B------:R2:W-:Y:S02]  /*1a580*/  LDGSTS.E.BYPASS.LTC128B.128 [R148+0x16100], [R2.64], !P6 ;  /* 0x1610000002947fae */ /* 0x0005e4000f101d46 */
[----:B--2---:R-:W-:Y:S01]  /*1a590*/  IMAD.MOV.U32 R3, RZ, RZ, 0x181f ;  /* 0x0000181fff037424 */ /* 0x004fe200078e00ff */
[----:B------:R-:W-:-:S02]  /*1a5a0*/  MOV R2, 0x1a5c0 ;  /* 0x0001a5c000027802 */ /* 0x000fc40000000f00 */
[----:B-1----:R-:W-:Y:S05]  /*1a5b0*/  CALL.REL.NOINC `($__internal_5_$__cuda_sm70_shflsync_idx_p) ;  /* 0x0000a22000007944 */ /* 0x002fea0003c00000 */
        /* <DEDUP_REMOVED lines=9> */
.L_x_1235:
[----:B------:R-:W-:Y:S01]  /*1a650*/  IMAD.MOV.U32 R30, RZ, RZ, R6 ;  /* 0x000000ffff1e7224 */ /* 0x000fe200078e0006 */
[----:B------:R-:W-:Y:S01]  /*1a660*/  MOV R3, 0x181f ;  /* 0x0000181f00037802 */ /* 0x000fe20000000f00 */
[----:B------:R-:W-:Y:S01]  /*1a670*/  IMAD.MOV.U32 R29, RZ, RZ, RZ ;  /* 0x000000ffff1d7224 */ /* 0x000fe200078e00ff */
[----:B------:R-:W-:-:S02]  /*1a680*/  MOV R160, 0xffffffff ;  /* 0xffffffff00a07802 */ /* 0x000fc40000000f00 */
[----:B------:R-:W-:Y:S02]  /*1a690*/  MOV R2, 0x1a6b0 ;  /* 0x0001a6b000027802 */ /* 0x000fe40000000f00 */
[----:B-1234-:R-:W-:Y:S05]  /*1a6a0*/  CALL.REL.NOINC `($__internal_5_$__cuda_sm70_shflsync_idx_p) ;  /* 0x0000a13000007944 */ /* 0x01efea0003c00000 */
[----:B------:R-:W-:Y:S01]  /*1a6b0*/  MOV R5, R31 ;  /* 0x0000001f00057202 */ /* 0x000fe20000000f00 */
[----:B------:R-:W-:Y:S05]  /*1a6c0*/  BRA `(.L_x_1337) ;  /* 0xfffee76000007947 */ /* 0x000fea000383ffff */
.L_x_1236:
[----:B------:R-:W-:Y:S01]  /*1a6d0*/  IMAD.MOV.U32 R30, RZ, RZ, R22 ;  /* 0x000000ffff1e7224 */ /* 0x000fe200078e0016 */
[----:B------:R-:W-:Y:S01]  /*1a6e0*/  MOV R3, 0x181f ;  /* 0x0000181f00037802 */ /* 0x000fe20000000f00 */
[----:B------:R-:W-:Y:S01]  /*1a6f0*/  IMAD.MOV.U32 R29, RZ, RZ, RZ ;  /* 0x000000ffff1d7224 */ /* 0x000fe200078e00ff */
[----:B------:R-:W-:Y:S02]  /*1a700*/  MOV R160, 0xffffffff ;  /* 0xffffffff00a07802 */ /* 0x000fe40000000f00 */
[----:B------:R-:W-:Y:S02]  /*1a710*/  MOV R2, 0x1a730 ;  /* 0x0001a73000027802 */ /* 0x000fe40000000f00 */
[----:B-1234-:R-:W-:Y:S05]  /*1a720*/  CALL.REL.NOINC `($__internal_5_$__cuda_sm70_shflsync_idx_p) ;  /* 0x0000a0b000007944 */ /* 0x01efea0003c00000 */
[C---:B------:R-:W-:Y:S01]  /*1a730*/  IMAD.SHL.U32 R25, R212.reuse, 0x2, RZ ;  /* 0x00000002d4197824 */ /* 0x040fe200078e00ff */
[----:B------:R-:W-:Y:S01]  /*1a740*/  SHF.R.S32.HI R3, RZ, 0x1f, R212 ;  /* 0x0000001fff037819 */ /* 0x000fe200000114d4 */
[----:B------:R-:W-:Y:S01]  /*1a750*/  IMAD.SHL.U32 R23, R241, 0x2, RZ ;  /* 0x00000002f1177824 */ /* 0x000fe200078e00ff */
[----:B------:R-:W-:Y:S01]  /*1a760*/  SHF.R.S32.HI R2, RZ, 0x1f, R241 ;  /* 0x0000001fff027819 */ /* 0x000fe200000114f1 */
[----:B------:R-:W-:Y:S01]  /*1a770*/  IMAD.SHL.U32 R27, R227, 0x2, RZ ;  /* 0x00000002e31b7824 */ /* 0x000fe200078e00ff */
[----:B------:R-:W-:Y:S01]  /*1a780*/  SHF.L.U64.HI R26, R212, 0x1, R3 ;  /* 0x00000001d41a7819 */ /* 0x000fe20000010203 */
[----:B------:R-:W-:Y:S01]  /*1a790*/  IMAD.MOV.U32 R30, RZ, RZ, R6 ;  /* 0x000000ffff1e7224 */ /* 0x000fe200078e0006 */
[----:B------:R-:W-:Y:S01]  /*1a7a0*/  IADD3 R14, P0, R31, R25, RZ ;  /* 0x000000191f0e7210 */ /* 0x000fe20007f1e0ff */
[----:B------:R-:W-:Y:S01]  /*1a7b0*/  IMAD.MOV.U32 R160, RZ, RZ, -0x1 ;  /* 0xffffffffffa07424 */ /* 0x000fe200078e00ff */
[----:B------:R-:W-:-:S02]  /*1a7c0*/  SHF.L.U64.HI R24, R241, 0x1, R2 ;  /* 0x00000001f1187819 */ /* 0x000fc40000010202 */
[C---:B------:R-:W-:Y:S01]  /*1a7d0*/  IADD3 R2, R212.reuse, 0x40, RZ ;  /* 0x00000040d4027810 */ /* 0x040fe20007ffe0ff */
[----:B------:R-:W-:Y:S01]  /*1a7e0*/  IMAD.X R15, R5, 0x1, R26, P0 ;  /* 0x00000001050f7824 */ /* 0x000fe200000e061a */
[----:B------:R-:W-:Y:S02]  /*1a7f0*/  IADD3 R12, P0, R31, R23, RZ ;  /* 0x000000171f0c7210 */ /* 0x000fe40007f1e0ff */
[----:B------:R-:W-:Y:S02]  /*1a800*/  ISETP.GE.AND P4, PT, R212, c[0x0][0x1d4], PT ;  /* 0x00007500d4007a0c */ /* 0x000fe40003f86270 */
[----:B------:R-:W-:Y:S01]  /*1a810*/  ISETP.GE.AND P3, PT, R2, c[0x0][0x1d4], PT ;  /* 0x0000750002007a0c */ /* 0x000fe20003f66270 */
[----:B------:R-:W-:Y:S01]  /*1a820*/  IMAD.X R13, R5, 0x1, R24, P0 ;  /* 0x00000001050d7824 */ /* 0x000fe200000e0618 */
[----:B------:R-:W-:Y:S02]  /*1a830*/  SHF.L.U64.HI R28, R227, 0x1, R239 ;  /* 0x00000001e31c7819 */ /* 0x000fe400000102ef */
[----:B------:R-:W-:-:S02]  /*1a840*/  IADD3 R2, P0, R31, R27, RZ ;  /* 0x0000001b1f027210 */ /* 0x000fc40007f1e0ff */
[----:B------:R-:W-:Y:S02]  /*1a850*/  SEL R29, RZ, 0x10, P6 ;  /* 0x00000010ff1d7807 */ /* 0x000fe40003000000 */
[----:B------:R-:W-:Y:S01]  /*1a860*/  SEL R21, RZ, 0x10, P4 ;  /* 0x00000010ff157807 */ /* 0x000fe20002000000 */
[----:B------:R-:W-:Y:S01]  /*1a870*/  IMAD.X R3, R5, 0x1, R28, P0 ;  /* 0x0000000105037824 */ /* 0x000fe200000e061c */
[----:B------:R-:W-:Y:S01]  /*1a880*/  SEL R20, RZ, 0x10, P3 ;  /* 0x00000010ff147807 */ /* 0x000fe20001800000 */
[----:B------:R-:W-:Y:S01]  /*1a890*/  @!PT LDS RZ, [RZ] ;  /* 0x00000000fffff984 */ /* 0x000fe20000000800 */
[----:B------:R-:W-:Y:S01]  /*1a8a0*/  @!PT LDS RZ, [RZ] ;  /* 0x00000000fffff984 */ /* 0x000fe20000000800 */
[----:B------:R-:W-:Y:S01]  /*1a8b0*/  @!PT LDS RZ, [RZ] ;  /* 0x00000000fffff984 */ /* 0x000fe20000000800 */
[----:B------:R1:W-:Y:S01]  /*1a8c0*/  LDGSTS.E.BYPASS.LTC128B.128 [R230+0x6000], [R14.64], !P4 ;  /* 0x060000000ee67fae */ /* 0x0003e2000e101d46 */
[----:B------:R-:W-:Y:S02]  /*1a8d0*/  IMAD.MOV.U32 R6, RZ, RZ, R29 ;  /* 0x000000ffff067224 */ /* 0x000fe400078e001d */
[----:B------:R-:W-:Y:S01]  /*1a8e0*/  IMAD.MOV.U32 R29, RZ, RZ, 0x1 ;  /* 0x00000001ff1d7424 */ /* 0x000fe200078e00ff */
        /* <DEDUP_REMOVED lines=14> */
.L_x_1247:
[----:B------:R-:W-:Y:S01]  /*1a9d0*/  IMAD.MOV.U32 R30, RZ, RZ, R5 ;  /* 0x000000ffff1e7224 */ /* 0x000fe200078e0005 */
[----:B------:R-:W-:Y:S01]  /*1a9e0*/  MOV R3, 0x181f ;  /* 0x0000181f00037802 */ /* 0x000fe20000000f00 */
[----:B------:R-:W-:Y:S01]  /*1a9f0*/  IMAD.MOV.U32 R29, RZ, RZ, RZ ;  /* 0x000000ffff1d7224 */ /* 0x000fe200078e00ff */
[----:B------:R-:W-:-:S02]  /*1aa00*/  MOV R160, 0xffffffff ;  /* 0xffffffff00a07802 */ /* 0x000fc40000000f00 */
[----:B------:R-:W-:Y:S02]  /*1aa10*/  MOV R2, 0x1aa30 ;  /* 0x0001aa3000027802 */ /* 0x000fe40000000f00 */
[----:B------:R-:W-:Y:S05]  /*1aa20*/  CALL.REL.NOINC `($__internal_5_$__cuda_sm70_shflsync_idx_p) ;  /* 0x00009db000007944 */ /* 0x000fea0003c00000 */
[----:B------:R-:W-:Y:S01]  /*1aa30*/  MOV R4, R31 ;  /* 0x0000001f00047202 */ /* 0x000fe20000000f00 */
[----:B------:R-:W-:Y:S05]  /*1aa40*/  BRA `(.L_x_1339) ;  /* 0xffff159000007947 */ /* 0x000fea000383ffff */
.L_x_1248:
[----:B------:R-:W-:Y:S01]  /*1aa50*/  IMAD.MOV.U32 R30, RZ, RZ, R13 ;  /* 0x000000ffff1e7224 */ /* 0x000fe200078e000d */
[----:B------:R-:W-:Y:S01]  /*1aa60*/  MOV R3, 0x181f ;  /* 0x0000181f00037802 */ /* 0x000fe20000000f00 */
[----:B------:R-:W-:Y:S01]  /*1aa70*/  IMAD.MOV.U32 R29, RZ, RZ, RZ ;  /* 0x000000ffff1d7224 */ /* 0x000fe200078e00ff */
[----:B------:R-:W-:Y:S02]  /*1aa80*/  MOV R160, 0xffffffff ;  /* 0xffffffff00a07802 */ /* 0x000fe40000000f00 */
[----:B------:R-:W-:Y:S02]  /*1aa90*/  MOV R2, 0x1aab0 ;  /* 0x0001aab000027802 */ /* 0x000fe40000000f00 */
[----:B-12---:R-:W-:Y:S05]  /*1aaa0*/  CALL.REL.NOINC `($__internal_5_$__cuda_sm70_shflsync_idx_p) ;  /* 0x00009d3000007944 */ /* 0x006fea0003c00000 */
[----:B------:R-:W-:Y:S01]  /*1aab0*/  SHF.R.S32.HI R0, RZ, 0x1f, R241 ;  /* 0x0000001fff007819 */ /* 0x000fe200000114f1 */
[C---:B------:R-:W-:Y:S01]  /*1aac0*/  IMAD.SHL.U32 R12, R212.reuse, 0x2, RZ ;  /* 0x00000002d40c7824 */ /* 0x040fe200078e00ff */
[----:B------:R-:W-:Y:S01]  /*1aad0*/  SHF.R.S32.HI R2, RZ, 0x1f, R212 ;  /* 0x0000001fff027819 */ /* 0x000fe200000114d4 */
[C---:B------:R-:W-:Y:S01]  /*1aae0*/  IMAD.SHL.U32 R15, R241.reuse, 0x2, RZ ;  /* 0x00000002f10f7824 */ /* 0x040fe200078e00ff */
[----:B------:R-:W-:Y:S01]  /*1aaf0*/  SHF.L.U64.HI R16, R241, 0x1, R0 ;  /* 0x00000001f1107819 */ /* 0x000fe20000010200 */
[----:B------:R-:W-:Y:S01]  /*1ab00*/  IMAD.SHL.U32 R17, R227, 0x2, RZ ;  /* 0x00000002e3117824 */ /* 0x000fe200078e00ff */
[C---:B------:R-:W-:Y:S01]  /*1ab10*/  IADD3 R0, R212.reuse, 0x40, RZ ;  /* 0x00000040d4007810 */ /* 0x040fe20007ffe0ff */
[----:B------:R-:W-:Y:S01]  /*1ab20*/  IMAD.MOV.U32 R30, RZ, RZ, R5 ;  /* 0x000000ffff1e7224 */ /* 0x000fe200078e0005 */
[C---:B------:R-:W-:Y:S01]  /*1ab30*/  SHF.L.U64.HI R14, R212.reuse, 0x1, R2 ;  /* 0x00000001d40e7819 */ /* 0x040fe20000010202 */
[----:B------:R-:W-:Y:S01]  /*1ab40*/  IMAD.MOV.U32 R29, RZ, RZ, 0x1 ;  /* 0x00000001ff1d7424 */ /* 0x000fe200078e00ff */
[----:B------:R-:W-:Y:S01]  /*1ab50*/  IADD3 R8, P0, R31, R12, RZ ;  /* 0x0000000c1f087210 */ /* 0x000fe20007f1e0ff */
[----:B------:R-:W-:Y:S01]  /*1ab60*/  IMAD.MOV.U32 R160, RZ, RZ, -0x1 ;  /* 0xffffffffffa07424 */ /* 0x000fe200078e00ff */
[----:B------:R-:W-:-:S02]  /*1ab70*/  ISETP.GE.AND P4, PT, R212, c[0x0][0x1d4], PT ;  /* 0x00007500d4007a0c */ /* 0x000fc40003f86270 */
[----:B------:R-:W-:Y:S01]  /*1ab80*/  ISETP.GE.AND P3, PT, R0, c[0x0][0x1d4], PT ;  /* 0x0000750000007a0c */ /* 0x000fe20003f66270 */
[C---:B------:R-:W-:Y:S01]  /*1ab90*/  IMAD.X R9, R4.reuse, 0x1, R14, P0 ;  /* 0x0000000104097824 */ /* 0x040fe200000e060e */
[----:B------:R-:W-:Y:S02]  /*1aba0*/  IADD3 R6, P2, R31, R15, RZ ;  /* 0x0000000f1f067210 */ /* 0x000fe40007f5e0ff */
[----:B------:R-:W-:Y:S02]  /*1abb0*/  SHF.L.U64.HI R18, R227, 0x1, R239 ;  /* 0x00000001e3127819 */ /* 0x000fe400000102ef */
[----:B------:R-:W-:Y:S01]  /*1abc0*/  IADD3 R2, P0, R31, R17, RZ ;  /* 0x000000111f027210 */ /* 0x000fe20007f1e0ff */
[C---:B------:R-:W-:Y:S01]  /*1abd0*/  IMAD.X R7, R4.reuse, 0x1, R16, P2 ;  /* 0x0000000104077824 */ /* 0x040fe200010e0610 */
[----:B------:R-:W-:Y:S02]  /*1abe0*/  SEL R0, RZ, 0x10, P6 ;  /* 0x00000010ff007807 */ /* 0x000fe40003000000 */
[----:B------:R-:W-:Y:S01]  /*1abf0*/  SEL R11, RZ, 0x10, P4 ;  /* 0x00000010ff0b7807 */ /* 0x000fe20002000000 */
[----:B------:R-:W-:Y:S01]  /*1ac00*/  IMAD.X R3, R4, 0x1, R18, P0 ;  /* 0x0000000104037824 */ /* 0x000fe200000e0612 */
[----:B------:R-:W-:Y:S01]  /*1ac10*/  @!PT LDS RZ, [RZ] ;  /* 0x00000000fffff984 */ /* 0x000fe20000000800 */
[----:B------:R-:W-:Y:S01]  /*1ac20*/  @!PT LDS RZ, [RZ] ;  /* 0x00000000fffff984 */ /* 0x000fe20000000800 */
[----:B------:R-:W-:Y:S01]  /*1ac30*/  @!PT LDS RZ, [RZ] ;  /* 0x00000000fffff984 */ /* 0x000fe20000000800 */
[----:B------:R1:W-:Y:S01]  /*1ac40*/  LDGSTS.E.BYPASS.LTC128B.128 [R148+0xc100], [R8.64], !P4 ;  /* 0x0c10000008947fae */ /* 0x0003e2000e101d46 */
[----:B------:R-:W-:Y:S01]  /*1ac50*/  SEL R10, RZ, 0x10, P3 ;  /* 0x00000010ff0a7807 */ /* 0x000fe20001800000 */
[----:B------:R-:W-:-:S02]  /*1ac60*/  IMAD.MOV.U32 R5, RZ, RZ, R0 ;  /* 0x000000ffff057224 */ /* 0x000fc400078e0000 */
[----:B------:R1:W-:Y:S04]  /*1ac70*/  LDGSTS.E.BYPASS.LTC128B.128 [R148+0xe100], [R6.64], !P3 ;  /* 0x0e10000006947fae */ /* 0x0003e8000d901d46 */
[----:B------:R2:W-:Y:S02]  /*1ac80*/  LDGSTS.E.BYPASS.LTC128B.128 [R148+0x10100], [R2.64], !P6 ;  /* 0x1010000002947fae */ /* 0x0005e4000f101d46 */
[----:B--2---:R-:W-:Y:S01]  /*1ac90*/  IMAD.MOV.U32 R3, RZ, RZ, 0x181f ;  /* 0x0000181fff037424 */ /* 0x004fe200078e00ff */
[----:B------:R-:W-:Y:S02]  /*1aca0*/  MOV R2, 0x1acc0 ;  /* 0x0001acc000027802 */ /* 0x000fe40000000f00 */
        /* <DEDUP_REMOVED lines=10> */
.L_x_1256:
[----:B------:R-:W-:Y:S01]  /*1ad50*/  MOV R3, 0x181f ;  /* 0x0000181f00037802 */ /* 0x000fe20000000f00 */
[----:B------:R-:W-:Y:S01]  /*1ad60*/  IMAD.MOV.U32 R30, RZ, RZ, R5 ;  /* 0x000000ffff1e7224 */ /* 0x000fe200078e0005 */
[----:B------:R-:W-:Y:S01]  /*1ad70*/  MOV R160, 0xffffffff ;  /* 0xffffffff00a07802 */ /* 0x000fe20000000f00 */
[----:B------:R-:W-:Y:S01]  /*1ad80*/  IMAD.MOV.U32 R29, RZ, RZ, RZ ;  /* 0x000000ffff1d7224 */ /* 0x000fe200078e00ff */
[----:B------:R-:W-:Y:S02]  /*1ad90*/  MOV R2, 0x1adb0 ;  /* 0x0001adb000027802 */ /* 0x000fe40000000f00 */
[----:B-1234-:R-:W-:Y:S05]  /*1ada0*/  CALL.REL.NOINC `($__internal_5_$__cuda_sm70_shflsync_idx_p) ;  /* 0x00009a3000007944 */ /* 0x01efea0003c00000 */
[----:B------:R-:W-:Y:S01]  /*1adb0*/  MOV R4, R31 ;  /* 0x0000001f00047202 */ /* 0x000fe20000000f00 */
[----:B------:R-:W-:-:S05]  /*1adc0*/  BRA `(.L_x_1341) ;  /* 0xffff1af000007947 */ /* 0x000fca000383ffff */
.L_x_1257:
[----:B------:R-:W-:Y:S01]  /*1add0*/  MOV R3, 0x181f ;  /* 0x0000181f00037802 */ /* 0x000fe20000000f00 */
[----:B------:R-:W-:Y:S01]  /*1ade0*/  IMAD.MOV.U32 R30, RZ, RZ, R20 ;  /* 0x000000ffff1e7224 */ /* 0x000fe200078e0014 */
[----:B------:R-:W-:Y:S01]  /*1adf0*/  MOV R160, 0xffffffff ;  /* 0xffffffff00a07802 */ /* 0x000fe20000000f00 */
[----:B------:R-:W-:Y:S01]  /*1ae00*/  IMAD.MOV.U32 R29, RZ, RZ, RZ ;  /* 0x000000ffff1d7224 */ /* 0x000fe200078e00ff */
[----:B------:R-:W-:Y:S02]  /*1ae10*/  MOV R2, 0x1ae30 ;  /* 0x0001ae3000027802 */ /* 0x000fe40000000f00 */
[----:B-1234-:R-:W-:Y:S05]  /*1ae20*/  CALL.REL.NOINC `($__internal_5_$__cuda_sm70_shflsync_idx_p) ;  /* 0x000099b000007944 */ /* 0x01efea0003c00000 */
[C---:B------:R-:W-:Y:S01]  /*1ae30*/  IADD3 R12, P0, R31.reuse, R243, RZ ;  /* 0x000000f31f0c7210 */ /* 0x040fe20007f1e0ff */
[----:B------:R-:W-:Y:S01]  /*1ae40*/  IMAD.MOV.U32 R30, RZ, RZ, R5 ;  /* 0x000000ffff1e7224 */ /* 0x000fe200078e0005 */
[----:B------:R-:W-:Y:S01]  /*1ae50*/  IADD3 R14, R212, 0x40, RZ ;  /* 0x00000040d40e7810 */ /* 0x000fe20007ffe0ff */
[----:B------:R-:W-:Y:S01]  /*1ae60*/  IMAD.MOV.U32 R29, RZ, RZ, 0x1 ;  /* 0x00000001ff1d7424 */ /* 0x000fe200078e00ff */
[----:B------:R-:W-:Y:S01]  /*1ae70*/  MOV R15, R218 ;  /* 0x000000da000f7202 */ /* 0x000fe20000000f00 */
[----:B------:R-:W-:Y:S01]  /*1ae80*/  IMAD.X R13, R4, 0x1, R207, P0 ;  /* 0x00000001040d7824 */ /* 0x000fe200000e06cf */
[C---:B------:R-:W-:Y:S02]  /*1ae90*/  IADD3 R6, P0, R31.reuse, R205, RZ ;  /* 0x000000cd1f067210 */ /* 0x040fe40007f1e0ff */
[----:B------:R-:W-:Y:S02]  /*1aea0*/  ISETP.GE.AND P2, PT, R14, c[0x0][0x1d4], PT ;  /* 0x000075000e007a0c */ /* 0x000fe40003f46270 */
[----:B------:R-:W-:Y:S01]  /*1aeb0*/  SEL R14, RZ, 0x10, P6 ;  /* 0x00000010ff0e7807 */ /* 0x000fe20003000000 */
[C---:B------:R-:W-:Y:S01]  /*1aec0*/  IMAD.X R7, R4.reuse, 0x1, R206, P0 ;  /* 0x0000000104077824 */ /* 0x040fe200000e06ce */
[----:B------:R-:W-:Y:S02]  /*1aed0*/  IADD3 R2, P0, R31, R203, RZ ;  /* 0x000000cb1f027210 */ /* 0x000fe40007f1e0ff */
[----:B------:R-:W-:Y:S03]  /*1aee0*/  MOV R160, 0xffffffff ;  /* 0xffffffff00a07802 */ /* 0x000fe60000000f00 */
[----:B------:R-:W-:Y:S01]  /*1aef0*/  IMAD.X R3, R4, 0x1, R204, P0 ;  /* 0x0000000104037824 */ /* 0x000fe200000e06cc */
[----:B------:R-:W-:Y:S01]  /*1af00*/  ISETP.GE.AND P0, PT, R212, c[0x0][0x1d4], PT ;  /* 0x00007500d4007a0c */ /* 0x000fe20003f06270 */
[----:B------:R-:W-:Y:S11]  /*1af10*/  IMAD R4, R202, 0x6000, R230 ;  /* 0x00006000ca047824 */ /* 0x000ff600078e02e6 */
[----:B------:R-:W-:Y:S01]  /*1af20*/  @!UPT UIADD3 URZ, URZ, URZ, URZ ;  /* 0x0000003f3f3ff290 */ /* 0x000fe2000fffe03f */
[----:B------:R-:W-:Y:S01]  /*1af30*/  @!PT LDS RZ, [RZ] ;  /* 0x00000000fffff984 */ /* 0x000fe20000000800 */
[----:B------:R-:W-:Y:S01]  /*1af40*/  @!PT LDS RZ, [RZ] ;  /* 0x00000000fffff984 */ /* 0x000fe20000000800 */
[----:B------:R-:W-:Y:S01]  /*1af50*/  @!PT LDS RZ, [RZ] ;  /* 0x00000000fffff984 */ /* 0x000fe20000000800 */
[----:B------:R1:W-:Y:S04]  /*1af60*/  LDGSTS.E.BYPASS.LTC128B.128 [R4], [R12.64], !P0 ;  /* 0x000000000c047fae */ /* 0x0003e8000c101d46 */
[----:B------:R1:W-:Y:S04]  /*1af70*/  LDGSTS.E.BYPASS.LTC128B.128 [R4+0x2000], [R6.64], !P2 ;  /* 0x0200000006047fae */ /* 0x0003e8000d101d46 */
[----:B------:R2:W-:Y:S02]  /*1af80*/  LDGSTS.E.BYPASS.LTC128B.128 [R4+0x4000], [R2.64], !P6 ;  /* 0x0400000002047fae */ /* 0x0005e4000f101d46 */
[----:B--2---:R-:W-:Y:S01]  /*1af90*/  MOV R2, 0x1afc0 ;  /* 0x0001afc000027802 */ /* 0x004fe20000000f00 */
[----:B------:R-:W-:Y:S02]  /*1afa0*/  IMAD.MOV.U32 R3, RZ, RZ, 0x181f ;  /* 0x0000181fff037424 */ /* 0x000fe400078e00ff */
[----:B-1----:R-:W-:Y:S05]  /*1afb0*/  CALL.REL.NOINC `($__internal_5_$__cuda_sm70_shflsync_idx_p) ;  /* 0x0000982000007944 */ /* 0x002fea0003c00000 */
[----:B------:R-:W-:Y:S01]  /*1afc0*/  MOV R30, R20 ;  /* 0x00000014001e7202 */ /* 0x000fe20000000f00 */
[----:B------:R-:W-:Y:S01]  /*1afd0*/  IMAD.MOV.U32 R5, RZ, RZ, R31 ;  /* 0x000000ffff057224 */ /* 0x000fe200078e001f */
[----:B------:R-:W-:Y:S01]  /*1afe0*/  MOV R3, 0x181f ;  /* 0x0000181f00037802 */ /* 0x000fe20000000f00 */
[----:B------:R-:W-:Y:S01]  /*1aff0*/  IMAD.MOV.U32 R29, RZ, RZ, 0x1 ;  /* 0x00000001ff1d7424 */ /* 0x000fe200078e00ff */
[----:B------:R-:W-:Y:S01]  /*1b000*/  MOV R2, 0x1b030 ;  /* 0x0001b03000027802 */ /* 0x000fe20000000f00 */
[----:B------:R-:W-:Y:S02]  /*1b010*/  IMAD.MOV.U32 R160, RZ, RZ, -0x1 ;  /* 0xffffffffffa07424 */ /* 0x000fe400078e00ff */
[----:B------:R-:W-:Y:S05]  /*1b020*/  CALL.REL.NOINC `($__internal_5_$__cuda_sm70_shflsync_idx_p) ;  /* 0x000097b000007944 */ /* 0x000fea0003c00000 */
[----:B------:R-:W-:Y:S01]  /*1b030*/  MOV R2, R31 ;  /* 0x0000001f00027202 */ /* 0x000fe20000000f00 */
[----:B------:R-:W-:-:S05]  /*1b040*/  BRA `(.L_x_1342) ;  /* 0xffff19c000007947 */ /* 0x000fca000383ffff */
.L_x_1268:
[----:B------:R-:W-:Y:S01]  /*1b050*/  MOV R3, 0x181f ;  /* 0x0000181f00037802 */ /* 0x000fe20000000f00 */
[----:B------:R-:W-:Y:S01]  /*1b060*/  IMAD.MOV.U32 R30, RZ, RZ, R5 ;  /* 0x000000ffff1e7224 */ /* 0x000fe200078e0005 */
[----:B------:R-:W-:Y:S01]  /*1b070*/  MOV R160, 0xffffffff ;  /* 0xffffffff00a07802 */ /* 0x000fe20000000f00 */
[----:B------:R-:W-:Y:S01]  /*1b080*/  IMAD.MOV.U32 R29, RZ, RZ, RZ ;  /* 0x000000ffff1d7224 */ /* 0x000fe200078e00ff */
[----:B------:R-:W-:Y:S02]  /*1b090*/  MOV R2, 0x1b0b0 ;  /* 0x0001b0b000027802 */ /* 0x000fe40000000f00 */
[----:B------:R-:W-:Y:S05]  /*1b0a0*/  CALL.REL.NOINC `($__internal_5_$__cuda_sm70_shflsync_idx_p) ;  /* 0x0000973000007944 */ /* 0x000fea0003c00000 */
[----:B------:R-:W-:Y:S01]  /*1b0b0*/  MOV R4, R31 ;  /* 0x0000001f00047202 */ /* 0x000fe20000000f00 */
[----:B------:R-:W-:-:S05]  /*1b0c0*/  BRA `(.L_x_1343) ;  /* 0xffff4ea000007947 */ /* 0x000fca000383ffff */
.L_x_1269:
[----:B------:R-:W-:Y:S01]  /*1b0d0*/  MOV R3, 0x181f ;  /* 0x0000181f00037802 */ /* 0x000fe20000000f00 */
[----:B------:R-:W-:Y:S01]  /*1b0e0*/  IMAD.MOV.U32 R30, RZ, RZ, R11 ;  /* 0x000000ffff1e7224 */ /* 0x000fe200078e000b */
[----:B------:R-:W-:Y:S01]  /*1b0f0*/  MOV R160, 0xffffffff ;  /* 0xffffffff00a07802 */ /* 0x000fe20000000f00 */
[----:B------:R-:W-:Y:S01]  /*1b100*/  IMAD.MOV.U32 R29, RZ, RZ, RZ ;  /* 0x000000ffff1d7224 */ /* 0x000fe200078e00ff */
[----:B------:R-:W-:Y:S02]  /*1b110*/  MOV R2, 0x1b130 ;  /* 0x0001b13000027802 */ /* 0x000fe40000000f00 */
[----:B-12---:R-:W-:Y:S05]  /*1b120*/  CALL.REL.NOINC `($__internal_5_$__cuda_sm70_shflsync_idx_p) ;  /* 0x000096b000007944 */ /* 0x006fea0003c00000 */
[C---:B------:R-:W-:Y:S01]  /*1b130*/  IADD3 R8, P0, R31.reuse, R243, RZ ;  /* 0x000000f31f087210 */ /* 0x040fe20007f1e0ff */
[----:B------:R-:W-:Y:S01]  /*1b140*/  IMAD.MOV.U32 R30, RZ, RZ, R5 ;  /* 0x000000ffff1e7224 */ /* 0x000fe200078e0005 */
[----:B------:R-:W-:Y:S01]  /*1b150*/  IADD3 R0, R212, 0x40, RZ ;  /* 0x00000040d4007810 */ /* 0x000fe20007ffe0ff */
[----:B------:R-:W-:Y:S01]  /*1b160*/  IMAD.MOV.U32 R29, RZ, RZ, 0x1 ;  /* 0x00000001ff1d7424 */ /* 0x000fe200078e00ff */
[----:B------:R-:W-:Y:S01]  /*1b170*/  SEL R12, RZ, 0x10, P6 ;  /* 0x00000010ff0c7807 */ /* 0x000fe20003000000 */
[----:B------:R-:W-:Y:S01]  /*1b180*/  IMAD.X R9, R4, 0x1, R207, P0 ;  /* 0x0000000104097824 */ /* 0x000fe200000e06cf */
[C---:B------:R-:W-:Y:S01]  /*1b190*/  IADD3 R6, P0, R31.reuse, R205, RZ ;  /* 0x000000cd1f067210 */ /* 0x040fe20007f1e0ff */
[----:B------:R-:W-:Y:S01]  /*1b1a0*/  IMAD.MOV.U32 R160, RZ, RZ, -0x1 ;  /* 0xffffffffffa07424 */ /* 0x000fe200078e00ff */
[----:B------:R-:W-:Y:S01]  /*1b1b0*/  ISETP.GE.AND P2, PT, R0, c[0x0][0x1d4], PT ;  /* 0x0000750000007a0c */ /* 0x000fe20003f46270 */
[----:B------:R-:W-:Y:S01]  /*1b1c0*/  IMAD.SHL.U32 R0, R10, 0x2, RZ ;  /* 0x000000020a007824 */ /* 0x000fe200078e00ff */
[----:B------:R-:W-:Y:S01]  /*1b1d0*/  MOV R10, R218 ;  /* 0x000000da000a7202 */ /* 0x000fe20000000f00 */
[C---:B------:R-:W-:Y:S01]  /*1b1e0*/  IMAD.X R7, R4.reuse, 0x1, R206, P0 ;  /* 0x0000000104077824 */ /* 0x040fe200000e06ce */
[----:B------:R-:W-:Y:S01]  /*1b1f0*/  IADD3 R2, P0, R31, R203, RZ ;  /* 0x000000cb1f027210 */ /* 0x000fe20007f1e0ff */
[----:B------:R-:W-:Y:S04]  /*1b200*/  IMAD.MOV.U32 R5, RZ, RZ, R12 ;  /* 0x000000ffff057224 */ /* 0x000fe800078e000c */
[----:B------:R-:W-:Y:S01]  /*1b210*/  IMAD.X R3, R4, 0x1, R204, P0 ;  /* 0x0000000104037824 */ /* 0x000fe200000e06cc */
[----:B------:R-:W-:Y:S11]  /*1b220*/  ISETP.GE.AND P0, PT, R212, c[0x0][0x1d4], PT ;  /* 0x00007500d4007a0c */ /* 0x000ff60003f06270 */
[----:B------:R-:W-:Y:S02]  /*1b230*/  @!UPT UIADD3 URZ, URZ, URZ, URZ ;  /* 0x0000003f3f3ff290 */ /* 0x000fe4000fffe03f */
[----:B------:R-:W-:Y:S01]  /*1b240*/  @!PT LDS RZ, [RZ] ;  /* 0x00000000fffff984 */ /* 0x000fe20000000800 */
[----:B------:R-:W-:Y:S01]  /*1b250*/  @!PT LDS RZ, [RZ] ;  /* 0x00000000fffff984 */ /* 0x000fe20000000800 */
[----:B------:R-:W-:Y:S01]  /*1b260*/  @!PT LDS RZ, [RZ] ;  /* 0x00000000fffff984 */ /* 0x000fe20000000800 */
[----:B------:R1:W-:Y:S05]  /*1b270*/  LDGSTS.E.BYPASS.LTC128B.128 [R0+0xc100], [R8.64], !P0 ;  /* 0x0c10000008007fae */ /* 0x0003ea000c101d46 */
[----:B------:R1:W-:Y:S05]  /*1b280*/  LDGSTS.E.BYPASS.LTC128B.128 [R0+0xe100], [R6.64], !P2 ;  /* 0x0e10000006007fae */ /* 0x0003ea000d101d46 */
[----:B------:R2:W-:Y:S02]  /*1b290*/  LDGSTS.E.BYPASS.LTC128B.128 [R0+0x10100], [R2.64], !P6 ;  /* 0x1010000002007fae */ /* 0x0005e4000f101d46 */
[----:B--2---:R-:W-:Y:S02]  /*1b2a0*/  MOV R3, 0x181f ;  /* 0x0000181f00037802 */ /* 0x004fe40000000f00 */
[----:B------:R-:W-:Y:S02]  /*1b2b0*/  MOV R2, 0x1b2d0 ;  /* 0x0001b2d000027802 */ /* 0x000fe40000000f00 */
        /* <DEDUP_REMOVED lines=10> */
.L_x_1278:
        /* <DEDUP_REMOVED lines=8> */
.L_x_1279:
        /* <DEDUP_REMOVED lines=8> */
[----:B------:R-:W-:Y:S01]  /*1b460*/  SEL R14, RZ, 0x10, P6 ;  /* 0x00000010ff0e7807 */ /* 0x000fe20003000000 */
[----:B------:R-:W-:Y:S01]  /*1b470*/  IMAD.MOV.U32 R15, RZ, RZ, R241 ;  /* 0x000000ffff0f7224 */ /* 0x000fe200078e00f1 */
[----:B------:R-:W-:Y:S01]  /*1b480*/  MOV R29, 0x1 ;  /* 0x00000001001d7802 */ /* 0x000fe20000000f00 */
[C---:B------:R-:W-:Y:S01]  /*1b490*/  IMAD.X R13, R4.reuse, 0x1, R206, P0 ;  /* 0x00000001040d7824 */ /* 0x040fe200000e06ce */
[C---:B------:R-:W-:Y:S02]  /*1b4a0*/  IADD3 R6, P0, R31.reuse, R204, RZ ;  /* 0x000000cc1f067210 */ /* 0x040fe40007f1e0ff */
[----:B------:R-:W-:Y:S03]  /*1b4b0*/  MOV R160, 0xffffffff ;  /* 0xffffffff00a07802 */ /* 0x000fe60000000f00 */
[C---:B------:R-:W-:Y:S01]  /*1b4c0*/  IMAD.X R7, R4.reuse, 0x1, R205, P0 ;  /* 0x0000000104077824 */ /* 0x040fe200000e06cd */
[----:B------:R-:W-:Y:S04]  /*1b4d0*/  IADD3 R2, P0, R31, R196, RZ ;  /* 0x000000c41f027210 */ /* 0x000fe80007f1e0ff */
[----:B------:R-:W-:Y:S01]  /*1b4e0*/  IADD3.X R3, R4, R203, RZ, P0, !PT ;  /* 0x000000cb04037210 */ /* 0x000fe200007fe4ff */
[----:B------:R-:W-:Y:S05]  /*1b4f0*/  IMAD R4, R202, 0x6000, R230 ;  /* 0x00006000ca047824 */ /* 0x000fea00078e02e6 */
        /* <DEDUP_REMOVED lines=18> */
.L_x_1280:
[----:B------:R-:W-:Y:S01]  /*1b620*/  MOV R4, 0x2 ;  /* 0x0000000200047802 */ /* 0x000fe20000000f00 */
[----:B------:R-:W-:Y:S01]  /*1b630*/  IMAD.MOV.U32 R2, RZ, RZ, R103 ;  /* 0x000000ffff027224 */ /* 0x000fe200078e0067 */
[----:B------:R-:W-:Y:S02]  /*1b640*/  MOV R3, 0x1b660 ;  /* 0x0001b66000037802 */ /* 0x000fe40000000f00 */
[----:B------:R-:W-:Y:S05]  /*1b650*/  CALL.REL.NOINC `($__internal_4_$__cuda_sm70_shflsync_bfly_p) ;  /* 0x0000913000007944 */ /* 0x000fea0003c00000 */
[----:B------:R-:W-:Y:S01]  /*1b660*/  MOV R2, R4 ;  /* 0x0000000400027202 */ /* 0x000fe20000000f00 */
[----:B------:R-:W-:-:S05]  /*1b670*/  BRA `(.L_x_1347) ;  /* 0xffff644000007947 */ /* 0x000fca000383ffff */
.L_x_1283:
        /* <DEDUP_REMOVED lines=8> */
.L_x_1284:
[----:B------:R-:W-:Y:S01]  /*1b700*/  MOV R3, 0x181f ;  /* 0x0000181f00037802 */ /* 0x000fe20000000f00 */
[----:B------:R-:W-:Y:S01]  /*1b710*/  IMAD.MOV.U32 R30, RZ, RZ, R11 ;  /* 0x000000ffff1e7224 */ /* 0x000fe200078e000b */
[----:B------:R-:W-:Y:S01]  /*1b720*/  MOV R160, 0xffffffff ;  /* 0xffffffff00a07802 */ /* 0x000fe20000000f00 */
[----:B------:R-:W-:Y:S01]  /*1b730*/  IMAD.MOV.U32 R29, RZ, RZ, RZ ;  /* 0x000000ffff1d7224 */ /* 0x000fe200078e00ff */
[----:B------:R-:W-:Y:S02]  /*1b740*/  MOV R2, 0x1b760 ;  /* 0x0001b76000027802 */ /* 0x000fe40000000f00 */
[----:B-12---:R-:W-:Y:S05]  /*1b750*/  CALL.REL.NOINC `($__internal_5_$__cuda_sm70_shflsync_idx_p) ;  /* 0x0000908000007944 */ /* 0x006fea0003c00000 */
[C---:B------:R-:W-:Y:S01]  /*1b760*/  IADD3 R8, P0, R31.reuse, R240, RZ ;  /* 0x000000f01f087210 */ /* 0x040fe20007f1e0ff */
[----:B------:R-:W-:Y:S01]  /*1b770*/  IMAD.SHL.U32 R0, R10, 0x2, RZ ;  /* 0x000000020a007824 */ /* 0x000fe200078e00ff */
[----:B------:R-:W-:Y:S01]  /*1b780*/  SEL R12, RZ, 0x10, P6 ;  /* 0x00000010ff0c7807 */ /* 0x000fe20003000000 */
[----:B------:R-:W-:Y:S01]  /*1b790*/  IMAD.MOV.U32 R30, RZ, RZ, R5 ;  /* 0x000000ffff1e7224 */ /* 0x000fe200078e0005 */
        /* <DEDUP_REMOVED lines=13> */
[----:B------:R-:W-:Y:S05]  /*1b870*/  IADD3.X R3, R4, R203, RZ, P0, !PT ;  /* 0x000000cb04037210 */ /* 0x000fea00007fe4ff */
        /* <DEDUP_REMOVED lines=13> */
.L_x_1289:
        /* <DEDUP_REMOVED lines=8> */
.L_x_1290:
[----:B------:R-:W-:Y:S01]  /*1b9d0*/  MOV R3, 0x181f ;  /* 0x0000181f00037802 */ /* 0x000fe20000000f00 */
[----:B------:R-:W-:Y:S01]  /*1b9e0*/  IMAD.MOV.U32 R30, RZ, RZ, R21 ;  /* 0x000000ffff1e7224 */ /* 0x000fe200078e0015 */
[----:B------:R-:W-:Y:S01]  /*1b9f0*/  MOV R160, 0xffffffff ;  /* 0xffffffff00a07802 */ /* 0x000fe20000000f00 */
[----:B------:R-:W-:Y:S01]  /*1ba00*/  IMAD.MOV.U32 R29, RZ, RZ, RZ ;  /* 0x000000ffff1d7224 */ /* 0x000fe200078e00ff */
[----:B------:R-:W-:Y:S02]  /*1ba10*/  MOV R2, 0x1ba30 ;  /* 0x0001ba3000027802 */ /* 0x000fe40000000f00 */
[----:B-1234-:R-:W-:Y:S05]  /*1ba20*/  CALL.REL.NOINC `($__internal_5_$__cuda_sm70_shflsync_idx_p) ;  /* 0x00008db000007944 */ /* 0x01efea0003c00000 */
[----:B------:R-:W-:Y:S01]  /*1ba30*/  IADD3 R12, P0, R31, R203, RZ ;  /* 0x000000cb1f0c7210 */ /* 0x000fe20007f1e0ff */
[C---:B------:R-:W-:Y:S01]  /*1ba40*/  IMAD.SHL.U32 R22, R227.reuse, 0x2, RZ ;  /* 0x00000002e3167824 */ /* 0x040fe200078e00ff */
[----:B------:R-:W-:Y:S01]  /*1ba50*/  SHF.L.U64.HI R23, R227, 0x1, R239 ;  /* 0x00000001e3177819 */ /* 0x000fe200000102ef */
[----:B------:R-:W-:Y:S01]  /*1ba60*/  IMAD R4, R202, 0x6000, R230 ;  /* 0x00006000ca047824 */ /* 0x000fe200078e02e6 */
[----:B------:R-:W-:Y:S01]  /*1ba70*/  MOV R29, 0x1 ;  /* 0x00000001001d7802 */ /* 0x000fe20000000f00 */
[----:B------:R-:W-:Y:S01]  /*1ba80*/  IMAD.X R13, R5, 0x1, R204, P0 ;  /* 0x00000001050d7824 */ /* 0x000fe200000e06cc */
[----:B------:R-:W-:Y:S01]  /*1ba90*/  IADD3 R6, P0, R31, R196, RZ ;  /* 0x000000c41f067210 */ /* 0x000fe20007f1e0ff */
[----:B------:R-:W-:Y:S01]  /*1baa0*/  IMAD.MOV.U32 R30, RZ, RZ, R20 ;  /* 0x000000ffff1e7224 */ /* 0x000fe200078e0014 */
[----:B------:R-:W-:Y:S02]  /*1bab0*/  MOV R160, 0xffffffff ;  /* 0xffffffff00a07802 */ /* 0x000fe40000000f00 */
[----:B------:R-:W-:Y:S01]  /*1bac0*/  @!PT LDS RZ, [RZ] ;  /* 0x00000000fffff984 */ /* 0x000fe20000000800 */
[----:B------:R-:W-:Y:S01]  /*1bad0*/  @!PT LDS RZ, [RZ] ;  /* 0x00000000fffff984 */ /* 0x000fe20000000800 */
[----:B------:R-:W-:Y:S01]  /*1bae0*/  @!PT LDS RZ, [RZ] ;  /* 0x00000000fffff984 */ /* 0x000fe20000000800 */
[----:B------:R1:W-:Y:S01]  /*1baf0*/  LDGSTS.E.BYPASS.LTC128B.128 [R4], [R12.64], !P2 ;  /* 0x000000000c047fae */ /* 0x0003e2000d101d46 */
[----:B------:R-:W-:Y:S02]  /*1bb00*/  IADD3.X R7, R5, R198, RZ, P0, !PT ;  /* 0x000000c605077210 */ /* 0x000fe400007fe4ff */
[----:B------:R-:W-:Y:S03]  /*1bb10*/  IADD3 R2, P0, R31, R22, RZ ;  /* 0x000000161f027210 */ /* 0x000fe60007f1e0ff */
[----:B------:R1:W-:Y:S02]  /*1bb20*/  LDGSTS.E.BYPASS.LTC128B.128 [R4+0x2000], [R6.64], !P3 ;  /* 0x0200000006047fae */ /* 0x0003e4000d901d46 */
[----:B------:R-:W-:Y:S05]  /*1bb30*/  IMAD.X R3, R5, 0x1, R23, P0 ;  /* 0x0000000105037824 */ /* 0x000fea00000e0617 */
        /* <DEDUP_REMOVED lines=13> */
.L_x_1301:
        /* <DEDUP_REMOVED lines=8> */
.L_x_1302:
[----:B------:R-:W-:Y:S01]  /*1bc90*/  MOV R3, 0x181f ;  /* 0x0000181f00037802 */ /* 0x000fe20000000f00 */
[----:B------:R-:W-:Y:S01]  /*1bca0*/  IMAD.MOV.U32 R30, RZ, RZ, R10 ;  /* 0x000000ffff1e7224 */ /* 0x000fe200078e000a */
[----:B------:R-:W-:Y:S01]  /*1bcb0*/  MOV R160, 0xffffffff ;  /* 0xffffffff00a07802 */ /* 0x000fe20000000f00 */
[----:B------:R-:W-:Y:S01]  /*1bcc0*/  IMAD.MOV.U32 R29, RZ, RZ, RZ ;  /* 0x000000ffff1d7224 */ /* 0x000fe200078e00ff */
[----:B------:R-:W-:Y:S02]  /*1bcd0*/  MOV R2, 0x1bcf0 ;  /* 0x0001bcf000027802 */ /* 0x000fe40000000f00 */
[----:B-12---:R-:W-:Y:S05]  /*1bce0*/  CALL.REL.NOINC `($__internal_5_$__cuda_sm70_shflsync_idx_p) ;  /* 0x00008af000007944 */ /* 0x006fea0003c00000 */
[----:B------:R-:W-:Y:S01]  /*1bcf0*/  IADD3 R14, P0, R31, R203, RZ ;  /* 0x000000cb1f0e7210 */ /* 0x000fe20007f1e0ff */
[----:B------:R-:W-:Y:S01]  /*1bd00*/  IMAD.SHL.U32 R11, R227, 0x2, RZ ;  /* 0x00000002e30b7824 */ /* 0x000fe200078e00ff */
[----:B------:R-:W-:Y:S01]  /*1bd10*/  SHF.L.U32 R0, R7, 0x1, RZ ;  /* 0x0000000107007819 */ /* 0x000fe200000006ff */
[----:B------:R-:W-:Y:S01]  /*1bd20*/  IMAD.MOV.U32 R30, RZ, RZ, R5 ;  /* 0x000000ffff1e7224 */ /* 0x000fe200078e0005 */
[----:B------:R-:W-:Y:S01]  /*1bd30*/  SHF.L.U64.HI R12, R227, 0x1, R239 ;  /* 0x00000001e30c7819 */ /* 0x000fe200000102ef */
        /* <DEDUP_REMOVED lines=25> */
.L_x_1304:
[----:B------:R-:W-:Y:S01]  /*1bed0*/  IMAD.MOV.U32 R2, RZ, RZ, R220 ;  /* 0x000000ffff027224 */ /* 0x000fe200078e00dc */
[----:B------:R-:W-:-:S02]  /*1bee0*/  MOV R4, 0x2 ;  /* 0x0000000200047802 */ /* 0x000fc40000000f00 */
[----:B------:R-:W-:Y:S02]  /*1bef0*/  MOV R3, 0x1bf10 ;  /* 0x0001bf1000037802 */ /* 0x000fe40000000f00 */
[----:B------:R-:W-:Y:S05]  /*1bf00*/  CALL.REL.NOINC `($__internal_4_$__cuda_sm70_shflsync_bfly_p) ;  /* 0x0000888000007944 */ /* 0x000fea0003c00000 */
[----:B------:R-:W-:Y:S01]  /*1bf10*/  MOV R5, R4 ;  /* 0x0000000400057202 */ /* 0x000fe20000000f00 */
[----:B------:R-:W-:Y:S05]  /*1bf20*/  BRA `(.L_x_1354) ;  /* 0xffffb4a000007947 */ /* 0x000fea000383ffff */
.L_x_1305:
[----:B------:R-:W-:Y:S01]  /*1bf30*/  IMAD.MOV.U32 R2, RZ, RZ, R5 ;  /* 0x000000ffff027224 */ /* 0x000fe200078e0005 */
[----:B------:R-:W-:Y:S02]  /*1bf40*/  MOV R4, 0x1 ;  /* 0x0000000100047802 */ /* 0x000fe40000000f00 */
[----:B------:R-:W-:Y:S02]  /*1bf50*/  MOV R3, 0x1bf70 ;  /* 0x0001bf7000037802 */ /* 0x000fe40000000f00 */
[----:B-1----:R-:W-:Y:S05]  /*1bf60*/  CALL.REL.NOINC `($__internal_4_$__cuda_sm70_shflsync_bfly_p) ;  /* 0x0000882000007944 */ /* 0x002fea0003c00000 */
[----:B------:R-:W-:Y:S01]  /*1bf70*/  FADD.FTZ R5, R5, R4 ;  /* 0x0000000405057221 */ /* 0x000fe20000010000 */
[----:B------:R-:W-:Y:S02]  /*1bf80*/  MOV R2, R221 ;  /* 0x000000dd00027202 */ /* 0x000fe40000000f00 */
[----:B------:R-:W-:Y:S02]  /*1bf90*/  MOV R4, 0x2 ;  /* 0x0000000200047802 */ /* 0x000fe40000000f00 */
[----:B------:R-:W-:Y:S02]  /*1bfa0*/  MOV R3, 0x1bfc0 ;  /* 0x0001bfc000037802 */ /* 0x000fe40000000f00 */
[----:B------:R-:W-:Y:S05]  /*1bfb0*/  CALL.REL.NOINC `($__internal_4_$__cuda_sm70_shflsync_bfly_p) ;  /* 0x000087d000007944 */ /* 0x000fea0003c00000 */
[----:B------:R-:W-:Y:S01]  /*1bfc0*/  FADD.FTZ R0, R221, R4 ;  /* 0x00000004dd007221 */ /* 0x000fe20000010000 */
[----:B------:R-:W-:-:S02]  /*1bfd0*/  MOV R4, 0x1 ;  /* 0x0000000100047802 */ /* 0x000fc40000000f00 */
[----:B------:R-:W-:Y:S02]  /*1bfe0*/  MOV R3, 0x1c010 ;  /* 0x0001c01000037802 */ /* 0x000fe40000000f00 */
[----:B------:R-:W-:Y:S02]  /*1bff0*/  MOV R2, R0 ;  /* 0x0000000000027202 */ /* 0x000fe40000000f00 */
[----:B------:R-:W-:Y:S05]  /*1c000*/  CALL.REL.NOINC `($__internal_4_$__cuda_sm70_shflsync_bfly_p) ;  /* 0x0000878000007944 */ /* 0x000fea0003c00000 */
[----:B------:R-:W-:Y:S01]  /*1c010*/  MOV R3, R4 ;  /* 0x0000000400037202 */ /* 0x000fe20000000f00 */
[----:B------:R-:W-:Y:S05]  /*1c020*/  BRA `(.L_x_1355) ;  /* 0xffffb41000007947 */ /* 0x000fea000383ffff */
.L_x_1317:
[----:B------:R-:W-:Y:S01]  /*1c030*/  IMAD.MOV.U32 R30, RZ, RZ, R12 ;  /* 0x000000ffff1e7224 */ /* 0x000fe200078e000c */
[----:B------:R-:W-:Y:S01]  /*1c040*/  MOV R3, 0x181f ;  /* 0x0000181f00037802 */ /* 0x000fe20000000f00 */
[----:B------:R-:W-:Y:S01]  /*1c050*/  IMAD.MOV.U32 R29, RZ, RZ, RZ ;  /* 0x000000ffff1d7224 */ /* 0x000fe200078e00ff */
[----:B------:R-:W-:Y:S02]  /*1c060*/  MOV R160, 0xffffffff ;  /* 0xffffffff00a07802 */ /* 0x000fe40000000f00 */
[----:B------:R-:W-:Y:S02]  /*1c070*/  MOV R2, 0x1c090 ;  /* 0x0001c09000027802 */ /* 0x000fe40000000f00 */
[----:B-1---5:R-:W-:Y:S05]  /*1c080*/  CALL.REL.NOINC `($__internal_5_$__cuda_sm70_shflsync_idx_p) ;  /* 0x0000875000007944 */ /* 0x022fea0003c00000 */
[----:B------:R-:W-:Y:S01]  /*1c090*/  MOV R0, R31 ;  /* 0x0000001f00007202 */ /* 0x000fe20000000f00 */
[----:B------:R-:W-:Y:S05]  /*1c0a0*/  BRA `(.L_x_1356) ;  /* 0xffffd83000007947 */ /* 0x000fea000383ffff */
.L_x_1318:
[----:B------:R-:W-:Y:S01]  /*1c0b0*/  IMAD.MOV.U32 R30, RZ, RZ, R14 ;  /* 0x000000ffff1e7224 */ /* 0x000fe200078e000e */
[----:B------:R-:W-:Y:S01]  /*1c0c0*/  MOV R3, 0x181f ;  /* 0x0000181f00037802 */ /* 0x000fe20000000f00 */
[----:B------:R-:W-:Y:S01]  /*1c0d0*/  IMAD.MOV.U32 R29, RZ, RZ, RZ ;  /* 0x000000ffff1d7224 */ /* 0x000fe200078e00ff */
[----:B------:R-:W-:-:S02]  /*1c0e0*/  MOV R160, 0xffffffff ;  /* 0xffffffff00a07802 */ /* 0x000fc40000000f00 */
[----:B------:R-:W-:Y:S02]  /*1c0f0*/  MOV R2, 0x1c110 ;  /* 0x0001c11000027802 */ /* 0x000fe40000000f00 */
[----:B-123-5:R-:W-:Y:S05]  /*1c100*/  CALL.REL.NOINC `($__internal_5_$__cuda_sm70_shflsync_idx_p) ;  /* 0x000086d000007944 */ /* 0x02efea0003c00000 */
[----:B------:R-:W-:Y:S01]  /*1c110*/  MOV R2, R31 ;  /* 0x0000001f00027202 */ /* 0x000fe20000000f00 */
[----:B------:R-:W-:Y:S05]  /*1c120*/  BRA `(.L_x_1357) ;  /* 0xffffd7d000007947 */ /* 0x000fea000383ffff */
.L_x_1321:
[----:B------:R-:W-:Y:S01]  /*1c130*/  IMAD.MOV.U32 R30, RZ, RZ, R12 ;  /* 0x000000ffff1e7224 */ /* 0x000fe200078e000c */
[----:B-1----:R-:W-:Y:S01]  /*1c140*/  MOV R3, 0x181f ;  /* 0x0000181f00037802 */ /* 0x002fe20000000f00 */
[----:B------:R-:W-:Y:S01]  /*1c150*/  IMAD.MOV.U32 R29, RZ, RZ, 0x1 ;  /* 0x00000001ff1d7424 */ /* 0x000fe200078e00ff */
[----:B------:R-:W-:Y:S02]  /*1c160*/  MOV R160, 0xffffffff ;  /* 0xffffffff00a07802 */ /* 0x000fe40000000f00 */
[----:B------:R-:W-:Y:S02]  /*1c170*/  MOV R2, 0x1c190 ;  /* 0x0001c19000027802 */ /* 0x000fe40000000f00 */
[----:B--2-4-:R-:W-:Y:S05]  /*1c180*/  CALL.REL.NOINC `($__internal_5_$__cuda_sm70_shflsync_idx_p) ;  /* 0x0000865000007944 */ /* 0x014fea0003c00000 */
        /* <DEDUP_REMOVED lines=9> */
.L_x_1324:
[----:B------:R-:W-:Y:S01]  /*1c220*/  IMAD.MOV.U32 R30, RZ, RZ, R12 ;  /* 0x000000ffff1e7224 */ /* 0x000fe200078e000c */
[----:B-1----:R-:W-:Y:S01]  /*1c230*/  MOV R3, 0x181f ;  /* 0x0000181f00037802 */ /* 0x002fe20000000f00 */
[----:B------:R-:W-:Y:S01]  /*1c240*/  IMAD.MOV.U32 R29, RZ, RZ, 0x2 ;  /* 0x00000002ff1d7424 */ /* 0x000fe200078e00ff */
[----:B------:R-:W-:-:S02]  /*1c250*/  MOV R160, 0xffffffff ;  /* 0xffffffff00a07802 */ /* 0x000fc40000000f00 */
[----:B------:R-:W-:Y:S02]  /*1c260*/  MOV R2, 0x1c280 ;  /* 0x0001c28000027802 */ /* 0x000fe40000000f00 */
[----:B---34-:R-:W-:Y:S05]  /*1c270*/  CALL.REL.NOINC `($__internal_5_$__cuda_sm70_shflsync_idx_p) ;  /* 0x0000856000007944 */ /* 0x018fea0003c00000 */
[----:B------:R-:W-:Y:S01]  /*1c280*/  MOV R0, R31 ;  /* 0x0000001f00007202 */ /* 0x000fe20000000f00 */
[----:B------:R-:W-:Y:S05]  /*1c290*/  BRA `(.L_x_1359) ;  /* 0xffffd95000007947 */ /* 0x000fea000383ffff */
.L_x_1325:
[----:B------:R-:W-:Y:S01]  /*1c2a0*/  IMAD.MOV.U32 R30, RZ, RZ, R14 ;  /* 0x000000ffff1e7224 */ /* 0x000fe200078e000e */
[----:B-1----:R-:W-:Y:S01]  /*1c2b0*/  MOV R3, 0x181f ;  /* 0x0000181f00037802 */ /* 0x002fe20000000f00 */
[----:B------:R-:W-:Y:S01]  /*1c2c0*/  IMAD.MOV.U32 R29, RZ, RZ, 0x2 ;  /* 0x00000002ff1d7424 */ /* 0x000fe200078e00ff */
[----:B------:R-:W-:Y:S02]  /*1c2d0*/  MOV R160, 0xffffffff ;  /* 0xffffffff00a07802 */ /* 0x000fe40000000f00 */
[----:B------:R-:W-:Y:S02]  /*1c2e0*/  MOV R2, 0x1c300 ;  /* 0x0001c30000027802 */ /* 0x000fe40000000f00 */
[----:B--234-:R-:W-:Y:S05]  /*1c2f0*/  CALL.REL.NOINC `($__internal_5_$__cuda_sm70_shflsync_idx_p) ;  /* 0x000084e000007944 */ /* 0x01cfea0003c00000 */
[----:B------:R-:W-:Y:S01]  /*1c300*/  MOV R2, R31 ;  /* 0x0000001f00027202 */ /* 0x000fe20000000f00 */
[----:B------:R-:W-:Y:S05]  /*1c310*/  BRA `(.L_x_1360) ;  /* 0xffffd8f000007947 */ /* 0x000fea000383ffff */
.L_x_1328:
[----:B------:R-:W-:Y:S01]  /*1c320*/  IMAD.MOV.U32 R30, RZ, RZ, R12 ;  /* 0x000000ffff1e7224 */ /* 0x000fe200078e000c */
[----:B--2---:R-:W-:Y:S01]  /*1c330*/  MOV R3, 0x181f ;  /* 0x0000181f00037802 */ /* 0x004fe20000000f00 */
[----:B------:R-:W-:Y:S01]  /*1c340*/  IMAD.MOV.U32 R29, RZ, RZ, 0x3 ;  /* 0x00000003ff1d7424 */ /* 0x000fe200078e00ff */
[----:B------:R-:W-:-:S02]  /*1c350*/  MOV R160, 0xffffffff ;  /* 0xffffffff00a07802 */ /* 0x000fc40000000f00 */
[----:B------:R-:W-:Y:S02]  /*1c360*/  MOV R2, 0x1c380 ;  /* 0x0001c38000027802 */ /* 0x000fe40000000f00 */
[----:B-1--4-:R-:W-:Y:S05]  /*1c370*/  CALL.REL.NOINC `($__internal_5_$__cuda_sm70_shflsync_idx_p) ;  /* 0x0000846000007944 */ /* 0x012fea0003c00000 */
        /* <DEDUP_REMOVED lines=9> */
        .type           $_ZN7cutlass13device_kernelIN5flash19enable_sm80_to_sm89INS1_16FlashAttnFwdSm80INS1_25CollectiveMainloopFwdSm80ILi8ELi2ELb0EN4cute5tupleIJNS5_1CILi128EEENS7_ILi64EEENS7_ILi192EEEEEELi192ENS_10bfloat16_tEfNS_4arch4Sm80ELb0ELb1ELb1ELb1ELb1ELb1ELb1ELb0EEENS1_21CollectiveEpilogueFwdINS6_IJS8_SA_S9_EEENS6_IJNS7_ILi1EEESI_SI_EEESC_SE_Li256ELb1ELb1ELb0ELb0EEENS1_19SingleTileSchedulerILb1ELb0ELb1ELi128EEEEEEEEEvNT_6ParamsE$_ZZN5flash25CollectiveMainloopFwdSm80ILi8ELi2ELb0EN4cute5tupleIJNS1_1CILi128EEENS3_ILi64EEENS3_ILi192EEEEEELi192EN7cutlass10bfloat16_tEfNS8_4arch4Sm80ELb0ELb1ELb1ELb1ELb1ELb1ELb1ELb0EE3mmaINS_16FlashAttnFwdSm80ISC_NS_21CollectiveEpilogueFwdINS2_IJS4_S6_S5_EEENS2_IJNS3_ILi1EEESH_SH_EEES9_SB_Li256ELb1ELb1ELb0ELb0EEENS_19SingleTileSchedulerILb1ELb0ELb1ELi128EEEE13SharedStorageENS1_6TensorINS1_11ArrayEngineIfLm96EEENS1_6LayoutINS2_IJNS2_IJNS3_ILi2EEESS_EEESH_NS3_ILi24EEEEEENS2_IJNS2_IJSH_SS_EEENS3_ILi0EEENS3_ILi4EEEEEEEEEENS_7SoftmaxILi2ELi0EEEEEbRKNSC_6ParamsERT0_RT1_iRKNS_16SeqlenInfoQKNewKILb1ELb1EEENS2_IJiiiiEEERT_ENKUlvE_clEv,@function
        .size           $_ZN7cutlass13device_kernelIN5flash19enable_sm80_to_sm89INS1_16FlashAttnFwdSm80INS1_25CollectiveMainloopFwdSm80ILi8ELi2ELb0EN4cute5tupleIJNS5_1CILi128EEENS7_ILi64EEENS7_ILi192EEEEEELi192ENS_10bfloat16_tEfNS_4arch4Sm80ELb0ELb1ELb1ELb1ELb1ELb1ELb1ELb0EEENS1_21CollectiveEpilogueFwdINS6_IJS8_SA_S9_EEENS6_IJNS7_ILi1EEESI_SI_EEESC_SE_Li256ELb1ELb1ELb0ELb0EEENS1_19SingleTileSchedulerILb1ELb0ELb1ELi128EEEEEEEEEvNT_6ParamsE$_ZZN5flash25CollectiveMainloopFwdSm80ILi8ELi2ELb0EN4cute5tupleIJNS1_1CILi128EEENS3_ILi64EEENS3_ILi192EEEEEELi192EN7cutlass10bfloat16_tEfNS8_4arch4Sm80ELb0ELb1ELb1ELb1ELb1ELb1ELb1ELb0EE3mmaINS_16FlashAttnFwdSm80ISC_NS_21CollectiveEpilogueFwdINS2_IJS4_S6_S5_EEENS2_IJNS3_ILi1EEESH_SH_EEES9_SB_Li256ELb1ELb1ELb0ELb0EEENS_19SingleTileSchedulerILb1ELb0ELb1ELi128EEEE13SharedStorageENS1_6TensorINS1_11ArrayEngineIfLm96EEENS1_6LayoutINS2_IJNS2_IJNS3_ILi2EEESS_EEESH_NS3_ILi24EEEEEENS2_IJNS2_IJSH_SS_EEENS3_ILi0EEENS3_ILi4EEEEEEEEEENS_7SoftmaxILi2ELi0EEEEEbRKNSC_6ParamsERT0_RT1_iRKNS_16SeqlenInfoQKNewKILb1ELb1EEENS2_IJiiiiEEERT_ENKUlvE_clEv,($__internal_4_$__cuda_sm70_shflsync_bfly_p - $_ZN7cutlass13device_kernelIN5flash19enable_sm80_to_sm89INS1_16FlashAttnFwdSm80INS1_25CollectiveMainloopFwdSm80ILi8ELi2ELb0EN4cute5tupleIJNS5_1CILi128EEENS7_ILi64EEENS7_ILi192EEEEEELi192ENS_10bfloat16_tEfNS_4arch4Sm80ELb0ELb1ELb1ELb1ELb1ELb1ELb1ELb0EEENS1_21CollectiveEpilogueFwdINS6_IJS8_SA_S9_EEENS6_IJNS7_ILi1EEESI_SI_EEESC_SE_Li256ELb1ELb1ELb0ELb0EEENS1_19SingleTileSchedulerILb1ELb0ELb1ELi128EEEEEEEEEvNT_6ParamsE$_ZZN5flash25CollectiveMainloopFwdSm80ILi8ELi2ELb0EN4cute5tupleIJNS1_1CILi128EEENS3_ILi64EEENS3_ILi192EEEEEELi192EN7cutlass10bfloat16_tEfNS8_4arch4Sm80ELb0ELb1ELb1ELb1ELb1ELb1ELb1ELb0EE3mmaINS_16FlashAttnFwdSm80ISC_NS_21CollectiveEpilogueFwdINS2_IJS4_S6_S5_EEENS2_IJNS3_ILi1EEESH_SH_EEES9_SB_Li256ELb1ELb1ELb0ELb0EEENS_19SingleTileSchedulerILb1ELb0ELb1ELi128EEEE13SharedStorageENS1_6TensorINS1_11ArrayEngineIfLm96EEENS1_6LayoutINS2_IJNS2_IJNS3_ILi2EEESS_EEESH_NS3_ILi24EEEEEENS2_IJNS2_IJSH_SS_EEENS3_ILi0EEENS3_ILi4EEEEEEEEEENS_7SoftmaxILi2ELi0EEEEEbRKNSC_6ParamsERT0_RT1_iRKNS_16SeqlenInfoQKNewKILb1ELb1EEENS2_IJiiiiEEERT_ENKUlvE_clEv)
$_ZN7cutlass13device_kernelIN5flash19enable_sm80_to_sm89INS1_16FlashAttnFwdSm80INS1_25CollectiveMainloopFwdSm80ILi8ELi2ELb0EN4cute5tupleIJNS5_1CILi128EEENS7_ILi64EEENS7_ILi192EEEEEELi192ENS_10bfloat16_tEfNS_4arch4Sm80ELb0ELb1ELb1ELb1ELb1ELb1ELb1ELb0EEENS1_21CollectiveEpilogueFwdINS6_IJS8_SA_S9_EEENS6_IJNS7_ILi1EEESI_SI_EEESC_SE_Li256ELb1ELb1ELb0ELb0EEENS1_19SingleTileSchedulerILb1ELb0ELb1ELi128EEEEEEEEEvNT_6ParamsE$_ZZN5flash25CollectiveMainloopFwdSm80ILi8ELi2ELb0EN4cute5tupleIJNS1_1CILi128EEENS3_ILi64EEENS3_ILi192EEEEEELi192EN7cutlass10bfloat16_tEfNS8_4arch4Sm80ELb0ELb1ELb1ELb1ELb1ELb1ELb1ELb0EE3mmaINS_16FlashAttnFwdSm80ISC_NS_21CollectiveEpilogueFwdINS2_IJS4_S6_S5_EEENS2_IJNS3_ILi1EEESH_SH_EEES9_SB_Li256ELb1ELb1ELb0ELb0EEENS_19SingleTileSchedulerILb1ELb0ELb1ELi128EEEE13SharedStorageENS1_6TensorINS1_11ArrayEngineIfLm96EEENS1_6LayoutINS2_IJNS2_IJNS3_ILi2EEESS_EEESH_NS3_ILi24EEEEEENS2_IJNS2_IJSH_SS_EEENS3_ILi0EEENS3_ILi4EEEEEEEEEENS_7SoftmaxILi2ELi0EEEEEbRKNSC_6ParamsERT0_RT1_iRKNS_16SeqlenInfoQKNewKILb1ELb1EEENS2_IJiiiiEEERT_ENKUlvE_clEv:
        /* <DEDUP_REMOVED lines=9> */
[----:B------:R-:W-:Y:S05]  /*1c4a0*/  RET.REL.NODEC R2 `(_ZN7cutlass13device_kernelIN5flash19enable_sm80_to_sm89INS1_16FlashAttnFwdSm80INS1_25CollectiveMainloopFwdSm80ILi8ELi2ELb0EN4cute5tupleIJNS5_1CILi128EEENS7_ILi64EEENS7_ILi192EEEEEELi192ENS_10bfloat16_tEfNS_4arch4Sm80ELb0ELb1ELb1ELb1ELb1ELb1ELb1ELb0EEENS1_21CollectiveEpilogueFwdINS6_IJS8_SA_S9_EEENS6_IJNS7_ILi1EEESI_SI_EEESC_SE_Li256ELb1ELb1ELb0ELb0EEENS1_19SingleTileSchedulerILb1ELb0ELb1ELi128EEEEEEEEEvNT_6ParamsE) ;  /* 0xfffe3b5002007950 */ /* 0x000fea0003c3ffff */
.L_x_1362:
[----:B------:R-:W2:Y:S04]  /*1c4b0*/  LDL.64 R12, [R37+0x8] ;  /* 0x00000800250c7983 */ /* 0x000ea80000100a00 */
[----:B------:R-:W3:Y:S04]  /*1c4c0*/  LDL.64 R2, [R37+0x18] ;  /* 0x0000180025027983 */ /* 0x000ee80000100a00 */
[----:B------:R-:W4:Y:S01]  /*1c4d0*/  LDL.64 R16, [R37+0x20] ;  /* 0x0000200025107983 */ /* 0x000f220000100a00 */
[----:B------:R-:W-:-:S03]  /*1c4e0*/  ULDC.64 UR4, c[0x0][0x118] ;  /* 0x0000460000047ab9 */ /* 0x000fc60000000a00 */
        /* <DEDUP_REMOVED lines=10> */
[----:B------:R-:W1:Y:S01]  /*1c590*/  LD.E.64 R12, [R10.64+0x120] ;  /* 0x000120040a0c7980 */ /* 0x000e62000c101b00 */
[----:B------:R-:W-:-:S02]  /*1c5a0*/  ISETP.NE.AND P0, PT, R29, RZ, PT ;  /* 0x000000ff1d00720c */ /* 0x000fc40003f05270 */
[----:B--2---:R-:W-:Y:S02]  /*1c5b0*/  SHF.R.S32.HI R39, RZ, 0x1f, R52 ;  /* 0x0000001fff277819 */ /* 0x004fe40000011434 */
[----:B---3--:R-:W-:Y:S01]  /*1c5c0*/  SHF.R.S32.HI R16, RZ, 0x1f, R2 ;  /* 0x0000001fff107819 */ /* 0x008fe20000011402 */
[----:B------:R-:W-:Y:S01]  /*1c5d0*/  IMAD R9, R15, R2, RZ ;  /* 0x000000020f097224 */ /* 0x000fe200078e02ff */
[----:B------:R-:W-:-:S04]  /*1c5e0*/  LEA.HI R3, R39, R52, RZ, 0x2 ;  /* 0x0000003427037211 */ /* 0x000fc800078f10ff */
[----:B------:R-:W-:Y:S01]  /*1c5f0*/  SHF.R.S32.HI R73, RZ, 0x2, R3 ;  /* 0x00000002ff497819 */ /* 0x000fe20000011403 */
[----:B------:R-:W-:-:S04]  /*1c600*/  IMAD.WIDE.U32 R26, R14, R2, RZ ;  /* 0x000000020e1a7225 */ /* 0x000fc800078e00ff */
[----:B-1----:R-:W-:-:S04]  /*1c610*/  IMAD R18, R13, R2, RZ ;  /* 0x000000020d127224 */ /* 0x002fc800078e02ff */
[-C--:B------:R-:W-:Y:S02]  /*1c620*/  IMAD R18, R12, R16.reuse, R18 ;  /* 0x000000100c127224 */ /* 0x080fe400078e0212 */
[----:B------:R-:W-:Y:S01]  /*1c630*/  IMAD R16, R14, R16, R9 ;  /* 0x000000100e107224 */ /* 0x000fe200078e0209 */
[----:B------:R-:W-:Y:S01]  /*1c640*/  LOP3.LUT R9, R3, 0xfffffffc, RZ, 0xc0, !PT ;  /* 0xfffffffc03097812 */ /* 0x000fe200078ec0ff */
[----:B------:R-:W-:-:S04]  /*1c650*/  IMAD.WIDE.U32 R24, R12, R2, RZ ;  /* 0x000000020c187225 */ /* 0x000fc800078e00ff */
[----:B------:R-:W-:Y:S02]  /*1c660*/  IMAD.IADD R53, R52, 0x1, -R9 ;  /* 0x0000000134357824 */ /* 0x000fe400078e0a09 */
[----:B----4-:R-:W-:Y:S01]  /*1c670*/  IMAD R38, R17, 0x80, R73 ;  /* 0x0000008011267824 */ /* 0x010fe200078e0249 */
[----:B------:R-:W-:Y:S01]  /*1c680*/  IADD3 R19, R25, R18, RZ ;  /* 0x0000001219137210 */ /* 0x000fe20007ffe0ff */
[----:B------:R-:W-:Y:S01]  /*1c690*/  IMAD.IADD R17, R27, 0x1, R16 ;  /* 0x000000011b117824 */ /* 0x000fe200078e0210 */
[C---:B------:R-:W-:Y:S02]  /*1c6a0*/  SHF.L.U32 R72, R53.reuse, 0x3, RZ ;  /* 0x0000000335487819 */ /* 0x040fe400000006ff */
[----:B------:R-:W-:Y:S01]  /*1c6b0*/  LEA R2, R53, R38, 0x6 ;  /* 0x0000002635027211 */ /* 0x000fe200078e30ff */
[----:B------:R-:W-:Y:S05]  /*1c6c0*/  @!P0 BRA `(.L_x_1363) ;  /* 0x00003c7000008947 */ /* 0x000fea0003800000 */
[----:B-----5:R-:W-:Y:S01]  /*1c6d0*/  ISETP.NE.AND P0, PT, R28, 0x1, PT ;  /* 0x000000011c00780c */ /* 0x020fe20003f05270 */
[----:B------:R-:W-:-:S12]  /*1c6e0*/  BSSY B0, `(.L_x_1364) ;  /* 0x0000007000007945 */ /* 0x000fd80003800000 */
[----:B------:R-:W-:Y:S05]  /*1c6f0*/  @!P0 BRA `(.L_x_1365) ;  /* 0x0000005000008947 */ /* 0x000fea0003800000 */
[----:B------:R-:W-:Y:S02]  /*1c700*/  ULDC.64 UR4, c[0x0][0x118] ;  /* 0x0000460000047ab9 */ /* 0x000fe40000000a00 */
[----:B------:R1:W2:Y:S04]  /*1c710*/  LD.E R3, [R10.64+0x168] ;  /* 0x000168040a037980 */ /* 0x0002a8000c101900 */
[----:B-1----:R-:W3:Y:S01]  /*1c720*/  LD.E R10, [R10.64+0x16c] ;  /* 0x00016c040a0a7980 */ /* 0x002ee2000c101900 */
[----:B--2---:R-:W-:-:S05]  /*1c730*/  IMAD.HI.U32 R2, R2, R3, RZ ;  /* 0x0000000302027227 */ /* 0x004fca00078e00ff */
[----:B---3--:R-:W-:Y:S02]  /*1c740*/  SHF.R.U32.HI R2, RZ, R10, R2 ;  /* 0x0000000aff027219 */ /* 0x008fe40000011602 */
.L_x_1365:
[----:B------:R-:W-:Y:S05]  /*1c750*/  BSYNC B0 ;  /* 0x0000000000007941 */ /* 0x000fea0003800000 */
.L_x_1364:
[----:B------:R-:W-:Y:S01]  /*1c760*/  MOV R18, R24 ;  /* 0x0000001800127202 */ /* 0x000fe20000000f00 */
[-C--:B------:R-:W-:Y:S01]  /*1c770*/  IMAD R3, R13, R2.reuse, RZ ;  /* 0x000000020d037224 */ /* 0x080fe200078e02ff */
[----:B------:R-:W-:Y:S01]  /*1c780*/  SHF.R.S32.HI R10, RZ, 0x1f, R2 ;  /* 0x0000001fff0a7819 */ /* 0x000fe20000011402 */
[----:B------:R-:W-:Y:S01]  /*1c790*/  IMAD R9, R15, R2, RZ ;  /* 0x000000020f097224 */ /* 0x000fe200078e02ff */
[----:B------:R-:W-:Y:S01]  /*1c7a0*/  MOV R16, R26 ;  /* 0x0000001a00107202 */ /* 0x000fe20000000f00 */
[----:B------:R-:W-:-:S04]  /*1c7b0*/  IMAD.WIDE.U32 R18, R12, R2, R18 ;  /* 0x000000020c127225 */ /* 0x000fc800078e0012 */
[----:B------:R-:W-:Y:S01]  /*1c7c0*/  IMAD R12, R12, R10, R3 ;  /* 0x0000000a0c0c7224 */ /* 0x000fe200078e0203 */
[----:B------:R-:W-:Y:S01]  /*1c7d0*/  LEA R48, P0, R18, R20, 0x1 ;  /* 0x0000001412307211 */ /* 0x000fe200078008ff */
[----:B------:R-:W-:-:S03]  /*1c7e0*/  IMAD.WIDE.U32 R2, R14, R2, R16 ;  /* 0x000000020e027225 */ /* 0x000fc600078e0010 */
[----:B------:R-:W-:Y:S01]  /*1c7f0*/  IADD3 R12, R19, R12, RZ ;  /* 0x0000000c130c7210 */ /* 0x000fe20007ffe0ff */
[----:B------:R-:W-:-:S03]  /*1c800*/  IMAD R14, R14, R10, R9 ;  /* 0x0000000a0e0e7224 */ /* 0x000fc600078e0209 */
[----:B------:R-:W-:Y:S02]  /*1c810*/  LEA.HI.X R39, R18, R21, R12, 0x1, P0 ;  /* 0x0000001512277211 */ /* 0x000fe400000f0c0c */
[----:B------:R-:W-:Y:S02]  /*1c820*/  IADD3 R14, R3, R14, RZ ;  /* 0x0000000e030e7210 */ /* 0x000fe40007ffe0ff */
[----:B------:R-:W-:-:S04]  /*1c830*/  LEA R20, P0, R2, R22, 0x1 ;  /* 0x0000001602147211 */ /* 0x000fc800078008ff */
[----:B------:R-:W-:Y:S01]  /*1c840*/  LEA.HI.X R22, R2, R23, R14, 0x1, P0 ;  /* 0x0000001702167211 */ /* 0x000fe200000f0c0e */
[----:B------:R-:W-:Y:S06]  /*1c850*/  BRA.DIV ~URZ, `(.L_x_1366) ;  /* 0x000077a27f007947 */ /* 0x000fec000b800000 */
[----:B------:R1:W2:Y:S02]  /*1c860*/  SHFL.IDX PT, R9, R39, RZ, 0x1c1f ;  /* 0x001c1fff27097589 */ /* 0x0002a400000e0000 */
.L_x_1414:
[----:B------:R-:W-:Y:S05]  /*1c870*/  BRA.DIV ~URZ, `(.L_x_1367) ;  /* 0x000078027f007947 */ /* 0x000fea000b800000 */
[----:B------:R3:W4:Y:S01]  /*1c880*/  SHFL.IDX PT, R10, R48, RZ, 0x1c1f ;  /* 0x001c1fff300a7589 */ /* 0x00072200000e0000 */
[----:B--2---:R-:W-:-:S03]  /*1c890*/  MOV R11, R9 ;  /* 0x00000009000b7202 */ /* 0x004fc60000000f00 */
[----:B------:R3:W2:Y:S04]  /*1c8a0*/  SHFL.IDX PT, R12, R22, RZ, 0x1c1f ;  /* 0x001c1fff160c7589 */ /* 0x0006a800000e0000 */
[----:B------:R3:W1:Y:S02]  /*1c8b0*/  SHFL.IDX PT, R2, R20, RZ, 0x1c1f ;  /* 0x001c1fff14027589 */ /* 0x00066400000e0000 */
.L_x_1415:
[----:B------:R-:W-:Y:S01]  /*1c8c0*/  IMAD R28, R32, R28, RZ ;  /* 0x0000001c201c7224 */ /* 0x000fe200078e02ff */
[----:B------:R-:W-:Y:S01]  /*1c8d0*/  SHF.R.S32.HI R87, RZ, 0x1f, R52 ;  /* 0x0000001fff577819 */ /* 0x000fe20000011434 */
[----:B------:R-:W-:Y:S01]  /*1c8e0*/  BSSY B0, `(.L_x_1368) ;  /* 0x0000054000007945 */ /* 0x000fe20003800000 */
[----:B--2---:R-:W-:Y:S01]  /*1c8f0*/  IMAD.MOV.U32 R3, RZ, RZ, R12 ;  /* 0x000000ffff037224 */ /* 0x004fe200078e000c */
[----:B------:R-:W-:Y:S01]  /*1c900*/  CS2R R78, SRZ ;  /* 0x00000000004e7805 */ /* 0x000fe2000001ff00 */
        /* <DEDUP_REMOVED lines=18> */
[----:B------:R-:W-:Y:S01]  /*1ca30*/  ISETP.GE.AND P0, PT, R21, R36, PT ;  /* 0x000000241500720c */ /* 0x000fe20003f06270 */
[----:B------:R-:W-:Y:S01]  /*1ca40*/  CS2R R16, SRZ ;  /* 0x0000000000107805 */ /* 0x000fe2000001ff00 */
[----:B------:R-:W-:Y:S01]  /*1ca50*/  CS2R R18, SRZ ;  /* 0x0000000000127805 */ /* 0x000fe2000001ff00 */
[----:B------:R-:W-:-:S10]  /*1ca60*/  ULDC.64 UR4, c[0x0][0x118] ;  /* 0x0000460000047ab9 */ /* 0x000fd40000000a00 */
[----:B-1----:R-:W-:-:S04]  /*1ca70*/  @!P0 IMAD.WIDE R12, R21, 0x2, R2 ;  /* 0x00000002150c8825 */ /* 0x002fc800078e0202 */
[C---:B----4-:R-:W-:Y:S01]  /*1ca80*/  @!P0 IMAD.WIDE R14, R21.reuse, 0x2, R10 ;  /* 0x00000002150e8825 */ /* 0x050fe200078e020a */
[----:B------:R1:W5:Y:S04]  /*1ca90*/  @!P0 LD.E.64 R16, [R12.64] ;  /* 0x000000040c108980 */ /* 0x000368000c101b00 */
[----:B------:R2:W5:Y:S01]  /*1caa0*/  @!P0 LD.E.64 R18, [R14.64] ;  /* 0x000000040e128980 */ /* 0x000562000c101b00 */
[----:B-1----:R-:W-:-:S04]  /*1cab0*/  IADD3 R12, R21, 0x10, RZ ;  /* 0x00000010150c7810 */ /* 0x002fc80007ffe0ff */
[----:B------:R-:W-:Y:S01]  /*1cac0*/  ISETP.GE.AND P0, PT, R12, R36, PT ;  /* 0x000000240c00720c */ /* 0x000fe20003f06270 */
[----:B------:R-:W-:-:S12]  /*1cad0*/  CS2R R24, SRZ ;  /* 0x0000000000187805 */ /* 0x000fd8000001ff00 */
[----:B------:R-:W-:-:S04]  /*1cae0*/  @!P0 SHF.R.S32.HI R9, RZ, 0x1f, R12 ;  /* 0x0000001fff098819 */ /* 0x000fc8000001140c */
[----:B------:R-:W-:-:S04]  /*1caf0*/  @!P0 LEA.HI R9, R9, R12, RZ, 0x2 ;  /* 0x0000000c09098211 */ /* 0x000fc800078f10ff */
[----:B------:R-:W-:Y:S01]  /*1cb00*/  @!P0 LOP3.LUT R9, R9, 0xfffffffc, RZ, 0xc0, !PT ;  /* 0xfffffffc09098812 */ /* 0x000fe200078ec0ff */
[----:B------:R-:W-:-:S04]  /*1cb10*/  CS2R R26, SRZ ;  /* 0x00000000001a7805 */ /* 0x000fc8000001ff00 */
[----:B------:R-:W-:-:S04]  /*1cb20*/  @!P0 IMAD.WIDE R12, R9, 0x2, R2 ;  /* 0x00000002090c8825 */ /* 0x000fc800078e0202 */
[----:B--2---:R-:W-:Y:S01]  /*1cb30*/  @!P0 IMAD.WIDE R14, R9, 0x2, R10 ;  /* 0x00000002090e8825 */ /* 0x004fe200078e020a */
        /* <DEDUP_REMOVED lines=43> */
[----:B------:R-:W-:Y:S01]  /*1cdf0*/  @!P0 IMAD.WIDE R2, R9, 0x2, R2 ;  /* 0x0000000209028825 */ /* 0x000fe200078e0202 */
[----:B------:R2:W5:Y:S04]  /*1ce00*/  @!P0 LD.E.64 R50, [R10.64] ;  /* 0x000000040a328980 */ /* 0x000568000c101b00 */
[----:B------:R2:W5:Y:S02]  /*1ce10*/  @!P0 LD.E.64 R54, [R2.64] ;  /* 0x0000000402368980 */ /* 0x000564000c101b00 */
.L_x_1369:
[----:B------:R-:W-:Y:S05]  /*1ce20*/  BSYNC B0 ;  /* 0x0000000000007941 */ /* 0x000fea0003800000 */
.L_x_1368:
[----:B--2-45:R-:W-:Y:S01]  /*1ce30*/  IMAD.MOV.U32 R10, RZ, RZ, R50 ;  /* 0x000000ffff0a7224 */ /* 0x034fe200078e0032 */
[----:B-1----:R-:W-:Y:S01]  /*1ce40*/  MOV R2, R45 ;  /* 0x0000002d00027202 */ /* 0x002fe20000000f00 */
[----:B------:R-:W-:Y:S02]  /*1ce50*/  IMAD.MOV.U32 R9, RZ, RZ, R51 ;  /* 0x000000ffff097224 */ /* 0x000fe400078e0033 */
        /* <DEDUP_REMOVED lines=38> */
.L_x_1416:
[----:B---3--:R-:W-:Y:S01]  /*1d0c0*/  IMAD.MOV.U32 R3, RZ, RZ, R9 ;  /* 0x000000ffff037224 */ /* 0x008fe200078e0009 */
[----:B------:R-:W-:Y:S01]  /*1d0d0*/  IADD3 R9, R38, 0x40, RZ ;  /* 0x0000004026097810 */ /* 0x000fe20007ffe0ff */
[----:B------:R-:W-:Y:S01]  /*1d0e0*/  BSSY B0, `(.L_x_1371) ;  /* 0x000004d000007945 */ /* 0x000fe20003800000 */
[----:B------:R-:W-:Y:S01]  /*1d0f0*/  CS2R R70, SRZ ;  /* 0x0000000000467805 */ /* 0x000fe2000001ff00 */
[----:B------:R-:W-:Y:S01]  /*1d100*/  CS2R R66, SRZ ;  /* 0x0000000000427805 */ /* 0x000fe2000001ff00 */
[----:B------:R-:W-:Y:S01]  /*1d110*/  ISETP.GE.AND P0, PT, R9, R28, PT ;  /* 0x0000001c0900720c */ /* 0x000fe20003f06270 */
        /* <DEDUP_REMOVED lines=8> */
[----:B------:R-:W-:-:S04]  /*1d1a0*/  CS2R R56, SRZ ;  /* 0x0000000000387805 */ /* 0x000fc8000001ff00 */
[----:B------:R-:W-:Y:S05]  /*1d1b0*/  @P0 BRA `(.L_x_1372) ;  /* 0x000003f000000947 */ /* 0x000fea0003800000 */
[----:B------:R-:W-:Y:S01]  /*1d1c0*/  ISETP.GE.AND P0, PT, R21, R36, PT ;  /* 0x000000241500720c */ /* 0x000fe20003f06270 */
[----:B------:R-:W-:Y:S01]  /*1d1d0*/  CS2R R56, SRZ ;  /* 0x0000000000387805 */ /* 0x000fe2000001ff00 */
[----:B------:R-:W-:Y:S01]  /*1d1e0*/  CS2R R48, SRZ ;  /* 0x0000000000307805 */ /* 0x000fe2000001ff00 */
[----:B------:R-:W-:-:S10]  /*1d1f0*/  ULDC.64 UR4, c[0x0][0x118] ;  /* 0x0000460000047ab9 */ /* 0x000fd40000000a00 */
[----:B------:R-:W-:-:S04]  /*1d200*/  @!P0 IMAD.WIDE R12, R21, 0x2, R2 ;  /* 0x00000002150c8825 */ /* 0x000fc800078e0202 */
[C---:B--2-4-:R-:W-:Y:S01]  /*1d210*/  @!P0 IMAD.WIDE R14, R21.reuse, 0x2, R10 ;  /* 0x00000002150e8825 */ /* 0x054fe200078e020a */
        /* <DEDUP_REMOVED lines=57> */
.L_x_1372:
[----:B------:R-:W-:Y:S05]  /*1d5b0*/  BSYNC B0 ;  /* 0x0000000000007941 */ /* 0x000fea0003800000 */
.L_x_1371:
[----:B--2---:R-:W-:Y:S01]  /*1d5c0*/  SHF.R.S32.HI R2, RZ, 0x1f, R73 ;  /* 0x0000001fff027819 */ /* 0x004fe20000011449 */
[----:B----4-:R-:W2:Y:S01]  /*1d5d0*/  LDL.64 R10, [R37+0x28] ;  /* 0x00002800250a7983 */ /* 0x010ea20000100a00 */
[----:B------:R-:W-:-:S04]  /*1d5e0*/  DEPBAR.LE SB0, 0x3 ;  /* 0x000080c00000791a */ /* 0x000fc80000000000 */
[----:B------:R-:W-:Y:S01]  /*1d5f0*/  LEA.HI R2, R2, R73, RZ, 0x3 ;  /* 0x0000004902027211 */ /* 0x000fe200078f18ff */
[----:B------:R-:W-:-:S03]  /*1d600*/  IMAD.MOV.U32 R53, RZ, RZ, 0x20 ;  /* 0x00000020ff357424 */ /* 0x000fc600078e00ff */
[----:B------:R-:W-:-:S05]  /*1d610*/  LOP3.LUT R2, R2, 0xfffffff8, RZ, 0xc0, !PT ;  /* 0xfffffff802027812 */ /* 0x000fca00078ec0ff */
[----:B------:R-:W-:Y:S02]  /*1d620*/  IMAD.IADD R12, R73, 0x1, -R2 ;  /* 0x00000001490c7824 */ /* 0x000fe400078e0a02 */
[----:B------:R-:W3:Y:S01]  /*1d630*/  LDL.64 R2, [R37+0x20] ;  /* 0x0000200025027983 */ /* 0x000ee20000100a00 */
[----:B------:R-:W-:Y:S01]  /*1d640*/  WARPSYNC 0xffffffff ;  /* 0xffffffff00007948 */ /* 0x000fe20003800000 */
[----:B------:R-:W-:Y:S01]  /*1d650*/  ULDC.64 UR4, c[0x0][0x118] ;  /* 0x0000460000047ab9 */ /* 0x000fe20000000a00 */
[----:B-----5:R-:W-:Y:S01]  /*1d660*/  IMAD.MOV.U32 R9, RZ, RZ, R78 ;  /* 0x000000ffff097224 */ /* 0x020fe200078e004e */
[----:B------:R-:W-:Y:S01]  /*1d670*/  BAR.SYNC.DEFER_BLOCKING 0x0 ;  /* 0x0000000000007b1d */ /* 0x000fe20000010000 */
[----:B------:R-:W-:Y:S02]  /*1d680*/  LEA.HI R52, R87, R52, RZ, 0x5 ;  /* 0x0000003457347211 */ /* 0x000fe400078f28ff */
[----:B------:R-:W-:-:S04]  /*1d690*/  LOP3.LUT P0, RZ, R12, 0x4, RZ, 0xc0, !PT ;  /* 0x000000040cff7812 */ /* 0x000fc8000780c0ff */
[----:B------:R-:W-:Y:S01]  /*1d6a0*/  SEL R53, R53, 0xffffffe0, !P0 ;  /* 0xffffffe035357807 */ /* 0x000fe20004000000 */
[----:B--2---:R1:W2:Y:S04]  /*1d6b0*/  LD.E.64 R30, [R10.64] ;  /* 0x000000040a1e7980 */ /* 0x0042a8000c101b00 */
[----:B---3--:R3:W4:Y:S01]  /*1d6c0*/  LD.E R13, [R2.64] ;  /* 0x00000004020d7980 */ /* 0x008722000c101900 */
[----:B-1----:R-:W-:Y:S02]  /*1d6d0*/  IMAD.MOV.U32 R10, RZ, RZ, R71 ;  /* 0x000000ffff0a7224 */ /* 0x002fe400078e0047 */
[----:B---3--:R-:W-:Y:S02]  /*1d6e0*/  IMAD.MOV.U32 R3, RZ, RZ, R79 ;  /* 0x000000ffff037224 */ /* 0x008fe400078e004f */
[----:B------:R-:W-:-:S03]  /*1d6f0*/  IMAD.MOV.U32 R2, RZ, RZ, R70 ;  /* 0x000000ffff027224 */ /* 0x000fc600078e0046 */
[----:B------:R-:W-:Y:S01]  /*1d700*/  PRMT R101, R3, 0x5410, R9 ;  /* 0x0000541003657816 */ /* 0x000fe20000000009 */
        /* <DEDUP_REMOVED lines=8> */
[----:B------:R-:W-:Y:S01]  /*1d790*/  PRMT R95, R95, 0x5410, R2 ;  /* 0x000054105f5f7816 */ /* 0x000fe20000000002 */
[----:B------:R-:W-:-:S02]  /*1d7a0*/  IMAD.MOV.U32 R3, RZ, RZ, R59 ;  /* 0x000000ffff037224 */ /* 0x000fc400078e003b */
[----:B------:R-:W-:Y:S01]  /*1d7b0*/  IMAD.MOV.U32 R2, RZ, RZ, R48 ;  /* 0x000000ffff027224 */ /* 0x000fe200078e0030 */
[----:B------:R-:W-:Y:S01]  /*1d7c0*/  PRMT R95, R10, 0x7610, R95 ;  /* 0x000076100a5f7816 */ /* 0x000fe2000000005f */
[----:B------:R-:W-:Y:S01]  /*1d7d0*/  IMAD.MOV.U32 R10, RZ, RZ, R49 ;  /* 0x000000ffff0a7224 */ /* 0x000fe200078e0031 */
        /* <DEDUP_REMOVED lines=10> */
[----:B------:R-:W-:-:S03]  /*1d880*/  IMAD.MOV.U32 R2, RZ, RZ, R68 ;  /* 0x000000ffff027224 */ /* 0x000fc600078e0044 */
[----:B------:R-:W-:Y:S01]  /*1d890*/  PRMT R98, R3, 0x7610, R98 ;  /* 0x0000761003627816 */ /* 0x000fe20000000062 */
[----:B------:R-:W-:Y:S01]  /*1d8a0*/  IMAD.MOV.U32 R3, RZ, RZ, R64 ;  /* 0x000000ffff037224 */ /* 0x000fe200078e0040 */
[----:B------:R-:W-:Y:S01]  /*1d8b0*/  PRMT R96, R10, 0x5410, R2 ;  /* 0x000054100a607816 */ /* 0x000fe20000000002 */
[----:B------:R-:W-:Y:S02]  /*1d8c0*/  IMAD.MOV.U32 R10, RZ, RZ, R65 ;  /* 0x000000ffff0a7224 */ /* 0x000fe400078e0041 */
[----:B------:R-:W-:-:S03]  /*1d8d0*/  IMAD.SHL.U32 R9, R12, 0x40, RZ ;  /* 0x000000400c097824 */ /* 0x000fc600078e00ff */
[----:B------:R-:W-:Y:S01]  /*1d8e0*/  PRMT R94, R10, 0x5410, R3 ;  /* 0x000054100a5e7816 */ /* 0x000fe20000000003 */
[----:B------:R-:W-:Y:S01]  /*1d8f0*/  IMAD.SHL.U32 R3, R52, 0x10, RZ ;  /* 0x0000001034037824 */ /* 0x000fe200078e00ff */
[----:B------:R-:W-:-:S04]  /*1d900*/  LOP3.LUT R2, R9, 0x1c0, RZ, 0xc0, !PT ;  /* 0x000001c009027812 */ /* 0x000fc800078ec0ff */
[----:B------:R-:W-:Y:S02]  /*1d910*/  LOP3.LUT R11, R2, 0x18, R72, 0xf8, !PT ;  /* 0x00000018020b7812 */ /* 0x000fe400078ef848 */
[----:B------:R-:W-:Y:S01]  /*1d920*/  SHF.R.U32.HI R2, RZ, 0x3, R2 ;  /* 0x00000003ff027819 */ /* 0x000fe20000011602 */
[----:B------:R-:W-:-:S03]  /*1d930*/  IMAD.MOV.U32 R9, RZ, RZ, R60 ;  /* 0x000000ffff097224 */ /* 0x000fc600078e003c */
[----:B------:R-:W-:Y:S02]  /*1d940*/  LOP3.LUT R2, R11, R2, RZ, 0x3c, !PT ;  /* 0x000000020b027212 */ /* 0x000fe400078e3cff */
[----:B------:R-:W-:Y:S01]  /*1d950*/  PRMT R90, R90, 0x5410, R9 ;  /* 0x000054105a5a7816 */ /* 0x000fe20000000009 */
[----:B------:R-:W-:Y:S01]  /*1d960*/  IMAD.MOV.U32 R9, RZ, RZ, R61 ;  /* 0x000000ffff097224 */ /* 0x000fe200078e003d */
[----:B------:R-:W-:Y:S01]  /*1d970*/  LOP3.LUT R37, R2, 0xfffffe00, R3, 0xf8, !PT ;  /* 0xfffffe0002257812 */ /* 0x000fe200078ef803 */
[----:B------:R-:W-:Y:S02]  /*1d980*/  IMAD.MOV.U32 R3, RZ, RZ, R56 ;  /* 0x000000ffff037224 */ /* 0x000fe400078e0038 */
[----:B------:R-:W-:Y:S01]  /*1d990*/  IMAD.MOV.U32 R2, RZ, RZ, R57 ;  /* 0x000000ffff027224 */ /* 0x000fe200078e0039 */
[----:B------:R-:W-:Y:S01]  /*1d9a0*/  BSSY B1, `(.L_x_1373) ;  /* 0x000014b000017945 */ /* 0x000fe20003800000 */
[----:B------:R-:W-:-:S03]  /*1d9b0*/  PRMT R90, R9, 0x7610, R90 ;  /* 0x00007610095a7816 */ /* 0x000fc6000000005a */
[----:B------:R-:W-:Y:S01]  /*1d9c0*/  PRMT R72, R2, 0x5410, R3 ;  /* 0x0000541002487816 */ /* 0x000fe20000000003 */
[----:B----4-:R-:W-:-:S05]  /*1d9d0*/  IMAD R10, R13, -0x80, R28 ;  /* 0xffffff800d0a7824 */ /* 0x010fca00078e021c */
[----:B------:R-:W-:-:S04]  /*1d9e0*/  IMNMX R52, R10, 0x80, PT ;  /* 0x000000800a347817 */ /* 0x000fc80003800200 */
[----:B------:R-:W-:Y:S01]  /*1d9f0*/  ISETP.GE.AND P0, PT, R73, R52, PT ;  /* 0x000000344900720c */ /* 0x000fe20003f06270 */
[----:B--2---:R-:W-:-:S12]  /*1da00*/  IMAD.WIDE.U32 R38, R37, 0x2, R30 ;  /* 0x0000000225267825 */ /* 0x004fd800078e001e */
[----:B------:R-:W-:Y:S05]  /*1da10*/  @P0 BRA `(.L_x_1374) ;  /* 0x0000143000000947 */ /* 0x000fea0003800000 */
[----:B------:R-:W-:Y:S01]  /*1da20*/  ISETP.GE.AND P0, PT, R21, R36, PT ;  /* 0x000000241500720c */ /* 0x000fe20003f06270 */
[----:B------:R-:W-:-:S12]  /*1da30*/  BSSY B0, `(.L_x_1375) ;  /* 0x0000031000007945 */ /* 0x000fd80003800000 */
[----:B------:R-:W-:Y:S05]  /*1da40*/  @P0 BRA `(.L_x_1376) ;  /* 0x000002f000000947 */ /* 0x000fea0003800000 */
[----:B------:R-:W-:Y:S02]  /*1da50*/  ULDC.64 UR4, c[0x0][0x118] ;  /* 0x0000460000047ab9 */ /* 0x000fe40000000a00 */
[----:B------:R-:W2:Y:S01]  /*1da60*/  LD.E.128 R12, [R38.64] ;  /* 0x00000004260c7980 */ /* 0x000ea2000c101d00 */
[----:B------:R-:W-:Y:S02]  /*1da70*/  SHF.R.U64 R2, R18, 0x10, R19 ;  /* 0x0000001012027819 */ /* 0x000fe40000001213 */
[----:B------:R-:W-:Y:S02]  /*1da80*/  SHF.R.U32.HI R9, RZ, 0x10, R17 ;  /* 0x00000010ff097819 */ /* 0x000fe40000011611 */
[----:B------:R-:W-:Y:S02]  /*1da90*/  SHF.R.U32.HI R3, RZ, 0x10, R19 ;  /* 0x00000010ff037819 */ /* 0x000fe40000011613 */
[----:B------:R-:W-:Y:S02]  /*1daa0*/  PRMT R18, R80, 0x5432, R2 ;  /* 0x0000543250127816 */ /* 0x000fe40000000002 */
[----:B------:R-:W-:-:S02]  /*1dab0*/  PRMT R2, R23, 0x5410, R9 ;  /* 0x0000541017027816 */ /* 0x000fc40000000009 */
[----:B------:R-:W-:Y:S02]  /*1dac0*/  PRMT R3, R80, 0x5410, R3 ;  /* 0x0000541050037816 */ /* 0x000fe40000000003 */
[----:B------:R-:W-:Y:S01]  /*1dad0*/  SHF.R.U64 R11, R16, 0x10, R17 ;  /* 0x00000010100b7819 */ /* 0x000fe20000001211 */
[C---:B------:R-:W-:Y:S01]  /*1dae0*/  IMAD.U32 R20, R2.reuse, 0x10000, RZ ;  /* 0x0001000002147824 */ /* 0x040fe200078e00ff */
[----:B------:R-:W-:Y:S02]  /*1daf0*/  SHF.L.U32 R22, R3, 0x10, RZ ;  /* 0x0000001003167819 */ /* 0x000fe400000006ff */
[----:B------:R-:W-:Y:S02]  /*1db00*/  LOP3.LUT R29, R2, 0xffff0000, RZ, 0xc0, !PT ;  /* 0xffff0000021d7812 */ /* 0x000fe400078ec0ff */
[----:B------:R-:W-:Y:S02]  /*1db10*/  PRMT R11, R23, 0x5432, R11 ;  /* 0x00005432170b7816 */ /* 0x000fe4000000000b */
[----:B------:R-:W-:-:S02]  /*1db20*/  LOP3.LUT R23, R3, 0xffff0000, RZ, 0xc0, !PT ;  /* 0xffff000003177812 */ /* 0x000fc400078ec0ff */
[----:B------:R-:W-:Y:S02]  /*1db30*/  LOP3.LUT R28, R11, 0xffff0000, RZ, 0xc0, !PT ;  /* 0xffff00000b1c7812 */ /* 0x000fe400078ec0ff */
[C---:B--2---:R-:W-:Y:S01]  /*1db40*/  LOP3.LUT R10, R14.reuse, 0xffff0000, RZ, 0xc0, !PT ;  /* 0xffff00000e0a7812 */ /* 0x044fe200078ec0ff */
[----:B------:R-:W-:Y:S01]  /*1db50*/  IMAD.U32 R17, R14, 0x10000, RZ ;  /* 0x000100000e117824 */ /* 0x000fe200078e00ff */
[C---:B------:R-:W-:Y:S01]  /*1db60*/  LOP3.LUT R14, R15.reuse, 0xffff0000, RZ, 0xc0, !PT ;  /* 0xffff00000f0e7812 */ /* 0x040fe200078ec0ff */
[----:B------:R-:W-:Y:S01]  /*1db70*/  IMAD.U32 R16, R15, 0x10000, RZ ;  /* 0x000100000f107824 */ /* 0x000fe200078e00ff */
[----:B------:R-:W-:Y:S01]  /*1db80*/  LOP3.LUT R3, R12, 0xffff0000, RZ, 0xc0, !PT ;  /* 0xffff00000c037812 */ /* 0x000fe200078ec0ff */
[C---:B------:R-:W-:Y:S01]  /*1db90*/  FMUL.FTZ R19, R10.reuse, R20 ;  /* 0x000000140a137220 */ /* 0x040fe20000410000 */
[----:B------:R-:W-:Y:S01]  /*1dba0*/  SHF.L.U32 R2, R13, 0x10, RZ ;  /* 0x000000100d027819 */ /* 0x000fe200000006ff */
[----:B------:R-:W-:Y:S02]  /*1dbb0*/  FMUL.FTZ R15, R10, R22 ;  /* 0x000000160a0f7220 */ /* 0x000fe40000410000 */
[----:B------:R-:W-:-:S02]  /*1dbc0*/  FMUL.FTZ R10, R14, R29 ;  /* 0x0000001d0e0a7220 */ /* 0x000fc40000410000 */
[C---:B------:R-:W-:Y:S02]  /*1dbd0*/  FFMA.FTZ R22, R17.reuse, R22, -R19 ;  /* 0x0000001611167223 */ /* 0x040fe40000010813 */
[----:B------:R-:W-:Y:S01]  /*1dbe0*/  FFMA.FTZ R19, R17, R20, R15 ;  /* 0x0000001411137223 */ /* 0x000fe2000001000f */
[----:B------:R-:W-:Y:S01]  /*1dbf0*/  SHF.L.U32 R20, R18, 0x10, RZ ;  /* 0x0000001012147819 */ /* 0x000fe200000006ff */
[-C--:B------:R-:W-:Y:S01]  /*1dc00*/  FMUL.FTZ R14, R14, R23.reuse ;  /* 0x000000170e0e7220 */ /* 0x080fe20000410000 */
[----:B------:R-:W-:Y:S01]  /*1dc10*/  LOP3.LUT R18, R18, 0xffff0000, RZ, 0xc0, !PT ;  /* 0xffff000012127812 */ /* 0x000fe200078ec0ff */
[----:B------:R-:W-:Y:S02]  /*1dc20*/  FFMA.FTZ R17, R16, R23, -R10 ;  /* 0x0000001710117223 */ /* 0x000fe4000001080a */
[----:B------:R-:W-:Y:S01]  /*1dc30*/  IMAD.U32 R9, R12, 0x10000, RZ ;  /* 0x000100000c097824 */ /* 0x000fe200078e00ff */
[----:B------:R-:W-:Y:S01]  /*1dc40*/  LOP3.LUT R12, R13, 0xffff0000, RZ, 0xc0, !PT ;  /* 0xffff00000d0c7812 */ /* 0x000fe200078ec0ff */
[----:B------:R-:W-:-:S02]  /*1dc50*/  IMAD.U32 R23, R11, 0x10000, RZ ;  /* 0x000100000b177824 */ /* 0x000fc400078e00ff */
[----:B------:R-:W-:Y:S01]  /*1dc60*/  FFMA.FTZ R15, R16, R29, R14 ;  /* 0x0000001d100f7223 */ /* 0x000fe2000001000e */
[----:B------:R-:W-:Y:S01]  /*1dc70*/  F2FP.BF16.PACK_AB R14, R19, R22 ;  /* 0x00000016130e723e */ /* 0x000fe200000010ff */
[C---:B------:R-:W-:Y:S02]  /*1dc80*/  FMUL.FTZ R10, R3.reuse, R23 ;  /* 0x00000017030a7220 */ /* 0x040fe40000410000 */
[----:B------:R-:W-:Y:S01]  /*1dc90*/  FMUL.FTZ R3, R3, R20 ;  /* 0x0000001403037220 */ /* 0x000fe20000410000 */
[----:B------:R-:W-:Y:S01]  /*1dca0*/  F2FP.BF16.PACK_AB R15, R15, R17 ;  /* 0x000000110f0f723e */ /* 0x000fe200000010ff */
[C---:B------:R-:W-:Y:S02]  /*1dcb0*/  FMUL.FTZ R11, R12.reuse, R28 ;  /* 0x0000001c0c0b7220 */ /* 0x040fe40000410000 */
[----:B------:R-:W-:Y:S02]  /*1dcc0*/  FMUL.FTZ R13, R12, R18 ;  /* 0x000000120c0d7220 */ /* 0x000fe40000410000 */
[----:B------:R-:W-:-:S02]  /*1dcd0*/  FFMA.FTZ R12, R9, R23, R3 ;  /* 0x00000017090c7223 */ /* 0x000fc40000010003 */
[----:B------:R-:W-:Y:S02]  /*1dce0*/  FFMA.FTZ R10, R9, R20, -R10 ;  /* 0x00000014090a7223 */ /* 0x000fe4000001080a */
[C---:B------:R-:W-:Y:S02]  /*1dcf0*/  FFMA.FTZ R3, R2.reuse, R18, -R11 ;  /* 0x0000001202037223 */ /* 0x040fe4000001080b */
[----:B------:R-:W-:Y:S01]  /*1dd00*/  FFMA.FTZ R13, R2, R28, R13 ;  /* 0x0000001c020d7223 */ /* 0x000fe2000001000d */
[----:B------:R-:W-:-:S04]  /*1dd10*/  F2FP.BF16.PACK_AB R12, R12, R10 ;  /* 0x0000000a0c0c723e */ /* 0x000fc800000010ff */
[----:B------:R-:W-:-:S05]  /*1dd20*/  F2FP.BF16.PACK_AB R13, R13, R3 ;  /* 0x000000030d0d723e */ /* 0x000fca00000010ff */
[----:B------:R1:W-:Y:S02]  /*1dd30*/  ST.E.128 [R38.64], R12 ;  /* 0x0000000c26007985 */ /* 0x0003e4000c101d04 */
.L_x_1376:
[----:B------:R-:W-:Y:S05]  /*1dd40*/  BSYNC B0 ;  /* 0x0000000000007941 */ /* 0x000fea0003800000 */
.L_x_1375:
[----:B------:R-:W-:Y:S01]  /*1dd50*/  IADD3 R2, R21, 0x10, RZ ;  /* 0x0000001015027810 */ /* 0x000fe20007ffe0ff */
[----:B------:R-:W-:Y:S03]  /*1dd60*/  BSSY B0, `(.L_x_1377) ;  /* 0x0000036000007945 */ /* 0x000fe60003800000 */
[----:B------:R-:W-:-:S13]  /*1dd70*/  ISETP.GE.AND P0, PT, R2, R36, PT ;  /* 0x000000240200720c */ /* 0x000fda0003f06270 */
[----:B------:R-:W-:Y:S05]  /*1dd80*/  @P0 BRA `(.L_x_1378) ;  /* 0x0000033000000947 */ /* 0x000fea0003800000 */
[----:B------:R-:W-:Y:S01]  /*1dd90*/  IADD3 R2, P0, R53, R37, RZ ;  /* 0x0000002535027210 */ /* 0x000fe20007f1e0ff */
[----:B------:R-:W-:-:S03]  /*1dda0*/  ULDC.64 UR4, c[0x0][0x118] ;  /* 0x0000460000047ab9 */ /* 0x000fc60000000a00 */
        /* <DEDUP_REMOVED lines=15> */
[----:B------:R-:W-:-:S05]  /*1dea0*/  PRMT R17, R81, 0x5432, R17 ;  /* 0x0000543251117816 */ /* 0x000fca0000000011 */
[C---:B------:R-:W-:Y:S01]  /*1deb0*/  IMAD.U32 R25, R17.reuse, 0x10000, RZ ;  /* 0x0001000011197824 */ /* 0x040fe200078e00ff */
[----:B------:R-:W-:Y:S02]  /*1dec0*/  LOP3.LUT R17, R17, 0xffff0000, RZ, 0xc0, !PT ;  /* 0xffff000011117812 */ /* 0x000fe400078ec0ff */
[C---:B--2---:R-:W-:Y:S01]  /*1ded0*/  LOP3.LUT R16, R14.reuse, 0xffff0000, RZ, 0xc0, !PT ;  /* 0xffff00000e107812 */ /* 0x044fe200078ec0ff */
[----:B------:R-:W-:Y:S01]  /*1dee0*/  IMAD.U32 R19, R14, 0x10000, RZ ;  /* 0x000100000e137824 */ /* 0x000fe200078e00ff */
[C---:B------:R-:W-:Y:S01]  /*1def0*/  LOP3.LUT R14, R15.reuse, 0xffff0000, RZ, 0xc0, !PT ;  /* 0xffff00000f0e7812 */ /* 0x040fe200078ec0ff */
[----:B------:R-:W-:Y:S01]  /*1df00*/  IMAD.U32 R18, R15, 0x10000, RZ ;  /* 0x000100000f127824 */ /* 0x000fe200078e00ff */
[C---:B------:R-:W-:Y:S01]  /*1df10*/  LOP3.LUT R3, R12.reuse, 0xffff0000, RZ, 0xc0, !PT ;  /* 0xffff00000c037812 */ /* 0x040fe200078ec0ff */
[----:B------:R-:W-:Y:S01]  /*1df20*/  IMAD.U32 R9, R12, 0x10000, RZ ;  /* 0x000100000c097824 */ /* 0x000fe200078e00ff */
[----:B------:R-:W-:Y:S01]  /*1df30*/  LOP3.LUT R12, R13, 0xffff0000, RZ, 0xc0, !PT ;  /* 0xffff00000d0c7812 */ /* 0x000fe200078ec0ff */
[----:B------:R-:W-:-:S02]  /*1df40*/  FMUL.FTZ R15, R16, R22 ;  /* 0x00000016100f7220 */ /* 0x000fc40000410000 */
[----:B------:R-:W-:Y:S02]  /*1df50*/  IMAD.U32 R2, R13, 0x10000, RZ ;  /* 0x000100000d027824 */ /* 0x000fe400078e00ff */
[-C--:B------:R-:W-:Y:S02]  /*1df60*/  FMUL.FTZ R16, R16, R23.reuse ;  /* 0x0000001710107220 */ /* 0x080fe40000410000 */
[C---:B------:R-:W-:Y:S02]  /*1df70*/  FMUL.FTZ R13, R14.reuse, R26 ;  /* 0x0000001a0e0d7220 */ /* 0x040fe40000410000 */
[C---:B------:R-:W-:Y:S02]  /*1df80*/  FFMA.FTZ R23, R19.reuse, R23, -R15 ;  /* 0x0000001713177223 */ /* 0x040fe4000001080f */
[----:B------:R-:W-:Y:S02]  /*1df90*/  FFMA.FTZ R22, R19, R22, R16 ;  /* 0x0000001613167223 */ /* 0x000fe40000010010 */
[----:B------:R-:W-:-:S02]  /*1dfa0*/  FMUL.FTZ R15, R14, R24 ;  /* 0x000000180e0f7220 */ /* 0x000fc40000410000 */
[----:B------:R-:W-:Y:S02]  /*1dfb0*/  FFMA.FTZ R19, R18, R24, -R13 ;  /* 0x0000001812137223 */ /* 0x000fe4000001080d */
[C---:B------:R-:W-:Y:S01]  /*1dfc0*/  IMAD.U32 R24, R20.reuse, 0x10000, RZ ;  /* 0x0001000014187824 */ /* 0x040fe200078e00ff */
[----:B------:R-:W-:Y:S01]  /*1dfd0*/  LOP3.LUT R20, R20, 0xffff0000, RZ, 0xc0, !PT ;  /* 0xffff000014147812 */ /* 0x000fe200078ec0ff */
[C---:B------:R-:W-:Y:S02]  /*1dfe0*/  FMUL.FTZ R16, R3.reuse, R25 ;  /* 0x0000001903107220 */ /* 0x040fe40000410000 */
[----:B------:R-:W-:Y:S02]  /*1dff0*/  FMUL.FTZ R3, R3, R24 ;  /* 0x0000001803037220 */ /* 0x000fe40000410000 */
[C---:B------:R-:W-:Y:S02]  /*1e000*/  FMUL.FTZ R14, R12.reuse, R17 ;  /* 0x000000110c0e7220 */ /* 0x040fe40000410000 */
[----:B------:R-:W-:-:S02]  /*1e010*/  FMUL.FTZ R13, R12, R20 ;  /* 0x000000140c0d7220 */ /* 0x000fc40000410000 */
[C---:B------:R-:W-:Y:S02]  /*1e020*/  FFMA.FTZ R12, R9.reuse, R25, R3 ;  /* 0x00000019090c7223 */ /* 0x040fe40000010003 */
[----:B------:R-:W-:Y:S02]  /*1e030*/  FFMA.FTZ R15, R18, R26, R15 ;  /* 0x0000001a120f7223 */ /* 0x000fe4000001000f */
[----:B------:R-:W-:Y:S02]  /*1e040*/  FFMA.FTZ R16, R9, R24, -R16 ;  /* 0x0000001809107223 */ /* 0x000fe40000010810 */
[----:B------:R-:W-:Y:S01]  /*1e050*/  FFMA.FTZ R3, R2, R20, -R14 ;  /* 0x0000001402037223 */ /* 0x000fe2000001080e */
[----:B------:R-:W-:Y:S01]  /*1e060*/  F2FP.BF16.PACK_AB R14, R22, R23 ;  /* 0x00000017160e723e */ /* 0x000fe200000010ff */
[----:B------:R-:W-:Y:S01]  /*1e070*/  FFMA.FTZ R13, R2, R17, R13 ;  /* 0x00000011020d7223 */ /* 0x000fe2000001000d */
[----:B------:R-:W-:Y:S02]  /*1e080*/  F2FP.BF16.PACK_AB R15, R15, R19 ;  /* 0x000000130f0f723e */ /* 0x000fe400000010ff */
[----:B------:R-:W-:-:S02]  /*1e090*/  F2FP.BF16.PACK_AB R12, R12, R16 ;  /* 0x000000100c0c723e */ /* 0x000fc400000010ff */
[----:B------:R-:W-:-:S05]  /*1e0a0*/  F2FP.BF16.PACK_AB R13, R13, R3 ;  /* 0x000000030d0d723e */ /* 0x000fca00000010ff */
[----:B------:R1:W-:Y:S02]  /*1e0b0*/  ST.E.128 [R10.64], R12 ;  /* 0x0000000c0a007985 */ /* 0x0003e4000c101d04 */
.L_x_1378:
[----:B------:R-:W-:Y:S05]  /*1e0c0*/  BSYNC B0 ;  /* 0x0000000000007941 */ /* 0x000fea0003800000 */
.L_x_1377:
[----:B------:R-:W-:Y:S01]  /*1e0d0*/  IADD3 R2, R21, 0x20, RZ ;  /* 0x0000002015027810 */ /* 0x000fe20007ffe0ff */
[----:B------:R-:W-:Y:S03]  /*1e0e0*/  BSSY B0, `(.L_x_1379) ;  /* 0x0000032000007945 */ /* 0x000fe60003800000 */
[----:B------:R-:W-:-:S13]  /*1e0f0*/  ISETP.GE.AND P0, PT, R2, R36, PT ;  /* 0x000000240200720c */ /* 0x000fda0003f06270 */
[----:B------:R-:W-:Y:S05]  /*1e100*/  @P0 BRA `(.L_x_1380) ;  /* 0x000002f000000947 */ /* 0x000fea0003800000 */
[----:B------:R-:W-:Y:S02]  /*1e110*/  ULDC.64 UR4, c[0x0][0x118] ;  /* 0x0000460000047ab9 */ /* 0x000fe40000000a00 */
[----:B-1----:R-:W2:Y:S01]  /*1e120*/  LD.E.128 R12, [R38.64+0x4000] ;  /* 0x00400004260c7980 */ /* 0x002ea2000c101d00 */
[----:B------:R-:W-:Y:S02]  /*1e130*/  SHF.R.U64 R2, R34, 0x10, R35 ;  /* 0x0000001022027819 */ /* 0x000fe40000001223 */
[----:B------:R-:W-:Y:S02]  /*1e140*/  SHF.R.U32.HI R9, RZ, 0x10, R33 ;  /* 0x00000010ff097819 */ /* 0x000fe40000011621 */
[----:B------:R-:W-:Y:S02]  /*1e150*/  SHF.R.U32.HI R3, RZ, 0x10, R35 ;  /* 0x00000010ff037819 */ /* 0x000fe40000011623 */
[----:B------:R-:W-:Y:S02]  /*1e160*/  PRMT R18, R84, 0x5432, R2 ;  /* 0x0000543254127816 */ /* 0x000fe40000000002 */
[----:B------:R-:W-:-:S02]  /*1e170*/  PRMT R2, R83, 0x5410, R9 ;  /* 0x0000541053027816 */ /* 0x000fc40000000009 */
[----:B------:R-:W-:Y:S02]  /*1e180*/  PRMT R3, R84, 0x5410, R3 ;  /* 0x0000541054037816 */ /* 0x000fe40000000003 */
[C---:B------:R-:W-:Y:S01]  /*1e190*/  LOP3.LUT R25, R2.reuse, 0xffff0000, RZ, 0xc0, !PT ;  /* 0xffff000002197812 */ /* 0x040fe200078ec0ff */
[----:B------:R-:W-:Y:S01]  /*1e1a0*/  IMAD.U32 R20, R2, 0x10000, RZ ;  /* 0x0001000002147824 */ /* 0x000fe200078e00ff */
[C---:B------:R-:W-:Y:S02]  /*1e1b0*/  SHF.L.U32 R22, R3.reuse, 0x10, RZ ;  /* 0x0000001003167819 */ /* 0x040fe400000006ff */
[----:B------:R-:W-:Y:S02]  /*1e1c0*/  SHF.R.U64 R11, R32, 0x10, R33 ;  /* 0x00000010200b7819 */ /* 0x000fe40000001221 */
[----:B------:R-:W-:Y:S02]  /*1e1d0*/  LOP3.LUT R23, R3, 0xffff0000, RZ, 0xc0, !PT ;  /* 0xffff000003177812 */ /* 0x000fe400078ec0ff */
[----:B------:R-:W-:-:S04]  /*1e1e0*/  PRMT R11, R83, 0x5432, R11 ;  /* 0x00005432530b7816 */ /* 0x000fc8000000000b */
        /* <DEDUP_REMOVED lines=32> */
[----:B------:R1:W-:Y:S02]  /*1e3f0*/  ST.E.128 [R38.64+0x4000], R12 ;  /* 0x0040000c26007985 */ /* 0x0003e4000c101d04 */
.L_x_1380:
[----:B------:R-:W-:Y:S05]  /*1e400*/  BSYNC B0 ;  /* 0x0000000000007941 */ /* 0x000fea0003800000 */
.L_x_1379:
[----:B------:R-:W-:Y:S01]  /*1e410*/  IADD3 R2, R21, 0x30, RZ ;  /* 0x0000003015027810 */ /* 0x000fe20007ffe0ff */
[----:B------:R-:W-:Y:S03]  /*1e420*/  BSSY B0, `(.L_x_1381) ;  /* 0x0000037000007945 */ /* 0x000fe60003800000 */
[----:B------:R-:W-:-:S13]  /*1e430*/  ISETP.GE.AND P0, PT, R2, R36, PT ;  /* 0x000000240200720c */ /* 0x000fda0003f06270 */
[----:B------:R-:W-:Y:S05]  /*1e440*/  @P0 BRA `(.L_x_1382) ;  /* 0x0000034000000947 */ /* 0x000fea0003800000 */
[----:B------:R-:W-:Y:S01]  /*1e450*/  IADD3 R3, R53, 0x2000, RZ ;  /* 0x0000200035037810 */ /* 0x000fe20007ffe0ff */
[----:B------:R-:W-:-:S03]  /*1e460*/  ULDC.64 UR4, c[0x0][0x118] ;  /* 0x0000460000047ab9 */ /* 0x000fc60000000a00 */
        /* <DEDUP_REMOVED lines=50> */
.L_x_1382:
[----:B------:R-:W-:Y:S05]  /*1e790*/  BSYNC B0 ;  /* 0x0000000000007941 */ /* 0x000fea0003800000 */
.L_x_1381:
        /* <DEDUP_REMOVED lines=51> */
.L_x_1384:
[----:B------:R-:W-:Y:S05]  /*1ead0*/  BSYNC B0 ;  /* 0x0000000000007941 */ /* 0x000fea0003800000 */
.L_x_1383:
[----:B------:R-:W-:-:S04]  /*1eae0*/  IADD3 R2, R21, 0x50, RZ ;  /* 0x0000005015027810 */ /* 0x000fc80007ffe0ff */
        /* <DEDUP_REMOVED lines=12> */
[----:B------:R-:W-:Y:S02]  /*1ebb0*/  PRMT R20, R93, 0x5432, R2 ;  /* 0x000054325d147816 */ /* 0x000fe40000000002 */
        /* <DEDUP_REMOVED lines=41> */
.L_x_1374:
[----:B------:R-:W-:Y:S05]  /*1ee50*/  BSYNC B1 ;  /* 0x0000000000017941 */ /* 0x000fea0003800000 */
.L_x_1373:
[----:B------:R-:W-:Y:S01]  /*1ee60*/  IADD3 R2, R73, 0x40, RZ ;  /* 0x0000004049027810 */ /* 0x000fe20007ffe0ff */
[----:B------:R-:W-:-:S03]  /*1ee70*/  IMAD.MOV.U32 R3, RZ, RZ, 0x0 ;  /* 0x00000000ff037424 */ /* 0x000fc600078e00ff */
[----:B------:R-:W-:Y:S01]  /*1ee80*/  ISETP.GE.AND P0, PT, R2, R52, PT ;  /* 0x000000340200720c */ /* 0x000fe20003f06270 */
[----:B------:R-:W-:-:S12]  /*1ee90*/  IMAD.MOV.U32 R2, RZ, RZ, R110 ;  /* 0x000000ffff027224 */ /* 0x000fd800078e006e */
[----:B------:R-:W-:Y:S05]  /*1eea0*/  @P0 RET.REL.NODEC R2 `(_ZN7cutlass13device_kernelIN5flash19enable_sm80_to_sm89INS1_16FlashAttnFwdSm80INS1_25CollectiveMainloopFwdSm80ILi8ELi2ELb0EN4cute5tupleIJNS5_1CILi128EEENS7_ILi64EEENS7_ILi192EEEEEELi192ENS_10bfloat16_tEfNS_4arch4Sm80ELb0ELb1ELb1ELb1ELb1ELb1ELb1ELb0EEENS1_21CollectiveEpilogueFwdINS6_IJS8_SA_S9_EEENS6_IJNS7_ILi1EEESI_SI_EEESC_SE_Li256ELb1ELb1ELb0ELb0EEENS1_19SingleTileSchedulerILb1ELb0ELb1ELi128EEEEEEEEEvNT_6ParamsE) ;  /* 0xfffe115002000950 */ /* 0x000fea0003c3ffff */
[----:B------:R-:W-:Y:S01]  /*1eeb0*/  ISETP.GE.AND P0, PT, R21, R36, PT ;  /* 0x000000241500720c */ /* 0x000fe20003f06270 */
[----:B------:R-:W-:-:S12]  /*1eec0*/  BSSY B0, `(.L_x_1385) ;  /* 0x0000031000007945 */ /* 0x000fd80003800000 */
        /* <DEDUP_REMOVED lines=48> */
.L_x_1386:
[----:B------:R-:W-:Y:S05]  /*1f1d0*/  BSYNC B0 ;  /* 0x0000000000007941 */ /* 0x000fea0003800000 */
.L_x_1385:
        /* <DEDUP_REMOVED lines=56> */
.L_x_1388:
[----:B------:R-:W-:Y:S05]  /*1f560*/  BSYNC B0 ;  /* 0x0000000000007941 */ /* 0x000fea0003800000 */
.L_x_1387:
        /* <DEDUP_REMOVED lines=51> */
.L_x_1390:
[----:B------:R-:W-:Y:S05]  /*1f8a0*/  BSYNC B0 ;  /* 0x0000000000007941 */ /* 0x000fea0003800000 */
.L_x_1389:
        /* <DEDUP_REMOVED lines=56> */
.L_x_1392:
[----:B------:R-:W-:Y:S05]  /*1fc30*/  BSYNC B0 ;  /* 0x0000000000007941 */ /* 0x000fea0003800000 */
.L_x_1391:
        /* <DEDUP_REMOVED lines=51> */
.L_x_1394:
[----:B------:R-:W-:Y:S05]  /*1ff70*/  BSYNC B0 ;  /* 0x0000000000007941 */ /* 0x000fea0003800000 */
.L_x_1393:
[----:B------:R-:W-:Y:S01]  /*1ff80*/  IADD3 R2, R21, 0x50, RZ ;  /* 0x0000005015027810 */ /* 0x000fe20007ffe0ff */
[----:B------:R-:W-:-:S03]  /*1ff90*/  IMAD.MOV.U32 R3, RZ, RZ, 0x0 ;  /* 0x00000000ff037424 */ /* 0x000fc600078e00ff */
[----:B------:R-:W-:Y:S01]  /*1ffa0*/  ISETP.GE.AND P0, PT, R2, R36, PT ;  /* 0x000000240200720c */ /* 0x000fe20003f06270 */
[----:B------:R-:W-:-:S12]  /*1ffb0*/  IMAD.MOV.U32 R2, RZ, RZ, R110 ;  /* 0x000000ffff027224 */ /* 0x000fd800078e006e */
[----:B------:R-:W-:Y:S05]  /*1ffc0*/  @P0 RET.REL.NODEC R2 `(_ZN7cutlass13device_kernelIN5flash19enable_sm80_to_sm89INS1_16FlashAttnFwdSm80INS1_25CollectiveMainloopFwdSm80ILi8ELi2ELb0EN4cute5tupleIJNS5_1CILi128EEENS7_ILi64EEENS7_ILi192EEEEEELi192ENS_10bfloat16_tEfNS_4arch4Sm80ELb0ELb1ELb1ELb1ELb1ELb1ELb1ELb0EEENS1_21CollectiveEpilogueFwdINS6_IJS8_SA_S9_EEENS6_IJNS7_ILi1EEESI_SI_EEESC_SE_Li256ELb1ELb1ELb0ELb0EEENS1_19SingleTileSchedulerILb1ELb0ELb1ELi128EEEEEEEEEvNT_6ParamsE) ;  /* 0xfffe003002000950 */ /* 0x000fea0003c3ffff */
        /* <DEDUP_REMOVED lines=27> */
[C---:B------:R-:W-:Y:S01]  /*20180*/  SHF.L.U32 R2, R13.reuse, 0x10, RZ ;  /* 0x000000100d027819 */ /* 0x040fe200000006ff */
[C---:B------:R-:W-:Y:S01]  /*20190*/  FMUL.FTZ R15, R16.reuse, R21 ;  /* 0x00000015100f7220 */ /* 0x040fe20000410000 */
[----:B------:R-:W-:Y:S01]  /*201a0*/  LOP3.LUT R12, R13, 0xffff0000, RZ, 0xc0, !PT ;  /* 0xffff00000d0c7812 */ /* 0x000fe200078ec0ff */
[----:B------:R-:W-:-:S02]  /*201b0*/  FMUL.FTZ R16, R16, R22 ;  /* 0x0000001610107220 */ /* 0x000fc40000410000 */
[C---:B------:R-:W-:Y:S02]  /*201c0*/  FMUL.FTZ R13, R14.reuse, R25 ;  /* 0x000000190e0d7220 */ /* 0x040fe40000410000 */
[C---:B------:R-:W-:Y:S02]  /*201d0*/  FFMA.FTZ R22, R19.reuse, R22, -R15 ;  /* 0x0000001613167223 */ /* 0x040fe4000001080f */
[----:B------:R-:W-:Y:S02]  /*201e0*/  FFMA.FTZ R21, R19, R21, R16 ;  /* 0x0000001513157223 */ /* 0x000fe40000010010 */
[-C--:B------:R-:W-:Y:S02]  /*201f0*/  FMUL.FTZ R15, R14, R23.reuse ;  /* 0x000000170e0f7220 */ /* 0x080fe40000410000 */
[----:B------:R-:W-:Y:S02]  /*20200*/  FFMA.FTZ R19, R18, R23, -R13 ;  /* 0x0000001712137223 */ /* 0x000fe4000001080d */
        /* <DEDUP_REMOVED lines=9> */
[C---:B------:R-:W-:Y:S01]  /*202a0*/  FFMA.FTZ R3, R2.reuse, R20, -R14 ;  /* 0x0000001402037223 */ /* 0x040fe2000001080e */
        /* <DEDUP_REMOVED lines=8> */
[----:B------:R-:W-:Y:S05]  /*20330*/  RET.REL.NODEC R2 `(_ZN7cutlass13device_kernelIN5flash19enable_sm80_to_sm89INS1_16FlashAttnFwdSm80INS1_25CollectiveMainloopFwdSm80ILi8ELi2ELb0EN4cute5tupleIJNS5_1CILi128EEENS7_ILi64EEENS7_ILi192EEEEEELi192ENS_10bfloat16_tEfNS_4arch4Sm80ELb0ELb1ELb1ELb1ELb1ELb1ELb1ELb0EEENS1_21CollectiveEpilogueFwdINS6_IJS8_SA_S9_EEENS6_IJNS7_ILi1EEESI_SI_EEESC_SE_Li256ELb1ELb1ELb0ELb0EEENS1_19SingleTileSchedulerILb1ELb0ELb1ELi128EEEEEEEEEvNT_6ParamsE) ;  /* 0xfffdfcc002007950 */ /* 0x000fea0003c3ffff */
.L_x_1363:
        /* <DEDUP_REMOVED lines=8> */
.L_x_1396:
[----:B------:R-:W-:Y:S05]  /*203c0*/  BSYNC B0 ;  /* 0x0000000000007941 */ /* 0x000fea0003800000 */
.L_x_1395:
[----:B------:R-:W-:Y:S01]  /*203d0*/  SHF.R.S32.HI R18, RZ, 0x1f, R2 ;  /* 0x0000001fff127819 */ /* 0x000fe20000011402 */
[----:B------:R-:W-:Y:S01]  /*203e0*/  IMAD R3, R13, R2, RZ ;  /* 0x000000020d037224 */ /* 0x000fe200078e02ff */
[----:B------:R-:W-:Y:S01]  /*203f0*/  MOV R10, R24 ;  /* 0x00000018000a7202 */ /* 0x000fe20000000f00 */
[----:B------:R-:W-:Y:S01]  /*20400*/  IMAD R9, R15, R2, RZ ;  /* 0x000000020f097224 */ /* 0x000fe200078e02ff */
[----:B------:R-:W-:Y:S01]  /*20410*/  MOV R11, R19 ;  /* 0x00000013000b7202 */ /* 0x000fe20000000f00 */
[----:B------:R-:W-:Y:S01]  /*20420*/  IMAD R3, R12, R18, R3 ;  /* 0x000000120c037224 */ /* 0x000fe200078e0203 */
[----:B------:R-:W-:-:S03]  /*20430*/  MOV R16, R26 ;  /* 0x0000001a00107202 */ /* 0x000fc60000000f00 */
[----:B------:R-:W-:-:S04]  /*20440*/  IMAD.WIDE.U32 R10, R12, R2, R10 ;  /* 0x000000020c0a7225 */ /* 0x000fc800078e000a */
[----:B------:R-:W-:Y:S01]  /*20450*/  IMAD.IADD R3, R11, 0x1, R3 ;  /* 0x000000010b037824 */ /* 0x000fe200078e0203 */
[----:B------:R-:W-:-:S04]  /*20460*/  LEA R33, P0, R10, R20, 0x1 ;  /* 0x000000140a217211 */ /* 0x000fc800078008ff */
[----:B------:R-:W-:Y:S01]  /*20470*/  LEA.HI.X R19, R10, R21, R3, 0x1, P0 ;  /* 0x000000150a137211 */ /* 0x000fe200000f0c03 */
[----:B------:R-:W-:-:S04]  /*20480*/  IMAD.WIDE.U32 R2, R14, R2, R16 ;  /* 0x000000020e027225 */ /* 0x000fc800078e0010 */
[----:B------:R-:W-:Y:S01]  /*20490*/  IMAD R14, R14, R18, R9 ;  /* 0x000000120e0e7224 */ /* 0x000fe200078e0209 */
[----:B------:R-:W-:-:S03]  /*204a0*/  LEA R17, P0, R2, R22, 0x1 ;  /* 0x0000001602117211 */ /* 0x000fc600078008ff */
[----:B------:R-:W-:-:S05]  /*204b0*/  IMAD.IADD R3, R3, 0x1, R14 ;  /* 0x0000000103037824 */ /* 0x000fca00078e020e */
[----:B------:R-:W-:Y:S01]  /*204c0*/  LEA.HI.X R16, R2, R23, R3, 0x1, P0 ;  /* 0x0000001702107211 */ /* 0x000fe200000f0c03 */
[----:B------:R-:W-:Y:S05]  /*204d0*/  BRA.DIV ~URZ, `(.L_x_1397) ;  /* 0x00003ee27f007947 */ /* 0x000fea000b800000 */
[----:B------:R1:W2:Y:S02]  /*204e0*/  SHFL.IDX PT, R9, R19, RZ, 0x1c1f ;  /* 0x001c1fff13097589 */ /* 0x0002a400000e0000 */
.L_x_1417:
[----:B------:R-:W-:Y:S05]  /*204f0*/  BRA.DIV ~URZ, `(.L_x_1398) ;  /* 0x00003f427f007947 */ /* 0x000fea000b800000 */
[----:B------:R3:W4:Y:S01]  /*20500*/  SHFL.IDX PT, R10, R33, RZ, 0x1c1f ;  /* 0x001c1fff210a7589 */ /* 0x00072200000e0000 */
[----:B--2---:R-:W-:-:S03]  /*20510*/  MOV R11, R9 ;  /* 0x00000009000b7202 */ /* 0x004fc60000000f00 */
[----:B------:R3:W2:Y:S04]  /*20520*/  SHFL.IDX PT, R12, R16, RZ, 0x1c1f ;  /* 0x001c1fff100c7589 */ /* 0x0006a800000e0000 */
[----:B------:R3:W1:Y:S02]  /*20530*/  SHFL.IDX PT, R2, R17, RZ, 0x1c1f ;  /* 0x001c1fff11027589 */ /* 0x00066400000e0000 */
.L_x_1418:
[----:B------:R-:W-:Y:S01]  /*20540*/  IMAD R18, R32, R28, RZ ;  /* 0x0000001c20127224 */ /* 0x000fe200078e02ff */
[----:B------:R-:W-:Y:S01]  /*20550*/  BSSY B0, `(.L_x_1399) ;  /* 0x0000035000007945 */ /* 0x000fe20003800000 */
[----:B--2---:R-:W-:Y:S01]  /*20560*/  MOV R3, R12 ;  /* 0x0000000c00037202 */ /* 0x004fe20000000f00 */
        /* <DEDUP_REMOVED lines=13> */
[----:B------:R-:W-:-:S02]  /*20640*/  CS2R R24, SRZ ;  /* 0x0000000000187805 */ /* 0x000fc4000001ff00 */
[----:B------:R-:W-:Y:S05]  /*20650*/  @P0 BRA `(.L_x_1400) ;  /* 0x0000024000000947 */ /* 0x000fea0003800000 */
[----:B------:R-:W-:Y:S01]  /*20660*/  ISETP.GE.AND P0, PT, R72, R36, PT ;  /* 0x000000244800720c */ /* 0x000fe20003f06270 */
[----:B------:R-:W-:Y:S01]  /*20670*/  CS2R R26, SRZ ;  /* 0x00000000001a7805 */ /* 0x000fe2000001ff00 */
[----:B------:R-:W-:Y:S01]  /*20680*/  CS2R R24, SRZ ;  /* 0x0000000000187805 */ /* 0x000fe2000001ff00 */
[----:B------:R-:W-:Y:S01]  /*20690*/  CS2R R22, SRZ ;  /* 0x0000000000167805 */ /* 0x000fe2000001ff00 */
[----:B------:R-:W-:Y:S01]  /*206a0*/  CS2R R20, SRZ ;  /* 0x0000000000147805 */ /* 0x000fe2000001ff00 */
[----:B------:R-:W-:-:S08]  /*206b0*/  ULDC.64 UR4, c[0x0][0x118] ;  /* 0x0000460000047ab9 */ /* 0x000fd00000000a00 */
[----:B-1----:R-:W-:-:S04]  /*206c0*/  @!P0 IMAD.WIDE R12, R72, 0x2, R2 ;  /* 0x00000002480c8825 */ /* 0x002fc800078e0202 */
[C---:B----4-:R-:W-:Y:S01]  /*206d0*/  @!P0 IMAD.WIDE R14, R72.reuse, 0x2, R10 ;  /* 0x00000002480e8825 */ /* 0x050fe200078e020a */
[----:B------:R1:W5:Y:S04]  /*206e0*/  @!P0 LD.E.128 R24, [R12.64] ;  /* 0x000000040c188980 */ /* 0x000368000c101d00 */
[----:B------:R2:W5:Y:S01]  /*206f0*/  @!P0 LD.E.128 R20, [R14.64] ;  /* 0x000000040e148980 */ /* 0x000562000c101d00 */
[----:B-1----:R-:W-:-:S04]  /*20700*/  IADD3 R12, R72, 0x20, RZ ;  /* 0x00000020480c7810 */ /* 0x002fc80007ffe0ff */
[----:B------:R-:W-:Y:S01]  /*20710*/  ISETP.GE.AND P0, PT, R12, R36, PT ;  /* 0x000000240c00720c */ /* 0x000fe20003f06270 */
[----:B------:R-:W-:-:S12]  /*20720*/  CS2R R50, SRZ ;  /* 0x0000000000327805 */ /* 0x000fd8000001ff00 */
[----:B------:R-:W-:-:S04]  /*20730*/  @!P0 SHF.R.S32.HI R9, RZ, 0x1f, R12 ;  /* 0x0000001fff098819 */ /* 0x000fc8000001140c */
[----:B------:R-:W-:-:S04]  /*20740*/  @!P0 LEA.HI R9, R9, R12, RZ, 0x3 ;  /* 0x0000000c09098211 */ /* 0x000fc800078f18ff */
[----:B------:R-:W-:Y:S01]  /*20750*/  @!P0 LOP3.LUT R9, R9, 0xfffffff8, RZ, 0xc0, !PT ;  /* 0xfffffff809098812 */ /* 0x000fe200078ec0ff */
[----:B------:R-:W-:Y:S01]  /*20760*/  CS2R R48, SRZ ;  /* 0x0000000000307805 */ /* 0x000fe2000001ff00 */
[----:B------:R-:W-:-:S03]  /*20770*/  CS2R R46, SRZ ;  /* 0x00000000002e7805 */ /* 0x000fc6000001ff00 */
[----:B------:R-:W-:Y:S01]  /*20780*/  @!P0 IMAD.WIDE R12, R9, 0x2, R2 ;  /* 0x00000002090c8825 */ /* 0x000fe200078e0202 */
[----:B------:R-:W-:-:S03]  /*20790*/  CS2R R44, SRZ ;  /* 0x00000000002c7805 */ /* 0x000fc6000001ff00 */
[----:B--2---:R-:W-:Y:S01]  /*207a0*/  @!P0 IMAD.WIDE R14, R9, 0x2, R10 ;  /* 0x00000002090e8825 */ /* 0x004fe200078e020a */
        /* <DEDUP_REMOVED lines=9> */
[----:B------:R-:W-:Y:S01]  /*20840*/  CS2R R62, SRZ ;  /* 0x00000000003e7805 */ /* 0x000fe2000001ff00 */
[----:B------:R-:W-:Y:S02]  /*20850*/  CS2R R60, SRZ ;  /* 0x00000000003c7805 */ /* 0x000fe4000001ff00 */
[----:B------:R-:W-:-:S04]  /*20860*/  @!P0 IMAD.WIDE R10, R9, 0x2, R10 ;  /* 0x00000002090a8825 */ /* 0x000fc800078e020a */
[----:B------:R-:W-:Y:S01]  /*20870*/  @!P0 IMAD.WIDE R2, R9, 0x2, R2 ;  /* 0x0000000209028825 */ /* 0x000fe200078e0202 */
[----:B------:R2:W5:Y:S04]  /*20880*/  @!P0 LD.E.128 R56, [R10.64] ;  /* 0x000000040a388980 */ /* 0x000568000c101d00 */
[----:B------:R2:W5:Y:S02]  /*20890*/  @!P0 LD.E.128 R60, [R2.64] ;  /* 0x00000004023c8980 */ /* 0x000564000c101d00 */
.L_x_1400:
[----:B------:R-:W-:Y:S05]  /*208a0*/  BSYNC B0 ;  /* 0x0000000000007941 */ /* 0x000fea0003800000 */
.L_x_1399:
        /* <DEDUP_REMOVED lines=20> */
[----:B------:R-:W-:Y:S01]  /*209f0*/  PRMT R54, R9, 0x7610, R54 ;  /* 0x0000761009367816 */ /* 0x000fe20000000036 */
[----:B------:R-:W-:Y:S01]  /*20a00*/  IMAD.MOV.U32 R2, RZ, RZ, R61 ;  /* 0x000000ffff027224 */ /* 0x000fe200078e003d */
[----:B------:R-:W-:-:S04]  /*20a10*/  MOV R9, R63 ;  /* 0x0000003f00097202 */ /* 0x000fc80000000f00 */
        /* <DEDUP_REMOVED lines=19> */
.L_x_1419:
        /* <DEDUP_REMOVED lines=23> */
[C---:B--2-4-:R-:W-:Y:S01]  /*20cc0*/  @!P0 IMAD.WIDE R14, R72.reuse, 0x2, R10 ;  /* 0x00000002480e8825 */ /* 0x054fe200078e020a */
        /* <DEDUP_REMOVED lines=28> */
.L_x_1403:
[----:B------:R-:W-:Y:S05]  /*20e90*/  BSYNC B0 ;  /* 0x0000000000007941 */ /* 0x000fea0003800000 */
.L_x_1402:
[----:B-12---:R-:W2:Y:S01]  /*20ea0*/  LDL.64 R2, [R37+0x20] ;  /* 0x0000200025027983 */ /* 0x006ea20000100a00 */
[----:B------:R-:W-:-:S04]  /*20eb0*/  DEPBAR.LE SB0, 0x3 ;  /* 0x000080c00000791a */ /* 0x000fc80000000000 */
[----:B------:R-:W-:Y:S01]  /*20ec0*/  WARPSYNC 0xffffffff ;  /* 0xffffffff00007948 */ /* 0x000fe20003800000 */
[----:B----4-:R-:W3:Y:S01]  /*20ed0*/  LDL.64 R10, [R37+0x28] ;  /* 0x00002800250a7983 */ /* 0x010ee20000100a00 */
[----:B------:R-:W-:-:S03]  /*20ee0*/  ULDC.64 UR4, c[0x0][0x118] ;  /* 0x0000460000047ab9 */ /* 0x000fc60000000a00 */
[----:B------:R-:W-:Y:S01]  /*20ef0*/  BAR.SYNC.DEFER_BLOCKING 0x0 ;  /* 0x0000000000007b1d */ /* 0x000fe20000010000 */
[----:B-----5:R-:W-:-:S05]  /*20f00*/  IMAD.MOV.U32 R9, RZ, RZ, R91 ;  /* 0x000000ffff097224 */ /* 0x020fca00078e005b */
[----:B--2---:R1:W2:Y:S04]  /*20f10*/  LD.E R12, [R2.64] ;  /* 0x00000004020c7980 */ /* 0x0042a8000c101900 */
[----:B---3--:R3:W5:Y:S01]  /*20f20*/  LD.E.64 R42, [R10.64] ;  /* 0x000000040a2a7980 */ /* 0x008762000c101b00 */
[----:B------:R-:W-:Y:S01]  /*20f30*/  BSSY B1, `(.L_x_1404) ;  /* 0x0000195000017945 */ /* 0x000fe20003800000 */
[----:B-1----:R-:W-:Y:S02]  /*20f40*/  IMAD.MOV.U32 R2, RZ, RZ, R90 ;  /* 0x000000ffff027224 */ /* 0x002fe400078e005a */
[----:B------:R-:W-:-:S03]  /*20f50*/  IMAD.MOV.U32 R3, RZ, RZ, R88 ;  /* 0x000000ffff037224 */ /* 0x000fc600078e0058 */
[----:B------:R-:W-:Y:S01]  /*20f60*/  PRMT R109, R9, 0x5410, R2 ;  /* 0x00005410096d7816 */ /* 0x000fe20000000002 */
[----:B------:R-:W-:Y:S01]  /*20f70*/  IMAD.MOV.U32 R2, RZ, RZ, R89 ;  /* 0x000000ffff027224 */ /* 0x000fe200078e0059 */
[----:B------:R-:W-:Y:S01]  /*20f80*/  MOV R9, R78 ;  /* 0x0000004e00097202 */ /* 0x000fe20000000f00 */
[----:B---3--:R-:W-:-:S03]  /*20f90*/  IMAD.MOV.U32 R10, RZ, RZ, R83 ;  /* 0x000000ffff0a7224 */ /* 0x008fc600078e0053 */
[----:B------:R-:W-:Y:S01]  /*20fa0*/  PRMT R108, R2, 0x5410, R3 ;  /* 0x00005410026c7816 */ /* 0x000fe20000000003 */
[----:B------:R-:W-:Y:S02]  /*20fb0*/  IMAD.MOV.U32 R2, RZ, RZ, R79 ;  /* 0x000000ffff027224 */ /* 0x000fe400078e004f */
[----:B------:R-:W-:-:S03]  /*20fc0*/  IMAD.MOV.U32 R3, RZ, RZ, R77 ;  /* 0x000000ffff037224 */ /* 0x000fc600078e004d */
[----:B------:R-:W-:Y:S01]  /*20fd0*/  PRMT R105, R2, 0x5410, R9 ;  /* 0x0000541002697816 */ /* 0x000fe20000000009 */
[----:B------:R-:W-:Y:S01]  /*20fe0*/  IMAD.MOV.U32 R9, RZ, RZ, R76 ;  /* 0x000000ffff097224 */ /* 0x000fe200078e004c */
[----:B------:R-:W-:-:S04]  /*20ff0*/  MOV R2, R66 ;  /* 0x0000004200027202 */ /* 0x000fc80000000f00 */
        /* <DEDUP_REMOVED lines=21> */
[----:B------:R-:W-:-:S04]  /*21150*/  MOV R3, R68 ;  /* 0x0000004400037202 */ /* 0x000fc80000000f00 */
[----:B------:R-:W-:Y:S02]  /*21160*/  PRMT R99, R9, 0x7610, R99 ;  /* 0x0000761009637816 */ /* 0x000fe40000000063 */
[----:B------:R-:W-:Y:S01]  /*21170*/  PRMT R98, R2, 0x5410, R3 ;  /* 0x0000541002627816 */ /* 0x000fe20000000003 */
[----:B--2---:R-:W-:-:S05]  /*21180*/  IMAD R10, R12, -0x80, R18 ;  /* 0xffffff800c0a7824 */ /* 0x004fca00078e0212 */
[----:B------:R-:W-:-:S04]  /*21190*/  IMNMX R55, R10, 0x80, PT ;  /* 0x000000800a377817 */ /* 0x000fc80003800200 */
[----:B------:R-:W-:-:S13]  /*211a0*/  ISETP.GE.AND P0, PT, R73, R55, PT ;  /* 0x000000374900720c */ /* 0x000fda0003f06270 */
[----:B------:R-:W-:Y:S05]  /*211b0*/  @P0 BRA `(.L_x_1405) ;  /* 0x000016c000000947 */ /* 0x000fea0003800000 */
[----:B------:R-:W-:Y:S01]  /*211c0*/  ISETP.GE.AND P0, PT, R72, R36, PT ;  /* 0x000000244800720c */ /* 0x000fe20003f06270 */
[----:B------:R-:W-:-:S12]  /*211d0*/  BSSY B0, `(.L_x_1406) ;  /* 0x0000072000007945 */ /* 0x000fd80003800000 */
[----:B------:R-:W-:Y:S05]  /*211e0*/  @P0 BRA `(.L_x_1407) ;  /* 0x0000070000000947 */ /* 0x000fea0003800000 */
[----:B------:R-:W-:Y:S01]  /*211f0*/  LEA.HI R10, R36, R53, RZ, 0x1d ;  /* 0x00000035240a7211 */ /* 0x000fe200078fe8ff */
[----:B------:R-:W-:Y:S01]  /*21200*/  IMAD.SHL.U32 R2, R73, 0x40, RZ ;  /* 0x0000004049027824 */ /* 0x000fe200078e00ff */
[----:B------:R-:W-:Y:S01]  /*21210*/  LEA.HI R3, R39, R52, RZ, 0x5 ;  /* 0x0000003427037211 */ /* 0x000fe200078f28ff */
[----:B------:R-:W-:Y:S01]  /*21220*/  ULDC.64 UR4, c[0x0][0x118] ;  /* 0x0000460000047ab9 */ /* 0x000fe20000000a00 */
        /* <DEDUP_REMOVED lines=13> */
[----:B-----5:R-:W-:-:S03]  /*21300*/  IMAD.WIDE.U32 R40, R11, 0x2, R42 ;  /* 0x000000020b287825 */ /* 0x020fc600078e002a */
[----:B------:R-:W-:Y:S02]  /*21310*/  IADD3 R2, R2, R9, R3 ;  /* 0x0000000902027210 */ /* 0x000fe40007ffe003 */
[----:B------:R-:W2:Y:S03]  /*21320*/  LD.E.128 R16, [R40.64] ;  /* 0x0000000428107980 */ /* 0x000ea6000c101d00 */
[----:B------:R-:W-:-:S05]  /*21330*/  IMAD.WIDE.U32 R38, R2, 0x2, R42 ;  /* 0x0000000202267825 */ /* 0x000fca00078e002a */
[----:B------:R-:W3:Y:S01]  /*21340*/  LD.E.128 R12, [R38.64] ;  /* 0x00000004260c7980 */ /* 0x000ee2000c101d00 */
[----:B------:R-:W-:Y:S02]  /*21350*/  SHF.R.U64 R11, R24, 0x10, R25 ;  /* 0x00000010180b7819 */ /* 0x000fe40000001219 */
[--C-:B------:R-:W-:Y:S02]  /*21360*/  SHF.R.U64 R9, R22, 0x10, R23.reuse ;  /* 0x0000001016097819 */ /* 0x100fe40000001217 */
[----:B------:R-:W-:Y:S02]  /*21370*/  SHF.R.U32.HI R10, RZ, 0x10, R23 ;  /* 0x00000010ff0a7819 */ /* 0x000fe40000011617 */
[--C-:B------:R-:W-:Y:S02]  /*21380*/  SHF.R.U64 R2, R20, 0x10, R21.reuse ;  /* 0x0000001014027819 */ /* 0x100fe40000001215 */
[----:B------:R-:W-:Y:S02]  /*21390*/  SHF.R.U32.HI R3, RZ, 0x10, R21 ;  /* 0x00000010ff037819 */ /* 0x000fe40000011615 */
[----:B------:R-:W-:-:S02]  /*213a0*/  SHF.R.U32.HI R23, RZ, 0x10, R25 ;  /* 0x00000010ff177819 */ /* 0x000fc40000011619 */
[--C-:B------:R-:W-:Y:S02]  /*213b0*/  SHF.R.U64 R20, R26, 0x10, R27.reuse ;  /* 0x000000101a147819 */ /* 0x100fe4000000121b */
[----:B------:R-:W-:Y:S02]  /*213c0*/  SHF.R.U32.HI R21, RZ, 0x10, R27 ;  /* 0x00000010ff157819 */ /* 0x000fe4000001161b */
[C---:B------:R-:W-:Y:S02]  /*213d0*/  PRMT R29, R28.reuse, 0x5432, R11 ;  /* 0x000054321c1d7816 */ /* 0x040fe4000000000b */
[----:B------:R-:W-:Y:S02]  /*213e0*/  PRMT R23, R28, 0x5410, R23 ;  /* 0x000054101c177816 */ /* 0x000fe40000000017 */
[----:B------:R-:W-:Y:S02]  /*213f0*/  PRMT R34, R34, 0x5410, R2 ;  /* 0x0000541022227816 */ /* 0x000fe40000000002 */
[----:B------:R-:W-:-:S02]  /*21400*/  PRMT R28, R35, 0x5432, R20 ;  /* 0x00005432231c7816 */ /* 0x000fc40000000014 */
[----:B------:R-:W-:Y:S02]  /*21410*/  PRMT R27, R35, 0x5410, R21 ;  /* 0x00005410231b7816 */ /* 0x000fe40000000015 */
[C---:B------:R-:W-:Y:S02]  /*21420*/  SHF.L.U32 R35, R29.reuse, 0x10, RZ ;  /* 0x000000101d237819 */ /* 0x040fe400000006ff */
[C---:B------:R-:W-:Y:S02]  /*21430*/  PRMT R33, R32.reuse, 0x5410, R3 ;  /* 0x0000541020217816 */ /* 0x040fe40000000003 */
[----:B------:R-:W-:Y:S02]  /*21440*/  LOP3.LUT R37, R29, 0xffff0000, RZ, 0xc0, !PT ;  /* 0xffff00001d257812 */ /* 0x000fe400078ec0ff */
[----:B------:R-:W-:Y:S02]  /*21450*/  PRMT R32, R32, 0x5432, R9 ;  /* 0x0000543220207816 */ /* 0x000fe40000000009 */
        /* <DEDUP_REMOVED lines=13> */
[----:B------:R-:W-:Y:S01]  /*21530*/  IMAD.U32 R19, R34, 0x10000, RZ ;  /* 0x0001000022137824 */ /* 0x000fe200078e00ff */
[C---:B------:R-:W-:Y:S01]  /*21540*/  LOP3.LUT R9, R14.reuse, 0xffff0000, RZ, 0xc0, !PT ;  /* 0xffff00000e097812 */ /* 0x040fe200078ec0ff */
[----:B------:R-:W-:Y:S01]  /*21550*/  FMUL.FTZ R13, R17, R35 ;  /* 0x00000023110d7220 */ /* 0x000fe20000410000 */
[----:B------:R-:W-:Y:S01]  /*21560*/  LOP3.LUT R2, R15, 0xffff0000, RZ, 0xc0, !PT ;  /* 0xffff00000f027812 */ /* 0x000fe200078ec0ff */
[----:B------:R-:W-:-:S02]  /*21570*/  IMAD.U32 R10, R14, 0x10000, RZ ;  /* 0x000100000e0a7824 */ /* 0x000fc400078e00ff */
[-C--:B------:R-:W-:Y:S01]  /*21580*/  FMUL.FTZ R14, R17, R19.reuse ;  /* 0x00000013110e7220 */ /* 0x080fe20000410000 */
[----:B------:R-:W-:Y:S01]  /*21590*/  LOP3.LUT R17, R34, 0xffff0000, RZ, 0xc0, !PT ;  /* 0xffff000022117812 */ /* 0x000fe200078ec0ff */
[----:B------:R-:W-:Y:S02]  /*215a0*/  FFMA.FTZ R54, R26, R19, -R13 ;  /* 0x000000131a367223 */ /* 0x000fe4000001080d */
[----:B------:R-:W-:Y:S02]  /*215b0*/  FMUL.FTZ R13, R16, R37 ;  /* 0x00000025100d7220 */ /* 0x000fe40000410000 */
[----:B------:R-:W-:Y:S02]  /*215c0*/  IMAD.U32 R3, R15, 0x10000, RZ ;  /* 0x000100000f037824 */ /* 0x000fe400078e00ff */
[----:B------:R-:W-:Y:S02]  /*215d0*/  IMAD.U32 R19, R23, 0x10000, RZ ;  /* 0x0001000017137824 */ /* 0x000fe400078e00ff */
[----:B------:R-:W-:-:S02]  /*215e0*/  IMAD.U32 R15, R33, 0x10000, RZ ;  /* 0x00010000210f7824 */ /* 0x000fc400078e00ff */
[----:B------:R-:W-:Y:S02]  /*215f0*/  FFMA.FTZ R35, R26, R35, R14 ;  /* 0x000000231a237223 */ /* 0x000fe4000001000e */
[-C--:B------:R-:W-:Y:S02]  /*21600*/  FMUL.FTZ R14, R16, R17.reuse ;  /* 0x00000011100e7220 */ /* 0x080fe40000410000 */
[----:B------:R-:W-:Y:S01]  /*21610*/  FFMA.FTZ R29, R25, R17, -R13 ;  /* 0x00000011191d7223 */ /* 0x000fe2000001080d */
[----:B------:R-:W-:Y:S01]  /*21620*/  LOP3.LUT R17, R23, 0xffff0000, RZ, 0xc0, !PT ;  /* 0xffff000017117812 */ /* 0x000fe200078ec0ff */
[C---:B------:R-:W-:Y:S02]  /*21630*/  FMUL.FTZ R13, R12.reuse, R19 ;  /* 0x000000130c0d7220 */ /* 0x040fe40000410000 */
[----:B------:R-:W-:Y:S02]  /*21640*/  FMUL.FTZ R12, R12, R15 ;  /* 0x0000000f0c0c7220 */ /* 0x000fe40000410000 */
[----:B------:R-:W-:Y:S01]  /*21650*/  FFMA.FTZ R26, R25, R37, R14 ;  /* 0x00000025191a7223 */ /* 0x000fe2000001000e */
[----:B------:R-:W-:Y:S01]  /*21660*/  LOP3.LUT R14, R33, 0xffff0000, RZ, 0xc0, !PT ;  /* 0xffff0000210e7812 */ /* 0x000fe200078ec0ff */
[----:B------:R-:W-:-:S02]  /*21670*/  FFMA.FTZ R25, R24, R15, -R13 ;  /* 0x0000000f18197223 */ /* 0x000fc4000001080d */
[----:B------:R-:W-:Y:S01]  /*21680*/  FFMA.FTZ R24, R24, R19, R12 ;  /* 0x0000001318187223 */ /* 0x000fe2000001000c */
[----:B------:R-:W-:Y:S01]  /*21690*/  SHF.L.U32 R19, R32, 0x10, RZ ;  /* 0x0000001020137819 */ /* 0x000fe200000006ff */
[C---:B------:R-:W-:Y:S02]  /*216a0*/  FMUL.FTZ R12, R11.reuse, R17 ;  /* 0x000000110b0c7220 */ /* 0x040fe40000410000 */
[----:B------:R-:W-:Y:S02]  /*216b0*/  IMAD.U32 R16, R28, 0x10000, RZ ;  /* 0x000100001c107824 */ /* 0x000fe400078e00ff */
[-C--:B------:R-:W-:Y:S02]  /*216c0*/  FMUL.FTZ R13, R11, R14.reuse ;  /* 0x0000000e0b0d7220 */ /* 0x080fe40000410000 */
[----:B------:R-:W-:Y:S02]  /*216d0*/  FFMA.FTZ R23, R21, R14, -R12 ;  /* 0x0000000e15177223 */ /* 0x000fe4000001080c */
[----:B------:R-:W-:-:S02]  /*216e0*/  IMAD.U32 R33, R27, 0x10000, RZ ;  /* 0x000100001b217824 */ /* 0x000fc400078e00ff */
[C---:B------:R-:W-:Y:S02]  /*216f0*/  FMUL.FTZ R11, R10.reuse, R19 ;  /* 0x000000130a0b7220 */ /* 0x040fe40000410000 */
[----:B------:R-:W-:Y:S02]  /*21700*/  IMAD.U32 R15, R31, 0x10000, RZ ;  /* 0x000100001f0f7824 */ /* 0x000fe400078e00ff */
[-C--:B------:R-:W-:Y:S02]  /*21710*/  FMUL.FTZ R12, R10, R16.reuse ;  /* 0x000000100a0c7220 */ /* 0x080fe40000410000 */
[----:B------:R-:W-:Y:S01]  /*21720*/  FFMA.FTZ R21, R21, R17, R13 ;  /* 0x0000001115157223 */ /* 0x000fe2000001000d */
[----:B------:R-:W-:Y:S01]  /*21730*/  LOP3.LUT R17, R28, 0xffff0000, RZ, 0xc0, !PT ;  /* 0xffff00001c117812 */ /* 0x000fe200078ec0ff */
[----:B------:R-:W-:Y:S01]  /*21740*/  FMUL.FTZ R10, R3, R33 ;  /* 0x00000021030a7220 */ /* 0x000fe20000410000 */
[----:B------:R-:W-:Y:S01]  /*21750*/  LOP3.LUT R13, R32, 0xffff0000, RZ, 0xc0, !PT ;  /* 0xffff0000200d7812 */ /* 0x000fe200078ec0ff */
[C---:B------:R-:W-:Y:S01]  /*21760*/  FFMA.FTZ R14, R20.reuse, R16, R11 ;  /* 0x00000010140e7223 */ /* 0x040fe2000001000b */
[----:B------:R-:W-:Y:S01]  /*21770*/  LOP3.LUT R16, R27, 0xffff0000, RZ, 0xc0, !PT ;  /* 0xffff00001b107812 */ /* 0x000fe200078ec0ff */
[----:B------:R-:W-:Y:S01]  /*21780*/  FFMA.FTZ R19, R20, R19, -R12 ;  /* 0x0000001314137223 */ /* 0x000fe2000001080c */
        /* <DEDUP_REMOVED lines=8> */
[----:B------:R-:W-:Y:S01]  /*21810*/  FFMA.FTZ R10, R30, R13, -R10 ;  /* 0x0000000d1e0a7223 */ /* 0x000fe2000001080a */
[----:B------:R-:W-:Y:S01]  /*21820*/  F2FP.BF16.PACK_AB R13, R21, R24 ;  /* 0x00000018150d723e */ /* 0x000fe200000010ff */
        /* <DEDUP_REMOVED lines=10> */
[----:B------:R1:W-:Y:S04]  /*218d0*/  ST.E.128 [R40.64], R16 ;  /* 0x0000001028007985 */ /* 0x0003e8000c101d04 */
[----:B------:R1:W-:Y:S02]  /*218e0*/  ST.E.128 [R38.64], R12 ;  /* 0x0000000c26007985 */ /* 0x0003e4000c101d04 */
.L_x_1407:
[----:B------:R-:W-:Y:S05]  /*218f0*/  BSYNC B0 ;  /* 0x0000000000007941 */ /* 0x000fea0003800000 */
.L_x_1406:
[----:B------:R-:W-:Y:S01]  /*21900*/  IADD3 R2, R72, 0x20, RZ ;  /* 0x0000002048027810 */ /* 0x000fe20007ffe0ff */
[----:B------:R-:W-:Y:S03]  /*21910*/  BSSY B0, `(.L_x_1408) ;  /* 0x000007b000007945 */ /* 0x000fe60003800000 */
[----:B------:R-:W-:-:S13]  /*21920*/  ISETP.GE.AND P0, PT, R2, R36, PT ;  /* 0x000000240200720c */ /* 0x000fda0003f06270 */
[----:B------:R-:W-:Y:S05]  /*21930*/  @P0 BRA `(.L_x_1409) ;  /* 0x0000078000000947 */ /* 0x000fea0003800000 */
[----:B------:R-:W-:Y:S01]  /*21940*/  SHF.R.S32.HI R9, RZ, 0x1f, R2 ;  /* 0x0000001fff097819 */ /* 0x000fe20000011402 */
[----:B------:R-:W-:Y:S01]  /*21950*/  IMAD.SHL.U32 R10, R73, 0x40, RZ ;  /* 0x00000040490a7824 */ /* 0x000fe200078e00ff */
[----:B------:R-:W-:Y:S01]  /*21960*/  SHF.R.S32.HI R11, RZ, 0x1f, R52 ;  /* 0x0000001fff0b7819 */ /* 0x000fe20000011434 */
[----:B------:R-:W-:Y:S01]  /*21970*/  ULDC.64 UR4, c[0x0][0x118] ;  /* 0x0000460000047ab9 */ /* 0x000fe20000000a00 */
[CC--:B------:R-:W-:Y:S02]  /*21980*/  LEA.HI R3, R9.reuse, R2.reuse, RZ, 0x3 ;  /* 0x0000000209037211 */ /* 0x0c0fe400078f18ff */
[----:B------:R-:W-:Y:S02]  /*21990*/  LEA.HI R9, R9, R2, RZ, 0x6 ;  /* 0x0000000209097211 */ /* 0x000fe400078f30ff */
[----:B------:R-:W-:Y:S02]  /*219a0*/  LOP3.LUT R2, R10, 0x1c0, RZ, 0xc0, !PT ;  /* 0x000001c00a027812 */ /* 0x000fe400078ec0ff */
[--C-:B------:R-:W-:Y:S01]  /*219b0*/  SHF.R.S32.HI R10, RZ, 0x3, R3.reuse ;  /* 0x00000003ff0a7819 */ /* 0x100fe20000011403 */
[----:B-1----:R-:W-:Y:S01]  /*219c0*/  IMAD.SHL.U32 R12, R9, 0x80, RZ ;  /* 0x00000080090c7824 */ /* 0x002fe200078e00ff */
        /* <DEDUP_REMOVED lines=17> */
[----:B-----5:R-:W-:-:S04]  /*21ae0*/  IMAD.WIDE.U32 R40, R12, 0x2, R42 ;  /* 0x000000020c287825 */ /* 0x020fc800078e002a */
[----:B------:R-:W-:Y:S01]  /*21af0*/  IMAD.WIDE.U32 R38, R2, 0x2, R42 ;  /* 0x0000000202267825 */ /* 0x000fe200078e002a */
[----:B------:R-:W2:Y:S04]  /*21b00*/  LD.E.128 R16, [R40.64] ;  /* 0x0000000428107980 */ /* 0x000ea8000c101d00 */
[----:B------:R-:W3:Y:S01]  /*21b10*/  LD.E.128 R12, [R38.64] ;  /* 0x00000004260c7980 */ /* 0x000ee2000c101d00 */
[----:B------:R-:W-:Y:S02]  /*21b20*/  SHF.R.U64 R11, R48, 0x10, R49 ;  /* 0x00000010300b7819 */ /* 0x000fe40000001231 */
[----:B------:R-:W-:Y:S02]  /*21b30*/  SHF.R.U64 R2, R44, 0x10, R45 ;  /* 0x000000102c027819 */ /* 0x000fe4000000122d */
[----:B------:R-:W-:-:S02]  /*21b40*/  SHF.R.U32.HI R21, RZ, 0x10, R51 ;  /* 0x00000010ff157819 */ /* 0x000fc40000011633 */
[----:B------:R-:W-:Y:S02]  /*21b50*/  PRMT R29, R74, 0x5432, R11 ;  /* 0x000054324a1d7816 */ /* 0x000fe4000000000b */
[----:B------:R-:W-:Y:S02]  /*21b60*/  SHF.R.U64 R20, R50, 0x10, R51 ;  /* 0x0000001032147819 */ /* 0x000fe40000001233 */
[----:B------:R-:W-:Y:S01]  /*21b70*/  PRMT R34, R92, 0x5432, R2 ;  /* 0x000054325c227816 */ /* 0x000fe20000000002 */
[----:B------:R-:W-:Y:S01]  /*21b80*/  IMAD.U32 R35, R29, 0x10000, RZ ;  /* 0x000100001d237824 */ /* 0x000fe200078e00ff */
[C---:B------:R-:W-:Y:S02]  /*21b90*/  PRMT R27, R75.reuse, 0x5410, R21 ;  /* 0x000054104b1b7816 */ /* 0x040fe40000000015 */
[----:B------:R-:W-:Y:S02]  /*21ba0*/  PRMT R28, R75, 0x5432, R20 ;  /* 0x000054324b1c7816 */ /* 0x000fe40000000014 */
[----:B------:R-:W-:-:S02]  /*21bb0*/  SHF.R.U64 R9, R46, 0x10, R47 ;  /* 0x000000102e097819 */ /* 0x000fc4000000122f */
[----:B------:R-:W-:Y:S02]  /*21bc0*/  SHF.R.U32.HI R10, RZ, 0x10, R47 ;  /* 0x00000010ff0a7819 */ /* 0x000fe4000001162f */
[----:B------:R-:W-:Y:S02]  /*21bd0*/  SHF.R.U32.HI R23, RZ, 0x10, R49 ;  /* 0x00000010ff177819 */ /* 0x000fe40000011631 */
[----:B------:R-:W-:Y:S02]  /*21be0*/  SHF.R.U32.HI R3, RZ, 0x10, R45 ;  /* 0x00000010ff037819 */ /* 0x000fe4000001162d */
[----:B------:R-:W-:Y:S02]  /*21bf0*/  LOP3.LUT R29, R29, 0xffff0000, RZ, 0xc0, !PT ;  /* 0xffff00001d1d7812 */ /* 0x000fe400078ec0ff */
[C---:B------:R-:W-:Y:S02]  /*21c00*/  PRMT R32, R93.reuse, 0x5432, R9 ;  /* 0x000054325d207816 */ /* 0x040fe40000000009 */
[----:B------:R-:W-:-:S02]  /*21c10*/  PRMT R31, R93, 0x5410, R10 ;  /* 0x000054105d1f7816 */ /* 0x000fc4000000000a */
[----:B------:R-:W-:Y:S02]  /*21c20*/  PRMT R23, R74, 0x5410, R23 ;  /* 0x000054104a177816 */ /* 0x000fe40000000017 */
        /* <DEDUP_REMOVED lines=8> */
[C---:B------:R-:W-:Y:S01]  /*21cb0*/  LOP3.LUT R18, R19.reuse, 0xffff0000, RZ, 0xc0, !PT ;  /* 0xffff000013127812 */ /* 0x040fe200078ec0ff */
[----:B------:R-:W-:Y:S01]  /*21cc0*/  IMAD.U32 R22, R19, 0x10000, RZ ;  /* 0x0001000013167824 */ /* 0x000fe200078e00ff */
        /* <DEDUP_REMOVED lines=13> */
[C---:B------:R-:W-:Y:S01]  /*21da0*/  IMAD.U32 R19, R23.reuse, 0x10000, RZ ;  /* 0x0001000017137824 */ /* 0x040fe200078e00ff */
[----:B------:R-:W-:Y:S01]  /*21db0*/  LOP3.LUT R23, R23, 0xffff0000, RZ, 0xc0, !PT ;  /* 0xffff000017177812 */ /* 0x000fe200078ec0ff */
[----:B------:R-:W-:-:S02]  /*21dc0*/  IMAD.U32 R15, R33, 0x10000, RZ ;  /* 0x00010000210f7824 */ /* 0x000fc400078e00ff */
[----:B------:R-:W-:Y:S02]  /*21dd0*/  FFMA.FTZ R35, R26, R35, R14 ;  /* 0x000000231a237223 */ /* 0x000fe4000001000e */
[CC--:B------:R-:W-:Y:S02]  /*21de0*/  FFMA.FTZ R34, R25.reuse, R17.reuse, -R13 ;  /* 0x0000001119227223 */ /* 0x0c0fe4000001080d */
[----:B------:R-:W-:Y:S02]  /*21df0*/  FMUL.FTZ R14, R16, R17 ;  /* 0x00000011100e7220 */ /* 0x000fe40000410000 */
[C---:B------:R-:W-:Y:S02]  /*21e00*/  FMUL.FTZ R13, R12.reuse, R19 ;  /* 0x000000130c0d7220 */ /* 0x040fe40000410000 */
[----:B------:R-:W-:Y:S02]  /*21e10*/  FMUL.FTZ R12, R12, R15 ;  /* 0x0000000f0c0c7220 */ /* 0x000fe40000410000 */
[----:B------:R-:W-:Y:S01]  /*21e20*/  FFMA.FTZ R29, R25, R29, R14 ;  /* 0x0000001d191d7223 */ /* 0x000fe2000001000e */
[----:B------:R-:W-:Y:S01]  /*21e30*/  LOP3.LUT R14, R33, 0xffff0000, RZ, 0xc0, !PT ;  /* 0xffff0000210e7812 */ /* 0x000fe200078ec0ff */
[----:B------:R-:W-:-:S02]  /*21e40*/  FFMA.FTZ R25, R24, R19, R12 ;  /* 0x0000001318197223 */ /* 0x000fc4000001000c */
[----:B------:R-:W-:Y:S02]  /*21e50*/  FFMA.FTZ R26, R24, R15, -R13 ;  /* 0x0000000f181a7223 */ /* 0x000fe4000001080d */
[----:B------:R-:W-:Y:S02]  /*21e60*/  FMUL.FTZ R12, R11, R23 ;  /* 0x000000170b0c7220 */ /* 0x000fe40000410000 */
[----:B------:R-:W-:Y:S02]  /*21e70*/  IMAD.U32 R16, R32, 0x10000, RZ ;  /* 0x0001000020107824 */ /* 0x000fe400078e00ff */
[----:B------:R-:W-:Y:S02]  /*21e80*/  IMAD.U32 R15, R28, 0x10000, RZ ;  /* 0x000100001c0f7824 */ /* 0x000fe400078e00ff */
[----:B------:R-:W-:Y:S02]  /*21e90*/  IMAD.U32 R24, R27, 0x10000, RZ ;  /* 0x000100001b187824 */ /* 0x000fe400078e00ff */
[----:B------:R-:W-:-:S02]  /*21ea0*/  FMUL.FTZ R13, R11, R14 ;  /* 0x0000000e0b0d7220 */ /* 0x000fc40000410000 */
[----:B------:R-:W-:Y:S02]  /*21eb0*/  FFMA.FTZ R17, R21, R14, -R12 ;  /* 0x0000000e15117223 */ /* 0x000fe4000001080c */
[C---:B------:R-:W-:Y:S02]  /*21ec0*/  FMUL.FTZ R12, R10.reuse, R15 ;  /* 0x0000000f0a0c7220 */ /* 0x040fe40000410000 */
[----:B------:R-:W-:Y:S01]  /*21ed0*/  FMUL.FTZ R11, R10, R16 ;  /* 0x000000100a0b7220 */ /* 0x000fe20000410000 */
[----:B------:R-:W-:Y:S01]  /*21ee0*/  F2FP.BF16.PACK_AB R17, R17, R26 ;  /* 0x0000001a1111723e */ /* 0x000fe200000010ff */
[----:B------:R-:W-:Y:S02]  /*21ef0*/  IMAD.U32 R14, R31, 0x10000, RZ ;  /* 0x000100001f0e7824 */ /* 0x000fe400078e00ff */
[----:B------:R-:W-:Y:S02]  /*21f00*/  FMUL.FTZ R10, R3, R24 ;  /* 0x00000018030a7220 */ /* 0x000fe40000410000 */
[----:B------:R-:W-:Y:S01]  /*21f10*/  FFMA.FTZ R23, R21, R23, R13 ;  /* 0x0000001715177223 */ /* 0x000fe2000001000d */
[----:B------:R-:W-:Y:S01]  /*21f20*/  LOP3.LUT R13, R32, 0xffff0000, RZ, 0xc0, !PT ;  /* 0xffff0000200d7812 */ /* 0x000fe200078ec0ff */
[C---:B------:R-:W-:Y:S01]  /*21f30*/  FFMA.FTZ R21, R20.reuse, R16, -R12 ;  /* 0x0000001014157223 */ /* 0x040fe2000001080c */
[----:B------:R-:W-:Y:S01]  /*21f40*/  LOP3.LUT R12, R31, 0xffff0000, RZ, 0xc0, !PT ;  /* 0xffff00001f0c7812 */ /* 0x000fe200078ec0ff */
[----:B------:R-:W-:Y:S01]  /*21f50*/  FFMA.FTZ R20, R20, R15, R11 ;  /* 0x0000000f14147223 */ /* 0x000fe2000001000b */
[----:B------:R-:W-:Y:S01]  /*21f60*/  LOP3.LUT R15, R28, 0xffff0000, RZ, 0xc0, !PT ;  /* 0xffff00001c0f7812 */ /* 0x000fe200078ec0ff */
[-C--:B------:R-:W-:Y:S01]  /*21f70*/  FMUL.FTZ R3, R3, R14.reuse ;  /* 0x0000000e03037220 */ /* 0x080fe20000410000 */
[----:B------:R-:W-:Y:S01]  /*21f80*/  F2FP.BF16.PACK_AB R16, R34, R37 ;  /* 0x000000252210723e */ /* 0x000fe200000010ff */
[C---:B------:R-:W-:Y:S01]  /*21f90*/  FFMA.FTZ R19, R22.reuse, R14, -R10 ;  /* 0x0000000e16137223 */ /* 0x040fe2000001080a */
[----:B------:R-:W-:Y:S01]  /*21fa0*/  LOP3.LUT R14, R27, 0xffff0000, RZ, 0xc0, !PT ;  /* 0xffff00001b0e7812 */ /* 0x000fe200078ec0ff */
[----:B------:R-:W-:-:S02]  /*21fb0*/  FFMA.FTZ R11, R22, R24, R3 ;  /* 0x00000018160b7223 */ /* 0x000fc40000010003 */
[C---:B------:R-:W-:Y:S02]  /*21fc0*/  FMUL.FTZ R10, R9.reuse, R15 ;  /* 0x0000000f090a7220 */ /* 0x040fe40000410000 */
[C---:B------:R-:W-:Y:S02]  /*21fd0*/  FMUL.FTZ R3, R2.reuse, R14 ;  /* 0x0000000e02037220 */ /* 0x040fe40000410000 */
[-C--:B------:R-:W-:Y:S02]  /*21fe0*/  FMUL.FTZ R9, R9, R13.reuse ;  /* 0x0000000d09097220 */ /* 0x080fe40000410000 */
[-C--:B------:R-:W-:Y:S02]  /*21ff0*/  FMUL.FTZ R2, R2, R12.reuse ;  /* 0x0000000c02027220 */ /* 0x080fe40000410000 */
[----:B------:R-:W-:Y:S01]  /*22000*/  FFMA.FTZ R10, R30, R13, -R10 ;  /* 0x0000000d1e0a7223 */ /* 0x000fe2000001080a */
[----:B------:R-:W-:Y:S01]  /*22010*/  F2FP.BF16.PACK_AB R13, R23, R25 ;  /* 0x00000019170d723e */ /* 0x000fe200000010ff */
[----:B------:R-:W-:Y:S01]  /*22020*/  FFMA.FTZ R3, R18, R12, -R3 ;  /* 0x0000000c12037223 */ /* 0x000fe20000010803 */
[----:B------:R-:W-:Y:S01]  /*22030*/  F2FP.BF16.PACK_AB R12, R29, R35 ;  /* 0x000000231d0c723e */ /* 0x000fe200000010ff */
[----:B------:R-:W-:-:S02]  /*22040*/  FFMA.FTZ R9, R30, R15, R9 ;  /* 0x0000000f1e097223 */ /* 0x000fc40000010009 */
[----:B------:R-:W-:Y:S01]  /*22050*/  FFMA.FTZ R2, R18, R14, R2 ;  /* 0x0000000e12027223 */ /* 0x000fe20000010002 */
[----:B------:R-:W-:Y:S02]  /*22060*/  F2FP.BF16.PACK_AB R18, R10, R21 ;  /* 0x000000150a12723e */ /* 0x000fe400000010ff */
[----:B------:R-:W-:Y:S02]  /*22070*/  F2FP.BF16.PACK_AB R19, R3, R19 ;  /* 0x000000130313723e */ /* 0x000fe400000010ff */
[----:B------:R-:W-:Y:S02]  /*22080*/  F2FP.BF16.PACK_AB R14, R9, R20 ;  /* 0x00000014090e723e */ /* 0x000fe400000010ff */
[----:B------:R-:W-:Y:S01]  /*22090*/  F2FP.BF16.PACK_AB R15, R2, R11 ;  /* 0x0000000b020f723e */ /* 0x000fe200000010ff */
[----:B------:R1:W-:Y:S04]  /*220a0*/  ST.E.128 [R40.64], R16 ;  /* 0x0000001028007985 */ /* 0x0003e8000c101d04 */
[----:B------:R1:W-:Y:S02]  /*220b0*/  ST.E.128 [R38.64], R12 ;  /* 0x0000000c26007985 */ /* 0x0003e4000c101d04 */
.L_x_1409:
[----:B------:R-:W-:Y:S05]  /*220c0*/  BSYNC B0 ;  /* 0x0000000000007941 */ /* 0x000fea0003800000 */
.L_x_1408:
[----:B------:R-:W-:-:S04]  /*220d0*/  IADD3 R2, R72, 0x40, RZ ;  /* 0x0000004048027810 */ /* 0x000fc80007ffe0ff */
[----:B------:R-:W-:-:S13]  /*220e0*/  ISETP.GE.AND P0, PT, R2, R36, PT ;  /* 0x000000240200720c */ /* 0x000fda0003f06270 */
[----:B------:R-:W-:Y:S05]  /*220f0*/  @P0 BRA `(.L_x_1405) ;  /* 0x0000078000000947 */ /* 0x000fea0003800000 */
[----:B------:R-:W-:Y:S01]  /*22100*/  SHF.R.S32.HI R10, RZ, 0x1f, R2 ;  /* 0x0000001fff0a7819 */ /* 0x000fe20000011402 */
[----:B-1----:R-:W-:Y:S01]  /*22110*/  IMAD.SHL.U32 R12, R73, 0x40, RZ ;  /* 0x00000040490c7824 */ /* 0x002fe200078e00ff */
[----:B------:R-:W-:Y:S01]  /*22120*/  SHF.R.S32.HI R3, RZ, 0x1f, R52 ;  /* 0x0000001fff037819 */ /* 0x000fe20000011434 */
[----:B------:R-:W-:Y:S01]  /*22130*/  ULDC.64 UR4, c[0x0][0x118] ;  /* 0x0000460000047ab9 */ /* 0x000fe20000000a00 */
[C---:B------:R-:W-:Y:S02]  /*22140*/  LEA.HI R9, R10.reuse, R2, RZ, 0x3 ;  /* 0x000000020a097211 */ /* 0x040fe400078f18ff */
        /* <DEDUP_REMOVED lines=11> */
[-C--:B------:R-:W-:Y:S01]  /*22200*/  LOP3.LUT R12, R11, R14.reuse, RZ, 0x3c, !PT ;  /* 0x0000000e0b0c7212 */ /* 0x080fe200078e3cff */
        /* <DEDUP_REMOVED lines=8> */
[----:B-----5:R-:W-:-:S03]  /*22290*/  IMAD.WIDE.U32 R40, R12, 0x2, R42 ;  /* 0x000000020c287825 */ /* 0x020fc600078e002a */
        /* <DEDUP_REMOVED lines=9> */
[----:B------:R-:W-:Y:S01]  /*22330*/  PRMT R34, R96, 0x5432, R2 ;  /* 0x0000543260227816 */ /* 0x000fe20000000002 */
[----:B------:R-:W-:Y:S01]  /*22340*/  IMAD.U32 R35, R29, 0x10000, RZ ;  /* 0x000100001d237824 */ /* 0x000fe200078e00ff */
[----:B------:R-:W-:-:S02]  /*22350*/  PRMT R27, R95, 0x5410, R21 ;  /* 0x000054105f1b7816 */ /* 0x000fc40000000015 */
[----:B------:R-:W-:Y:S02]  /*22360*/  PRMT R28, R95, 0x5432, R20 ;  /* 0x000054325f1c7816 */ /* 0x000fe40000000014 */
[--C-:B------:R-:W-:Y:S02]  /*22370*/  SHF.R.U64 R9, R58, 0x10, R59.reuse ;  /* 0x000000103a097819 */ /* 0x100fe4000000123b */
[----:B------:R-:W-:Y:S02]  /*22380*/  SHF.R.U32.HI R10, RZ, 0x10, R59 ;  /* 0x00000010ff0a7819 */ /* 0x000fe4000001163b */
[----:B------:R-:W-:Y:S02]  /*22390*/  SHF.R.U32.HI R23, RZ, 0x10, R61 ;  /* 0x00000010ff177819 */ /* 0x000fe4000001163d */
[----:B------:R-:W-:Y:S02]  /*223a0*/  SHF.R.U32.HI R3, RZ, 0x10, R57 ;  /* 0x00000010ff037819 */ /* 0x000fe40000011639 */
[----:B------:R-:W-:-:S02]  /*223b0*/  LOP3.LUT R29, R29, 0xffff0000, RZ, 0xc0, !PT ;  /* 0xffff00001d1d7812 */ /* 0x000fc400078ec0ff */
[C---:B------:R-:W-:Y:S02]  /*223c0*/  PRMT R32, R97.reuse, 0x5432, R9 ;  /* 0x0000543261207816 */ /* 0x040fe40000000009 */
[----:B------:R-:W-:Y:S02]  /*223d0*/  PRMT R31, R97, 0x5410, R10 ;  /* 0x00005410611f7816 */ /* 0x000fe4000000000a */
        /* <DEDUP_REMOVED lines=74> */
.L_x_1405:
[----:B------:R-:W-:Y:S05]  /*22880*/  BSYNC B1 ;  /* 0x0000000000017941 */ /* 0x000fea0003800000 */
.L_x_1404:
[----:B------:R-:W-:Y:S01]  /*22890*/  IADD3 R33, R73, 0x40, RZ ;  /* 0x0000004049217810 */ /* 0x000fe20007ffe0ff */
[----:B------:R-:W-:-:S02]  /*228a0*/  IMAD.MOV.U32 R2, RZ, RZ, R110 ;  /* 0x000000ffff027224 */ /* 0x000fc400078e006e */
[----:B------:R-:W-:Y:S01]  /*228b0*/  IMAD.MOV.U32 R3, RZ, RZ, 0x0 ;  /* 0x00000000ff037424 */ /* 0x000fe200078e00ff */
[----:B------:R-:W-:-:S13]  /*228c0*/  ISETP.GE.AND P0, PT, R33, R55, PT ;  /* 0x000000372100720c */ /* 0x000fda0003f06270 */
[----:B------:R-:W-:Y:S05]  /*228d0*/  @P0 RET.REL.NODEC R2 `(_ZN7cutlass13device_kernelIN5flash19enable_sm80_to_sm89INS1_16FlashAttnFwdSm80INS1_25CollectiveMainloopFwdSm80ILi8ELi2ELb0EN4cute5tupleIJNS5_1CILi128EEENS7_ILi64EEENS7_ILi192EEEEEELi192ENS_10bfloat16_tEfNS_4arch4Sm80ELb0ELb1ELb1ELb1ELb1ELb1ELb1ELb0EEENS1_21CollectiveEpilogueFwdINS6_IJS8_SA_S9_EEENS6_IJNS7_ILi1EEESI_SI_EEESC_SE_Li256ELb1ELb1ELb0ELb0EEENS1_19SingleTileSchedulerILb1ELb0ELb1ELi128EEEEEEEEEvNT_6ParamsE) ;  /* 0xfffdd72002000950 */ /* 0x000fea0003c3ffff */
[----:B------:R-:W-:Y:S01]  /*228e0*/  ISETP.GE.AND P0, PT, R72, R36, PT ;  /* 0x000000244800720c */ /* 0x000fe20003f06270 */
[----:B------:R-:W-:-:S12]  /*228f0*/  BSSY B0, `(.L_x_1410) ;  /* 0x0000073000007945 */ /* 0x000fd80003800000 */
[----:B------:R-:W-:Y:S05]  /*22900*/  @P0 BRA `(.L_x_1411) ;  /* 0x0000071000000947 */ /* 0x000fea0003800000 */
[----:B------:R-:W-:Y:S01]  /*22910*/  SHF.R.S32.HI R3, RZ, 0x1f, R33 ;  /* 0x0000001fff037819 */ /* 0x000fe20000011421 */
[----:B------:R-:W-:Y:S01]  /*22920*/  IMAD.SHL.U32 R2, R33, 0x40, RZ ;  /* 0x0000004021027824 */ /* 0x000fe200078e00ff */
[----:B------:R-:W-:Y:S01]  /*22930*/  LEA.HI R10, R36, R53, RZ, 0x1d ;  /* 0x00000035240a7211 */ /* 0x000fe200078fe8ff */
[----:B------:R-:W-:Y:S01]  /*22940*/  ULDC.64 UR4, c[0x0][0x118] ;  /* 0x0000460000047ab9 */ /* 0x000fe20000000a00 */
[----:B------:R-:W-:Y:S02]  /*22950*/  LEA.HI R3, R3, R33, RZ, 0x3 ;  /* 0x0000002103037211 */ /* 0x000fe400078f18ff */
[----:B------:R-:W-:Y:S02]  /*22960*/  SHF.R.S32.HI R11, RZ, 0x1f, R10 ;  /* 0x0000001fff0b7819 */ /* 0x000fe4000001140a */
[----:B------:R-:W-:Y:S01]  /*22970*/  LOP3.LUT R2, R2, 0x1c0, RZ, 0xc0, !PT ;  /* 0x000001c002027812 */ /* 0x000fe200078ec0ff */
[----:B------:R-:W-:Y:S01]  /*22980*/  IMAD.SHL.U32 R9, R3, 0x40, RZ ;  /* 0x0000004003097824 */ /* 0x000fe200078e00ff */
[----:B------:R-:W-:Y:S01]  /*22990*/  LEA.HI R11, R11, R10, RZ, 0x3 ;  /* 0x0000000a0b0b7211 */ /* 0x000fe200078f18ff */
[----:B------:R-:W-:Y:S01]  /*229a0*/  IMAD.SHL.U32 R10, R10, 0x8, RZ ;  /* 0x000000080a0a7824 */ /* 0x000fe200078e00ff */
[----:B-1----:R-:W-:-:S02]  /*229b0*/  LOP3.LUT R12, R2, 0x38, R72, 0xf8, !PT ;  /* 0x00000038020c7812 */ /* 0x002fc400078ef848 */
[----:B------:R-:W-:Y:S02]  /*229c0*/  SHF.R.U32.HI R3, RZ, 0x3, R2 ;  /* 0x00000003ff037819 */ /* 0x000fe40000011602 */
[----:B------:R-:W-:Y:S02]  /*229d0*/  LOP3.LUT R9, R9, 0xfffffe00, RZ, 0xc0, !PT ;  /* 0xfffffe0009097812 */ /* 0x000fe400078ec0ff */
[----:B------:R-:W-:Y:S01]  /*229e0*/  LOP3.LUT R2, R2, 0x38, R10, 0xf8, !PT ;  /* 0x0000003802027812 */ /* 0x000fe200078ef80a */
[----:B------:R-:W-:Y:S01]  /*229f0*/  IMAD.SHL.U32 R10, R11, 0x400, RZ ;  /* 0x000004000b0a7824 */ /* 0x000fe200078e00ff */
        /* <DEDUP_REMOVED lines=58> */
[----:B------:R-:W-:-:S02]  /*22da0*/  FFMA.FTZ R26, R24, R15, -R13 ;  /* 0x0000000f181a7223 */ /* 0x000fc4000001080d */
[----:B------:R-:W-:Y:S02]  /*22db0*/  FFMA.FTZ R24, R24, R19, R12 ;  /* 0x0000001318187223 */ /* 0x000fe4000001000c */
        /* <DEDUP_REMOVED lines=18> */
[----:B------:R-:W-:Y:S01]  /*22ee0*/  LOP3.LUT R14, R27, 0xffff0000, RZ, 0xc0, !PT ;  /* 0xffff00001b0e7812 */ /* 0x000fe200078ec0ff */
[----:B------:R-:W-:Y:S01]  /*22ef0*/  FFMA.FTZ R20, R20, R16, R11 ;  /* 0x0000001014147223 */ /* 0x000fe2000001000b */
[----:B------:R-:W-:Y:S01]  /*22f00*/  F2FP.BF16.PACK_AB R16, R35, R44 ;  /* 0x0000002c2310723e */ /* 0x000fe200000010ff */
[----:B------:R-:W-:-:S02]  /*22f10*/  FFMA.FTZ R11, R22, R25, R3 ;  /* 0x00000019160b7223 */ /* 0x000fc40000010003 */
[C---:B------:R-:W-:Y:S02]  /*22f20*/  FMUL.FTZ R10, R9.reuse, R15 ;  /* 0x0000000f090a7220 */ /* 0x040fe40000410000 */
[C---:B------:R-:W-:Y:S02]  /*22f30*/  FMUL.FTZ R3, R2.reuse, R14 ;  /* 0x0000000e02037220 */ /* 0x040fe40000410000 */
[-C--:B------:R-:W-:Y:S02]  /*22f40*/  FMUL.FTZ R9, R9, R13.reuse ;  /* 0x0000000d09097220 */ /* 0x080fe40000410000 */
[----:B------:R-:W-:Y:S02]  /*22f50*/  FMUL.FTZ R2, R2, R12 ;  /* 0x0000000c02027220 */ /* 0x000fe40000410000 */
        /* <DEDUP_REMOVED lines=12> */
.L_x_1411:
[----:B------:R-:W-:Y:S05]  /*23020*/  BSYNC B0 ;  /* 0x0000000000007941 */ /* 0x000fea0003800000 */
.L_x_1410:
        /* <DEDUP_REMOVED lines=11> */
[----:B------:R-:W-:-:S02]  /*230e0*/  SHF.R.S32.HI R10, RZ, 0x3, R3 ;  /* 0x00000003ff0a7819 */ /* 0x000fc40000011403 */
[----:B-1----:R-:W-:Y:S02]  /*230f0*/  LOP3.LUT R13, R2, 0x38, R3, 0xf8, !PT ;  /* 0x00000038020d7812 */ /* 0x002fe400078ef803 */
[----:B------:R-:W-:Y:S01]  /*23100*/  LEA.HI R12, R11, R33, RZ, 0x3 ;  /* 0x000000210b0c7211 */ /* 0x000fe200078f18ff */
[----:B------:R-:W-:Y:S01]  /*23110*/  IMAD.SHL.U32 R11, R9, 0x80, RZ ;  /* 0x00000080090b7824 */ /* 0x000fe200078e00ff */
[----:B------:R-:W-:Y:S02]  /*23120*/  LEA.HI R3, R36, R10, RZ, 0x1d ;  /* 0x0000000a24037211 */ /* 0x000fe400078fe8ff */
[----:B------:R-:W-:Y:S01]  /*23130*/  SHF.R.U32.HI R15, RZ, 0x3, R2 ;  /* 0x00000003ff0f7819 */ /* 0x000fe20000011602 */
[----:B------:R-:W-:Y:S01]  /*23140*/  IMAD.SHL.U32 R9, R12, 0x40, RZ ;  /* 0x000000400c097824 */ /* 0x000fe200078e00ff */
[----:B------:R-:W-:Y:S02]  /*23150*/  SHF.R.S32.HI R10, RZ, 0x1f, R3 ;  /* 0x0000001fff0a7819 */ /* 0x000fe40000011403 */
        /* <DEDUP_REMOVED lines=105> */
.L_x_1413:
[----:B------:R-:W-:Y:S05]  /*237f0*/  BSYNC B0 ;  /* 0x0000000000007941 */ /* 0x000fea0003800000 */
.L_x_1412:
[----:B------:R-:W-:Y:S01]  /*23800*/  IADD3 R2, R72, 0x40, RZ ;  /* 0x0000004048027810 */ /* 0x000fe20007ffe0ff */
[----:B------:R-:W-:-:S02]  /*23810*/  IMAD.MOV.U32 R10, RZ, RZ, R110 ;  /* 0x000000ffff0a7224 */ /* 0x000fc400078e006e */
[----:B------:R-:W-:Y:S01]  /*23820*/  IMAD.MOV.U32 R11, RZ, RZ, 0x0 ;  /* 0x00000000ff0b7424 */ /* 0x000fe200078e00ff */
[----:B------:R-:W-:-:S13]  /*23830*/  ISETP.GE.AND P0, PT, R2, R36, PT ;  /* 0x000000240200720c */ /* 0x000fda0003f06270 */
[----:B------:R-:W-:Y:S05]  /*23840*/  @P0 RET.REL.NODEC R10 `(_ZN7cutlass13device_kernelIN5flash19enable_sm80_to_sm89INS1_16FlashAttnFwdSm80INS1_25CollectiveMainloopFwdSm80ILi8ELi2ELb0EN4cute5tupleIJNS5_1CILi128EEENS7_ILi64EEENS7_ILi192EEEEEELi192ENS_10bfloat16_tEfNS_4arch4Sm80ELb0ELb1ELb1ELb1ELb1ELb1ELb1ELb0EEENS1_21CollectiveEpilogueFwdINS6_IJS8_SA_S9_EEENS6_IJNS7_ILi1EEESI_SI_EEESC_SE_Li256ELb1ELb1ELb0ELb0EEENS1_19SingleTileSchedulerILb1ELb0ELb1ELi128EEEEEEEEEvNT_6ParamsE) ;  /* 0xfffdc7b00a000950 */ /* 0x000fea0003c3ffff */
[----:B------:R-:W-:Y:S01]  /*23850*/  SHF.R.S32.HI R10, RZ, 0x1f, R2 ;  /* 0x0000001fff0a7819 */ /* 0x000fe20000011402 */
[----:B------:R-:W-:Y:S01]  /*23860*/  IMAD.SHL.U32 R11, R33, 0x40, RZ ;  /* 0x00000040210b7824 */ /* 0x000fe200078e00ff */
[----:B-1----:R-:W-:Y:S01]  /*23870*/  SHF.R.S32.HI R12, RZ, 0x1f, R33 ;  /* 0x0000001fff0c7819 */ /* 0x002fe20000011421 */
[----:B------:R-:W-:Y:S01]  /*23880*/  ULDC.64 UR4, c[0x0][0x118] ;  /* 0x0000460000047ab9 */ /* 0x000fe20000000a00 */
        /* <DEDUP_REMOVED lines=28> */
[----:B------:R-:W-:-:S02]  /*23a50*/  PRMT R28, R106, 0x5432, R11 ;  /* 0x000054326a1c7816 */ /* 0x000fc4000000000b */
[----:B------:R-:W-:Y:S02]  /*23a60*/  PRMT R33, R108, 0x5432, R2 ;  /* 0x000054326c217816 */ /* 0x000fe40000000002 */
[----:B------:R-:W-:Y:S01]  /*23a70*/  SHF.R.U32.HI R10, RZ, 0x10, R91 ;  /* 0x00000010ff0a7819 */ /* 0x000fe2000001165b */
[----:B------:R-:W-:Y:S01]  /*23a80*/  IMAD.U32 R38, R28, 0x10000, RZ ;  /* 0x000100001c267824 */ /* 0x000fe200078e00ff */
[----:B------:R-:W-:Y:S02]  /*23a90*/  SHF.R.U32.HI R22, RZ, 0x10, R85 ;  /* 0x00000010ff167819 */ /* 0x000fe40000011655 */
[----:B------:R-:W-:Y:S02]  /*23aa0*/  SHF.R.U32.HI R3, RZ, 0x10, R89 ;  /* 0x00000010ff037819 */ /* 0x000fe40000011659 */
[----:B------:R-:W-:Y:S02]  /*23ab0*/  PRMT R30, R109, 0x5410, R10 ;  /* 0x000054106d1e7816 */ /* 0x000fe4000000000a */
[----:B------:R-:W-:-:S02]  /*23ac0*/  PRMT R22, R106, 0x5410, R22 ;  /* 0x000054106a167816 */ /* 0x000fc40000000016 */
[----:B------:R-:W-:Y:S02]  /*23ad0*/  SHF.R.U64 R9, R90, 0x10, R91 ;  /* 0x000000105a097819 */ /* 0x000fe4000000125b */
[----:B------:R-:W-:Y:S02]  /*23ae0*/  PRMT R32, R108, 0x5410, R3 ;  /* 0x000054106c207816 */ /* 0x000fe40000000003 */
[----:B------:R-:W-:Y:S02]  /*23af0*/  LOP3.LUT R28, R28, 0xffff0000, RZ, 0xc0, !PT ;  /* 0xffff00001c1c7812 */ /* 0x000fe400078ec0ff */
        /* <DEDUP_REMOVED lines=15> */
[----:B------:R-:W-:Y:S01]  /*23bf0*/  IMAD.U32 R19, R33, 0x10000, RZ ;  /* 0x0001000021137824 */ /* 0x000fe200078e00ff */
[C---:B------:R-:W-:Y:S01]  /*23c00*/  LOP3.LUT R12, R13.reuse, 0xffff0000, RZ, 0xc0, !PT ;  /* 0xffff00000d0c7812 */ /* 0x040fe200078ec0ff */
[----:B------:R-:W-:Y:S01]  /*23c10*/  IMAD.U32 R10, R13, 0x10000, RZ ;  /* 0x000100000d0a7824 */ /* 0x000fe200078e00ff */
[----:B------:R-:W-:Y:S01]  /*23c20*/  LOP3.LUT R33, R33, 0xffff0000, RZ, 0xc0, !PT ;  /* 0xffff000021217812 */ /* 0x000fe200078ec0ff */
[----:B------:R-:W-:Y:S01]  /*23c30*/  FMUL.FTZ R13, R16, R38 ;  /* 0x00000026100d7220 */ /* 0x000fe20000410000 */
[----:B------:R-:W-:Y:S01]  /*23c40*/  LOP3.LUT R3, R14, 0xffff0000, RZ, 0xc0, !PT ;  /* 0xffff00000e037812 */ /* 0x000fe200078ec0ff */
[----:B------:R-:W-:-:S02]  /*23c50*/  FMUL.FTZ R16, R16, R19 ;  /* 0x0000001310107220 */ /* 0x000fc40000410000 */
[C---:B------:R-:W-:Y:S02]  /*23c60*/  FFMA.FTZ R39, R25.reuse, R19, -R13 ;  /* 0x0000001319277223 */ /* 0x040fe4000001080d */
[C---:B------:R-:W-:Y:S02]  /*23c70*/  IMAD.U32 R19, R22.reuse, 0x10000, RZ ;  /* 0x0001000016137824 */ /* 0x040fe400078e00ff */
[----:B------:R-:W-:Y:S01]  /*23c80*/  FFMA.FTZ R38, R25, R38, R16 ;  /* 0x0000002619267223 */ /* 0x000fe20000010010 */
[----:B------:R-:W-:Y:S01]  /*23c90*/  LOP3.LUT R25, R22, 0xffff0000, RZ, 0xc0, !PT ;  /* 0xffff000016197812 */ /* 0x000fe200078ec0ff */
[----:B------:R-:W-:Y:S01]  /*23ca0*/  IMAD.U32 R9, R14, 0x10000, RZ ;  /* 0x000100000e097824 */ /* 0x000fe200078e00ff */
[C---:B------:R-:W-:Y:S01]  /*23cb0*/  LOP3.LUT R14, R15.reuse, 0xffff0000, RZ, 0xc0, !PT ;  /* 0xffff00000f0e7812 */ /* 0x040fe200078ec0ff */
[C---:B------:R-:W-:Y:S01]  /*23cc0*/  IMAD.U32 R16, R32.reuse, 0x10000, RZ ;  /* 0x0001000020107824 */ /* 0x040fe200078e00ff */
[----:B------:R-:W-:Y:S01]  /*23cd0*/  LOP3.LUT R32, R32, 0xffff0000, RZ, 0xc0, !PT ;  /* 0xffff000020207812 */ /* 0x000fe200078ec0ff */
[----:B------:R-:W-:-:S02]  /*23ce0*/  IMAD.U32 R2, R15, 0x10000, RZ ;  /* 0x000100000f027824 */ /* 0x000fc400078e00ff */
[C---:B------:R-:W-:Y:S02]  /*23cf0*/  FMUL.FTZ R15, R11.reuse, R28 ;  /* 0x0000001c0b0f7220 */ /* 0x040fe40000410000 */
[----:B------:R-:W-:Y:S02]  /*23d00*/  FMUL.FTZ R13, R11, R33 ;  /* 0x000000210b0d7220 */ /* 0x000fe40000410000 */
[C---:B------:R-:W-:Y:S02]  /*23d10*/  FMUL.FTZ R11, R10.reuse, R19 ;  /* 0x000000130a0b7220 */ /* 0x040fe40000410000 */
[----:B------:R-:W-:Y:S02]  /*23d20*/  FMUL.FTZ R10, R10, R16 ;  /* 0x000000100a0a7220 */ /* 0x000fe40000410000 */
[C---:B------:R-:W-:Y:S02]  /*23d30*/  FFMA.FTZ R33, R24.reuse, R33, -R15 ;  /* 0x0000002118217223 */ /* 0x040fe4000001080f */
[----:B------:R-:W-:-:S02]  /*23d40*/  FFMA.FTZ R28, R24, R28, R13 ;  /* 0x0000001c181c7223 */ /* 0x000fc4000001000d */
[C---:B------:R-:W-:Y:S02]  /*23d50*/  FFMA.FTZ R24, R23.reuse, R16, -R11 ;  /* 0x0000001017187223 */ /* 0x040fe4000001080b */
[----:B------:R-:W-:Y:S02]  /*23d60*/  FFMA.FTZ R23, R23, R19, R10 ;  /* 0x0000001317177223 */ /* 0x000fe4000001000a */
[C---:B------:R-:W-:Y:S02]  /*23d70*/  FMUL.FTZ R10, R12.reuse, R25 ;  /* 0x000000190c0a7220 */ /* 0x040fe40000410000 */
[C---:B------:R-:W-:Y:S01]  /*23d80*/  IMAD.U32 R16, R31.reuse, 0x10000, RZ ;  /* 0x000100001f107824 */ /* 0x040fe200078e00ff */
[----:B------:R-:W-:Y:S01]  /*23d90*/  LOP3.LUT R31, R31, 0xffff0000, RZ, 0xc0, !PT ;  /* 0xffff00001f1f7812 */ /* 0x000fe200078ec0ff */
[-C--:B------:R-:W-:Y:S02]  /*23da0*/  FMUL.FTZ R12, R12, R32.reuse ;  /* 0x000000200c0c7220 */ /* 0x080fe40000410000 */
[C---:B------:R-:W-:Y:S01]  /*23db0*/  IMAD.U32 R15, R27.reuse, 0x10000, RZ ;  /* 0x000100001b0f7824 */ /* 0x040fe200078e00ff */
[----:B------:R-:W-:Y:S01]  /*23dc0*/  LOP3.LUT R27, R27, 0xffff0000, RZ, 0xc0, !PT ;  /* 0xffff00001b1b7812 */ /* 0x000fe200078ec0ff */
[----:B------:R-:W-:-:S02]  /*23dd0*/  FFMA.FTZ R32, R20, R32, -R10 ;  /* 0x0000002014207223 */ /* 0x000fc4000001080a */
[----:B------:R-:W-:Y:S02]  /*23de0*/  IMAD.U32 R22, R26, 0x10000, RZ ;  /* 0x000100001a167824 */ /* 0x000fe400078e00ff */
[C---:B------:R-:W-:Y:S02]  /*23df0*/  FMUL.FTZ R10, R9.reuse, R16 ;  /* 0x00000010090a7220 */ /* 0x040fe40000410000 */
[C---:B------:R-:W-:Y:S01]  /*23e00*/  IMAD.U32 R13, R30.reuse, 0x10000, RZ ;  /* 0x000100001e0d7824 */ /* 0x040fe200078e00ff */
[----:B------:R-:W-:Y:S01]  /*23e10*/  LOP3.LUT R30, R30, 0xffff0000, RZ, 0xc0, !PT ;  /* 0xffff00001e1e7812 */ /* 0x000fe200078ec0ff */
[-C--:B------:R-:W-:Y:S02]  /*23e20*/  FMUL.FTZ R11, R9, R15.reuse ;  /* 0x0000000f090b7220 */ /* 0x080fe40000410000 */
[----:B------:R-:W-:Y:S02]  /*23e30*/  FMUL.FTZ R9, R2, R22 ;  /* 0x0000001602097220 */ /* 0x000fe40000410000 */
[----:B------:R-:W-:Y:S01]  /*23e40*/  FFMA.FTZ R10, R17, R15, R10 ;  /* 0x0000000f110a7223 */ /* 0x000fe2000001000a */
        /* <DEDUP_REMOVED lines=10> */
[C---:B------:R-:W-:Y:S01]  /*23ef0*/  FFMA.FTZ R9, R29.reuse, R31, -R9 ;  /* 0x0000001f1d097223 */ /* 0x040fe20000010809 */
[----:B------:R-:W-:Y:S01]  /*23f00*/  F2FP.BF16.PACK_AB R17, R32, R24 ;  /* 0x000000182011723e */ /* 0x000fe200000010ff */
[----:B------:R-:W-:Y:S02]  /*23f10*/  FFMA.FTZ R2, R18, R30, -R2 ;  /* 0x0000001e12027223 */ /* 0x000fe40000010802 */
[----:B------:R-:W-:Y:S01]  /*23f20*/  FFMA.FTZ R20, R20, R25, R12 ;  /* 0x0000001914147223 */ /* 0x000fe2000001000c */
[----:B------:R-:W-:Y:S01]  /*23f30*/  F2FP.BF16.PACK_AB R12, R28, R38 ;  /* 0x000000261c0c723e */ /* 0x000fe200000010ff */
[----:B------:R-:W-:Y:S01]  /*23f40*/  FFMA.FTZ R3, R29, R27, R3 ;  /* 0x0000001b1d037223 */ /* 0x000fe20000010003 */
[----:B------:R-:W-:Y:S01]  /*23f50*/  F2FP.BF16.PACK_AB R19, R2, R19 ;  /* 0x000000130213723e */ /* 0x000fe200000010ff */
[----:B------:R-:W-:Y:S01]  /*23f60*/  FFMA.FTZ R15, R18, R15, R14 ;  /* 0x0000000f120f7223 */ /* 0x000fe2000001000e */
[----:B------:R-:W-:Y:S01]  /*23f70*/  F2FP.BF16.PACK_AB R18, R9, R11 ;  /* 0x0000000b0912723e */ /* 0x000fe200000010ff */
[----:B------:R-:W-:Y:S01]  /*23f80*/  IMAD.MOV.U32 R2, RZ, RZ, R110 ;  /* 0x000000ffff027224 */ /* 0x000fe200078e006e */
[----:B------:R-:W-:-:S02]  /*23f90*/  F2FP.BF16.PACK_AB R13, R20, R23 ;  /* 0x00000017140d723e */ /* 0x000fc400000010ff */
[----:B------:R-:W-:Y:S01]  /*23fa0*/  F2FP.BF16.PACK_AB R14, R3, R10 ;  /* 0x0000000a030e723e */ /* 0x000fe200000010ff */
[----:B------:R-:W-:Y:S01]  /*23fb0*/  IMAD.MOV.U32 R3, RZ, RZ, 0x0 ;  /* 0x00000000ff037424 */ /* 0x000fe200078e00ff */
[----:B------:R-:W-:Y:S01]  /*23fc0*/  F2FP.BF16.PACK_AB R15, R15, R21 ;  /* 0x000000150f0f723e */ /* 0x000fe200000010ff */
[----:B------:R1:W-:Y:S04]  /*23fd0*/  ST.E.128 [R36.64], R16 ;  /* 0x0000001024007985 */ /* 0x0003e8000c101d04 */
[----:B------:R1:W-:Y:S01]  /*23fe0*/  ST.E.128 [R34.64], R12 ;  /* 0x0000000c22007985 */ /* 0x0003e2000c101d04 */
[----:B------:R-:W-:Y:S05]  /*23ff0*/  RET.REL.NODEC R2 `(_ZN7cutlass13device_kernelIN5flash19enable_sm80_to_sm89INS1_16FlashAttnFwdSm80INS1_25CollectiveMainloopFwdSm80ILi8ELi2ELb0EN4cute5tupleIJNS5_1CILi128EEENS7_ILi64EEENS7_ILi192EEEEEELi192ENS_10bfloat16_tEfNS_4arch4Sm80ELb0ELb1ELb1ELb1ELb1ELb1ELb1ELb0EEENS1_21CollectiveEpilogueFwdINS6_IJS8_SA_S9_EEENS6_IJNS7_ILi1EEESI_SI_EEESC_SE_Li256ELb1ELb1ELb0ELb0EEENS1_19SingleTileSchedulerILb1ELb0ELb1ELi128EEEEEEEEEvNT_6ParamsE) ;  /* 0xfffdc00002007950 */ /* 0x000fea0003c3ffff */
.L_x_1366:
        /* <DEDUP_REMOVED lines=8> */
.L_x_1367:
[----:B------:R-:W-:Y:S01]  /*24080*/  IMAD.MOV.U32 R30, RZ, RZ, R48 ;  /* 0x000000ffff1e7224 */ /* 0x000fe200078e0030 */
[----:B------:R-:W-:Y:S01]  /*24090*/  MOV R3, 0x1c1f ;  /* 0x00001c1f00037802 */ /* 0x000fe20000000f00 */
[----:B------:R-:W-:Y:S01]  /*240a0*/  IMAD.MOV.U32 R29, RZ, RZ, RZ ;  /* 0x000000ffff1d7224 */ /* 0x000fe200078e00ff */
[----:B------:R-:W-:Y:S02]  /*240b0*/  MOV R160, 0xffffffff ;  /* 0xffffffff00a07802 */ /* 0x000fe40000000f00 */
[----:B------:R-:W-:Y:S02]  /*240c0*/  MOV R2, 0x240e0 ;  /* 0x000240e000027802 */ /* 0x000fe40000000f00 */
[----:B-12---:R-:W-:Y:S05]  /*240d0*/  CALL.REL.NOINC `($__internal_5_$__cuda_sm70_shflsync_idx_p) ;  /* 0x0000070000007944 */ /* 0x006fea0003c00000 */
[----:B------:R-:W-:Y:S01]  /*240e0*/  IMAD.MOV.U32 R30, RZ, RZ, R22 ;  /* 0x000000ffff1e7224 */ /* 0x000fe200078e0016 */
[----:B------:R-:W-:Y:S01]  /*240f0*/  MOV R3, 0x1c1f ;  /* 0x00001c1f00037802 */ /* 0x000fe20000000f00 */
[----:B------:R-:W-:Y:S01]  /*24100*/  IMAD.MOV.U32 R29, RZ, RZ, RZ ;  /* 0x000000ffff1d7224 */ /* 0x000fe200078e00ff */
[----:B------:R-:W-:Y:S01]  /*24110*/  MOV R10, R31 ;  /* 0x0000001f000a7202 */ /* 0x000fe20000000f00 */
[----:B------:R-:W-:Y:S01]  /*24120*/  IMAD.MOV.U32 R160, RZ, RZ, -0x1 ;  /* 0xffffffffffa07424 */ /* 0x000fe200078e00ff */
[----:B------:R-:W-:-:S02]  /*24130*/  MOV R11, R9 ;  /* 0x00000009000b7202 */ /* 0x000fc40000000f00 */
[----:B------:R-:W-:Y:S02]  /*24140*/  MOV R2, 0x24160 ;  /* 0x0002416000027802 */ /* 0x000fe40000000f00 */
[----:B------:R-:W-:Y:S05]  /*24150*/  CALL.REL.NOINC `($__internal_5_$__cuda_sm70_shflsync_idx_p) ;  /* 0x0000068000007944 */ /* 0x000fea0003c00000 */
[----:B------:R-:W-:Y:S01]  /*24160*/  IMAD.MOV.U32 R12, RZ, RZ, R31 ;  /* 0x000000ffff0c7224 */ /* 0x000fe200078e001f */
[----:B------:R-:W-:Y:S01]  /*24170*/  MOV R30, R20 ;  /* 0x00000014001e7202 */ /* 0x000fe20000000f00 */
[----:B------:R-:W-:Y:S01]  /*24180*/  IMAD.MOV.U32 R29, RZ, RZ, RZ ;  /* 0x000000ffff1d7224 */ /* 0x000fe200078e00ff */
[----:B------:R-:W-:Y:S01]  /*24190*/  MOV R3, 0x1c1f ;  /* 0x00001c1f00037802 */ /* 0x000fe20000000f00 */
[----:B------:R-:W-:Y:S01]  /*241a0*/  IMAD.MOV.U32 R160, RZ, RZ, -0x1 ;  /* 0xffffffffffa07424 */ /* 0x000fe200078e00ff */
[----:B------:R-:W-:Y:S02]  /*241b0*/  MOV R2, 0x241d0 ;  /* 0x000241d000027802 */ /* 0x000fe40000000f00 */
[----:B------:R-:W-:Y:S05]  /*241c0*/  CALL.REL.NOINC `($__internal_5_$__cuda_sm70_shflsync_idx_p) ;  /* 0x0000061000007944 */ /* 0x000fea0003c00000 */
[----:B------:R-:W-:Y:S01]  /*241d0*/  MOV R2, R31 ;  /* 0x0000001f00027202 */ /* 0x000fe20000000f00 */
[----:B------:R-:W-:Y:S05]  /*241e0*/  BRA `(.L_x_1415) ;  /* 0xffff86d000007947 */ /* 0x000fea000383ffff */
.L_x_1370:
[----:B------:R-:W-:Y:S01]  /*241f0*/  IMAD.MOV.U32 R30, RZ, RZ, R39 ;  /* 0x000000ffff1e7224 */ /* 0x000fe200078e0027 */
[----:B------:R-:W-:Y:S01]  /*24200*/  MOV R3, 0x1c1f ;  /* 0x00001c1f00037802 */ /* 0x000fe20000000f00 */
[----:B------:R-:W-:Y:S01]  /*24210*/  IMAD.MOV.U32 R29, RZ, RZ, 0x1 ;  /* 0x00000001ff1d7424 */ /* 0x000fe200078e00ff */
[----:B------:R-:W-:Y:S02]  /*24220*/  MOV R160, 0xffffffff ;  /* 0xffffffff00a07802 */ /* 0x000fe40000000f00 */
[----:B------:R-:W-:-:S02]  /*24230*/  MOV R2, 0x24250 ;  /* 0x0002425000027802 */ /* 0x000fc40000000f00 */
[----:B---3--:R-:W-:Y:S05]  /*24240*/  CALL.REL.NOINC `($__internal_5_$__cuda_sm70_shflsync_idx_p) ;  /* 0x0000059000007944 */ /* 0x008fea0003c00000 */
[----:B------:R-:W-:Y:S01]  /*24250*/  IMAD.MOV.U32 R11, RZ, RZ, R31 ;  /* 0x000000ffff0b7224 */ /* 0x000fe200078e001f */
[----:B------:R-:W-:Y:S01]  /*24260*/  MOV R30, R48 ;  /* 0x00000030001e7202 */ /* 0x000fe20000000f00 */
[----:B------:R-:W-:Y:S01]  /*24270*/  IMAD.MOV.U32 R29, RZ, RZ, 0x1 ;  /* 0x00000001ff1d7424 */ /* 0x000fe200078e00ff */
[----:B------:R-:W-:Y:S01]  /*24280*/  MOV R3, 0x1c1f ;  /* 0x00001c1f00037802 */ /* 0x000fe20000000f00 */
[----:B------:R-:W-:Y:S01]  /*24290*/  IMAD.MOV.U32 R160, RZ, RZ, -0x1 ;  /* 0xffffffffffa07424 */ /* 0x000fe200078e00ff */
[----:B------:R-:W-:-:S02]  /*242a0*/  MOV R2, 0x242c0 ;  /* 0x000242c000027802 */ /* 0x000fc40000000f00 */
[----:B------:R-:W-:Y:S05]  /*242b0*/  CALL.REL.NOINC `($__internal_5_$__cuda_sm70_shflsync_idx_p) ;  /* 0x0000052000007944 */ /* 0x000fea0003c00000 */
[----:B------:R-:W-:Y:S01]  /*242c0*/  IMAD.MOV.U32 R30, RZ, RZ, R22 ;  /* 0x000000ffff1e7224 */ /* 0x000fe200078e0016 */
[----:B------:R-:W-:Y:S01]  /*242d0*/  MOV R29, 0x1 ;  /* 0x00000001001d7802 */ /* 0x000fe20000000f00 */
[----:B------:R-:W-:Y:S01]  /*242e0*/  IMAD.MOV.U32 R3, RZ, RZ, 0x1c1f ;  /* 0x00001c1fff037424 */ /* 0x000fe200078e00ff */
[----:B------:R-:W-:Y:S01]  /*242f0*/  MOV R160, 0xffffffff ;  /* 0xffffffff00a07802 */ /* 0x000fe20000000f00 */
[----:B------:R-:W-:Y:S01]  /*24300*/  IMAD.MOV.U32 R10, RZ, RZ, R31 ;  /* 0x000000ffff0a7224 */ /* 0x000fe200078e001f */
[----:B------:R-:W-:-:S02]  /*24310*/  MOV R2, 0x24330 ;  /* 0x0002433000027802 */ /* 0x000fc40000000f00 */
[----:B------:R-:W-:Y:S05]  /*24320*/  CALL.REL.NOINC `($__internal_5_$__cuda_sm70_shflsync_idx_p) ;  /* 0x000004b000007944 */ /* 0x000fea0003c00000 */
        /* <DEDUP_REMOVED lines=9> */
.L_x_1397:
        /* <DEDUP_REMOVED lines=8> */
.L_x_1398:
        /* <DEDUP_REMOVED lines=23> */
.L_x_1401:
        /* <DEDUP_REMOVED lines=16> */
[----:B------:R-:W-:Y:S01]  /*246b0*/  MOV R10, R31 ;  /* 0x0000001f000a7202 */ /* 0x000fe20000000f00 */
[----:B------:R-:W-:Y:S01]  /*246c0*/  IMAD.MOV.U32 R160, RZ, RZ, -0x1 ;  /* 0xffffffffffa07424 */ /* 0x000fe200078e00ff */
[----:B------:R-:W-:-:S02]  /*246d0*/  MOV R11, R9 ;  /* 0x00000009000b7202 */ /* 0x000fc40000000f00 */
[----:B------:R-:W-:Y:S02]  /*246e0*/  MOV R2, 0x24700 ;  /* 0x0002470000027802 */ /* 0x000fe40000000f00 */
[----:B------:R-:W-:Y:S05]  /*246f0*/  CALL.REL.NOINC `($__internal_5_$__cuda_sm70_shflsync_idx_p) ;  /* 0x000000e000007944 */ /* 0x000fea0003c00000 */
        /* <DEDUP_REMOVED lines=9> */
        .weak           $__internal_4_$__cuda_sm70_shflsync_bfly_p
        .type           $__internal_4_$__cuda_sm70_shflsync_bfly_p,@function
        .size           $__internal_4_$__cuda_sm70_shflsync_bfly_p,($__internal_5_$__cuda_sm70_shflsync_idx_p - $__internal_4_$__cuda_sm70_shflsync_bfly_p)
$__internal_4_$__cuda_sm70_shflsync_bfly_p:
[----:B------:R-:W-:Y:S04]  /*24790*/  WARPSYNC R244 ;  /* 0x000000f400007348 */ /* 0x000fe80003800000 */
[----:B------:R1:W2:Y:S02]  /*247a0*/  SHFL.BFLY PT, R4, R2, R4, R245 ;  /* 0x0c00000402047389 */ /* 0x0002a400000e00f5 */
[----:B-1----:R-:W-:-:S02]  /*247b0*/  MOV R2, R3 ;  /* 0x0000000300027202 */ /* 0x002fc40000000f00 */
[----:B------:R-:W-:-:S04]  /*247c0*/  MOV R3, 0x0 ;  /* 0x0000000000037802 */ /* 0x000fc80000000f00 */
[----:B--2---:R-:W-:Y:S05]  /*247d0*/  RET.REL.NODEC R2 `(_ZN7cutlass13device_kernelIN5flash19enable_sm80_to_sm89INS1_16FlashAttnFwdSm80INS1_25CollectiveMainloopFwdSm80ILi8ELi2ELb0EN4cute5tupleIJNS5_1CILi128EEENS7_ILi64EEENS7_ILi192EEEEEELi192ENS_10bfloat16_tEfNS_4arch4Sm80ELb0ELb1ELb1ELb1ELb1ELb1ELb1ELb0EEENS1_21CollectiveEpilogueFwdINS6_IJS8_SA_S9_EEENS6_IJNS7_ILi1EEESI_SI_EEESC_SE_Li256ELb1ELb1ELb0ELb0EEENS1_19SingleTileSchedulerILb1ELb0ELb1ELi128EEEEEEEEEvNT_6ParamsE) ;  /* 0xfffdb82002007950 */ /* 0x004fea0003c3ffff */
        .weak           $__internal_5_$__cuda_sm70_shflsync_idx_p
        .type           $__internal_5_$__cuda_sm70_shflsync_idx_p,@function
        .size           $__internal_5_$__cuda_sm70_shflsync_idx_p,(.L_x_3413 - $__internal_5_$__cuda_sm70_shflsync_idx_p)
$__internal_5_$__cuda_sm70_shflsync_idx_p:
[----:B------:R-:W-:Y:S04]  /*247e0*/  WARPSYNC R160 ;  /* 0x000000a000007348 */ /* 0x000fe80003800000 */
[----:B------:R1:W2:Y:S02]  /*247f0*/  SHFL.IDX PT, R31, R30, R29, R3 ;  /* 0x0000001d1e1f7389 */ /* 0x0002a400000e0003 */
[----:B-1----:R-:W-:-:S04]  /*24800*/  MOV R3, 0x0 ;  /* 0x0000000000037802 */ /* 0x002fc80000000f00 */
[----:B--2---:R-:W-:Y:S05]  /*24810*/  RET.REL.NODEC R2 `(_ZN7cutlass13device_kernelIN5flash19enable_sm80_to_sm89INS1_16FlashAttnFwdSm80INS1_25CollectiveMainloopFwdSm80ILi8ELi2ELb0EN4cute5tupleIJNS5_1CILi128EEENS7_ILi64EEENS7_ILi192EEEEEELi192ENS_10bfloat16_tEfNS_4arch4Sm80ELb0ELb1ELb1ELb1ELb1ELb1ELb1ELb0EEENS1_21CollectiveEpilogueFwdINS6_IJS8_SA_S9_EEENS6_IJNS7_ILi1EEESI_SI_EEESC_SE_Li256ELb1ELb1ELb0ELb0EEENS1_19SingleTileSchedulerILb1ELb0ELb1ELi128EEEEEEEEEvNT_6ParamsE) ;  /* 0xfffdb7e002007950 */ /* 0x004fea0003c3ffff */
.L_x_1420:
        /* <DEDUP_REMOVED lines=14> */
.L_x_3413:


//--------------------- .text._ZN7cutlass13device_kernelIN5flash19enable_sm80_to_sm89INS1_16FlashAttnFwdSm80INS1_25CollectiveMainloopFwdSm80ILi8ELi2ELb0EN4cute5tupleIJNS5_1CILi128EEENS7_ILi64EEENS7_ILi192EEEEEELi192ENS_10bfloat16_tEfNS_4arch4Sm80ELb1ELb0ELb1ELb0ELb1ELb0ELb1ELb0EEENS1_21CollectiveEpilogueFwdINS6_IJS8_SA_S9_EEENS6_IJNS7_ILi1EEESI_SI_EEESC_SE_Li256ELb0ELb1ELb0ELb0EEENS1_30DynamicPersistentTileSchedulerILi256ELi256ELb0ELb1ELb0EEEEEEEEEvNT_6ParamsE --------------------------
	.section	.text._ZN7cutlass13device_kernelIN5flash19enable_sm80_to_sm89INS1_16FlashAttnFwdSm80INS1_25CollectiveMainloopFwdSm80ILi8ELi2ELb0EN4cute5tupleIJNS5_1CILi128EEENS7_ILi64EEENS7_ILi192EEEEEELi192ENS_10bfloat16_tEfNS_4arch4Sm80ELb1ELb0ELb1ELb0ELb1ELb0ELb1ELb0EEENS1_21CollectiveEpilogueFwdINS6_IJS8_SA_S9_EEENS6_IJNS7_ILi1EEESI_SI_EEESC_SE_Li256ELb0ELb1ELb0ELb0EEENS1_30DynamicPersistentTileSchedulerILi256ELi256ELb0ELb1ELb0EEEEEEEEEvNT_6ParamsE,"ax",@progbits
	.sectioninfo	@"SHI_REGISTERS=255"
	.align	128
.text._ZN7cutlass13device_kernelIN5flash19enable_sm80_to_sm89INS1_16FlashAttnFwdSm80INS1_25CollectiveMainloopFwdSm80ILi8ELi2ELb0EN4cute5tupleIJNS5_1CILi128EEENS7_ILi64EEENS7_ILi192EEEEEELi192ENS_10bfloat16_tEfNS_4arch4Sm80ELb1ELb0ELb1ELb0ELb1ELb0ELb1ELb0EEENS1_21CollectiveEpilogueFwdINS6_IJS8_SA_S9_EEENS6_IJNS7_ILi1EEESI_SI_EEESC_SE_Li256ELb0ELb1ELb0ELb0EEENS1_30DynamicPersistentTileSchedulerILi256ELi256ELb0ELb1ELb0EEEEEEEEEvNT_6ParamsE:
        .type           _ZN7cutlass13device_kernelIN5flash19enable_sm80_to_sm89INS1_16FlashAttnFwdSm80INS1_25CollectiveMainloopFwdSm80ILi8ELi2ELb0EN4cute5tupleIJNS5_1CILi128EEENS7_ILi64EEENS7_ILi192EEEEEELi192ENS_10bfloat16_tEfNS_4arch4Sm80ELb1ELb0ELb1ELb0ELb1ELb0ELb1ELb0EEENS1_21CollectiveEpilogueFwdINS6_IJS8_SA_S9_EEENS6_IJNS7_ILi1EEESI_SI_EEESC_SE_Li256ELb0ELb1ELb0ELb0EEENS1_30DynamicPersistentTileSchedulerILi256ELi256ELb0ELb1ELb0EEEEEEEEEvNT_6ParamsE,@function
        .size           _ZN7cutlass13device_kernelIN5flash19enable_sm80_to_sm89INS1_16FlashAttnFwdSm80INS1_25CollectiveMainloopFwdSm80ILi8ELi2ELb0EN4cute5tupleIJNS5_1CILi128EEENS7_ILi64EEENS7_ILi192EEEEEELi192ENS_10bfloat16_tEfNS_4arch4Sm80ELb1ELb0ELb1ELb0ELb1ELb0ELb1ELb0EEENS1_21CollectiveEpilogueFwdINS6_IJS8_SA_S9_EEENS6_IJNS7_ILi1EEESI_SI_EEESC_SE_Li256ELb0ELb1ELb0ELb0EEENS1_30DynamicPersistentTileSchedulerILi256ELi256ELb0ELb1ELb0EEEEEEEEEvNT_6ParamsE,(.L_x_3417 - _ZN7cutlass13device_kernelIN5flash19enable_sm80_to_sm89INS1_16FlashAttnFwdSm80INS1_25CollectiveMainloopFwdSm80ILi8ELi2ELb0EN4cute5tupleIJNS5_1CILi128EEENS7_ILi64EEENS7_ILi192EEEEEELi192ENS_10bfloat16_tEfNS_4arch4Sm80ELb1ELb0ELb1ELb0ELb1ELb0ELb1ELb0EEENS1_21CollectiveEpilogueFwdINS6_IJS8_SA_S9_EEENS6_IJNS7_ILi1EEESI_SI_EEESC_SE_Li256ELb0ELb1ELb0ELb0EEENS1_30DynamicPersistentTileSchedulerILi256ELi256ELb0ELb1ELb0EEEEEEEEEvNT_6ParamsE)
        .other          _ZN7cutlass13device_kernelIN5flash19enable_sm80_to_sm89INS1_16FlashAttnFwdSm80INS1_25CollectiveMainloopFwdSm80ILi8ELi2ELb0EN4cute5tupleIJNS5_1CILi128EEENS7_ILi64EEENS7_ILi192EEEEEELi192ENS_10bfloat16_tEfNS_4arch4Sm80ELb1ELb0ELb1ELb0ELb1ELb0ELb1ELb0EEENS1_21CollectiveEpilogueFwdINS6_IJS8_SA_S9_EEENS6_IJNS7_ILi1EEESI_SI_EEESC_SE_Li256ELb0ELb1ELb0ELb0EEENS1_30DynamicPersistentTileSchedulerILi256ELi256ELb0ELb1ELb0EEEEEEEEEvNT_6ParamsE,@"STO_CUDA_ENTRY STV_DEFAULT"
_ZN7cutlass13device_kernelIN5flash19enable_sm80_to_sm89INS1_16FlashAttnFwdSm80INS1_25CollectiveMainloopFwdSm80ILi8ELi2ELb0EN4cute5tupleIJNS5_1CILi128EEENS7_ILi64EEENS7_ILi192EEEEEELi192ENS_10bfloat16_tEfNS_4arch4Sm80ELb1ELb0ELb1ELb0ELb1ELb0ELb1ELb0EEENS1_21CollectiveEpilogueFwdINS6_IJS8_SA_S9_EEENS6_IJNS7_ILi1EEESI_SI_EEESC_SE_Li256ELb0ELb1ELb0ELb0EEENS1_30DynamicPersistentTileSchedulerILi256ELi256ELb0ELb1ELb0EEEEEEEEEvNT_6ParamsE:
        /* <DEDUP_REMOVED lines=13> */
[----:B------:R-:W-:Y:S02]  /*00d0*/  ULDC.64 UR6, c[0x0][0x118] ;  /* 0x0000460000067ab9 */ /* 0x000fe40000000a00 */
[CC--:B------:R-:W-:Y:S02]  /*00e0*/  LEA.HI R2, R16.reuse, R20.reuse, RZ, 0x4 ;  /* 0x0000001410027211 */ /* 0x0c0fe400078f20ff */
[----:B------:R-:W-:Y:S02]  /*00f0*/  LEA.HI R8, R16, R20, RZ, 0x3 ;  /* 0x0000001410087211 */ /* 0x000fe400078f18ff */
[----:B------:R-:W-:Y:S02]  /*0100*/  SHF.R.S32.HI R3, RZ, 0x4, R2 ;  /* 0x00000004ff037819 */ /* 0x000fe40000011402 */
[----:B------:R-:W-:-:S02]  /*0110*/  SHF.R.S32.HI R250, RZ, 0x3, R8 ;  /* 0x00000003fffa7819 */ /* 0x000fc40000011408 */
[----:B------:R-:W-:Y:S02]  /*0120*/  LEA.HI R0, R2, R3, RZ, 0x1 ;  /* 0x0000000302007211 */ /* 0x000fe400078f08ff */
[----:B------:R-:W-:Y:S02]  /*0130*/  LEA.HI R12, R16, R20, RZ, 0x2 ;  /* 0x00000014100c7211 */ /* 0x000fe400078f10ff */
[----:B------:R-:W-:Y:S02]  /*0140*/  LOP3.LUT R0, R0, 0xfffffffe, RZ, 0xc0, !PT ;  /* 0xfffffffe00007812 */ /* 0x000fe400078ec0ff */
[--C-:B------:R-:W-:Y:S02]  /*0150*/  SHF.R.S32.HI R9, RZ, 0x2, R12.reuse ;  /* 0x00000002ff097819 */ /* 0x100fe4000001140c */
[----:B------:R-:W-:Y:S01]  /*0160*/  SHF.R.S32.HI R4, RZ, 0x1f, R12 ;  /* 0x0000001fff047819 */ /* 0x000fe2000001140c */
[----:B------:R-:W-:Y:S01]  /*0170*/  IMAD.IADD R14, R3, 0x1, -R0 ;  /* 0x00000001030e7824 */ /* 0x000fe200078e0a00 */
[----:B------:R-:W-:-:S02]  /*0180*/  LOP3.LUT R3, R8, 0xfffffff8, RZ, 0xc0, !PT ;  /* 0xfffffff808037812 */ /* 0x000fc400078ec0ff */
[----:B------:R-:W-:Y:S01]  /*0190*/  LOP3.LUT R0, R2, 0xfffffff0, RZ, 0xc0, !PT ;  /* 0xfffffff002007812 */ /* 0x000fe200078ec0ff */
[----:B------:R-:W-:Y:S01]  /*01a0*/  IMAD.SHL.U32 R2, R250, 0x40, RZ ;  /* 0x00000040fa027824 */ /* 0x000fe200078e00ff */
[----:B------:R-:W-:Y:S01]  /*01b0*/  LEA.HI R7, R16, R20, RZ, 0x5 ;  /* 0x0000001410077211 */ /* 0x000fe200078f28ff */
[----:B------:R-:W-:Y:S01]  /*01c0*/  IMAD.IADD R218, R20, 0x1, -R3 ;  /* 0x0000000114da7824 */ /* 0x000fe200078e0a03 */
[----:B------:R-:W-:Y:S01]  /*01d0*/  LEA.HI R3, R4, R9, RZ, 0x3 ;  /* 0x0000000904037211 */ /* 0x000fe200078f18ff */
[----:B------:R-:W-:Y:S01]  /*01e0*/  IMAD.IADD R0, R20, 0x1, -R0 ;  /* 0x0000000114007824 */ /* 0x000fe200078e0a00 */
[----:B------:R-:W-:Y:S01]  /*01f0*/  LOP3.LUT R2, R2, 0x1c0, RZ, 0xc0, !PT ;  /* 0x000001c002027812 */ /* 0x000fe200078ec0ff */
[C---:B------:R-:W-:Y:S01]  /*0200*/  IMAD.SHL.U32 R200, R218.reuse, 0x8, RZ ;  /* 0x00000008dac87824 */ /* 0x040fe200078e00ff */
[----:B------:R-:W-:Y:S01]  /*0210*/  LOP3.LUT R3, R3, 0xfffffff8, RZ, 0xc0, !PT ;  /* 0xfffffff803037812 */ /* 0x000fe200078ec0ff */
[C---:B------:R-:W-:Y:S01]  /*0220*/  IMAD.SHL.U32 R5, R218.reuse, 0x40, RZ ;  /* 0x00000040da057824 */ /* 0x040fe200078e00ff */
[----:B------:R-:W-:Y:S01]  /*0230*/  SHF.R.S32.HI R6, RZ, 0x1f, R0 ;  /* 0x0000001fff067819 */ /* 0x000fe20000011400 */
[----:B------:R-:W-:Y:S01]  /*0240*/  IMAD R219, R218, 0x20, R250 ;  /* 0x00000020dadb7824 */ /* 0x000fe200078e02fa */
[----:B------:R-:W-:Y:S01]  /*0250*/  SHF.R.U32.HI R4, RZ, 0x3, R2 ;  /* 0x00000003ff047819 */ /* 0x000fe20000011602 */
[----:B------:R-:W-:Y:S01]  /*0260*/  IMAD.IADD R9, R9, 0x1, -R3 ;  /* 0x0000000109097824 */ /* 0x000fe200078e0a03 */
[----:B------:R-:W-:-:S02]  /*0270*/  LOP3.LUT R2, R2, 0x38, R200, 0xf8, !PT ;  /* 0x0000003802027812 */ /* 0x000fc400078ef8c8 */
[----:B------:R-:W-:Y:S02]  /*0280*/  LEA.HI R11, R6, R0, RZ, 0x3 ;  /* 0x00000000060b7211 */ /* 0x000fe400078f18ff */
[----:B------:R-:W-:Y:S02]  /*0290*/  LOP3.LUT R13, R2, R4, RZ, 0x3c, !PT ;  /* 0x00000004020d7212 */ /* 0x000fe400078e3cff */
[----:B------:R-:W-:Y:S02]  /*02a0*/  LOP3.LUT R4, R11, 0xfffffff8, RZ, 0xc0, !PT ;  /* 0xfffffff80b047812 */ /* 0x000fe400078ec0ff */
[----:B------:R-:W-:Y:S02]  /*02b0*/  LOP3.LUT R2, R5, 0x1c0, RZ, 0xc0, !PT ;  /* 0x000001c005027812 */ /* 0x000fe400078ec0ff */
[----:B------:R-:W-:Y:S01]  /*02c0*/  LOP3.LUT R3, R9, 0x1, RZ, 0xc0, !PT ;  /* 0x0000000109037812 */ /* 0x000fe200078ec0ff */
[----:B------:R-:W-:Y:S01]  /*02d0*/  IMAD.IADD R10, R0, 0x1, -R4 ;  /* 0x00000001000a7824 */ /* 0x000fe200078e0a04 */
[----:B------:R-:W-:-:S02]  /*02e0*/  LOP3.LUT R5, R2, 0x8, R8, 0xf8, !PT ;  /* 0x0000000802057812 */ /* 0x000fc400078ef808 */
[----:B------:R-:W-:Y:S02]  /*02f0*/  LOP3.LUT R0, R7, 0xffffffe0, RZ, 0xc0, !PT ;  /* 0xffffffe007007812 */ /* 0x000fe400078ec0ff */
[----:B------:R-:W-:Y:S02]  /*0300*/  SHF.R.U32.HI R2, RZ, 0x3, R2 ;  /* 0x00000003ff027819 */ /* 0x000fe40000011602 */
[--C-:B------:R-:W-:Y:S01]  /*0310*/  SHF.R.S32.HI R6, RZ, 0x5, R7.reuse ;  /* 0x00000005ff067819 */ /* 0x100fe20000011407 */
[----:B------:R-:W-:Y:S01]  /*0320*/  IMAD.IADD R19, R20, 0x1, -R0 ;  /* 0x0000000114137824 */ /* 0x000fe200078e0a00 */
[----:B------:R-:W-:Y:S02]  /*0330*/  LOP3.LUT R15, R5, R2, RZ, 0x3c, !PT ;  /* 0x00000002050f7212 */ /* 0x000fe400078e3cff */
[----:B------:R-:W-:Y:S01]  /*0340*/  SHF.R.S32.HI R2, RZ, 0x1f, R7 ;  /* 0x0000001fff027819 */ /* 0x000fe20000011407 */
[----:B------:R-:W-:Y:S01]  /*0350*/  IMAD.SHL.U32 R7, R14, 0x8, RZ ;  /* 0x000000080e077824 */ /* 0x000fe200078e00ff */
[----:B------:R-:W-:-:S02]  /*0360*/  ISETP.NE.U32.AND P3, PT, R3, 0x1, PT ;  /* 0x000000010300780c */ /* 0x000fc40003f65070 */
[----:B------:R-:W-:Y:S02]  /*0370*/  LOP3.LUT R3, R12, 0xfffffffc, RZ, 0xc0, !PT ;  /* 0xfffffffc0c037812 */ /* 0x000fe400078ec0ff */
[----:B------:R-:W-:Y:S01]  /*0380*/  LEA.HI R0, R2, R6, RZ, 0x3 ;  /* 0x0000000602007211 */ /* 0x000fe200078f18ff */
[----:B------:R-:W-:Y:S01]  /*0390*/  IMAD.SHL.U32 R2, R10, 0x40, RZ ;  /* 0x000000400a027824 */ /* 0x000fe200078e00ff */
[----:B------:R-:W-:Y:S02]  /*03a0*/  SHF.R.S32.HI R12, RZ, 0x1f, R19 ;  /* 0x0000001fff0c7819 */ /* 0x000fe40000011413 */
[----:B------:R-:W-:Y:S01]  /*03b0*/  LOP3.LUT R4, R0, 0xffffff8, RZ, 0xc0, !PT ;  /* 0x0ffffff800047812 */ /* 0x000fe200078ec0ff */
[----:B------:R-:W-:Y:S01]  /*03c0*/  IMAD.IADD R0, R20, 0x1, -R3 ;  /* 0x0000000114007824 */ /* 0x000fe200078e0a03 */
[----:B------:R-:W-:Y:S02]  /*03d0*/  LEA.HI R12, R12, R19, RZ, 0x2 ;  /* 0x000000130c0c7211 */ /* 0x000fe400078f10ff */
[----:B------:R-:W-:Y:S01]  /*03e0*/  LEA.HI R8, R16, R20, RZ, 0x6 ;  /* 0x0000001410087211 */ /* 0x000fe200078f30ff */
[----:B------:R-:W-:Y:S01]  /*03f0*/  IMAD.IADD R4, R6, 0x1, -R4 ;  /* 0x0000000106047824 */ /* 0x000fe200078e0a04 */
[----:B------:R-:W-:-:S02]  /*0400*/  LOP3.LUT R2, R2, 0x1c0, RZ, 0xc0, !PT ;  /* 0x000001c002027812 */ /* 0x000fc400078ec0ff */
[----:B------:R-:W-:Y:S01]  /*0410*/  SHF.R.S32.HI R3, RZ, 0x2, R12 ;  /* 0x00000002ff037819 */ /* 0x000fe2000001140c */
[----:B------:R-:W-:Y:S01]  /*0420*/  IMAD.SHL.U32 R8, R8, 0x8, RZ ;  /* 0x0000000808087824 */ /* 0x000fe200078e00ff */
[----:B------:R-:W-:Y:S02]  /*0430*/  LOP3.LUT R7, R2, 0x8, R7, 0xf8, !PT ;  /* 0x0000000802077812 */ /* 0x000fe400078ef807 */
[----:B------:R-:W-:Y:S01]  /*0440*/  SHF.R.U32.HI R5, RZ, 0x3, R2 ;  /* 0x00000003ff057819 */ /* 0x000fe20000011602 */
[----:B------:R-:W-:Y:S01]  /*0450*/  IMAD R18, R4, 0x10, R3 ;  /* 0x0000001004127824 */ /* 0x000fe200078e0203 */
[----:B------:R-:W-:Y:S01]  /*0460*/  LEA.HI R2, R0, R0, RZ, 0x1 ;  /* 0x0000000000027211 */ /* 0x000fe200078f08ff */
[----:B------:R-:W-:Y:S01]  /*0470*/  IMAD.SHL.U32 R3, R9, 0x40, RZ ;  /* 0x0000004009037824 */ /* 0x000fe200078e00ff */
[----:B------:R-:W-:Y:S02]  /*0480*/  LOP3.LUT R13, R13, 0x7ffffe00, R8, 0xf8, !PT ;  /* 0x7ffffe000d0d7812 */ /* 0x000fe400078ef808 */
[----:B------:R-:W-:Y:S01]  /*0490*/  LOP3.LUT R8, R7, R5, RZ, 0x3c, !PT ;  /* 0x0000000507087212 */ /* 0x000fe200078e3cff */
[----:B------:R-:W-:Y:S01]  /*04a0*/  IMAD.SHL.U32 R5, R6, 0x400, RZ ;  /* 0x0000040006057824 */ /* 0x000fe200078e00ff */
[----:B------:R-:W-:Y:S01]  /*04b0*/  LOP3.LUT R2, R2, 0x1ffffffe, RZ, 0xc0, !PT ;  /* 0x1ffffffe02027812 */ /* 0x000fe200078ec0ff */
[----:B------:R-:W-:Y:S01]  /*04c0*/  IMAD.SHL.U32 R7, R11, 0x40, RZ ;  /* 0x000000400b077824 */ /* 0x000fe200078e00ff */
[----:B------:R-:W-:Y:S01]  /*04d0*/  LOP3.LUT R6, R3, 0x1c0, RZ, 0xc0, !PT ;  /* 0x000001c003067812 */ /* 0x000fe200078ec0ff */
[C---:B------:R-:W-:Y:S01]  /*04e0*/  IMAD R4, R0.reuse, 0x2, R5 ;  /* 0x0000000200047824 */ /* 0x040fe200078e0205 */
[----:B------:R-:W-:Y:S01]  /*04f0*/  R2P PR, R9, 0x6 ;  /* 0x0000000609007804 */ /* 0x000fe20000000000 */
[----:B------:R-:W-:Y:S01]  /*0500*/  IMAD.IADD R9, R0, 0x1, -R2 ;  /* 0x0000000100097824 */ /* 0x000fe200078e0a02 */
[----:B------:R-:W-:Y:S01]  /*0510*/  LEA.HI R2, R6, R6, RZ, 0x1d ;  /* 0x0000000606027211 */ /* 0x000fe200078fe8ff */
[----:B------:R-:W-:Y:S01]  /*0520*/  STL [R1+0x38], R18 ;  /* 0x0000381201007387 */ /* 0x000fe20000100800 */
[----:B------:R-:W-:Y:S01]  /*0530*/  LOP3.LUT R3, R7, 0xfffffe00, RZ, 0xc0, !PT ;  /* 0xfffffe0007037812 */ /* 0x000fe200078ec0ff */
[----:B------:R-:W-:Y:S01]  /*0540*/  IMAD R0, R14, 0x200, R15 ;  /* 0x000002000e007824 */ /* 0x000fe200078e020f */
[----:B------:R-:W-:Y:S01]  /*0550*/  SHF.R.S32.HI R6, RZ, 0x1f, R200 ;  /* 0x0000001fff067819 */ /* 0x000fe200000114c8 */
[----:B------:R-:W-:Y:S01]  /*0560*/  IMAD.IADD R7, R4, 0x1, R2 ;  /* 0x0000000104077824 */ /* 0x000fe200078e0202 */
[----:B------:R-:W-:Y:S01]  /*0570*/  LEA.HI R4, R16, R20, RZ, 0x7 ;  /* 0x0000001410047211 */ /* 0x000fe200078f38ff */
[----:B------:R-:W-:Y:S01]  /*0580*/  STL [R1+0x8], R17 ;  /* 0x0000081101007387 */ /* 0x000fe20000100800 */
[----:B------:R-:W-:Y:S01]  /*0590*/  IADD3 R213, R200, 0x40, RZ ;  /* 0x00000040c8d57810 */ /* 0x000fe20007ffe0ff */
[----:B------:R-:W-:Y:S01]  /*05a0*/  IMAD.SHL.U32 R221, R13, 0x2, RZ ;  /* 0x000000020ddd7824 */ /* 0x000fe200078e00ff */
[----:B------:R-:W-:-:S02]  /*05b0*/  SHF.R.S32.HI R4, RZ, 0x7, R4 ;  /* 0x00000007ff047819 */ /* 0x000fc40000011404 */
[----:B------:R-:W-:Y:S02]  /*05c0*/  LOP3.LUT R4, R12, 0x7ffffffc, RZ, 0xc0, !PT ;  /* 0x7ffffffc0c047812 */ /* 0x000fe400078ec0ff */
[----:B------:R-:W-:Y:S02]  /*05d0*/  IADD3 R214, R200, 0x80, RZ ;  /* 0x00000080c8d67810 */ /* 0x000fe40007ffe0ff */
[-C--:B------:R-:W-:Y:S01]  /*05e0*/  IADD3 R2, R8, R3.reuse, R5 ;  /* 0x0000000308027210 */ /* 0x080fe20007ffe005 */
[----:B------:R-:W-:Y:S01]  /*05f0*/  IMAD.IADD R6, R19, 0x1, -R4 ;  /* 0x0000000113067824 */ /* 0x000fe200078e0a04 */
[C---:B------:R-:W-:Y:S02]  /*0600*/  LOP3.LUT P0, RZ, R10.reuse, 0x2, RZ, 0xc0, !PT ;  /* 0x000000020aff7812 */ /* 0x040fe4000780c0ff */
[----:B------:R-:W-:Y:S01]  /*0610*/  LOP3.LUT P4, RZ, R10, 0x4, RZ, 0xc0, !PT ;  /* 0x000000040aff7812 */ /* 0x000fe2000788c0ff */
[----:B------:R-:W-:Y:S01]  /*0620*/  IMAD.SHL.U32 R6, R6, 0x2, RZ ;  /* 0x0000000206067824 */ /* 0x000fe200078e00ff */
[----:B------:R-:W-:Y:S01]  /*0630*/  LOP3.LUT R3, R8, R3, RZ, 0xfc, !PT ;  /* 0x0000000308037212 */ /* 0x000fe200078efcff */
[----:B------:R-:W-:Y:S01]  /*0640*/  IMAD.MOV.U32 R8, RZ, RZ, 0x40 ;  /* 0x00000040ff087424 */ /* 0x000fe200078e00ff */
[----:B------:R-:W-:-:S02]  /*0650*/  SHF.R.S32.HI R5, RZ, 0x1f, R213 ;  /* 0x0000001fff057819 */ /* 0x000fc400000114d5 */
[----:B------:R-:W-:Y:S01]  /*0660*/  SHF.R.S32.HI R10, RZ, 0x1f, R214 ;  /* 0x0000001fff0a7819 */ /* 0x000fe200000114d6 */
[----:B------:R1:W-:Y:S01]  /*0670*/  STL [R1], R6 ;  /* 0x0000000601007387 */ /* 0x0003e20000100800 */
[----:B------:R-:W-:Y:S02]  /*0680*/  SEL R5, R193, 0xffffffe0, !P1 ;  /* 0xffffffe0c1057807 */ /* 0x000fe40004800000 */
[----:B------:R-:W-:Y:S02]  /*0690*/  LEA R10, R7, 0x80, 0x1 ;  /* 0x00000080070a7811 */ /* 0x000fe400078e08ff */
[----:B------:R-:W-:Y:S02]  /*06a0*/  SEL R4, R8, 0xffffffc0, !P2 ;  /* 0xffffffc008047807 */ /* 0x000fe40005000000 */
[----:B------:R-:W-:Y:S01]  /*06b0*/  LEA R194, R0, 0xc100, 0x1 ;  /* 0x0000c10000c27811 */ /* 0x000fe200078e08ff */
[----:B------:R-:W-:Y:S01]  /*06c0*/  IMAD.IADD R7, R10, 0x1, R5 ;  /* 0x000000010a077824 */ /* 0x000fe200078e0205 */
[----:B------:R-:W-:Y:S01]  /*06d0*/  SEL R0, R8, 0xffffffc0, !P4 ;  /* 0xffffffc008007807 */ /* 0x000fe20006000000 */
[----:B------:R-:W-:Y:S01]  /*06e0*/  IMAD.IADD R8, R10, 0x1, R4 ;  /* 0x000000010a087824 */ /* 0x000fe200078e0204 */
[----:B------:R-:W-:-:S02]  /*06f0*/  LEA R187, R2, 0x18100, 0x1 ;  /* 0x0001810002bb7811 */ /* 0x000fc400078e08ff */
[----:B------:R-:W-:Y:S02]  /*0700*/  SEL R193, R193, 0xffffffe0, !P0 ;  /* 0xffffffe0c1c17807 */ /* 0x000fe40004000000 */
[----:B------:R-:W-:Y:S01]  /*0710*/  LEA R195, R3, 0x100, 0x1 ;  /* 0x0000010003c37811 */ /* 0x000fe200078e08ff */
[--C-:B------:R-:W-:Y:S01]  /*0720*/  IMAD.IADD R190, R187, 0x1, R0.reuse ;  /* 0x00000001bbbe7824 */ /* 0x100fe200078e0200 */
[----:B------:R-:W-:Y:S01]  /*0730*/  IADD3 R233, R221, 0xc100, RZ ;  /* 0x0000c100dde97810 */ /* 0x000fe20007ffe0ff */
[----:B------:R-:W-:Y:S01]  /*0740*/  IMAD.IADD R188, R187, 0x1, R193 ;  /* 0x00000001bbbc7824 */ /* 0x000fe200078e02c1 */
[----:B------:R-:W-:Y:S01]  /*0750*/  IADD3 R232, R221, 0x100, RZ ;  /* 0x00000100dde87810 */ /* 0x000fe20007ffe0ff */
[----:B------:R-:W-:Y:S02]  /*0760*/  IMAD.IADD R196, R0, 0x1, R195 ;  /* 0x0000000100c47824 */ /* 0x000fe400078e02c3 */
[----:B------:R-:W-:Y:S02]  /*0770*/  IMAD.IADD R189, R188, 0x1, R0 ;  /* 0x00000001bcbd7824 */ /* 0x000fe400078e0200 */
[----:B-1----:R-:W-:-:S05]  /*0780*/  IMAD R6, R9, 0x8, R18 ;  /* 0x0000000809067824 */ /* 0x002fca00078e0212 */
[----:B------:R1:W-:Y:S04]  /*0790*/  STL [R1+0x30], R6 ;  /* 0x0000300601007387 */ /* 0x0003e80000100800 */
[----:B------:R-:W-:Y:S04]  /*07a0*/  STL [R1+0xc], R10 ;  /* 0x00000c0a01007387 */ /* 0x000fe80000100800 */
[----:B------:R2:W-:Y:S04]  /*07b0*/  STL [R1+0x18], R7 ;  /* 0x0000180701007387 */ /* 0x0005e80000100800 */
[----:B------:R-:W-:Y:S01]  /*07c0*/  STL [R1+0x28], R8 ;  /* 0x0000280801007387 */ /* 0x000fe20000100800 */
[----:B-1----:R-:W-:-:S02]  /*07d0*/  IADD3 R6, R10, -0x10, RZ ;  /* 0xfffffff00a067810 */ /* 0x002fc40007ffe0ff */
[----:B------:R-:W-:-:S05]  /*07e0*/  @P3 IADD3 R6, R10, 0x10, RZ ;  /* 0x000000100a063810 */ /* 0x000fca0007ffe0ff */
[----:B------:R-:W-:Y:S01]  /*07f0*/  IMAD.IADD R5, R5, 0x1, R6 ;  /* 0x0000000105057824 */ /* 0x000fe200078e0206 */
[----:B------:R-:W-:Y:S01]  /*0800*/  STL [R1+0x10], R6 ;  /* 0x0000100601007387 */ /* 0x000fe20000100800 */
[----:B--2---:R-:W-:Y:S02]  /*0810*/  IMAD.IADD R7, R7, 0x1, R4 ;  /* 0x0000000107077824 */ /* 0x004fe400078e0204 */
[----:B------:R-:W-:Y:S02]  /*0820*/  IMAD.IADD R2, R4, 0x1, R6 ;  /* 0x0000000104027824 */ /* 0x000fe400078e0206 */
[----:B------:R-:W-:Y:S01]  /*0830*/  IMAD.IADD R3, R5, 0x1, R4 ;  /* 0x0000000105037824 */ /* 0x000fe200078e0204 */
[----:B------:R-:W-:Y:S04]  /*0840*/  STL [R1+0x24], R7 ;  /* 0x0000240701007387 */ /* 0x000fe80000100800 */
[----:B------:R-:W-:Y:S04]  /*0850*/  STL [R1+0x14], R5 ;  /* 0x0000140501007387 */ /* 0x000fe80000100800 */
[----:B------:R1:W-:Y:S04]  /*0860*/  STL [R1+0x20], R2 ;  /* 0x0000200201007387 */ /* 0x0003e80000100800 */
[----:B------:R2:W-:Y:S01]  /*0870*/  STL [R1+0x1c], R3 ;  /* 0x00001c0301007387 */ /* 0x0005e20000100800 */
[----:B-1----:R-:W-:-:S04]  /*0880*/  IMAD.IADD R2, R193, 0x1, R195 ;  /* 0x00000001c1027824 */ /* 0x002fc800078e02c3 */
[----:B------:R-:W-:Y:S02]  /*0890*/  IMAD.IADD R2, R0, 0x1, R2 ;  /* 0x0000000100027824 */ /* 0x000fe400078e0202 */
[----:B------:R-:W-:-:S03]  /*08a0*/  IMAD.IADD R0, R193, 0x1, R196 ;  /* 0x00000001c1007824 */ /* 0x000fc600078e02c4 */
[----:B------:R2:W-:Y:S04]  /*08b0*/  STL [R1+0x2c], R2 ;  /* 0x00002c0201007387 */ /* 0x0005e80000100800 */
.L_x_1501:
[----:B------:R-:W3:Y:S01]  /*08c0*/  LDL R4, [R1+0x8] ;  /* 0x0000080001047983 */ /* 0x000ee20000100800 */
[----:B------:R-:W-:Y:S01]  /*08d0*/  IMAD.MOV.U32 R0, RZ, RZ, c[0x0][0x560] ;  /* 0x00015800ff007624 */ /* 0x000fe200078e00ff */
[----:B------:R-:W-:Y:S01]  /*08e0*/  YIELD ;  /* 0x0000000000007946 */ /* 0x000fe20003800000 */
[----:B------:R-:W-:Y:S03]  /*08f0*/  BSSY B0, `(.L_x_1421) ;  /* 0x0000016000007945 */ /* 0x000fe60003800000 */
[----:B------:R-:W-:-:S13]  /*0900*/  ISETP.NE.AND P0, PT, R0, 0x1, PT ;  /* 0x000000010000780c */ /* 0x000fda0003f05270 */
[----:B---3--:R-:W-:Y:S01]  /*0910*/  @P0 IMAD.HI.U32 R0, R4, c[0x0][0x564], RZ ;  /* 0x0001590004000a27 */ /* 0x008fe200078e00ff */
[----:B--2---:R-:W-:-:S04]  /*0920*/  MOV R3, R4 ;  /* 0x0000000400037202 */ /* 0x004fc80000000f00 */
        /* <DEDUP_REMOVED lines=12> */
.L_x_1422:
[----:B------:R-:W-:-:S04]  /*09f0*/  MOV R0, c[0x0][0x554] ;  /* 0x0001550000007a02 */ /* 0x000fc80000000f00 */
[----:B------:R-:W-:Y:S02]  /*0a00*/  ISETP.NE.AND P0, PT, R0, 0x1, PT ;  /* 0x000000010000780c */ /* 0x000fe40003f05270 */
[----:B------:R-:W-:-:S11]  /*0a10*/  MOV R0, R2 ;  /* 0x0000000200007202 */ /* 0x000fd60000000f00 */
[----:B------:R-:W-:-:S05]  /*0a20*/  @P0 IMAD.HI.U32 R4, R2, c[0x0][0x558], RZ ;  /* 0x0001560002040a27 */ /* 0x000fca00078e00ff */
[----:B------:R-:W-:-:S05]  /*0a30*/  @P0 SHF.R.U32.HI R0, RZ, c[0x0][0x55c], R4 ;  /* 0x00015700ff000a19 */ /* 0x000fca0000011604 */
[----:B------:R-:W-:Y:S02]  /*0a40*/  IMAD R4, R0, c[0x0][0x554], RZ ;  /* 0x0001550000047a24 */ /* 0x000fe400078e02ff */
.L_x_1423:
[----:B------:R-:W-:Y:S05]  /*0a50*/  BSYNC B0 ;  /* 0x0000000000007941 */ /* 0x000fea0003800000 */
.L_x_1421:
        /* <DEDUP_REMOVED lines=25> */
[----:B------:R2:W-:Y:S01]  /*0bf0*/  STL [R1+0x4], R36 ;  /* 0x0000042401007387 */ /* 0x0005e20000100800 */
[----:B------:R-:W-:Y:S01]  /*0c00*/  IMAD.MOV.U32 R86, RZ, RZ, RZ ;  /* 0x000000ffff567224 */ /* 0x000fe200078e00ff */
[----:B------:R-:W-:Y:S01]  /*0c10*/  CS2R R84, SRZ ;  /* 0x0000000000547805 */ /* 0x000fe2000001ff00 */
[----:B------:R-:W-:Y:S01]  /*0c20*/  CS2R R8, SRZ ;  /* 0x0000000000087805 */ /* 0x000fe2000001ff00 */
[----:B------:R-:W-:Y:S01]  /*0c30*/  IMAD.MOV.U32 R82, RZ, RZ, RZ ;  /* 0x000000ffff527224 */ /* 0x000fe200078e00ff */
[----:B------:R-:W-:Y:S01]  /*0c40*/  CS2R R10, SRZ ;  /* 0x00000000000a7805 */ /* 0x000fe2000001ff00 */
[----:B------:R-:W-:Y:S01]  /*0c50*/  MOV R80, RZ ;  /* 0x000000ff00507202 */ /* 0x000fe20000000f00 */
[----:B------:R-:W-:Y:S01]  /*0c60*/  IMAD.MOV.U32 R78, RZ, RZ, RZ ;  /* 0x000000ffff4e7224 */ /* 0x000fe200078e00ff */
[----:B------:R-:W-:Y:S01]  /*0c70*/  CS2R R12, SRZ ;  /* 0x00000000000c7805 */ /* 0x000fe2000001ff00 */
[----:B------:R-:W-:Y:S01]  /*0c80*/  IMAD.MOV.U32 R76, RZ, RZ, RZ ;  /* 0x000000ffff4c7224 */ /* 0x000fe200078e00ff */
[----:B------:R-:W-:Y:S01]  /*0c90*/  MOV R74, RZ ;  /* 0x000000ff004a7202 */ /* 0x000fe20000000f00 */
[----:B------:R-:W-:Y:S01]  /*0ca0*/  CS2R R14, SRZ ;  /* 0x00000000000e7805 */ /* 0x000fe2000001ff00 */
[----:B------:R-:W-:Y:S01]  /*0cb0*/  IMAD.MOV.U32 R72, RZ, RZ, RZ ;  /* 0x000000ffff487224 */ /* 0x000fe200078e00ff */
[----:B-1----:R-:W-:Y:S01]  /*0cc0*/  MOV R2, c[0x0][0x2c4] ;  /* 0x0000b10000027a02 */ /* 0x002fe20000000f00 */
[----:B------:R-:W-:Y:S01]  /*0cd0*/  IMAD.MOV.U32 R70, RZ, RZ, RZ ;  /* 0x000000ffff467224 */ /* 0x000fe200078e00ff */
[----:B------:R-:W-:Y:S01]  /*0ce0*/  CS2R R16, SRZ ;  /* 0x0000000000107805 */ /* 0x000fe2000001ff00 */
        /* <DEDUP_REMOVED lines=30> */
[----:B------:R-:W-:Y:S01]  /*0ed0*/  CS2R R32, SRZ ;  /* 0x0000000000207805 */ /* 0x000fe2000001ff00 */
        /* <DEDUP_REMOVED lines=9> */
[----:B------:R-:W-:Y:S01]  /*0f70*/  IMAD.MOV.U32 R130, RZ, RZ, RZ ;  /* 0x000000ffff827224 */ /* 0x000fe200078e00ff */
[----:B------:R-:W-:Y:S01]  /*0f80*/  CS2R R4, SRZ ;  /* 0x0000000000047805 */ /* 0x000fe2000001ff00 */
[----:B------:R-:W-:Y:S01]  /*0f90*/  CS2R R128, SRZ ;  /* 0x0000000000807805 */ /* 0x000fe2000001ff00 */
[----:B------:R-:W-:Y:S01]  /*0fa0*/  IMNMX R197, R0, R2, PT ;  /* 0x0000000200c57217 */ /* 0x000fe20003800200 */
[----:B------:R-:W-:Y:S01]  /*0fb0*/  IMAD.MOV.U32 R126, RZ, RZ, RZ ;  /* 0x000000ffff7e7224 */ /* 0x000fe200078e00ff */
[----:B------:R-:W-:Y:S01]  /*0fc0*/  PRMT R0, RZ, 0x7610, R0 ;  /* 0x00007610ff007816 */ /* 0x000fe20000000000 */
[----:B------:R-:W-:Y:S01]  /*0fd0*/  CS2R R124, SRZ ;  /* 0x00000000007c7805 */ /* 0x000fe2000001ff00 */
[----:B------:R-:W-:Y:S01]  /*0fe0*/  ISETP.GE.AND P0, PT, R197, 0x1, PT ;  /* 0x00000001c500780c */ /* 0x000fe20003f06270 */
[----:B------:R-:W-:Y:S01]  /*0ff0*/  CS2R R122, SRZ ;  /* 0x00000000007a7805 */ /* 0x000fe2000001ff00 */
[----:B------:R-:W-:Y:S01]  /*1000*/  MOV R37, RZ ;  /* 0x000000ff00257202 */ /* 0x000fe20000000f00 */
[----:B------:R-:W-:Y:S01]  /*1010*/  CS2R R120, SRZ ;  /* 0x0000000000787805 */ /* 0x000fe2000001ff00 */
[----:B------:R-:W-:Y:S01]  /*1020*/  MOV R41, RZ ;  /* 0x000000ff00297202 */ /* 0x000fe20000000f00 */
[----:B------:R-:W-:Y:S01]  /*1030*/  IMAD.MOV.U32 R118, RZ, RZ, RZ ;  /* 0x000000ffff767224 */ /* 0x000fe200078e00ff */
[----:B------:R-:W-:Y:S01]  /*1040*/  CS2R R116, SRZ ;  /* 0x0000000000747805 */ /* 0x000fe2000001ff00 */
[----:B------:R-:W-:Y:S01]  /*1050*/  CS2R R114, SRZ ;  /* 0x0000000000727805 */ /* 0x000fe2000001ff00 */
[----:B------:R-:W-:Y:S01]  /*1060*/  CS2R R112, SRZ ;  /* 0x0000000000707805 */ /* 0x000fe2000001ff00 */
[----:B------:R-:W-:Y:S01]  /*1070*/  MOV R45, RZ ;  /* 0x000000ff002d7202 */ /* 0x000fe20000000f00 */
[----:B------:R-:W-:Y:S01]  /*1080*/  IMAD.MOV.U32 R110, RZ, RZ, RZ ;  /* 0x000000ffff6e7224 */ /* 0x000fe200078e00ff */
[----:B------:R-:W-:Y:S01]  /*1090*/  CS2R R108, SRZ ;  /* 0x00000000006c7805 */ /* 0x000fe2000001ff00 */
[----:B------:R-:W-:Y:S01]  /*10a0*/  CS2R R106, SRZ ;  /* 0x00000000006a7805 */ /* 0x000fe2000001ff00 */
[----:B------:R-:W-:Y:S01]  /*10b0*/  CS2R R104, SRZ ;  /* 0x0000000000687805 */ /* 0x000fe2000001ff00 */
[----:B------:R-:W-:Y:S01]  /*10c0*/  MOV R49, RZ ;  /* 0x000000ff00317202 */ /* 0x000fe20000000f00 */
[----:B------:R-:W-:Y:S05]  /*10d0*/  @!P0 BRA `(.L_x_1424) ;  /* 0x0000b91000008947 */ /* 0x000fea0003800000 */
[----:B--2---:R-:W-:-:S04]  /*10e0*/  ISETP.NE.U32.AND P1, PT, RZ, c[0x0][0x340], PT ;  /* 0x0000d000ff007a0c */ /* 0x004fc80003f25070 */
        /* <DEDUP_REMOVED lines=38> */
.L_x_1502:
[----:B------:R-:W-:Y:S05]  /*1350*/  BRA.DIV ~URZ, `(.L_x_1426) ;  /* 0x0000d5b27f007947 */ /* 0x000fea000b800000 */
[----:B------:R3:W4:Y:S02]  /*1360*/  SHFL.IDX PT, R0, R11, RZ, 0x181f ;  /* 0x00181fff0b007589 */ /* 0x00072400000e0000 */
.L_x_1503:
[----:B---3--:R-:W3:Y:S01]  /*1370*/  LDL R2, [R1+0x4] ;  /* 0x0000040001027983 */ /* 0x008ee20000100800 */
[----:B------:R-:W-:Y:S01]  /*1380*/  MOV R13, c[0x0][0x2c4] ;  /* 0x0000b100000d7a02 */ /* 0x000fe20000000f00 */
[----:B------:R-:W-:Y:S04]  /*1390*/  BSSY B0, `(.L_x_1427) ;  /* 0x0000014000007945 */ /* 0x000fe80003800000 */
[----:B------:R-:W-:Y:S01]  /*13a0*/  IMAD R13, R13, c[0x0][0x168], RZ ;  /* 0x00005a000d0d7a24 */ /* 0x000fe200078e02ff */
[----:B---3--:R-:W-:-:S04]  /*13b0*/  IADD3 R10, R250, R2, RZ ;  /* 0x00000002fa0a7210 */ /* 0x008fc80007ffe0ff */
        /* <DEDUP_REMOVED lines=17> */
.L_x_1428:
[----:B------:R-:W-:Y:S05]  /*14d0*/  BSYNC B0 ;  /* 0x0000000000007941 */ /* 0x000fea0003800000 */
.L_x_1427:
[----:B------:R-:W-:Y:S05]  /*14e0*/  BRA.DIV ~URZ, `(.L_x_1429) ;  /* 0x0000d4927f007947 */ /* 0x000fea000b800000 */
[----:B--2---:R2:W3:Y:S04]  /*14f0*/  SHFL.IDX PT, R8, R9, 0x1, 0x181f ;  /* 0x00381f0009087f89 */ /* 0x0044e800000e0000 */
[----:B----4-:R2:W4:Y:S02]  /*1500*/  SHFL.IDX PT, R0, R11, 0x1, 0x181f ;  /* 0x00381f000b007f89 */ /* 0x01052400000e0000 */
.L_x_1504:
        /* <DEDUP_REMOVED lines=10> */
[-C--:B---3--:R-:W-:Y:S02]  /*15b0*/  LEA.HI.X R7, R200, R8.reuse, R17, 0x1, P2 ;  /* 0x00000008c8077211 */ /* 0x088fe400010f0c11 */
        /* <DEDUP_REMOVED lines=8> */
.L_x_1431:
[----:B------:R-:W-:Y:S05]  /*1640*/  BSYNC B0 ;  /* 0x0000000000007941 */ /* 0x000fea0003800000 */
.L_x_1430:
[----:B------:R-:W-:Y:S05]  /*1650*/  BRA.DIV ~URZ, `(.L_x_1432) ;  /* 0x0000d3f27f007947 */ /* 0x000fea000b800000 */
[----:B---3--:R3:W1:Y:S02]  /*1660*/  SHFL.IDX PT, R8, R9, 0x2, 0x181f ;  /* 0x00581f0009087f89 */ /* 0x00866400000e0000 */
.L_x_1505:
[----:B------:R-:W-:Y:S05]  /*1670*/  BRA.DIV ~URZ, `(.L_x_1433) ;  /* 0x0000d4427f007947 */ /* 0x000fea000b800000 */
[----:B----4-:R4:W2:Y:S02]  /*1680*/  SHFL.IDX PT, R0, R11, 0x2, 0x181f ;  /* 0x00581f000b007f89 */ /* 0x0108a400000e0000 */
.L_x_1506:
[----:B------:R-:W-:Y:S01]  /*1690*/  IADD3 R2, R10, 0x40, RZ ;  /* 0x000000400a027810 */ /* 0x000fe20007ffe0ff */
[----:B------:R-:W-:Y:S03]  /*16a0*/  BSSY B0, `(.L_x_1434) ;  /* 0x0000012000007945 */ /* 0x000fe60003800000 */
[----:B------:R-:W-:-:S13]  /*16b0*/  ISETP.GE.AND P0, PT, R2, R13, PT ;  /* 0x0000000d0200720c */ /* 0x000fda0003f06270 */
[----:B------:R-:W-:Y:S05]  /*16c0*/  @P0 BRA `(.L_x_1435) ;  /* 0x000000f000000947 */ /* 0x000fea0003800000 */
[-C--:B--2---:R-:W-:Y:S02]  /*16d0*/  LEA R6, P2, R200, R0.reuse, 0x1 ;  /* 0x00000000c8067211 */ /* 0x084fe400078408ff */
        /* <DEDUP_REMOVED lines=14> */
.L_x_1435:
[----:B------:R-:W-:Y:S05]  /*17c0*/  BSYNC B0 ;  /* 0x0000000000007941 */ /* 0x000fea0003800000 */
.L_x_1434:
[----:B------:R-:W-:Y:S05]  /*17d0*/  BRA.DIV ~URZ, `(.L_x_1436) ;  /* 0x0000d3527f007947 */ /* 0x000fea000b800000 */
[----:B-1----:R1:W3:Y:S04]  /*17e0*/  SHFL.IDX PT, R8, R9, 0x3, 0x181f ;  /* 0x00781f0009087f89 */ /* 0x0022e800000e0000 */
[----:B--2---:R1:W2:Y:S02]  /*17f0*/  SHFL.IDX PT, R0, R11, 0x3, 0x181f ;  /* 0x00781f000b007f89 */ /* 0x0042a400000e0000 */
.L_x_1507:
[----:B------:R-:W-:Y:S01]  /*1800*/  IADD3 R2, R10, 0x60, RZ ;  /* 0x000000600a027810 */ /* 0x000fe20007ffe0ff */
[----:B-----5:R-:W-:Y:S01]  /*1810*/  IMAD.WIDE.U32 R224, R12, c[0x0][0x2b0], RZ ;  /* 0x0000ac000ce07a25 */ /* 0x020fe200078e00ff */
[----:B------:R-:W-:-:S02]  /*1820*/  SHF.R.S32.HI R18, RZ, 0x1f, R200 ;  /* 0x0000001fff127819 */ /* 0x000fc400000114c8 */
[----:B------:R-:W-:Y:S02]  /*1830*/  ISETP.GE.AND P2, PT, R2, R13, PT ;  /* 0x0000000d0200720c */ /* 0x000fe40003f46270 */
[----:B------:R-:W-:Y:S02]  /*1840*/  SHF.R.S32.HI R16, RZ, 0x1f, R213 ;  /* 0x0000001fff107819 */ /* 0x000fe400000114d5 */
[----:B------:R-:W-:-:S09]  /*1850*/  SHF.R.S32.HI R20, RZ, 0x1f, R214 ;  /* 0x0000001fff147819 */ /* 0x000fd200000114d6 */
[CC--:B--2---:R-:W-:Y:S02]  /*1860*/  @!P2 LEA R6, P0, R200.reuse, R0.reuse, 0x1 ;  /* 0x00000000c806a211 */ /* 0x0c4fe400078008ff */
[C---:B------:R-:W-:Y:S02]  /*1870*/  @!P2 LEA R4, P1, R213.reuse, R0, 0x1 ;  /* 0x00000000d504a211 */ /* 0x040fe400078208ff */
[----:B---3--:R-:W-:Y:S02]  /*1880*/  @!P2 LEA.HI.X R7, R200, R8, R18, 0x1, P0 ;  /* 0x00000008c807a211 */ /* 0x008fe400000f0c12 */
        /* <DEDUP_REMOVED lines=18> */
[----:B--2---:R-:W-:Y:S01]  /*19b0*/  IMAD R2, R197, 0x40, R219 ;  /* 0x00000040c5027824 */ /* 0x004fe200078e02db */
[----:B------:R-:W-:Y:S01]  /*19c0*/  ISETP.NE.AND P3, PT, R0, 0x1, PT ;  /* 0x000000010000780c */ /* 0x000fe20003f65270 */
[----:B------:R-:W-:Y:S02]  /*19d0*/  IMAD R15, R15, c[0x0][0x1d0], RZ ;  /* 0x000074000f0f7a24 */ /* 0x000fe400078e02ff */
[----:B------:R-:W-:Y:S01]  /*19e0*/  IMAD.MOV.U32 R198, RZ, RZ, RZ ;  /* 0x000000ffffc67224 */ /* 0x000fe200078e00ff */
[----:B------:R-:W-:-:S04]  /*19f0*/  IADD3 R2, R2, -0x40, RZ ;  /* 0xffffffc002027810 */ /* 0x000fc80007ffe0ff */
[C---:B------:R-:W-:Y:S01]  /*1a00*/  ISETP.GE.AND P1, PT, R2.reuse, R15, PT ;  /* 0x0000000f0200720c */ /* 0x040fe20003f26270 */
        /* <DEDUP_REMOVED lines=9> */
[----:B------:R2:W3:Y:S01]  /*1aa0*/  @!P1 LDG.E R198, [R4.64] ;  /* 0x0000000604c69981 */ /* 0x0004e2000c1e1900 */
[----:B------:R-:W-:Y:S01]  /*1ab0*/  IMAD.MOV R0, RZ, RZ, -R0 ;  /* 0x000000ffff007224 */ /* 0x000fe200078e0a00 */
[----:B------:R-:W-:Y:S01]  /*1ac0*/  BSSY B0, `(.L_x_1437) ;  /* 0x00000b2000007945 */ /* 0x000fe20003800000 */
[----:B------:R-:W-:-:S04]  /*1ad0*/  IMAD.WIDE.U32 R222, R252, c[0x0][0x1e8], RZ ;  /* 0x00007a00fcde7a25 */ /* 0x000fc800078e00ff */
[----:B------:R-:W-:Y:S02]  /*1ae0*/  IMAD R199, R0, c[0x0][0x2b8], R2 ;  /* 0x0000ae0000c77a24 */ /* 0x000fe400078e0202 */
[----:B------:R-:W-:-:S03]  /*1af0*/  IMAD.WIDE.U32 R226, R252, c[0x0][0x210], RZ ;  /* 0x00008400fce27a25 */ /* 0x000fc600078e00ff */
[----:B------:R-:W-:Y:S01]  /*1b00*/  SHF.R.S32.HI R6, RZ, 0x1f, R199 ;  /* 0x0000001fff067819 */ /* 0x000fe200000114c7 */
[----:B------:R-:W-:-:S04]  /*1b10*/  IMAD.WIDE.U32 R2, R199, c[0x0][0x1e0], RZ ;  /* 0x00007800c7027a25 */ /* 0x000fc800078e00ff */
[----:B------:R-:W-:Y:S02]  /*1b20*/  IMAD R0, R6, c[0x0][0x1e0], RZ ;  /* 0x0000780006007a24 */ /* 0x000fe400078e02ff */
[----:B------:R-:W-:Y:S02]  /*1b30*/  IMAD.SHL.U32 R17, R200, 0x2, RZ ;  /* 0x00000002c8117824 */ /* 0x000fe400078e00ff */
[----:B------:R-:W-:Y:S02]  /*1b40*/  IMAD R0, R199, c[0x0][0x1e4], R0 ;  /* 0x00007900c7007a24 */ /* 0x000fe400078e0200 */
[----:B------:R-:W-:Y:S02]  /*1b50*/  IMAD.SHL.U32 R19, R214, 0x2, RZ ;  /* 0x00000002d6137824 */ /* 0x000fe400078e00ff */
[----:B------:R-:W-:Y:S01]  /*1b60*/  IMAD.IADD R3, R3, 0x1, R0 ;  /* 0x0000000103037824 */ /* 0x000fe200078e0200 */
[----:B--2---:R-:W-:Y:S01]  /*1b70*/  LEA R5, R197, 0xffffffc0, 0x6 ;  /* 0xffffffc0c5057811 */ /* 0x004fe200078e30ff */
[----:B------:R-:W-:-:S04]  /*1b80*/  IMAD R0, R14, c[0x0][0x1e8], RZ ;  /* 0x00007a000e007a24 */ /* 0x000fc800078e02ff */
[----:B------:R-:W-:Y:S02]  /*1b90*/  IMAD R0, R252, c[0x0][0x1ec], R0 ;  /* 0x00007b00fc007a24 */ /* 0x000fe400078e0200 */
[----:B------:R-:W-:Y:S02]  /*1ba0*/  IMAD.IADD R104, R15, 0x1, -R5 ;  /* 0x000000010f687824 */ /* 0x000fe400078e0a05 */
[----:B------:R-:W-:Y:S02]  /*1bb0*/  IMAD.IADD R229, R223, 0x1, R0 ;  /* 0x00000001dfe57824 */ /* 0x000fe400078e0200 */
[----:B------:R-:W-:-:S05]  /*1bc0*/  IMAD.IADD R13, R104, 0x1, -R250 ;  /* 0x00000001680d7824 */ /* 0x000fca00078e0afa */
[----:B------:R-:W-:-:S13]  /*1bd0*/  ISETP.GE.AND P6, PT, R13, 0x1, PT ;  /* 0x000000010d00780c */ /* 0x000fda0003fc6270 */
[----:B------:R-:W-:Y:S02]  /*1be0*/  @P6 ISETP.GE.AND P1, PT, R200, c[0x0][0x1d4], PT ;  /* 0x00007500c8006a0c */ /* 0x000fe40003f26270 */
[----:B------:R-:W-:Y:S02]  /*1bf0*/  @P6 ISETP.GE.AND P5, PT, R213, c[0x0][0x1d4], PT ;  /* 0x00007500d5006a0c */ /* 0x000fe40003fa6270 */
[----:B------:R-:W-:Y:S02]  /*1c00*/  @P6 ISETP.GE.AND P2, PT, R214, c[0x0][0x1d4], PT ;  /* 0x00007500d6006a0c */ /* 0x000fe40003f46270 */
[----:B-1-34-:R-:W-:Y:S01]  /*1c10*/  SHF.R.S32.HI R11, RZ, 0x1f, R198 ;  /* 0x0000001fff0b7819 */ /* 0x01afe200000114c6 */
[----:B------:R-:W-:-:S04]  /*1c20*/  IMAD.WIDE.U32 R2, R198, c[0x0][0x1f0], R2 ;  /* 0x00007c00c6027a25 */ /* 0x000fc800078e0002 */
[C---:B------:R-:W-:Y:S01]  /*1c30*/  IMAD R4, R11.reuse, c[0x0][0x1f0], RZ ;  /* 0x00007c000b047a24 */ /* 0x040fe200078e02ff */
[----:B------:R-:W-:Y:S01]  /*1c40*/  IADD3 R0, P0, R2, R222, RZ ;  /* 0x000000de02007210 */ /* 0x000fe20007f1e0ff */
[----:B------:R-:W-:Y:S02]  /*1c50*/  IMAD R11, R11, c[0x0][0x218], RZ ;  /* 0x000086000b0b7a24 */ /* 0x000fe400078e02ff */
[C---:B------:R-:W-:Y:S02]  /*1c60*/  IMAD R4, R198.reuse, c[0x0][0x1f4], R4 ;  /* 0x00007d00c6047a24 */ /* 0x040fe400078e0204 */
[----:B------:R-:W-:-:S03]  /*1c70*/  IMAD R11, R198, c[0x0][0x21c], R11 ;  /* 0x00008700c60b7a24 */ /* 0x000fc600078e020b */
[----:B------:R-:W-:Y:S01]  /*1c80*/  IADD3.X R2, R229, R3, R4, P0, !PT ;  /* 0x00000003e5027210 */ /* 0x000fe200007fe404 */
[----:B------:R-:W-:Y:S01]  /*1c90*/  IMAD R4, R6, c[0x0][0x208], RZ ;  /* 0x0000820006047a24 */ /* 0x000fe200078e02ff */
[----:B------:R-:W-:Y:S01]  /*1ca0*/  LEA R9, P0, R0, c[0x0][0x1c8], 0x1 ;  /* 0x0000720000097a11 */ /* 0x000fe200078008ff */
[----:B------:R-:W-:Y:S01]  /*1cb0*/  IMAD R6, R14, c[0x0][0x210], RZ ;  /* 0x000084000e067a24 */ /* 0x000fe200078e02ff */
[----:B------:R-:W-:Y:S01]  /*1cc0*/  SHF.L.U64.HI R14, R200, 0x1, R18 ;  /* 0x00000001c80e7819 */ /* 0x000fe20000010212 */
[C---:B------:R-:W-:Y:S01]  /*1cd0*/  IMAD R5, R199.reuse, c[0x0][0x20c], R4 ;  /* 0x00008300c7057a24 */ /* 0x040fe200078e0204 */
[----:B------:R-:W-:Y:S01]  /*1ce0*/  LEA.HI.X R10, R0, c[0x0][0x1cc], R2, 0x1, P0 ;  /* 0x00007300000a7a11 */ /* 0x000fe200000f0c02 */
[----:B------:R-:W-:Y:S01]  /*1cf0*/  IMAD.WIDE.U32 R2, R199, c[0x0][0x208], RZ ;  /* 0x00008200c7027a25 */ /* 0x000fe200078e00ff */
[----:B------:R-:W1:Y:S03]  /*1d00*/  SHFL.IDX PT, R0, R9, RZ, 0x181f ;  /* 0x00181fff09007589 */ /* 0x000e6600000e0000 */
[----:B------:R-:W-:Y:S01]  /*1d10*/  IMAD.IADD R3, R3, 0x1, R5 ;  /* 0x0000000103037824 */ /* 0x000fe200078e0205 */
[----:B------:R-:W2:Y:S01]  /*1d20*/  SHFL.IDX PT, R8, R10, RZ, 0x181f ;  /* 0x00181fff0a087589 */ /* 0x000ea200000e0000 */
[----:B------:R-:W-:-:S02]  /*1d30*/  IMAD R6, R252, c[0x0][0x214], R6 ;  /* 0x00008500fc067a24 */ /* 0x000fc400078e0206 */
[----:B------:R-:W-:Y:S01]  /*1d40*/  IMAD.WIDE.U32 R2, R198, c[0x0][0x218], R2 ;  /* 0x00008600c6027a25 */ /* 0x000fe200078e0002 */
[----:B------:R-:W3:Y:S03]  /*1d50*/  SHFL.IDX PT, R9, R9, 0x1, 0x181f ;  /* 0x00381f0009097f89 */ /* 0x000ee600000e0000 */
[----:B------:R-:W-:Y:S01]  /*1d60*/  IMAD.IADD R231, R227, 0x1, R6 ;  /* 0x00000001e3e77824 */ /* 0x000fe200078e0206 */
[----:B------:R-:W4:Y:S01]  /*1d70*/  SHFL.IDX PT, R10, R10, 0x1, 0x181f ;  /* 0x00381f000a0a7f89 */ /* 0x000f2200000e0000 */
[----:B-1----:R-:W-:-:S04]  /*1d80*/  @P6 LEA R4, P0, R200, R0, 0x1 ;  /* 0x00000000c8046211 */ /* 0x002fc800078008ff */
[----:B--2---:R-:W-:Y:S02]  /*1d90*/  @P6 LEA.HI.X R5, R200, R8, R18, 0x1, P0 ;  /* 0x00000008c8056211 */ /* 0x004fe400000f0c12 */
[----:B------:R-:W-:-:S03]  /*1da0*/  @P6 LEA R6, P0, R213, R0, 0x1 ;  /* 0x00000000d5066211 */ /* 0x000fc600078008ff */
[----:B------:R1:W-:Y:S01]  /*1db0*/  @P6 LDGSTS.E.BYPASS.LTC128B.128 [R221+0xc100], [R4.64], !P1 ;  /* 0x0c10000004dd6fae */ /* 0x0003e2000c901d46 */
[----:B------:R-:W-:-:S05]  /*1dc0*/  @P6 LEA.HI.X R7, R213, R8, R16, 0x1, P0 ;  /* 0x00000008d5076211 */ /* 0x000fca00000f0c10 */
[----:B------:R3:W-:Y:S01]  /*1dd0*/  @P6 LDGSTS.E.BYPASS.LTC128B.128 [R221+0xe100], [R6.64], !P5 ;  /* 0x0e10000006dd6fae */ /* 0x0007e2000e901d46 */
[----:B-1----:R-:W-:Y:S02]  /*1de0*/  @P6 LEA R4, P1, R214, R0, 0x1 ;  /* 0x00000000d6046211 */ /* 0x002fe400078208ff */
[----:B------:R-:W-:Y:S02]  /*1df0*/  IADD3 R0, P0, R2, R226, RZ ;  /* 0x000000e202007210 */ /* 0x000fe40007f1e0ff */
[----:B------:R-:W-:Y:S02]  /*1e00*/  @P6 LEA.HI.X R5, R214, R8, R20, 0x1, P1 ;  /* 0x00000008d6056211 */ /* 0x000fe400008f0c14 */
[----:B------:R-:W-:Y:S02]  /*1e10*/  ISETP.GE.AND P1, PT, R13, 0x21, PT ;  /* 0x000000210d00780c */ /* 0x000fe40003f26270 */
[----:B------:R-:W-:Y:S01]  /*1e20*/  IADD3.X R2, R231, R3, R11, P0, !PT ;  /* 0x00000003e7027210 */ /* 0x000fe200007fe40b */
[----:B------:R1:W-:Y:S01]  /*1e30*/  @P6 LDGSTS.E.BYPASS.LTC128B.128 [R221+0x10100], [R4.64], !P2 ;  /* 0x1010000004dd6fae */ /* 0x0003e2000d101d46 */
[----:B------:R-:W-:-:S04]  /*1e40*/  LEA R12, P0, R0, c[0x0][0x1f8], 0x1 ;  /* 0x00007e00000c7a11 */ /* 0x000fc800078008ff */
[----:B------:R-:W-:Y:S01]  /*1e50*/  LEA.HI.X R15, R0, c[0x0][0x1fc], R2, 0x1, P0 ;  /* 0x00007f00000f7a11 */ /* 0x000fe200000f0c02 */
[----:B------:R-:W2:Y:S04]  /*1e60*/  SHFL.IDX PT, R8, R12, RZ, 0x181f ;  /* 0x00181fff0c087589 */ /* 0x000ea800000e0000 */
[C---:B---3--:R-:W-:Y:S01]  /*1e70*/  @P1 LEA R6, P0, R200.reuse, R9, 0x1 ;  /* 0x00000009c8061211 */ /* 0x048fe200078008ff */
[----:B------:R-:W3:Y:S01]  /*1e80*/  SHFL.IDX PT, R11, R15, RZ, 0x181f ;  /* 0x00181fff0f0b7589 */ /* 0x000ee200000e0000 */
[C---:B------:R-:W-:Y:S02]  /*1e90*/  @P1 ISETP.GE.AND P5, PT, R200.reuse, c[0x0][0x1d4], PT ;  /* 0x00007500c8001a0c */ /* 0x040fe40003fa6270 */
[C---:B------:R-:W-:Y:S01]  /*1ea0*/  @P1 ISETP.GE.AND P2, PT, R213.reuse, c[0x0][0x1d4], PT ;  /* 0x00007500d5001a0c */ /* 0x040fe20003f46270 */
[----:B------:R-:W5:Y:S01]  /*1eb0*/  SHFL.IDX PT, R0, R12, 0x1, 0x181f ;  /* 0x00381f000c007f89 */ /* 0x000f6200000e0000 */
[----:B----4-:R-:W-:Y:S01]  /*1ec0*/  @P1 LEA.HI.X R7, R200, R10, R18, 0x1, P0 ;  /* 0x0000000ac8071211 */ /* 0x010fe200000f0c12 */
[----:B------:R-:W-:Y:S01]  /*1ed0*/  IMAD.SHL.U32 R18, R213, 0x2, RZ ;  /* 0x00000002d5127824 */ /* 0x000fe200078e00ff */
[----:B------:R-:W-:-:S07]  /*1ee0*/  @P1 ISETP.GE.AND P0, PT, R214, c[0x0][0x1d4], PT ;  /* 0x00007500d6001a0c */ /* 0x000fce0003f06270 */
[----:B------:R5:W-:Y:S01]  /*1ef0*/  @P1 LDGSTS.E.BYPASS.LTC128B.128 [R221+0xd100], [R6.64], !P5 ;  /* 0x0d10000006dd1fae */ /* 0x000be2000e901d46 */
[----:B------:R-:W-:Y:S02]  /*1f00*/  ISETP.GE.AND P5, PT, R200, c[0x0][0x1d4], PT ;  /* 0x00007500c8007a0c */ /* 0x000fe40003fa6270 */
[----:B-1----:R-:W-:-:S04]  /*1f10*/  @P1 LEA R4, P6, R213, R9, 0x1 ;  /* 0x00000009d5041211 */ /* 0x002fc800078c08ff */
[CCC-:B------:R-:W-:Y:S02]  /*1f20*/  @P1 LEA.HI.X R5, R213.reuse, R10.reuse, R16.reuse, 0x1, P6 ;  /* 0x0000000ad5051211 */ /* 0x1c0fe400030f0c10 */
[C---:B------:R-:W-:Y:S02]  /*1f30*/  @P1 LEA R2, P6, R214.reuse, R9, 0x1 ;  /* 0x00000009d6021211 */ /* 0x040fe400078c08ff */
[C---:B------:R-:W-:Y:S01]  /*1f40*/  SHF.L.U64.HI R16, R213.reuse, 0x1, R16 ;  /* 0x00000001d5107819 */ /* 0x040fe20000010210 */
[----:B------:R2:W-:Y:S01]  /*1f50*/  @P1 LDGSTS.E.BYPASS.LTC128B.128 [R221+0xf100], [R4.64], !P2 ;  /* 0x0f10000004dd1fae */ /* 0x0005e2000d101d46 */
[----:B------:R-:W-:Y:S02]  /*1f60*/  @P1 LEA.HI.X R3, R214, R10, R20, 0x1, P6 ;  /* 0x0000000ad6031211 */ /* 0x000fe400030f0c14 */
[----:B------:R-:W-:Y:S01]  /*1f70*/  ISETP.GE.AND P2, PT, R213, c[0x0][0x1d4], PT ;  /* 0x00007500d5007a0c */ /* 0x000fe20003f46270 */
[----:B------:R1:W4:Y:S01]  /*1f80*/  SHFL.IDX PT, R10, R15, 0x1, 0x181f ;  /* 0x00381f000f0a7f89 */ /* 0x00032200000e0000 */
[----:B------:R-:W-:-:S02]  /*1f90*/  ISETP.LT.OR P6, PT, R13, 0x1, P5 ;  /* 0x000000010d00780c */ /* 0x000fc40002fc1670 */
[C---:B------:R-:W-:Y:S01]  /*1fa0*/  ISETP.LT.OR P5, PT, R13.reuse, 0x21, P5 ;  /* 0x000000210d00780c */ /* 0x040fe20002fa1670 */
[----:B------:R4:W-:Y:S01]  /*1fb0*/  @P1 LDGSTS.E.BYPASS.LTC128B.128 [R221+0x11100], [R2.64], !P0 ;  /* 0x1110000002dd1fae */ /* 0x0009e2000c101d46 */
[C---:B------:R-:W-:Y:S02]  /*1fc0*/  ISETP.LT.OR P1, PT, R13.reuse, 0x1, P2 ;  /* 0x000000010d00780c */ /* 0x040fe40001721670 */
[----:B------:R-:W-:Y:S01]  /*1fd0*/  ISETP.LT.OR P2, PT, R13, 0x21, P2 ;  /* 0x000000210d00780c */ /* 0x000fe20001741670 */
[----:B------:R-:W0:Y:S01]  /*1fe0*/  LDGDEPBAR ;  /* 0x00000000000079af */ /* 0x000e220000000000 */
[----:B--2---:R-:W-:Y:S02]  /*1ff0*/  IADD3 R4, P0, R8, R17, RZ ;  /* 0x0000001108047210 */ /* 0x004fe40007f1e0ff */
[----:B-1----:R-:W-:-:S03]  /*2000*/  SHF.L.U64.HI R15, R214, 0x1, R20 ;  /* 0x00000001d60f7819 */ /* 0x002fc60000010214 */
[----:B---3--:R-:W-:Y:S01]  /*2010*/  IMAD.X R5, R11, 0x1, R14, P0 ;  /* 0x000000010b057824 */ /* 0x008fe200000e060e */
[----:B----4-:R-:W-:-:S04]  /*2020*/  IADD3 R2, P0, R8, R18, RZ ;  /* 0x0000001208027210 */ /* 0x010fc80007f1e0ff */
[----:B------:R1:W-:Y:S01]  /*2030*/  LDGSTS.E.BYPASS.LTC128B.128 [R221+0x100], [R4.64], !P6 ;  /* 0x0010000004dd7fae */ /* 0x0003e2000f101d46 */
[----:B------:R-:W-:Y:S01]  /*2040*/  IADD3 R8, P6, R8, R19, RZ ;  /* 0x0000001308087210 */ /* 0x000fe20007fde0ff */
[----:B------:R-:W-:Y:S01]  /*2050*/  IMAD.X R3, R11, 0x1, R16, P0 ;  /* 0x000000010b037824 */ /* 0x000fe200000e0610 */
[----:B-----5:R-:W-:-:S03]  /*2060*/  IADD3 R6, P0, R0, R17, RZ ;  /* 0x0000001100067210 */ /* 0x020fc60007f1e0ff */
[----:B------:R-:W-:Y:S01]  /*2070*/  IMAD.X R9, R11, 0x1, R15, P6 ;  /* 0x000000010b097824 */ /* 0x000fe200030e060f */
[----:B------:R2:W-:Y:S01]  /*2080*/  LDGSTS.E.BYPASS.LTC128B.128 [R221+0x2100], [R2.64], !P1 ;  /* 0x0210000002dd7fae */ /* 0x0005e2000c901d46 */
[----:B------:R-:W-:Y:S01]  /*2090*/  ISETP.GE.AND P1, PT, R214, c[0x0][0x1d4], PT ;  /* 0x00007500d6007a0c */ /* 0x000fe20003f26270 */
[----:B------:R-:W-:-:S03]  /*20a0*/  IMAD.X R7, R10, 0x1, R14, P0 ;  /* 0x000000010a077824 */ /* 0x000fc600000e060e */
[C---:B------:R-:W-:Y:S02]  /*20b0*/  ISETP.LT.OR P6, PT, R13.reuse, 0x1, P1 ;  /* 0x000000010d00780c */ /* 0x040fe40000fc1670 */
[----:B------:R-:W-:-:S11]  /*20c0*/  ISETP.LT.OR P1, PT, R13, 0x21, P1 ;  /* 0x000000210d00780c */ /* 0x000fd60000f21670 */
[----:B------:R3:W-:Y:S01]  /*20d0*/  LDGSTS.E.BYPASS.LTC128B.128 [R221+0x4100], [R8.64], !P6 ;  /* 0x0410000008dd7fae */ /* 0x0007e2000f101d46 */
[----:B-1----:R-:W-:-:S03]  /*20e0*/  IADD3 R4, P0, R0, R18, RZ ;  /* 0x0000001200047210 */ /* 0x002fc60007f1e0ff */
[----:B------:R3:W-:Y:S02]  /*20f0*/  LDGSTS.E.BYPASS.LTC128B.128 [R221+0x1100], [R6.64], !P5 ;  /* 0x0110000006dd7fae */ /* 0x0007e4000e901d46 */
[----:B------:R-:W-:Y:S01]  /*2100*/  IMAD.X R5, R10, 0x1, R16, P0 ;  /* 0x000000010a057824 */ /* 0x000fe200000e0610 */
[----:B--2---:R-:W-:-:S04]  /*2110*/  IADD3 R2, P0, R0, R19, RZ ;  /* 0x0000001300027210 */ /* 0x004fc80007f1e0ff */
[----:B------:R3:W-:Y:S01]  /*2120*/  LDGSTS.E.BYPASS.LTC128B.128 [R221+0x3100], [R4.64], !P2 ;  /* 0x0310000004dd7fae */ /* 0x0007e2000d101d46 */
[----:B------:R-:W-:Y:S01]  /*2130*/  ISETP.GT.AND P2, PT, R219, 0x3f, PT ;  /* 0x0000003fdb00780c */ /* 0x000fe20003f44270 */
[----:B------:R-:W-:-:S05]  /*2140*/  IMAD.X R3, R10, 0x1, R15, P0 ;  /* 0x000000010a037824 */ /* 0x000fca00000e060f */
[----:B------:R3:W-:Y:S01]  /*2150*/  LDGSTS.E.BYPASS.LTC128B.128 [R221+0x5100], [R2.64], !P1 ;  /* 0x0510000002dd7fae */ /* 0x0007e2000c901d46 */
[----:B------:R-:W-:-:S03]  /*2160*/  ISETP.GE.AND P1, PT, R197, 0x2, PT ;  /* 0x00000002c500780c */ /* 0x000fc60003f26270 */
[----:B------:R-:W0:Y:S10]  /*2170*/  LDGDEPBAR ;  /* 0x00000000000079af */ /* 0x000e340000000000 */
[----:B------:R-:W-:Y:S05]  /*2180*/  @!P1 BRA `(.L_x_1438) ;  /* 0x0000045000009947 */ /* 0x000fea0003800000 */
[----:B---3--:R-:W-:Y:S01]  /*2190*/  IMAD R2, R197, 0x40, R228 ;  /* 0x00000040c5027824 */ /* 0x008fe200078e02e4 */
[----:B------:R-:W-:-:S04]  /*21a0*/  MOV R198, RZ ;  /* 0x000000ff00c67202 */ /* 0x000fc80000000f00 */
        /* <DEDUP_REMOVED lines=26> */
.L_x_1508:
[----:B------:R-:W-:Y:S05]  /*2350*/  BRA.DIV ~URZ, `(.L_x_1440) ;  /* 0x0000c9127f007947 */ /* 0x000fea000b800000 */
[----:B------:R-:W3:Y:S01]  /*2360*/  SHFL.IDX PT, R0, R12, RZ, 0x181f ;  /* 0x00181fff0c007589 */ /* 0x000ee200000e0000 */
[----:B------:R-:W-:-:S04]  /*2370*/  ISETP.GE.AND P6, PT, R200, c[0x0][0x1d4], PT ;  /* 0x00007500c8007a0c */ /* 0x000fc80003fc6270 */
[----:B------:R-:W-:Y:S02]  /*2380*/  SEL R11, RZ, 0x10, P6 ;  /* 0x00000010ff0b7807 */ /* 0x000fe40003000000 */
[C---:B---3--:R-:W-:Y:S02]  /*2390*/  IADD3 R6, P0, R0.reuse, R17, RZ ;  /* 0x0000001100067210 */ /* 0x048fe40007f1e0ff */
[----:B------:R-:W-:-:S03]  /*23a0*/  IADD3 R4, P5, R0, R18, RZ ;  /* 0x0000001200047210 */ /* 0x000fc60007fbe0ff */
[----:B--2---:R-:W-:Y:S01]  /*23b0*/  IMAD.X R7, R8, 0x1, R14, P0 ;  /* 0x0000000108077824 */ /* 0x004fe200000e060e */
[----:B------:R-:W-:Y:S01]  /*23c0*/  IADD3 R2, P0, R0, R19, RZ ;  /* 0x0000001300027210 */ /* 0x000fe20007f1e0ff */
[C---:B------:R-:W-:Y:S01]  /*23d0*/  IMAD.X R5, R8.reuse, 0x1, R16, P5 ;  /* 0x0000000108057824 */ /* 0x040fe200028e0610 */
[----:B------:R-:W-:Y:S01]  /*23e0*/  ISETP.GE.AND P5, PT, R213, c[0x0][0x1d4], PT ;  /* 0x00007500d5007a0c */ /* 0x000fe20003fa6270 */
[----:B------:R-:W2:Y:S02]  /*23f0*/  SHFL.IDX PT, R0, R12, 0x1, 0x181f ;  /* 0x00381f000c007f89 */ /* 0x000ea400000e0000 */
[----:B------:R-:W-:Y:S01]  /*2400*/  IMAD.X R3, R8, 0x1, R15, P0 ;  /* 0x0000000108037824 */ /* 0x000fe200000e060f */
[----:B------:R-:W-:Y:S01]  /*2410*/  ISETP.GE.AND P0, PT, R214, c[0x0][0x1d4], PT ;  /* 0x00007500d6007a0c */ /* 0x000fe20003f06270 */
[----:B------:R-:W-:Y:S01]  /*2420*/  @!PT LDS RZ, [RZ] ;  /* 0x00000000fffff984 */ /* 0x000fe20000000800 */
[----:B------:R3:W-:Y:S01]  /*2430*/  LDGSTS.E.BYPASS.LTC128B.128 [R221+0x12100], [R6.64], !P6 ;  /* 0x1210000006dd7fae */ /* 0x0007e2000f101d46 */
[----:B------:R-:W-:-:S03]  /*2440*/  SEL R10, RZ, 0x10, P5 ;  /* 0x00000010ff0a7807 */ /* 0x000fc60002800000 */
[----:B------:R4:W1:Y:S04]  /*2450*/  SHFL.IDX PT, R8, R9, 0x1, 0x181f ;  /* 0x00381f0009087f89 */ /* 0x00086800000e0000 */
[----:B------:R3:W-:Y:S04]  /*2460*/  LDGSTS.E.BYPASS.LTC128B.128 [R221+0x14100], [R4.64], !P5 ;  /* 0x1410000004dd7fae */ /* 0x0007e8000e901d46 */
[----:B------:R3:W-:Y:S01]  /*2470*/  LDGSTS.E.BYPASS.LTC128B.128 [R221+0x16100], [R2.64], !P0 ;  /* 0x1610000002dd7fae */ /* 0x0007e2000c101d46 */
[----:B-1--4-:R-:W-:-:S03]  /*2480*/  SEL R9, RZ, 0x10, P0 ;  /* 0x00000010ff097807 */ /* 0x012fc60000000000 */
.L_x_1509:
        /* <DEDUP_REMOVED lines=10> */
[----:B------:R-:W-:Y:S02]  /*2530*/  IADD3 R2, P5, P0, R2, R0, R19 ;  /* 0x0000000002027210 */ /* 0x000fe400078be013 */
[----:B------:R-:W-:Y:S02]  /*2540*/  ISETP.NE.U32.AND P6, PT, R11, RZ, PT ;  /* 0x000000ff0b00720c */ /* 0x000fe40003fc5070 */
[----:B------:R-:W-:Y:S02]  /*2550*/  IADD3.X R3, RZ, R8, R15, P5, P0 ;  /* 0x00000008ff037210 */ /* 0x000fe40002fe040f */
[----:B------:R-:W-:-:S02]  /*2560*/  ISETP.NE.U32.AND P5, PT, R10, RZ, PT ;  /* 0x000000ff0a00720c */ /* 0x000fc40003fa5070 */
[----:B------:R-:W-:-:S07]  /*2570*/  ISETP.NE.U32.AND P0, PT, R9, RZ, PT ;  /* 0x000000ff0900720c */ /* 0x000fce0003f05070 */
[----:B------:R-:W-:Y:S01]  /*2580*/  @!PT LDS RZ, [RZ] ;  /* 0x00000000fffff984 */ /* 0x000fe20000000800 */
[----:B------:R-:W-:Y:S01]  /*2590*/  @!PT LDS RZ, [RZ] ;  /* 0x00000000fffff984 */ /* 0x000fe20000000800 */
[----:B------:R-:W-:Y:S01]  /*25a0*/  @!PT LDS RZ, [RZ] ;  /* 0x00000000fffff984 */ /* 0x000fe20000000800 */
[----:B------:R1:W-:Y:S04]  /*25b0*/  LDGSTS.E.BYPASS.LTC128B.128.ZFILL [R221+0x13100], [R6.64], P6 ;  /* 0x1310000006dd7fae */ /* 0x0003e8000b141d46 */
[----:B------:R1:W-:Y:S04]  /*25c0*/  LDGSTS.E.BYPASS.LTC128B.128.ZFILL [R221+0x15100], [R4.64], P5 ;  /* 0x1510000004dd7fae */ /* 0x0003e8000a941d46 */
[----:B------:R1:W-:Y:S02]  /*25d0*/  LDGSTS.E.BYPASS.LTC128B.128.ZFILL [R221+0x17100], [R2.64], P0 ;  /* 0x1710000002dd7fae */ /* 0x0003e40008141d46 */
.L_x_1438:
[----:B------:R-:W-:Y:S05]  /*25e0*/  BSYNC B0 ;  /* 0x0000000000007941 */ /* 0x000fea0003800000 */
.L_x_1437:
[----:B------:R-:W0:Y:S01]  /*25f0*/  LDGDEPBAR ;  /* 0x00000000000079af */ /* 0x000e220000000000 */
[----:B------:R-:W-:Y:S01]  /*2600*/  IMAD.MOV.U32 R192, RZ, RZ, 0x20 ;  /* 0x00000020ffc07424 */ /* 0x000fe200078e00ff */
[----:B------:R-:W-:-:S04]  /*2610*/  LOP3.LUT P0, RZ, R218, 0x2, RZ, 0xc0, !PT ;  /* 0x00000002daff7812 */ /* 0x000fc8000780c0ff */
[----:B------:R-:W-:-:S05]  /*2620*/  SEL R192, R192, 0xffffffe0, !P0 ;  /* 0xffffffe0c0c07807 */ /* 0x000fca0004000000 */
[----:B------:R-:W-:Y:S01]  /*2630*/  IMAD.IADD R28, R194, 0x1, R192 ;  /* 0x00000001c21c7824 */ /* 0x000fe200078e02c0 */
[----:B------:R-:W-:-:S04]  /*2640*/  DEPBAR.LE SB0, 0x3 ;  /* 0x000080c00000791a */ /* 0x000fc80000000000 */
[----:B------:R-:W-:-:S04]  /*2650*/  DEPBAR.LE SB0, 0x2 ;  /* 0x000080800000791a */ /* 0x000fc80000000000 */
[----:B------:R-:W-:Y:S01]  /*2660*/  WARPSYNC 0xffffffff ;  /* 0xffffffff00007948 */ /* 0x000fe20003800000 */
[----:B------:R-:W-:Y:S06]  /*2670*/  BAR.SYNC.DEFER_BLOCKING 0x0 ;  /* 0x0000000000007b1d */ /* 0x000fec0000010000 */
[----:B------:R-:W-:Y:S01]  /*2680*/  BSSY B0, `(.L_x_1441) ;  /* 0x000004e000007945 */ /* 0x000fe20003800000 */
[----:B-1-3--:R1:W2:Y:S04]  /*2690*/  LDSM.16.M88.4 R4, [R187] ;  /* 0x00000000bb04783b */ /* 0x00a2a80000000200 */
        /* <DEDUP_REMOVED lines=10> */
[----:B------:R-:W-:Y:S01]  /*2740*/  SHF.R.S32.HI R0, RZ, 0x1f, R199 ;  /* 0x0000001fff007819 */ /* 0x000fe200000114c7 */
[----:B------:R-:W-:Y:S01]  /*2750*/  IMAD.WIDE.U32 R2, R199, c[0x0][0x208], RZ ;  /* 0x00008200c7027a25 */ /* 0x000fe200078e00ff */
[----:B------:R-:W-:-:S02]  /*2760*/  SHF.R.S32.HI R12, RZ, 0x1f, R198 ;  /* 0x0000001fff0c7819 */ /* 0x000fc400000114c6 */
[----:B------:R-:W-:Y:S01]  /*2770*/  SHF.R.S32.HI R13, RZ, 0x1f, R214 ;  /* 0x0000001fff0d7819 */ /* 0x000fe200000114d6 */
[----:B------:R-:W-:Y:S01]  /*2780*/  IMAD R0, R0, c[0x0][0x208], RZ ;  /* 0x0000820000007a24 */ /* 0x000fe200078e02ff */
[----:B------:R-:W-:Y:S01]  /*2790*/  SHF.R.S32.HI R15, RZ, 0x1f, R213 ;  /* 0x0000001fff0f7819 */ /* 0x000fe200000114d5 */
[C---:B------:R-:W-:Y:S01]  /*27a0*/  IMAD.SHL.U32 R31, R214.reuse, 0x2, RZ ;  /* 0x00000002d61f7824 */ /* 0x040fe200078e00ff */
[----:B------:R-:W-:Y:S01]  /*27b0*/  SHF.R.S32.HI R14, RZ, 0x1f, R200 ;  /* 0x0000001fff0e7819 */ /* 0x000fe200000114c8 */
[----:B------:R-:W-:Y:S01]  /*27c0*/  IMAD R0, R199, c[0x0][0x20c], R0 ;  /* 0x00008300c7007a24 */ /* 0x000fe200078e0200 */
[----:B------:R-:W-:Y:S01]  /*27d0*/  SHF.L.U64.HI R23, R214, 0x1, R13 ;  /* 0x00000001d6177819 */ /* 0x000fe2000001020d */
[C---:B------:R-:W-:Y:S01]  /*27e0*/  IMAD.SHL.U32 R30, R213.reuse, 0x2, RZ ;  /* 0x00000002d51e7824 */ /* 0x040fe200078e00ff */
[----:B------:R-:W-:Y:S01]  /*27f0*/  SHF.L.U64.HI R22, R213, 0x1, R15 ;  /* 0x00000001d5167819 */ /* 0x000fe2000001020f */
[----:B------:R-:W-:Y:S01]  /*2800*/  IMAD.IADD R3, R3, 0x1, R0 ;  /* 0x0000000103037824 */ /* 0x000fe200078e0200 */
[----:B------:R-:W-:Y:S01]  /*2810*/  SHF.L.U64.HI R21, R200, 0x1, R14 ;  /* 0x00000001c8157819 */ /* 0x000fe2000001020e */
[----:B------:R-:W-:-:S02]  /*2820*/  IMAD R0, R12, c[0x0][0x218], RZ ;  /* 0x000086000c007a24 */ /* 0x000fc400078e02ff */
[----:B------:R-:W-:-:S04]  /*2830*/  IMAD.WIDE.U32 R2, R198, c[0x0][0x218], R2 ;  /* 0x00008600c6027a25 */ /* 0x000fc800078e0002 */
[----:B------:R-:W-:Y:S01]  /*2840*/  IMAD R12, R198, c[0x0][0x21c], R0 ;  /* 0x00008700c60c7a24 */ /* 0x000fe200078e0200 */
[----:B------:R-:W-:Y:S01]  /*2850*/  IADD3 R0, P0, R226, R2, RZ ;  /* 0x00000002e2007210 */ /* 0x000fe20007f1e0ff */
[----:B------:R-:W-:-:S03]  /*2860*/  IMAD.SHL.U32 R29, R200, 0x2, RZ ;  /* 0x00000002c81d7824 */ /* 0x000fc600078e00ff */
[----:B------:R-:W-:Y:S02]  /*2870*/  IADD3.X R2, R231, R3, R12, P0, !PT ;  /* 0x00000003e7027210 */ /* 0x000fe400007fe40c */
[----:B------:R-:W-:-:S04]  /*2880*/  LEA R20, P0, R0, c[0x0][0x1f8], 0x1 ;  /* 0x00007e0000147a11 */ /* 0x000fc800078008ff */
[----:B------:R-:W-:Y:S01]  /*2890*/  LEA.HI.X R13, R0, c[0x0][0x1fc], R2, 0x1, P0 ;  /* 0x00007f00000d7a11 */ /* 0x000fe200000f0c02 */
[----:B------:R-:W-:Y:S06]  /*28a0*/  BRA.DIV ~URZ, `(.L_x_1443) ;  /* 0x0000c6027f007947 */ /* 0x000fec000b800000 */
[----:B------:R4:W3:Y:S02]  /*28b0*/  SHFL.IDX PT, R12, R13, RZ, 0x181f ;  /* 0x00181fff0d0c7589 */ /* 0x0008e400000e0000 */
.L_x_1510:
[----:B------:R-:W-:Y:S05]  /*28c0*/  BRA.DIV ~URZ, `(.L_x_1444) ;  /* 0x0000c6527f007947 */ /* 0x000fea000b800000 */
[----:B------:R-:W5:Y:S01]  /*28d0*/  SHFL.IDX PT, R0, R20, RZ, 0x181f ;  /* 0x00181fff14007589 */ /* 0x000f6200000e0000 */
[----:B------:R-:W-:Y:S02]  /*28e0*/  ISETP.GE.AND P5, PT, R200, c[0x0][0x1d4], PT ;  /* 0x00007500c8007a0c */ /* 0x000fe40003fa6270 */
[----:B------:R-:W-:Y:S02]  /*28f0*/  ISETP.GE.AND P1, PT, R213, c[0x0][0x1d4], PT ;  /* 0x00007500d5007a0c */ /* 0x000fe40003f26270 */
[----:B------:R-:W-:Y:S02]  /*2900*/  SEL R19, RZ, 0x10, P5 ;  /* 0x00000010ff137807 */ /* 0x000fe40002800000 */
[----:B------:R-:W-:Y:S02]  /*2910*/  SEL R18, RZ, 0x10, P1 ;  /* 0x00000010ff127807 */ /* 0x000fe40000800000 */
[----:B-----5:R-:W-:-:S02]  /*2920*/  IADD3 R14, P0, R0, R29, RZ ;  /* 0x0000001d000e7210 */ /* 0x020fc40007f1e0ff */
[----:B------:R-:W-:-:S03]  /*2930*/  IADD3 R2, P6, R0, R30, RZ ;  /* 0x0000001e00027210 */ /* 0x000fc60007fde0ff */
        /* <DEDUP_REMOVED lines=9> */
[----:B------:R-:W4:Y:S04]  /*29d0*/  SHFL.IDX PT, R0, R20, 0x1, 0x181f ;  /* 0x00381f0014007f89 */ /* 0x000f2800000e0000 */
[----:B------:R3:W-:Y:S04]  /*29e0*/  LDGSTS.E.BYPASS.LTC128B.128 [R221+0xa100], [R16.64], !P0 ;  /* 0x0a10000010dd7fae */ /* 0x0007e8000c101d46 */
[----:B------:R5:W2:Y:S02]  /*29f0*/  SHFL.IDX PT, R12, R13, 0x1, 0x181f ;  /* 0x00381f000d0c7f89 */ /* 0x000aa400000e0000 */
[----:B----45:R-:W-:-:S02]  /*2a00*/  SEL R13, RZ, 0x10, P0 ;  /* 0x00000010ff0d7807 */ /* 0x030fc40000000000 */
.L_x_1511:
[----:B---3--:R-:W-:Y:S02]  /*2a10*/  IADD3 R2, -R19, 0x10, RZ ;  /* 0x0000001013027810 */ /* 0x008fe40007ffe1ff */
[----:B------:R-:W-:-:S02]  /*2a20*/  IADD3 R3, -R18, 0x10, RZ ;  /* 0x0000001012037810 */ /* 0x000fc40007ffe1ff */
[----:B------:R-:W-:Y:S02]  /*2a30*/  LOP3.LUT R2, R2, 0xf, RZ, 0xc0, !PT ;  /* 0x0000000f02027812 */ /* 0x000fe400078ec0ff */
[----:B------:R-:W-:Y:S02]  /*2a40*/  IADD3 R14, -R13, 0x10, RZ ;  /* 0x000000100d0e7810 */ /* 0x000fe40007ffe1ff */
[----:B------:R-:W-:Y:S02]  /*2a50*/  LOP3.LUT R3, R3, 0xf, RZ, 0xc0, !PT ;  /* 0x0000000f03037812 */ /* 0x000fe400078ec0ff */
[-C--:B------:R-:W-:Y:S02]  /*2a60*/  IADD3 R16, P1, P0, R2, R0.reuse, R29 ;  /* 0x0000000002107210 */ /* 0x080fe4000783e01d */
[----:B------:R-:W-:Y:S02]  /*2a70*/  LOP3.LUT R2, R14, 0xf, RZ, 0xc0, !PT ;  /* 0x0000000f0e027812 */ /* 0x000fe400078ec0ff */
[----:B------:R-:W-:-:S02]  /*2a80*/  IADD3 R14, P6, P5, R3, R0, R30 ;  /* 0x00000000030e7210 */ /* 0x000fc40007dde01e */
[----:B--2---:R-:W-:Y:S02]  /*2a90*/  IADD3.X R17, RZ, R12, R21, P1, P0 ;  /* 0x0000000cff117210 */ /* 0x004fe40000fe0415 */
        /* <DEDUP_REMOVED lines=12> */
.L_x_1442:
[----:B------:R-:W-:Y:S05]  /*2b60*/  BSYNC B0 ;  /* 0x0000000000007941 */ /* 0x000fea0003800000 */
.L_x_1441:
[----:B------:R-:W-:Y:S01]  /*2b70*/  IMAD.MOV.U32 R0, RZ, RZ, 0x40 ;  /* 0x00000040ff007424 */ /* 0x000fe200078e00ff */
[----:B------:R-:W-:Y:S01]  /*2b80*/  LOP3.LUT P0, RZ, R218, 0x4, RZ, 0xc0, !PT ;  /* 0x00000004daff7812 */ /* 0x000fe2000780c0ff */
[----:B------:R-:W0:Y:S01]  /*2b90*/  LDGDEPBAR ;  /* 0x00000000000079af */ /* 0x000e220000000000 */
[----:B------:R-:W-:Y:S02]  /*2ba0*/  WARPSYNC 0xffffffff ;  /* 0xffffffff00007948 */ /* 0x000fe40003800000 */
[----:B------:R-:W-:Y:S01]  /*2bb0*/  SEL R191, R0, 0xffffffc0, !P0 ;  /* 0xffffffc000bf7807 */ /* 0x000fe20004000000 */
[C---:B--23--:R-:W-:Y:S01]  /*2bc0*/  HMMA.16816.F32.BF16 R12, R4.reuse, R24, RZ ;  /* 0x00000018040c723c */ /* 0x04cfe200000418ff */
[----:B------:R-:W2:Y:S03]  /*2bd0*/  LDL R107, [R1+0x4] ;  /* 0x00000400016b7983 */ /* 0x000ea60000100800 */
[----:B------:R-:W-:Y:S01]  /*2be0*/  IMAD.IADD R2, R194, 0x1, R191 ;  /* 0x00000001c2027824 */ /* 0x000fe200078e02bf */
[----:B------:R-:W2:Y:S03]  /*2bf0*/  LDL R106, [R1+0x30] ;  /* 0x00003000016a7983 */ /* 0x000ea60000100800 */
[C---:B------:R-:W-:Y:S01]  /*2c00*/  HMMA.16816.F32.BF16 R16, R4.reuse, R26, RZ ;  /* 0x0000001a0410723c */ /* 0x040fe200000418ff */
[----:B------:R-:W-:Y:S04]  /*2c10*/  LDSM.16.M88.4 R32, [R2] ;  /* 0x000000000220783b */ /* 0x000fe80000000200 */
[----:B------:R-:W-:Y:S03]  /*2c20*/  LDSM.16.M88.4 R88, [R194+0x3800] ;  /* 0x00380000c258783b */ /* 0x000fe60000000200 */
[----:B----4-:R-:W-:Y:S01]  /*2c30*/  HMMA.16816.F32.BF16 R20, R4, R36, RZ ;  /* 0x000000240414723c */ /* 0x010fe200000418ff */
[----:B------:R-:W3:Y:S01]  /*2c40*/  LDL R105, [R1] ;  /* 0x0000000001697983 */ /* 0x000ee20000100800 */
[----:B------:R-:W-:-:S03]  /*2c50*/  IADD3 R0, R191, R194, R192 ;  /* 0x000000c2bf007210 */ /* 0x000fc60007ffe0c0 */
[----:B------:R-:W-:Y:S03]  /*2c60*/  LDSM.16.M88.4 R24, [R2+0x800] ;  /* 0x000800000218783b */ /* 0x000fe60000000200 */
[C---:B------:R-:W-:Y:S01]  /*2c70*/  HMMA.16816.F32.BF16 R36, R4.reuse, R38, RZ ;  /* 0x000000260424723c */ /* 0x040fe200000418ff */
[----:B------:R-:W-:Y:S04]  /*2c80*/  LDSM.16.M88.4 R72, [R2+0x1800] ;  /* 0x001800000248783b */ /* 0x000fe80000000200 */
[----:B------:R-:W-:Y:S03]  /*2c90*/  LDSM.16.M88.4 R76, [R0] ;  /* 0x00000000004c783b */ /* 0x000fe60000000200 */
[C---:B-1----:R-:W-:Y:S01]  /*2ca0*/  HMMA.16816.F32.BF16 R40, R4.reuse, R52, RZ ;  /* 0x000000340428723c */ /* 0x042fe200000418ff */
[----:B------:R-:W-:Y:S04]  /*2cb0*/  LDSM.16.M88.4 R80, [R0+0x800] ;  /* 0x000800000050783b */ /* 0x000fe80000000200 */
[----:B------:R-:W-:Y:S03]  /*2cc0*/  LDSM.16.M88.4 R92, [R0+0x2000] ;  /* 0x00200000005c783b */ /* 0x000fe60000000200 */
[C---:B------:R-:W-:Y:S01]  /*2cd0*/  HMMA.16816.F32.BF16 R60, R4.reuse, R56, RZ ;  /* 0x00000038043c723c */ /* 0x040fe200000418ff */
[----:B------:R-:W-:Y:S04]  /*2ce0*/  LDSM.16.M88.4 R100, [R194+0x4000] ;  /* 0x00400000c264783b */ /* 0x000fe80000000200 */
[----:B------:R-:W-:Y:S03]  /*2cf0*/  LDSM.16.M88.4 R96, [R28+0x4000] ;  /* 0x004000001c60783b */ /* 0x000fe60000000200 */
[C---:B------:R-:W-:Y:S01]  /*2d00*/  HMMA.16816.F32.BF16 R52, R4.reuse, R54, RZ ;  /* 0x000000360434723c */ /* 0x040fe200000418ff */
[----:B------:R-:W4:Y:S07]  /*2d10*/  LDL R116, [R1+0x2c] ;  /* 0x00002c0001747983 */ /* 0x000f2e0000100800 */
[----:B------:R-:W-:Y:S01]  /*2d20*/  HMMA.16816.F32.BF16 R56, R4, R58, RZ ;  /* 0x0000003a0438723c */ /* 0x000fe200000418ff */
[----:B------:R-:W1:Y:S07]  /*2d30*/  LDSM.16.M88.4 R4, [R190] ;  /* 0x00000000be04783b */ /* 0x000e6e0000000200 */
[C---:B------:R-:W-:Y:S01]  /*2d40*/  HMMA.16816.F32.BF16 R48, R8.reuse, R44, R12 ;  /* 0x0000002c0830723c */ /* 0x040fe2000004180c */
[----:B------:R-:W-:Y:S07]  /*2d50*/  LDSM.16.M88.4 R12, [R189] ;  /* 0x00000000bd0c783b */ /* 0x000fee0000000200 */
[C---:B------:R-:W-:Y:S08]  /*2d60*/  HMMA.16816.F32.BF16 R44, R8.reuse, R46, R16 ;  /* 0x0000002e082c723c */ /* 0x040ff00000041810 */
        /* <DEDUP_REMOVED lines=8> */
[----:B------:R-:W-:Y:S07]  /*2df0*/  LDSM.16.M88.4 R84, [R28+0x2000] ;  /* 0x002000001c54783b */ /* 0x000fee0000000200 */
[C---:B-1----:R-:W-:Y:S08]  /*2e00*/  HMMA.16816.F32.BF16 R48, R4.reuse, R32, R48 ;  /* 0x000000200430723c */ /* 0x042ff00000041830 */
[C---:B------:R-:W-:Y:S01]  /*2e10*/  HMMA.16816.F32.BF16 R8, R4.reuse, R34, R44 ;  /* 0x000000220408723c */ /* 0x040fe2000004182c */
[----:B------:R-:W1:Y:S04]  /*2e20*/  LDSM.16.M88.4 R32, [R0+0x1000] ;  /* 0x001000000020783b */ /* 0x000e680000000200 */
[----:B------:R-:W-:Y:S03]  /*2e30*/  LDSM.16.M88.4 R44, [R194+0x2000] ;  /* 0x00200000c22c783b */ /* 0x000fe60000000200 */
[C---:B------:R-:W-:Y:S08]  /*2e40*/  HMMA.16816.F32.BF16 R60, R4.reuse, R24, R20 ;  /* 0x00000018043c723c */ /* 0x040ff00000041814 */
[C---:B-----5:R-:W-:Y:S08]  /*2e50*/  HMMA.16816.F32.BF16 R20, R4.reuse, R64, R36 ;  /* 0x000000400414723c */ /* 0x060ff00000041824 */
[----:B------:R-:W-:Y:S08]  /*2e60*/  HMMA.16816.F32.BF16 R36, R4, R72, R52 ;  /* 0x000000480424723c */ /* 0x000ff00000041834 */
[----:B------:R-:W-:Y:S08]  /*2e70*/  HMMA.16816.F32.BF16 R52, R12, R76, R48 ;  /* 0x0000004c0c34723c */ /* 0x000ff00000041830 */
[----:B------:R-:W-:Y:S08]  /*2e80*/  HMMA.16816.F32.BF16 R24, R4, R26, R16 ;  /* 0x0000001a0418723c */ /* 0x000ff00000041810 */
[----:B------:R-:W-:Y:S01]  /*2e90*/  HMMA.16816.F32.BF16 R48, R12, R78, R8 ;  /* 0x0000004e0c30723c */ /* 0x000fe20000041808 */
[----:B------:R-:W5:Y:S04]  /*2ea0*/  LDSM.16.M88.4 R8, [R187+0x4000] ;  /* 0x00400000bb08783b */ /* 0x000f680000000200 */
[----:B------:R-:W-:Y:S03]  /*2eb0*/  LDSM.16.M88.4 R76, [R194+0x3000] ;  /* 0x00300000c24c783b */ /* 0x000fe60000000200 */
[C---:B------:R-:W-:Y:S08]  /*2ec0*/  HMMA.16816.F32.BF16 R16, R4.reuse, R66, R40 ;  /* 0x000000420410723c */ /* 0x040ff00000041828 */
[----:B------:R-:W-:Y:S01]  /*2ed0*/  HMMA.16816.F32.BF16 R56, R4, R74, R56 ;  /* 0x0000004a0438723c */ /* 0x000fe20000041838 */
[----:B------:R-:W5:Y:S04]  /*2ee0*/  LDSM.16.M88.4 R72, [R194+0x2800] ;  /* 0x00280000c248783b */ /* 0x000f680000000200 */
[----:B------:R-:W2:Y:S03]  /*2ef0*/  LDSM.16.M88.4 R4, [R188+0x4000] ;  /* 0x00400000bc04783b */ /* 0x000ea60000000200 */
[C---:B------:R-:W-:Y:S08]  /*2f00*/  HMMA.16816.F32.BF16 R64, R12.reuse, R80, R60 ;  /* 0x000000500c40723c */ /* 0x040ff0000004183c */
[C---:B------:R-:W-:Y:S08]  /*2f10*/  HMMA.16816.F32.BF16 R60, R12.reuse, R82, R24 ;  /* 0x000000520c3c723c */ /* 0x040ff00000041818 */
[C---:B-1----:R-:W-:Y:S08]  /*2f20*/  HMMA.16816.F32.BF16 R24, R12.reuse, R34, R16 ;  /* 0x000000220c18723c */ /* 0x042ff00000041810 */
[C---:B------:R-:W-:Y:S08]  /*2f30*/  HMMA.16816.F32.BF16 R16, R12.reuse, R68, R36 ;  /* 0x000000440c10723c */ /* 0x040ff00000041824 */
[C---:B------:R-:W-:Y:S08]  /*2f40*/  HMMA.16816.F32.BF16 R40, R12.reuse, R32, R20 ;  /* 0x000000200c28723c */ /* 0x040ff00000041814 */
[----:B------:R-:W-:Y:S01]  /*2f50*/  HMMA.16816.F32.BF16 R20, R12, R70, R56 ;  /* 0x000000460c14723c */ /* 0x000fe20000041838 */
[----:B------:R-:W-:Y:S07]  /*2f60*/  LDSM.16.M88.4 R68, [R2+0x2800] ;  /* 0x002800000244783b */ /* 0x000fee0000000200 */
[C---:B-----5:R-:W-:Y:S01]  /*2f70*/  HMMA.16816.F32.BF16 R12, R8.reuse, R44, R52 ;  /* 0x0000002c080c723c */ /* 0x060fe20000041834 */
[----:B------:R-:W1:Y:S07]  /*2f80*/  LDSM.16.M88.4 R52, [R28+0x2800] ;  /* 0x002800001c34783b */ /* 0x000e6e0000000200 */
[C---:B------:R-:W-:Y:S01]  /*2f90*/  HMMA.16816.F32.BF16 R32, R8.reuse, R46, R48 ;  /* 0x0000002e0820723c */ /* 0x040fe20000041830 */
[----:B------:R-:W-:Y:S07]  /*2fa0*/  LDSM.16.M88.4 R48, [R28+0x3000] ;  /* 0x003000001c30783b */ /* 0x000fee0000000200 */
[C---:B------:R-:W-:Y:S08]  /*2fb0*/  HMMA.16816.F32.BF16 R44, R8.reuse, R72, R64 ;  /* 0x00000048082c723c */ /* 0x040ff00000041840 */
[C---:B------:R-:W-:Y:S01]  /*2fc0*/  HMMA.16816.F32.BF16 R56, R8.reuse, R74, R60 ;  /* 0x0000004a0838723c */ /* 0x040fe2000004183c */
[----:B------:R-:W-:Y:S07]  /*2fd0*/  LDSM.16.M88.4 R60, [R2+0x2000] ;  /* 0x00200000023c783b */ /* 0x000fee0000000200 */
[C---:B------:R-:W-:Y:S01]  /*2fe0*/  HMMA.16816.F32.BF16 R64, R8.reuse, R88, R16 ;  /* 0x000000580840723c */ /* 0x040fe20000041810 */
[----:B------:R-:W5:Y:S07]  /*2ff0*/  LDSM.16.M88.4 R16, [R190+0x4000] ;  /* 0x00400000be10783b */ /* 0x000f6e0000000200 */
[C---:B------:R-:W-:Y:S08]  /*3000*/  HMMA.16816.F32.BF16 R80, R8.reuse, R76, R40 ;  /* 0x0000004c0850723c */ /* 0x040ff00000041828 */
[----:B------:R-:W-:Y:S01]  /*3010*/  HMMA.16816.F32.BF16 R72, R8, R78, R24 ;  /* 0x0000004e0848723c */ /* 0x000fe20000041818 */
[----:B------:R-:W-:Y:S01]  /*3020*/  LDSM.16.M88.4 R24, [R189+0x4000] ;  /* 0x00400000bd18783b */ /* 0x000fe20000000200 */
[----:B--2---:R-:W-:-:S03]  /*3030*/  IMAD.IADD R215, R106, 0x1, R107 ;  /* 0x000000016ad77824 */ /* 0x004fc600078e026b */
[----:B------:R-:W-:Y:S03]  /*3040*/  LDSM.16.M88.4 R76, [R2+0x3800] ;  /* 0x00380000024c783b */ /* 0x000fe60000000200 */
[----:B------:R-:W-:Y:S01]  /*3050*/  HMMA.16816.F32.BF16 R36, R8, R90, R20 ;  /* 0x0000005a0824723c */ /* 0x000fe20000041814 */
[----:B------:R-:W-:Y:S04]  /*3060*/  LDSM.16.M88.4 R20, [R187+0x8000] ;  /* 0x00800000bb14783b */ /* 0x000fe80000000200 */
[----:B------:R-:W-:Y:S03]  /*3070*/  LDSM.16.M88.4 R88, [R0+0x3800] ;  /* 0x003800000058783b */ /* 0x000fe60000000200 */
[C---:B------:R-:W-:Y:S01]  /*3080*/  HMMA.16816.F32.BF16 R8, R4.reuse, R84, R12 ;  /* 0x000000540408723c */ /* 0x040fe2000004180c */
[----:B------:R-:W2:Y:S07]  /*3090*/  LDSM.16.M88.4 R12, [R28+0x3800] ;  /* 0x003800001c0c783b */ /* 0x000eae0000000200 */
[C---:B------:R-:W-:Y:S01]  /*30a0*/  HMMA.16816.F32.BF16 R32, R4.reuse, R86, R32 ;  /* 0x000000560420723c */ /* 0x040fe20000041820 */
[----:B------:R-:W3:Y:S07]  /*30b0*/  LDSM.16.M88.4 R84, [R2+0x3000] ;  /* 0x003000000254783b */ /* 0x000eee0000000200 */
[----:B-1----:R-:W-:Y:S08]  /*30c0*/  HMMA.16816.F32.BF16 R44, R4, R52, R44 ;  /* 0x00000034042c723c */ /* 0x002ff0000004182c */
[----:B-----5:R-:W-:Y:S08]  /*30d0*/  HMMA.16816.F32.BF16 R40, R16, R60, R8 ;  /* 0x0000003c1028723c */ /* 0x020ff00000041808 */
[C---:B------:R-:W-:Y:S08]  /*30e0*/  HMMA.16816.F32.BF16 R52, R4.reuse, R54, R56 ;  /* 0x000000360434723c */ /* 0x040ff00000041838 */
[C---:B------:R-:W-:Y:S01]  /*30f0*/  HMMA.16816.F32.BF16 R56, R4.reuse, R48, R80 ;  /* 0x000000300438723c */ /* 0x040fe20000041850 */
[----:B------:R-:W1:Y:S07]  /*3100*/  LDSM.16.M88.4 R80, [R0+0x2800] ;  /* 0x002800000050783b */ /* 0x000e6e0000000200 */
[C---:B--2---:R-:W-:Y:S08]  /*3110*/  HMMA.16816.F32.BF16 R64, R4.reuse, R12, R64 ;  /* 0x0000000c0440723c */ /* 0x044ff00000041840 */
[C---:B------:R-:W-:Y:S08]  /*3120*/  HMMA.16816.F32.BF16 R48, R4.reuse, R50, R72 ;  /* 0x000000320430723c */ /* 0x040ff00000041848 */
[----:B------:R-:W-:Y:S01]  /*3130*/  HMMA.16816.F32.BF16 R8, R4, R14, R36 ;  /* 0x0000000e0408723c */ /* 0x000fe20000041824 */
[----:B------:R-:W-:Y:S07]  /*3140*/  LDSM.16.M88.4 R12, [R188+0x8000] ;  /* 0x00800000bc0c783b */ /* 0x000fee0000000200 */
[----:B------:R-:W-:Y:S01]  /*3150*/  HMMA.16816.F32.BF16 R4, R16, R62, R32 ;  /* 0x0000003e1004723c */ /* 0x000fe20000041820 */
[----:B------:R-:W-:Y:S07]  /*3160*/  LDSM.16.M88.4 R60, [R194+0x4800] ;  /* 0x00480000c23c783b */ /* 0x000fee0000000200 */
[----:B------:R-:W-:Y:S08]  /*3170*/  HMMA.16816.F32.BF16 R32, R24, R92, R40 ;  /* 0x0000005c1820723c */ /* 0x000ff00000041828 */
[C---:B------:R-:W-:Y:S08]  /*3180*/  HMMA.16816.F32.BF16 R36, R16.reuse, R68, R44 ;  /* 0x000000441024723c */ /* 0x040ff0000004182c */
[C---:B------:R-:W-:Y:S01]  /*3190*/  HMMA.16816.F32.BF16 R40, R16.reuse, R70, R52 ;  /* 0x000000461028723c */ /* 0x040fe20000041834 */
[----:B------:R-:W2:Y:S07]  /*31a0*/  LDSM.16.M88.4 R68, [R0+0x3000] ;  /* 0x003000000044783b */ /* 0x000eae0000000200 */
[C---:B---3--:R-:W-:Y:S08]  /*31b0*/  HMMA.16816.F32.BF16 R52, R16.reuse, R84, R56 ;  /* 0x000000541034723c */ /* 0x048ff00000041838 */
[C---:B------:R-:W-:Y:S08]  /*31c0*/  HMMA.16816.F32.BF16 R56, R16.reuse, R76, R64 ;  /* 0x0000004c1038723c */ /* 0x040ff00000041840 */
[C---:B------:R-:W-:Y:S01]  /*31d0*/  HMMA.16816.F32.BF16 R48, R16.reuse, R86, R48 ;  /* 0x000000561030723c */ /* 0x040fe20000041830 */
[----:B------:R-:W-:Y:S07]  /*31e0*/  LDSM.16.M88.4 R84, [R0+0x4000] ;  /* 0x004000000054783b */ /* 0x000fee0000000200 */
[----:B------:R-:W-:Y:S01]  /*31f0*/  HMMA.16816.F32.BF16 R64, R16, R78, R8 ;  /* 0x0000004e1040723c */ /* 0x000fe20000041808 */
[----:B------:R-:W-:Y:S07]  /*3200*/  LDSM.16.M88.4 R8, [R190+0x8000] ;  /* 0x00800000be08783b */ /* 0x000fee0000000200 */
[----:B------:R-:W-:Y:S01]  /*3210*/  HMMA.16816.F32.BF16 R16, R24, R94, R4 ;  /* 0x0000005e1810723c */ /* 0x000fe20000041804 */
[----:B------:R-:W3:Y:S07]  /*3220*/  LDSM.16.M88.4 R92, [R2+0x4000] ;  /* 0x00400000025c783b */ /* 0x000eee0000000200 */
[----:B------:R-:W-:Y:S08]  /*3230*/  HMMA.16816.F32.BF16 R4, R20, R100, R32 ;  /* 0x000000641404723c */ /* 0x000ff00000041820 */
[C---:B-1----:R-:W-:Y:S08]  /*3240*/  HMMA.16816.F32.BF16 R44, R24.reuse, R80, R36 ;  /* 0x00000050182c723c */ /* 0x042ff00000041824 */
[----:B------:R-:W-:Y:S01]  /*3250*/  HMMA.16816.F32.BF16 R40, R24, R82, R40 ;  /* 0x000000521828723c */ /* 0x000fe20000041828 */
[----:B------:R-:W1:Y:S07]  /*3260*/  LDSM.16.M88.4 R80, [R194+0x5000] ;  /* 0x00500000c250783b */ /* 0x000e6e0000000200 */
[----:B------:R-:W-:Y:S08]  /*3270*/  HMMA.16816.F32.BF16 R16, R20, R102, R16 ;  /* 0x000000661410723c */ /* 0x000ff00000041810 */
[C---:B--2---:R-:W-:Y:S08]  /*3280*/  HMMA.16816.F32.BF16 R72, R24.reuse, R68, R52 ;  /* 0x000000441848723c */ /* 0x044ff00000041834 */
[C---:B------:R-:W-:Y:S01]  /*3290*/  HMMA.16816.F32.BF16 R52, R24.reuse, R88, R56 ;  /* 0x000000581834723c */ /* 0x040fe20000041838 */
[----:B------:R-:W2:Y:S07]  /*32a0*/  LDSM.16.M88.4 R56, [R194+0x5800] ;  /* 0x00580000c238783b */ /* 0x000eae0000000200 */
[----:B------:R-:W-:Y:S01]  /*32b0*/  HMMA.16816.F32.BF16 R76, R24, R70, R48 ;  /* 0x00000046184c723c */ /* 0x000fe20000041830 */
[----:B------:R-:W5:Y:S07]  /*32c0*/  LDSM.16.M88.4 R68, [R28+0x4800] ;  /* 0x004800001c44783b */ /* 0x000f6e0000000200 */
[----:B------:R-:W-:Y:S01]  /*32d0*/  HMMA.16816.F32.BF16 R32, R12, R96, R4 ;  /* 0x000000600c20723c */ /* 0x000fe20000041804 */
[----:B------:R-:W1:Y:S07]  /*32e0*/  LDSM.16.M88.4 R4, [R189+0x8000] ;  /* 0x00800000bd04783b */ /* 0x000e6e0000000200 */
[----:B------:R-:W-:Y:S01]  /*32f0*/  HMMA.16816.F32.BF16 R36, R24, R90, R64 ;  /* 0x0000005a1824723c */ /* 0x000fe20000041840 */
[----:B------:R-:W2:Y:S07]  /*3300*/  LDSM.16.M88.4 R64, [R28+0x5000] ;  /* 0x005000001c40783b */ /* 0x000eae0000000200 */
[----:B------:R-:W-:Y:S08]  /*3310*/  HMMA.16816.F32.BF16 R48, R20, R60, R44 ;  /* 0x0000003c1430723c */ /* 0x000ff0000004182c */
[----:B------:R-:W-:Y:S08]  /*3320*/  HMMA.16816.F32.BF16 R16, R12, R98, R16 ;  /* 0x000000620c10723c */ /* 0x000ff00000041810 */
[----:B------:R-:W-:Y:S08]  /*3330*/  HMMA.16816.F32.BF16 R44, R20, R62, R40 ;  /* 0x0000003e142c723c */ /* 0x000ff00000041828 */
[----:B---3--:R-:W-:Y:S08]  /*3340*/  HMMA.16816.F32.BF16 R24, R8, R92, R32 ;  /* 0x0000005c0818723c */ /* 0x008ff00000041820 */
[C---:B-1----:R-:W-:Y:S01]  /*3350*/  HMMA.16816.F32.BF16 R40, R20.reuse, R80, R72 ;  /* 0x000000501428723c */ /* 0x042fe20000041848 */
[----:B------:R-:W1:Y:S07]  /*3360*/  LDSM.16.M88.4 R72, [R2+0x4800] ;  /* 0x004800000248783b */ /* 0x000e6e0000000200 */
[C---:B------:R-:W-:Y:S08]  /*3370*/  HMMA.16816.F32.BF16 R76, R20.reuse, R82, R76 ;  /* 0x00000052144c723c */ /* 0x040ff0000004184c */
[C---:B--2---:R-:W-:Y:S08]  /*3380*/  HMMA.16816.F32.BF16 R52, R20.reuse, R56, R52 ;  /* 0x000000381434723c */ /* 0x044ff00000041834 */
[----:B------:R-:W-:Y:S01]  /*3390*/  HMMA.16816.F32.BF16 R80, R20, R58, R36 ;  /* 0x0000003a1450723c */ /* 0x000fe20000041824 */
[----:B------:R-:W2:Y:S07]  /*33a0*/  LDSM.16.M88.4 R56, [R0+0x4800] ;  /* 0x004800000038783b */ /* 0x000eae0000000200 */
[----:B------:R-:W-:Y:S08]  /*33b0*/  HMMA.16816.F32.BF16 R16, R8, R94, R16 ;  /* 0x0000005e0810723c */ /* 0x000ff00000041810 */
[----:B-----5:R-:W-:Y:S01]  /*33c0*/  HMMA.16816.F32.BF16 R20, R12, R68, R48 ;  /* 0x000000440c14723c */ /* 0x020fe20000041830 */
[----:B------:R-:W-:Y:S07]  /*33d0*/  LDSM.16.M88.4 R48, [R28+0x5800] ;  /* 0x005800001c30783b */ /* 0x000fee0000000200 */
[----:B------:R-:W-:Y:S08]  /*33e0*/  HMMA.16816.F32.BF16 R24, R4, R84, R24 ;  /* 0x000000540418723c */ /* 0x000ff00000041818 */
[----:B------:R-:W-:Y:S01]  /*33f0*/  HMMA.16816.F32.BF16 R60, R12, R64, R40 ;  /* 0x000000400c3c723c */ /* 0x000fe20000041828 */
[----:B------:R-:W3:Y:S07]  /*3400*/  LDSM.16.M88.4 R40, [R2+0x5000] ;  /* 0x005000000228783b */ /* 0x000eee0000000200 */
[----:B------:R-:W-:Y:S08]  /*3410*/  HMMA.16816.F32.BF16 R36, R4, R86, R16 ;  /* 0x000000560424723c */ /* 0x000ff00000041810 */
[----:B-1----:R-:W-:Y:S01]  /*3420*/  HMMA.16816.F32.BF16 R20, R8, R72, R20 ;  /* 0x000000480814723c */ /* 0x002fe20000041814 */
[----:B------:R-:W-:-:S04]  /*3430*/  FMUL.FTZ R3, R24, c[0x0][0x320] ;  /* 0x0000c80018037a20 */ /* 0x000fc80000410000 */
[----:B------:R1:W-:Y:S03]  /*3440*/  MUFU.TANH R69, R3 ;  /* 0x0000000300457308 */ /* 0x0003e60000002400 */
[C---:B------:R-:W-:Y:S08]  /*3450*/  HMMA.16816.F32.BF16 R32, R12.reuse, R70, R44 ;  /* 0x000000460c20723c */ /* 0x040ff0000004182c */
[----:B------:R-:W-:Y:S01]  /*3460*/  HMMA.16816.F32.BF16 R44, R12, R66, R76 ;  /* 0x000000420c2c723c */ /* 0x000fe2000004184c */
[----:B------:R5:W4:Y:S01]  /*3470*/  LDSM.16.M88.4 R64, [R2+0x5800] ;  /* 0x005800000240783b */ /* 0x000b220000000200 */
[----:B-1----:R-:W-:-:S06]  /*3480*/  FMUL.FTZ R3, R25, c[0x0][0x320] ;  /* 0x0000c80019037a20 */ /* 0x002fcc0000410000 */
[----:B--2---:R-:W-:Y:S01]  /*3490*/  HMMA.16816.F32.BF16 R20, R4, R56, R20 ;  /* 0x000000380414723c */ /* 0x004fe20000041814 */
[----:B------:R1:W2:Y:S07]  /*34a0*/  MUFU.TANH R68, R3 ;  /* 0x0000000300447308 */ /* 0x0002ae0000002400 */
[----:B------:R-:W-:Y:S01]  /*34b0*/  HMMA.16816.F32.BF16 R16, R8, R74, R32 ;  /* 0x0000004a0810723c */ /* 0x000fe20000041820 */
[----:B-----5:R-:W-:-:S07]  /*34c0*/  FMUL.FTZ R2, R37, c[0x0][0x320] ;  /* 0x0000c80025027a20 */ /* 0x020fce0000410000 */
[----:B---3--:R-:W-:Y:S01]  /*34d0*/  HMMA.16816.F32.BF16 R32, R8, R40, R60 ;  /* 0x000000280820723c */ /* 0x008fe2000004183c */
[----:B-1----:R-:W-:Y:S01]  /*34e0*/  FMUL.FTZ R3, R26, c[0x0][0x320] ;  /* 0x0000c8001a037a20 */ /* 0x002fe20000410000 */
[----:B------:R1:W-:Y:S06]  /*34f0*/  MUFU.TANH R56, R2 ;  /* 0x0000000200387308 */ /* 0x0003ec0000002400 */
[----:B------:R-:W-:Y:S02]  /*3500*/  FMUL.FTZ R22, R22, c[0x0][0x320] ;  /* 0x0000c80016167a20 */ /* 0x000fe40000410000 */
[----:B------:R-:W-:Y:S01]  /*3510*/  FMUL.FTZ R23, R23, c[0x0][0x320] ;  /* 0x0000c80017177a20 */ /* 0x000fe20000410000 */
[----:B------:R3:W-:Y:S05]  /*3520*/  MUFU.TANH R71, R3 ;  /* 0x0000000300477308 */ /* 0x0007ea0000002400 */
[----:B------:R-:W-:Y:S01]  /*3530*/  HMMA.16816.F32.BF16 R28, R4, R58, R16 ;  /* 0x0000003a041c723c */ /* 0x000fe20000041810 */
[----:B-1----:R-:W-:-:S02]  /*3540*/  FMUL.FTZ R2, R38, c[0x0][0x320] ;  /* 0x0000c80026027a20 */ /* 0x002fc40000410000 */
[----:B------:R-:W-:Y:S05]  /*3550*/  MUFU.TANH R41, R22 ;  /* 0x0000001600297308 */ /* 0x000fea0000002400 */
[----:B------:R-:W-:Y:S01]  /*3560*/  HMMA.16816.F32.BF16 R16, R8, R42, R44 ;  /* 0x0000002a0810723c */ /* 0x000fe2000004182c */
[----:B---3--:R-:W-:Y:S02]  /*3570*/  FMUL.FTZ R3, R27, c[0x0][0x320] ;  /* 0x0000c8001b037a20 */ /* 0x008fe40000410000 */
[----:B------:R-:W-:Y:S05]  /*3580*/  MUFU.TANH R44, R23 ;  /* 0x00000017002c7308 */ /* 0x000fea0000002400 */
[C---:B------:R-:W-:Y:S01]  /*3590*/  HMMA.16816.F32.BF16 R24, R12.reuse, R48, R52 ;  /* 0x000000300c18723c */ /* 0x040fe20000041834 */
[----:B------:R-:W1:Y:S02]  /*35a0*/  LDSM.16.M88.4 R52, [R0+0x5000] ;  /* 0x005000000034783b */ /* 0x000e640000000200 */
[----:B------:R3:W-:Y:S05]  /*35b0*/  MUFU.TANH R70, R3 ;  /* 0x0000000300467308 */ /* 0x0007ea0000002400 */
[----:B------:R-:W-:Y:S01]  /*35c0*/  HMMA.16816.F32.BF16 R12, R12, R50, R80 ;  /* 0x000000320c0c723c */ /* 0x000fe20000041850 */
[----:B------:R-:W-:-:S02]  /*35d0*/  FMUL.FTZ R28, R28, c[0x0][0x320] ;  /* 0x0000c8001c1c7a20 */ /* 0x000fc40000410000 */
[----:B------:R-:W-:Y:S01]  /*35e0*/  FMUL.FTZ R29, R29, c[0x0][0x320] ;  /* 0x0000c8001d1d7a20 */ /* 0x000fe20000410000 */
[----:B------:R5:W-:Y:S01]  /*35f0*/  MUFU.TANH R49, R2 ;  /* 0x0000000200317308 */ /* 0x000be20000002400 */
[----:B------:R-:W-:Y:S02]  /*3600*/  FMUL.FTZ R30, R30, c[0x0][0x320] ;  /* 0x0000c8001e1e7a20 */ /* 0x000fe40000410000 */
[----:B---3--:R-:W-:-:S05]  /*3610*/  FMUL.FTZ R3, R36, c[0x0][0x320] ;  /* 0x0000c80024037a20 */ /* 0x008fca0000410000 */
[----:B------:R-:W-:Y:S04]  /*3620*/  MUFU.TANH R28, R28 ;  /* 0x0000001c001c7308 */ /* 0x000fe80000002400 */
[----:B----4-:R-:W-:Y:S01]  /*3630*/  HMMA.16816.F32.BF16 R24, R8, R64, R24 ;  /* 0x000000400818723c */ /* 0x010fe20000041818 */
[----:B-----5:R-:W-:-:S03]  /*3640*/  FMUL.FTZ R2, R39, c[0x0][0x320] ;  /* 0x0000c80027027a20 */ /* 0x020fc60000410000 */
[----:B------:R3:W4:Y:S01]  /*3650*/  MUFU.TANH R57, R3 ;  /* 0x0000000300397308 */ /* 0x0007220000002400 */
[----:B------:R5:W2:Y:S03]  /*3660*/  LDSM.16.M88.4 R36, [R0+0x5800] ;  /* 0x005800000024783b */ /* 0x000aa60000000200 */
[----:B------:R-:W-:Y:S01]  /*3670*/  HMMA.16816.F32.BF16 R12, R8, R66, R12 ;  /* 0x00000042080c723c */ /* 0x000fe2000004180c */
[----:B------:R-:W-:-:S04]  /*3680*/  DEPBAR.LE SB0, 0x2 ;  /* 0x000080800000791a */ /* 0x000fc80000000000 */
[----:B------:R4:W-:Y:S02]  /*3690*/  MUFU.TANH R48, R2 ;  /* 0x0000000200307308 */ /* 0x0009e40000002400 */
[----:B------:R-:W-:Y:S01]  /*36a0*/  IMAD.MOV.U32 R9, RZ, RZ, c[0x0][0x2ac] ;  /* 0x0000ab00ff097624 */ /* 0x000fe200078e00ff */
[----:B-1----:R-:W-:Y:S01]  /*36b0*/  HMMA.16816.F32.BF16 R32, R4, R52, R32 ;  /* 0x000000340420723c */ /* 0x002fe20000041820 */
[----:B---3--:R-:W-:-:S04]  /*36c0*/  FMUL.FTZ R3, R31, c[0x0][0x320] ;  /* 0x0000c8001f037a20 */ /* 0x008fc80000410000 */
[----:B------:R-:W-:Y:S01]  /*36d0*/  MUFU.TANH R29, R29 ;  /* 0x0000001d001d7308 */ /* 0x000fe20000002400 */
[----:B----4-:R-:W-:-:S07]  /*36e0*/  FMUL.FTZ R2, R20, c[0x0][0x320] ;  /* 0x0000c80014027a20 */ /* 0x010fce0000410000 */
[----:B------:R1:W-:Y:S01]  /*36f0*/  MUFU.TANH R45, R3 ;  /* 0x00000003002d7308 */ /* 0x0003e20000002400 */
[----:B-----5:R-:W-:-:S07]  /*3700*/  IMAD.MOV.U32 R0, RZ, RZ, R215 ;  /* 0x000000ffff007224 */ /* 0x020fce00078e00d7 */
[----:B------:R3:W4:Y:S03]  /*3710*/  MUFU.TANH R40, R2 ;  /* 0x0000000200287308 */ /* 0x0007260000002400 */
[----:B------:R-:W-:Y:S02]  /*3720*/  FMUL.FTZ R32, R32, c[0x0][0x320] ;  /* 0x0000c80020207a20 */ /* 0x000fe40000410000 */
[----:B-1----:R-:W-:-:S04]  /*3730*/  FMUL.FTZ R3, R33, c[0x0][0x320] ;  /* 0x0000c80021037a20 */ /* 0x002fc80000410000 */
[----:B------:R-:W-:Y:S01]  /*3740*/  MUFU.TANH R32, R32 ;  /* 0x0000002000207308 */ /* 0x000fe20000002400 */
[----:B---3--:R-:W-:-:S07]  /*3750*/  FMUL.FTZ R2, R21, c[0x0][0x320] ;  /* 0x0000c80015027a20 */ /* 0x008fce0000410000 */
[----:B------:R-:W-:Y:S01]  /*3760*/  MUFU.TANH R30, R30 ;  /* 0x0000001e001e7308 */ /* 0x000fe20000002400 */
[C---:B------:R-:W-:Y:S07]  /*3770*/  HMMA.16816.F32.BF16 R20, R4.reuse, R54, R16 ;  /* 0x000000360414723c */ /* 0x040fee0000041810 */
[----:B------:R1:W3:Y:S01]  /*3780*/  MUFU.TANH R42, R2 ;  /* 0x00000002002a7308 */ /* 0x0002e20000002400 */
[----:B--2---:R-:W-:Y:S07]  /*3790*/  HMMA.16816.F32.BF16 R16, R4, R36, R24 ;  /* 0x000000240410723c */ /* 0x004fee0000041818 */
[----:B------:R2:W5:Y:S01]  /*37a0*/  MUFU.TANH R24, R3 ;  /* 0x0000000300187308 */ /* 0x0005620000002400 */
[----:B-1----:R-:W-:-:S05]  /*37b0*/  @P4 IMAD.HI.U32 R2, R215, c[0x0][0x2c8], RZ ;  /* 0x0000b200d7024a27 */ /* 0x002fca00078e00ff */
[----:B------:R-:W-:Y:S01]  /*37c0*/  @P4 SHF.R.U32.HI R0, RZ, c[0x0][0x2cc], R2 ;  /* 0x0000b300ff004a19 */ /* 0x000fe20000011602 */
[----:B------:R-:W-:Y:S01]  /*37d0*/  HMMA.16816.F32.BF16 R4, R4, R38, R12 ;  /* 0x000000260404723c */ /* 0x000fe2000004180c */
[----:B--2---:R-:W-:-:S03]  /*37e0*/  IMAD.IADD R3, R104, 0x1, -R105 ;  /* 0x0000000168037824 */ /* 0x004fc600078e0a69 */
[----:B------:R-:W1:Y:S04]  /*37f0*/  SHFL.IDX PT, R8, R0, RZ, 0x1c1f ;  /* 0x001c1fff00087589 */ /* 0x000e6800000e0000 */
[----:B------:R2:W1:Y:S02]  /*3800*/  SHFL.IDX PT, R2, R0, 0x1, 0x1c1f ;  /* 0x003c1f0000027f89 */ /* 0x00046400000e0000 */
[----:B--2---:R-:W-:-:S04]  /*3810*/  IMAD.MOV.U32 R0, RZ, RZ, -0x40 ;  /* 0xffffffc0ff007424 */ /* 0x004fc800078e00ff */
[----:B------:R-:W-:-:S04]  /*3820*/  IMAD R0, R197, R0, 0x41 ;  /* 0x00000041c5007424 */ /* 0x000fc800078e0200 */
[----:B------:R-:W-:Y:S02]  /*3830*/  IMAD R0, R9, c[0x0][0x1d0], R0 ;  /* 0x0000740009007a24 */ /* 0x000fe400078e0200 */
[----:B------:R-:W-:-:S03]  /*3840*/  FMUL.FTZ R9, R20, c[0x0][0x320] ;  /* 0x0000c80014097a20 */ /* 0x000fc60000410000 */
[----:B------:R-:W-:-:S05]  /*3850*/  IADD3 R0, R0, -c[0x0][0x168], -R105 ;  /* 0x80005a0000007a10 */ /* 0x000fca0007ffe869 */
[C---:B-1----:R-:W-:Y:S02]  /*3860*/  IMAD.IADD R8, R0.reuse, 0x1, R8 ;  /* 0x0000000100087824 */ /* 0x042fe400078e0208 */
[----:B------:R-:W-:-:S03]  /*3870*/  IMAD.IADD R0, R0, 0x1, R2 ;  /* 0x0000000100007824 */ /* 0x000fc600078e0202 */
[C---:B------:R-:W-:Y:S02]  /*3880*/  IMNMX R2, R3.reuse, R8, PT ;  /* 0x0000000803027217 */ /* 0x040fe40003800200 */
[----:B------:R-:W-:Y:S01]  /*3890*/  IMNMX R0, R3, R0, PT ;  /* 0x0000000003007217 */ /* 0x000fe20003800200 */
[----:B------:R-:W-:Y:S01]  /*38a0*/  FMUL.FTZ R3, R16, c[0x0][0x320] ;  /* 0x0000c80010037a20 */ /* 0x000fe20000410000 */
[----:B------:R1:W2:Y:S01]  /*38b0*/  MUFU.TANH R20, R9 ;  /* 0x0000000900147308 */ /* 0x0002a20000002400 */
[C---:B------:R-:W-:Y:S01]  /*38c0*/  ISETP.GT.AND P6, PT, R2.reuse, RZ, PT ;  /* 0x000000ff0200720c */ /* 0x040fe20003fc4270 */
[----:B------:R-:W-:Y:S01]  /*38d0*/  FMUL.FTZ R5, R5, c[0x0][0x320] ;  /* 0x0000c80005057a20 */ /* 0x000fe20000410000 */
[----:B------:R-:W-:-:S05]  /*38e0*/  ISETP.GT.AND P5, PT, R2, 0x1, PT ;  /* 0x000000010200780c */ /* 0x000fca0003fa4270 */
[----:B------:R2:W-:Y:S01]  /*38f0*/  MUFU.TANH R14, R3 ;  /* 0x00000003000e7308 */ /* 0x0005e20000002400 */
[----:B------:R-:W-:Y:S01]  /*3900*/  FMUL.FTZ R4, R4, c[0x0][0x320] ;  /* 0x0000c80004047a20 */ /* 0x000fe20000410000 */
[C---:B------:R-:W-:Y:S01]  /*3910*/  ISETP.GT.AND P1, PT, R2.reuse, 0x8, PT ;  /* 0x000000080200780c */ /* 0x040fe20003f24270 */
[----:B-1----:R-:W-:Y:S01]  /*3920*/  FMUL.FTZ R9, R21, c[0x0][0x320] ;  /* 0x0000c80015097a20 */ /* 0x002fe20000410000 */
[----:B------:R-:W-:-:S04]  /*3930*/  ISETP.GT.AND P0, PT, R2, 0x9, PT ;  /* 0x000000090200780c */ /* 0x000fc80003f04270 */
[----:B------:R1:W1:Y:S01]  /*3940*/  MUFU.TANH R15, R9 ;  /* 0x00000009000f7308 */ /* 0x0002620000002400 */
[----:B--2---:R-:W-:Y:S01]  /*3950*/  FMUL.FTZ R3, R17, c[0x0][0x320] ;  /* 0x0000c80011037a20 */ /* 0x004fe20000410000 */
[----:B------:R-:W-:-:S06]  /*3960*/  FSEL R10, R68, -INF , P5 ;  /* 0xff800000440a7808 */ /* 0x000fcc0002800000 */
[----:B------:R-:W2:Y:S01]  /*3970*/  MUFU.TANH R12, R3 ;  /* 0x00000003000c7308 */ /* 0x000ea20000002400 */
[C---:B------:R-:W-:Y:S02]  /*3980*/  ISETP.GT.AND P5, PT, R2.reuse, 0x11, PT ;  /* 0x000000110200780c */ /* 0x040fe40003fa4270 */
[----:B------:R-:W-:Y:S02]  /*3990*/  FSEL R11, R57, -INF , P1 ;  /* 0xff800000390b7808 */ /* 0x000fe40000800000 */
[----:B-1----:R-:W-:Y:S02]  /*39a0*/  FSEL R9, R69, -INF , P6 ;  /* 0xff80000045097808 */ /* 0x002fe40003000000 */
[----:B------:R-:W-:Y:S01]  /*39b0*/  ISETP.GT.AND P6, PT, R2, 0x10, PT ;  /* 0x000000100200780c */ /* 0x000fe20003fc4270 */
[----:B------:R1:W1:Y:S01]  /*39c0*/  MUFU.TANH R8, R4 ;  /* 0x0000000400087308 */ /* 0x0002620000002400 */
[----:B------:R-:W-:Y:S02]  /*39d0*/  FSEL R13, R56, -INF , P0 ;  /* 0xff800000380d7808 */ /* 0x000fe40000000000 */
[----:B------:R-:W-:-:S02]  /*39e0*/  ISETP.GT.AND P1, PT, R2, 0x18, PT ;  /* 0x000000180200780c */ /* 0x000fc40003f24270 */
[----:B------:R-:W-:-:S03]  /*39f0*/  ISETP.GT.AND P0, PT, R2, 0x19, PT ;  /* 0x000000190200780c */ /* 0x000fc60003f04270 */
[----:B------:R-:W1:Y:S01]  /*3a00*/  MUFU.TANH R5, R5 ;  /* 0x0000000500057308 */ /* 0x000e620000002400 */
[----:B----4-:R-:W-:Y:S02]  /*3a10*/  FSEL R43, R40, -INF , P6 ;  /* 0xff800000282b7808 */ /* 0x010fe40003000000 */
[----:B---3--:R-:W-:Y:S02]  /*3a20*/  FSEL R42, R42, -INF , P5 ;  /* 0xff8000002a2a7808 */ /* 0x008fe40002800000 */
[C---:B------:R-:W-:Y:S02]  /*3a30*/  ISETP.GT.AND P6, PT, R2.reuse, 0x20, PT ;  /* 0x000000200200780c */ /* 0x040fe40003fc4270 */
[----:B------:R-:W-:Y:S02]  /*3a40*/  ISETP.GT.AND P5, PT, R2, 0x21, PT ;  /* 0x000000210200780c */ /* 0x000fe40003fa4270 */
[----:B------:R-:W-:Y:S02]  /*3a50*/  FSEL R46, R28, -INF , P1 ;  /* 0xff8000001c2e7808 */ /* 0x000fe40000800000 */
[----:B------:R-:W-:-:S02]  /*3a60*/  FSEL R47, R29, -INF , P0 ;  /* 0xff8000001d2f7808 */ /* 0x000fc40000000000 */
[C---:B------:R-:W-:Y:S02]  /*3a70*/  ISETP.GT.AND P1, PT, R2.reuse, 0x28, PT ;  /* 0x000000280200780c */ /* 0x040fe40003f24270 */
[----:B------:R-:W-:Y:S02]  /*3a80*/  ISETP.GT.AND P0, PT, R2, 0x29, PT ;  /* 0x000000290200780c */ /* 0x000fe40003f04270 */
[----:B------:R-:W-:Y:S02]  /*3a90*/  FSEL R131, R32, -INF , P6 ;  /* 0xff80000020837808 */ /* 0x000fe40003000000 */
[----:B-----5:R-:W-:Y:S01]  /*3aa0*/  FSEL R130, R24, -INF , P5 ;  /* 0xff80000018827808 */ /* 0x020fe20002800000 */
[----:B------:R-:W-:Y:S01]  /*3ab0*/  BAR.SYNC.DEFER_BLOCKING 0x0 ;  /* 0x0000000000007b1d */ /* 0x000fe20000010000 */
[----:B------:R-:W-:Y:S02]  /*3ac0*/  FMNMX.FTZ R101, R9, R10, !PT ;  /* 0x0000000a09657209 */ /* 0x000fe40007810000 */
[----:B------:R-:W-:-:S02]  /*3ad0*/  ISETP.GT.AND P6, PT, R2, 0x30, PT ;  /* 0x000000300200780c */ /* 0x000fc40003fc4270 */
[----:B------:R-:W-:Y:S01]  /*3ae0*/  ISETP.GT.AND P5, PT, R2, 0x31, PT ;  /* 0x000000310200780c */ /* 0x000fe20003fa4270 */
[----:B-1----:R-:W-:Y:S01]  /*3af0*/  FMUL.FTZ R4, R22, c[0x0][0x320] ;  /* 0x0000c80016047a20 */ /* 0x002fe20000410000 */
[----:B------:R-:W-:Y:S02]  /*3b00*/  FSEL R136, R20, -INF , P1 ;  /* 0xff80000014887808 */ /* 0x000fe40000800000 */
[----:B------:R-:W-:Y:S02]  /*3b10*/  FSEL R137, R15, -INF , P0 ;  /* 0xff8000000f897808 */ /* 0x000fe40000000000 */
[----:B------:R-:W-:Y:S02]  /*3b20*/  FMNMX.FTZ R101, R11, R101, !PT ;  /* 0x000000650b657209 */ /* 0x000fe40007810000 */
[C---:B------:R-:W-:Y:S02]  /*3b30*/  ISETP.GT.AND P1, PT, R2.reuse, 0x38, PT ;  /* 0x000000380200780c */ /* 0x040fe40003f24270 */
[----:B------:R-:W-:-:S02]  /*3b40*/  ISETP.GT.AND P0, PT, R2, 0x39, PT ;  /* 0x000000390200780c */ /* 0x000fc40003f04270 */
[----:B------:R-:W-:Y:S02]  /*3b50*/  FSEL R202, R14, -INF , P6 ;  /* 0xff8000000eca7808 */ /* 0x000fe40003000000 */
[----:B--2---:R-:W-:Y:S02]  /*3b60*/  FSEL R212, R12, -INF , P5 ;  /* 0xff8000000cd47808 */ /* 0x004fe40002800000 */
[C---:B------:R-:W-:Y:S02]  /*3b70*/  ISETP.GT.AND P6, PT, R0.reuse, RZ, PT ;  /* 0x000000ff0000720c */ /* 0x040fe40003fc4270 */
[----:B------:R-:W-:Y:S01]  /*3b80*/  ISETP.GT.AND P5, PT, R0, 0x1, PT ;  /* 0x000000010000780c */ /* 0x000fe20003fa4270 */
[----:B------:R-:W-:Y:S01]  /*3b90*/  FMUL.FTZ R20, R6, c[0x0][0x320] ;  /* 0x0000c80006147a20 */ /* 0x000fe20000410000 */
[----:B------:R-:W-:Y:S01]  /*3ba0*/  FMNMX.FTZ R101, R13, R101, !PT ;  /* 0x000000650d657209 */ /* 0x000fe20007810000 */
[----:B------:R-:W-:Y:S01]  /*3bb0*/  FMUL.FTZ R2, R35, c[0x0][0x320] ;  /* 0x0000c80023027a20 */ /* 0x000fe20000410000 */
[----:B------:R-:W-:Y:S01]  /*3bc0*/  FSEL R217, R8, -INF , P1 ;  /* 0xff80000008d97808 */ /* 0x000fe20000800000 */
[----:B------:R1:W-:Y:S01]  /*3bd0*/  MUFU.TANH R6, R4 ;  /* 0x0000000400067308 */ /* 0x0003e20000002400 */
[----:B------:R-:W-:Y:S01]  /*3be0*/  FSEL R220, R5, -INF , P0 ;  /* 0xff80000005dc7808 */ /* 0x000fe20000000000 */
[----:B------:R-:W-:Y:S01]  /*3bf0*/  FMUL.FTZ R21, R7, c[0x0][0x320] ;  /* 0x0000c80007157a20 */ /* 0x000fe20000410000 */
[----:B------:R-:W-:Y:S01]  /*3c00*/  ISETP.GT.AND P1, PT, R0, 0x8, PT ;  /* 0x000000080000780c */ /* 0x000fe20003f24270 */
[----:B------:R-:W-:Y:S01]  /*3c10*/  FMUL.FTZ R3, R34, c[0x0][0x320] ;  /* 0x0000c80022037a20 */ /* 0x000fe20000410000 */
[----:B------:R-:W-:Y:S01]  /*3c20*/  FSEL R5, R70, -INF , P5 ;  /* 0xff80000046057808 */ /* 0x000fe20002800000 */
[----:B------:R-:W-:Y:S01]  /*3c30*/  FMUL.FTZ R18, R18, c[0x0][0x320] ;  /* 0x0000c80012127a20 */ /* 0x000fe20000410000 */
[----:B------:R-:W-:Y:S01]  /*3c40*/  FMNMX.FTZ R101, R43, R101, !PT ;  /* 0x000000652b657209 */ /* 0x000fe20007810000 */
[----:B------:R2:W-:Y:S01]  /*3c50*/  MUFU.TANH R16, R2 ;  /* 0x0000000200107308 */ /* 0x0005e20000002400 */
[----:B------:R-:W-:Y:S01]  /*3c60*/  ISETP.GT.AND P0, PT, R0, 0x9, PT ;  /* 0x000000090000780c */ /* 0x000fe20003f04270 */
[----:B------:R-:W-:Y:S01]  /*3c70*/  FMUL.FTZ R19, R19, c[0x0][0x320] ;  /* 0x0000c80013137a20 */ /* 0x000fe20000410000 */
[----:B------:R-:W-:Y:S01]  /*3c80*/  FSEL R7, R49, -INF , P1 ;  /* 0xff80000031077808 */ /* 0x000fe20000800000 */
[----:B------:R-:W-:Y:S01]  /*3c90*/  IMAD.IADD R139, R193, 0x1, R195 ;  /* 0x00000001c18b7824 */ /* 0x000fe200078e02c3 */
[----:B------:R-:W-:Y:S01]  /*3ca0*/  LDSM.16.MT88.4 R24, [R196+0x2000] ;  /* 0x00200000c418783b */ /* 0x000fe20000004200 */
[----:B-1----:R-:W-:-:S02]  /*3cb0*/  FSEL R4, R71, -INF , P6 ;  /* 0xff80000047047808 */ /* 0x002fc40003000000 */
[----:B------:R-:W-:Y:S01]  /*3cc0*/  MUFU.TANH R12, R20 ;  /* 0x00000014000c7308 */ /* 0x000fe20000002400 */
[----:B------:R-:W-:Y:S01]  /*3cd0*/  FMNMX.FTZ R101, R42, R101, !PT ;  /* 0x000000652a657209 */ /* 0x000fe20007810000 */
[----:B------:R-:W-:Y:S01]  /*3ce0*/  IMAD.IADD R138, R193, 0x1, R196 ;  /* 0x00000001c18a7824 */ /* 0x000fe200078e02c4 */
[----:B------:R-:W-:Y:S01]  /*3cf0*/  ISETP.GT.AND P6, PT, R0, 0x10, PT ;  /* 0x000000100000780c */ /* 0x000fe20003fc4270 */
[----:B------:R-:W-:Y:S01]  /*3d00*/  LDSM.16.MT88.4 R32, [R195] ;  /* 0x00000000c320783b */ /* 0x000fe20000004200 */
[----:B--2---:R-:W-:Y:S02]  /*3d10*/  FMNMX.FTZ R2, R4, R5, !PT ;  /* 0x0000000504027209 */ /* 0x004fe40007810000 */
[----:B------:R-:W-:Y:S01]  /*3d20*/  FSEL R8, R48, -INF , P0 ;  /* 0xff80000030087808 */ /* 0x000fe20000000000 */
[----:B------:R1:W2:Y:S01]  /*3d30*/  MUFU.TANH R17, R3 ;  /* 0x0000000300117308 */ /* 0x0002a20000002400 */
[----:B------:R-:W-:Y:S01]  /*3d40*/  FMNMX.FTZ R2, R7, R2, !PT ;  /* 0x0000000207027209 */ /* 0x000fe20007810000 */
[----:B------:R-:W-:Y:S01]  /*3d50*/  LDSM.16.MT88.4 R36, [R138+0x2000] ;  /* 0x002000008a24783b */ /* 0x000fe20000004200 */
        /* <DEDUP_REMOVED lines=8> */
[----:B------:R-:W-:Y:S01]  /*3de0*/  FMNMX.FTZ R101, R131, R101, !PT ;  /* 0x0000006583657209 */ /* 0x000fe20007810000 */
[----:B-1----:R-:W-:Y:S01]  /*3df0*/  FMUL.FTZ R3, R23, c[0x0][0x320] ;  /* 0x0000c80017037a20 */ /* 0x002fe20000410000 */
[----:B------:R-:W-:Y:S02]  /*3e00*/  ISETP.GT.AND P0, PT, R0, 0x19, PT ;  /* 0x000000190000780c */ /* 0x000fe40003f04270 */
[----:B------:R-:W-:Y:S02]  /*3e10*/  FSEL R44, R30, -INF , P1 ;  /* 0xff8000001e2c7808 */ /* 0x000fe40000800000 */
[----:B------:R-:W-:Y:S02]  /*3e20*/  FMNMX.FTZ R2, R40, R2, !PT ;  /* 0x0000000228027209 */ /* 0x000fe40007810000 */
[----:B------:R-:W-:Y:S01]  /*3e30*/  FMNMX.FTZ R101, R130, R101, !PT ;  /* 0x0000006582657209 */ /* 0x000fe20007810000 */
[----:B------:R-:W1:Y:S01]  /*3e40*/  MUFU.TANH R15, R3 ;  /* 0x00000003000f7308 */ /* 0x000e620000002400 */
[----:B------:R-:W-:Y:S01]  /*3e50*/  ISETP.GT.AND P6, PT, R0, 0x20, PT ;  /* 0x000000200000780c */ /* 0x000fe20003fc4270 */
[----:B------:R-:W-:Y:S01]  /*3e60*/  LDSM.16.MT88.4 R28, [R139] ;  /* 0x000000008b1c783b */ /* 0x000fe20000004200 */
[----:B------:R-:W-:-:S02]  /*3e70*/  FSEL R45, R45, -INF , P0 ;  /* 0xff8000002d2d7808 */ /* 0x000fc40000000000 */
[----:B------:R-:W-:Y:S02]  /*3e80*/  FMNMX.FTZ R2, R44, R2, !PT ;  /* 0x000000022c027209 */ /* 0x000fe40007810000 */
[----:B------:R-:W-:Y:S01]  /*3e90*/  FMNMX.FTZ R101, R136, R101, !PT ;  /* 0x0000006588657209 */ /* 0x000fe20007810000 */
[----:B------:R-:W3:Y:S01]  /*3ea0*/  MUFU.TANH R3, R18 ;  /* 0x0000001200037308 */ /* 0x000ee20000002400 */
[C---:B------:R-:W-:Y:S02]  /*3eb0*/  ISETP.GT.AND P5, PT, R0.reuse, 0x21, PT ;  /* 0x000000210000780c */ /* 0x040fe40003fa4270 */
[----:B--2---:R-:W-:Y:S02]  /*3ec0*/  FSEL R102, R17, -INF , P6 ;  /* 0xff80000011667808 */ /* 0x004fe40003000000 */
[----:B------:R-:W-:Y:S02]  /*3ed0*/  FMNMX.FTZ R2, R45, R2, !PT ;  /* 0x000000022d027209 */ /* 0x000fe40007810000 */
[----:B------:R-:W-:Y:S01]  /*3ee0*/  FMNMX.FTZ R101, R137, R101, !PT ;  /* 0x0000006589657209 */ /* 0x000fe20007810000 */
[----:B------:R2:W4:Y:S01]  /*3ef0*/  MUFU.TANH R14, R19 ;  /* 0x00000013000e7308 */ /* 0x0005220000002400 */
[----:B------:R-:W-:-:S02]  /*3f00*/  ISETP.GT.AND P1, PT, R0, 0x28, PT ;  /* 0x000000280000780c */ /* 0x000fc40003f24270 */
[----:B------:R-:W-:Y:S02]  /*3f10*/  FSEL R103, R16, -INF , P5 ;  /* 0xff80000010677808 */ /* 0x000fe40002800000 */
[----:B------:R-:W-:Y:S02]  /*3f20*/  FMNMX.FTZ R2, R102, R2, !PT ;  /* 0x0000000266027209 */ /* 0x000fe40007810000 */
[----:B------:R-:W-:Y:S02]  /*3f30*/  FMNMX.FTZ R101, R202, R101, !PT ;  /* 0x00000065ca657209 */ /* 0x000fe40007810000 */
[----:B------:R-:W-:Y:S02]  /*3f40*/  ISETP.GT.AND P0, PT, R0, 0x29, PT ;  /* 0x000000290000780c */ /* 0x000fe40003f04270 */
[----:B------:R-:W-:Y:S02]  /*3f50*/  FSEL R128, R6, -INF , P1 ;  /* 0xff80000006807808 */ /* 0x000fe40000800000 */
[----:B------:R-:W-:-:S02]  /*3f60*/  FMNMX.FTZ R2, R103, R2, !PT ;  /* 0x0000000267027209 */ /* 0x000fc40007810000 */
[----:B------:R-:W-:Y:S01]  /*3f70*/  FMNMX.FTZ R101, R212, R101, !PT ;  /* 0x00000065d4657209 */ /* 0x000fe20007810000 */
[----:B------:R5:W4:Y:S01]  /*3f80*/  MUFU.TANH R6, R21 ;  /* 0x0000001500067308 */ /* 0x000b220000002400 */
[----:B------:R-:W-:Y:S01]  /*3f90*/  ISETP.GT.AND P5, PT, R0, 0x30, PT ;  /* 0x000000300000780c */ /* 0x000fe20003fa4270 */
[----:B--2---:R-:W-:Y:S01]  /*3fa0*/  LDSM.16.MT88.4 R16, [R116] ;  /* 0x000000007410783b */ /* 0x004fe20000004200 */
[----:B-1----:R-:W-:Y:S02]  /*3fb0*/  FSEL R129, R15, -INF , P0 ;  /* 0xff8000000f817808 */ /* 0x002fe40000000000 */
[----:B------:R-:W-:Y:S02]  /*3fc0*/  FMNMX.FTZ R2, R128, R2, !PT ;  /* 0x0000000280027209 */ /* 0x000fe40007810000 */
[----:B------:R-:W-:Y:S02]  /*3fd0*/  FMNMX.FTZ R101, R217, R101, !PT ;  /* 0x00000065d9657209 */ /* 0x000fe40007810000 */
[----:B------:R-:W-:-:S02]  /*3fe0*/  ISETP.GT.AND P0, PT, R0, 0x31, PT ;  /* 0x000000310000780c */ /* 0x000fc40003f04270 */
[----:B---3--:R-:W-:Y:S02]  /*3ff0*/  FSEL R185, R3, -INF , P5 ;  /* 0xff80000003b97808 */ /* 0x008fe40002800000 */
[----:B------:R-:W-:Y:S02]  /*4000*/  FMNMX.FTZ R2, R129, R2, !PT ;  /* 0x0000000281027209 */ /* 0x000fe40007810000 */
[----:B------:R-:W-:Y:S01]  /*4010*/  FMNMX.FTZ R101, R220, R101, !PT ;  /* 0x00000065dc657209 */ /* 0x000fe20007810000 */
[----:B-----5:R-:W-:Y:S01]  /*4020*/  LDSM.16.MT88.4 R20, [R196] ;  /* 0x00000000c414783b */ /* 0x020fe20000004200 */
[----:B------:R-:W-:Y:S02]  /*4030*/  ISETP.GT.AND P1, PT, R0, 0x38, PT ;  /* 0x000000380000780c */ /* 0x000fe40003f24270 */
[----:B----4-:R-:W-:Y:S02]  /*4040*/  FSEL R201, R14, -INF , P0 ;  /* 0xff8000000ec97808 */ /* 0x010fe40000000000 */
[----:B------:R-:W-:Y:S01]  /*4050*/  FMNMX.FTZ R2, R185, R2, !PT ;  /* 0x00000002b9027209 */ /* 0x000fe20007810000 */
[----:B------:R-:W1:Y:S01]  /*4060*/  SHFL.BFLY PT, R3, R101, 0x2, 0x1f ;  /* 0x0c401f0065037f89 */ /* 0x000e6200000e0000 */
[----:B------:R-:W-:-:S02]  /*4070*/  ISETP.GT.AND P0, PT, R0, 0x39, PT ;  /* 0x000000390000780c */ /* 0x000fc40003f04270 */
[----:B------:R-:W-:Y:S02]  /*4080*/  FSEL R186, R12, -INF , P1 ;  /* 0xff8000000cba7808 */ /* 0x000fe40000800000 */
[----:B------:R-:W-:Y:S02]  /*4090*/  FMNMX.FTZ R0, R201, R2, !PT ;  /* 0x00000002c9007209 */ /* 0x000fe40007810000 */
[----:B------:R-:W-:Y:S02]  /*40a0*/  FSEL R203, R6, -INF , P0 ;  /* 0xff80000006cb7808 */ /* 0x000fe40000000000 */
        /* <DEDUP_REMOVED lines=11> */
[--C-:B------:R-:W-:Y:S01]  /*4160*/  FFMA.FTZ R3, R9, c[0x0][0x2d0], -R2.reuse ;  /* 0x0000b40009037a23 */ /* 0x100fe20000010802 */
[----:B--2---:R-:W-:Y:S01]  /*4170*/  FMNMX.FTZ R100, R0, R100, !PT ;  /* 0x0000006400647209 */ /* 0x004fe20007810000 */
[----:B------:R-:W-:Y:S02]  /*4180*/  FFMA.FTZ R0, R10, c[0x0][0x2d0], -R2 ;  /* 0x0000b4000a007a23 */ /* 0x000fe40000010802 */
[----:B------:R1:W-:Y:S01]  /*4190*/  MUFU.EX2 R249, R3 ;  /* 0x0000000300f97308 */ /* 0x0003e20000000800 */
[----:B------:R-:W-:-:S07]  /*41a0*/  FSETP.NEU.FTZ.AND P0, PT, R100, -INF , PT ;  /* 0xff8000006400780b */ /* 0x000fce0003f1d000 */
[----:B------:R2:W3:Y:S01]  /*41b0*/  MUFU.EX2 R247, R0 ;  /* 0x0000000000f77308 */ /* 0x0004e20000000800 */
[----:B-1----:R-:W-:-:S07]  /*41c0*/  FFMA.FTZ R3, R11, c[0x0][0x2d0], -R2 ;  /* 0x0000b4000b037a23 */ /* 0x002fce0000010802 */
[----:B------:R1:W-:Y:S01]  /*41d0*/  MUFU.EX2 R246, R3 ;  /* 0x0000000300f67308 */ /* 0x0003e20000000800 */
[----:B--2---:R-:W-:-:S05]  /*41e0*/  FMUL.FTZ R0, R100, c[0x0][0x2d0] ;  /* 0x0000b40064007a20 */ /* 0x004fca0000410000 */
[----:B------:R-:W-:Y:S01]  /*41f0*/  FSEL R0, R0, RZ, P0 ;  /* 0x000000ff00007208 */ /* 0x000fe20000000000 */
[----:B-1----:R-:W-:Y:S02]  /*4200*/  FFMA.FTZ R3, R13, c[0x0][0x2d0], -R2 ;  /* 0x0000b4000d037a23 */ /* 0x002fe40000010802 */
[----:B------:R-:W1:Y:S02]  /*4210*/  LDSM.16.MT88.4 R12, [R195+0x2000] ;  /* 0x00200000c30c783b */ /* 0x000e640000004200 */
[----:B------:R2:W4:Y:S02]  /*4220*/  MUFU.EX2 R248, R3 ;  /* 0x0000000300f87308 */ /* 0x0005240000000800 */
[----:B--2---:R-:W-:-:S06]  /*4230*/  FFMA.FTZ R3, R4, c[0x0][0x2d0], -R0 ;  /* 0x0000b40004037a23 */ /* 0x004fcc0000010800 */
[----:B------:R2:W-:Y:S02]  /*4240*/  MUFU.EX2 R244, R3 ;  /* 0x0000000300f47308 */ /* 0x0005e40000000800 */
[----:B--2---:R-:W-:-:S06]  /*4250*/  FFMA.FTZ R3, R5, c[0x0][0x2d0], -R0 ;  /* 0x0000b40005037a23 */ /* 0x004fcc0000010800 */
[----:B------:R2:W5:Y:S02]  /*4260*/  MUFU.EX2 R243, R3 ;  /* 0x0000000300f37308 */ /* 0x0005640000000800 */
[----:B--2---:R-:W-:-:S06]  /*4270*/  FFMA.FTZ R3, R7, c[0x0][0x2d0], -R0 ;  /* 0x0000b40007037a23 */ /* 0x004fcc0000010800 */
[----:B------:R2:W-:Y:S02]  /*4280*/  MUFU.EX2 R242, R3 ;  /* 0x0000000300f27308 */ /* 0x0005e40000000800 */
[----:B--2---:R-:W-:Y:S02]  /*4290*/  FFMA.FTZ R3, R8, c[0x0][0x2d0], -R0 ;  /* 0x0000b40008037a23 */ /* 0x004fe40000010800 */
[----:B------:R-:W2:Y:S04]  /*42a0*/  LDSM.16.MT88.4 R8, [R139+0x2000] ;  /* 0x002000008b08783b */ /* 0x000ea80000004200 */
[----:B------:R-:W1:Y:S01]  /*42b0*/  MUFU.EX2 R245, R3 ;  /* 0x0000000300f57308 */ /* 0x000e620000000800 */
[----:B---3--:R-:W-:Y:S02]  /*42c0*/  F2FP.BF16.PACK_AB R4, R247, R249 ;  /* 0x000000f9f704723e */ /* 0x008fe400000010ff */
[----:B----4-:R-:W-:-:S02]  /*42d0*/  F2FP.BF16.PACK_AB R6, R248, R246 ;  /* 0x000000f6f806723e */ /* 0x010fc400000010ff */
[----:B-----5:R-:W-:Y:S02]  /*42e0*/  F2FP.BF16.PACK_AB R5, R243, R244 ;  /* 0x000000f4f305723e */ /* 0x020fe400000010ff */
[----:B-1----:R-:W-:Y:S01]  /*42f0*/  F2FP.BF16.PACK_AB R7, R245, R242 ;  /* 0x000000f2f507723e */ /* 0x002fe200000010ff */
[----:B------:R-:W-:-:S06]  /*4300*/  FFMA.FTZ R3, R43, c[0x0][0x2d0], -R2 ;  /* 0x0000b4002b037a23 */ /* 0x000fcc0000010802 */
[C---:B------:R-:W-:Y:S08]  /*4310*/  HMMA.16816.F32.BF16 R92, R4.reuse, R20, RZ ;  /* 0x00000014045c723c */ /* 0x040ff000000418ff */
[C---:B------:R-:W-:Y:S01]  /*4320*/  HMMA.16816.F32.BF16 R88, R4.reuse, R22, RZ ;  /* 0x000000160458723c */ /* 0x040fe200000418ff */
[----:B------:R-:W1:Y:S07]  /*4330*/  LDSM.16.MT88.4 R20, [R195+0x4000] ;  /* 0x00400000c314783b */ /* 0x000e6e0000004200 */
[C---:B------:R-:W-:Y:S08]  /*4340*/  HMMA.16816.F32.BF16 R76, R4.reuse, R12, RZ ;  /* 0x0000000c044c723c */ /* 0x040ff000000418ff */
[C---:B------:R-:W-:Y:S01]  /*4350*/  HMMA.16816.F32.BF16 R72, R4.reuse, R14, RZ ;  /* 0x0000000e0448723c */ /* 0x040fe200000418ff */
[----:B------:R-:W3:Y:S07]  /*4360*/  LDSM.16.MT88.4 R12, [R196+0x4000] ;  /* 0x00400000c40c783b */ /* 0x000eee0000004200 */
[C---:B--2---:R-:W-:Y:S08]  /*4370*/  HMMA.16816.F32.BF16 R64, R4.reuse, R8, RZ ;  /* 0x000000080440723c */ /* 0x044ff000000418ff */
[----:B------:R-:W-:Y:S01]  /*4380*/  HMMA.16816.F32.BF16 R68, R4, R10, RZ ;  /* 0x0000000a0444723c */ /* 0x000fe200000418ff */
[----:B------:R1:W2:Y:S01]  /*4390*/  LDSM.16.MT88.4 R8, [R116+0x4000] ;  /* 0x004000007408783b */ /* 0x0002a20000004200 */
[----:B------:R4:W-:Y:S02]  /*43a0*/  MUFU.EX2 R239, R3 ;  /* 0x0000000300ef7308 */ /* 0x0009e40000000800 */
[----:B----4-:R-:W-:-:S06]  /*43b0*/  FFMA.FTZ R3, R42, c[0x0][0x2d0], -R2 ;  /* 0x0000b4002a037a23 */ /* 0x010fcc0000010802 */
[----:B------:R4:W5:Y:S01]  /*43c0*/  MUFU.EX2 R241, R3 ;  /* 0x0000000300f17308 */ /* 0x0009620000000800 */
[----:B------:R-:W-:Y:S01]  /*43d0*/  HMMA.16816.F32.BF16 R84, R4, R16, RZ ;  /* 0x000000100454723c */ /* 0x000fe200000418ff */
[----:B----4-:R-:W-:-:S06]  /*43e0*/  FFMA.FTZ R3, R46, c[0x0][0x2d0], -R2 ;  /* 0x0000b4002e037a23 */ /* 0x010fcc0000010802 */
[----:B------:R4:W-:Y:S01]  /*43f0*/  MUFU.EX2 R238, R3 ;  /* 0x0000000300ee7308 */ /* 0x0009e20000000800 */
[----:B------:R-:W-:Y:S01]  /*4400*/  HMMA.16816.F32.BF16 R80, R4, R18, RZ ;  /* 0x000000120450723c */ /* 0x000fe200000418ff */
[----:B------:R-:W1:Y:S01]  /*4410*/  LDSM.16.MT88.4 R16, [R139+0x4000] ;  /* 0x004000008b10783b */ /* 0x000e620000004200 */
[----:B----4-:R-:W-:-:S05]  /*4420*/  FFMA.FTZ R3, R47, c[0x0][0x2d0], -R2 ;  /* 0x0000b4002f037a23 */ /* 0x010fca0000010802 */
[----:B------:R4:W-:Y:S01]  /*4430*/  MUFU.EX2 R240, R3 ;  /* 0x0000000300f07308 */ /* 0x0009e20000000800 */
[----:B------:R-:W-:Y:S01]  /*4440*/  HMMA.16816.F32.BF16 R48, R4, R36, RZ ;  /* 0x000000240430723c */ /* 0x000fe200000418ff */
[----:B----4-:R-:W-:-:S06]  /*4450*/  FFMA.FTZ R3, R41, c[0x0][0x2d0], -R0 ;  /* 0x0000b40029037a23 */ /* 0x010fcc0000010800 */
[----:B------:R4:W-:Y:S01]  /*4460*/  MUFU.EX2 R235, R3 ;  /* 0x0000000300eb7308 */ /* 0x0009e20000000800 */
[----:B------:R-:W-:Y:S01]  /*4470*/  HMMA.16816.F32.BF16 R52, R4, R38, RZ ;  /* 0x000000260434723c */ /* 0x000fe200000418ff */
[----:B------:R-:W1:Y:S01]  /*4480*/  LDSM.16.MT88.4 R36, [R195+0x800] ;  /* 0x00080000c324783b */ /* 0x000e620000004200 */
[----:B----4-:R-:W-:-:S06]  /*4490*/  FFMA.FTZ R3, R40, c[0x0][0x2d0], -R0 ;  /* 0x0000b40028037a23 */ /* 0x010fcc0000010800 */
[C---:B------:R-:W-:Y:S01]  /*44a0*/  HMMA.16816.F32.BF16 R112, R4.reuse, R32, RZ ;  /* 0x000000200470723c */ /* 0x040fe200000418ff */
[----:B------:R-:W4:Y:S01]  /*44b0*/  LDSM.16.MT88.4 R40, [R139+0x800] ;  /* 0x000800008b28783b */ /* 0x000f220000004200 */
[----:B------:R2:W1:Y:S06]  /*44c0*/  MUFU.EX2 R237, R3 ;  /* 0x0000000300ed7308 */ /* 0x00046c0000000800 */
[----:B------:R-:W-:Y:S01]  /*44d0*/  HMMA.16816.F32.BF16 R108, R4, R34, RZ ;  /* 0x00000022046c723c */ /* 0x000fe200000418ff */
[----:B------:R-:W1:Y:S01]  /*44e0*/  LDSM.16.MT88.4 R32, [R196+0x800] ;  /* 0x00080000c420783b */ /* 0x000e620000004200 */
[----:B--2---:R-:W-:-:S06]  /*44f0*/  FFMA.FTZ R3, R44, c[0x0][0x2d0], -R0 ;  /* 0x0000b4002c037a23 */ /* 0x004fcc0000010800 */
[C---:B------:R-:W-:Y:S01]  /*4500*/  HMMA.16816.F32.BF16 R96, R4.reuse, R28, RZ ;  /* 0x0000001c0460723c */ /* 0x040fe200000418ff */
[----:B------:R2:W-:Y:S07]  /*4510*/  MUFU.EX2 R234, R3 ;  /* 0x0000000300ea7308 */ /* 0x0005ee0000000800 */
[C---:B------:R-:W-:Y:S01]  /*4520*/  HMMA.16816.F32.BF16 R104, R4.reuse, R30, RZ ;  /* 0x0000001e0468723c */ /* 0x040fe200000418ff */
[----:B------:R-:W4:Y:S07]  /*4530*/  LDSM.16.MT88.4 R28, [R138+0x800] ;  /* 0x000800008a1c783b */ /* 0x000f2e0000004200 */
[----:B------:R-:W-:Y:S01]  /*4540*/  HMMA.16816.F32.BF16 R60, R4, R24, RZ ;  /* 0x00000018043c723c */ /* 0x000fe200000418ff */
[----:B--2---:R-:W-:-:S07]  /*4550*/  FFMA.FTZ R3, R45, c[0x0][0x2d0], -R0 ;  /* 0x0000b4002d037a23 */ /* 0x004fce0000010800 */
[C---:B------:R-:W-:Y:S01]  /*4560*/  HMMA.16816.F32.BF16 R56, R4.reuse, R26, RZ ;  /* 0x0000001a0438723c */ /* 0x040fe200000418ff */
[----:B------:R-:W2:Y:S07]  /*4570*/  LDSM.16.MT88.4 R24, [R195+0x2800] ;  /* 0x00280000c318783b */ /* 0x000eae0000004200 */
[C---:B-1----:R-:W-:Y:S08]  /*4580*/  HMMA.16816.F32.BF16 R116, R4.reuse, R20, RZ ;  /* 0x000000140474723c */ /* 0x042ff000000418ff */
[C---:B------:R-:W-:Y:S01]  /*4590*/  HMMA.16816.F32.BF16 R120, R4.reuse, R22, RZ ;  /* 0x000000160478723c */ /* 0x040fe200000418ff */
[----:B------:R-:W1:Y:S07]  /*45a0*/  LDSM.16.MT88.4 R20, [R139+0x2800] ;  /* 0x002800008b14783b */ /* 0x000e6e0000004200 */
[C---:B---3--:R-:W-:Y:S08]  /*45b0*/  HMMA.16816.F32.BF16 R44, R4.reuse, R12, RZ ;  /* 0x0000000c042c723c */ /* 0x048ff000000418ff */
[C---:B------:R-:W-:Y:S01]  /*45c0*/  HMMA.16816.F32.BF16 R140, R4.reuse, R14, RZ ;  /* 0x0000000e048c723c */ /* 0x040fe200000418ff */
[----:B------:R-:W3:Y:S07]  /*45d0*/  LDSM.16.MT88.4 R12, [R196+0x2800] ;  /* 0x00280000c40c783b */ /* 0x000eee0000004200 */
[C---:B------:R-:W-:Y:S08]  /*45e0*/  HMMA.16816.F32.BF16 R148, R4.reuse, R8, RZ ;  /* 0x000000080494723c */ /* 0x040ff000000418ff */
[C---:B------:R-:W-:Y:S01]  /*45f0*/  HMMA.16816.F32.BF16 R156, R4.reuse, R10, RZ ;  /* 0x0000000a049c723c */ /* 0x040fe200000418ff */
[----:B------:R-:W1:Y:S01]  /*4600*/  LDSM.16.MT88.4 R8, [R138+0x2800] ;  /* 0x002800008a08783b */ /* 0x000e620000004200 */
[----:B------:R-:W2:Y:S06]  /*4610*/  MUFU.EX2 R236, R3 ;  /* 0x0000000300ec7308 */ /* 0x000eac0000000800 */
[C---:B------:R-:W-:Y:S08]  /*4620*/  HMMA.16816.F32.BF16 R124, R4.reuse, R16, RZ ;  /* 0x00000010047c723c */ /* 0x040ff000000418ff */
[----:B------:R-:W-:Y:S01]  /*4630*/  HMMA.16816.F32.BF16 R132, R4, R18, RZ ;  /* 0x000000120484723c */ /* 0x000fe200000418ff */
[----:B------:R-:W1:Y:S06]  /*4640*/  LDSM.16.MT88.4 R16, [R195+0x4800] ;  /* 0x00480000c310783b */ /* 0x000e6c0000004200 */
[----:B-----5:R-:W-:-:S02]  /*4650*/  F2FP.BF16.PACK_AB R4, R241, R239 ;  /* 0x000000eff104723e */ /* 0x020fc400000010ff */
[----:B------:R-:W-:Y:S02]  /*4660*/  F2FP.BF16.PACK_AB R5, R237, R235 ;  /* 0x000000ebed05723e */ /* 0x000fe400000010ff */
[----:B------:R-:W-:Y:S02]  /*4670*/  F2FP.BF16.PACK_AB R6, R240, R238 ;  /* 0x000000eef006723e */ /* 0x000fe400000010ff */
[----:B--2---:R-:W-:Y:S01]  /*4680*/  F2FP.BF16.PACK_AB R7, R236, R234 ;  /* 0x000000eaec07723e */ /* 0x004fe200000010ff */
[----:B------:R-:W-:-:S06]  /*4690*/  FFMA.FTZ R3, R131, c[0x0][0x2d0], -R2 ;  /* 0x0000b40083037a23 */ /* 0x000fcc0000010802 */
[C---:B------:R-:W-:Y:S08]  /*46a0*/  HMMA.16816.F32.BF16 R164, R4.reuse, R38, R108 ;  /* 0x0000002604a4723c */ /* 0x040ff0000004186c */
[C---:B----4-:R-:W-:Y:S01]  /*46b0*/  HMMA.16816.F32.BF16 R152, R4.reuse, R42, R104 ;  /* 0x0000002a0498723c */ /* 0x050fe20000041868 */
[----:B------:R2:W-:Y:S07]  /*46c0*/  MUFU.EX2 R184, R3 ;  /* 0x0000000300b87308 */ /* 0x0005ee0000000800 */
[C---:B------:R-:W-:Y:S08]  /*46d0*/  HMMA.16816.F32.BF16 R160, R4.reuse, R40, R96 ;  /* 0x0000002804a0723c */ /* 0x040ff00000041860 */
[C---:B------:R-:W-:Y:S08]  /*46e0*/  HMMA.16816.F32.BF16 R144, R4.reuse, R32, R92 ;  /* 0x000000200490723c */ /* 0x040ff0000004185c */
[C---:B------:R-:W-:Y:S08]  /*46f0*/  HMMA.16816.F32.BF16 R108, R4.reuse, R28, R84 ;  /* 0x0000001c046c723c */ /* 0x040ff00000041854 */
[C---:B------:R-:W-:Y:S01]  /*4700*/  HMMA.16816.F32.BF16 R104, R4.reuse, R30, R80 ;  /* 0x0000001e0468723c */ /* 0x040fe20000041850 */
[--C-:B--2---:R-:W-:Y:S01]  /*4710*/  FFMA.FTZ R3, R130, c[0x0][0x2d0], -R2.reuse ;  /* 0x0000b40082037a23 */ /* 0x104fe20000010802 */
[----:B------:R-:W-:Y:S06]  /*4720*/  LDSM.16.MT88.4 R28, [R195+0x5000] ;  /* 0x00500000c31c783b */ /* 0x000fec0000004200 */
[C---:B------:R-:W-:Y:S08]  /*4730*/  HMMA.16816.F32.BF16 R96, R4.reuse, R24, R76 ;  /* 0x000000180460723c */ /* 0x040ff0000004184c */
[C---:B------:R-:W-:Y:S01]  /*4740*/  HMMA.16816.F32.BF16 R92, R4.reuse, R26, R72 ;  /* 0x0000001a045c723c */ /* 0x040fe20000041848 */
[----:B------:R-:W2:Y:S07]  /*4750*/  LDSM.16.MT88.4 R24, [R139+0x4800] ;  /* 0x004800008b18783b */ /* 0x000eae0000004200 */
[C---:B-1----:R-:W-:Y:S08]  /*4760*/  HMMA.16816.F32.BF16 R84, R4.reuse, R22, R68 ;  /* 0x000000160454723c */ /* 0x042ff00000041844 */
[C---:B---3--:R-:W-:Y:S08]  /*4770*/  HMMA.16816.F32.BF16 R80, R4.reuse, R12, R60 ;  /* 0x0000000c0450723c */ /* 0x048ff0000004183c */
[C---:B------:R-:W-:Y:S08]  /*4780*/  HMMA.16816.F32.BF16 R68, R4.reuse, R8, R48 ;  /* 0x000000080444723c */ /* 0x040ff00000041830 */
[C---:B------:R-:W-:Y:S01]  /*4790*/  HMMA.16816.F32.BF16 R60, R4.reuse, R10, R52 ;  /* 0x0000000a043c723c */ /* 0x040fe20000041834 */
[----:B------:R-:W1:Y:S01]  /*47a0*/  LDSM.16.MT88.4 R8, [R138+0x4800] ;  /* 0x004800008a08783b */ /* 0x000e620000004200 */
[----:B------:R3:W4:Y:S06]  /*47b0*/  MUFU.EX2 R183, R3 ;  /* 0x0000000300b77308 */ /* 0x00072c0000000800 */
[----:B------:R-:W-:Y:S01]  /*47c0*/  HMMA.16816.F32.BF16 R76, R4, R14, R56 ;  /* 0x0000000e044c723c */ /* 0x000fe20000041838 */
[----:B------:R-:W5:Y:S01]  /*47d0*/  LDSM.16.MT88.4 R12, [R196+0x4800] ;  /* 0x00480000c40c783b */ /* 0x000f620000004200 */
[----:B---3--:R-:W-:-:S04]  /*47e0*/  FFMA.FTZ R3, R136, c[0x0][0x2d0], -R2 ;  /* 0x0000b40088037a23 */ /* 0x008fc80000010802 */
[----:B------:R3:W-:Y:S02]  /*47f0*/  MUFU.EX2 R182, R3 ;  /* 0x0000000300b67308 */ /* 0x0007e40000000800 */
[C---:B------:R-:W-:Y:S08]  /*4800*/  HMMA.16816.F32.BF16 R52, R4.reuse, R16, R116 ;  /* 0x000000100434723c */ /* 0x040ff00000041874 */
[----:B------:R-:W-:Y:S01]  /*4810*/  HMMA.16816.F32.BF16 R56, R4, R18, R120 ;  /* 0x000000120438723c */ /* 0x000fe20000041878 */
[----:B------:R-:W1:Y:S01]  /*4820*/  LDSM.16.MT88.4 R16, [R195+0x1000] ;  /* 0x00100000c310783b */ /* 0x000e620000004200 */
[----:B---3--:R-:W-:-:S04]  /*4830*/  FFMA.FTZ R3, R137, c[0x0][0x2d0], -R2 ;  /* 0x0000b40089037a23 */ /* 0x008fc80000010802 */
[----:B------:R3:W-:Y:S02]  /*4840*/  MUFU.EX2 R216, R3 ;  /* 0x0000000300d87308 */ /* 0x0007e40000000800 */
[----:B------:R-:W-:Y:S01]  /*4850*/  HMMA.16816.F32.BF16 R168, R4, R36, R112 ;  /* 0x0000002404a8723c */ /* 0x000fe20000041870 */
[----:B---3--:R-:W-:-:S05]  /*4860*/  FFMA.FTZ R3, R102, c[0x0][0x2d0], -R0 ;  /* 0x0000b40066037a23 */ /* 0x008fca0000010800 */
[----:B------:R3:W-:Y:S02]  /*4870*/  MUFU.EX2 R181, R3 ;  /* 0x0000000300b57308 */ /* 0x0007e40000000800 */
[----:B------:R-:W-:Y:S01]  /*4880*/  HMMA.16816.F32.BF16 R112, R4, R34, R88 ;  /* 0x000000220470723c */ /* 0x000fe20000041858 */
[----:B------:R-:W1:Y:S01]  /*4890*/  LDSM.16.MT88.4 R32, [R196+0x1000] ;  /* 0x00100000c420783b */ /* 0x000e620000004200 */
[----:B---3--:R-:W-:-:S04]  /*48a0*/  FFMA.FTZ R3, R103, c[0x0][0x2d0], -R0 ;  /* 0x0000b40067037a23 */ /* 0x008fc80000010800 */
[----:B------:R3:W1:Y:S02]  /*48b0*/  MUFU.EX2 R180, R3 ;  /* 0x0000000300b47308 */ /* 0x0006640000000800 */
[----:B------:R-:W-:Y:S01]  /*48c0*/  HMMA.16816.F32.BF16 R88, R4, R20, R64 ;  /* 0x000000140458723c */ /* 0x000fe20000041840 */
[----:B------:R-:W-:Y:S01]  /*48d0*/  LDSM.16.MT88.4 R20, [R139+0x3000] ;  /* 0x003000008b14783b */ /* 0x000fe20000004200 */
[----:B---3--:R-:W-:-:S04]  /*48e0*/  FFMA.FTZ R3, R128, c[0x0][0x2d0], -R0 ;  /* 0x0000b40080037a23 */ /* 0x008fc80000010800 */
[----:B------:R3:W-:Y:S02]  /*48f0*/  MUFU.EX2 R103, R3 ;  /* 0x0000000300677308 */ /* 0x0007e40000000800 */
[C---:B--2---:R-:W-:Y:S01]  /*4900*/  HMMA.16816.F32.BF16 R48, R4.reuse, R24, R124 ;  /* 0x000000180430723c */ /* 0x044fe2000004187c */
[----:B------:R-:W-:Y:S07]  /*4910*/  LDSM.16.MT88.4 R124, [R196+0x1800] ;  /* 0x00180000c47c783b */ /* 0x000fee0000004200 */
[----:B------:R-:W-:Y:S01]  /*4920*/  HMMA.16816.F32.BF16 R40, R4, R26, R132 ;  /* 0x0000001a0428723c */ /* 0x000fe20000041884 */
[----:B------:R-:W2:Y:S01]  /*4930*/  LDSM.16.MT88.4 R24, [R139+0x1000] ;  /* 0x001000008b18783b */ /* 0x000ea20000004200 */
[----:B---3--:R-:W-:-:S06]  /*4940*/  FFMA.FTZ R3, R129, c[0x0][0x2d0], -R0 ;  /* 0x0000b40081037a23 */ /* 0x008fcc0000010800 */
[C---:B-1----:R-:W-:Y:S01]  /*4950*/  HMMA.16816.F32.BF16 R72, R4.reuse, R8, R148 ;  /* 0x000000080448723c */ /* 0x042fe20000041894 */
[----:B------:R-:W1:Y:S07]  /*4960*/  MUFU.EX2 R102, R3 ;  /* 0x0000000300667308 */ /* 0x000e6e0000000800 */
[C---:B------:R-:W-:Y:S01]  /*4970*/  HMMA.16816.F32.BF16 R64, R4.reuse, R10, R156 ;  /* 0x0000000a0440723c */ /* 0x040fe2000004189c */
[----:B------:R-:W3:Y:S07]  /*4980*/  LDSM.16.MT88.4 R8, [R195+0x3000] ;  /* 0x00300000c308783b */ /* 0x000eee0000004200 */
[C---:B-----5:R-:W-:Y:S08]  /*4990*/  HMMA.16816.F32.BF16 R36, R4.reuse, R12, R44 ;  /* 0x0000000c0424723c */ /* 0x060ff0000004182c */
[----:B------:R-:W-:Y:S01]  /*49a0*/  HMMA.16816.F32.BF16 R44, R4, R14, R140 ;  /* 0x0000000e042c723c */ /* 0x000fe2000004188c */
[----:B------:R-:W-:Y:S06]  /*49b0*/  LDSM.16.MT88.4 R12, [R138+0x1000] ;  /* 0x001000008a0c783b */ /* 0x000fec0000004200 */
[----:B----4-:R-:W-:-:S02]  /*49c0*/  F2FP.BF16.PACK_AB R4, R183, R184 ;  /* 0x000000b8b704723e */ /* 0x010fc400000010ff */
[----:B------:R-:W-:Y:S02]  /*49d0*/  F2FP.BF16.PACK_AB R5, R180, R181 ;  /* 0x000000b5b405723e */ /* 0x000fe400000010ff */
[----:B------:R-:W-:Y:S02]  /*49e0*/  F2FP.BF16.PACK_AB R6, R216, R182 ;  /* 0x000000b6d806723e */ /* 0x000fe400000010ff */
[----:B-1----:R-:W-:-:S07]  /*49f0*/  F2FP.BF16.PACK_AB R7, R102, R103 ;  /* 0x000000676607723e */ /* 0x002fce00000010ff */
[C---:B------:R-:W-:Y:S08]  /*4a00*/  HMMA.16816.F32.BF16 R208, R4.reuse, R16, R168 ;  /* 0x0000001004d0723c */ /* 0x040ff000000418a8 */
[C---:B------:R-:W-:Y:S01]  /*4a10*/  HMMA.16816.F32.BF16 R176, R4.reuse, R18, R164 ;  /* 0x0000001204b0723c */ /* 0x040fe200000418a4 */
[----:B------:R-:W1:Y:S07]  /*4a20*/  LDSM.16.MT88.4 R16, [R196+0x3000] ;  /* 0x00300000c410783b */ /* 0x000e6e0000004200 */
[C---:B------:R-:W-:Y:S07]  /*4a30*/  HMMA.16816.F32.BF16 R168, R4.reuse, R34, R112 ;  /* 0x0000002204a8723c */ /* 0x040fee0000041870 */
[----:B------:R-:W-:Y:S01]  /*4a40*/  IMAD.IADD R115, R193, 0x1, R195 ;  /* 0x00000001c1737824 */ /* 0x000fe200078e02c3 */
[----:B--2---:R-:W-:Y:S01]  /*4a50*/  HMMA.16816.F32.BF16 R204, R4, R24, R160 ;  /* 0x0000001804cc723c */ /* 0x004fe200000418a0 */
[----:B------:R-:W-:-:S03]  /*4a60*/  FFMA.FTZ R3, R202, c[0x0][0x2d0], -R2 ;  /* 0x0000b400ca037a23 */ /* 0x000fc60000010802 */
[----:B------:R-:W-:Y:S04]  /*4a70*/  LDSM.16.MT88.4 R116, [R115+0x1800] ;  /* 0x001800007374783b */ /* 0x000fe80000004200 */
[C---:B------:R-:W-:Y:S01]  /*4a80*/  HMMA.16816.F32.BF16 R172, R4.reuse, R26, R152 ;  /* 0x0000001a04ac723c */ /* 0x040fe20000041898 */
[----:B------:R-:W2:Y:S07]  /*4a90*/  LDSM.16.MT88.4 R24, [R138+0x3000] ;  /* 0x003000008a18783b */ /* 0x000eae0000004200 */
[C---:B---3--:R-:W-:Y:S08]  /*4aa0*/  HMMA.16816.F32.BF16 R160, R4.reuse, R8, R96 ;  /* 0x0000000804a0723c */ /* 0x048ff00000041860 */
[----:B------:R-:W-:Y:S01]  /*4ab0*/  HMMA.16816.F32.BF16 R152, R4, R10, R92 ;  /* 0x0000000a0498723c */ /* 0x000fe2000004185c */
[----:B------:R-:W3:Y:S01]  /*4ac0*/  LDSM.16.MT88.4 R8, [R115+0x5000] ;  /* 0x005000007308783b */ /* 0x000ee20000004200 */
[----:B------:R-:W-:-:S05]  /*4ad0*/  IMAD.IADD R202, R193, 0x1, R196 ;  /* 0x00000001c1ca7824 */ /* 0x000fca00078e02c4 */
[----:B------:R-:W-:Y:S01]  /*4ae0*/  LDSM.16.MT88.4 R132, [R202+0x1800] ;  /* 0x00180000ca84783b */ /* 0x000fe20000004200 */
[C---:B------:R-:W-:Y:S08]  /*4af0*/  HMMA.16816.F32.BF16 R120, R4.reuse, R32, R144 ;  /* 0x000000200478723c */ /* 0x040ff00000041890 */
[C---:B-1----:R-:W-:Y:S01]  /*4b00*/  HMMA.16816.F32.BF16 R144, R4.reuse, R16, R80 ;  /* 0x000000100490723c */ /* 0x042fe20000041850 */
[----:B------:R-:W-:Y:S07]  /*4b10*/  LDSM.16.MT88.4 R80, [R115+0x5800] ;  /* 0x005800007350783b */ /* 0x000fee0000004200 */
[C---:B------:R-:W-:Y:S01]  /*4b20*/  HMMA.16816.F32.BF16 R140, R4.reuse, R18, R76 ;  /* 0x00000012048c723c */ /* 0x040fe2000004184c */
[----:B------:R-:W1:Y:S07]  /*4b30*/  LDSM.16.MT88.4 R16, [R202+0x5000] ;  /* 0x00500000ca10783b */ /* 0x000e6e0000004200 */
[C---:B------:R-:W-:Y:S01]  /*4b40*/  HMMA.16816.F32.BF16 R128, R4.reuse, R12, R108 ;  /* 0x0000000c0480723c */ /* 0x040fe2000004186c */
[----:B------:R-:W-:Y:S07]  /*4b50*/  LDSM.16.MT88.4 R108, [R195+0x1800] ;  /* 0x00180000c36c783b */ /* 0x000fee0000004200 */
[C---:B------:R-:W-:Y:S01]  /*4b60*/  HMMA.16816.F32.BF16 R164, R4.reuse, R14, R104 ;  /* 0x0000000e04a4723c */ /* 0x040fe20000041868 */
[----:B------:R-:W4:Y:S07]  /*4b70*/  LDSM.16.MT88.4 R12, [R196+0x5000] ;  /* 0x00500000c40c783b */ /* 0x000f2e0000004200 */
[C---:B------:R-:W-:Y:S01]  /*4b80*/  HMMA.16816.F32.BF16 R148, R4.reuse, R22, R84 ;  /* 0x000000160494723c */ /* 0x040fe20000041854 */
[----:B------:R5:W-:Y:S07]  /*4b90*/  MUFU.EX2 R23, R3 ;  /* 0x0000000300177308 */ /* 0x000bee0000000800 */
[----:B------:R-:W-:Y:S01]  /*4ba0*/  HMMA.16816.F32.BF16 R156, R4, R20, R88 ;  /* 0x00000014049c723c */ /* 0x000fe20000041858 */
[----:B------:R-:W-:Y:S01]  /*4bb0*/  LDSM.16.MT88.4 R88, [R196+0x5800] ;  /* 0x00580000c458783b */ /* 0x000fe20000004200 */
[----:B-----5:R-:W-:-:S04]  /*4bc0*/  FFMA.FTZ R3, R212, c[0x0][0x2d0], -R2 ;  /* 0x0000b400d4037a23 */ /* 0x020fc80000010802 */
[----:B------:R5:W1:Y:S02]  /*4bd0*/  MUFU.EX2 R22, R3 ;  /* 0x0000000300167308 */ /* 0x000a640000000800 */
[----:B--2---:R-:W-:Y:S01]  /*4be0*/  HMMA.16816.F32.BF16 R136, R4, R24, R68 ;  /* 0x000000180488723c */ /* 0x004fe20000041844 */
[--C-:B-----5:R-:W-:Y:S02]  /*4bf0*/  FFMA.FTZ R3, R217, c[0x0][0x2d0], -R2.reuse ;  /* 0x0000b400d9037a23 */ /* 0x120fe40000010802 */
[----:B------:R-:W-:-:S05]  /*4c00*/  FFMA.FTZ R2, R220, c[0x0][0x2d0], -R2 ;  /* 0x0000b400dc027a23 */ /* 0x000fca0000010802 */
[C---:B------:R-:W-:Y:S01]  /*4c10*/  HMMA.16816.F32.BF16 R32, R4.reuse, R26, R60 ;  /* 0x0000001a0420723c */ /* 0x040fe2000004183c */
[----:B------:R2:W-:Y:S07]  /*4c20*/  MUFU.EX2 R20, R2 ;  /* 0x0000000200147308 */ /* 0x0005ee0000000800 */
[----:B---3--:R-:W-:Y:S01]  /*4c30*/  HMMA.16816.F32.BF16 R24, R4, R10, R40 ;  /* 0x0000000a0418723c */ /* 0x008fe20000041828 */
[----:B------:R-:W3:Y:S01]  /*4c40*/  LDSM.16.MT88.4 R40, [R195+0x3800] ;  /* 0x00380000c328783b */ /* 0x000ee20000004200 */
[----:B--2---:R-:W-:-:S04]  /*4c50*/  FFMA.FTZ R2, R185, c[0x0][0x2d0], -R0 ;  /* 0x0000b400b9027a23 */ /* 0x004fc80000010800 */
[----:B------:R2:W-:Y:S02]  /*4c60*/  MUFU.EX2 R10, R2 ;  /* 0x00000002000a7308 */ /* 0x0005e40000000800 */
[----:B------:R-:W-:Y:S01]  /*4c70*/  HMMA.16816.F32.BF16 R76, R4, R8, R48 ;  /* 0x00000008044c723c */ /* 0x000fe20000041830 */
[----:B------:R5:W1:Y:S01]  /*4c80*/  LDSM.16.MT88.4 R48, [R115+0x3800] ;  /* 0x003800007330783b */ /* 0x000a620000004200 */
[----:B--2---:R-:W-:-:S04]  /*4c90*/  FFMA.FTZ R2, R201, c[0x0][0x2d0], -R0 ;  /* 0x0000b400c9027a23 */ /* 0x004fc80000010800 */
[----:B------:R2:W1:Y:S08]  /*4ca0*/  MUFU.EX2 R9, R2 ;  /* 0x0000000200097308 */ /* 0x0004700000000800 */
[----:B------:R-:W1:Y:S01]  /*4cb0*/  MUFU.EX2 R21, R3 ;  /* 0x0000000300157308 */ /* 0x000e620000000800 */
[--C-:B--2---:R-:W-:Y:S02]  /*4cc0*/  FFMA.FTZ R2, R186, c[0x0][0x2d0], -R0.reuse ;  /* 0x0000b400ba027a23 */ /* 0x104fe40000010800 */
[----:B------:R-:W-:-:S05]  /*4cd0*/  FFMA.FTZ R0, R203, c[0x0][0x2d0], -R0 ;  /* 0x0000b400cb007a23 */ /* 0x000fca0000010800 */
[----:B------:R2:W-:Y:S08]  /*4ce0*/  MUFU.EX2 R8, R2 ;  /* 0x0000000200087308 */ /* 0x0005f00000000800 */
[----:B------:R1:W1:Y:S01]  /*4cf0*/  MUFU.EX2 R3, R0 ;  /* 0x0000000000037308 */ /* 0x0002620000000800 */
[----:B--2---:R-:W-:-:S04]  /*4d00*/  FADD.FTZ R2, R249, R247 ;  /* 0x000000f7f9027221 */ /* 0x004fc80000010000 */
[----:B------:R-:W-:Y:S02]  /*4d10*/  FADD.FTZ R2, R246, R2 ;  /* 0x00000002f6027221 */ /* 0x000fe40000010000 */
[----:B-1----:R-:W-:-:S04]  /*4d20*/  FADD.FTZ R0, R244, R243 ;  /* 0x000000f3f4007221 */ /* 0x002fc80000010000 */
[----:B------:R-:W-:Y:S01]  /*4d30*/  FADD.FTZ R0, R242, R0 ;  /* 0x00000000f2007221 */ /* 0x000fe20000010000 */
[----:B------:R-:W-:Y:S01]  /*4d40*/  HMMA.16816.F32.BF16 R68, R4, R28, R52 ;  /* 0x0000001c0444723c */ /* 0x000fe20000041834 */
[----:B------:R-:W-:Y:S02]  /*4d50*/  FADD.FTZ R2, R248, R2 ;  /* 0x00000002f8027221 */ /* 0x000fe40000010000 */
[----:B------:R-:W-:Y:S02]  /*4d60*/  FADD.FTZ R0, R245, R0 ;  /* 0x00000000f5007221 */ /* 0x000fe40000010000 */
[----:B------:R-:W-:-:S03]  /*4d70*/  FADD.FTZ R2, R239, R2 ;  /* 0x00000002ef027221 */ /* 0x000fc60000010000 */
[----:B------:R-:W-:Y:S01]  /*4d80*/  HMMA.16816.F32.BF16 R92, R4, R16, R72 ;  /* 0x00000010045c723c */ /* 0x000fe20000041848 */
[----:B------:R-:W-:Y:S01]  /*4d90*/  LDSM.16.MT88.4 R72, [R195+0x5800] ;  /* 0x00580000c348783b */ /* 0x000fe20000004200 */
[----:B------:R-:W-:-:S06]  /*4da0*/  FADD.FTZ R0, R235, R0 ;  /* 0x00000000eb007221 */ /* 0x000fcc0000010000 */
[----:B------:R-:W-:Y:S01]  /*4db0*/  HMMA.16816.F32.BF16 R28, R4, R30, R56 ;  /* 0x0000001e041c723c */ /* 0x000fe20000041838 */
[----:B------:R-:W1:Y:S01]  /*4dc0*/  LDSM.16.MT88.4 R56, [R196+0x3800] ;  /* 0x00380000c438783b */ /* 0x000e620000004200 */
[----:B------:R-:W-:-:S06]  /*4dd0*/  FADD.FTZ R2, R241, R2 ;  /* 0x00000002f1027221 */ /* 0x000fcc0000010000 */
[----:B----4-:R-:W-:Y:S01]  /*4de0*/  HMMA.16816.F32.BF16 R84, R4, R12, R36 ;  /* 0x0000000c0454723c */ /* 0x010fe20000041824 */
[----:B------:R-:W-:-:S07]  /*4df0*/  FADD.FTZ R0, R237, R0 ;  /* 0x00000000ed007221 */ /* 0x000fce0000010000 */
[C---:B------:R-:W-:Y:S01]  /*4e00*/  HMMA.16816.F32.BF16 R16, R4.reuse, R18, R64 ;  /* 0x000000120410723c */ /* 0x040fe20000041840 */
[----:B------:R-:W2:Y:S07]  /*4e10*/  LDSM.16.MT88.4 R64, [R202+0x3800] ;  /* 0x00380000ca40783b */ /* 0x000eae0000004200 */
[----:B------:R-:W-:Y:S01]  /*4e20*/  HMMA.16816.F32.BF16 R12, R4, R14, R44 ;  /* 0x0000000e040c723c */ /* 0x000fe2000004182c */
[----:B------:R-:W4:Y:S01]  /*4e30*/  LDSM.16.MT88.4 R4, [R202+0x5800] ;  /* 0x00580000ca04783b */ /* 0x000f220000004200 */
[----:B------:R-:W-:-:S02]  /*4e40*/  FADD.FTZ R2, R238, R2 ;  /* 0x00000002ee027221 */ /* 0x000fc40000010000 */
[----:B------:R-:W-:Y:S02]  /*4e50*/  FADD.FTZ R0, R234, R0 ;  /* 0x00000000ea007221 */ /* 0x000fe40000010000 */
[----:B------:R-:W-:Y:S02]  /*4e60*/  FADD.FTZ R2, R240, R2 ;  /* 0x00000002f0027221 */ /* 0x000fe40000010000 */
[----:B------:R-:W-:Y:S02]  /*4e70*/  FADD.FTZ R0, R236, R0 ;  /* 0x00000000ec007221 */ /* 0x000fe40000010000 */
[----:B------:R-:W-:Y:S02]  /*4e80*/  FADD.FTZ R2, R184, R2 ;  /* 0x00000002b8027221 */ /* 0x000fe40000010000 */
[----:B------:R-:W-:Y:S02]  /*4e90*/  FADD.FTZ R0, R181, R0 ;  /* 0x00000000b5007221 */ /* 0x000fe40000010000 */
[----:B------:R-:W-:-:S02]  /*4ea0*/  FADD.FTZ R2, R183, R2 ;  /* 0x00000002b7027221 */ /* 0x000fc40000010000 */
[----:B------:R-:W-:Y:S02]  /*4eb0*/  FADD.FTZ R0, R180, R0 ;  /* 0x00000000b4007221 */ /* 0x000fe40000010000 */
[----:B------:R-:W-:Y:S02]  /*4ec0*/  FADD.FTZ R2, R182, R2 ;  /* 0x00000002b6027221 */ /* 0x000fe40000010000 */
[----:B------:R-:W-:Y:S01]  /*4ed0*/  FADD.FTZ R0, R103, R0 ;  /* 0x0000000067007221 */ /* 0x000fe20000010000 */
[----:B------:R-:W-:Y:S01]  /*4ee0*/  ISETP.GE.AND P0, PT, R197, 0x3, PT ;  /* 0x00000003c500780c */ /* 0x000fe20003f06270 */
[----:B------:R-:W-:Y:S02]  /*4ef0*/  FADD.FTZ R216, R216, R2 ;  /* 0x00000002d8d87221 */ /* 0x000fe40000010000 */
[----:B------:R-:W-:Y:S01]  /*4f00*/  FADD.FTZ R217, R102, R0 ;  /* 0x0000000066d97221 */ /* 0x000fe20000010000 */
[----:B------:R-:W-:Y:S01]  /*4f10*/  F2FP.BF16.PACK_AB R96, R22, R23 ;  /* 0x000000171660723e */ /* 0x000fe200000010ff */
[----:B------:R-:W-:Y:S01]  /*4f20*/  FADD.FTZ R216, R23, R216 ;  /* 0x000000d817d87221 */ /* 0x000fe20000010000 */
[----:B------:R-:W-:Y:S01]  /*4f30*/  F2FP.BF16.PACK_AB R97, R9, R10 ;  /* 0x0000000a0961723e */ /* 0x000fe200000010ff */
[----:B------:R-:W-:Y:S01]  /*4f40*/  FADD.FTZ R217, R10, R217 ;  /* 0x000000d90ad97221 */ /* 0x000fe20000010000 */
[----:B------:R-:W-:-:S02]  /*4f50*/  F2FP.BF16.PACK_AB R98, R20, R21 ;  /* 0x000000151462723e */ /* 0x000fc400000010ff */
[----:B------:R-:W-:Y:S01]  /*4f60*/  F2FP.BF16.PACK_AB R99, R3, R8 ;  /* 0x000000080363723e */ /* 0x000fe200000010ff */
[----:B------:R-:W-:Y:S02]  /*4f70*/  FADD.FTZ R216, R22, R216 ;  /* 0x000000d816d87221 */ /* 0x000fe40000010000 */
[----:B------:R-:W-:Y:S01]  /*4f80*/  FADD.FTZ R217, R9, R217 ;  /* 0x000000d909d97221 */ /* 0x000fe20000010000 */
[----:B------:R-:W-:Y:S01]  /*4f90*/  BSSY B0, `(.L_x_1445) ;  /* 0x000006e000007945 */ /* 0x000fe20003800000 */
[----:B------:R-:W-:Y:S02]  /*4fa0*/  FADD.FTZ R216, R21, R216 ;  /* 0x000000d815d87221 */ /* 0x000fe40000010000 */
[----:B------:R-:W-:Y:S01]  /*4fb0*/  HMMA.16816.F32.BF16 R104, R96, R108, R208 ;  /* 0x0000006c6068723c */ /* 0x000fe200000418d0 */
[----:B------:R-:W-:Y:S02]  /*4fc0*/  FADD.FTZ R217, R8, R217 ;  /* 0x000000d908d97221 */ /* 0x000fe40000010000 */
[----:B------:R-:W-:-:S05]  /*4fd0*/  FADD.FTZ R216, R20, R216 ;  /* 0x000000d814d87221 */ /* 0x000fca0000010000 */
[----:B-----5:R-:W-:Y:S01]  /*4fe0*/  HMMA.16816.F32.BF16 R112, R96, R116, R204 ;  /* 0x000000746070723c */ /* 0x020fe200000418cc */
[----:B------:R-:W-:-:S07]  /*4ff0*/  FADD.FTZ R217, R3, R217 ;  /* 0x000000d903d97221 */ /* 0x000fce0000010000 */
[C---:B------:R-:W-:Y:S08]  /*5000*/  HMMA.16816.F32.BF16 R120, R96.reuse, R124, R120 ;  /* 0x0000007c6078723c */ /* 0x040ff00000041878 */
[C---:B------:R-:W-:Y:S08]  /*5010*/  HMMA.16816.F32.BF16 R128, R96.reuse, R132, R128 ;  /* 0x000000846080723c */ /* 0x040ff00000041880 */
[C---:B---3--:R-:W-:Y:S08]  /*5020*/  HMMA.16816.F32.BF16 R36, R96.reuse, R40, R160 ;  /* 0x000000286024723c */ /* 0x048ff000000418a0 */
[C---:B------:R-:W-:Y:S08]  /*5030*/  HMMA.16816.F32.BF16 R44, R96.reuse, R48, R156 ;  /* 0x00000030602c723c */ /* 0x040ff0000004189c */
[C---:B-1----:R-:W-:Y:S08]  /*5040*/  HMMA.16816.F32.BF16 R52, R96.reuse, R56, R144 ;  /* 0x000000386034723c */ /* 0x042ff00000041890 */
[C---:B--2---:R-:W-:Y:S08]  /*5050*/  HMMA.16816.F32.BF16 R60, R96.reuse, R64, R136 ;  /* 0x00000040603c723c */ /* 0x044ff00000041888 */
        /* <DEDUP_REMOVED lines=16> */
[----:B------:R-:W-:Y:S07]  /*5160*/  @!UPT UIADD3 URZ, URZ, URZ, URZ ;  /* 0x0000003f3f3ff290 */ /* 0x000fee000fffe03f */
[----:B------:R-:W-:Y:S11]  /*5170*/  @!P0 BRA `(.L_x_1446) ;  /* 0x000004f000008947 */ /* 0x000ff60003800000 */
[----:B------:R-:W-:Y:S02]  /*5180*/  IMAD R199, R197, 0x40, R228 ;  /* 0x00000040c5c77824 */ /* 0x000fe400078e02e4 */
[----:B------:R-:W-:-:S03]  /*5190*/  IMAD.MOV.U32 R198, RZ, RZ, RZ ;  /* 0x000000ffffc67224 */ /* 0x000fc600078e00ff */
        /* <DEDUP_REMOVED lines=10> */
[----:B------:R-:W-:Y:S01]  /*5240*/  SHF.R.S32.HI R11, RZ, 0x1f, R214 ;  /* 0x0000001fff0b7819 */ /* 0x000fe200000114d6 */
[----:B------:R-:W-:Y:S01]  /*5250*/  IMAD.SHL.U32 R18, R214, 0x2, RZ ;  /* 0x00000002d6127824 */ /* 0x000fe200078e00ff */
[----:B------:R-:W-:Y:S01]  /*5260*/  SHF.R.S32.HI R28, RZ, 0x1f, R213 ;  /* 0x0000001fff1c7819 */ /* 0x000fe200000114d5 */
[----:B------:R-:W-:Y:S01]  /*5270*/  IMAD R199, R0, c[0x0][0x2b8], R199 ;  /* 0x0000ae0000c77a24 */ /* 0x000fe200078e02c7 */
[----:B------:R-:W-:Y:S01]  /*5280*/  SHF.L.U64.HI R15, R214, 0x1, R11 ;  /* 0x00000001d60f7819 */ /* 0x000fe2000001020b */
[----:B------:R-:W-:Y:S01]  /*5290*/  IMAD.SHL.U32 R17, R213, 0x2, RZ ;  /* 0x00000002d5117824 */ /* 0x000fe200078e00ff */
[----:B------:R-:W-:Y:S01]  /*52a0*/  SHF.R.S32.HI R11, RZ, 0x1f, R200 ;  /* 0x0000001fff0b7819 */ /* 0x000fe200000114c8 */
[----:B------:R-:W-:Y:S01]  /*52b0*/  IMAD.SHL.U32 R16, R200, 0x2, RZ ;  /* 0x00000002c8107824 */ /* 0x000fe200078e00ff */
[----:B------:R-:W-:-:S02]  /*52c0*/  SHF.R.S32.HI R0, RZ, 0x1f, R199 ;  /* 0x0000001fff007819 */ /* 0x000fc400000114c7 */
[----:B------:R-:W-:Y:S02]  /*52d0*/  SHF.L.U64.HI R14, R213, 0x1, R28 ;  /* 0x00000001d50e7819 */ /* 0x000fe4000001021c */
[----:B------:R-:W-:Y:S01]  /*52e0*/  SHF.L.U64.HI R13, R200, 0x1, R11 ;  /* 0x00000001c80d7819 */ /* 0x000fe2000001020b */
[----:B------:R-:W-:-:S04]  /*52f0*/  IMAD R0, R0, c[0x0][0x1e0], RZ ;  /* 0x0000780000007a24 */ /* 0x000fc800078e02ff */
        /* <DEDUP_REMOVED lines=13> */
.L_x_1512:
        /* <DEDUP_REMOVED lines=21> */
.L_x_1513:
        /* <DEDUP_REMOVED lines=21> */
.L_x_1446:
[----:B------:R-:W-:Y:S05]  /*5670*/  BSYNC B0 ;  /* 0x0000000000007941 */ /* 0x000fea0003800000 */
.L_x_1445:
[----:B------:R-:W2:Y:S01]  /*5680*/  LDL R0, [R1+0x4] ;  /* 0x0000040001007983 */ /* 0x000ea20000100800 */
[----:B-1----:R-:W-:Y:S01]  /*5690*/  IMAD.MOV.U32 R3, RZ, RZ, c[0x0][0x2ac] ;  /* 0x0000ab00ff037624 */ /* 0x002fe200078e00ff */
[----:B------:R-:W-:Y:S01]  /*56a0*/  IADD3 R197, R197, -0x2, RZ ;  /* 0xfffffffec5c57810 */ /* 0x000fe20007ffe0ff */
[----:B------:R-:W-:Y:S01]  /*56b0*/  IMAD.MOV.U32 R211, RZ, RZ, RZ ;  /* 0x000000ffffd37224 */ /* 0x000fe200078e00ff */
[----:B------:R-:W0:Y:S01]  /*56c0*/  LDGDEPBAR ;  /* 0x00000000000079af */ /* 0x000e220000000000 */
[----:B------:R-:W-:-:S02]  /*56d0*/  IMAD R3, R3, c[0x0][0x1d0], RZ ;  /* 0x0000740003037a24 */ /* 0x000fc400078e02ff */
[----:B------:R-:W-:Y:S02]  /*56e0*/  IMAD.MOV.U32 R186, RZ, RZ, 0x1 ;  /* 0x00000001ffba7424 */ /* 0x000fe400078e00ff */
[----:B--2---:R-:W-:-:S05]  /*56f0*/  @P4 IMAD.HI.U32 R2, R0, c[0x0][0x2c8], RZ ;  /* 0x0000b20000024a27 */ /* 0x004fca00078e00ff */
[----:B------:R-:W-:-:S04]  /*5700*/  @P4 SHF.R.U32.HI R0, RZ, c[0x0][0x2cc], R2 ;  /* 0x0000b300ff004a19 */ /* 0x000fc80000011602 */
[----:B------:R-:W-:-:S04]  /*5710*/  IADD3 R0, R0, -c[0x0][0x168], R3 ;  /* 0x80005a0000007a10 */ /* 0x000fc80007ffe003 */
[----:B------:R-:W-:-:S04]  /*5720*/  SHF.R.S32.HI R2, RZ, 0x1f, R0 ;  /* 0x0000001fff027819 */ /* 0x000fc80000011400 */
[----:B------:R-:W-:-:S04]  /*5730*/  LEA.HI R0, R2, R0, RZ, 0x6 ;  /* 0x0000000002007211 */ /* 0x000fc800078f30ff */
[----:B------:R-:W-:-:S04]  /*5740*/  SHF.R.S32.HI R0, RZ, 0x6, R0 ;  /* 0x00000006ff007819 */ /* 0x000fc80000011400 */
[----:B------:R-:W-:-:S04]  /*5750*/  IMNMX R220, RZ, R0, !PT ;  /* 0x00000000ffdc7217 */ /* 0x000fc80007800200 */
[----:B------:R-:W-:-:S13]  /*5760*/  ISETP.GE.AND P0, PT, R197, R220, PT ;  /* 0x000000dcc500720c */ /* 0x000fda0003f06270 */
[----:B------:R-:W-:Y:S05]  /*5770*/  @!P0 BRA `(.L_x_1449) ;  /* 0x000037d000008947 */ /* 0x000fea0003800000 */
[----:B------:R-:W-:Y:S01]  /*5780*/  IMAD.MOV.U32 R103, RZ, RZ, R100 ;  /* 0x000000ffff677224 */ /* 0x000fe200078e0064 */
[----:B------:R-:W-:Y:S01]  /*5790*/  MOV R211, RZ ;  /* 0x000000ff00d37202 */ /* 0x000fe20000000f00 */
[----:B------:R-:W-:Y:S01]  /*57a0*/  IMAD.MOV.U32 R102, RZ, RZ, R101 ;  /* 0x000000ffff667224 */ /* 0x000fe200078e0065 */
[----:B------:R-:W-:Y:S02]  /*57b0*/  MOV R186, 0x1 ;  /* 0x0000000100ba7802 */ /* 0x000fe40000000f00 */
.L_x_1458:
[----:B------:R-:W-:Y:S04]  /*57c0*/  DEPBAR.LE SB0, 0x2 ;  /* 0x000080800000791a */ /* 0x000fe80000000000 */
[----:B------:R-:W-:Y:S01]  /*57d0*/  WARPSYNC 0xffffffff ;  /* 0xffffffff00007948 */ /* 0x000fe20003800000 */
[----:B------:R-:W-:Y:S01]  /*57e0*/  BAR.SYNC.DEFER_BLOCKING 0x0 ;  /* 0x0000000000007b1d */ /* 0x000fe20000010000 */
[----:B------:R-:W-:Y:S01]  /*57f0*/  IMAD R185, R186, 0x6000, RZ ;  /* 0x00006000bab97824 */ /* 0x000fe200078e02ff */
[----:B------:R-:W-:Y:S04]  /*5800*/  ISETP.GE.AND P0, PT, R197, 0x1, PT ;  /* 0x00000001c500780c */ /* 0x000fe80003f06270 */
[----:B------:R-:W-:Y:S04]  /*5810*/  IADD3 R0, R194, R185, RZ ;  /* 0x000000b9c2007210 */ /* 0x000fe80007ffe0ff */
[----:B------:R-:W-:Y:S01]  /*5820*/  IADD3 R101, R192, R0, RZ ;  /* 0x00000000c0657210 */ /* 0x000fe20007ffe0ff */
        /* <DEDUP_REMOVED lines=12> */
[----:B------:R-:W-:Y:S01]  /*58f0*/  IMAD.SHL.U32 R31, R214, 0x2, RZ ;  /* 0x00000002d61f7824 */ /* 0x000fe200078e00ff */
[----:B------:R-:W-:Y:S01]  /*5900*/  SHF.R.S32.HI R2, RZ, 0x1f, R199 ;  /* 0x0000001fff027819 */ /* 0x000fe200000114c7 */
[----:B------:R-:W-:Y:S01]  /*5910*/  IMAD.SHL.U32 R30, R213, 0x2, RZ ;  /* 0x00000002d51e7824 */ /* 0x000fe200078e00ff */
[----:B------:R-:W-:Y:S01]  /*5920*/  SHF.R.S32.HI R20, RZ, 0x1f, R198 ;  /* 0x0000001fff147819 */ /* 0x000fe200000114c6 */
[----:B------:R-:W-:Y:S01]  /*5930*/  IMAD.SHL.U32 R29, R200, 0x2, RZ ;  /* 0x00000002c81d7824 */ /* 0x000fe200078e00ff */
[----:B------:R-:W-:Y:S01]  /*5940*/  SHF.R.S32.HI R5, RZ, 0x1f, R214 ;  /* 0x0000001fff057819 */ /* 0x000fe200000114d6 */
[----:B------:R-:W-:Y:S01]  /*5950*/  IMAD R4, R2, c[0x0][0x208], RZ ;  /* 0x0000820002047a24 */ /* 0x000fe200078e02ff */
[----:B------:R-:W-:Y:S01]  /*5960*/  SHF.R.S32.HI R6, RZ, 0x1f, R213 ;  /* 0x0000001fff067819 */ /* 0x000fe200000114d5 */
[C---:B------:R-:W-:Y:S01]  /*5970*/  IMAD.WIDE.U32 R2, R199.reuse, c[0x0][0x208], RZ ;  /* 0x00008200c7027a25 */ /* 0x040fe200078e00ff */
[----:B------:R-:W-:Y:S02]  /*5980*/  SHF.L.U64.HI R28, R214, 0x1, R5 ;  /* 0x00000001d61c7819 */ /* 0x000fe40000010205 */
[----:B------:R-:W-:Y:S01]  /*5990*/  SHF.R.S32.HI R5, RZ, 0x1f, R200 ;  /* 0x0000001fff057819 */ /* 0x000fe200000114c8 */
[----:B------:R-:W-:Y:S01]  /*59a0*/  IMAD R4, R199, c[0x0][0x20c], R4 ;  /* 0x00008300c7047a24 */ /* 0x000fe200078e0204 */
[----:B------:R-:W-:Y:S01]  /*59b0*/  SHF.L.U64.HI R23, R213, 0x1, R6 ;  /* 0x00000001d5177819 */ /* 0x000fe20000010206 */
[----:B------:R-:W-:Y:S01]  /*59c0*/  IMAD R20, R20, c[0x0][0x218], RZ ;  /* 0x0000860014147a24 */ /* 0x000fe200078e02ff */
[----:B------:R-:W-:Y:S01]  /*59d0*/  SHF.L.U64.HI R22, R200, 0x1, R5 ;  /* 0x00000001c8167819 */ /* 0x000fe20000010205 */
[----:B------:R-:W-:Y:S02]  /*59e0*/  IMAD.IADD R3, R3, 0x1, R4 ;  /* 0x0000000103037824 */ /* 0x000fe400078e0204 */
[C---:B------:R-:W-:Y:S02]  /*59f0*/  IMAD R20, R198.reuse, c[0x0][0x21c], R20 ;  /* 0x00008700c6147a24 */ /* 0x040fe400078e0214 */
[----:B------:R-:W-:Y:S05]  /*5a00*/  IMAD.WIDE.U32 R2, R198, c[0x0][0x218], R2 ;  /* 0x00008600c6027a25 */ /* 0x000fea00078e0002 */
[----:B------:R-:W-:Y:S04]  /*5a10*/  IADD3 R2, P0, R226, R2, RZ ;  /* 0x00000002e2027210 */ /* 0x000fe80007f1e0ff */
[----:B------:R-:W-:Y:S02]  /*5a20*/  IADD3.X R20, R231, R3, R20, P0, !PT ;  /* 0x00000003e7147210 */ /* 0x000fe400007fe414 */
[C---:B------:R-:W-:Y:S04]  /*5a30*/  LEA R21, P0, R2.reuse, c[0x0][0x1f8], 0x1 ;  /* 0x00007e0002157a11 */ /* 0x040fe800078008ff */
[----:B------:R-:W-:Y:S01]  /*5a40*/  LEA.HI.X R20, R2, c[0x0][0x1fc], R20, 0x1, P0 ;  /* 0x00007f0002147a11 */ /* 0x000fe200000f0c14 */
[----:B------:R-:W-:-:S06]  /*5a50*/  BRA.DIV ~URZ, `(.L_x_1452) ;  /* 0x000099b27f007947 */ /* 0x000fcc000b800000 */
[----:B------:R4:W3:Y:S02]  /*5a60*/  SHFL.IDX PT, R5, R20, RZ, 0x181f ;  /* 0x00181fff14057589 */ /* 0x0008e400000e0000 */
.L_x_1514:
[----:B------:R-:W-:-:S05]  /*5a70*/  BRA.DIV ~URZ, `(.L_x_1453) ;  /* 0x00009a027f007947 */ /* 0x000fca000b800000 */
[----:B------:R-:W5:Y:S01]  /*5a80*/  SHFL.IDX PT, R2, R21, RZ, 0x181f ;  /* 0x00181fff15027589 */ /* 0x000f6200000e0000 */
[----:B------:R-:W-:Y:S01]  /*5a90*/  ISETP.GE.AND P5, PT, R200, c[0x0][0x1d4], PT ;  /* 0x00007500c8007a0c */ /* 0x000fe20003fa6270 */
[----:B------:R-:W-:Y:S01]  /*5aa0*/  IMAD R4, R211, 0x6000, R232 ;  /* 0x00006000d3047824 */ /* 0x000fe200078e02e8 */
[----:B------:R-:W-:Y:S02]  /*5ab0*/  ISETP.GE.AND P1, PT, R213, c[0x0][0x1d4], PT ;  /* 0x00007500d5007a0c */ /* 0x000fe40003f26270 */
[C---:B-----5:R-:W-:Y:S02]  /*5ac0*/  IADD3 R12, P0, R2.reuse, R29, RZ ;  /* 0x0000001d020c7210 */ /* 0x060fe40007f1e0ff */
[----:B------:R-:W-:Y:S03]  /*5ad0*/  IADD3 R6, P6, R2, R30, RZ ;  /* 0x0000001e02067210 */ /* 0x000fe60007fde0ff */
[C---:B---3--:R-:W-:Y:S01]  /*5ae0*/  IMAD.X R13, R5.reuse, 0x1, R22, P0 ;  /* 0x00000001050d7824 */ /* 0x048fe200000e0616 */
[----:B------:R-:W-:Y:S01]  /*5af0*/  ISETP.GE.AND P0, PT, R214, c[0x0][0x1d4], PT ;  /* 0x00007500d6007a0c */ /* 0x000fe20003f06270 */
[C---:B------:R-:W-:Y:S01]  /*5b00*/  IMAD.X R7, R5.reuse, 0x1, R23, P6 ;  /* 0x0000000105077824 */ /* 0x040fe200030e0617 */
[----:B------:R-:W-:Y:S02]  /*5b10*/  IADD3 R14, P6, R2, R31, RZ ;  /* 0x0000001f020e7210 */ /* 0x000fe40007fde0ff */
[----:B------:R-:W-:Y:S01]  /*5b20*/  @!PT LDS RZ, [RZ] ;  /* 0x00000000fffff984 */ /* 0x000fe20000000800 */
[----:B------:R-:W-:Y:S01]  /*5b30*/  @!PT LDS RZ, [RZ] ;  /* 0x00000000fffff984 */ /* 0x000fe20000000800 */
[----:B------:R3:W-:Y:S03]  /*5b40*/  LDGSTS.E.BYPASS.LTC128B.128 [R4], [R12.64], !P5 ;  /* 0x000000000c047fae */ /* 0x0007e6000e901d46 */
[----:B------:R-:W-:Y:S01]  /*5b50*/  IMAD.X R15, R5, 0x1, R28, P6 ;  /* 0x00000001050f7824 */ /* 0x000fe200030e061c */
[----:B------:R3:W-:Y:S04]  /*5b60*/  LDGSTS.E.BYPASS.LTC128B.128 [R4+0x2000], [R6.64], !P1 ;  /* 0x0200000006047fae */ /* 0x0007e8000c901d46 */
[----:B------:R5:W4:Y:S04]  /*5b70*/  SHFL.IDX PT, R5, R20, 0x1, 0x181f ;  /* 0x00381f0014057f89 */ /* 0x000b2800000e0000 */
[----:B------:R2:W-:Y:S04]  /*5b80*/  LDGSTS.E.BYPASS.LTC128B.128 [R4+0x4000], [R14.64], !P0 ;  /* 0x040000000e047fae */ /* 0x0005e8000c101d46 */
[----:B------:R3:W1:Y:S01]  /*5b90*/  SHFL.IDX PT, R2, R21, 0x1, 0x181f ;  /* 0x00381f0015027f89 */ /* 0x00066200000e0000 */
[----:B----45:R-:W-:Y:S02]  /*5ba0*/  SEL R20, RZ, 0x10, P5 ;  /* 0x00000010ff147807 */ /* 0x030fe40002800000 */
[----:B--2---:R-:W-:Y:S02]  /*5bb0*/  SEL R15, RZ, 0x10, P1 ;  /* 0x00000010ff0f7807 */ /* 0x004fe40000800000 */
[----:B------:R-:W-:Y:S02]  /*5bc0*/  SEL R14, RZ, 0x10, P0 ;  /* 0x00000010ff0e7807 */ /* 0x000fe40000000000 */
.L_x_1515:
[----:B-1-3--:R-:W-:Y:S02]  /*5bd0*/  IADD3 R3, -R15, 0x10, RZ ;  /* 0x000000100f037810 */ /* 0x00afe40007ffe1ff */
[----:B------:R-:W-:Y:S02]  /*5be0*/  IADD3 R12, -R20, 0x10, RZ ;  /* 0x00000010140c7810 */ /* 0x000fe40007ffe1ff */
[----:B------:R-:W-:Y:S02]  /*5bf0*/  IADD3 R6, -R14, 0x10, RZ ;  /* 0x000000100e067810 */ /* 0x000fe40007ffe1ff */
[----:B------:R-:W-:Y:S02]  /*5c00*/  LOP3.LUT R7, R3, 0xf, RZ, 0xc0, !PT ;  /* 0x0000000f03077812 */ /* 0x000fe400078ec0ff */
[----:B------:R-:W-:Y:S02]  /*5c10*/  LOP3.LUT R12, R12, 0xf, RZ, 0xc0, !PT ;  /* 0x0000000f0c0c7812 */ /* 0x000fe400078ec0ff */
[----:B------:R-:W-:Y:S02]  /*5c20*/  LOP3.LUT R3, R6, 0xf, RZ, 0xc0, !PT ;  /* 0x0000000f06037812 */ /* 0x000fe400078ec0ff */
[-C--:B------:R-:W-:Y:S02]  /*5c30*/  IADD3 R6, P6, P5, R7, R2.reuse, R30 ;  /* 0x0000000207067210 */ /* 0x080fe40007dde01e */
[-C--:B------:R-:W-:Y:S02]  /*5c40*/  IADD3 R12, P1, P0, R12, R2.reuse, R29 ;  /* 0x000000020c0c7210 */ /* 0x080fe4000783e01d */
[-C--:B------:R-:W-:Y:S02]  /*5c50*/  IADD3.X R7, RZ, R5.reuse, R23, P6, P5 ;  /* 0x00000005ff077210 */ /* 0x080fe400037ea417 */
[----:B------:R-:W-:Y:S02]  /*5c60*/  ISETP.NE.U32.AND P6, PT, R20, RZ, PT ;  /* 0x000000ff1400720c */ /* 0x000fe40003fc5070 */
[-C--:B------:R-:W-:Y:S02]  /*5c70*/  IADD3.X R13, RZ, R5.reuse, R22, P1, P0 ;  /* 0x00000005ff0d7210 */ /* 0x080fe40000fe0416 */
        /* <DEDUP_REMOVED lines=10> */
.L_x_1451:
[----:B------:R-:W-:Y:S05]  /*5d20*/  BSYNC B0 ;  /* 0x0000000000007941 */ /* 0x000fea0003800000 */
.L_x_1450:
[----:B------:R-:W0:Y:S01]  /*5d30*/  LDGDEPBAR ;  /* 0x00000000000079af */ /* 0x000e220000000000 */
[----:B------:R-:W-:Y:S01]  /*5d40*/  WARPSYNC 0xffffffff ;  /* 0xffffffff00007948 */ /* 0x000fe20003800000 */
[C---:B-123--:R-:W-:Y:S01]  /*5d50*/  HMMA.16816.F32.BF16 R4, R32.reuse, R8, RZ ;  /* 0x000000082004723c */ /* 0x04efe200000418ff */
[----:B------:R-:W-:Y:S03]  /*5d60*/  BSSY B0, `(.L_x_1454) ;  /* 0x0000315000007945 */ /* 0x000fe60003800000 */
[CC--:B------:R-:W-:Y:S02]  /*5d70*/  IADD3 R2, R191.reuse, R0.reuse, RZ ;  /* 0x00000000bf027210 */ /* 0x0c0fe40007ffe0ff */
[----:B------:R-:W-:Y:S01]  /*5d80*/  LDSM.16.M88.4 R160, [R190] ;  /* 0x00000000bea0783b */ /* 0x000fe20000000200 */
[----:B------:R-:W-:Y:S01]  /*5d90*/  IADD3 R184, R191, R101, RZ ;  /* 0x00000065bfb87210 */ /* 0x000fe20007ffe0ff */
[C---:B------:R-:W-:Y:S01]  /*5da0*/  HMMA.16816.F32.BF16 R8, R32.reuse, R10, RZ ;  /* 0x0000000a2008723c */ /* 0x040fe200000418ff */
[CC--:B------:R-:W-:Y:S03]  /*5db0*/  IADD3 R3, R192.reuse, R0.reuse, RZ ;  /* 0x00000000c0037210 */ /* 0x0c0fe60007ffe0ff */
[----:B------:R-:W-:Y:S02]  /*5dc0*/  IADD3 R100, R192, R0, R191 ;  /* 0x00000000c0647210 */ /* 0x000fe40007ffe0bf */
[----:B------:R-:W1:Y:S01]  /*5dd0*/  LDSM.16.M88.4 R164, [R2] ;  /* 0x0000000002a4783b */ /* 0x000e620000000200 */
[----:B------:R-:W-:Y:S01]  /*5de0*/  SHF.L.U32 R212, R197, 0x6, RZ ;  /* 0x00000006c5d47819 */ /* 0x000fe200000006ff */
[C---:B----4-:R-:W-:Y:S06]  /*5df0*/  HMMA.16816.F32.BF16 R12, R32.reuse, R16, RZ ;  /* 0x00000010200c723c */ /* 0x050fec00000418ff */
[----:B------:R-:W-:Y:S02]  /*5e00*/  LDSM.16.M88.4 R168, [R184] ;  /* 0x00000000b8a8783b */ /* 0x000fe40000000200 */
[C---:B------:R-:W-:Y:S06]  /*5e10*/  HMMA.16816.F32.BF16 R16, R32.reuse, R18, RZ ;  /* 0x000000122010723c */ /* 0x040fec00000418ff */
[----:B------:R-:W-:Y:S02]  /*5e20*/  LDSM.16.M88.4 R172, [R3+0x2800] ;  /* 0x0028000003ac783b */ /* 0x000fe40000000200 */
[C---:B------:R-:W-:Y:S06]  /*5e30*/  HMMA.16816.F32.BF16 R20, R32.reuse, R24, RZ ;  /* 0x000000182014723c */ /* 0x040fec00000418ff */
[----:B------:R-:W-:Y:S02]  /*5e40*/  LDSM.16.M88.4 R176, [R2+0x2000] ;  /* 0x0020000002b0783b */ /* 0x000fe40000000200 */
[C---:B------:R-:W-:Y:S06]  /*5e50*/  HMMA.16816.F32.BF16 R24, R32.reuse, R26, RZ ;  /* 0x0000001a2018723c */ /* 0x040fec00000418ff */
[----:B------:R-:W-:Y:S02]  /*5e60*/  LDSM.16.M88.4 R180, [R0+0x4000] ;  /* 0x0040000000b4783b */ /* 0x000fe40000000200 */
[C---:B------:R-:W-:Y:S06]  /*5e70*/  HMMA.16816.F32.BF16 R28, R32.reuse, R136, RZ ;  /* 0x00000088201c723c */ /* 0x040fec00000418ff */
[----:B------:R-:W2:Y:S02]  /*5e80*/  LDL R201, [R1] ;  /* 0x0000000001c97983 */ /* 0x000ea40000100800 */
[----:B------:R-:W-:Y:S02]  /*5e90*/  HMMA.16816.F32.BF16 R32, R32, R138, RZ ;  /* 0x0000008a2020723c */ /* 0x000fe400000418ff */
[----:B------:R-:W3:Y:S06]  /*5ea0*/  LDSM.16.M88.4 R136, [R2+0x800] ;  /* 0x000800000288783b */ /* 0x000eec0000000200 */
        /* <DEDUP_REMOVED lines=8> */
[----:B------:R-:W4:Y:S07]  /*5f30*/  LDSM.16.M88.4 R152, [R189] ;  /* 0x00000000bd98783b */ /* 0x000f2e0000000200 */
        /* <DEDUP_REMOVED lines=15> */
[----:B------:R-:W4:Y:S07]  /*6030*/  LDSM.16.M88.4 R148, [R0+0x2000] ;  /* 0x002000000094783b */ /* 0x000f2e0000000200 */
[C---:B------:R-:W-:Y:S01]  /*6040*/  HMMA.16816.F32.BF16 R4, R152.reuse, R168, R4 ;  /* 0x000000a89804723c */ /* 0x040fe20000041804 */
[----:B------:R-:W5:Y:S07]  /*6050*/  LDSM.16.M88.4 R160, [R0+0x2800] ;  /* 0x0028000000a0783b */ /* 0x000f6e0000000200 */
[C---:B------:R-:W-:Y:S01]  /*6060*/  HMMA.16816.F32.BF16 R8, R152.reuse, R170, R8 ;  /* 0x000000aa9808723c */ /* 0x040fe20000041808 */
[----:B------:R-:W-:Y:S07]  /*6070*/  LDSM.16.M88.4 R168, [R101+0x2000] ;  /* 0x0020000065a8783b */ /* 0x000fee0000000200 */
[C---:B------:R-:W-:Y:S08]  /*6080*/  HMMA.16816.F32.BF16 R12, R152.reuse, R140, R12 ;  /* 0x0000008c980c723c */ /* 0x040ff0000004180c */
[C---:B------:R-:W-:Y:S01]  /*6090*/  HMMA.16816.F32.BF16 R16, R152.reuse, R142, R16 ;  /* 0x0000008e9810723c */ /* 0x040fe20000041810 */
[----:B------:R-:W5:Y:S07]  /*60a0*/  LDSM.16.M88.4 R140, [R0+0x3000] ;  /* 0x00300000008c783b */ /* 0x000f6e0000000200 */
        /* <DEDUP_REMOVED lines=13> */
[C---:B------:R-:W-:Y:S08]  /*6180*/  HMMA.16816.F32.BF16 R20, R144.reuse, R140, R20 ;  /* 0x0000008c9014723c */ /* 0x040ff00000041814 */
        /* <DEDUP_REMOVED lines=19> */
[----:B------:R-:W1:Y:S07]  /*62c0*/  LDSM.16.M88.4 R156, [R100+0x3800] ;  /* 0x00380000649c783b */ /* 0x000e6e0000000200 */
[C---:B------:R-:W-:Y:S01]  /*62d0*/  HMMA.16816.F32.BF16 R8, R152.reuse, R178, R8 ;  /* 0x000000b29808723c */ /* 0x040fe20000041808 */
[----:B------:R-:W-:Y:S07]  /*62e0*/  LDSM.16.M88.4 R176, [R101+0x4000] ;  /* 0x0040000065b0783b */ /* 0x000fee0000000200 */
[C---:B-----5:R-:W-:Y:S08]  /*62f0*/  HMMA.16816.F32.BF16 R12, R152.reuse, R140, R12 ;  /* 0x0000008c980c723c */ /* 0x060ff0000004180c */
[C---:B------:R-:W-:Y:S01]  /*6300*/  HMMA.16816.F32.BF16 R16, R152.reuse, R142, R16 ;  /* 0x0000008e9810723c */ /* 0x040fe20000041810 */
[----:B------:R-:W5:Y:S07]  /*6310*/  LDSM.16.M88.4 R140, [R0+0x4800] ;  /* 0x00480000008c783b */ /* 0x000f6e0000000200 */
[C---:B--2---:R-:W-:Y:S08]  /*6320*/  HMMA.16816.F32.BF16 R20, R152.reuse, R144, R20 ;  /* 0x000000909814723c */ /* 0x044ff00000041814 */
[C---:B------:R-:W-:Y:S01]  /*6330*/  HMMA.16816.F32.BF16 R24, R152.reuse, R146, R24 ;  /* 0x000000929818723c */ /* 0x040fe20000041818 */
[----:B------:R-:W2:Y:S07]  /*6340*/  LDSM.16.M88.4 R144, [R0+0x5000] ;  /* 0x005000000090783b */ /* 0x000eae0000000200 */
[C---:B------:R-:W-:Y:S08]  /*6350*/  HMMA.16816.F32.BF16 R28, R152.reuse, R160, R28 ;  /* 0x000000a0981c723c */ /* 0x040ff0000004181c */
[----:B------:R-:W-:Y:S01]  /*6360*/  HMMA.16816.F32.BF16 R32, R152, R162, R32 ;  /* 0x000000a29820723c */ /* 0x000fe20000041820 */
[----:B------:R2:W5:Y:S07]  /*6370*/  LDSM.16.M88.4 R152, [R0+0x5800] ;  /* 0x005800000098783b */ /* 0x00056e0000000200 */
[C---:B-1----:R-:W-:Y:S01]  /*6380*/  HMMA.16816.F32.BF16 R4, R164.reuse, R168, R4 ;  /* 0x000000a8a404723c */ /* 0x042fe20000041804 */
[----:B------:R-:W1:Y:S07]  /*6390*/  LDSM.16.M88.4 R160, [R188+0x8000] ;  /* 0x00800000bca0783b */ /* 0x000e6e0000000200 */
[C---:B------:R-:W-:Y:S01]  /*63a0*/  HMMA.16816.F32.BF16 R8, R164.reuse, R170, R8 ;  /* 0x000000aaa408723c */ /* 0x040fe20000041808 */
[----:B------:R-:W-:Y:S07]  /*63b0*/  LDSM.16.M88.4 R168, [R2+0x4000] ;  /* 0x0040000002a8783b */ /* 0x000fee0000000200 */
[C---:B---3--:R-:W-:Y:S04]  /*63c0*/  HMMA.16816.F32.BF16 R12, R164.reuse, R136, R12 ;  /* 0x00000088a40c723c */ /* 0x048fe8000004180c */
[----:B--2---:R-:W-:Y:S04]  /*63d0*/  MOV R0, R215 ;  /* 0x000000d700007202 */ /* 0x004fe80000000f00 */
[C---:B------:R-:W-:Y:S01]  /*63e0*/  HMMA.16816.F32.BF16 R16, R164.reuse, R138, R16 ;  /* 0x0000008aa410723c */ /* 0x040fe20000041810 */
[----:B------:R-:W2:Y:S07]  /*63f0*/  LDSM.16.M88.4 R136, [R3+0x4800] ;  /* 0x004800000388783b */ /* 0x000eae0000000200 */
[C---:B----4-:R-:W-:Y:S08]  /*6400*/  HMMA.16816.F32.BF16 R20, R164.reuse, R148, R20 ;  /* 0x00000094a414723c */ /* 0x050ff00000041814 */
[C---:B------:R-:W-:Y:S01]  /*6410*/  HMMA.16816.F32.BF16 R24, R164.reuse, R150, R24 ;  /* 0x00000096a418723c */ /* 0x040fe20000041818 */
[----:B------:R-:W3:Y:S07]  /*6420*/  LDSM.16.M88.4 R148, [R3+0x5000] ;  /* 0x005000000394783b */ /* 0x000eee0000000200 */
[C---:B------:R-:W-:Y:S08]  /*6430*/  HMMA.16816.F32.BF16 R28, R164.reuse, R156, R28 ;  /* 0x0000009ca41c723c */ /* 0x040ff0000004181c */
        /* <DEDUP_REMOVED lines=9> */
[C---:B------:R-:W-:Y:S08]  /*64d0*/  HMMA.16816.F32.BF16 R20, R172.reuse, R144, R20 ;  /* 0x00000090ac14723c */ /* 0x040ff00000041814 */
[C---:B------:R-:W-:Y:S01]  /*64e0*/  HMMA.16816.F32.BF16 R24, R172.reuse, R146, R24 ;  /* 0x00000092ac18723c */ /* 0x040fe20000041818 */
[----:B------:R-:W3:Y:S07]  /*64f0*/  LDSM.16.M88.4 R144, [R2+0x5000] ;  /* 0x005000000290783b */ /* 0x000eee0000000200 */
[C---:B------:R-:W-:Y:S08]  /*6500*/  HMMA.16816.F32.BF16 R28, R172.reuse, R152, R28 ;  /* 0x00000098ac1c723c */ /* 0x040ff0000004181c */
[----:B------:R-:W-:Y:S01]  /*6510*/  HMMA.16816.F32.BF16 R32, R172, R154, R32 ;  /* 0x0000009aac20723c */ /* 0x000fe20000041820 */
[----:B------:R2:W4:Y:S07]  /*6520*/  LDSM.16.M88.4 R152, [R2+0x5800] ;  /* 0x005800000298783b */ /* 0x00052e0000000200 */
[C---:B-1----:R-:W-:Y:S01]  /*6530*/  HMMA.16816.F32.BF16 R4, R160.reuse, R176, R4 ;  /* 0x000000b0a004723c */ /* 0x042fe20000041804 */
[----:B------:R-:W1:Y:S07]  /*6540*/  LDSM.16.M88.4 R172, [R189+0x8000] ;  /* 0x00800000bdac783b */ /* 0x000e6e0000000200 */
[C---:B------:R-:W-:Y:S08]  /*6550*/  HMMA.16816.F32.BF16 R8, R160.reuse, R178, R8 ;  /* 0x000000b2a008723c */ /* 0x040ff00000041808 */
[C---:B--2---:R-:W-:Y:S04]  /*6560*/  HMMA.16816.F32.BF16 R12, R160.reuse, R136, R12 ;  /* 0x00000088a00c723c */ /* 0x044fe8000004180c */
[----:B------:R-:W-:Y:S04]  /*6570*/  @P4 IMAD.HI.U32 R2, R215, c[0x0][0x2c8], RZ ;  /* 0x0000b200d7024a27 */ /* 0x000fe800078e00ff */
[C---:B------:R-:W-:Y:S01]  /*6580*/  HMMA.16816.F32.BF16 R16, R160.reuse, R138, R16 ;  /* 0x0000008aa010723c */ /* 0x040fe20000041810 */
[----:B------:R-:W2:Y:S03]  /*6590*/  LDSM.16.M88.4 R136, [R100+0x4800] ;  /* 0x004800006488783b */ /* 0x000ea60000000200 */
[----:B------:R-:W-:Y:S04]  /*65a0*/  @P4 SHF.R.U32.HI R0, RZ, c[0x0][0x2cc], R2 ;  /* 0x0000b300ff004a19 */ /* 0x000fe80000011602 */
[C---:B---3--:R-:W-:Y:S01]  /*65b0*/  HMMA.16816.F32.BF16 R20, R160.reuse, R148, R20 ;  /* 0x00000094a014723c */ /* 0x048fe20000041814 */
[----:B------:R-:W-:Y:S07]  /*65c0*/  SHFL.IDX PT, R2, R0, RZ, 0x1c1f ;  /* 0x001c1fff00027589 */ /* 0x000fee00000e0000 */
[C---:B------:R-:W-:Y:S01]  /*65d0*/  HMMA.16816.F32.BF16 R24, R160.reuse, R150, R24 ;  /* 0x00000096a018723c */ /* 0x040fe20000041818 */
[----:B------:R3:W-:Y:S07]  /*65e0*/  SHFL.IDX PT, R3, R0, 0x1, 0x1c1f ;  /* 0x003c1f0000037f89 */ /* 0x0007ee00000e0000 */
[C---:B----4-:R-:W-:Y:S07]  /*65f0*/  HMMA.16816.F32.BF16 R28, R160.reuse, R156, R28 ;  /* 0x0000009ca01c723c */ /* 0x050fee000004181c */
[----:B------:R-:W-:Y:S01]  /*6600*/  IADD3 R156, R195, R185, RZ ;  /* 0x000000b9c39c7210 */ /* 0x000fe20007ffe0ff */
[----:B------:R-:W-:Y:S08]  /*6610*/  HMMA.16816.F32.BF16 R32, R160, R158, R32 ;  /* 0x0000009ea020723c */ /* 0x000ff00000041820 */
[C---:B------:R-:W-:Y:S05]  /*6620*/  HMMA.16816.F32.BF16 R4, R164.reuse, R168, R4 ;  /* 0x000000a8a404723c */ /* 0x040fea0000041804 */
[----:B---3--:R-:W-:Y:S03]  /*6630*/  IADD3 R0, -R201, 0x1, -R212 ;  /* 0x00000001c9007810 */ /* 0x008fe60007ffe9d4 */
        /* <DEDUP_REMOVED lines=13> */
[----:B------:R-:W-:Y:S01]  /*6710*/  FMUL.FTZ R6, R6, c[0x0][0x320] ;  /* 0x0000c80006067a20 */ /* 0x000fe20000410000 */
[----:B------:R-:W1:Y:S03]  /*6720*/  MUFU.TANH R145, R4 ;  /* 0x0000000400917308 */ /* 0x000e660000002400 */
        /* <DEDUP_REMOVED lines=14> */
[----:B------:R-:W-:Y:S03]  /*6810*/  FMUL.FTZ R19, R19, c[0x0][0x320] ;  /* 0x0000c80013137a20 */ /* 0x000fe60000410000 */
[----:B------:R4:W5:Y:S10]  /*6820*/  MUFU.TANH R142, R7 ;  /* 0x00000007008e7308 */ /* 0x0009740000002400 */
[----:B------:R-:W1:Y:S10]  /*6830*/  MUFU.TANH R140, R8 ;  /* 0x00000008008c7308 */ /* 0x000e740000002400 */
[----:B------:R-:W-:Y:S01]  /*6840*/  MUFU.TANH R137, R9 ;  /* 0x0000000900897308 */ /* 0x000fe20000002400 */
[----:B----4-:R-:W4:Y:S09]  /*6850*/  LDSM.16.M88.4 R4, [R100+0x5000] ;  /* 0x005000006404783b */ /* 0x010f320000000200 */
[----:B------:R-:W-:Y:S10]  /*6860*/  MUFU.TANH R136, R10 ;  /* 0x0000000a00887308 */ /* 0x000ff40000002400 */
[----:B------:R1:W-:Y:S10]  /*6870*/  MUFU.TANH R101, R11 ;  /* 0x0000000b00657308 */ /* 0x0003f40000002400 */
[----:B------:R-:W-:Y:S10]  /*6880*/  MUFU.TANH R14, R14 ;  /* 0x0000000e000e7308 */ /* 0x000ff40000002400 */
[----:B------:R-:W-:Y:S01]  /*6890*/  MUFU.TANH R15, R15 ;  /* 0x0000000f000f7308 */ /* 0x000fe20000002400 */
[C---:B----4-:R-:W-:Y:S01]  /*68a0*/  HMMA.16816.F32.BF16 R20, R172.reuse, R4, R20 ;  /* 0x00000004ac14723c */ /* 0x050fe20000041814 */
[----:B-1----:R-:W1:Y:S01]  /*68b0*/  LDSM.16.M88.4 R8, [R100+0x5800] ;  /* 0x005800006408783b */ /* 0x002e620000000200 */
[----:B------:R-:W-:Y:S07]  /*68c0*/  DEPBAR.LE SB0, 0x2 ;  /* 0x000080800000791a */ /* 0x000fee0000000000 */
[----:B------:R-:W4:Y:S03]  /*68d0*/  MUFU.TANH R12, R12 ;  /* 0x0000000c000c7308 */ /* 0x000f260000002400 */
[----:B------:R-:W-:Y:S01]  /*68e0*/  MOV R4, c[0x0][0x2ac] ;  /* 0x0000ab0000047a02 */ /* 0x000fe20000000f00 */
[C---:B------:R-:W-:Y:S01]  /*68f0*/  HMMA.16816.F32.BF16 R24, R172.reuse, R6, R24 ;  /* 0x00000006ac18723c */ /* 0x040fe20000041818 */
[----:B------:R-:W-:Y:S04]  /*6900*/  BAR.SYNC.DEFER_BLOCKING 0x0 ;  /* 0x0000000000007b1d */ /* 0x000fe80000010000 */
[----:B------:R-:W-:Y:S07]  /*6910*/  IMAD R0, R4, c[0x0][0x1d0], R0 ;  /* 0x0000740004007a24 */ /* 0x000fee00078e0200 */
[----:B------:R-:W-:Y:S01]  /*6920*/  IADD3 R0, R0, -c[0x0][0x168], RZ ;  /* 0x80005a0000007a10 */ /* 0x000fe20007ffe0ff */
[----:B------:R-:W-:Y:S03]  /*6930*/  FMUL.FTZ R20, R20, c[0x0][0x320] ;  /* 0x0000c80014147a20 */ /* 0x000fe60000410000 */
[C---:B------:R-:W-:Y:S01]  /*6940*/  IADD3 R2, R0.reuse, R2, RZ ;  /* 0x0000000200027210 */ /* 0x040fe20007ffe0ff */
[----:B------:R-:W-:Y:S01]  /*6950*/  FMUL.FTZ R21, R21, c[0x0][0x320] ;  /* 0x0000c80015157a20 */ /* 0x000fe20000410000 */
[----:B------:R-:W-:Y:S01]  /*6960*/  IADD3 R0, R0, R3, RZ ;  /* 0x0000000300007210 */ /* 0x000fe20007ffe0ff */
[----:B------:R-:W-:Y:S01]  /*6970*/  FMUL.FTZ R22, R22, c[0x0][0x320] ;  /* 0x0000c80016167a20 */ /* 0x000fe20000410000 */
[C---:B------:R-:W-:Y:S01]  /*6980*/  ISETP.GT.AND P5, PT, R2.reuse, RZ, PT ;  /* 0x000000ff0200720c */ /* 0x040fe20003fa4270 */
[----:B------:R-:W-:Y:S01]  /*6990*/  FMUL.FTZ R23, R23, c[0x0][0x320] ;  /* 0x0000c80017177a20 */ /* 0x000fe20000410000 */
[----:B------:R-:W-:Y:S02]  /*69a0*/  ISETP.GT.AND P1, PT, R2, 0x1, PT ;  /* 0x000000010200780c */ /* 0x000fe40003f24270 */
[----:B------:R-:W-:Y:S01]  /*69b0*/  FMUL.FTZ R24, R24, c[0x0][0x320] ;  /* 0x0000c80018187a20 */ /* 0x000fe20000410000 */
[----:B------:R-:W-:Y:S01]  /*69c0*/  MUFU.TANH R20, R20 ;  /* 0x0000001400147308 */ /* 0x000fe20000002400 */
[----:B------:R-:W-:Y:S01]  /*69d0*/  FMUL.FTZ R25, R25, c[0x0][0x320] ;  /* 0x0000c80019197a20 */ /* 0x000fe20000410000 */
[----:B------:R-:W-:Y:S01]  /*69e0*/  ISETP.GT.AND P0, PT, R0, RZ, PT ;  /* 0x000000ff0000720c */ /* 0x000fe20003f04270 */
[----:B------:R-:W-:Y:S01]  /*69f0*/  FMUL.FTZ R26, R26, c[0x0][0x320] ;  /* 0x0000c8001a1a7a20 */ /* 0x000fe20000410000 */
[----:B------:R-:W-:Y:S01]  /*6a00*/  ISETP.GT.AND P6, PT, R0, 0x1, PT ;  /* 0x000000010000780c */ /* 0x000fe20003fc4270 */
[----:B------:R-:W-:Y:S01]  /*6a10*/  FMUL.FTZ R27, R27, c[0x0][0x320] ;  /* 0x0000c8001b1b7a20 */ /* 0x000fe20000410000 */
[----:B------:R-:W-:Y:S01]  /*6a20*/  FSEL R4, R145, -INF , P5 ;  /* 0xff80000091047808 */ /* 0x000fe20002800000 */
[C---:B-1----:R-:W-:Y:S03]  /*6a30*/  HMMA.16816.F32.BF16 R28, R172.reuse, R8, R28 ;  /* 0x00000008ac1c723c */ /* 0x042fe6000004181c */
[----:B------:R1:W1:Y:S01]  /*6a40*/  MUFU.TANH R141, R13 ;  /* 0x0000000d008d7308 */ /* 0x0002620000002400 */
[----:B------:R-:W-:Y:S02]  /*6a50*/  ISETP.GT.AND P5, PT, R2, 0x8, PT ;  /* 0x000000080200780c */ /* 0x000fe40003fa4270 */
[----:B--2---:R-:W-:Y:S02]  /*6a60*/  FSEL R3, R144, -INF , P1 ;  /* 0xff80000090037808 */ /* 0x004fe40000800000 */
[----:B---3--:R-:W-:Y:S01]  /*6a70*/  FSEL R9, R143, -INF , P0 ;  /* 0xff8000008f097808 */ /* 0x008fe20000000000 */
[----:B------:R-:W-:Y:S03]  /*6a80*/  HMMA.16816.F32.BF16 R32, R172, R10, R32 ;  /* 0x0000000aac20723c */ /* 0x000fe60000041820 */
[----:B------:R-:W-:Y:S01]  /*6a90*/  ISETP.GT.AND P1, PT, R2, 0x9, PT ;  /* 0x000000090200780c */ /* 0x000fe20003f24270 */
[----:B------:R-:W2:Y:S01]  /*6aa0*/  MUFU.TANH R16, R16 ;  /* 0x0000001000107308 */ /* 0x000ea20000002400 */
[----:B-----5:R-:W-:Y:S02]  /*6ab0*/  FSEL R8, R142, -INF , P6 ;  /* 0xff8000008e087808 */ /* 0x020fe40003000000 */
[----:B------:R-:W-:Y:S02]  /*6ac0*/  FSEL R6, R140, -INF , P5 ;  /* 0xff8000008c067808 */ /* 0x000fe40002800000 */
[----:B------:R-:W-:Y:S02]  /*6ad0*/  ISETP.GT.AND P5, PT, R2, 0x10, PT ;  /* 0x000000100200780c */ /* 0x000fe40003fa4270 */
[C---:B------:R-:W-:Y:S02]  /*6ae0*/  ISETP.GT.AND P0, PT, R0.reuse, 0x8, PT ;  /* 0x000000080000780c */ /* 0x040fe40003f04270 */
[----:B------:R-:W-:Y:S01]  /*6af0*/  ISETP.GT.AND P6, PT, R0, 0x9, PT ;  /* 0x000000090000780c */ /* 0x000fe20003fc4270 */
[----:B------:R-:W3:Y:S01]  /*6b00*/  MUFU.TANH R17, R17 ;  /* 0x0000001100117308 */ /* 0x000ee20000002400 */
[----:B----4-:R-:W-:Y:S01]  /*6b10*/  FSEL R140, R12, -INF , P5 ;  /* 0xff8000000c8c7808 */ /* 0x010fe20002800000 */
[----:B------:R-:W-:Y:S01]  /*6b20*/  FMUL.FTZ R28, R28, c[0x0][0x320] ;  /* 0x0000c8001c1c7a20 */ /* 0x000fe20000410000 */
[----:B------:R-:W-:Y:S01]  /*6b30*/  ISETP.GT.AND P5, PT, R2, 0x18, PT ;  /* 0x000000180200780c */ /* 0x000fe20003fa4270 */
[----:B------:R-:W-:Y:S01]  /*6b40*/  FMUL.FTZ R29, R29, c[0x0][0x320] ;  /* 0x0000c8001d1d7a20 */ /* 0x000fe20000410000 */
[----:B------:R-:W-:Y:S01]  /*6b50*/  FMNMX.FTZ R11, R9, R103, !PT ;  /* 0x00000067090b7209 */ /* 0x000fe20007810000 */
[----:B------:R-:W-:Y:S01]  /*6b60*/  FMUL.FTZ R30, R30, c[0x0][0x320] ;  /* 0x0000c8001e1e7a20 */ /* 0x000fe20000410000 */
[----:B------:R-:W-:Y:S01]  /*6b70*/  FSEL R5, R137, -INF , P1 ;  /* 0xff80000089057808 */ /* 0x000fe20000800000 */
[----:B-1----:R-:W-:Y:S01]  /*6b80*/  FMUL.FTZ R13, R31, c[0x0][0x320] ;  /* 0x0000c8001f0d7a20 */ /* 0x002fe20000410000 */
[----:B------:R-:W-:Y:S01]  /*6b90*/  ISETP.GT.AND P1, PT, R2, 0x11, PT ;  /* 0x000000110200780c */ /* 0x000fe20003f24270 */
[----:B------:R-:W1:Y:S01]  /*6ba0*/  MUFU.TANH R18, R18 ;  /* 0x0000001200127308 */ /* 0x000e620000002400 */
[----:B------:R-:W-:Y:S01]  /*6bb0*/  FSEL R7, R136, -INF , P0 ;  /* 0xff80000088077808 */ /* 0x000fe20000000000 */
[----:B------:R-:W-:Y:S01]  /*6bc0*/  FMUL.FTZ R32, R32, c[0x0][0x320] ;  /* 0x0000c80020207a20 */ /* 0x000fe20000410000 */
[----:B------:R-:W-:Y:S01]  /*6bd0*/  ISETP.GT.AND P0, PT, R0, 0x10, PT ;  /* 0x000000100000780c */ /* 0x000fe20003f04270 */
[----:B------:R-:W-:Y:S01]  /*6be0*/  FMUL.FTZ R34, R34, c[0x0][0x320] ;  /* 0x0000c80022227a20 */ /* 0x000fe20000410000 */
[----:B------:R-:W-:Y:S01]  /*6bf0*/  FSEL R10, R101, -INF , P6 ;  /* 0xff800000650a7808 */ /* 0x000fe20003000000 */
[----:B------:R-:W-:Y:S01]  /*6c00*/  FMUL.FTZ R12, R35, c[0x0][0x320] ;  /* 0x0000c800230c7a20 */ /* 0x000fe20000410000 */
[----:B------:R-:W-:Y:S01]  /*6c10*/  ISETP.GT.AND P6, PT, R0, 0x11, PT ;  /* 0x000000110000780c */ /* 0x000fe20003fc4270 */
[----:B------:R-:W-:Y:S01]  /*6c20*/  FMUL.FTZ R33, R33, c[0x0][0x320] ;  /* 0x0000c80021217a20 */ /* 0x000fe20000410000 */
[----:B------:R-:W-:Y:S01]  /*6c30*/  FMNMX.FTZ R101, R4, R102, !PT ;  /* 0x0000006604657209 */ /* 0x000fe20007810000 */
[----:B------:R-:W4:Y:S01]  /*6c40*/  MUFU.TANH R19, R19 ;  /* 0x0000001300137308 */ /* 0x000f220000002400 */
[----:B------:R-:W-:Y:S02]  /*6c50*/  FSEL R141, R141, -INF , P1 ;  /* 0xff8000008d8d7808 */ /* 0x000fe40000800000 */
[----:B------:R-:W-:Y:S02]  /*6c60*/  FSEL R142, R14, -INF , P0 ;  /* 0xff8000000e8e7808 */ /* 0x000fe40000000000 */
[----:B------:R-:W-:Y:S02]  /*6c70*/  FSEL R143, R15, -INF , P6 ;  /* 0xff8000000f8f7808 */ /* 0x000fe40003000000 */
[----:B--2---:R-:W-:Y:S02]  /*6c80*/  FSEL R146, R16, -INF , P5 ;  /* 0xff80000010927808 */ /* 0x004fe40002800000 */
[----:B------:R-:W-:Y:S01]  /*6c90*/  ISETP.GT.AND P1, PT, R2, 0x19, PT ;  /* 0x000000190200780c */ /* 0x000fe20003f24270 */
[----:B------:R-:W2:Y:S01]  /*6ca0*/  MUFU.TANH R21, R21 ;  /* 0x0000001500157308 */ /* 0x000ea20000002400 */
[C---:B------:R-:W-:Y:S02]  /*6cb0*/  ISETP.GT.AND P0, PT, R0.reuse, 0x18, PT ;  /* 0x000000180000780c */ /* 0x040fe40003f04270 */
[----:B------:R-:W-:Y:S02]  /*6cc0*/  ISETP.GT.AND P6, PT, R0, 0x19, PT ;  /* 0x000000190000780c */ /* 0x000fe40003fc4270 */
[----:B------:R-:W-:Y:S02]  /*6cd0*/  ISETP.GT.AND P5, PT, R2, 0x20, PT ;  /* 0x000000200200780c */ /* 0x000fe40003fa4270 */
[----:B------:R-:W-:Y:S02]  /*6ce0*/  FMNMX.FTZ R101, R3, R101, !PT ;  /* 0x0000006503657209 */ /* 0x000fe40007810000 */
[----:B------:R-:W-:Y:S01]  /*6cf0*/  FMNMX.FTZ R11, R8, R11, !PT ;  /* 0x0000000b080b7209 */ /* 0x000fe20007810000 */
[----:B------:R-:W5:Y:S01]  /*6d00*/  MUFU.TANH R22, R22 ;  /* 0x0000001600167308 */ /* 0x000f620000002400 */
[----:B---3--:R-:W-:Y:S02]  /*6d10*/  FSEL R147, R17, -INF , P1 ;  /* 0xff80000011937808 */ /* 0x008fe40000800000 */
[----:B-1----:R-:W-:Y:S02]  /*6d20*/  FSEL R148, R18, -INF , P0 ;  /* 0xff80000012947808 */ /* 0x002fe40000000000 */
[----:B----4-:R-:W-:Y:S02]  /*6d30*/  FSEL R149, R19, -INF , P6 ;  /* 0xff80000013957808 */ /* 0x010fe40003000000 */
[----:B------:R-:W-:Y:S02]  /*6d40*/  FSEL R151, R20, -INF , P5 ;  /* 0xff80000014977808 */ /* 0x000fe40002800000 */
[----:B------:R-:W-:Y:S01]  /*6d50*/  ISETP.GT.AND P1, PT, R2, 0x21, PT ;  /* 0x000000210200780c */ /* 0x000fe20003f24270 */
[----:B------:R-:W1:Y:S01]  /*6d60*/  MUFU.TANH R24, R24 ;  /* 0x0000001800187308 */ /* 0x000e620000002400 */
[----:B------:R-:W-:Y:S02]  /*6d70*/  ISETP.GT.AND P0, PT, R0, 0x20, PT ;  /* 0x000000200000780c */ /* 0x000fe40003f04270 */
[C---:B------:R-:W-:Y:S02]  /*6d80*/  ISETP.GT.AND P6, PT, R2.reuse, 0x28, PT ;  /* 0x000000280200780c */ /* 0x040fe40003fc4270 */
[----:B------:R-:W-:Y:S02]  /*6d90*/  ISETP.GT.AND P5, PT, R2, 0x29, PT ;  /* 0x000000290200780c */ /* 0x000fe40003fa4270 */
[----:B------:R-:W-:Y:S02]  /*6da0*/  FMNMX.FTZ R101, R6, R101, !PT ;  /* 0x0000006506657209 */ /* 0x000fe40007810000 */
[----:B------:R-:W-:Y:S01]  /*6db0*/  FMNMX.FTZ R11, R7, R11, !PT ;  /* 0x0000000b070b7209 */ /* 0x000fe20007810000 */
[----:B------:R-:W3:Y:S01]  /*6dc0*/  MUFU.TANH R25, R25 ;  /* 0x0000001900197308 */ /* 0x000ee20000002400 */
[----:B--2---:R-:W-:Y:S02]  /*6dd0*/  FSEL R152, R21, -INF , P1 ;  /* 0xff80000015987808 */ /* 0x004fe40000800000 */
[----:B------:R-:W-:Y:S02]  /*6de0*/  FMNMX.FTZ R101, R5, R101, !PT ;  /* 0x0000006505657209 */ /* 0x000fe40007810000 */
[----:B-----5:R-:W-:Y:S02]  /*6df0*/  FSEL R154, R22, -INF , P0 ;  /* 0xff800000169a7808 */ /* 0x020fe40000000000 */
[C---:B------:R-:W-:Y:S02]  /*6e00*/  ISETP.GT.AND P1, PT, R2.reuse, 0x30, PT ;  /* 0x000000300200780c */ /* 0x040fe40003f24270 */
[----:B------:R-:W-:Y:S01]  /*6e10*/  ISETP.GT.AND P0, PT, R2, 0x31, PT ;  /* 0x000000310200780c */ /* 0x000fe20003f04270 */
[----:B------:R-:W2:Y:S01]  /*6e20*/  MUFU.TANH R28, R28 ;  /* 0x0000001c001c7308 */ /* 0x000ea20000002400 */
[----:B------:R-:W-:Y:S02]  /*6e30*/  FMNMX.FTZ R101, R140, R101, !PT ;  /* 0x000000658c657209 */ /* 0x000fe40007810000 */
[----:B-1----:R-:W-:Y:S02]  /*6e40*/  FSEL R157, R24, -INF , P6 ;  /* 0xff800000189d7808 */ /* 0x002fe40003000000 */
[----:B------:R-:W-:Y:S02]  /*6e50*/  ISETP.GT.AND P6, PT, R2, 0x38, PT ;  /* 0x000000380200780c */ /* 0x000fe40003fc4270 */
[----:B------:R-:W-:Y:S03]  /*6e60*/  FMNMX.FTZ R101, R141, R101, !PT ;  /* 0x000000658d657209 */ /* 0x000fe60007810000 */
[----:B------:R-:W1:Y:S01]  /*6e70*/  MUFU.TANH R23, R23 ;  /* 0x0000001700177308 */ /* 0x000e620000002400 */
[----:B------:R-:W-:Y:S02]  /*6e80*/  FMNMX.FTZ R101, R146, R101, !PT ;  /* 0x0000006592657209 */ /* 0x000fe40007810000 */
[----:B---3--:R-:W-:Y:S02]  /*6e90*/  FSEL R158, R25, -INF , P5 ;  /* 0xff800000199e7808 */ /* 0x008fe40002800000 */
[----:B------:R-:W-:Y:S02]  /*6ea0*/  ISETP.GT.AND P5, PT, R2, 0x39, PT ;  /* 0x000000390200780c */ /* 0x000fe40003fa4270 */
[----:B------:R-:W-:Y:S03]  /*6eb0*/  FMNMX.FTZ R2, R10, R11, !PT ;  /* 0x0000000b0a027209 */ /* 0x000fe60007810000 */
[----:B------:R-:W3:Y:S01]  /*6ec0*/  MUFU.TANH R29, R29 ;  /* 0x0000001d001d7308 */ /* 0x000ee20000002400 */
[----:B------:R-:W-:Y:S02]  /*6ed0*/  FMNMX.FTZ R101, R147, R101, !PT ;  /* 0x0000006593657209 */ /* 0x000fe40007810000 */
[----:B------:R-:W-:Y:S02]  /*6ee0*/  FMNMX.FTZ R2, R142, R2, !PT ;  /* 0x000000028e027209 */ /* 0x000fe40007810000 */
[----:B--2---:R-:W-:Y:S02]  /*6ef0*/  FSEL R160, R28, -INF , P1 ;  /* 0xff8000001ca07808 */ /* 0x004fe40000800000 */
[----:B------:R-:W-:Y:S02]  /*6f00*/  FMNMX.FTZ R2, R143, R2, !PT ;  /* 0x000000028f027209 */ /* 0x000fe40007810000 */
[----:B------:R-:W-:Y:S01]  /*6f10*/  ISETP.GT.AND P1, PT, R0, 0x21, PT ;  /* 0x000000210000780c */ /* 0x000fe20003f24270 */
[----:B------:R-:W2:Y:S01]  /*6f20*/  MUFU.TANH R26, R26 ;  /* 0x0000001a001a7308 */ /* 0x000ea20000002400 */
[----:B------:R-:W-:Y:S02]  /*6f30*/  FMNMX.FTZ R2, R148, R2, !PT ;  /* 0x0000000294027209 */ /* 0x000fe40007810000 */
[----:B------:R-:W-:Y:S02]  /*6f40*/  FMNMX.FTZ R101, R151, R101, !PT ;  /* 0x0000006597657209 */ /* 0x000fe40007810000 */
[----:B------:R-:W-:Y:S02]  /*6f50*/  FMNMX.FTZ R2, R149, R2, !PT ;  /* 0x0000000295027209 */ /* 0x000fe40007810000 */
[----:B-1----:R-:W-:Y:S02]  /*6f60*/  FSEL R150, R23, -INF , P1 ;  /* 0xff80000017967808 */ /* 0x002fe40000800000 */
[----:B------:R-:W-:Y:S01]  /*6f70*/  FMNMX.FTZ R2, R154, R2, !PT ;  /* 0x000000029a027209 */ /* 0x000fe20007810000 */
[----:B------:R-:W1:Y:S01]  /*6f80*/  MUFU.TANH R27, R27 ;  /* 0x0000001b001b7308 */ /* 0x000e620000002400 */
[----:B------:R-:W-:Y:S02]  /*6f90*/  FMNMX.FTZ R101, R152, R101, !PT ;  /* 0x0000006598657209 */ /* 0x000fe40007810000 */
[----:B------:R-:W-:Y:S02]  /*6fa0*/  FMNMX.FTZ R2, R150, R2, !PT ;  /* 0x0000000296027209 */ /* 0x000fe40007810000 */
[----:B---3--:R-:W-:Y:S02]  /*6fb0*/  FSEL R161, R29, -INF , P0 ;  /* 0xff8000001da17808 */ /* 0x008fe40000000000 */
[C---:B------:R-:W-:Y:S02]  /*6fc0*/  ISETP.GT.AND P0, PT, R0.reuse, 0x28, PT ;  /* 0x000000280000780c */ /* 0x040fe40003f04270 */
[----:B------:R-:W-:Y:S01]  /*6fd0*/  ISETP.GT.AND P1, PT, R0, 0x29, PT ;  /* 0x000000290000780c */ /* 0x000fe20003f24270 */
[----:B------:R-:W3:Y:S01]  /*6fe0*/  MUFU.TANH R30, R30 ;  /* 0x0000001e001e7308 */ /* 0x000ee20000002400 */
[----:B------:R-:W-:Y:S02]  /*6ff0*/  FMNMX.FTZ R101, R157, R101, !PT ;  /* 0x000000659d657209 */ /* 0x000fe40007810000 */
[----:B--2---:R-:W-:Y:S02]  /*7000*/  FSEL R153, R26, -INF , P0 ;  /* 0xff8000001a997808 */ /* 0x004fe40000000000 */
[----:B------:R-:W-:Y:S02]  /*7010*/  ISETP.GT.AND P0, PT, R0, 0x30, PT ;  /* 0x000000300000780c */ /* 0x000fe40003f04270 */
[----:B------:R-:W-:Y:S03]  /*7020*/  FMNMX.FTZ R2, R153, R2, !PT ;  /* 0x0000000299027209 */ /* 0x000fe60007810000 */
        /* <DEDUP_REMOVED lines=8> */
[C---:B------:R-:W-:Y:S02]  /*70b0*/  ISETP.GT.AND P0, PT, R0.reuse, 0x38, PT ;  /* 0x000000380000780c */ /* 0x040fe40003f04270 */
[----:B------:R-:W-:Y:S03]  /*70c0*/  FMNMX.FTZ R2, R159, R2, !PT ;  /* 0x000000029f027209 */ /* 0x000fe60007810000 */
[----:B------:R-:W3:Y:S01]  /*70d0*/  MUFU.TANH R34, R34 ;  /* 0x0000002200227308 */ /* 0x000ee20000002400 */
[----:B------:R-:W-:Y:S02]  /*70e0*/  FMNMX.FTZ R101, R161, R101, !PT ;  /* 0x00000065a1657209 */ /* 0x000fe40007810000 */
[----:B--2---:R-:W-:Y:S02]  /*70f0*/  FSEL R162, R13, -INF , P1 ;  /* 0xff8000000da27808 */ /* 0x004fe40000800000 */
[----:B------:R-:W-:Y:S02]  /*7100*/  ISETP.GT.AND P1, PT, R0, 0x39, PT ;  /* 0x000000390000780c */ /* 0x000fe40003f24270 */
[----:B------:R-:W-:Y:S03]  /*7110*/  FMNMX.FTZ R0, R162, R2, !PT ;  /* 0x00000002a2007209 */ /* 0x000fe60007810000 */
[----:B------:R-:W2:Y:S01]  /*7120*/  MUFU.TANH R12, R12 ;  /* 0x0000000c000c7308 */ /* 0x000ea20000002400 */
[----:B-1----:R-:W-:Y:S04]  /*7130*/  FSEL R163, R32, -INF , P6 ;  /* 0xff80000020a37808 */ /* 0x002fe80003000000 */
[----:B------:R-:W-:Y:S05]  /*7140*/  FMNMX.FTZ R101, R163, R101, !PT ;  /* 0x00000065a3657209 */ /* 0x000fea0007810000 */
[----:B------:R-:W1:Y:S01]  /*7150*/  MUFU.TANH R33, R33 ;  /* 0x0000002100217308 */ /* 0x000e620000002400 */
[----:B---3--:R-:W-:Y:S04]  /*7160*/  FSEL R184, R34, -INF , P0 ;  /* 0xff80000022b87808 */ /* 0x008fe80000000000 */
[----:B------:R-:W-:Y:S02]  /*7170*/  FMNMX.FTZ R0, R184, R0, !PT ;  /* 0x00000000b8007209 */ /* 0x000fe40007810000 */
[----:B--2---:R-:W-:Y:S02]  /*7180*/  FSEL R202, R12, -INF , P1 ;  /* 0xff8000000cca7808 */ /* 0x004fe40000800000 */
[----:B------:R-:W-:Y:S02]  /*7190*/  LDSM.16.MT88.4 R12, [R156] ;  /* 0x000000009c0c783b */ /* 0x000fe40000004200 */
[----:B------:R-:W-:Y:S02]  /*71a0*/  FMNMX.FTZ R0, R202, R0, !PT ;  /* 0x00000000ca007209 */ /* 0x000fe40007810000 */
[----:B-1----:R-:W-:Y:S04]  /*71b0*/  FSEL R201, R33, -INF , P5 ;  /* 0xff80000021c97808 */ /* 0x002fe80002800000 */
[----:B------:R-:W1:Y:S01]  /*71c0*/  SHFL.BFLY PT, R2, R0, 0x2, 0x1f ;  /* 0x0c401f0000027f89 */ /* 0x000e6200000e0000 */
[----:B------:R-:W-:Y:S07]  /*71d0*/  FMNMX.FTZ R101, R201, R101, !PT ;  /* 0x00000065c9657209 */ /* 0x000fee0007810000 */
[----:B------:R-:W2:Y:S01]  /*71e0*/  SHFL.BFLY PT, R11, R101, 0x2, 0x1f ;  /* 0x0c401f00650b7f89 */ /* 0x000ea200000e0000 */
[----:B-1----:R-:W-:Y:S07]  /*71f0*/  FMNMX.FTZ R0, R0, R2, !PT ;  /* 0x0000000200007209 */ /* 0x002fee0007810000 */
[----:B------:R-:W1:Y:S01]  /*7200*/  SHFL.BFLY PT, R100, R0, 0x1, 0x1f ;  /* 0x0c201f0000647f89 */ /* 0x000e6200000e0000 */
[----:B--2---:R-:W-:Y:S07]  /*7210*/  FMNMX.FTZ R101, R101, R11, !PT ;  /* 0x0000000b65657209 */ /* 0x004fee0007810000 */
[----:B------:R-:W2:Y:S01]  /*7220*/  SHFL.BFLY PT, R11, R101, 0x1, 0x1f ;  /* 0x0c201f00650b7f89 */ /* 0x000ea200000e0000 */
[----:B-1----:R-:W-:Y:S04]  /*7230*/  FMNMX.FTZ R100, R0, R100, !PT ;  /* 0x0000006400647209 */ /* 0x002fe80007810000 */
[C---:B------:R-:W-:Y:S01]  /*7240*/  FSETP.NEU.FTZ.AND P0, PT, R100.reuse, -INF , PT ;  /* 0xff8000006400780b */ /* 0x040fe20003f1d000 */
[C---:B------:R-:W-:Y:S01]  /*7250*/  FMUL.FTZ R145, R100.reuse, c[0x0][0x2d0] ;  /* 0x0000b40064917a20 */ /* 0x040fe20000410000 */
[----:B--2---:R-:W-:Y:S02]  /*7260*/  FMNMX.FTZ R101, R101, R11, !PT ;  /* 0x0000000b65657209 */ /* 0x004fe40007810000 */
[----:B------:R-:W-:Y:S02]  /*7270*/  FSEL R0, R100, RZ, P0 ;  /* 0x000000ff64007208 */ /* 0x000fe40000000000 */
[C---:B------:R-:W-:Y:S01]  /*7280*/  FSETP.NEU.FTZ.AND P1, PT, R101.reuse, -INF , PT ;  /* 0xff8000006500780b */ /* 0x040fe20003f3d000 */
[----:B------:R-:W-:Y:S01]  /*7290*/  FMUL.FTZ R144, R101, c[0x0][0x2d0] ;  /* 0x0000b40065907a20 */ /* 0x000fe20000410000 */
[----:B------:R-:W-:Y:S01]  /*72a0*/  FSEL R145, R145, RZ, P0 ;  /* 0x000000ff91917208 */ /* 0x000fe20000000000 */
[----:B------:R-:W-:Y:S01]  /*72b0*/  FADD.FTZ R0, -R0, R103 ;  /* 0x0000006700007221 */ /* 0x000fe20000010100 */
[----:B------:R-:W-:Y:S02]  /*72c0*/  FSEL R2, R101, RZ, P1 ;  /* 0x000000ff65027208 */ /* 0x000fe40000800000 */
[----:B------:R-:W-:Y:S01]  /*72d0*/  FSEL R144, R144, RZ, P1 ;  /* 0x000000ff90907208 */ /* 0x000fe20000800000 */
[----:B------:R-:W-:Y:S01]  /*72e0*/  FMUL.FTZ R0, R0, c[0x0][0x2d0] ;  /* 0x0000b40000007a20 */ /* 0x000fe20000410000 */
[----:B------:R-:W-:Y:S01]  /*72f0*/  IADD3 R103, R193, R156, RZ ;  /* 0x0000009cc1677210 */ /* 0x000fe20007ffe0ff */
[----:B------:R-:W-:Y:S01]  /*7300*/  FADD.FTZ R2, -R2, R102 ;  /* 0x0000006602027221 */ /* 0x000fe20000010100 */
[----:B------:R-:W-:Y:S01]  /*7310*/  ISETP.GE.AND P0, PT, R197, 0x2, PT ;  /* 0x00000002c500780c */ /* 0x000fe20003f06270 */
[--C-:B------:R-:W-:Y:S01]  /*7320*/  FFMA.FTZ R4, R4, c[0x0][0x2d0], -R144.reuse ;  /* 0x0000b40004047a23 */ /* 0x100fe20000010890 */
[----:B------:R-:W-:Y:S01]  /*7330*/  ISETP.GE.AND P1, PT, R211, 0x1, PT ;  /* 0x00000001d300780c */ /* 0x000fe20003f26270 */
[----:B------:R-:W-:Y:S01]  /*7340*/  FMUL.FTZ R2, R2, c[0x0][0x2d0] ;  /* 0x0000b40002027a20 */ /* 0x000fe20000410000 */
[----:B------:R-:W1:Y:S01]  /*7350*/  MUFU.EX2 R0, R0 ;  /* 0x0000000000007308 */ /* 0x000e620000000800 */
[--C-:B------:R-:W-:Y:S01]  /*7360*/  FFMA.FTZ R3, R3, c[0x0][0x2d0], -R144.reuse ;  /* 0x0000b40003037a23 */ /* 0x100fe20000010890 */
[----:B------:R-:W2:Y:S01]  /*7370*/  LDSM.16.MT88.4 R20, [R103] ;  /* 0x000000006714783b */ /* 0x000ea20000004200 */
[--C-:B------:R-:W-:Y:S02]  /*7380*/  FFMA.FTZ R6, R6, c[0x0][0x2d0], -R144.reuse ;  /* 0x0000b40006067a23 */ /* 0x100fe40000010890 */
[--C-:B------:R-:W-:Y:S02]  /*7390*/  FFMA.FTZ R5, R5, c[0x0][0x2d0], -R144.reuse ;  /* 0x0000b40005057a23 */ /* 0x100fe40000010890 */
[--C-:B------:R-:W-:Y:S02]  /*73a0*/  FFMA.FTZ R9, R9, c[0x0][0x2d0], -R145.reuse ;  /* 0x0000b40009097a23 */ /* 0x100fe40000010891 */
[--C-:B------:R-:W-:Y:S01]  /*73b0*/  FFMA.FTZ R8, R8, c[0x0][0x2d0], -R145.reuse ;  /* 0x0000b40008087a23 */ /* 0x100fe20000010891 */
[----:B------:R-:W-:Y:S01]  /*73c0*/  MUFU.EX2 R210, R4 ;  /* 0x0000000400d27308 */ /* 0x000fe20000000800 */
[--C-:B------:R-:W-:Y:S02]  /*73d0*/  FFMA.FTZ R7, R7, c[0x0][0x2d0], -R145.reuse ;  /* 0x0000b40007077a23 */ /* 0x100fe40000010891 */
[--C-:B------:R-:W-:Y:S07]  /*73e0*/  FFMA.FTZ R10, R10, c[0x0][0x2d0], -R145.reuse ;  /* 0x0000b4000a0a7a23 */ /* 0x100fee0000010891 */
[----:B------:R-:W3:Y:S01]  /*73f0*/  MUFU.EX2 R209, R3 ;  /* 0x0000000300d17308 */ /* 0x000ee20000000800 */
[C---:B-1----:R-:W-:Y:S02]  /*7400*/  FMUL.FTZ R11, R0.reuse, R111 ;  /* 0x0000006f000b7220 */ /* 0x042fe40000410000 */
[C---:B------:R-:W-:Y:S02]  /*7410*/  FMUL.FTZ R18, R0.reuse, R118 ;  /* 0x0000007600127220 */ /* 0x040fe40000410000 */
[C---:B------:R-:W-:Y:S05]  /*7420*/  FMUL.FTZ R19, R0.reuse, R119 ;  /* 0x0000007700137220 */ /* 0x040fea0000410000 */
[----:B------:R1:W-:Y:S01]  /*7430*/  MUFU.EX2 R208, R6 ;  /* 0x0000000600d07308 */ /* 0x0003e20000000800 */
[C---:B------:R-:W-:Y:S02]  /*7440*/  FMUL.FTZ R26, R0.reuse, R126 ;  /* 0x0000007e001a7220 */ /* 0x040fe40000410000 */
[C---:B------:R-:W-:Y:S02]  /*7450*/  FMUL.FTZ R27, R0.reuse, R127 ;  /* 0x0000007f001b7220 */ /* 0x040fe40000410000 */
[C---:B------:R-:W-:Y:S02]  /*7460*/  FMUL.FTZ R34, R0.reuse, R134 ;  /* 0x0000008600227220 */ /* 0x040fe40000410000 */
[C---:B------:R-:W-:Y:S02]  /*7470*/  FMUL.FTZ R35, R0.reuse, R135 ;  /* 0x0000008700237220 */ /* 0x040fe40000410000 */
[C---:B------:R-:W-:Y:S01]  /*7480*/  FMUL.FTZ R38, R0.reuse, R38 ;  /* 0x0000002600267220 */ /* 0x040fe20000410000 */
[----:B------:R-:W4:Y:S01]  /*7490*/  MUFU.EX2 R207, R5 ;  /* 0x0000000500cf7308 */ /* 0x000f220000000800 */
[C---:B------:R-:W-:Y:S02]  /*74a0*/  FMUL.FTZ R39, R0.reuse, R39 ;  /* 0x0000002700277220 */ /* 0x040fe40000410000 */
[C---:B------:R-:W-:Y:S01]  /*74b0*/  FMUL.FTZ R42, R0.reuse, R42 ;  /* 0x0000002a002a7220 */ /* 0x040fe20000410000 */
[----:B---3--:R-:W-:Y:S01]  /*74c0*/  F2FP.BF16.PACK_AB R136, R209, R210 ;  /* 0x000000d2d188723e */ /* 0x008fe200000010ff */
[----:B------:R-:W-:Y:S01]  /*74d0*/  FMUL.FTZ R43, R0, R43 ;  /* 0x0000002b002b7220 */ /* 0x000fe20000410000 */
[----:B------:R-:W-:Y:S01]  /*74e0*/  IADD3 R3, R196, R185, RZ ;  /* 0x000000b9c4037210 */ /* 0x000fe20007ffe0ff */
[C---:B------:R-:W-:Y:S02]  /*74f0*/  FMUL.FTZ R46, R0.reuse, R46 ;  /* 0x0000002e002e7220 */ /* 0x040fe40000410000 */
[C---:B------:R-:W-:Y:S01]  /*7500*/  FMUL.FTZ R47, R0.reuse, R47 ;  /* 0x0000002f002f7220 */ /* 0x040fe20000410000 */
[----:B------:R-:W-:Y:S01]  /*7510*/  MUFU.EX2 R206, R9 ;  /* 0x0000000900ce7308 */ /* 0x000fe20000000800 */
[----:B------:R-:W3:Y:S01]  /*7520*/  LDSM.16.MT88.4 R28, [R3] ;  /* 0x00000000031c783b */ /* 0x000ee20000004200 */
[----:B------:R-:W-:Y:S01]  /*7530*/  IADD3 R102, R193, R3, RZ ;  /* 0x00000003c1667210 */ /* 0x000fe20007ffe0ff */
[C---:B------:R-:W-:Y:S02]  /*7540*/  FMUL.FTZ R50, R0.reuse, R50 ;  /* 0x0000003200327220 */ /* 0x040fe40000410000 */
[C---:B-1----:R-:W-:Y:S02]  /*7550*/  FMUL.FTZ R6, R0.reuse, R106 ;  /* 0x0000006a00067220 */ /* 0x042fe40000410000 */
[C---:B------:R-:W-:Y:S02]  /*7560*/  FMUL.FTZ R51, R0.reuse, R51 ;  /* 0x0000003300337220 */ /* 0x040fe40000410000 */
[C---:B------:R-:W-:Y:S01]  /*7570*/  FMUL.FTZ R54, R0.reuse, R54 ;  /* 0x0000003600367220 */ /* 0x040fe20000410000 */
[----:B------:R-:W1:Y:S01]  /*7580*/  MUFU.EX2 R205, R8 ;  /* 0x0000000800cd7308 */ /* 0x000e620000000800 */
[C---:B------:R-:W-:Y:S02]  /*7590*/  FMUL.FTZ R55, R0.reuse, R55 ;  /* 0x0000003700377220 */ /* 0x040fe40000410000 */
[C---:B------:R-:W-:Y:S01]  /*75a0*/  FMUL.FTZ R58, R0.reuse, R58 ;  /* 0x0000003a003a7220 */ /* 0x040fe20000410000 */
[----:B----4-:R-:W-:Y:S01]  /*75b0*/  F2FP.BF16.PACK_AB R138, R207, R208 ;  /* 0x000000d0cf8a723e */ /* 0x010fe200000010ff */
[C---:B------:R-:W-:Y:S02]  /*75c0*/  FMUL.FTZ R59, R0.reuse, R59 ;  /* 0x0000003b003b7220 */ /* 0x040fe40000410000 */
[C---:B------:R-:W-:Y:S02]  /*75d0*/  FMUL.FTZ R62, R0.reuse, R62 ;  /* 0x0000003e003e7220 */ /* 0x040fe40000410000 */
[C---:B------:R-:W-:Y:S01]  /*75e0*/  FMUL.FTZ R63, R0.reuse, R63 ;  /* 0x0000003f003f7220 */ /* 0x040fe20000410000 */
[----:B------:R4:W-:Y:S01]  /*75f0*/  MUFU.EX2 R204, R7 ;  /* 0x0000000700cc7308 */ /* 0x0009e20000000800 */
        /* <DEDUP_REMOVED lines=15> */
[C---:B----4-:R-:W-:Y:S02]  /*76f0*/  FMUL.FTZ R7, R0.reuse, R107 ;  /* 0x0000006b00077220 */ /* 0x050fe40000410000 */
[C---:B------:R-:W-:Y:S02]  /*7700*/  FMUL.FTZ R94, R0.reuse, R94 ;  /* 0x0000005e005e7220 */ /* 0x040fe40000410000 */
[C---:B------:R-:W-:Y:S02]  /*7710*/  FMUL.FTZ R95, R0.reuse, R95 ;  /* 0x0000005f005f7220 */ /* 0x040fe40000410000 */
[C---:B------:R-:W-:Y:S02]  /*7720*/  FMUL.FTZ R98, R0.reuse, R98 ;  /* 0x0000006200627220 */ /* 0x040fe40000410000 */
[C---:B------:R-:W-:Y:S01]  /*7730*/  FMUL.FTZ R99, R0.reuse, R99 ;  /* 0x0000006300637220 */ /* 0x040fe20000410000 */
[----:B-----5:R-:W-:Y:S01]  /*7740*/  F2FP.BF16.PACK_AB R139, R203, R204 ;  /* 0x000000cccb8b723e */ /* 0x020fe200000010ff */
[C---:B------:R-:W-:Y:S02]  /*7750*/  FMUL.FTZ R10, R0.reuse, R110 ;  /* 0x0000006e000a7220 */ /* 0x040fe40000410000 */
[C---:B------:R-:W-:Y:S02]  /*7760*/  FMUL.FTZ R82, R0.reuse, R82 ;  /* 0x0000005200527220 */ /* 0x040fe40000410000 */
[----:B------:R-:W-:Y:S02]  /*7770*/  FMUL.FTZ R83, R0, R83 ;  /* 0x0000005300537220 */ /* 0x000fe40000410000 */
[C---:B-1----:R-:W-:Y:S02]  /*7780*/  FMUL.FTZ R4, R2.reuse, R104 ;  /* 0x0000006802047220 */ /* 0x042fe40000410000 */
[C---:B------:R-:W-:Y:S02]  /*7790*/  FMUL.FTZ R5, R2.reuse, R105 ;  /* 0x0000006902057220 */ /* 0x040fe40000410000 */
[----:B------:R-:W1:Y:S01]  /*77a0*/  LDSM.16.MT88.4 R104, [R102] ;  /* 0x000000006668783b */ /* 0x000e620000004200 */
        /* <DEDUP_REMOVED lines=8> */
[----:B------:R-:W-:Y:S02]  /*7830*/  FMUL.FTZ R17, R2, R117 ;  /* 0x0000007502117220 */ /* 0x000fe40000410000 */
[C---:B------:R-:W-:Y:S01]  /*7840*/  FMUL.FTZ R14, R0.reuse, R114 ;  /* 0x00000072000e7220 */ /* 0x040fe20000410000 */
[----:B------:R-:W-:Y:S03]  /*7850*/  LDSM.16.MT88.4 R116, [R156+0x800] ;  /* 0x000800009c74783b */ /* 0x000fe60000004200 */
[----:B------:R-:W-:Y:S02]  /*7860*/  FMUL.FTZ R15, R0, R115 ;  /* 0x00000073000f7220 */ /* 0x000fe40000410000 */
[C---:B------:R-:W-:Y:S02]  /*7870*/  FMUL.FTZ R24, R2.reuse, R124 ;  /* 0x0000007c02187220 */ /* 0x040fe40000410000 */
[C---:B------:R-:W-:Y:S01]  /*7880*/  FMUL.FTZ R25, R2.reuse, R125 ;  /* 0x0000007d02197220 */ /* 0x040fe20000410000 */
[----:B------:R-:W5:Y:S01]  /*7890*/  LDSM.16.MT88.4 R112, [R103+0x2000] ;  /* 0x002000006770783b */ /* 0x000f620000004200 */
[C---:B------:R-:W-:Y:S01]  /*78a0*/  FMUL.FTZ R32, R2.reuse, R132 ;  /* 0x0000008402207220 */ /* 0x040fe20000410000 */
[C---:B--2---:R-:W-:Y:S03]  /*78b0*/  HMMA.16816.F32.BF16 R12, R136.reuse, R20, R12 ;  /* 0x00000014880c723c */ /* 0x044fe6000004180c */
[C---:B------:R-:W-:Y:S02]  /*78c0*/  FMUL.FTZ R33, R2.reuse, R133 ;  /* 0x0000008502217220 */ /* 0x040fe40000410000 */
[C---:B------:R-:W-:Y:S01]  /*78d0*/  FMUL.FTZ R36, R2.reuse, R36 ;  /* 0x0000002402247220 */ /* 0x040fe20000410000 */
[----:B------:R-:W-:Y:S01]  /*78e0*/  LDSM.16.MT88.4 R124, [R102+0x800] ;  /* 0x00080000667c783b */ /* 0x000fe20000004200 */
[C---:B------:R-:W-:Y:S01]  /*78f0*/  FMUL.FTZ R20, R2.reuse, R120 ;  /* 0x0000007802147220 */ /* 0x040fe20000410000 */
[C---:B------:R-:W-:Y:S04]  /*7900*/  HMMA.16816.F32.BF16 R16, R136.reuse, R22, R16 ;  /* 0x000000168810723c */ /* 0x040fe80000041810 */
[C---:B------:R-:W-:Y:S02]  /*7910*/  FMUL.FTZ R21, R2.reuse, R121 ;  /* 0x0000007902157220 */ /* 0x040fe40000410000 */
[----:B------:R-:W-:Y:S01]  /*7920*/  FMUL.FTZ R37, R2, R37 ;  /* 0x0000002502257220 */ /* 0x000fe20000410000 */
[----:B------:R-:W-:Y:S01]  /*7930*/  LDSM.16.MT88.4 R132, [R103+0x2800] ;  /* 0x002800006784783b */ /* 0x000fe20000004200 */
[C---:B------:R-:W-:Y:S04]  /*7940*/  FMUL.FTZ R22, R0.reuse, R122 ;  /* 0x0000007a00167220 */ /* 0x040fe80000410000 */
[----:B------:R-:W-:Y:S02]  /*7950*/  FMUL.FTZ R23, R0, R123 ;  /* 0x0000007b00177220 */ /* 0x000fe40000410000 */
[C---:B------:R-:W-:Y:S01]  /*7960*/  FMUL.FTZ R40, R2.reuse, R40 ;  /* 0x0000002802287220 */ /* 0x040fe20000410000 */
[----:B------:R-:W-:Y:S01]  /*7970*/  LDSM.16.MT88.4 R120, [R3+0x800] ;  /* 0x000800000378783b */ /* 0x000fe20000004200 */
[C---:B------:R-:W-:Y:S02]  /*7980*/  FMUL.FTZ R41, R2.reuse, R41 ;  /* 0x0000002902297220 */ /* 0x040fe40000410000 */
[C---:B------:R-:W-:Y:S01]  /*7990*/  FMUL.FTZ R44, R2.reuse, R44 ;  /* 0x0000002c022c7220 */ /* 0x040fe20000410000 */
[C---:B---3--:R-:W-:Y:S03]  /*79a0*/  HMMA.16816.F32.BF16 R20, R136.reuse, R28, R20 ;  /* 0x0000001c8814723c */ /* 0x048fe60000041814 */
[C---:B------:R-:W-:Y:S02]  /*79b0*/  FMUL.FTZ R45, R2.reuse, R45 ;  /* 0x0000002d022d7220 */ /* 0x040fe40000410000 */
[C---:B------:R-:W-:Y:S02]  /*79c0*/  FMUL.FTZ R48, R2.reuse, R48 ;  /* 0x0000003002307220 */ /* 0x040fe40000410000 */
[C---:B------:R-:W-:Y:S01]  /*79d0*/  FMUL.FTZ R28, R2.reuse, R128 ;  /* 0x00000080021c7220 */ /* 0x040fe20000410000 */
[C---:B------:R-:W-:Y:S04]  /*79e0*/  HMMA.16816.F32.BF16 R24, R136.reuse, R30, R24 ;  /* 0x0000001e8818723c */ /* 0x040fe80000041818 */
[C---:B------:R-:W-:Y:S02]  /*79f0*/  FMUL.FTZ R29, R2.reuse, R129 ;  /* 0x00000081021d7220 */ /* 0x040fe40000410000 */
[----:B------:R-:W-:Y:S02]  /*7a00*/  FMUL.FTZ R49, R2, R49 ;  /* 0x0000003102317220 */ /* 0x000fe40000410000 */
[C---:B------:R-:W-:Y:S04]  /*7a10*/  FMUL.FTZ R30, R0.reuse, R130 ;  /* 0x00000082001e7220 */ /* 0x040fe80000410000 */
[----:B------:R-:W-:Y:S02]  /*7a20*/  FMUL.FTZ R31, R0, R131 ;  /* 0x00000083001f7220 */ /* 0x000fe40000410000 */
[----:B------:R-:W-:Y:S01]  /*7a30*/  LDSM.16.MT88.4 R128, [R156+0x2800] ;  /* 0x002800009c80783b */ /* 0x000fe20000004200 */
[C---:B------:R-:W-:Y:S02]  /*7a40*/  FMUL.FTZ R52, R2.reuse, R52 ;  /* 0x0000003402347220 */ /* 0x040fe40000410000 */
[C---:B------:R-:W-:Y:S02]  /*7a50*/  FMUL.FTZ R53, R2.reuse, R53 ;  /* 0x0000003502357220 */ /* 0x040fe40000410000 */
[C---:B-1----:R-:W-:Y:S03]  /*7a60*/  HMMA.16816.F32.BF16 R28, R136.reuse, R104, R28 ;  /* 0x00000068881c723c */ /* 0x042fe6000004181c */
        /* <DEDUP_REMOVED lines=27> */
[----:B------:R1:W4:Y:S01]  /*7c20*/  MUFU.EX2 R183, R104 ;  /* 0x0000006800b77308 */ /* 0x0003220000000800 */
[C---:B------:R-:W-:Y:S02]  /*7c30*/  FMUL.FTZ R96, R2.reuse, R96 ;  /* 0x0000006002607220 */ /* 0x040fe40000410000 */
[C---:B------:R-:W-:Y:S02]  /*7c40*/  FMUL.FTZ R97, R2.reuse, R97 ;  /* 0x0000006102617220 */ /* 0x040fe40000410000 */
[C---:B--2---:R-:W-:Y:S04]  /*7c50*/  HMMA.16816.F32.BF16 R60, R136.reuse, R108, R60 ;  /* 0x0000006c883c723c */ /* 0x044fe8000004183c */
[C---:B------:R-:W-:Y:S02]  /*7c60*/  FMUL.FTZ R76, R2.reuse, R76 ;  /* 0x0000004c024c7220 */ /* 0x040fe40000410000 */
[C---:B------:R-:W-:Y:S02]  /*7c70*/  FMUL.FTZ R77, R2.reuse, R77 ;  /* 0x0000004d024d7220 */ /* 0x040fe40000410000 */
[C---:B------:R-:W-:Y:S04]  /*7c80*/  HMMA.16816.F32.BF16 R64, R136.reuse, R110, R64 ;  /* 0x0000006e8840723c */ /* 0x040fe80000041840 */
[----:B------:R-:W-:Y:S02]  /*7c90*/  FFMA.FTZ R108, R141, c[0x0][0x2d0], -R144 ;  /* 0x0000b4008d6c7a23 */ /* 0x000fe40000010890 */
[C---:B------:R-:W-:Y:S02]  /*7ca0*/  FMUL.FTZ R80, R2.reuse, R80 ;  /* 0x0000005002507220 */ /* 0x040fe40000410000 */
[C---:B---3--:R-:W-:Y:S01]  /*7cb0*/  HMMA.16816.F32.BF16 R68, R136.reuse, R112, R68 ;  /* 0x000000708844723c */ /* 0x048fe20000041844 */
[----:B------:R2:W3:Y:S01]  /*7cc0*/  MUFU.EX2 R182, R108 ;  /* 0x0000006c00b67308 */ /* 0x0004e20000000800 */
[----:B-1----:R-:W1:Y:S02]  /*7cd0*/  LDSM.16.MT88.4 R104, [R103+0x4000] ;  /* 0x004000006768783b */ /* 0x002e640000004200 */
[C---:B------:R-:W-:Y:S02]  /*7ce0*/  FMUL.FTZ R81, R2.reuse, R81 ;  /* 0x0000005102517220 */ /* 0x040fe40000410000 */
[----:B------:R-:W-:Y:S02]  /*7cf0*/  FFMA.FTZ R2, R2, R216, R210 ;  /* 0x000000d802027223 */ /* 0x000fe400000100d2 */
[C---:B------:R-:W-:Y:S04]  /*7d00*/  HMMA.16816.F32.BF16 R72, R136.reuse, R114, R72 ;  /* 0x000000728848723c */ /* 0x040fe80000041848 */
[--C-:B------:R-:W-:Y:S02]  /*7d10*/  FFMA.FTZ R112, R143, c[0x0][0x2d0], -R145.reuse ;  /* 0x0000b4008f707a23 */ /* 0x100fe40000010891 */
[----:B------:R-:W-:Y:S02]  /*7d20*/  FFMA.FTZ R0, R0, R217, R206 ;  /* 0x000000d900007223 */ /* 0x000fe400000100ce */
[----:B------:R5:W-:Y:S01]  /*7d30*/  MUFU.EX2 R180, R112 ;  /* 0x0000007000b47308 */ /* 0x000be20000000800 */
[----:B------:R-:W-:Y:S03]  /*7d40*/  FADD.FTZ R2, R209, R2 ;  /* 0x00000002d1027221 */ /* 0x000fe60000010000 */
[----:B------:R-:W-:Y:S02]  /*7d50*/  FADD.FTZ R0, R205, R0 ;  /* 0x00000000cd007221 */ /* 0x000fe40000010000 */
[----:B------:R-:W-:Y:S02]  /*7d60*/  FADD.FTZ R2, R208, R2 ;  /* 0x00000002d0027221 */ /* 0x000fe40000010000 */
[----:B------:R-:W-:Y:S02]  /*7d70*/  FADD.FTZ R0, R204, R0 ;  /* 0x00000000cc007221 */ /* 0x000fe40000010000 */
[--C-:B--2---:R-:W-:Y:S02]  /*7d80*/  FFMA.FTZ R108, R142, c[0x0][0x2d0], -R145.reuse ;  /* 0x0000b4008e6c7a23 */ /* 0x104fe40000010891 */
[----:B------:R-:W-:Y:S01]  /*7d90*/  LDSM.16.MT88.4 R140, [R3+0x2800] ;  /* 0x00280000038c783b */ /* 0x000fe20000004200 */
[----:B------:R-:W-:Y:S01]  /*7da0*/  FADD.FTZ R2, R207, R2 ;  /* 0x00000002cf027221 */ /* 0x000fe20000010000 */
[----:B------:R2:W2:Y:S01]  /*7db0*/  MUFU.EX2 R181, R108 ;  /* 0x0000006c00b57308 */ /* 0x0004a20000000800 */
[----:B------:R-:W-:Y:S02]  /*7dc0*/  FADD.FTZ R0, R203, R0 ;  /* 0x00000000cb007221 */ /* 0x000fe40000010000 */
[----:B----4-:R-:W-:Y:S04]  /*7dd0*/  FADD.FTZ R2, R183, R2 ;  /* 0x00000002b7027221 */ /* 0x010fe80000010000 */
[----:B---3--:R-:W-:Y:S02]  /*7de0*/  FADD.FTZ R2, R182, R2 ;  /* 0x00000002b6027221 */ /* 0x008fe40000010000 */
[--C-:B-----5:R-:W-:Y:S01]  /*7df0*/  FFMA.FTZ R112, R146, c[0x0][0x2d0], -R144.reuse ;  /* 0x0000b40092707a23 */ /* 0x120fe20000010890 */
[C---:B-1----:R-:W-:Y:S03]  /*7e00*/  HMMA.16816.F32.BF16 R76, R136.reuse, R104, R76 ;  /* 0x00000068884c723c */ /* 0x042fe6000004184c */
[----:B------:R1:W3:Y:S04]  /*7e10*/  MUFU.EX2 R179, R112 ;  /* 0x0000007000b37308 */ /* 0x0002e80000000800 */
[----:B------:R-:W-:Y:S01]  /*7e20*/  FFMA.FTZ R104, R147, c[0x0][0x2d0], -R144 ;  /* 0x0000b40093687a23 */ /* 0x000fe20000010890 */
[C---:B------:R-:W-:Y:S05]  /*7e30*/  HMMA.16816.F32.BF16 R80, R136.reuse, R106, R80 ;  /* 0x0000006a8850723c */ /* 0x040fea0000041850 */
[----:B------:R4:W5:Y:S01]  /*7e40*/  MUFU.EX2 R178, R104 ;  /* 0x0000006800b27308 */ /* 0x0009620000000800 */
[----:B--2---:R-:W2:Y:S01]  /*7e50*/  LDSM.16.MT88.4 R108, [R3+0x4000] ;  /* 0x00400000036c783b */ /* 0x004ea20000004200 */
[C---:B------:R-:W-:Y:S01]  /*7e60*/  F2FP.BF16.PACK_AB R105, R180.reuse, R181 ;  /* 0x000000b5b469723e */ /* 0x040fe200000010ff */
[----:B------:R-:W-:Y:S04]  /*7e70*/  FADD.FTZ R0, R181, R0 ;  /* 0x00000000b5007221 */ /* 0x000fe80000010000 */
[----:B------:R-:W-:Y:S02]  /*7e80*/  FADD.FTZ R0, R180, R0 ;  /* 0x00000000b4007221 */ /* 0x000fe40000010000 */
[----:B-1----:R-:W1:Y:S01]  /*7e90*/  LDSM.16.MT88.4 R112, [R102+0x4000] ;  /* 0x004000006670783b */ /* 0x002e620000004200 */
[----:B---3--:R-:W-:Y:S02]  /*7ea0*/  FADD.FTZ R2, R179, R2 ;  /* 0x00000002b3027221 */ /* 0x008fe40000010000 */
[--C-:B----4-:R-:W-:Y:S01]  /*7eb0*/  FFMA.FTZ R104, R148, c[0x0][0x2d0], -R145.reuse ;  /* 0x0000b40094687a23 */ /* 0x110fe20000010891 */
[C---:B-----5:R-:W-:Y:S01]  /*7ec0*/  F2FP.BF16.PACK_AB R106, R178.reuse, R179 ;  /* 0x000000b3b26a723e */ /* 0x060fe200000010ff */
[----:B------:R-:W-:Y:S02]  /*7ed0*/  FADD.FTZ R2, R178, R2 ;  /* 0x00000002b2027221 */ /* 0x000fe40000010000 */
[----:B------:R3:W4:Y:S01]  /*7ee0*/  MUFU.EX2 R177, R104 ;  /* 0x0000006800b17308 */ /* 0x0007220000000800 */
[C---:B--2---:R-:W-:Y:S08]  /*7ef0*/  HMMA.16816.F32.BF16 R84, R136.reuse, R108, R84 ;  /* 0x0000006c8854723c */ /* 0x044ff00000041854 */
[C---:B------:R-:W-:Y:S01]  /*7f00*/  HMMA.16816.F32.BF16 R88, R136.reuse, R110, R88 ;  /* 0x0000006e8858723c */ /* 0x040fe20000041858 */
[----:B------:R-:W2:Y:S03]  /*7f10*/  LDSM.16.MT88.4 R108, [R103+0x800] ;  /* 0x00080000676c783b */ /* 0x000ea60000004200 */
[--C-:B---3--:R-:W-:Y:S02]  /*7f20*/  FFMA.FTZ R104, R149, c[0x0][0x2d0], -R145.reuse ;  /* 0x0000b40095687a23 */ /* 0x108fe40000010891 */
[----:B----4-:R-:W-:Y:S02]  /*7f30*/  FADD.FTZ R0, R177, R0 ;  /* 0x00000000b1007221 */ /* 0x010fe40000010000 */
[C---:B-1----:R-:W-:Y:S01]  /*7f40*/  HMMA.16816.F32.BF16 R92, R136.reuse, R112, R92 ;  /* 0x00000070885c723c */ /* 0x042fe2000004185c */
[----:B------:R1:W3:Y:S07]  /*7f50*/  MUFU.EX2 R176, R104 ;  /* 0x0000006800b07308 */ /* 0x0002ee0000000800 */
[----:B------:R-:W-:Y:S01]  /*7f60*/  HMMA.16816.F32.BF16 R96, R136, R114, R96 ;  /* 0x000000728860723c */ /* 0x000fe20000041860 */
[----:B------:R-:W4:Y:S03]  /*7f70*/  LDSM.16.MT88.4 R112, [R102+0x2800] ;  /* 0x002800006670783b */ /* 0x000f260000004200 */
[----:B-1----:R-:W-:Y:S01]  /*7f80*/  F2FP.BF16.PACK_AB R104, R182, R183 ;  /* 0x000000b7b668723e */ /* 0x002fe200000010ff */
[C---:B---3--:R-:W-:Y:S01]  /*7f90*/  FADD.FTZ R0, R176.reuse, R0 ;  /* 0x00000000b0007221 */ /* 0x048fe20000010000 */
[----:B------:R-:W-:Y:S07]  /*7fa0*/  F2FP.BF16.PACK_AB R107, R176, R177 ;  /* 0x000000b1b06b723e */ /* 0x000fee00000010ff */
[C---:B------:R-:W-:Y:S08]  /*7fb0*/  HMMA.16816.F32.BF16 R4, R104.reuse, R116, R4 ;  /* 0x000000746804723c */ /* 0x040ff00000041804 */
[C---:B------:R-:W-:Y:S01]  /*7fc0*/  HMMA.16816.F32.BF16 R8, R104.reuse, R118, R8 ;  /* 0x000000766808723c */ /* 0x040fe20000041808 */
[----:B------:R-:W-:Y:S07]  /*7fd0*/  LDSM.16.MT88.4 R116, [R103+0x4800] ;  /* 0x004800006774783b */ /* 0x000fee0000004200 */
[C---:B--2---:R-:W-:Y:S08]  /*7fe0*/  HMMA.16816.F32.BF16 R12, R104.reuse, R108, R12 ;  /* 0x0000006c680c723c */ /* 0x044ff0000004180c */
[C---:B------:R-:W-:Y:S01]  /*7ff0*/  HMMA.16816.F32.BF16 R16, R104.reuse, R110, R16 ;  /* 0x0000006e6810723c */ /* 0x040fe20000041810 */
[----:B------:R-:W1:Y:S07]  /*8000*/  LDSM.16.MT88.4 R108, [R156+0x4800] ;  /* 0x004800009c6c783b */ /* 0x000e6e0000004200 */
[C---:B------:R-:W-:Y:S07]  /*8010*/  HMMA.16816.F32.BF16 R20, R104.reuse, R120, R20 ;  /* 0x000000786814723c */ /* 0x040fee0000041814 */
[--C-:B------:R-:W-:Y:S01]  /*8020*/  FFMA.FTZ R120, R151, c[0x0][0x2d0], -R144.reuse ;  /* 0x0000b40097787a23 */ /* 0x100fe20000010890 */
[C---:B------:R-:W-:Y:S03]  /*8030*/  HMMA.16816.F32.BF16 R24, R104.reuse, R122, R24 ;  /* 0x0000007a6818723c */ /* 0x040fe60000041818 */
[----:B------:R2:W3:Y:S05]  /*8040*/  MUFU.EX2 R175, R120 ;  /* 0x0000007800af7308 */ /* 0x0004ea0000000800 */
[C---:B------:R-:W-:Y:S08]  /*8050*/  HMMA.16816.F32.BF16 R28, R104.reuse, R124, R28 ;  /* 0x0000007c681c723c */ /* 0x040ff0000004181c */
[C---:B------:R-:W-:Y:S01]  /*8060*/  HMMA.16816.F32.BF16 R32, R104.reuse, R126, R32 ;  /* 0x0000007e6820723c */ /* 0x040fe20000041820 */
[----:B------:R-:W-:Y:S07]  /*8070*/  LDSM.16.MT88.4 R124, [R103+0x1000] ;  /* 0x00100000677c783b */ /* 0x000fee0000004200 */
[C---:B------:R-:W-:Y:S04]  /*8080*/  HMMA.16816.F32.BF16 R36, R104.reuse, R128, R36 ;  /* 0x000000806824723c */ /* 0x040fe80000041824 */
[----:B--2---:R-:W-:Y:S02]  /*8090*/  FFMA.FTZ R120, R152, c[0x0][0x2d0], -R144 ;  /* 0x0000b40098787a23 */ /* 0x004fe40000010890 */
[----:B---3--:R-:W-:Y:S02]  /*80a0*/  FADD.FTZ R2, R175, R2 ;  /* 0x00000002af027221 */ /* 0x008fe40000010000 */
[C---:B------:R-:W-:Y:S01]  /*80b0*/  HMMA.16816.F32.BF16 R40, R104.reuse, R130, R40 ;  /* 0x000000826828723c */ /* 0x040fe20000041828 */
[----:B------:R2:W3:Y:S03]  /*80c0*/  MUFU.EX2 R174, R120 ;  /* 0x0000007800ae7308 */ /* 0x0004e60000000800 */
[--C-:B------:R-:W-:Y:S04]  /*80d0*/  FFMA.FTZ R128, R155, c[0x0][0x2d0], -R145.reuse ;  /* 0x0000b4009b807a23 */ /* 0x100fe80000010891 */
[C---:B------:R-:W-:Y:S03]  /*80e0*/  HMMA.16816.F32.BF16 R44, R104.reuse, R132, R44 ;  /* 0x00000084682c723c */ /* 0x040fe6000004182c */
[----:B------:R5:W-:Y:S05]  /*80f0*/  MUFU.EX2 R168, R128 ;  /* 0x0000008000a87308 */ /* 0x000bea0000000800 */
[C---:B------:R-:W-:Y:S01]  /*8100*/  HMMA.16816.F32.BF16 R48, R104.reuse, R134, R48 ;  /* 0x000000866830723c */ /* 0x040fe20000041830 */
[----:B------:R-:W-:Y:S07]  /*8110*/  LDSM.16.MT88.4 R132, [R102+0x1800] ;  /* 0x001800006684783b */ /* 0x000fee0000004200 */
[C---:B------:R-:W-:Y:S04]  /*8120*/  HMMA.16816.F32.BF16 R52, R104.reuse, R140, R52 ;  /* 0x0000008c6834723c */ /* 0x040fe80000041834 */
[--C-:B--2---:R-:W-:Y:S02]  /*8130*/  FFMA.FTZ R120, R150, c[0x0][0x2d0], -R145.reuse ;  /* 0x0000b40096787a23 */ /* 0x104fe40000010891 */
[----:B------:R-:W-:Y:S01]  /*8140*/  LDSM.16.MT88.4 R148, [R3+0x3800] ;  /* 0x003800000394783b */ /* 0x000fe20000004200 */
[----:B---3--:R-:W-:Y:S01]  /*8150*/  FADD.FTZ R2, R174, R2 ;  /* 0x00000002ae027221 */ /* 0x008fe20000010000 */
[C---:B------:R-:W-:Y:S01]  /*8160*/  HMMA.16816.F32.BF16 R56, R104.reuse, R142, R56 ;  /* 0x0000008e6838723c */ /* 0x040fe20000041838 */
[----:B------:R2:W-:Y:S05]  /*8170*/  MUFU.EX2 R172, R120 ;  /* 0x0000007800ac7308 */ /* 0x0005ea0000000800 */
[----:B-----5:R-:W-:Y:S02]  /*8180*/  LDSM.16.MT88.4 R128, [R102+0x1000] ;  /* 0x001000006680783b */ /* 0x020fe40000004200 */
[C---:B----4-:R-:W-:Y:S06]  /*8190*/  HMMA.16816.F32.BF16 R60, R104.reuse, R112, R60 ;  /* 0x00000070683c723c */ /* 0x050fec000004183c */
[----:B------:R-:W-:Y:S01]  /*81a0*/  LDSM.16.MT88.4 R140, [R156+0x3800] ;  /* 0x003800009c8c783b */ /* 0x000fe20000004200 */
[--C-:B------:R-:W-:Y:S01]  /*81b0*/  FFMA.FTZ R112, R154, c[0x0][0x2d0], -R145.reuse ;  /* 0x0000b4009a707a23 */ /* 0x100fe20000010891 */
[C---:B------:R-:W-:Y:S03]  /*81c0*/  HMMA.16816.F32.BF16 R64, R104.reuse, R114, R64 ;  /* 0x000000726840723c */ /* 0x040fe60000041840 */
[----:B------:R3:W4:Y:S05]  /*81d0*/  MUFU.EX2 R173, R112 ;  /* 0x0000007000ad7308 */ /* 0x00072a0000000800 */
[C---:B-1----:R-:W-:Y:S01]  /*81e0*/  HMMA.16816.F32.BF16 R68, R104.reuse, R108, R68 ;  /* 0x0000006c6844723c */ /* 0x042fe20000041844 */
[----:B--2---:R-:W-:Y:S06]  /*81f0*/  LDSM.16.MT88.4 R120, [R102+0x4800] ;  /* 0x004800006678783b */ /* 0x004fec0000004200 */
[----:B------:R-:W-:Y:S01]  /*8200*/  FFMA.FTZ R108, R157, c[0x0][0x2d0], -R144 ;  /* 0x0000b4009d6c7a23 */ /* 0x000fe20000010890 */
[C---:B------:R-:W-:Y:S03]  /*8210*/  HMMA.16816.F32.BF16 R72, R104.reuse, R110, R72 ;  /* 0x0000006e6848723c */ /* 0x040fe60000041848 */
[----:B------:R1:W2:Y:S05]  /*8220*/  MUFU.EX2 R171, R108 ;  /* 0x0000006c00ab7308 */ /* 0x0002aa0000000800 */
[C---:B------:R-:W-:Y:S01]  /*8230*/  HMMA.16816.F32.BF16 R76, R104.reuse, R116, R76 ;  /* 0x00000074684c723c */ /* 0x040fe2000004184c */
[----:B---3--:R-:W3:Y:S03]  /*8240*/  LDSM.16.MT88.4 R112, [R3+0x4800] ;  /* 0x004800000370783b */ /* 0x008ee60000004200 */
[----:B----4-:R-:W-:Y:S04]  /*8250*/  FADD.FTZ R0, R173, R0 ;  /* 0x00000000ad007221 */ /* 0x010fe80000010000 */
[C---:B------:R-:W-:Y:S01]  /*8260*/  HMMA.16816.F32.BF16 R80, R104.reuse, R118, R80 ;  /* 0x000000766850723c */ /* 0x040fe20000041850 */
[----:B------:R-:W-:Y:S03]  /*8270*/  LDSM.16.MT88.4 R116, [R3+0x1000] ;  /* 0x001000000374783b */ /* 0x000fe60000004200 */
[----:B------:R-:W-:Y:S02]  /*8280*/  FADD.FTZ R0, R172, R0 ;  /* 0x00000000ac007221 */ /* 0x000fe40000010000 */
[----:B-1----:R-:W-:Y:S02]  /*8290*/  FFMA.FTZ R108, R158, c[0x0][0x2d0], -R144 ;  /* 0x0000b4009e6c7a23 */ /* 0x002fe40000010890 */
[----:B--2---:R-:W-:Y:S02]  /*82a0*/  FADD.FTZ R2, R171, R2 ;  /* 0x00000002ab027221 */ /* 0x004fe40000010000 */
[----:B------:R1:W2:Y:S01]  /*82b0*/  MUFU.EX2 R170, R108 ;  /* 0x0000006c00aa7308 */ /* 0x0002a20000000800 */
[C---:B---3--:R-:W-:Y:S03]  /*82c0*/  HMMA.16816.F32.BF16 R84, R104.reuse, R112, R84 ;  /* 0x000000706854723c */ /* 0x048fe60000041854 */
[--C-:B-1----:R-:W-:Y:S02]  /*82d0*/  FFMA.FTZ R108, R153, c[0x0][0x2d0], -R145.reuse ;  /* 0x0000b400996c7a23 */ /* 0x102fe40000010891 */
[----:B------:R-:W-:Y:S03]  /*82e0*/  LDSM.16.MT88.4 R152, [R102+0x3800] ;  /* 0x003800006698783b */ /* 0x000fe60000004200 */
[C---:B------:R-:W-:Y:S01]  /*82f0*/  HMMA.16816.F32.BF16 R88, R104.reuse, R114, R88 ;  /* 0x000000726858723c */ /* 0x040fe20000041858 */
[----:B------:R1:W3:Y:S03]  /*8300*/  MUFU.EX2 R169, R108 ;  /* 0x0000006c00a97308 */ /* 0x0002e60000000800 */
[----:B--2---:R-:W-:Y:S01]  /*8310*/  FADD.FTZ R2, R170, R2 ;  /* 0x00000002aa027221 */ /* 0x004fe20000010000 */
[----:B------:R-:W-:Y:S03]  /*8320*/  LDSM.16.MT88.4 R112, [R156+0x3000] ;  /* 0x003000009c70783b */ /* 0x000fe60000004200 */
[C---:B------:R-:W-:Y:S08]  /*8330*/  HMMA.16816.F32.BF16 R92, R104.reuse, R120, R92 ;  /* 0x00000078685c723c */ /* 0x040ff0000004185c */
[----:B------:R-:W-:Y:S01]  /*8340*/  HMMA.16816.F32.BF16 R96, R104, R122, R96 ;  /* 0x0000007a6860723c */ /* 0x000fe20000041860 */
[----:B------:R-:W-:Y:S06]  /*8350*/  LDSM.16.MT88.4 R120, [R103+0x3000] ;  /* 0x003000006778783b */ /* 0x000fec0000004200 */
[----:B------:R-:W-:Y:S02]  /*8360*/  F2FP.BF16.PACK_AB R104, R174, R175 ;  /* 0x000000afae68723e */ /* 0x000fe400000010ff */
[----:B-1----:R-:W1:Y:S03]  /*8370*/  LDSM.16.MT88.4 R108, [R156+0x1000] ;  /* 0x001000009c6c783b */ /* 0x002e660000004200 */
[----:B------:R-:W-:Y:S01]  /*8380*/  F2FP.BF16.PACK_AB R105, R172, R173 ;  /* 0x000000adac69723e */ /* 0x000fe200000010ff */
[----:B---3--:R-:W-:Y:S01]  /*8390*/  FADD.FTZ R0, R169, R0 ;  /* 0x00000000a9007221 */ /* 0x008fe20000010000 */
        /* <DEDUP_REMOVED lines=18> */
[C---:B------:R-:W-:Y:S07]  /*84c0*/  HMMA.16816.F32.BF16 R44, R104.reuse, R120, R44 ;  /* 0x00000078682c723c */ /* 0x040fee000004182c */
[--C-:B------:R-:W-:Y:S01]  /*84d0*/  FFMA.FTZ R120, R160, c[0x0][0x2d0], -R144.reuse ;  /* 0x0000b400a0787a23 */ /* 0x100fe20000010890 */
[C---:B------:R-:W-:Y:S03]  /*84e0*/  HMMA.16816.F32.BF16 R48, R104.reuse, R122, R48 ;  /* 0x0000007a6830723c */ /* 0x040fe60000041830 */
[----:B------:R4:W5:Y:S05]  /*84f0*/  MUFU.EX2 R167, R120 ;  /* 0x0000007800a77308 */ /* 0x00096a0000000800 */
[C---:B-1----:R-:W-:Y:S07]  /*8500*/  HMMA.16816.F32.BF16 R52, R104.reuse, R108, R52 ;  /* 0x0000006c6834723c */ /* 0x042fee0000041834 */
[--C-:B------:R-:W-:Y:S01]  /*8510*/  FFMA.FTZ R108, R159, c[0x0][0x2d0], -R145.reuse ;  /* 0x0000b4009f6c7a23 */ /* 0x100fe20000010891 */
[C---:B------:R-:W-:Y:S03]  /*8520*/  HMMA.16816.F32.BF16 R56, R104.reuse, R110, R56 ;  /* 0x0000006e6838723c */ /* 0x040fe60000041838 */
[----:B------:R1:W-:Y:S05]  /*8530*/  MUFU.EX2 R165, R108 ;  /* 0x0000006c00a57308 */ /* 0x0003ea0000000800 */
[C---:B---3--:R-:W-:Y:S01]  /*8540*/  HMMA.16816.F32.BF16 R60, R104.reuse, R116, R60 ;  /* 0x00000074683c723c */ /* 0x048fe2000004183c */
[----:B----4-:R-:W3:Y:S03]  /*8550*/  LDSM.16.MT88.4 R120, [R103+0x5000] ;  /* 0x005000006778783b */ /* 0x010ee60000004200 */
[----:B-----5:R-:W-:Y:S03]  /*8560*/  F2FP.BF16.PACK_AB R136, R166, R167 ;  /* 0x000000a7a688723e */ /* 0x020fe600000010ff */
[--C-:B------:R-:W-:Y:S01]  /*8570*/  FFMA.FTZ R116, R162, c[0x0][0x2d0], -R145.reuse ;  /* 0x0000b400a2747a23 */ /* 0x100fe20000010891 */
[C---:B------:R-:W-:Y:S03]  /*8580*/  HMMA.16816.F32.BF16 R64, R104.reuse, R118, R64 ;  /* 0x000000766840723c */ /* 0x040fe60000041840 */
[----:B------:R4:W5:Y:S05]  /*8590*/  MUFU.EX2 R164, R116 ;  /* 0x0000007400a47308 */ /* 0x00096a0000000800 */
[C---:B--2---:R-:W-:Y:S01]  /*85a0*/  HMMA.16816.F32.BF16 R68, R104.reuse, R112, R68 ;  /* 0x000000706844723c */ /* 0x044fe20000041844 */
[----:B-1----:R-:W1:Y:S06]  /*85b0*/  LDSM.16.MT88.4 R108, [R3+0x5000] ;  /* 0x00500000036c783b */ /* 0x002e6c0000004200 */
[--C-:B------:R-:W-:Y:S01]  /*85c0*/  FFMA.FTZ R112, R184, c[0x0][0x2d0], -R145.reuse ;  /* 0x0000b400b8707a23 */ /* 0x100fe20000010891 */
[C---:B------:R-:W-:Y:S03]  /*85d0*/  HMMA.16816.F32.BF16 R72, R104.reuse, R114, R72 ;  /* 0x000000726848723c */ /* 0x040fe60000041848 */
[----:B------:R2:W-:Y:S01]  /*85e0*/  MUFU.EX2 R161, R112 ;  /* 0x0000007000a17308 */ /* 0x0005e20000000800 */
[----:B------:R-:W-:Y:S02]  /*85f0*/  FFMA.FTZ R145, R202, c[0x0][0x2d0], -R145 ;  /* 0x0000b400ca917a23 */ /* 0x000fe40000010891 */
[--C-:B----4-:R-:W-:Y:S07]  /*8600*/  FFMA.FTZ R116, R163, c[0x0][0x2d0], -R144.reuse ;  /* 0x0000b400a3747a23 */ /* 0x110fee0000010890 */
[----:B------:R-:W4:Y:S01]  /*8610*/  MUFU.EX2 R160, R145 ;  /* 0x0000009100a07308 */ /* 0x000f220000000800 */
[----:B------:R-:W-:Y:S01]  /*8620*/  FFMA.FTZ R144, R201, c[0x0][0x2d0], -R144 ;  /* 0x0000b400c9907a23 */ /* 0x000fe20000010890 */
[----:B-----5:R-:W-:Y:S01]  /*8630*/  F2FP.BF16.PACK_AB R137, R164, R165 ;  /* 0x000000a5a489723e */ /* 0x020fe200000010ff */
[C---:B---3--:R-:W-:Y:S07]  /*8640*/  HMMA.16816.F32.BF16 R76, R104.reuse, R120, R76 ;  /* 0x00000078684c723c */ /* 0x048fee000004184c */
[----:B------:R3:W-:Y:S01]  /*8650*/  MUFU.EX2 R163, R116 ;  /* 0x0000007400a37308 */ /* 0x0007e20000000800 */
[C---:B------:R-:W-:Y:S01]  /*8660*/  HMMA.16816.F32.BF16 R80, R104.reuse, R122, R80 ;  /* 0x0000007a6850723c */ /* 0x040fe20000041850 */
[----:B--2---:R-:W-:Y:S08]  /*8670*/  LDSM.16.MT88.4 R112, [R156+0x1800] ;  /* 0x001800009c70783b */ /* 0x004ff00000004200 */
[----:B------:R-:W2:Y:S01]  /*8680*/  MUFU.EX2 R162, R144 ;  /* 0x0000009000a27308 */ /* 0x000ea20000000800 */
[C---:B-1----:R-:W-:Y:S01]  /*8690*/  HMMA.16816.F32.BF16 R84, R104.reuse, R108, R84 ;  /* 0x0000006c6854723c */ /* 0x042fe20000041854 */
[----:B------:R-:W-:Y:S02]  /*86a0*/  LDSM.16.MT88.4 R120, [R103+0x1800] ;  /* 0x001800006778783b */ /* 0x000fe40000004200 */
[----:B----4-:R-:W-:Y:S05]  /*86b0*/  F2FP.BF16.PACK_AB R139, R160, R161 ;  /* 0x000000a1a08b723e */ /* 0x010fea00000010ff */
[C---:B------:R-:W-:Y:S01]  /*86c0*/  HMMA.16816.F32.BF16 R88, R104.reuse, R110, R88 ;  /* 0x0000006e6858723c */ /* 0x040fe20000041858 */
[----:B------:R-:W-:Y:S08]  /*86d0*/  LDSM.16.MT88.4 R156, [R156+0x5800] ;  /* 0x005800009c9c783b */ /* 0x000ff00000004200 */
[----:B---3--:R-:W1:Y:S03]  /*86e0*/  LDSM.16.MT88.4 R116, [R102+0x5000] ;  /* 0x005000006674783b */ /* 0x008e660000004200 */
[----:B--2---:R-:W-:Y:S05]  /*86f0*/  F2FP.BF16.PACK_AB R138, R162, R163 ;  /* 0x000000a3a28a723e */ /* 0x004fea00000010ff */
[----:B------:R-:W2:Y:S01]  /*8700*/  LDSM.16.MT88.4 R144, [R103+0x3800] ;  /* 0x003800006790783b */ /* 0x000ea20000004200 */
[C---:B-1----:R-:W-:Y:S08]  /*8710*/  HMMA.16816.F32.BF16 R92, R104.reuse, R116, R92 ;  /* 0x00000074685c723c */ /* 0x042ff0000004185c */
[----:B------:R-:W-:Y:S08]  /*8720*/  HMMA.16816.F32.BF16 R96, R104, R118, R96 ;  /* 0x000000766860723c */ /* 0x000ff00000041860 */
[C---:B------:R-:W-:Y:S01]  /*8730*/  HMMA.16816.F32.BF16 R104, R136.reuse, R112, R4 ;  /* 0x000000708868723c */ /* 0x040fe20000041804 */
[----:B------:R-:W1:Y:S07]  /*8740*/  LDSM.16.MT88.4 R4, [R103+0x5800] ;  /* 0x005800006704783b */ /* 0x000e6e0000004200 */
[C---:B------:R-:W-:Y:S01]  /*8750*/  HMMA.16816.F32.BF16 R108, R136.reuse, R114, R8 ;  /* 0x00000072886c723c */ /* 0x040fe20000041808 */
[----:B------:R3:W4:Y:S07]  /*8760*/  LDSM.16.MT88.4 R8, [R3+0x5800] ;  /* 0x005800000308783b */ /* 0x00072e0000004200 */
[C---:B------:R-:W-:Y:S01]  /*8770*/  HMMA.16816.F32.BF16 R112, R136.reuse, R120, R12 ;  /* 0x000000788870723c */ /* 0x040fe2000004180c */
[----:B------:R-:W5:Y:S07]  /*8780*/  LDSM.16.MT88.4 R12, [R102+0x5800] ;  /* 0x00580000660c783b */ /* 0x000f6e0000004200 */
[C---:B------:R-:W-:Y:S08]  /*8790*/  HMMA.16816.F32.BF16 R116, R136.reuse, R122, R16 ;  /* 0x0000007a8874723c */ /* 0x040ff00000041810 */
[C---:B------:R-:W-:Y:S04]  /*87a0*/  HMMA.16816.F32.BF16 R120, R136.reuse, R124, R20 ;  /* 0x0000007c8878723c */ /* 0x040fe80000041814 */
[----:B---3--:R-:W-:Y:S02]  /*87b0*/  FADD.FTZ R3, R168, R0 ;  /* 0x00000000a8037221 */ /* 0x008fe40000010000 */
[----:B------:R-:W-:Y:S02]  /*87c0*/  FADD.FTZ R0, R167, R2 ;  /* 0x00000002a7007221 */ /* 0x000fe40000010000 */
[C---:B------:R-:W-:Y:S04]  /*87d0*/  HMMA.16816.F32.BF16 R124, R136.reuse, R126, R24 ;  /* 0x0000007e887c723c */ /* 0x040fe80000041818 */
[----:B------:R-:W-:Y:S02]  /*87e0*/  FADD.FTZ R3, R165, R3 ;  /* 0x00000003a5037221 */ /* 0x000fe40000010000 */
[----:B------:R-:W-:Y:S02]  /*87f0*/  FADD.FTZ R2, R166, R0 ;  /* 0x00000000a6027221 */ /* 0x000fe40000010000 */
[C---:B------:R-:W-:Y:S04]  /*8800*/  HMMA.16816.F32.BF16 R128, R136.reuse, R132, R28 ;  /* 0x000000848880723c */ /* 0x040fe8000004181c */
[----:B------:R-:W-:Y:S02]  /*8810*/  FADD.FTZ R0, R164, R3 ;  /* 0x00000003a4007221 */ /* 0x000fe40000010000 */
[----:B------:R-:W-:Y:S01]  /*8820*/  FADD.FTZ R3, R163, R2 ;  /* 0x00000002a3037221 */ /* 0x000fe20000010000 */
[----:B------:R-:W-:Y:S01]  /*8830*/  IADD3 R2, R211, 0x1, RZ ;  /* 0x00000001d3027810 */ /* 0x000fe20007ffe0ff */
[C---:B------:R-:W-:Y:S04]  /*8840*/  HMMA.16816.F32.BF16 R132, R136.reuse, R134, R32 ;  /* 0x000000868884723c */ /* 0x040fe80000041820 */
[----:B------:R-:W-:Y:S01]  /*8850*/  FADD.FTZ R0, R161, R0 ;  /* 0x00000000a1007221 */ /* 0x000fe20000010000 */
[----:B------:R-:W-:Y:S01]  /*8860*/  SEL R211, R2, RZ, !P1 ;  /* 0x000000ff02d37207 */ /* 0x000fe20004800000 */
[----:B------:R-:W-:Y:S02]  /*8870*/  FADD.FTZ R216, R162, R3 ;  /* 0x00000003a2d87221 */ /* 0x000fe40000010000 */
[C---:B------:R-:W-:Y:S04]  /*8880*/  HMMA.16816.F32.BF16 R36, R136.reuse, R140, R36 ;  /* 0x0000008c8824723c */ /* 0x040fe80000041824 */
[----:B------:R-:W-:Y:S04]  /*8890*/  FADD.FTZ R217, R160, R0 ;  /* 0x00000000a0d97221 */ /* 0x000fe80000010000 */
[C---:B------:R-:W-:Y:S08]  /*88a0*/  HMMA.16816.F32.BF16 R40, R136.reuse, R142, R40 ;  /* 0x0000008e8828723c */ /* 0x040ff00000041828 */
        /* <DEDUP_REMOVED lines=10> */
[C---:B----4-:R-:W-:Y:S08]  /*8950*/  HMMA.16816.F32.BF16 R84, R136.reuse, R8, R84 ;  /* 0x000000088854723c */ /* 0x050ff00000041854 */
[C---:B------:R-:W-:Y:S08]  /*8960*/  HMMA.16816.F32.BF16 R88, R136.reuse, R10, R88 ;  /* 0x0000000a8858723c */ /* 0x040ff00000041858 */
[C---:B-----5:R-:W-:Y:S08]  /*8970*/  HMMA.16816.F32.BF16 R92, R136.reuse, R12, R92 ;  /* 0x0000000c885c723c */ /* 0x060ff0000004185c */
[----:B------:R-:W-:Y:S01]  /*8980*/  HMMA.16816.F32.BF16 R96, R136, R14, R96 ;  /* 0x0000000e8860723c */ /* 0x000fe20000041860 */
[----:B------:R-:W-:Y:S07]  /*8990*/  @!UPT UIADD3 URZ, URZ, URZ, URZ ;  /* 0x0000003f3f3ff290 */ /* 0x000fee000fffe03f */
[----:B------:R-:W-:-:S11]  /*89a0*/  @!P0 BRA `(.L_x_1455) ;  /* 0x0000050000008947 */ /* 0x000fd60003800000 */
[----:B------:R-:W-:Y:S01]  /*89b0*/  IADD3 R2, R219, R212, R228 ;  /* 0x000000d4db027210 */ /* 0x000fe20007ffe0e4 */
[----:B------:R-:W-:Y:S01]  /*89c0*/  IMAD.MOV.U32 R198, RZ, RZ, RZ ;  /* 0x000000ffffc67224 */ /* 0x000fe200078e00ff */
[----:B------:R-:W-:Y:S01]  /*89d0*/  SHF.R.S32.HI R234, RZ, 0x1f, R214 ;  /* 0x0000001fffea7819 */ /* 0x000fe200000114d6 */
[----:B------:R-:W-:Y:S01]  /*89e0*/  IMAD.SHL.U32 R18, R214, 0x2, RZ ;  /* 0x00000002d6127824 */ /* 0x000fe200078e00ff */
[----:B------:R-:W-:Y:S01]  /*89f0*/  IADD3 R2, R2, -0x80, RZ ;  /* 0xffffff8002027810 */ /* 0x000fe20007ffe0ff */
[C---:B------:R-:W-:Y:S01]  /*8a00*/  IMAD.SHL.U32 R17, R213.reuse, 0x2, RZ ;  /* 0x00000002d5117824 */ /* 0x040fe200078e00ff */
[----:B------:R-:W-:Y:S01]  /*8a10*/  SHF.L.U64.HI R15, R214, 0x1, R234 ;  /* 0x00000001d60f7819 */ /* 0x000fe200000102ea */
[----:B------:R-:W-:Y:S01]  /*8a20*/  IMAD.SHL.U32 R16, R200, 0x2, RZ ;  /* 0x00000002c8107824 */ /* 0x000fe200078e00ff */
[----:B------:R-:W-:Y:S01]  /*8a30*/  SHF.R.S32.HI R235, RZ, 0x1f, R213 ;  /* 0x0000001fffeb7819 */ /* 0x000fe200000114d5 */
[----:B------:R-:W-:Y:S01]  /*8a40*/  @P3 IMAD.HI.U32 R3, R2, c[0x0][0x2bc], RZ ;  /* 0x0000af0002033a27 */ /* 0x000fe200078e00ff */
[----:B------:R-:W-:Y:S02]  /*8a50*/  SHF.R.S32.HI R234, RZ, 0x1f, R200 ;  /* 0x0000001fffea7819 */ /* 0x000fe400000114c8 */
[----:B------:R-:W-:Y:S01]  /*8a60*/  SHF.L.U64.HI R14, R213, 0x1, R235 ;  /* 0x00000001d50e7819 */ /* 0x000fe200000102eb */
[----:B------:R-:W-:Y:S01]  /*8a70*/  IMAD.MOV.U32 R0, RZ, RZ, R2 ;  /* 0x000000ffff007224 */ /* 0x000fe200078e0002 */
[----:B------:R-:W-:Y:S02]  /*8a80*/  @P3 SHF.R.U32.HI R0, RZ, c[0x0][0x2c0], R3 ;  /* 0x0000b000ff003a19 */ /* 0x000fe40000011603 */
[----:B------:R-:W-:Y:S02]  /*8a90*/  SHF.L.U64.HI R13, R200, 0x1, R234 ;  /* 0x00000001c80d7819 */ /* 0x000fe400000102ea */
        /* <DEDUP_REMOVED lines=22> */
.L_x_1516:
[----:B------:R-:W-:-:S05]  /*8c00*/  BRA.DIV ~URZ, `(.L_x_1457) ;  /* 0x00006b327f007947 */ /* 0x000fca000b800000 */
[----:B------:R-:W3:Y:S01]  /*8c10*/  SHFL.IDX PT, R2, R12, RZ, 0x181f ;  /* 0x00181fff0c027589 */ /* 0x000ee200000e0000 */
[----:B------:R-:W-:Y:S01]  /*8c20*/  ISETP.GE.AND P5, PT, R200, c[0x0][0x1d4], PT ;  /* 0x00007500c8007a0c */ /* 0x000fe20003fa6270 */
[----:B------:R-:W-:Y:S01]  /*8c30*/  IMAD R0, R211, 0x6000, R233 ;  /* 0x00006000d3007824 */ /* 0x000fe200078e02e9 */
[----:B------:R-:W-:Y:S02]  /*8c40*/  ISETP.GE.AND P1, PT, R213, c[0x0][0x1d4], PT ;  /* 0x00007500d5007a0c */ /* 0x000fe40003f26270 */
        /* <DEDUP_REMOVED lines=13> */
[----:B------:R2:W1:Y:S02]  /*8d20*/  SHFL.IDX PT, R2, R12, 0x1, 0x181f ;  /* 0x00381f000c027f89 */ /* 0x00046400000e0000 */
[----:B-1-3--:R-:W-:Y:S02]  /*8d30*/  SEL R5, RZ, 0x10, P0 ;  /* 0x00000010ff057807 */ /* 0x00afe40000000000 */
[----:B-----5:R-:W-:Y:S02]  /*8d40*/  SEL R11, RZ, 0x10, P5 ;  /* 0x00000010ff0b7807 */ /* 0x020fe40002800000 */
[----:B------:R-:W-:Y:S04]  /*8d50*/  SEL R10, RZ, 0x10, P1 ;  /* 0x00000010ff0a7807 */ /* 0x000fe80000800000 */
.L_x_1517:
[----:B--2-4-:R-:W-:Y:S02]  /*8d60*/  IADD3 R3, -R10, 0x10, RZ ;  /* 0x000000100a037810 */ /* 0x014fe40007ffe1ff */
[----:B------:R-:W-:Y:S02]  /*8d70*/  IADD3 R8, -R11, 0x10, RZ ;  /* 0x000000100b087810 */ /* 0x000fe40007ffe1ff */
[----:B------:R-:W-:Y:S02]  /*8d80*/  IADD3 R6, -R5, 0x10, RZ ;  /* 0x0000001005067810 */ /* 0x000fe40007ffe1ff */
[----:B------:R-:W-:Y:S02]  /*8d90*/  LOP3.LUT R7, R3, 0xf, RZ, 0xc0, !PT ;  /* 0x0000000f03077812 */ /* 0x000fe400078ec0ff */
[----:B------:R-:W-:Y:S02]  /*8da0*/  LOP3.LUT R8, R8, 0xf, RZ, 0xc0, !PT ;  /* 0x0000000f08087812 */ /* 0x000fe400078ec0ff */
[----:B------:R-:W-:Y:S02]  /*8db0*/  LOP3.LUT R3, R6, 0xf, RZ, 0xc0, !PT ;  /* 0x0000000f06037812 */ /* 0x000fe400078ec0ff */
[-C--:B------:R-:W-:Y:S02]  /*8dc0*/  IADD3 R6, P6, P5, R7, R2.reuse, R17 ;  /* 0x0000000207067210 */ /* 0x080fe40007dde011 */
[----:B------:R-:W-:Y:S02]  /*8dd0*/  IADD3 R8, P1, P0, R8, R2, R16 ;  /* 0x0000000208087210 */ /* 0x000fe4000783e010 */
        /* <DEDUP_REMOVED lines=13> */
.L_x_1455:
[----:B------:R-:W-:Y:S05]  /*8eb0*/  BSYNC B0 ;  /* 0x0000000000007941 */ /* 0x000fea0003800000 */
.L_x_1454:
[C---:B------:R-:W-:Y:S01]  /*8ec0*/  ISETP.GT.AND P0, PT, R197.reuse, R220, PT ;  /* 0x000000dcc500720c */ /* 0x040fe20003f04270 */
[----:B------:R-:W0:Y:S01]  /*8ed0*/  LDGDEPBAR ;  /* 0x00000000000079af */ /* 0x000e220000000000 */
[C---:B------:R-:W-:Y:S01]  /*8ee0*/  ISETP.GE.AND P1, PT, R186.reuse, 0x1, PT ;  /* 0x00000001ba00780c */ /* 0x040fe20003f26270 */
[----:B------:R-:W-:Y:S01]  /*8ef0*/  IMAD.MOV.U32 R103, RZ, RZ, R100 ;  /* 0x000000ffff677224 */ /* 0x000fe200078e0064 */
[----:B------:R-:W-:Y:S01]  /*8f00*/  IADD3 R186, R186, 0x1, RZ ;  /* 0x00000001baba7810 */ /* 0x000fe20007ffe0ff */
[----:B------:R-:W-:Y:S01]  /*8f10*/  IMAD.MOV.U32 R102, RZ, RZ, R101 ;  /* 0x000000ffff667224 */ /* 0x000fe200078e0065 */
[----:B------:R-:W-:Y:S02]  /*8f20*/  IADD3 R197, R197, -0x1, RZ ;  /* 0xffffffffc5c57810 */ /* 0x000fe40007ffe0ff */
[----:B------:R-:W-:Y:S05]  /*8f30*/  SEL R186, R186, RZ, !P1 ;  /* 0x000000ffbaba7207 */ /* 0x000fea0004800000 */
[----:B-1----:R-:W-:-:S05]  /*8f40*/  @P0 BRA `(.L_x_1458) ;  /* 0xffffc87000000947 */ /* 0x002fca000383ffff */
.L_x_1449:
[----:B------:R-:W-:Y:S01]  /*8f50*/  ISETP.GE.AND P0, PT, R197, RZ, PT ;  /* 0x000000ffc500720c */ /* 0x000fe20003f06270 */
[----:B------:R-:W-:Y:S01]  /*8f60*/  IMAD.MOV.U32 R234, RZ, RZ, 0x1f ;  /* 0x0000001fffea7424 */ /* 0x000fe200078e00ff */
[----:B------:R-:W-:-:S11]  /*8f70*/  MOV R220, 0xffffffff ;  /* 0xffffffff00dc7802 */ /* 0x000fd60000000f00 */
[----:B------:R-:W-:Y:S05]  /*8f80*/  @!P0 BRA `(.L_x_1459) ;  /* 0x0000328000008947 */ /* 0x000fea0003800000 */
[----:B------:R-:W-:Y:S02]  /*8f90*/  MOV R102, R100 ;  /* 0x0000006400667202 */ /* 0x000fe40000000f00 */
[----:B------:R-:W-:Y:S02]  /*8fa0*/  MOV R0, R101 ;  /* 0x0000006500007202 */ /* 0x000fe40000000f00 */
.L_x_1469:
[----:B------:R-:W-:Y:S04]  /*8fb0*/  DEPBAR.LE SB0, 0x2 ;  /* 0x000080800000791a */ /* 0x000fe80000000000 */
[----:B------:R-:W-:Y:S01]  /*8fc0*/  WARPSYNC 0xffffffff ;  /* 0xffffffff00007948 */ /* 0x000fe20003800000 */
[----:B------:R-:W-:Y:S01]  /*8fd0*/  BAR.SYNC.DEFER_BLOCKING 0x0 ;  /* 0x0000000000007b1d */ /* 0x000fe20000010000 */
[----:B------:R-:W-:Y:S01]  /*8fe0*/  IMAD R185, R186, 0x6000, RZ ;  /* 0x00006000bab97824 */ /* 0x000fe200078e02ff */
[----:B------:R-:W-:Y:S04]  /*8ff0*/  ISETP.NE.AND P0, PT, R197, RZ, PT ;  /* 0x000000ffc500720c */ /* 0x000fe80003f05270 */
        /* <DEDUP_REMOVED lines=38> */
.L_x_1518:
[----:B------:R-:W-:-:S05]  /*9260*/  BRA.DIV ~URZ, `(.L_x_1463) ;  /* 0x000067927f007947 */ /* 0x000fca000b800000 */
[----:B------:R-:W5:Y:S01]  /*9270*/  SHFL.IDX PT, R2, R21, RZ, 0x181f ;  /* 0x00181fff15027589 */ /* 0x000f6200000e0000 */
[----:B------:R-:W-:Y:S01]  /*9280*/  ISETP.GE.AND P4, PT, R200, c[0x0][0x1d4], PT ;  /* 0x00007500c8007a0c */ /* 0x000fe20003f86270 */
[----:B------:R-:W-:Y:S01]  /*9290*/  IMAD R4, R211, 0x6000, R232 ;  /* 0x00006000d3047824 */ /* 0x000fe200078e02e8 */
[----:B------:R-:W-:Y:S02]  /*92a0*/  ISETP.GE.AND P1, PT, R213, c[0x0][0x1d4], PT ;  /* 0x00007500d5007a0c */ /* 0x000fe40003f26270 */
[----:B------:R-:W-:Y:S02]  /*92b0*/  ISETP.GE.AND P0, PT, R214, c[0x0][0x1d4], PT ;  /* 0x00007500d6007a0c */ /* 0x000fe40003f06270 */
[C---:B-----5:R-:W-:Y:S02]  /*92c0*/  IADD3 R12, P5, R2.reuse, R29, RZ ;  /* 0x0000001d020c7210 */ /* 0x060fe40007fbe0ff */
[C---:B------:R-:W-:Y:S03]  /*92d0*/  IADD3 R6, P6, R2.reuse, R30, RZ ;  /* 0x0000001e02067210 */ /* 0x040fe60007fde0ff */
[C---:B---3--:R-:W-:Y:S01]  /*92e0*/  IMAD.X R13, R5.reuse, 0x1, R22, P5 ;  /* 0x00000001050d7824 */ /* 0x048fe200028e0616 */
[----:B------:R-:W-:Y:S01]  /*92f0*/  IADD3 R14, P5, R2, R31, RZ ;  /* 0x0000001f020e7210 */ /* 0x000fe20007fbe0ff */
[C---:B------:R-:W-:Y:S01]  /*9300*/  IMAD.X R7, R5.reuse, 0x1, R23, P6 ;  /* 0x0000000105077824 */ /* 0x040fe200030e0617 */
[----:B------:R3:W4:Y:S03]  /*9310*/  SHFL.IDX PT, R2, R21, 0x1, 0x181f ;  /* 0x00381f0015027f89 */ /* 0x00072600000e0000 */
[----:B------:R-:W-:Y:S01]  /*9320*/  IMAD.X R15, R5, 0x1, R28, P5 ;  /* 0x00000001050f7824 */ /* 0x000fe200028e061c */
[----:B------:R-:W-:Y:S01]  /*9330*/  @!PT LDS RZ, [RZ] ;  /* 0x00000000fffff984 */ /* 0x000fe20000000800 */
[----:B------:R5:W-:Y:S04]  /*9340*/  LDGSTS.E.BYPASS.LTC128B.128 [R4], [R12.64], !P4 ;  /* 0x000000000c047fae */ /* 0x000be8000e101d46 */
[----:B------:R2:W-:Y:S04]  /*9350*/  LDGSTS.E.BYPASS.LTC128B.128 [R4+0x2000], [R6.64], !P1 ;  /* 0x0200000006047fae */ /* 0x0005e8000c901d46 */
[----:B------:R3:W1:Y:S04]  /*9360*/  SHFL.IDX PT, R5, R20, 0x1, 0x181f ;  /* 0x00381f0014057f89 */ /* 0x00066800000e0000 */
[----:B------:R3:W-:Y:S01]  /*9370*/  LDGSTS.E.BYPASS.LTC128B.128 [R4+0x4000], [R14.64], !P0 ;  /* 0x040000000e047fae */ /* 0x0007e2000c101d46 */
[----:B-----5:R-:W-:Y:S02]  /*9380*/  SEL R12, RZ, 0x10, P4 ;  /* 0x00000010ff0c7807 */ /* 0x020fe40002000000 */
[----:B--2---:R-:W-:Y:S02]  /*9390*/  SEL R7, RZ, 0x10, P1 ;  /* 0x00000010ff077807 */ /* 0x004fe40000800000 */
[----:B------:R-:W-:Y:S02]  /*93a0*/  SEL R6, RZ, 0x10, P0 ;  /* 0x00000010ff067807 */ /* 0x000fe40000000000 */
.L_x_1519:
[----:B-1-34-:R-:W-:Y:S02]  /*93b0*/  IADD3 R14, -R12, 0x10, RZ ;  /* 0x000000100c0e7810 */ /* 0x01afe40007ffe1ff */
[----:B------:R-:W-:Y:S02]  /*93c0*/  IADD3 R3, -R7, 0x10, RZ ;  /* 0x0000001007037810 */ /* 0x000fe40007ffe1ff */
[----:B------:R-:W-:Y:S02]  /*93d0*/  LOP3.LUT R14, R14, 0xf, RZ, 0xc0, !PT ;  /* 0x0000000f0e0e7812 */ /* 0x000fe400078ec0ff */
[----:B------:R-:W-:Y:S02]  /*93e0*/  ISETP.NE.U32.AND P6, PT, R12, RZ, PT ;  /* 0x000000ff0c00720c */ /* 0x000fe40003fc5070 */
[-C--:B------:R-:W-:Y:S02]  /*93f0*/  IADD3 R14, P5, P4, R14, R2.reuse, R29 ;  /* 0x000000020e0e7210 */ /* 0x080fe40007cbe01d */
[----:B------:R-:W-:Y:S02]  /*9400*/  LOP3.LUT R3, R3, 0xf, RZ, 0xc0, !PT ;  /* 0x0000000f03037812 */ /* 0x000fe400078ec0ff */
[C---:B------:R-:W-:Y:S02]  /*9410*/  IADD3 R13, -R6.reuse, 0x10, RZ ;  /* 0x00000010060d7810 */ /* 0x040fe40007ffe1ff */
[-C--:B------:R-:W-:Y:S02]  /*9420*/  IADD3.X R15, RZ, R5.reuse, R22, P5, P4 ;  /* 0x00000005ff0f7210 */ /* 0x080fe40002fe8416 */
[----:B------:R-:W-:Y:S02]  /*9430*/  ISETP.NE.U32.AND P5, PT, R7, RZ, PT ;  /* 0x000000ff0700720c */ /* 0x000fe40003fa5070 */
[-C--:B------:R-:W-:Y:S01]  /*9440*/  IADD3 R12, P1, P0, R3, R2.reuse, R30 ;  /* 0x00000002030c7210 */ /* 0x080fe2000783e01e */
[----:B------:R-:W-:Y:S01]  /*9450*/  @!PT LDS RZ, [RZ] ;  /* 0x00000000fffff984 */ /* 0x000fe20000000800 */
[----:B------:R-:W-:Y:S01]  /*9460*/  @!PT LDS RZ, [RZ] ;  /* 0x00000000fffff984 */ /* 0x000fe20000000800 */
[----:B------:R-:W-:Y:S01]  /*9470*/  @!PT LDS RZ, [RZ] ;  /* 0x00000000fffff984 */ /* 0x000fe20000000800 */
[----:B------:R1:W-:Y:S01]  /*9480*/  LDGSTS.E.BYPASS.LTC128B.128.ZFILL [R4+0x1000], [R14.64], P6 ;  /* 0x010000000e047fae */ /* 0x0003e2000b141d46 */
[----:B------:R-:W-:Y:S02]  /*9490*/  LOP3.LUT R3, R13, 0xf, RZ, 0xc0, !PT ;  /* 0x0000000f0d037812 */ /* 0x000fe400078ec0ff */
[----:B------:R-:W-:Y:S02]  /*94a0*/  ISETP.NE.U32.AND P4, PT, R6, RZ, PT ;  /* 0x000000ff0600720c */ /* 0x000fe40003f85070 */
[-C--:B------:R-:W-:Y:S02]  /*94b0*/  IADD3.X R13, RZ, R5.reuse, R23, P1, P0 ;  /* 0x00000005ff0d7210 */ /* 0x080fe40000fe0417 */
[----:B------:R-:W-:Y:S03]  /*94c0*/  IADD3 R2, P1, P0, R3, R2, R31 ;  /* 0x0000000203027210 */ /* 0x000fe6000783e01f */
[----:B------:R1:W-:Y:S01]  /*94d0*/  LDGSTS.E.BYPASS.LTC128B.128.ZFILL [R4+0x3000], [R12.64], P5 ;  /* 0x030000000c047fae */ /* 0x0003e2000a941d46 */
[----:B------:R-:W-:Y:S05]  /*94e0*/  IADD3.X R3, RZ, R5, R28, P1, P0 ;  /* 0x00000005ff037210 */ /* 0x000fea0000fe041c */
[----:B------:R1:W-:Y:S04]  /*94f0*/  LDGSTS.E.BYPASS.LTC128B.128.ZFILL [R4+0x5000], [R2.64], P4 ;  /* 0x0500000002047fae */ /* 0x0003e8000a141d46 */
.L_x_1461:
[----:B------:R-:W-:Y:S05]  /*9500*/  BSYNC B0 ;  /* 0x0000000000007941 */ /* 0x000fea0003800000 */
.L_x_1460:
[----:B------:R-:W0:Y:S01]  /*9510*/  LDGDEPBAR ;  /* 0x00000000000079af */ /* 0x000e220000000000 */
[----:B------:R-:W-:Y:S01]  /*9520*/  WARPSYNC 0xffffffff ;  /* 0xffffffff00007948 */ /* 0x000fe20003800000 */
[C---:B-123--:R-:W-:Y:S03]  /*9530*/  HMMA.16816.F32.BF16 R4, R32.reuse, R8, RZ ;  /* 0x000000082004723c */ /* 0x04efe600000418ff */
[----:B------:R-:W-:Y:S01]  /*9540*/  ISETP.GE.AND P0, PT, R211, 0x1, PT ;  /* 0x00000001d300780c */ /* 0x000fe20003f06270 */
[C-C-:B------:R-:W-:Y:S01]  /*9550*/  IMAD.IADD R2, R191.reuse, 0x1, R100.reuse ;  /* 0x00000001bf027824 */ /* 0x140fe200078e0264 */
[C---:B------:R-:W-:Y:S01]  /*9560*/  IADD3 R101, R192.reuse, R100, R191 ;  /* 0x00000064c0657210 */ /* 0x040fe20007ffe0bf */
[----:B------:R-:W-:Y:S01]  /*9570*/  LDSM.16.M88.4 R160, [R190] ;  /* 0x00000000bea0783b */ /* 0x000fe20000000200 */
[----:B------:R-:W-:Y:S01]  /*9580*/  IMAD.IADD R184, R191, 0x1, R103 ;  /* 0x00000001bfb87824 */ /* 0x000fe200078e0267 */
[C---:B------:R-:W-:Y:S01]  /*9590*/  HMMA.16816.F32.BF16 R8, R32.reuse, R10, RZ ;  /* 0x0000000a2008723c */ /* 0x040fe200000418ff */
[----:B------:R-:W-:Y:S05]  /*95a0*/  IMAD.IADD R3, R192, 0x1, R100 ;  /* 0x00000001c0037824 */ /* 0x000fea00078e0264 */
[----:B------:R-:W1:Y:S02]  /*95b0*/  LDSM.16.M88.4 R164, [R2] ;  /* 0x0000000002a4783b */ /* 0x000e640000000200 */
        /* <DEDUP_REMOVED lines=8> */
[C---:B------:R-:W-:Y:S08]  /*9640*/  HMMA.16816.F32.BF16 R28, R32.reuse, R136, RZ ;  /* 0x00000088201c723c */ /* 0x040ff000000418ff */
        /* <DEDUP_REMOVED lines=27> */
[C---:B-----5:R-:W-:Y:S01]  /*9800*/  HMMA.16816.F32.BF16 R4, R152.reuse, R168, R4 ;  /* 0x000000a89804723c */ /* 0x060fe20000041804 */
[----:B------:R-:W4:Y:S07]  /*9810*/  LDSM.16.M88.4 R160, [R100+0x2800] ;  /* 0x0028000064a0783b */ /* 0x000f2e0000000200 */
        /* <DEDUP_REMOVED lines=20> */
[----:B------:R-:W4:Y:S07]  /*9960*/  LDSM.16.M88.4 R140, [R2+0x2800] ;  /* 0x00280000028c783b */ /* 0x000f2e0000000200 */
[C---:B------:R-:W-:Y:S08]  /*9970*/  HMMA.16816.F32.BF16 R28, R144.reuse, R164, R28 ;  /* 0x000000a4901c723c */ /* 0x040ff0000004181c */
[----:B------:R-:W-:Y:S01]  /*9980*/  HMMA.16816.F32.BF16 R32, R144, R166, R32 ;  /* 0x000000a69020723c */ /* 0x000fe20000041820 */
[----:B------:R-:W5:Y:S07]  /*9990*/  LDSM.16.M88.4 R144, [R2+0x3000] ;  /* 0x003000000290783b */ /* 0x000f6e0000000200 */
        /* <DEDUP_REMOVED lines=14> */
[----:B------:R-:W1:Y:S07]  /*9a80*/  LDSM.16.M88.4 R156, [R101+0x3800] ;  /* 0x00380000659c783b */ /* 0x000e6e0000000200 */
[C---:B------:R-:W-:Y:S01]  /*9a90*/  HMMA.16816.F32.BF16 R8, R152.reuse, R178, R8 ;  /* 0x000000b29808723c */ /* 0x040fe20000041808 */
[----:B------:R-:W-:Y:S07]  /*9aa0*/  LDSM.16.M88.4 R176, [R103+0x4000] ;  /* 0x0040000067b0783b */ /* 0x000fee0000000200 */
[C---:B----4-:R-:W-:Y:S08]  /*9ab0*/  HMMA.16816.F32.BF16 R12, R152.reuse, R140, R12 ;  /* 0x0000008c980c723c */ /* 0x050ff0000004180c */
[C---:B------:R-:W-:Y:S01]  /*9ac0*/  HMMA.16816.F32.BF16 R16, R152.reuse, R142, R16 ;  /* 0x0000008e9810723c */ /* 0x040fe20000041810 */
[----:B------:R-:W4:Y:S07]  /*9ad0*/  LDSM.16.M88.4 R140, [R100+0x4800] ;  /* 0x00480000648c783b */ /* 0x000f2e0000000200 */
[C---:B-----5:R-:W-:Y:S08]  /*9ae0*/  HMMA.16816.F32.BF16 R20, R152.reuse, R144, R20 ;  /* 0x000000909814723c */ /* 0x060ff00000041814 */
[C---:B------:R-:W-:Y:S01]  /*9af0*/  HMMA.16816.F32.BF16 R24, R152.reuse, R146, R24 ;  /* 0x000000929818723c */ /* 0x040fe20000041818 */
[----:B------:R-:W5:Y:S07]  /*9b00*/  LDSM.16.M88.4 R144, [R100+0x5000] ;  /* 0x005000006490783b */ /* 0x000f6e0000000200 */
        /* <DEDUP_REMOVED lines=13> */
[C---:B------:R-:W-:Y:S08]  /*9be0*/  HMMA.16816.F32.BF16 R28, R164.reuse, R156, R28 ;  /* 0x0000009ca41c723c */ /* 0x040ff0000004181c */
[----:B------:R-:W-:Y:S01]  /*9bf0*/  HMMA.16816.F32.BF16 R32, R164, R158, R32 ;  /* 0x0000009ea420723c */ /* 0x000fe20000041820 */
[----:B------:R-:W1:Y:S07]  /*9c00*/  LDSM.16.M88.4 R156, [R3+0x5800] ;  /* 0x00580000039c783b */ /* 0x000e6e0000000200 */
        /* <DEDUP_REMOVED lines=12> */
[----:B------:R2:W4:Y:S07]  /*9cd0*/  LDSM.16.M88.4 R152, [R2+0x5800] ;  /* 0x005800000298783b */ /* 0x00052e0000000200 */
[C---:B-1----:R-:W-:Y:S01]  /*9ce0*/  HMMA.16816.F32.BF16 R4, R160.reuse, R176, R4 ;  /* 0x000000b0a004723c */ /* 0x042fe20000041804 */
[----:B------:R-:W1:Y:S07]  /*9cf0*/  LDSM.16.M88.4 R172, [R189+0x8000] ;  /* 0x00800000bdac783b */ /* 0x000e6e0000000200 */
[C---:B------:R-:W-:Y:S08]  /*9d00*/  HMMA.16816.F32.BF16 R8, R160.reuse, R178, R8 ;  /* 0x000000b2a008723c */ /* 0x040ff00000041808 */
[C---:B--2---:R-:W-:Y:S04]  /*9d10*/  HMMA.16816.F32.BF16 R12, R160.reuse, R136, R12 ;  /* 0x00000088a00c723c */ /* 0x044fe8000004180c */
[----:B------:R-:W-:Y:S04]  /*9d20*/  IADD3 R2, R211, 0x1, RZ ;  /* 0x00000001d3027810 */ /* 0x000fe80007ffe0ff */
[C---:B------:R-:W-:Y:S01]  /*9d30*/  HMMA.16816.F32.BF16 R16, R160.reuse, R138, R16 ;  /* 0x0000008aa010723c */ /* 0x040fe20000041810 */
[----:B------:R-:W2:Y:S03]  /*9d40*/  LDSM.16.M88.4 R136, [R101+0x4800] ;  /* 0x004800006588783b */ /* 0x000ea60000000200 */
[----:B------:R-:W-:Y:S04]  /*9d50*/  SEL R211, R2, RZ, !P0 ;  /* 0x000000ff02d37207 */ /* 0x000fe80004000000 */
[C---:B---3--:R-:W-:Y:S08]  /*9d60*/  HMMA.16816.F32.BF16 R20, R160.reuse, R148, R20 ;  /* 0x00000094a014723c */ /* 0x048ff00000041814 */
[C---:B------:R-:W-:Y:S08]  /*9d70*/  HMMA.16816.F32.BF16 R24, R160.reuse, R150, R24 ;  /* 0x00000096a018723c */ /* 0x040ff00000041818 */
[C---:B------:R-:W-:Y:S08]  /*9d80*/  HMMA.16816.F32.BF16 R28, R160.reuse, R156, R28 ;  /* 0x0000009ca01c723c */ /* 0x040ff0000004181c */
[----:B------:R-:W-:Y:S08]  /*9d90*/  HMMA.16816.F32.BF16 R32, R160, R158, R32 ;  /* 0x0000009ea020723c */ /* 0x000ff00000041820 */
[C---:B------:R-:W-:Y:S08]  /*9da0*/  HMMA.16816.F32.BF16 R4, R164.reuse, R168, R4 ;  /* 0x000000a8a404723c */ /* 0x040ff00000041804 */
[C---:B------:R-:W-:Y:S08]  /*9db0*/  HMMA.16816.F32.BF16 R8, R164.reuse, R170, R8 ;  /* 0x000000aaa408723c */ /* 0x040ff00000041808 */
[C---:B----4-:R-:W-:Y:S08]  /*9dc0*/  HMMA.16816.F32.BF16 R12, R164.reuse, R140, R12 ;  /* 0x0000008ca40c723c */ /* 0x050ff0000004180c */
[C---:B------:R-:W-:Y:S08]  /*9dd0*/  HMMA.16816.F32.BF16 R16, R164.reuse, R142, R16 ;  /* 0x0000008ea410723c */ /* 0x040ff00000041810 */
[C---:B-----5:R-:W-:Y:S08]  /*9de0*/  HMMA.16816.F32.BF16 R20, R164.reuse, R144, R20 ;  /* 0x00000090a414723c */ /* 0x060ff00000041814 */
        /* <DEDUP_REMOVED lines=8> */
[----:B------:R-:W-:Y:S01]  /*9e70*/  MUFU.TANH R140, R4 ;  /* 0x00000004008c7308 */ /* 0x000fe20000002400 */
[----:B------:R-:W-:Y:S02]  /*9e80*/  FMUL.FTZ R6, R6, c[0x0][0x320] ;  /* 0x0000c80006067a20 */ /* 0x000fe40000410000 */
[----:B------:R-:W-:Y:S02]  /*9e90*/  FMUL.FTZ R5, R5, c[0x0][0x320] ;  /* 0x0000c80005057a20 */ /* 0x000fe40000410000 */
[----:B------:R-:W-:Y:S04]  /*9ea0*/  FMUL.FTZ R7, R7, c[0x0][0x320] ;  /* 0x0000c80007077a20 */ /* 0x000fe80000410000 */
[----:B------:R-:W-:Y:S01]  /*9eb0*/  FMUL.FTZ R8, R8, c[0x0][0x320] ;  /* 0x0000c80008087a20 */ /* 0x000fe20000410000 */
[----:B------:R-:W1:Y:S01]  /*9ec0*/  MUFU.TANH R143, R6 ;  /* 0x00000006008f7308 */ /* 0x000e620000002400 */
        /* <DEDUP_REMOVED lines=11> */
[----:B------:R2:W3:Y:S01]  /*9f80*/  MUFU.TANH R144, R7 ;  /* 0x0000000700907308 */ /* 0x0004e20000002400 */
[----:B------:R-:W-:Y:S01]  /*9f90*/  FMUL.FTZ R19, R19, c[0x0][0x320] ;  /* 0x0000c80013137a20 */ /* 0x000fe20000410000 */
[----:B-1----:R-:W-:Y:S08]  /*9fa0*/  FMNMX.FTZ R100, R143, R102, !PT ;  /* 0x000000668f647209 */ /* 0x002ff00007810000 */
[----:B------:R-:W-:Y:S10]  /*9fb0*/  MUFU.TANH R141, R8 ;  /* 0x00000008008d7308 */ /* 0x000ff40000002400 */
[----:B------:R-:W1:Y:S01]  /*9fc0*/  MUFU.TANH R136, R10 ;  /* 0x0000000a00887308 */ /* 0x000e620000002400 */
[----:B--2---:R-:W2:Y:S01]  /*9fd0*/  LDSM.16.M88.4 R4, [R101+0x5000] ;  /* 0x005000006504783b */ /* 0x004ea20000000200 */
[----:B---3--:R-:W-:Y:S08]  /*9fe0*/  FMNMX.FTZ R100, R144, R100, !PT ;  /* 0x0000006490647209 */ /* 0x008ff00007810000 */
[----:B------:R-:W-:Y:S10]  /*9ff0*/  MUFU.TANH R103, R9 ;  /* 0x0000000900677308 */ /* 0x000ff40000002400 */
[----:B------:R3:W4:Y:S01]  /*a000*/  MUFU.TANH R137, R11 ;  /* 0x0000000b00897308 */ /* 0x0007220000002400 */
[----:B-1----:R-:W-:Y:S09]  /*a010*/  FMNMX.FTZ R100, R136, R100, !PT ;  /* 0x0000006488647209 */ /* 0x002ff20007810000 */
[----:B------:R-:W-:Y:S10]  /*a020*/  MUFU.TANH R145, R12 ;  /* 0x0000000c00917308 */ /* 0x000ff40000002400 */
[----:B------:R-:W1:Y:S01]  /*a030*/  MUFU.TANH R149, R14 ;  /* 0x0000000e00957308 */ /* 0x000e620000002400 */
[----:B---3--:R3:W5:Y:S01]  /*a040*/  LDSM.16.M88.4 R8, [R101+0x5800] ;  /* 0x005800006508783b */ /* 0x0087620000000200 */
[C---:B--2---:R-:W-:Y:S03]  /*a050*/  HMMA.16816.F32.BF16 R20, R172.reuse, R4, R20 ;  /* 0x00000004ac14723c */ /* 0x044fe60000041814 */
[----:B----4-:R-:W-:Y:S05]  /*a060*/  FMNMX.FTZ R100, R137, R100, !PT ;  /* 0x0000006489647209 */ /* 0x010fea0007810000 */
[----:B------:R-:W-:Y:S01]  /*a070*/  MUFU.TANH R146, R13 ;  /* 0x0000000d00927308 */ /* 0x000fe20000002400 */
[C---:B------:R-:W-:Y:S09]  /*a080*/  HMMA.16816.F32.BF16 R24, R172.reuse, R6, R24 ;  /* 0x00000006ac18723c */ /* 0x040ff20000041818 */
[----:B------:R-:W2:Y:S03]  /*a090*/  MUFU.TANH R151, R15 ;  /* 0x0000000f00977308 */ /* 0x000ea60000002400 */
[----:B-1----:R-:W-:Y:S02]  /*a0a0*/  FMNMX.FTZ R100, R149, R100, !PT ;  /* 0x0000006495647209 */ /* 0x002fe40007810000 */
[----:B---3--:R-:W-:Y:S01]  /*a0b0*/  FMNMX.FTZ R101, R140, R0, !PT ;  /* 0x000000008c657209 */ /* 0x008fe20007810000 */
[----:B------:R-:W-:Y:S04]  /*a0c0*/  FMUL.FTZ R20, R20, c[0x0][0x320] ;  /* 0x0000c80014147a20 */ /* 0x000fe80000410000 */
[----:B------:R-:W1:Y:S01]  /*a0d0*/  MUFU.TANH R147, R16 ;  /* 0x0000001000937308 */ /* 0x000e620000002400 */
[----:B------:R-:W-:Y:S01]  /*a0e0*/  FMUL.FTZ R22, R22, c[0x0][0x320] ;  /* 0x0000c80016167a20 */ /* 0x000fe20000410000 */
[----:B------:R-:W-:Y:S01]  /*a0f0*/  FMNMX.FTZ R101, R142, R101, !PT ;  /* 0x000000658e657209 */ /* 0x000fe20007810000 */
[----:B------:R-:W-:Y:S02]  /*a100*/  FMUL.FTZ R21, R21, c[0x0][0x320] ;  /* 0x0000c80015157a20 */ /* 0x000fe40000410000 */
[----:B------:R-:W-:Y:S01]  /*a110*/  FMUL.FTZ R23, R23, c[0x0][0x320] ;  /* 0x0000c80017177a20 */ /* 0x000fe20000410000 */
[----:B------:R-:W-:Y:S01]  /*a120*/  FMNMX.FTZ R101, R141, R101, !PT ;  /* 0x000000658d657209 */ /* 0x000fe20007810000 */
[----:B------:R-:W-:Y:S02]  /*a130*/  FMUL.FTZ R24, R24, c[0x0][0x320] ;  /* 0x0000c80018187a20 */ /* 0x000fe40000410000 */
[----:B------:R-:W-:Y:S01]  /*a140*/  FMUL.FTZ R26, R26, c[0x0][0x320] ;  /* 0x0000c8001a1a7a20 */ /* 0x000fe20000410000 */
[----:B------:R-:W3:Y:S01]  /*a150*/  MUFU.TANH R150, R18 ;  /* 0x0000001200967308 */ /* 0x000ee20000002400 */
[----:B------:R-:W-:Y:S01]  /*a160*/  FMNMX.FTZ R101, R103, R101, !PT ;  /* 0x0000006567657209 */ /* 0x000fe20007810000 */
[----:B------:R-:W-:Y:S01]  /*a170*/  FMUL.FTZ R25, R25, c[0x0][0x320] ;  /* 0x0000c80019197a20 */ /* 0x000fe20000410000 */
[C---:B-----5:R-:W-:Y:S03]  /*a180*/  HMMA.16816.F32.BF16 R28, R172.reuse, R8, R28 ;  /* 0x00000008ac1c723c */ /* 0x060fe6000004181c */
[----:B------:R-:W-:Y:S01]  /*a190*/  FMUL.FTZ R27, R27, c[0x0][0x320] ;  /* 0x0000c8001b1b7a20 */ /* 0x000fe20000410000 */
[----:B------:R-:W-:Y:S03]  /*a1a0*/  FMNMX.FTZ R101, R145, R101, !PT ;  /* 0x0000006591657209 */ /* 0x000fe60007810000 */
[----:B------:R-:W4:Y:S01]  /*a1b0*/  MUFU.TANH R148, R17 ;  /* 0x0000001100947308 */ /* 0x000f220000002400 */
[----:B--2---:R-:W-:Y:S01]  /*a1c0*/  FMNMX.FTZ R100, R151, R100, !PT ;  /* 0x0000006497647209 */ /* 0x004fe20007810000 */
[----:B------:R-:W-:Y:S03]  /*a1d0*/  HMMA.16816.F32.BF16 R32, R172, R10, R32 ;  /* 0x0000000aac20723c */ /* 0x000fe60000041820 */
[----:B------:R-:W-:Y:S05]  /*a1e0*/  FMNMX.FTZ R101, R146, R101, !PT ;  /* 0x0000006592657209 */ /* 0x000fea0007810000 */
[----:B------:R-:W2:Y:S01]  /*a1f0*/  MUFU.TANH R152, R19 ;  /* 0x0000001300987308 */ /* 0x000ea20000002400 */
[----:B-1----:R-:W-:Y:S03]  /*a200*/  FMNMX.FTZ R101, R147, R101, !PT ;  /* 0x0000006593657209 */ /* 0x002fe60007810000 */
[----:B---3--:R-:W-:Y:S03]  /*a210*/  FMNMX.FTZ R100, R150, R100, !PT ;  /* 0x0000006496647209 */ /* 0x008fe60007810000 */
[----:B------:R-:W-:Y:S03]  /*a220*/  FMUL.FTZ R28, R28, c[0x0][0x320] ;  /* 0x0000c8001c1c7a20 */ /* 0x000fe60000410000 */
[----:B------:R-:W1:Y:S01]  /*a230*/  MUFU.TANH R154, R20 ;  /* 0x00000014009a7308 */ /* 0x000e620000002400 */
[----:B------:R-:W-:Y:S02]  /*a240*/  FMUL.FTZ R30, R30, c[0x0][0x320] ;  /* 0x0000c8001e1e7a20 */ /* 0x000fe40000410000 */
[----:B------:R-:W-:Y:S01]  /*a250*/  FMUL.FTZ R29, R29, c[0x0][0x320] ;  /* 0x0000c8001d1d7a20 */ /* 0x000fe20000410000 */
[----:B----4-:R-:W-:Y:S01]  /*a260*/  FMNMX.FTZ R101, R148, R101, !PT ;  /* 0x0000006594657209 */ /* 0x010fe20007810000 */
[----:B------:R-:W-:Y:S02]  /*a270*/  FMUL.FTZ R31, R31, c[0x0][0x320] ;  /* 0x0000c8001f1f7a20 */ /* 0x000fe40000410000 */
[----:B------:R-:W-:Y:S02]  /*a280*/  FMUL.FTZ R32, R32, c[0x0][0x320] ;  /* 0x0000c80020207a20 */ /* 0x000fe40000410000 */
[----:B------:R-:W-:Y:S01]  /*a290*/  FMUL.FTZ R34, R34, c[0x0][0x320] ;  /* 0x0000c80022227a20 */ /* 0x000fe20000410000 */
[----:B------:R-:W3:Y:S01]  /*a2a0*/  MUFU.TANH R159, R22 ;  /* 0x00000016009f7308 */ /* 0x000ee20000002400 */
[----:B------:R-:W-:Y:S02]  /*a2b0*/  FMUL.FTZ R33, R33, c[0x0][0x320] ;  /* 0x0000c80021217a20 */ /* 0x000fe40000410000 */
[----:B------:R-:W-:Y:S01]  /*a2c0*/  FMUL.FTZ R35, R35, c[0x0][0x320] ;  /* 0x0000c80023237a20 */ /* 0x000fe20000410000 */
[----:B--2---:R-:W-:Y:S06]  /*a2d0*/  FMNMX.FTZ R100, R152, R100, !PT ;  /* 0x0000006498647209 */ /* 0x004fec0007810000 */
        /* <DEDUP_REMOVED lines=27> */
[----:B---3--:R-:W-:Y:S02]  /*a490*/  FMNMX.FTZ R100, R170, R100, !PT ;  /* 0x00000064aa647209 */ /* 0x008fe40007810000 */
[----:B--2---:R-:W-:Y:S02]  /*a4a0*/  FMNMX.FTZ R101, R166, R101, !PT ;  /* 0x00000065a6657209 */ /* 0x004fe40007810000 */
[----:B-1----:R-:W-:Y:S01]  /*a4b0*/  FMNMX.FTZ R100, R168, R100, !PT ;  /* 0x00000064a8647209 */ /* 0x002fe20007810000 */
[----:B------:R-:W-:-:S05]  /*a4c0*/  BRA.DIV ~URZ, `(.L_x_1464) ;  /* 0x000057827f007947 */ /* 0x000fca000b800000 */
[----:B------:R1:W2:Y:S02]  /*a4d0*/  SHFL.BFLY PT, R2, R101, 0x2, 0x1f ;  /* 0x0c401f0065027f89 */ /* 0x0002a400000e0000 */
.L_x_1520:
[----:B-12---:R-:W-:Y:S01]  /*a4e0*/  FMNMX.FTZ R101, R101, R2, !PT ;  /* 0x0000000265657209 */ /* 0x006fe20007810000 */
[----:B------:R-:W1:Y:S01]  /*a4f0*/  SHFL.BFLY PT, R3, R100, 0x2, 0x1f ;  /* 0x0c401f0064037f89 */ /* 0x000e6200000e0000 */
[----:B------:R-:W-:Y:S04]  /*a500*/  DEPBAR.LE SB0, 0x2 ;  /* 0x000080800000791a */ /* 0x000fe80000000000 */
[----:B------:R-:W-:Y:S01]  /*a510*/  IADD3 R156, R195, R185, RZ ;  /* 0x000000b9c39c7210 */ /* 0x000fe20007ffe0ff */
[----:B------:R-:W-:Y:S02]  /*a520*/  BSSY B0, `(.L_x_1465) ;  /* 0x00001c4000007945 */ /* 0x000fe40003800000 */
[----:B------:R-:W-:Y:S01]  /*a530*/  BAR.SYNC.DEFER_BLOCKING 0x0 ;  /* 0x0000000000007b1d */ /* 0x000fe20000010000 */
[----:B------:R-:W-:Y:S02]  /*a540*/  ISETP.GE.AND P0, PT, R197, 0x2, PT ;  /* 0x00000002c500780c */ /* 0x000fe40003f06270 */
[----:B-1----:R-:W-:Y:S05]  /*a550*/  FMNMX.FTZ R100, R100, R3, !PT ;  /* 0x0000000364647209 */ /* 0x002fea0007810000 */
[----:B------:R-:W-:Y:S08]  /*a560*/  LDSM.16.MT88.4 R12, [R156] ;  /* 0x000000009c0c783b */ /* 0x000ff00000004200 */
[----:B------:R-:W1:Y:S08]  /*a570*/  SHFL.BFLY PT, R2, R101, 0x1, 0x1f ;  /* 0x0c201f0065027f89 */ /* 0x000e7000000e0000 */
[----:B------:R-:W2:Y:S01]  /*a580*/  SHFL.BFLY PT, R5, R100, 0x1, 0x1f ;  /* 0x0c201f0064057f89 */ /* 0x000ea200000e0000 */
[----:B-1----:R-:W-:Y:S05]  /*a590*/  FMNMX.FTZ R101, R101, R2, !PT ;  /* 0x0000000265657209 */ /* 0x002fea0007810000 */
[C---:B------:R-:W-:Y:S02]  /*a5a0*/  FMUL.FTZ R162, R101.reuse, c[0x0][0x2d0] ;  /* 0x0000b40065a27a20 */ /* 0x040fe40000410000 */
[----:B------:R-:W-:Y:S01]  /*a5b0*/  FADD.FTZ R0, -R101, R0 ;  /* 0x0000000065007221 */ /* 0x000fe20000010100 */
[----:B--2---:R-:W-:Y:S01]  /*a5c0*/  FMNMX.FTZ R100, R100, R5, !PT ;  /* 0x0000000564647209 */ /* 0x004fe20007810000 */
[--C-:B------:R-:W-:Y:S02]  /*a5d0*/  FFMA.FTZ R3, R140, c[0x0][0x2d0], -R162.reuse ;  /* 0x0000b4008c037a23 */ /* 0x100fe400000108a2 */
[----:B------:R-:W-:Y:S02]  /*a5e0*/  FMUL.FTZ R0, R0, c[0x0][0x2d0] ;  /* 0x0000b40000007a20 */ /* 0x000fe40000410000 */
[----:B------:R1:W-:Y:S01]  /*a5f0*/  MUFU.EX2 R215, R3 ;  /* 0x0000000300d77308 */ /* 0x0003e20000000800 */
[----:B------:R-:W-:Y:S02]  /*a600*/  FMUL.FTZ R163, R100, c[0x0][0x2d0] ;  /* 0x0000b40064a37a20 */ /* 0x000fe40000410000 */
[--C-:B------:R-:W-:Y:S07]  /*a610*/  FFMA.FTZ R4, R142, c[0x0][0x2d0], -R162.reuse ;  /* 0x0000b4008e047a23 */ /* 0x100fee00000108a2 */
[----:B------:R2:W3:Y:S10]  /*a620*/  MUFU.EX2 R2, R0 ;  /* 0x0000000000027308 */ /* 0x0004f40000000800 */
[----:B------:R4:W5:Y:S01]  /*a630*/  MUFU.EX2 R212, R4 ;  /* 0x0000000400d47308 */ /* 0x0009620000000800 */
[--C-:B-1----:R-:W-:Y:S09]  /*a640*/  FFMA.FTZ R3, R143, c[0x0][0x2d0], -R163.reuse ;  /* 0x0000b4008f037a23 */ /* 0x102ff200000108a3 */
[----:B------:R1:W-:Y:S01]  /*a650*/  MUFU.EX2 R208, R3 ;  /* 0x0000000300d07308 */ /* 0x0003e20000000800 */
[--C-:B--2---:R-:W-:Y:S02]  /*a660*/  FFMA.FTZ R0, R141, c[0x0][0x2d0], -R162.reuse ;  /* 0x0000b4008d007a23 */ /* 0x104fe400000108a2 */
[C---:B---3--:R-:W-:Y:S02]  /*a670*/  FMUL.FTZ R5, R2.reuse, R105 ;  /* 0x0000006902057220 */ /* 0x048fe40000410000 */
[C---:B------:R-:W-:Y:S05]  /*a680*/  FMUL.FTZ R8, R2.reuse, R108 ;  /* 0x0000006c02087220 */ /* 0x040fea0000410000 */
[----:B------:R2:W-:Y:S01]  /*a690*/  MUFU.EX2 R210, R0 ;  /* 0x0000000000d27308 */ /* 0x0005e20000000800 */
[C---:B------:R-:W-:Y:S02]  /*a6a0*/  FMUL.FTZ R9, R2.reuse, R109 ;  /* 0x0000006d02097220 */ /* 0x040fe40000410000 */
[C---:B------:R-:W-:Y:S02]  /*a6b0*/  FMUL.FTZ R16, R2.reuse, R116 ;  /* 0x0000007402107220 */ /* 0x040fe40000410000 */
[C---:B----4-:R-:W-:Y:S02]  /*a6c0*/  FMUL.FTZ R4, R2.reuse, R104 ;  /* 0x0000006802047220 */ /* 0x050fe40000410000 */
[C---:B------:R-:W-:Y:S02]  /*a6d0*/  FMUL.FTZ R17, R2.reuse, R117 ;  /* 0x0000007502117220 */ /* 0x040fe40000410000 */
[C---:B------:R-:W-:Y:S02]  /*a6e0*/  FMUL.FTZ R24, R2.reuse, R124 ;  /* 0x0000007c02187220 */ /* 0x040fe40000410000 */
[C---:B------:R-:W-:Y:S02]  /*a6f0*/  FMUL.FTZ R25, R2.reuse, R125 ;  /* 0x0000007d02197220 */ /* 0x040fe40000410000 */
[----:B------:R-:W-:Y:S02]  /*a700*/  FMUL.FTZ R32, R2, R132 ;  /* 0x0000008402207220 */ /* 0x000fe40000410000 */
[--C-:B-1----:R-:W-:Y:S02]  /*a710*/  FFMA.FTZ R3, R144, c[0x0][0x2d0], -R163.reuse ;  /* 0x0000b40090037a23 */ /* 0x102fe400000108a3 */
[C---:B------:R-:W-:Y:S02]  /*a720*/  FMUL.FTZ R33, R2.reuse, R133 ;  /* 0x0000008502217220 */ /* 0x040fe40000410000 */
[----:B------:R1:W-:Y:S01]  /*a730*/  MUFU.EX2 R207, R3 ;  /* 0x0000000300cf7308 */ /* 0x0003e20000000800 */
[C---:B------:R-:W-:Y:S02]  /*a740*/  FMUL.FTZ R36, R2.reuse, R36 ;  /* 0x0000002402247220 */ /* 0x040fe40000410000 */
[C---:B------:R-:W-:Y:S02]  /*a750*/  FMUL.FTZ R37, R2.reuse, R37 ;  /* 0x0000002502257220 */ /* 0x040fe40000410000 */
[----:B--2---:R-:W-:Y:S01]  /*a760*/  FFMA.FTZ R0, R103, c[0x0][0x2d0], -R162 ;  /* 0x0000b40067007a23 */ /* 0x004fe200000108a2 */
[----:B------:R-:W-:Y:S01]  /*a770*/  IADD3 R103, R193, R156, RZ ;  /* 0x0000009cc1677210 */ /* 0x000fe20007ffe0ff */
[C---:B------:R-:W-:Y:S02]  /*a780*/  FMUL.FTZ R40, R2.reuse, R40 ;  /* 0x0000002802287220 */ /* 0x040fe40000410000 */
[C---:B------:R-:W-:Y:S01]  /*a790*/  FMUL.FTZ R41, R2.reuse, R41 ;  /* 0x0000002902297220 */ /* 0x040fe20000410000 */
[----:B------:R-:W2:Y:S01]  /*a7a0*/  MUFU.EX2 R209, R0 ;  /* 0x0000000000d17308 */ /* 0x000ea20000000800 */
[----:B------:R-:W3:Y:S01]  /*a7b0*/  LDSM.16.MT88.4 R20, [R103] ;  /* 0x000000006714783b */ /* 0x000ee20000004200 */
[C---:B------:R-:W-:Y:S02]  /*a7c0*/  FMUL.FTZ R44, R2.reuse, R44 ;  /* 0x0000002c022c7220 */ /* 0x040fe40000410000 */
[C---:B------:R-:W-:Y:S02]  /*a7d0*/  FMUL.FTZ R45, R2.reuse, R45 ;  /* 0x0000002d022d7220 */ /* 0x040fe40000410000 */
[C---:B------:R-:W-:Y:S02]  /*a7e0*/  FMUL.FTZ R48, R2.reuse, R48 ;  /* 0x0000003002307220 */ /* 0x040fe40000410000 */
[C---:B------:R-:W-:Y:S02]  /*a7f0*/  FMUL.FTZ R49, R2.reuse, R49 ;  /* 0x0000003102317220 */ /* 0x040fe40000410000 */
[C---:B------:R-:W-:Y:S02]  /*a800*/  FMUL.FTZ R52, R2.reuse, R52 ;  /* 0x0000003402347220 */ /* 0x040fe40000410000 */
[----:B------:R-:W-:Y:S02]  /*a810*/  FMUL.FTZ R53, R2, R53 ;  /* 0x0000003502357220 */ /* 0x000fe40000410000 */
[--C-:B-1----:R-:W-:Y:S01]  /*a820*/  FFMA.FTZ R3, R136, c[0x0][0x2d0], -R163.reuse ;  /* 0x0000b40088037a23 */ /* 0x102fe200000108a3 */
[----:B-----5:R-:W-:Y:S01]  /*a830*/  F2FP.BF16.PACK_AB R136, R212, R215 ;  /* 0x000000d7d488723e */ /* 0x020fe200000010ff */
[C---:B------:R-:W-:Y:S02]  /*a840*/  FMUL.FTZ R56, R2.reuse, R56 ;  /* 0x0000003802387220 */ /* 0x040fe40000410000 */
[----:B------:R1:W-:Y:S01]  /*a850*/  MUFU.EX2 R206, R3 ;  /* 0x0000000300ce7308 */ /* 0x0003e20000000800 */
[C---:B------:R-:W-:Y:S02]  /*a860*/  FMUL.FTZ R57, R2.reuse, R57 ;  /* 0x0000003902397220 */ /* 0x040fe40000410000 */
[C---:B------:R-:W-:Y:S02]  /*a870*/  FMUL.FTZ R60, R2.reuse, R60 ;  /* 0x0000003c023c7220 */ /* 0x040fe40000410000 */
[----:B------:R-:W-:Y:S01]  /*a880*/  FMUL.FTZ R61, R2, R61 ;  /* 0x0000003d023d7220 */ /* 0x000fe20000410000 */
[----:B--2---:R-:W-:Y:S01]  /*a890*/  F2FP.BF16.PACK_AB R138, R209, R210 ;  /* 0x000000d2d18a723e */ /* 0x004fe200000010ff */
[----:B------:R-:W-:Y:S02]  /*a8a0*/  FADD.FTZ R0, -R100, R102 ;  /* 0x0000006664007221 */ /* 0x000fe40000010100 */
[----:B------:R-:W-:Y:S02]  /*a8b0*/  FMUL.FTZ R64, R2, R64 ;  /* 0x0000004002407220 */ /* 0x000fe40000410000 */
[----:B------:R-:W-:Y:S02]  /*a8c0*/  FMUL.FTZ R0, R0, c[0x0][0x2d0] ;  /* 0x0000b40000007a20 */ /* 0x000fe40000410000 */
[C---:B------:R-:W-:Y:S02]  /*a8d0*/  FMUL.FTZ R65, R2.reuse, R65 ;  /* 0x0000004102417220 */ /* 0x040fe40000410000 */
[C---:B------:R-:W-:Y:S02]  /*a8e0*/  FMUL.FTZ R68, R2.reuse, R68 ;  /* 0x0000004402447220 */ /* 0x040fe40000410000 */
[----:B------:R-:W2:Y:S01]  /*a8f0*/  MUFU.EX2 R0, R0 ;  /* 0x0000000000007308 */ /* 0x000ea20000000800 */
[C---:B------:R-:W-:Y:S02]  /*a900*/  FMUL.FTZ R69, R2.reuse, R69 ;  /* 0x0000004502457220 */ /* 0x040fe40000410000 */
[C---:B------:R-:W-:Y:S02]  /*a910*/  FMUL.FTZ R72, R2.reuse, R72 ;  /* 0x0000004802487220 */ /* 0x040fe40000410000 */
[C---:B------:R-:W-:Y:S02]  /*a920*/  FMUL.FTZ R73, R2.reuse, R73 ;  /* 0x0000004902497220 */ /* 0x040fe40000410000 */
[----:B-1----:R-:W-:Y:S01]  /*a930*/  FFMA.FTZ R3, R137, c[0x0][0x2d0], -R163 ;  /* 0x0000b40089037a23 */ /* 0x002fe200000108a3 */
[----:B------:R-:W-:Y:S01]  /*a940*/  F2FP.BF16.PACK_AB R137, R207, R208 ;  /* 0x000000d0cf89723e */ /* 0x000fe200000010ff */
[C---:B------:R-:W-:Y:S02]  /*a950*/  FMUL.FTZ R76, R2.reuse, R76 ;  /* 0x0000004c024c7220 */ /* 0x040fe40000410000 */
[----:B------:R-:W1:Y:S01]  /*a960*/  MUFU.EX2 R205, R3 ;  /* 0x0000000300cd7308 */ /* 0x000e620000000800 */
[C---:B------:R-:W-:Y:S02]  /*a970*/  FMUL.FTZ R77, R2.reuse, R77 ;  /* 0x0000004d024d7220 */ /* 0x040fe40000410000 */
[C---:B------:R-:W-:Y:S02]  /*a980*/  FMUL.FTZ R84, R2.reuse, R84 ;  /* 0x0000005402547220 */ /* 0x040fe40000410000 */
[C---:B------:R-:W-:Y:S02]  /*a990*/  FMUL.FTZ R85, R2.reuse, R85 ;  /* 0x0000005502557220 */ /* 0x040fe40000410000 */
[C---:B------:R-:W-:Y:S02]  /*a9a0*/  FMUL.FTZ R88, R2.reuse, R88 ;  /* 0x0000005802587220 */ /* 0x040fe40000410000 */
[C---:B------:R-:W-:Y:S02]  /*a9b0*/  FMUL.FTZ R89, R2.reuse, R89 ;  /* 0x0000005902597220 */ /* 0x040fe40000410000 */
[----:B------:R-:W-:Y:S02]  /*a9c0*/  FMUL.FTZ R92, R2, R92 ;  /* 0x0000005c025c7220 */ /* 0x000fe40000410000 */
[C---:B--2---:R-:W-:Y:S02]  /*a9d0*/  FMUL.FTZ R6, R0.reuse, R106 ;  /* 0x0000006a00067220 */ /* 0x044fe40000410000 */
[C---:B------:R-:W-:Y:S02]  /*a9e0*/  FMUL.FTZ R7, R0.reuse, R107 ;  /* 0x0000006b00077220 */ /* 0x040fe40000410000 */
[C---:B------:R-:W-:Y:S02]  /*a9f0*/  FMUL.FTZ R10, R0.reuse, R110 ;  /* 0x0000006e000a7220 */ /* 0x040fe40000410000 */
[C---:B------:R-:W-:Y:S02]  /*aa00*/  FMUL.FTZ R11, R0.reuse, R111 ;  /* 0x0000006f000b7220 */ /* 0x040fe40000410000 */
[C---:B------:R-:W-:Y:S01]  /*aa10*/  FMUL.FTZ R18, R0.reuse, R118 ;  /* 0x0000007600127220 */ /* 0x040fe20000410000 */
[----:B------:R-:W-:Y:S01]  /*aa20*/  LDSM.16.MT88.4 R108, [R156+0x2000] ;  /* 0x002000009c6c783b */ /* 0x000fe20000004200 */
[C---:B------:R-:W-:Y:S01]  /*aa30*/  FMUL.FTZ R19, R0.reuse, R119 ;  /* 0x0000007700137220 */ /* 0x040fe20000410000 */
[----:B-1----:R-:W-:Y:S01]  /*aa40*/  F2FP.BF16.PACK_AB R139, R205, R206 ;  /* 0x000000cecd8b723e */ /* 0x002fe200000010ff */
[----:B------:R-:W-:Y:S01]  /*aa50*/  FMUL.FTZ R26, R0, R126 ;  /* 0x0000007e001a7220 */ /* 0x000fe20000410000 */
[----:B------:R-:W-:Y:S01]  /*aa60*/  IADD3 R3, R196, R185, RZ ;  /* 0x000000b9c4037210 */ /* 0x000fe20007ffe0ff */
[C---:B------:R-:W-:Y:S02]  /*aa70*/  FMUL.FTZ R27, R0.reuse, R127 ;  /* 0x0000007f001b7220 */ /* 0x040fe40000410000 */
[C---:B------:R-:W-:Y:S01]  /*aa80*/  FMUL.FTZ R34, R0.reuse, R134 ;  /* 0x0000008600227220 */ /* 0x040fe20000410000 */
[----:B------:R-:W-:Y:S01]  /*aa90*/  LDSM.16.MT88.4 R116, [R156+0x800] ;  /* 0x000800009c74783b */ /* 0x000fe20000004200 */
[C---:B------:R-:W-:Y:S05]  /*aaa0*/  HMMA.16816.F32.BF16 R4, R136.reuse, R12, R4 ;  /* 0x0000000c8804723c */ /* 0x040fea0000041804 */
[----:B------:R-:W-:Y:S01]  /*aab0*/  IADD3 R102, R193, R3, RZ ;  /* 0x00000003c1667210 */ /* 0x000fe20007ffe0ff */
[----:B------:R-:W-:Y:S01]  /*aac0*/  FMUL.FTZ R35, R0, R135 ;  /* 0x0000008700237220 */ /* 0x000fe20000410000 */
[----:B------:R-:W1:Y:S01]  /*aad0*/  LDSM.16.MT88.4 R28, [R3] ;  /* 0x00000000031c783b */ /* 0x000e620000004200 */
[C---:B------:R-:W-:Y:S04]  /*aae0*/  HMMA.16816.F32.BF16 R8, R136.reuse, R14, R8 ;  /* 0x0000000e8808723c */ /* 0x040fe80000041808 */
[C---:B------:R-:W-:Y:S02]  /*aaf0*/  FMUL.FTZ R12, R2.reuse, R112 ;  /* 0x00000070020c7220 */ /* 0x040fe40000410000 */
[----:B------:R-:W-:Y:S01]  /*ab00*/  FMUL.FTZ R13, R2, R113 ;  /* 0x00000071020d7220 */ /* 0x000fe20000410000 */
[----:B------:R-:W2:Y:S01]  /*ab10*/  LDSM.16.MT88.4 R104, [R102] ;  /* 0x000000006668783b */ /* 0x000ea20000004200 */
[C---:B------:R-:W-:Y:S04]  /*ab20*/  FMUL.FTZ R14, R0.reuse, R114 ;  /* 0x00000072000e7220 */ /* 0x040fe80000410000 */
[C---:B------:R-:W-:Y:S02]  /*ab30*/  FMUL.FTZ R15, R0.reuse, R115 ;  /* 0x00000073000f7220 */ /* 0x040fe40000410000 */
[C---:B------:R-:W-:Y:S01]  /*ab40*/  FMUL.FTZ R38, R0.reuse, R38 ;  /* 0x0000002600267220 */ /* 0x040fe20000410000 */
[----:B------:R-:W4:Y:S01]  /*ab50*/  LDSM.16.MT88.4 R112, [R103+0x2000] ;  /* 0x002000006770783b */ /* 0x000f220000004200 */
[C---:B------:R-:W-:Y:S02]  /*ab60*/  FMUL.FTZ R39, R0.reuse, R39 ;  /* 0x0000002700277220 */ /* 0x040fe40000410000 */
[C---:B------:R-:W-:Y:S01]  /*ab70*/  FMUL.FTZ R42, R0.reuse, R42 ;  /* 0x0000002a002a7220 */ /* 0x040fe20000410000 */
[C---:B---3--:R-:W-:Y:S03]  /*ab80*/  HMMA.16816.F32.BF16 R12, R136.reuse, R20, R12 ;  /* 0x00000014880c723c */ /* 0x048fe6000004180c */
[C---:B------:R-:W-:Y:S01]  /*ab90*/  FMUL.FTZ R43, R0.reuse, R43 ;  /* 0x0000002b002b7220 */ /* 0x040fe20000410000 */
[----:B------:R-:W-:Y:S01]  /*aba0*/  LDSM.16.MT88.4 R124, [R102+0x800] ;  /* 0x00080000667c783b */ /* 0x000fe20000004200 */
[----:B------:R-:W-:Y:S02]  /*abb0*/  FMUL.FTZ R46, R0, R46 ;  /* 0x0000002e002e7220 */ /* 0x000fe40000410000 */
[C---:B------:R-:W-:Y:S01]  /*abc0*/  FMUL.FTZ R20, R2.reuse, R120 ;  /* 0x0000007802147220 */ /* 0x040fe20000410000 */
[C---:B------:R-:W-:Y:S04]  /*abd0*/  HMMA.16816.F32.BF16 R16, R136.reuse, R22, R16 ;  /* 0x000000168810723c */ /* 0x040fe80000041810 */
[----:B------:R-:W-:Y:S01]  /*abe0*/  FMUL.FTZ R21, R2, R121 ;  /* 0x0000007902157220 */ /* 0x000fe20000410000 */
[----:B------:R-:W-:Y:S01]  /*abf0*/  LDSM.16.MT88.4 R132, [R103+0x2800] ;  /* 0x002800006784783b */ /* 0x000fe20000004200 */
[C---:B------:R-:W-:Y:S02]  /*ac00*/  FMUL.FTZ R47, R0.reuse, R47 ;  /* 0x0000002f002f7220 */ /* 0x040fe40000410000 */
[C---:B------:R-:W-:Y:S04]  /*ac10*/  FMUL.FTZ R22, R0.reuse, R122 ;  /* 0x0000007a00167220 */ /* 0x040fe80000410000 */
[C---:B------:R-:W-:Y:S01]  /*ac20*/  FMUL.FTZ R23, R0.reuse, R123 ;  /* 0x0000007b00177220 */ /* 0x040fe20000410000 */
[----:B------:R-:W-:Y:S01]  /*ac30*/  LDSM.16.MT88.4 R140, [R3+0x2800] ;  /* 0x00280000038c783b */ /* 0x000fe20000004200 */
[C---:B------:R-:W-:Y:S02]  /*ac40*/  FMUL.FTZ R50, R0.reuse, R50 ;  /* 0x0000003200327220 */ /* 0x040fe40000410000 */
[C---:B------:R-:W-:Y:S02]  /*ac50*/  FMUL.FTZ R51, R0.reuse, R51 ;  /* 0x0000003300337220 */ /* 0x040fe40000410000 */
[C---:B------:R-:W-:Y:S01]  /*ac60*/  FMUL.FTZ R54, R0.reuse, R54 ;  /* 0x0000003600367220 */ /* 0x040fe20000410000 */
[C---:B-1----:R-:W-:Y:S02]  /*ac70*/  HMMA.16816.F32.BF16 R20, R136.reuse, R28, R20 ;  /* 0x0000001c8814723c */ /* 0x042fe40000041814 */
[----:B------:R-:W-:Y:S01]  /*ac80*/  LDSM.16.MT88.4 R120, [R3+0x800] ;  /* 0x000800000378783b */ /* 0x000fe20000004200 */
        /* <DEDUP_REMOVED lines=19> */
[C---:B------:R-:W-:Y:S04]  /*adc0*/  HMMA.16816.F32.BF16 R36, R136.reuse, R108, R36 ;  /* 0x0000006c8824723c */ /* 0x040fe80000041824 */
[C---:B------:R-:W-:Y:S02]  /*add0*/  FMUL.FTZ R75, R0.reuse, R75 ;  /* 0x0000004b004b7220 */ /* 0x040fe40000410000 */
[C---:B------:R-:W-:Y:S02]  /*ade0*/  FMUL.FTZ R86, R0.reuse, R86 ;  /* 0x0000005600567220 */ /* 0x040fe40000410000 */
[C---:B------:R-:W-:Y:S01]  /*adf0*/  HMMA.16816.F32.BF16 R40, R136.reuse, R110, R40 ;  /* 0x0000006e8828723c */ /* 0x040fe20000041828 */
[----:B------:R-:W2:Y:S03]  /*ae00*/  LDSM.16.MT88.4 R108, [R102+0x2000] ;  /* 0x00200000666c783b */ /* 0x000ea60000004200 */
[C---:B------:R-:W-:Y:S02]  /*ae10*/  FMUL.FTZ R87, R0.reuse, R87 ;  /* 0x0000005700577220 */ /* 0x040fe40000410000 */
[C---:B------:R-:W-:Y:S02]  /*ae20*/  FMUL.FTZ R90, R0.reuse, R90 ;  /* 0x0000005a005a7220 */ /* 0x040fe40000410000 */
[C---:B----4-:R-:W-:Y:S04]  /*ae30*/  HMMA.16816.F32.BF16 R44, R136.reuse, R112, R44 ;  /* 0x00000070882c723c */ /* 0x050fe8000004182c */
[----:B------:R-:W-:Y:S02]  /*ae40*/  FMUL.FTZ R91, R0, R91 ;  /* 0x0000005b005b7220 */ /* 0x000fe40000410000 */
        /* <DEDUP_REMOVED lines=9> */
[C---:B------:R-:W-:Y:S01]  /*aee0*/  FMUL.FTZ R99, R0.reuse, R99 ;  /* 0x0000006300637220 */ /* 0x040fe20000410000 */
[C---:B------:R-:W-:Y:S01]  /*aef0*/  HMMA.16816.F32.BF16 R56, R136.reuse, R106, R56 ;  /* 0x0000006a8838723c */ /* 0x040fe20000041838 */
[----:B------:R-:W1:Y:S03]  /*af00*/  LDSM.16.MT88.4 R104, [R103+0x4000] ;  /* 0x004000006768783b */ /* 0x000e660000004200 */
[C---:B------:R-:W-:Y:S02]  /*af10*/  FMUL.FTZ R78, R0.reuse, R78 ;  /* 0x0000004e004e7220 */ /* 0x040fe40000410000 */
[----:B------:R-:W-:Y:S02]  /*af20*/  FMUL.FTZ R79, R0, R79 ;  /* 0x0000004f004f7220 */ /* 0x000fe40000410000 */
[C---:B--2---:R-:W-:Y:S04]  /*af30*/  HMMA.16816.F32.BF16 R60, R136.reuse, R108, R60 ;  /* 0x0000006c883c723c */ /* 0x044fe8000004183c */
[C---:B------:R-:W-:Y:S02]  /*af40*/  FMUL.FTZ R80, R2.reuse, R80 ;  /* 0x0000005002507220 */ /* 0x040fe40000410000 */
[----:B------:R-:W-:Y:S02]  /*af50*/  FMUL.FTZ R81, R2, R81 ;  /* 0x0000005102517220 */ /* 0x000fe40000410000 */
[C---:B------:R-:W-:Y:S04]  /*af60*/  HMMA.16816.F32.BF16 R64, R136.reuse, R110, R64 ;  /* 0x0000006e8840723c */ /* 0x040fe80000041840 */
[--C-:B------:R-:W-:Y:S02]  /*af70*/  FFMA.FTZ R108, R145, c[0x0][0x2d0], -R162.reuse ;  /* 0x0000b400916c7a23 */ /* 0x100fe400000108a2 */
[C---:B------:R-:W-:Y:S02]  /*af80*/  FMUL.FTZ R82, R0.reuse, R82 ;  /* 0x0000005200527220 */ /* 0x040fe40000410000 */
[C---:B---3--:R-:W-:Y:S01]  /*af90*/  HMMA.16816.F32.BF16 R68, R136.reuse, R112, R68 ;  /* 0x000000708844723c */ /* 0x048fe20000041844 */
[----:B------:R2:W-:Y:S03]  /*afa0*/  MUFU.EX2 R204, R108 ;  /* 0x0000006c00cc7308 */ /* 0x0005e60000000800 */
[----:B------:R-:W-:Y:S02]  /*afb0*/  FMUL.FTZ R83, R0, R83 ;  /* 0x0000005300537220 */ /* 0x000fe40000410000 */
[----:B------:R-:W-:Y:S02]  /*afc0*/  FFMA.FTZ R2, R2, R216, R215 ;  /* 0x000000d802027223 */ /* 0x000fe400000100d7 */
[C---:B------:R-:W-:Y:S04]  /*afd0*/  HMMA.16816.F32.BF16 R72, R136.reuse, R114, R72 ;  /* 0x000000728848723c */ /* 0x040fe80000041848 */
[----:B------:R-:W-:Y:S02]  /*afe0*/  FFMA.FTZ R112, R147, c[0x0][0x2d0], -R162 ;  /* 0x0000b40093707a23 */ /* 0x000fe400000108a2 */
[----:B------:R-:W-:Y:S02]  /*aff0*/  FFMA.FTZ R0, R0, R217, R208 ;  /* 0x000000d900007223 */ /* 0x000fe400000100d0 */
[----:B------:R3:W-:Y:S01]  /*b000*/  MUFU.EX2 R202, R112 ;  /* 0x0000007000ca7308 */ /* 0x0007e20000000800 */
[C---:B-1----:R-:W-:Y:S07]  /*b010*/  HMMA.16816.F32.BF16 R76, R136.reuse, R104, R76 ;  /* 0x00000068884c723c */ /* 0x042fee000004184c */
[--C-:B------:R-:W-:Y:S01]  /*b020*/  FFMA.FTZ R104, R149, c[0x0][0x2d0], -R163.reuse ;  /* 0x0000b40095687a23 */ /* 0x100fe200000108a3 */
[C---:B------:R-:W-:Y:S03]  /*b030*/  HMMA.16816.F32.BF16 R80, R136.reuse, R106, R80 ;  /* 0x0000006a8850723c */ /* 0x040fe60000041850 */
[----:B------:R1:W-:Y:S01]  /*b040*/  MUFU.EX2 R185, R104 ;  /* 0x0000006800b97308 */ /* 0x0003e20000000800 */
[--C-:B--2---:R-:W-:Y:S02]  /*b050*/  FFMA.FTZ R108, R146, c[0x0][0x2d0], -R162.reuse ;  /* 0x0000b400926c7a23 */ /* 0x104fe400000108a2 */
[----:B------:R-:W-:Y:S07]  /*b060*/  LDSM.16.MT88.4 R144, [R103+0x3800] ;  /* 0x003800006790783b */ /* 0x000fee0000004200 */
[----:B------:R2:W-:Y:S01]  /*b070*/  MUFU.EX2 R203, R108 ;  /* 0x0000006c00cb7308 */ /* 0x0005e20000000800 */
[--C-:B---3--:R-:W-:Y:S09]  /*b080*/  FFMA.FTZ R112, R148, c[0x0][0x2d0], -R162.reuse ;  /* 0x0000b40094707a23 */ /* 0x108ff200000108a2 */
[----:B------:R3:W4:Y:S01]  /*b090*/  MUFU.EX2 R201, R112 ;  /* 0x0000007000c97308 */ /* 0x0007220000000800 */
[--C-:B-1----:R-:W-:Y:S09]  /*b0a0*/  FFMA.FTZ R104, R151, c[0x0][0x2d0], -R163.reuse ;  /* 0x0000b40097687a23 */ /* 0x102ff200000108a3 */
[----:B------:R1:W5:Y:S01]  /*b0b0*/  MUFU.EX2 R184, R104 ;  /* 0x0000006800b87308 */ /* 0x0003620000000800 */
[----:B--2---:R-:W2:Y:S08]  /*b0c0*/  LDSM.16.MT88.4 R108, [R3+0x4000] ;  /* 0x00400000036c783b */ /* 0x004eb00000004200 */
[----:B---3--:R-:W3:Y:S01]  /*b0d0*/  LDSM.16.MT88.4 R112, [R102+0x4000] ;  /* 0x004000006670783b */ /* 0x008ee20000004200 */
[----:B----4-:R-:W-:Y:S01]  /*b0e0*/  F2FP.BF16.PACK_AB R106, R201, R202 ;  /* 0x000000cac96a723e */ /* 0x010fe200000010ff */
[--C-:B-1----:R-:W-:Y:S01]  /*b0f0*/  FFMA.FTZ R104, R150, c[0x0][0x2d0], -R163.reuse ;  /* 0x0000b40096687a23 */ /* 0x102fe200000108a3 */
[----:B-----5:R-:W-:Y:S05]  /*b100*/  F2FP.BF16.PACK_AB R105, R184, R185 ;  /* 0x000000b9b869723e */ /* 0x020fea00000010ff */
[----:B------:R-:W-:Y:S01]  /*b110*/  LDSM.16.MT88.4 R148, [R3+0x3800] ;  /* 0x003800000394783b */ /* 0x000fe20000004200 */
[----:B------:R1:W-:Y:S01]  /*b120*/  MUFU.EX2 R183, R104 ;  /* 0x0000006800b77308 */ /* 0x0003e20000000800 */
[C---:B--2---:R-:W-:Y:S08]  /*b130*/  HMMA.16816.F32.BF16 R84, R136.reuse, R108, R84 ;  /* 0x0000006c8854723c */ /* 0x044ff00000041854 */
[C---:B------:R-:W-:Y:S01]  /*b140*/  HMMA.16816.F32.BF16 R88, R136.reuse, R110, R88 ;  /* 0x0000006e8858723c */ /* 0x040fe20000041858 */
[----:B------:R-:W2:Y:S03]  /*b150*/  LDSM.16.MT88.4 R108, [R103+0x800] ;  /* 0x00080000676c783b */ /* 0x000ea60000004200 */
[--C-:B-1----:R-:W-:Y:S04]  /*b160*/  FFMA.FTZ R104, R152, c[0x0][0x2d0], -R163.reuse ;  /* 0x0000b40098687a23 */ /* 0x102fe800000108a3 */
[C---:B---3--:R-:W-:Y:S01]  /*b170*/  HMMA.16816.F32.BF16 R92, R136.reuse, R112, R92 ;  /* 0x00000070885c723c */ /* 0x048fe2000004185c */
[----:B------:R1:W3:Y:S07]  /*b180*/  MUFU.EX2 R182, R104 ;  /* 0x0000006800b67308 */ /* 0x0002ee0000000800 */
[----:B------:R-:W-:Y:S01]  /*b190*/  HMMA.16816.F32.BF16 R96, R136, R114, R96 ;  /* 0x000000728860723c */ /* 0x000fe20000041860 */
[----:B------:R-:W4:Y:S03]  /*b1a0*/  LDSM.16.MT88.4 R112, [R102+0x2800] ;  /* 0x002800006670783b */ /* 0x000f260000004200 */
[----:B-1----:R-:W-:Y:S02]  /*b1b0*/  F2FP.BF16.PACK_AB R104, R203, R204 ;  /* 0x000000cccb68723e */ /* 0x002fe400000010ff */
[----:B---3--:R-:W-:Y:S07]  /*b1c0*/  F2FP.BF16.PACK_AB R107, R182, R183 ;  /* 0x000000b7b66b723e */ /* 0x008fee00000010ff */
        /* <DEDUP_REMOVED lines=12> */
[----:B------:R-:W-:Y:S07]  /*b290*/  LDSM.16.MT88.4 R124, [R103+0x1000] ;  /* 0x00100000677c783b */ /* 0x000fee0000004200 */
[C---:B------:R-:W-:Y:S04]  /*b2a0*/  HMMA.16816.F32.BF16 R36, R104.reuse, R128, R36 ;  /* 0x000000806824723c */ /* 0x040fe80000041824 */
[--C-:B--2---:R-:W-:Y:S03]  /*b2b0*/  FFMA.FTZ R120, R157, c[0x0][0x2d0], -R162.reuse ;  /* 0x0000b4009d787a23 */ /* 0x104fe600000108a2 */
[--C-:B------:R-:W-:Y:S01]  /*b2c0*/  FFMA.FTZ R128, R161, c[0x0][0x2d0], -R163.reuse ;  /* 0x0000b400a1807a23 */ /* 0x100fe200000108a3 */
[C---:B------:R-:W-:Y:S01]  /*b2d0*/  HMMA.16816.F32.BF16 R40, R104.reuse, R130, R40 ;  /* 0x000000826828723c */ /* 0x040fe20000041828 */
[----:B------:R2:W3:Y:S07]  /*b2e0*/  MUFU.EX2 R180, R120 ;  /* 0x0000007800b47308 */ /* 0x0004ee0000000800 */
[C---:B------:R-:W-:Y:S03]  /*b2f0*/  HMMA.16816.F32.BF16 R44, R104.reuse, R132, R44 ;  /* 0x00000084682c723c */ /* 0x040fe6000004182c */
[----:B------:R5:W-:Y:S05]  /*b300*/  MUFU.EX2 R174, R128 ;  /* 0x0000008000ae7308 */ /* 0x000bea0000000800 */
[C---:B------:R-:W-:Y:S01]  /*b310*/  HMMA.16816.F32.BF16 R48, R104.reuse, R134, R48 ;  /* 0x000000866830723c */ /* 0x040fe20000041830 */
[----:B------:R-:W-:Y:S07]  /*b320*/  LDSM.16.MT88.4 R132, [R102+0x1800] ;  /* 0x001800006684783b */ /* 0x000fee0000004200 */
[C---:B------:R-:W-:Y:S04]  /*b330*/  HMMA.16816.F32.BF16 R52, R104.reuse, R140, R52 ;  /* 0x0000008c6834723c */ /* 0x040fe80000041834 */
[--C-:B--2---:R-:W-:Y:S04]  /*b340*/  FFMA.FTZ R120, R155, c[0x0][0x2d0], -R162.reuse ;  /* 0x0000b4009b787a23 */ /* 0x104fe800000108a2 */
[C---:B------:R-:W-:Y:S01]  /*b350*/  HMMA.16816.F32.BF16 R56, R104.reuse, R142, R56 ;  /* 0x0000008e6838723c */ /* 0x040fe20000041838 */
[----:B------:R-:W-:Y:S01]  /*b360*/  LDSM.16.MT88.4 R140, [R156+0x3800] ;  /* 0x003800009c8c783b */ /* 0x000fe20000004200 */
[----:B------:R2:W-:Y:S06]  /*b370*/  MUFU.EX2 R178, R120 ;  /* 0x0000007800b27308 */ /* 0x0005ec0000000800 */
[C---:B----4-:R-:W-:Y:S01]  /*b380*/  HMMA.16816.F32.BF16 R60, R104.reuse, R112, R60 ;  /* 0x00000070683c723c */ /* 0x050fe2000004183c */
[----:B-----5:R-:W-:Y:S06]  /*b390*/  LDSM.16.MT88.4 R128, [R102+0x1000] ;  /* 0x001000006680783b */ /* 0x020fec0000004200 */
[--C-:B------:R-:W-:Y:S01]  /*b3a0*/  FFMA.FTZ R112, R153, c[0x0][0x2d0], -R162.reuse ;  /* 0x0000b40099707a23 */ /* 0x100fe200000108a2 */
[C---:B------:R-:W-:Y:S01]  /*b3b0*/  HMMA.16816.F32.BF16 R64, R104.reuse, R114, R64 ;  /* 0x000000726840723c */ /* 0x040fe20000041840 */
[----:B------:R-:W-:Y:S02]  /*b3c0*/  LDSM.16.MT88.4 R152, [R102+0x3800] ;  /* 0x003800006698783b */ /* 0x000fe40000004200 */
[----:B------:R4:W5:Y:S05]  /*b3d0*/  MUFU.EX2 R179, R112 ;  /* 0x0000007000b37308 */ /* 0x00096a0000000800 */
[C---:B-1----:R-:W-:Y:S01]  /*b3e0*/  HMMA.16816.F32.BF16 R68, R104.reuse, R108, R68 ;  /* 0x0000006c6844723c */ /* 0x042fe20000041844 */
[----:B--2---:R-:W-:Y:S06]  /*b3f0*/  LDSM.16.MT88.4 R120, [R102+0x4800] ;  /* 0x004800006678783b */ /* 0x004fec0000004200 */
[--C-:B------:R-:W-:Y:S01]  /*b400*/  FFMA.FTZ R108, R159, c[0x0][0x2d0], -R163.reuse ;  /* 0x0000b4009f6c7a23 */ /* 0x100fe200000108a3 */
[C---:B------:R-:W-:Y:S03]  /*b410*/  HMMA.16816.F32.BF16 R72, R104.reuse, R110, R72 ;  /* 0x0000006e6848723c */ /* 0x040fe60000041848 */
[----:B------:R1:W-:Y:S05]  /*b420*/  MUFU.EX2 R177, R108 ;  /* 0x0000006c00b17308 */ /* 0x0003ea0000000800 */
[C---:B------:R-:W-:Y:S01]  /*b430*/  HMMA.16816.F32.BF16 R76, R104.reuse, R116, R76 ;  /* 0x00000074684c723c */ /* 0x040fe2000004184c */
[----:B----4-:R-:W2:Y:S07]  /*b440*/  LDSM.16.MT88.4 R112, [R3+0x4800] ;  /* 0x004800000370783b */ /* 0x010eae0000004200 */
[C---:B------:R-:W-:Y:S01]  /*b450*/  HMMA.16816.F32.BF16 R80, R104.reuse, R118, R80 ;  /* 0x000000766850723c */ /* 0x040fe20000041850 */
[----:B------:R-:W-:Y:S03]  /*b460*/  LDSM.16.MT88.4 R116, [R3+0x1000] ;  /* 0x001000000374783b */ /* 0x000fe60000004200 */
[--C-:B-1----:R-:W-:Y:S04]  /*b470*/  FFMA.FTZ R108, R160, c[0x0][0x2d0], -R163.reuse ;  /* 0x0000b400a06c7a23 */ /* 0x102fe800000108a3 */
[----:B------:R1:W4:Y:S01]  /*b480*/  MUFU.EX2 R176, R108 ;  /* 0x0000006c00b07308 */ /* 0x0003220000000800 */
[C---:B--2---:R-:W-:Y:S03]  /*b490*/  HMMA.16816.F32.BF16 R84, R104.reuse, R112, R84 ;  /* 0x000000706854723c */ /* 0x044fe60000041854 */
[--C-:B-1----:R-:W-:Y:S05]  /*b4a0*/  FFMA.FTZ R108, R158, c[0x0][0x2d0], -R163.reuse ;  /* 0x0000b4009e6c7a23 */ /* 0x102fea00000108a3 */
[C---:B------:R-:W-:Y:S01]  /*b4b0*/  HMMA.16816.F32.BF16 R88, R104.reuse, R114, R88 ;  /* 0x000000726858723c */ /* 0x040fe20000041858 */
[----:B------:R1:W2:Y:S01]  /*b4c0*/  MUFU.EX2 R175, R108 ;  /* 0x0000006c00af7308 */ /* 0x0002a20000000800 */
[----:B------:R-:W-:Y:S06]  /*b4d0*/  LDSM.16.MT88.4 R112, [R156+0x3000] ;  /* 0x003000009c70783b */ /* 0x000fec0000004200 */
[C---:B------:R-:W-:Y:S08]  /*b4e0*/  HMMA.16816.F32.BF16 R92, R104.reuse, R120, R92 ;  /* 0x00000078685c723c */ /* 0x040ff0000004185c */
[----:B------:R-:W-:Y:S01]  /*b4f0*/  HMMA.16816.F32.BF16 R96, R104, R122, R96 ;  /* 0x0000007a6860723c */ /* 0x000fe20000041860 */
[----:B------:R-:W-:Y:S06]  /*b500*/  LDSM.16.MT88.4 R120, [R103+0x3000] ;  /* 0x003000006778783b */ /* 0x000fec0000004200 */
[----:B---3--:R-:W-:Y:S02]  /*b510*/  F2FP.BF16.PACK_AB R104, R180, R181 ;  /* 0x000000b5b468723e */ /* 0x008fe400000010ff */
[----:B-1----:R-:W1:Y:S03]  /*b520*/  LDSM.16.MT88.4 R108, [R156+0x1000] ;  /* 0x001000009c6c783b */ /* 0x002e660000004200 */
[----:B-----5:R-:W-:Y:S02]  /*b530*/  F2FP.BF16.PACK_AB R106, R178, R179 ;  /* 0x000000b3b26a723e */ /* 0x020fe400000010ff */
[----:B----4-:R-:W-:Y:S02]  /*b540*/  F2FP.BF16.PACK_AB R105, R176, R177 ;  /* 0x000000b1b069723e */ /* 0x010fe400000010ff */
[----:B--2---:R-:W-:Y:S07]  /*b550*/  F2FP.BF16.PACK_AB R107, R174, R175 ;  /* 0x000000afae6b723e */ /* 0x004fee00000010ff */
        /* <DEDUP_REMOVED lines=27> */
[----:B------:R-:W-:Y:S01]  /*b710*/  FFMA.FTZ R116, R166, c[0x0][0x2d0], -R162 ;  /* 0x0000b400a6747a23 */ /* 0x000fe200000108a2 */
[C---:B------:R-:W-:Y:S03]  /*b720*/  HMMA.16816.F32.BF16 R64, R104.reuse, R118, R64 ;  /* 0x000000766840723c */ /* 0x040fe60000041840 */
[----:B------:R4:W5:Y:S05]  /*b730*/  MUFU.EX2 R165, R116 ;  /* 0x0000007400a57308 */ /* 0x00096a0000000800 */
[C---:B--2---:R-:W-:Y:S01]  /*b740*/  HMMA.16816.F32.BF16 R68, R104.reuse, R112, R68 ;  /* 0x000000706844723c */ /* 0x044fe20000041844 */
[----:B-1----:R-:W1:Y:S06]  /*b750*/  LDSM.16.MT88.4 R108, [R3+0x5000] ;  /* 0x00500000036c783b */ /* 0x002e6c0000004200 */
[--C-:B------:R-:W-:Y:S01]  /*b760*/  FFMA.FTZ R112, R171, c[0x0][0x2d0], -R163.reuse ;  /* 0x0000b400ab707a23 */ /* 0x100fe200000108a3 */
[C---:B------:R-:W-:Y:S03]  /*b770*/  HMMA.16816.F32.BF16 R72, R104.reuse, R114, R72 ;  /* 0x000000726848723c */ /* 0x040fe60000041848 */
[----:B------:R2:W-:Y:S01]  /*b780*/  MUFU.EX2 R162, R112 ;  /* 0x0000007000a27308 */ /* 0x0005e20000000800 */
[--C-:B----4-:R-:W-:Y:S01]  /*b790*/  FFMA.FTZ R116, R169, c[0x0][0x2d0], -R163.reuse ;  /* 0x0000b400a9747a23 */ /* 0x110fe200000108a3 */
[----:B-----5:R-:W-:Y:S08]  /*b7a0*/  F2FP.BF16.PACK_AB R138, R165, R167 ;  /* 0x000000a7a58a723e */ /* 0x020ff000000010ff */
[----:B------:R4:W5:Y:S01]  /*b7b0*/  MUFU.EX2 R164, R116 ;  /* 0x0000007400a47308 */ /* 0x0009620000000800 */
[C---:B---3--:R-:W-:Y:S07]  /*b7c0*/  HMMA.16816.F32.BF16 R76, R104.reuse, R120, R76 ;  /* 0x00000078684c723c */ /* 0x048fee000004184c */
[--C-:B------:R-:W-:Y:S01]  /*b7d0*/  FFMA.FTZ R120, R168, c[0x0][0x2d0], -R163.reuse ;  /* 0x0000b400a8787a23 */ /* 0x100fe200000108a3 */
[C---:B------:R-:W-:Y:S03]  /*b7e0*/  HMMA.16816.F32.BF16 R80, R104.reuse, R122, R80 ;  /* 0x0000007a6850723c */ /* 0x040fe60000041850 */
[----:B------:R3:W-:Y:S01]  /*b7f0*/  MUFU.EX2 R160, R120 ;  /* 0x0000007800a07308 */ /* 0x0007e20000000800 */
[----:B--2---:R-:W-:Y:S04]  /*b800*/  FFMA.FTZ R112, R170, c[0x0][0x2d0], -R163 ;  /* 0x0000b400aa707a23 */ /* 0x004fe800000108a3 */
[C---:B-1----:R-:W-:Y:S05]  /*b810*/  HMMA.16816.F32.BF16 R84, R104.reuse, R108, R84 ;  /* 0x0000006c6854723c */ /* 0x042fea0000041854 */
[----:B------:R1:W2:Y:S01]  /*b820*/  MUFU.EX2 R161, R112 ;  /* 0x0000007000a17308 */ /* 0x0002a20000000800 */
[----:B----4-:R-:W4:Y:S01]  /*b830*/  LDSM.16.MT88.4 R116, [R102+0x5000] ;  /* 0x005000006674783b */ /* 0x010f220000004200 */
[----:B-----5:R-:W-:Y:S01]  /*b840*/  F2FP.BF16.PACK_AB R137, R162, R164 ;  /* 0x000000a4a289723e */ /* 0x020fe200000010ff */
[C---:B------:R-:W-:Y:S06]  /*b850*/  HMMA.16816.F32.BF16 R88, R104.reuse, R110, R88 ;  /* 0x0000006e6858723c */ /* 0x040fec0000041858 */
[----:B---3--:R-:W-:Y:S08]  /*b860*/  LDSM.16.MT88.4 R120, [R103+0x1800] ;  /* 0x001800006778783b */ /* 0x008ff00000004200 */
[----:B-1----:R-:W1:Y:S01]  /*b870*/  LDSM.16.MT88.4 R112, [R156+0x1800] ;  /* 0x001800009c70783b */ /* 0x002e620000004200 */
[----:B--2---:R-:W-:Y:S07]  /*b880*/  F2FP.BF16.PACK_AB R139, R160, R161 ;  /* 0x000000a1a08b723e */ /* 0x004fee00000010ff */
[----:B------:R-:W2:Y:S01]  /*b890*/  LDSM.16.MT88.4 R156, [R156+0x5800] ;  /* 0x005800009c9c783b */ /* 0x000ea20000004200 */
[C---:B----4-:R-:W-:Y:S08]  /*b8a0*/  HMMA.16816.F32.BF16 R92, R104.reuse, R116, R92 ;  /* 0x00000074685c723c */ /* 0x050ff0000004185c */
[----:B------:R-:W-:Y:S08]  /*b8b0*/  HMMA.16816.F32.BF16 R96, R104, R118, R96 ;  /* 0x000000766860723c */ /* 0x000ff00000041860 */
[C---:B-1----:R-:W-:Y:S01]  /*b8c0*/  HMMA.16816.F32.BF16 R104, R136.reuse, R112, R4 ;  /* 0x000000708868723c */ /* 0x042fe20000041804 */
        /* <DEDUP_REMOVED lines=51> */
[C---:B------:R-:W-:Y:S08]  /*bc00*/  HMMA.16816.F32.BF16 R80, R136.reuse, R6, R80 ;  /* 0x000000068850723c */ /* 0x040ff00000041850 */
[C---:B----4-:R-:W-:Y:S08]  /*bc10*/  HMMA.16816.F32.BF16 R84, R136.reuse, R8, R84 ;  /* 0x000000088854723c */ /* 0x050ff00000041854 */
[C---:B------:R-:W-:Y:S08]  /*bc20*/  HMMA.16816.F32.BF16 R88, R136.reuse, R10, R88 ;  /* 0x0000000a8858723c */ /* 0x040ff00000041858 */
[C---:B-----5:R-:W-:Y:S08]  /*bc30*/  HMMA.16816.F32.BF16 R92, R136.reuse, R12, R92 ;  /* 0x0000000c885c723c */ /* 0x060ff0000004185c */
[----:B------:R-:W-:Y:S01]  /*bc40*/  HMMA.16816.F32.BF16 R96, R136, R14, R96 ;  /* 0x0000000e8860723c */ /* 0x000fe20000041860 */
[----:B------:R-:W-:Y:S07]  /*bc50*/  @!UPT UIADD3 URZ, URZ, URZ, URZ ;  /* 0x0000003f3f3ff290 */ /* 0x000fee000fffe03f */
[----:B------:R-:W-:-:S11]  /*bc60*/  @!P0 BRA `(.L_x_1466) ;  /* 0x000004f000008947 */ /* 0x000fd60003800000 */
[----:B------:R-:W-:Y:S01]  /*bc70*/  IMAD R2, R197, 0x40, R228 ;  /* 0x00000040c5027824 */ /* 0x000fe200078e02e4 */
[----:B------:R-:W-:Y:S01]  /*bc80*/  SHF.R.S32.HI R235, RZ, 0x1f, R214 ;  /* 0x0000001fffeb7819 */ /* 0x000fe200000114d6 */
[----:B------:R-:W-:Y:S01]  /*bc90*/  IMAD.MOV.U32 R198, RZ, RZ, RZ ;  /* 0x000000ffffc67224 */ /* 0x000fe200078e00ff */
[----:B------:R-:W-:Y:S01]  /*bca0*/  SHF.R.S32.HI R236, RZ, 0x1f, R213 ;  /* 0x0000001fffec7819 */ /* 0x000fe200000114d5 */
[----:B------:R-:W-:Y:S01]  /*bcb0*/  IMAD.SHL.U32 R18, R214, 0x2, RZ ;  /* 0x00000002d6127824 */ /* 0x000fe200078e00ff */
[----:B------:R-:W-:Y:S01]  /*bcc0*/  IADD3 R2, R2, -0x80, R219 ;  /* 0xffffff8002027810 */ /* 0x000fe20007ffe0db */
[C---:B------:R-:W-:Y:S01]  /*bcd0*/  IMAD.SHL.U32 R17, R213.reuse, 0x2, RZ ;  /* 0x00000002d5117824 */ /* 0x040fe200078e00ff */
[----:B------:R-:W-:Y:S01]  /*bce0*/  SHF.L.U64.HI R15, R214, 0x1, R235 ;  /* 0x00000001d60f7819 */ /* 0x000fe200000102eb */
        /* <DEDUP_REMOVED lines=29> */
.L_x_1521:
[----:B------:R-:W-:-:S05]  /*bec0*/  BRA.DIV ~URZ, `(.L_x_1468) ;  /* 0x00003e527f007947 */ /* 0x000fca000b800000 */
[----:B------:R-:W3:Y:S01]  /*bed0*/  SHFL.IDX PT, R2, R12, RZ, 0x181f ;  /* 0x00181fff0c027589 */ /* 0x000ee200000e0000 */
[----:B------:R-:W-:Y:S01]  /*bee0*/  ISETP.GE.AND P4, PT, R200, c[0x0][0x1d4], PT ;  /* 0x00007500c8007a0c */ /* 0x000fe20003f86270 */
[----:B------:R-:W-:Y:S01]  /*bef0*/  IMAD R0, R211, 0x6000, R233 ;  /* 0x00006000d3007824 */ /* 0x000fe200078e02e9 */
[----:B------:R-:W-:Y:S02]  /*bf00*/  ISETP.GE.AND P1, PT, R213, c[0x0][0x1d4], PT ;  /* 0x00007500d5007a0c */ /* 0x000fe40003f26270 */
[----:B------:R-:W-:Y:S02]  /*bf10*/  ISETP.GE.AND P0, PT, R214, c[0x0][0x1d4], PT ;  /* 0x00007500d6007a0c */ /* 0x000fe40003f06270 */
[C---:B---3--:R-:W-:Y:S02]  /*bf20*/  IADD3 R8, P5, R2.reuse, R16, RZ ;  /* 0x0000001002087210 */ /* 0x048fe40007fbe0ff */
[----:B------:R-:W-:Y:S03]  /*bf30*/  IADD3 R6, P6, R2, R17, RZ ;  /* 0x0000001102067210 */ /* 0x000fe60007fde0ff */
[----:B--2---:R-:W-:Y:S01]  /*bf40*/  IMAD.X R9, R4, 0x1, R13, P5 ;  /* 0x0000000104097824 */ /* 0x004fe200028e060d */
[----:B------:R-:W-:Y:S01]  /*bf50*/  IADD3 R10, P5, R2, R18, RZ ;  /* 0x00000012020a7210 */ /* 0x000fe20007fbe0ff */
[C---:B------:R-:W-:Y:S01]  /*bf60*/  IMAD.X R7, R4.reuse, 0x1, R14, P6 ;  /* 0x0000000104077824 */ /* 0x040fe200030e060e */
[----:B------:R-:W2:Y:S03]  /*bf70*/  SHFL.IDX PT, R2, R12, 0x1, 0x181f ;  /* 0x00381f000c027f89 */ /* 0x000ea600000e0000 */
[----:B------:R-:W-:Y:S01]  /*bf80*/  IMAD.X R11, R4, 0x1, R15, P5 ;  /* 0x00000001040b7824 */ /* 0x000fe200028e060f */
[----:B------:R-:W-:Y:S01]  /*bf90*/  @!PT LDS RZ, [RZ] ;  /* 0x00000000fffff984 */ /* 0x000fe20000000800 */
[----:B------:R3:W-:Y:S04]  /*bfa0*/  LDGSTS.E.BYPASS.LTC128B.128 [R0], [R8.64], !P4 ;  /* 0x0000000008007fae */ /* 0x0007e8000e101d46 */
[----:B------:R4:W-:Y:S04]  /*bfb0*/  LDGSTS.E.BYPASS.LTC128B.128 [R0+0x2000], [R6.64], !P1 ;  /* 0x0200000006007fae */ /* 0x0009e8000c901d46 */
[----:B------:R5:W-:Y:S04]  /*bfc0*/  LDGSTS.E.BYPASS.LTC128B.128 [R0+0x4000], [R10.64], !P0 ;  /* 0x040000000a007fae */ /* 0x000be8000c101d46 */
[----:B------:R1:W2:Y:S01]  /*bfd0*/  SHFL.IDX PT, R4, R5, 0x1, 0x181f ;  /* 0x00381f0005047f89 */ /* 0x0002a200000e0000 */
[----:B----4-:R-:W-:Y:S02]  /*bfe0*/  SEL R7, RZ, 0x10, P0 ;  /* 0x00000010ff077807 */ /* 0x010fe40000000000 */
[----:B-1----:R-:W-:Y:S02]  /*bff0*/  SEL R5, RZ, 0x10, P4 ;  /* 0x00000010ff057807 */ /* 0x002fe40002000000 */
[----:B-----5:R-:W-:Y:S02]  /*c000*/  SEL R10, RZ, 0x10, P1 ;  /* 0x00000010ff0a7807 */ /* 0x020fe40000800000 */
.L_x_1522:
[----:B--23--:R-:W-:Y:S02]  /*c010*/  IADD3 R8, -R5, 0x10, RZ ;  /* 0x0000001005087810 */ /* 0x00cfe40007ffe1ff */
[----:B------:R-:W-:Y:S02]  /*c020*/  IADD3 R3, -R10, 0x10, RZ ;  /* 0x000000100a037810 */ /* 0x000fe40007ffe1ff */
[----:B------:R-:W-:Y:S02]  /*c030*/  LOP3.LUT R8, R8, 0xf, RZ, 0xc0, !PT ;  /* 0x0000000f08087812 */ /* 0x000fe400078ec0ff */
[----:B------:R-:W-:Y:S02]  /*c040*/  LOP3.LUT R3, R3, 0xf, RZ, 0xc0, !PT ;  /* 0x0000000f03037812 */ /* 0x000fe400078ec0ff */
[----:B------:R-:W-:Y:S02]  /*c050*/  IADD3 R9, -R7, 0x10, RZ ;  /* 0x0000001007097810 */ /* 0x000fe40007ffe1ff */
[-C--:B------:R-:W-:Y:S02]  /*c060*/  IADD3 R8, P5, P4, R8, R2.reuse, R16 ;  /* 0x0000000208087210 */ /* 0x080fe40007cbe010 */
[----:B------:R-:W-:Y:S02]  /*c070*/  ISETP.NE.U32.AND P6, PT, R5, RZ, PT ;  /* 0x000000ff0500720c */ /* 0x000fe40003fc5070 */
[----:B------:R-:W-:Y:S02]  /*c080*/  IADD3 R6, P1, P0, R3, R2, R17 ;  /* 0x0000000203067210 */ /* 0x000fe4000783e011 */
[----:B------:R-:W-:Y:S02]  /*c090*/  LOP3.LUT R3, R9, 0xf, RZ, 0xc0, !PT ;  /* 0x0000000f09037812 */ /* 0x000fe400078ec0ff */
[-C--:B------:R-:W-:Y:S02]  /*c0a0*/  IADD3.X R9, RZ, R4.reuse, R13, P5, P4 ;  /* 0x00000004ff097210 */ /* 0x080fe40002fe840d */
[----:B------:R-:W-:Y:S02]  /*c0b0*/  ISETP.NE.U32.AND P5, PT, R10, RZ, PT ;  /* 0x000000ff0a00720c */ /* 0x000fe40003fa5070 */
[----:B------:R-:W-:Y:S02]  /*c0c0*/  ISETP.NE.U32.AND P4, PT, R7, RZ, PT ;  /* 0x000000ff0700720c */ /* 0x000fe40003f85070 */
[----:B------:R-:W-:Y:S01]  /*c0d0*/  IADD3.X R7, RZ, R4, R14, P1, P0 ;  /* 0x00000004ff077210 */ /* 0x000fe20000fe040e */
[----:B------:R-:W-:Y:S01]  /*c0e0*/  @!PT LDS RZ, [RZ] ;  /* 0x00000000fffff984 */ /* 0x000fe20000000800 */
[----:B------:R-:W-:Y:S01]  /*c0f0*/  @!PT LDS RZ, [RZ] ;  /* 0x00000000fffff984 */ /* 0x000fe20000000800 */
[----:B------:R-:W-:Y:S01]  /*c100*/  @!PT LDS RZ, [RZ] ;  /* 0x00000000fffff984 */ /* 0x000fe20000000800 */
[----:B------:R1:W-:Y:S01]  /*c110*/  LDGSTS.E.BYPASS.LTC128B.128.ZFILL [R0+0x1000], [R8.64], P6 ;  /* 0x0100000008007fae */ /* 0x0003e2000b141d46 */
[----:B------:R-:W-:Y:S04]  /*c120*/  IADD3 R2, P1, P0, R3, R2, R18 ;  /* 0x0000000203027210 */ /* 0x000fe8000783e012 */
[----:B------:R-:W-:Y:S03]  /*c130*/  IADD3.X R3, RZ, R4, R15, P1, P0 ;  /* 0x00000004ff037210 */ /* 0x000fe60000fe040f */
[----:B------:R1:W-:Y:S04]  /*c140*/  LDGSTS.E.BYPASS.LTC128B.128.ZFILL [R0+0x3000], [R6.64], P5 ;  /* 0x0300000006007fae */ /* 0x0003e8000a941d46 */
[----:B------:R1:W-:Y:S02]  /*c150*/  LDGSTS.E.BYPASS.LTC128B.128.ZFILL [R0+0x5000], [R2.64], P4 ;  /* 0x0500000002007fae */ /* 0x0003e4000a141d46 */
.L_x_1466:
[----:B------:R-:W-:Y:S05]  /*c160*/  BSYNC B0 ;  /* 0x0000000000007941 */ /* 0x000fea0003800000 */
.L_x_1465:
[C---:B------:R-:W-:Y:S01]  /*c170*/  ISETP.GT.AND P0, PT, R197.reuse, RZ, PT ;  /* 0x000000ffc500720c */ /* 0x040fe20003f04270 */
[----:B------:R-:W0:Y:S01]  /*c180*/  LDGDEPBAR ;  /* 0x00000000000079af */ /* 0x000e220000000000 */
[----:B-1----:R-:W-:Y:S01]  /*c190*/  IADD3 R2, R197, -0x1, RZ ;  /* 0xffffffffc5027810 */ /* 0x002fe20007ffe0ff */
[----:B------:R-:W-:Y:S01]  /*c1a0*/  IMAD.MOV.U32 R102, RZ, RZ, R100 ;  /* 0x000000ffff667224 */ /* 0x000fe200078e0064 */
[C---:B------:R-:W-:Y:S01]  /*c1b0*/  ISETP.GE.AND P1, PT, R186.reuse, 0x1, PT ;  /* 0x00000001ba00780c */ /* 0x040fe20003f26270 */
[----:B------:R-:W-:Y:S01]  /*c1c0*/  IMAD.MOV.U32 R0, RZ, RZ, R101 ;  /* 0x000000ffff007224 */ /* 0x000fe200078e0065 */
[----:B------:R-:W-:Y:S01]  /*c1d0*/  IADD3 R186, R186, 0x1, RZ ;  /* 0x00000001baba7810 */ /* 0x000fe20007ffe0ff */
[----:B------:R-:W-:Y:S03]  /*c1e0*/  IMAD.MOV.U32 R197, RZ, RZ, R2 ;  /* 0x000000ffffc57224 */ /* 0x000fe600078e0002 */
[----:B------:R-:W-:Y:S03]  /*c1f0*/  SEL R186, R186, RZ, !P1 ;  /* 0x000000ffbaba7207 */ /* 0x000fe60004800000 */
[----:B------:R-:W-:-:S05]  /*c200*/  @P0 BRA `(.L_x_1469) ;  /* 0xffffcda000000947 */ /* 0x000fca000383ffff */
.L_x_1459:
[----:B------:R-:W-:Y:S05]  /*c210*/  BRA.DIV ~URZ, `(.L_x_1470) ;  /* 0x00003d527f007947 */ /* 0x000fea000b800000 */
[----:B------:R1:W2:Y:S02]  /*c220*/  SHFL.BFLY PT, R5, R216, 0x2, 0x1f ;  /* 0x0c401f00d8057f89 */ /* 0x0002a400000e0000 */
.L_x_1523:
[----:B--2---:R-:W-:Y:S01]  /*c230*/  FADD.FTZ R5, R5, R216 ;  /* 0x000000d805057221 */ /* 0x004fe20000010000 */
[----:B------:R-:W-:Y:S05]  /*c240*/  BRA.DIV ~URZ, `(.L_x_1471) ;  /* 0x00003d827f007947 */ /* 0x000fea000b800000 */
[----:B------:R-:W2:Y:S04]  /*c250*/  SHFL.BFLY PT, R0, R217, 0x2, 0x1f ;  /* 0x0c401f00d9007f89 */ /* 0x000ea800000e0000 */
[----:B------:R-:W3:Y:S01]  /*c260*/  SHFL.BFLY PT, R2, R5, 0x1, 0x1f ;  /* 0x0c201f0005027f89 */ /* 0x000ee200000e0000 */
[----:B--2---:R-:W-:-:S02]  /*c270*/  FADD.FTZ R0, R0, R217 ;  /* 0x000000d900007221 */ /* 0x004fc40000010000 */
[----:B---3--:R-:W-:-:S03]  /*c280*/  FADD.FTZ R5, R5, R2 ;  /* 0x0000000205057221 */ /* 0x008fc60000010000 */
[----:B------:R2:W3:Y:S04]  /*c290*/  SHFL.BFLY PT, R3, R0, 0x1, 0x1f ;  /* 0x0c201f0000037f89 */ /* 0x0004e800000e0000 */
.L_x_1524:
[----:B------:R-:W-:Y:S01]  /*c2a0*/  FSETP.NE.FTZ.AND P1, PT, R5, RZ, PT ;  /* 0x000000ff0500720b */ /* 0x000fe20003f35000 */
[----:B---3--:R-:W-:Y:S01]  /*c2b0*/  FADD.FTZ R3, R3, R0 ;  /* 0x0000000003037221 */ /* 0x008fe20000010000 */
[----:B------:R-:W-:Y:S02]  /*c2c0*/  MOV R2, RZ ;  /* 0x000000ff00027202 */ /* 0x000fe40000000f00 */
[----:B--2---:R-:W-:Y:S02]  /*c2d0*/  MOV R0, RZ ;  /* 0x000000ff00007202 */ /* 0x004fe40000000f00 */
[----:B------:R-:W-:Y:S02]  /*c2e0*/  FSETP.NE.FTZ.AND P0, PT, R3, RZ, PT ;  /* 0x000000ff0300720b */ /* 0x000fe40003f15000 */
[----:B------:R-:W-:-:S05]  /*c2f0*/  MOV R137, 0xff800000 ;  /* 0xff80000000897802 */ /* 0x000fca0000000f00 */
[----:B------:R-:W2:Y:S01]  /*c300*/  @P1 MUFU.RCP R2, R5 ;  /* 0x0000000500021308 */ /* 0x000ea20000001000 */
[----:B------:R-:W-:-:S05]  /*c310*/  @P1 MOV R4, 0x3f317218 ;  /* 0x3f31721800041802 */ /* 0x000fca0000000f00 */
[----:B------:R-:W-:Y:S02]  /*c320*/  @P1 FMUL.FTZ R4, R4, c[0x0][0x2d0] ;  /* 0x0000b40004041a20 */ /* 0x000fe40000410000 */
[----:B------:R-:W3:Y:S01]  /*c330*/  @P1 MUFU.LG2 R5, R5 ;  /* 0x0000000500051308 */ /* 0x000ee20000000c00 */
[----:B--2---:R-:W-:-:S07]  /*c340*/  FMUL.FTZ R34, R2, R133 ;  /* 0x0000008502227220 */ /* 0x004fce0000410000 */
[----:B------:R-:W2:Y:S01]  /*c350*/  @P0 MUFU.RCP R0, R3 ;  /* 0x0000000300000308 */ /* 0x000ea20000001000 */
        /* <DEDUP_REMOVED lines=50> */
[----:B---3--:R-:W-:-:S02]  /*c680*/  @P1 FMUL.FTZ R5, R5, 0.69314718246459960938 ;  /* 0x3f31721805051820 */ /* 0x008fc40000410000 */
[----:B--2---:R-:W-:Y:S02]  /*c690*/  FMUL.FTZ R106, R0, R106 ;  /* 0x0000006a006a7220 */ /* 0x004fe40000410000 */
        /* <DEDUP_REMOVED lines=53> */
.L_x_1424:
[----:B--2---:R2:W5:Y:S01]  /*c9f0*/  LDL R40, [R1+0x8] ;  /* 0x0000080001287983 */ /* 0x0045620000100800 */
        /* <DEDUP_REMOVED lines=17> */
[----:B------:R2:W-:Y:S02]  /*cb10*/  STL [R1+0x8], R40 ;  /* 0x0000082801007387 */ /* 0x0005e40000100800 */
.L_x_1473:
[----:B--2---:R-:W-:Y:S05]  /*cb20*/  BSYNC B0 ;  /* 0x0000000000007941 */ /* 0x004fea0003800000 */
.L_x_1472:
        /* <DEDUP_REMOVED lines=120> */
[----:B-1----:R-:W-:Y:S05]  /*d2b0*/  CALL.REL.NOINC `($__internal_7_$__cuda_sm70_shflsync_idx_p) ;  /* 0x0000323000007944 */ /* 0x002fea0003c00000 */
.L_x_1476:
[----:B--2---:R-:W2:Y:S04]  /*d2c0*/  LDL R2, [R1+0x30] ;  /* 0x0000300001027983 */ /* 0x004ea80000100800 */
[----:B------:R-:W2:Y:S01]  /*d2d0*/  LDL.LU R13, [R1+0x4] ;  /* 0x00000400010d7983 */ /* 0x000ea20000300800 */
[----:B------:R-:W-:Y:S01]  /*d2e0*/  IMAD.MOV.U32 R0, RZ, RZ, 0x1 ;  /* 0x00000001ff007424 */ /* 0x000fe200078e00ff */
[----:B------:R-:W-:Y:S02]  /*d2f0*/  SHF.R.S32.HI R8, RZ, 0x1f, R252 ;  /* 0x0000001fff087819 */ /* 0x000fe400000114fc */
[----:B------:R-:W3:Y:S02]  /*d300*/  LDL R14, [R1+0x38] ;  /* 0x00003800010e7983 */ /* 0x000ee40000100800 */
[----:B------:R-:W-:Y:S01]  /*d310*/  ISETP.NE.AND P1, PT, R0, c[0x0][0x4e8], PT ;  /* 0x00013a0000007a0c */ /* 0x000fe20003f25270 */
[----:B------:R-:W-:-:S04]  /*d320*/  IMAD R5, R8, c[0x0][0x490], RZ ;  /* 0x0001240008057a24 */ /* 0x000fc800078e02ff */
[----:B------:R-:W-:Y:S01]  /*d330*/  IMAD R5, R252, c[0x0][0x494], R5 ;  /* 0x00012500fc057a24 */ /* 0x000fe200078e0205 */
[----:B------:R-:W-:Y:S01]  /*d340*/  SHF.R.S32.HI R11, RZ, 0x1f, R251 ;  /* 0x0000001fff0b7819 */ /* 0x000fe200000114fb */
[----:B------:R-:W4:Y:S04]  /*d350*/  S2R R16, SR_TID.X ;  /* 0x0000000000107919 */ /* 0x000f280000002100 */
[----:B------:R-:W-:Y:S01]  /*d360*/  IMAD R9, R11, c[0x0][0x498], RZ ;  /* 0x000126000b097a24 */ /* 0x000fe200078e02ff */
[----:B------:R-:W-:Y:S02]  /*d370*/  ULDC UR5, c[0x0][0x4e8] ;  /* 0x00013a0000057ab9 */ /* 0x000fe40000000800 */
[----:B------:R-:W-:Y:S02]  /*d380*/  ULDC UR4, c[0x0][0x388] ;  /* 0x0000e20000047ab9 */ /* 0x000fe40000000800 */
[----:B------:R-:W-:Y:S01]  /*d390*/  UIMAD UR4, UR5, UR4, URZ ;  /* 0x00000004050472a4 */ /* 0x000fe2000f8e023f */
[----:B----4-:R-:W-:-:S04]  /*d3a0*/  SHF.R.S32.HI R15, RZ, 0x1f, R16 ;  /* 0x0000001fff0f7819 */ /* 0x010fc80000011410 */
[----:B------:R-:W-:-:S04]  /*d3b0*/  LEA.HI R15, R15, R16, RZ, 0x5 ;  /* 0x000000100f0f7211 */ /* 0x000fc800078f28ff */
[----:B------:R-:W-:-:S04]  /*d3c0*/  LOP3.LUT R15, R15, 0xffffffe0, RZ, 0xc0, !PT ;  /* 0xffffffe00f0f7812 */ /* 0x000fc800078ec0ff */
[----:B------:R-:W-:Y:S01]  /*d3d0*/  IADD3 R15, -R15, R16, RZ ;  /* 0x000000100f0f7210 */ /* 0x000fe20007ffe1ff */
[----:B------:R-:W-:Y:S01]  /*d3e0*/  BSSY B0, `(.L_x_1477) ;  /* 0x000005b000007945 */ /* 0x000fe20003800000 */
[----:B--2---:R-:W-:Y:S01]  /*d3f0*/  IADD3 R4, R2, R13, RZ ;  /* 0x0000000d02047210 */ /* 0x004fe20007ffe0ff */
[----:B------:R-:W-:-:S04]  /*d400*/  IMAD.WIDE.U32 R2, R252, c[0x0][0x490], RZ ;  /* 0x00012400fc027a25 */ /* 0x000fc800078e00ff */
[----:B------:R-:W-:-:S04]  /*d410*/  @P1 IMAD.HI.U32 R6, R4, c[0x0][0x4ec], RZ ;  /* 0x00013b0004061a27 */ /* 0x000fc800078e00ff */
[----:B------:R-:W-:Y:S01]  /*d420*/  IMAD.MOV.U32 R0, RZ, RZ, R4 ;  /* 0x000000ffff007224 */ /* 0x000fe200078e0004 */
[----:B------:R-:W-:Y:S02]  /*d430*/  @P1 SHF.R.U32.HI R0, RZ, c[0x0][0x4f0], R6 ;  /* 0x00013c00ff001a19 */ /* 0x000fe40000011606 */
[----:B------:R-:W-:-:S03]  /*d440*/  IADD3 R3, R3, R5, RZ ;  /* 0x0000000503037210 */ /* 0x000fc60007ffe0ff */
[----:B------:R-:W-:Y:S02]  /*d450*/  IMAD.MOV R5, RZ, RZ, -R0 ;  /* 0x000000ffff057224 */ /* 0x000fe400078e0a00 */
[----:B------:R-:W-:-:S04]  /*d460*/  IMAD.WIDE.U32 R6, R251, c[0x0][0x498], R2 ;  /* 0x00012600fb067a25 */ /* 0x000fc800078e0002 */
[----:B------:R-:W-:Y:S01]  /*d470*/  IMAD R2, R5, c[0x0][0x4e8], R4 ;  /* 0x00013a0005027a24 */ /* 0x000fe200078e0204 */
[----:B------:R-:W-:Y:S01]  /*d480*/  IADD3 R4, P0, R0, R6, RZ ;  /* 0x0000000600047210 */ /* 0x000fe20007f1e0ff */
[----:B------:R-:W-:Y:S01]  /*d490*/  IMAD R3, R251, c[0x0][0x49c], R9 ;  /* 0x00012700fb037a24 */ /* 0x000fe200078e0209 */
[----:B------:R-:W-:Y:S02]  /*d4a0*/  SHF.R.S32.HI R5, RZ, 0x1f, R0 ;  /* 0x0000001fff057819 */ /* 0x000fe40000011400 */
[----:B------:R-:W-:Y:S01]  /*d4b0*/  SHF.R.S32.HI R6, RZ, 0x1f, R2 ;  /* 0x0000001fff067819 */ /* 0x000fe20000011402 */
[----:B------:R-:W-:Y:S01]  /*d4c0*/  IMAD R0, R8, c[0x0][0x3e8], RZ ;  /* 0x0000fa0008007a24 */ /* 0x000fe200078e02ff */
[----:B------:R-:W-:Y:S02]  /*d4d0*/  IADD3.X R5, R5, R7, R3, P0, !PT ;  /* 0x0000000705057210 */ /* 0x000fe400007fe403 */
[----:B------:R-:W-:Y:S01]  /*d4e0*/  IADD3 R10, R219, R13, RZ ;  /* 0x0000000ddb0a7210 */ /* 0x000fe20007ffe0ff */
[----:B------:R-:W-:-:S02]  /*d4f0*/  IMAD R3, R6, c[0x0][0x488], RZ ;  /* 0x0001220006037a24 */ /* 0x000fc400078e02ff */
[C---:B------:R-:W-:Y:S02]  /*d500*/  IMAD R8, R252.reuse, c[0x0][0x3ec], R0 ;  /* 0x0000fb00fc087a24 */ /* 0x040fe400078e0200 */
[----:B------:R-:W-:-:S04]  /*d510*/  IMAD.WIDE.U32 R6, R252, c[0x0][0x3e8], RZ ;  /* 0x0000fa00fc067a25 */ /* 0x000fc800078e00ff */
[C---:B------:R-:W-:Y:S02]  /*d520*/  IMAD R9, R2.reuse, c[0x0][0x48c], R3 ;  /* 0x0001230002097a24 */ /* 0x040fe400078e0203 */
[----:B------:R-:W-:Y:S01]  /*d530*/  IMAD.WIDE.U32 R4, R2, c[0x0][0x488], R4 ;  /* 0x0001220002047a25 */ /* 0x000fe200078e0004 */
[----:B------:R-:W-:-:S03]  /*d540*/  IADD3 R3, R7, R8, RZ ;  /* 0x0000000807037210 */ /* 0x000fc60007ffe0ff */
[----:B------:R-:W-:Y:S01]  /*d550*/  @P1 IMAD.HI.U32 R2, R10, c[0x0][0x4ec], RZ ;  /* 0x00013b000a021a27 */ /* 0x000fe200078e00ff */
[----:B------:R-:W-:-:S03]  /*d560*/  LEA R8, P0, R4, c[0x0][0x450], 0x2 ;  /* 0x0001140004087a11 */ /* 0x000fc600078010ff */
[----:B------:R-:W-:Y:S02]  /*d570*/  IMAD.IADD R5, R5, 0x1, R9 ;  /* 0x0000000105057824 */ /* 0x000fe400078e0209 */
[----:B------:R-:W-:Y:S01]  /*d580*/  IMAD.MOV.U32 R0, RZ, RZ, R10 ;  /* 0x000000ffff007224 */ /* 0x000fe200078e000a */
[----:B------:R-:W-:Y:S02]  /*d590*/  @P1 SHF.R.U32.HI R0, RZ, c[0x0][0x4f0], R2 ;  /* 0x00013c00ff001a19 */ /* 0x000fe40000011602 */
[----:B------:R-:W-:Y:S01]  /*d5a0*/  MOV R2, R6 ;  /* 0x0000000600027202 */ /* 0x000fe20000000f00 */
[----:B------:R-:W-:Y:S01]  /*d5b0*/  IMAD R6, R11, c[0x0][0x3f0], RZ ;  /* 0x0000fc000b067a24 */ /* 0x000fe200078e02ff */
[----:B------:R-:W-:-:S03]  /*d5c0*/  LEA.HI.X R5, R4, c[0x0][0x454], R5, 0x2, P0 ;  /* 0x0001150004057a11 */ /* 0x000fc600000f1405 */
[C---:B------:R-:W-:Y:S02]  /*d5d0*/  IMAD R9, R251.reuse, c[0x0][0x3f4], R6 ;  /* 0x0000fd00fb097a24 */ /* 0x040fe400078e0206 */
[----:B------:R-:W-:Y:S01]  /*d5e0*/  IMAD.WIDE.U32 R2, R251, c[0x0][0x3f0], R2 ;  /* 0x0000fc00fb027a25 */ /* 0x000fe200078e0002 */
[----:B------:R-:W-:Y:S04]  /*d5f0*/  SHFL.IDX PT, R6, R8, RZ, 0x1c1f ;  /* 0x001c1fff08067589 */ /* 0x000fe800000e0000 */
[----:B------:R-:W2:Y:S01]  /*d600*/  SHFL.IDX PT, R7, R5, RZ, 0x1c1f ;  /* 0x001c1fff05077589 */ /* 0x000ea200000e0000 */
[----:B------:R-:W-:-:S03]  /*d610*/  IMAD.MOV R11, RZ, RZ, -R0 ;  /* 0x000000ffff0b7224 */ /* 0x000fc600078e0a00 */
[----:B------:R4:W-:Y:S01]  /*d620*/  SHFL.IDX PT, R4, R8, 0x1, 0x1c1f ;  /* 0x003c1f0008047f89 */ /* 0x0009e200000e0000 */
[----:B------:R-:W-:-:S03]  /*d630*/  IMAD.IADD R3, R3, 0x1, R9 ;  /* 0x0000000103037824 */ /* 0x000fc600078e0209 */
[----:B------:R-:W5:Y:S01]  /*d640*/  SHFL.IDX PT, R5, R5, 0x1, 0x1c1f ;  /* 0x003c1f0005057f89 */ /* 0x000f6200000e0000 */
[----:B---3--:R-:W-:Y:S02]  /*d650*/  IADD3 R9, R14, R13, RZ ;  /* 0x0000000d0e097210 */ /* 0x008fe40007ffe0ff */
[----:B------:R-:W-:-:S04]  /*d660*/  LOP3.LUT P0, RZ, R15, 0x3, RZ, 0xc0, !PT ;  /* 0x000000030fff7812 */ /* 0x000fc8000780c0ff */
[----:B------:R-:W-:Y:S01]  /*d670*/  ISETP.GE.OR P1, PT, R9, UR4, P0 ;  /* 0x0000000409007c0c */ /* 0x000fe20008726670 */
[----:B----4-:R-:W-:Y:S01]  /*d680*/  IMAD R8, R11, c[0x0][0x4e8], R10 ;  /* 0x00013a000b087a24 */ /* 0x010fe200078e020a */
[----:B------:R-:W-:-:S04]  /*d690*/  IADD3 R11, R9, 0x8, RZ ;  /* 0x00000008090b7810 */ /* 0x000fc80007ffe0ff */
[----:B------:R-:W-:Y:S02]  /*d6a0*/  ISETP.GE.OR P0, PT, R11, UR4, P0 ;  /* 0x000000040b007c0c */ /* 0x000fe40008706670 */
[----:B------:R-:W-:-:S05]  /*d6b0*/  SHF.R.S32.HI R12, RZ, 0x1f, R0 ;  /* 0x0000001fff0c7819 */ /* 0x000fca0000011400 */
[----:B--2---:R2:W-:Y:S01]  /*d6c0*/  @!P1 ST.E [R6.64], R137 ;  /* 0x0000008906009985 */ /* 0x0045e2000c101906 */
[----:B------:R-:W-:Y:S02]  /*d6d0*/  IMAD R10, R12, c[0x0][0x3e0], RZ ;  /* 0x0000f8000c0a7a24 */ /* 0x000fe400078e02ff */
[----:B------:R-:W-:-:S03]  /*d6e0*/  IMAD.WIDE.U32 R2, R0, c[0x0][0x3e0], R2 ;  /* 0x0000f80000027a25 */ /* 0x000fc600078e0002 */
[----:B-----5:R2:W-:Y:S01]  /*d6f0*/  @!P0 ST.E [R4.64], R49 ;  /* 0x0000003104008985 */ /* 0x0205e2000c101906 */
[----:B------:R-:W-:Y:S01]  /*d700*/  IMAD R9, R0, c[0x0][0x3e4], R10 ;  /* 0x0000f90000097a24 */ /* 0x000fe200078e020a */
[----:B------:R-:W-:Y:S02]  /*d710*/  SHF.R.S32.HI R0, RZ, 0x1f, R8 ;  /* 0x0000001fff007819 */ /* 0x000fe40000011408 */
        /* <DEDUP_REMOVED lines=8> */
[----:B------:R2:W1:Y:S01]  /*d7a0*/  LDS.128 R60, [R221+0xb080] ;  /* 0x00b08000dd3c7984 */ /* 0x0004620000000c00 */
[----:B------:R-:W-:-:S02]  /*d7b0*/  IMAD.IADD R3, R3, 0x1, R9 ;  /* 0x0000000103037824 */ /* 0x000fc400078e0209 */
[----:B------:R-:W-:Y:S02]  /*d7c0*/  IMAD R0, R0, c[0x0][0x3d8], RZ ;  /* 0x0000f60000007a24 */ /* 0x000fe400078e02ff */
[----:B------:R-:W-:-:S04]  /*d7d0*/  IMAD.WIDE.U32 R2, R8, c[0x0][0x3d8], R2 ;  /* 0x0000f60008027a25 */ /* 0x000fc800078e0002 */
[----:B------:R-:W-:Y:S01]  /*d7e0*/  IMAD R0, R8, c[0x0][0x3dc], R0 ;  /* 0x0000f70008007a24 */ /* 0x000fe200078e0200 */
[----:B------:R-:W-:Y:S01]  /*d7f0*/  LEA R12, P0, R2, c[0x0][0x380], 0x1 ;  /* 0x0000e000020c7a11 */ /* 0x000fe200078008ff */
[----:B------:R-:W-:-:S03]  /*d800*/  IMAD.IADD R11, R250, 0x1, R13 ;  /* 0x00000001fa0b7824 */ /* 0x000fc600078e020d */
[----:B------:R-:W-:-:S04]  /*d810*/  IADD3 R0, R3, R0, RZ ;  /* 0x0000000003007210 */ /* 0x000fc80007ffe0ff */
[----:B------:R-:W-:Y:S02]  /*d820*/  LEA.HI.X R10, R2, c[0x0][0x384], R0, 0x1, P0 ;  /* 0x0000e100020a7a11 */ /* 0x000fe400000f0c00 */
[----:B------:R-:W-:Y:S01]  /*d830*/  ISETP.GE.AND P0, PT, R11, UR4, PT ;  /* 0x000000040b007c0c */ /* 0x000fe2000bf06270 */
[----:B------:R2:W1:Y:S01]  /*d840*/  SHFL.IDX PT, R0, R12, RZ, 0x181f ;  /* 0x00181fff0c007589 */ /* 0x00046200000e0000 */
[----:B------:R-:W-:-:S03]  /*d850*/  SHF.R.S32.HI R13, RZ, 0x1f, R214 ;  /* 0x0000001fff0d7819 */ /* 0x000fc600000114d6 */
[----:B------:R2:W1:Y:S01]  /*d860*/  SHFL.IDX PT, R2, R10, RZ, 0x181f ;  /* 0x00181fff0a027589 */ /* 0x00046200000e0000 */
[----:B------:R-:W-:Y:S02]  /*d870*/  SHF.R.S32.HI R14, RZ, 0x1f, R213 ;  /* 0x0000001fff0e7819 */ /* 0x000fe400000114d5 */
[----:B------:R-:W-:-:S05]  /*d880*/  SHF.R.S32.HI R15, RZ, 0x1f, R200 ;  /* 0x0000001fff0f7819 */ /* 0x000fca00000114c8 */
[----:B------:R-:W-:Y:S05]  /*d890*/  @P0 BRA `(.L_x_1478) ;  /* 0x000000f000000947 */ /* 0x000fea0003800000 */
[----:B---34-:R-:W3:Y:S01]  /*d8a0*/  LDS.128 R24, [R221+0x80] ;  /* 0x00008000dd187984 */ /* 0x018ee20000000c00 */
[----:B------:R-:W-:Y:S02]  /*d8b0*/  ISETP.GE.AND P5, PT, R200, c[0x0][0x3c8], PT ;  /* 0x0000f200c8007a0c */ /* 0x000fe40003fa6270 */
[----:B------:R-:W-:Y:S01]  /*d8c0*/  ISETP.GE.AND P4, PT, R213, c[0x0][0x3c8], PT ;  /* 0x0000f200d5007a0c */ /* 0x000fe20003f86270 */
[----:B------:R-:W4:Y:S01]  /*d8d0*/  LDS.128 R20, [R221+0x4080] ;  /* 0x00408000dd147984 */ /* 0x000f220000000c00 */
[----:B------:R-:W-:-:S03]  /*d8e0*/  ISETP.GE.AND P3, PT, R214, c[0x0][0x3c8], PT ;  /* 0x0000f200d6007a0c */ /* 0x000fc60003f66270 */
[----:B------:R-:W5:Y:S06]  /*d8f0*/  LDS.128 R16, [R221+0x8080] ;  /* 0x00808000dd107984 */ /* 0x000f6c0000000c00 */
[-C--:B-1----:R-:W-:Y:S02]  /*d900*/  @!P5 LEA R8, P2, R200, R0.reuse, 0x1 ;  /* 0x00000000c808d211 */ /* 0x082fe400078408ff */
[-C--:B--2---:R-:W-:Y:S02]  /*d910*/  @!P4 LEA R6, P1, R213, R0.reuse, 0x1 ;  /* 0x00000000d506c211 */ /* 0x084fe400078208ff */
[----:B------:R-:W-:-:S02]  /*d920*/  @!P3 LEA R4, P0, R214, R0, 0x1 ;  /* 0x00000000d604b211 */ /* 0x000fc400078008ff */
[-C--:B------:R-:W-:Y:S02]  /*d930*/  @!P5 LEA.HI.X R9, R200, R2.reuse, R15, 0x1, P2 ;  /* 0x00000002c809d211 */ /* 0x080fe400010f0c0f */
[-C--:B------:R-:W-:Y:S02]  /*d940*/  @!P4 LEA.HI.X R7, R213, R2.reuse, R14, 0x1, P1 ;  /* 0x00000002d507c211 */ /* 0x080fe400008f0c0e */
[----:B------:R-:W-:Y:S01]  /*d950*/  @!P3 LEA.HI.X R5, R214, R2, R13, 0x1, P0 ;  /* 0x00000002d605b211 */ /* 0x000fe200000f0c0d */
[----:B---3--:R1:W-:Y:S04]  /*d960*/  @!P5 ST.E.128 [R8.64], R24 ;  /* 0x000000180800d985 */ /* 0x0083e8000c101d06 */
[----:B----4-:R1:W-:Y:S04]  /*d970*/  @!P4 ST.E.128 [R6.64], R20 ;  /* 0x000000140600c985 */ /* 0x0103e8000c101d06 */
[----:B-----5:R1:W-:Y:S02]  /*d980*/  @!P3 ST.E.128 [R4.64], R16 ;  /* 0x000000100400b985 */ /* 0x0203e4000c101d06 */
.L_x_1478:
[----:B---34-:R-:W-:Y:S05]  /*d990*/  BSYNC B0 ;  /* 0x0000000000007941 */ /* 0x018fea0003800000 */
.L_x_1477:
[----:B------:R-:W-:Y:S01]  /*d9a0*/  IADD3 R3, R11, 0x20, RZ ;  /* 0x000000200b037810 */ /* 0x000fe20007ffe0ff */
[----:B-1----:R1:W3:Y:S01]  /*d9b0*/  SHFL.IDX PT, R2, R10, 0x1, 0x181f ;  /* 0x00381f000a027f89 */ /* 0x0022e200000e0000 */
[----:B------:R-:W-:Y:S02]  /*d9c0*/  BSSY B0, `(.L_x_1479) ;  /* 0x0000010000007945 */ /* 0x000fe40003800000 */
[----:B------:R-:W-:Y:S01]  /*d9d0*/  ISETP.GE.AND P0, PT, R3, UR4, PT ;  /* 0x0000000403007c0c */ /* 0x000fe2000bf06270 */
[----:B------:R1:W4:-:S12]  /*d9e0*/  SHFL.IDX PT, R0, R12, 0x1, 0x181f ;  /* 0x00381f000c007f89 */ /* 0x00031800000e0000 */
[----:B------:R-:W-:Y:S05]  /*d9f0*/  @P0 BRA `(.L_x_1480) ;  /* 0x000000c000000947 */ /* 0x000fea0003800000 */
[----:B------:R-:W-:Y:S02]  /*da00*/  ISETP.GE.AND P2, PT, R200, c[0x0][0x3c8], PT ;  /* 0x0000f200c8007a0c */ /* 0x000fe40003f46270 */
[----:B------:R-:W-:Y:S02]  /*da10*/  ISETP.GE.AND P1, PT, R213, c[0x0][0x3c8], PT ;  /* 0x0000f200d5007a0c */ /* 0x000fe40003f26270 */
[----:B------:R-:W-:-:S09]  /*da20*/  ISETP.GE.AND P0, PT, R214, c[0x0][0x3c8], PT ;  /* 0x0000f200d6007a0c */ /* 0x000fd20003f06270 */
[-C--:B----4-:R-:W-:Y:S02]  /*da30*/  @!P2 LEA R8, P5, R200, R0.reuse, 0x1 ;  /* 0x00000000c808a211 */ /* 0x090fe400078a08ff */
[CC--:B--2---:R-:W-:Y:S02]  /*da40*/  @!P1 LEA R6, P4, R213.reuse, R0.reuse, 0x1 ;  /* 0x00000000d5069211 */ /* 0x0c4fe400078808ff */
[----:B------:R-:W-:Y:S02]  /*da50*/  @!P0 LEA R4, P3, R214, R0, 0x1 ;  /* 0x00000000d6048211 */ /* 0x000fe400078608ff */
[-C--:B---3--:R-:W-:Y:S02]  /*da60*/  @!P2 LEA.HI.X R9, R200, R2.reuse, R15, 0x1, P5 ;  /* 0x00000002c809a211 */ /* 0x088fe400028f0c0f */
[-C--:B------:R-:W-:Y:S02]  /*da70*/  @!P1 LEA.HI.X R7, R213, R2.reuse, R14, 0x1, P4 ;  /* 0x00000002d5079211 */ /* 0x080fe400020f0c0e */
[----:B------:R-:W-:Y:S01]  /*da80*/  @!P0 LEA.HI.X R5, R214, R2, R13, 0x1, P3 ;  /* 0x00000002d6058211 */ /* 0x000fe200018f0c0d */
[----:B------:R2:W-:Y:S04]  /*da90*/  @!P2 ST.E.128 [R8.64], R36 ;  /* 0x000000240800a985 */ /* 0x0005e8000c101d06 */
[----:B------:R2:W-:Y:S04]  /*daa0*/  @!P1 ST.E.128 [R6.64], R32 ;  /* 0x0000002006009985 */ /* 0x0005e8000c101d06 */
[----:B------:R2:W-:Y:S02]  /*dab0*/  @!P0 ST.E.128 [R4.64], R28 ;  /* 0x0000001c04008985 */ /* 0x0005e4000c101d06 */
.L_x_1480:
[----:B------:R-:W-:Y:S05]  /*dac0*/  BSYNC B0 ;  /* 0x0000000000007941 */ /* 0x000fea0003800000 */
.L_x_1479:
[----:B------:R-:W-:Y:S01]  /*dad0*/  IADD3 R3, R11, 0x40, RZ ;  /* 0x000000400b037810 */ /* 0x000fe20007ffe0ff */
[----:B---3--:R3:W1:Y:S01]  /*dae0*/  SHFL.IDX PT, R2, R10, 0x2, 0x181f ;  /* 0x00581f000a027f89 */ /* 0x00866200000e0000 */
[----:B------:R-:W-:Y:S02]  /*daf0*/  BSSY B0, `(.L_x_1481) ;  /* 0x0000010000007945 */ /* 0x000fe40003800000 */
[----:B------:R-:W-:Y:S01]  /*db00*/  ISETP.GE.AND P0, PT, R3, UR4, PT ;  /* 0x0000000403007c0c */ /* 0x000fe2000bf06270 */
[----:B----4-:R3:W4:-:S12]  /*db10*/  SHFL.IDX PT, R0, R12, 0x2, 0x181f ;  /* 0x00581f000c007f89 */ /* 0x01071800000e0000 */
[----:B------:R-:W-:Y:S05]  /*db20*/  @P0 BRA `(.L_x_1482) ;  /* 0x000000c000000947 */ /* 0x000fea0003800000 */
[----:B------:R-:W-:Y:S02]  /*db30*/  ISETP.GE.AND P2, PT, R200, c[0x0][0x3c8], PT ;  /* 0x0000f200c8007a0c */ /* 0x000fe40003f46270 */
[----:B------:R-:W-:Y:S02]  /*db40*/  ISETP.GE.AND P1, PT, R213, c[0x0][0x3c8], PT ;  /* 0x0000f200d5007a0c */ /* 0x000fe40003f26270 */
[----:B------:R-:W-:-:S09]  /*db50*/  ISETP.GE.AND P0, PT, R214, c[0x0][0x3c8], PT ;  /* 0x0000f200d6007a0c */ /* 0x000fd20003f06270 */
[-C--:B--2-4-:R-:W-:Y:S02]  /*db60*/  @!P2 LEA R8, P5, R200, R0.reuse, 0x1 ;  /* 0x00000000c808a211 */ /* 0x094fe400078a08ff */
[CC--:B------:R-:W-:Y:S02]  /*db70*/  @!P1 LEA R6, P4, R213.reuse, R0.reuse, 0x1 ;  /* 0x00000000d5069211 */ /* 0x0c0fe400078808ff */
[----:B------:R-:W-:Y:S02]  /*db80*/  @!P0 LEA R4, P3, R214, R0, 0x1 ;  /* 0x00000000d6048211 */ /* 0x000fe400078608ff */
[-C--:B-1----:R-:W-:Y:S02]  /*db90*/  @!P2 LEA.HI.X R9, R200, R2.reuse, R15, 0x1, P5 ;  /* 0x00000002c809a211 */ /* 0x082fe400028f0c0f */
[-C--:B------:R-:W-:Y:S02]  /*dba0*/  @!P1 LEA.HI.X R7, R213, R2.reuse, R14, 0x1, P4 ;  /* 0x00000002d5079211 */ /* 0x080fe400020f0c0e */
[----:B------:R-:W-:Y:S01]  /*dbb0*/  @!P0 LEA.HI.X R5, R214, R2, R13, 0x1, P3 ;  /* 0x00000002d6058211 */ /* 0x000fe200018f0c0d */
[----:B------:R1:W-:Y:S04]  /*dbc0*/  @!P2 ST.E.128 [R8.64], R48 ;  /* 0x000000300800a985 */ /* 0x0003e8000c101d06 */
[----:B------:R1:W-:Y:S04]  /*dbd0*/  @!P1 ST.E.128 [R6.64], R44 ;  /* 0x0000002c06009985 */ /* 0x0003e8000c101d06 */
[----:B------:R1:W-:Y:S02]  /*dbe0*/  @!P0 ST.E.128 [R4.64], R40 ;  /* 0x0000002804008985 */ /* 0x0003e4000c101d06 */
.L_x_1482:
[----:B------:R-:W-:Y:S05]  /*dbf0*/  BSYNC B0 ;  /* 0x0000000000007941 */ /* 0x000fea0003800000 */
.L_x_1481:
[----:B------:R-:W-:Y:S01]  /*dc00*/  IADD3 R3, R11, 0x60, RZ ;  /* 0x000000600b037810 */ /* 0x000fe20007ffe0ff */
[----:B-1----:R1:W2:Y:S03]  /*dc10*/  SHFL.IDX PT, R2, R10, 0x3, 0x181f ;  /* 0x00781f000a027f89 */ /* 0x0022a600000e0000 */
[----:B------:R-:W-:Y:S01]  /*dc20*/  ISETP.GE.AND P0, PT, R3, UR4, PT ;  /* 0x0000000403007c0c */ /* 0x000fe2000bf06270 */
[----:B----4-:R1:W4:-:S12]  /*dc30*/  SHFL.IDX PT, R0, R12, 0x3, 0x181f ;  /* 0x00781f000c007f89 */ /* 0x01031800000e0000 */
[----:B------:R-:W-:Y:S05]  /*dc40*/  @P0 BRA `(.L_x_1483) ;  /* 0x00000b0000000947 */ /* 0x000fea0003800000 */
[----:B------:R-:W-:Y:S02]  /*dc50*/  ISETP.GE.AND P1, PT, R200, c[0x0][0x3c8], PT ;  /* 0x0000f200c8007a0c */ /* 0x000fe40003f26270 */
[----:B------:R-:W-:-:S11]  /*dc60*/  ISETP.GE.AND P0, PT, R213, c[0x0][0x3c8], PT ;  /* 0x0000f200d5007a0c */ /* 0x000fd60003f06270 */
[CC--:B--2-4-:R-:W-:Y:S02]  /*dc70*/  @!P1 LEA R6, P3, R200.reuse, R0.reuse, 0x1 ;  /* 0x00000000c8069211 */ /* 0x0d4fe400078608ff */
[C---:B------:R-:W-:Y:S02]  /*dc80*/  @!P0 LEA R4, P2, R213.reuse, R0, 0x1 ;  /* 0x00000000d5048211 */ /* 0x040fe400078408ff */
[-C--:B------:R-:W-:Y:S02]  /*dc90*/  @!P1 LEA.HI.X R7, R200, R2.reuse, R15, 0x1, P3 ;  /* 0x00000002c8079211 */ /* 0x080fe400018f0c0f */
        /* <DEDUP_REMOVED lines=9> */
.L_x_1475:
[----:B------:R-:W2:Y:S01]  /*dd30*/  LDL R0, [R1+0x4] ;  /* 0x0000040001007983 */ /* 0x000ea20000100800 */
[----:B------:R-:W-:Y:S01]  /*dd40*/  BSSY B0, `(.L_x_1484) ;  /* 0x0000025000007945 */ /* 0x000fe20003800000 */
[----:B------:R-:W-:Y:S02]  /*dd50*/  SHF.R.S32.HI R9, RZ, 0x1f, R252 ;  /* 0x0000001fff097819 */ /* 0x000fe400000114fc */
[----:B------:R-:W3:Y:S01]  /*dd60*/  S2R R3, SR_TID.X ;  /* 0x0000000000037919 */ /* 0x000ee20000002100 */
[----:B------:R-:W-:Y:S02]  /*dd70*/  SHF.R.S32.HI R10, RZ, 0x1f, R251 ;  /* 0x0000001fff0a7819 */ /* 0x000fe400000114fb */
[----:B---3--:R-:W-:Y:S01]  /*dd80*/  ISETP.GE.AND P0, PT, R3, 0x80, PT ;  /* 0x000000800300780c */ /* 0x008fe20003f06270 */
[----:B--2---:R-:W-:-:S12]  /*dd90*/  IMAD.MOV.U32 R11, RZ, RZ, R0 ;  /* 0x000000ffff0b7224 */ /* 0x004fd800078e0000 */
        /* <DEDUP_REMOVED lines=16> */
[C---:B------:R-:W-:Y:S01]  /*dea0*/  IADD3 R7, -R0.reuse, RZ, RZ ;  /* 0x000000ff00077210 */ /* 0x040fe20007ffe1ff */
        /* <DEDUP_REMOVED lines=14> */
.L_x_1485:
[----:B------:R-:W-:Y:S05]  /*df90*/  BSYNC B0 ;  /* 0x0000000000007941 */ /* 0x000fea0003800000 */
.L_x_1484:
        /* <DEDUP_REMOVED lines=30> */
.L_x_1525:
[----:B------:R-:W-:Y:S05]  /*e180*/  BRA.DIV ~URZ, `(.L_x_1487) ;  /* 0x00001fb27f007947 */ /* 0x000fea000b800000 */
[----:B------:R4:W1:Y:S02]  /*e190*/  SHFL.IDX PT, R0, R11, RZ, 0x181f ;  /* 0x00181fff0b007589 */ /* 0x00086400000e0000 */
.L_x_1526:
[----:B------:R-:W5:Y:S01]  /*e1a0*/  LDL.LU R2, [R1+0x4] ;  /* 0x0000040001027983 */ /* 0x000f620000300800 */
[----:B------:R-:W-:Y:S01]  /*e1b0*/  MOV R12, c[0x0][0x4e8] ;  /* 0x00013a00000c7a02 */ /* 0x000fe20000000f00 */
[----:B------:R-:W-:Y:S04]  /*e1c0*/  BSSY B0, `(.L_x_1488) ;  /* 0x0000014000007945 */ /* 0x000fe80003800000 */
[----:B------:R-:W-:Y:S01]  /*e1d0*/  IMAD R12, R12, c[0x0][0x388], RZ ;  /* 0x0000e2000c0c7a24 */ /* 0x000fe200078e02ff */
[----:B-----5:R-:W-:-:S04]  /*e1e0*/  IADD3 R10, R250, R2, RZ ;  /* 0x00000002fa0a7210 */ /* 0x020fc80007ffe0ff */
        /* <DEDUP_REMOVED lines=17> */
.L_x_1489:
[----:B------:R-:W-:Y:S05]  /*e300*/  BSYNC B0 ;  /* 0x0000000000007941 */ /* 0x000fea0003800000 */
.L_x_1488:
[----:B------:R-:W-:Y:S05]  /*e310*/  BRA.DIV ~URZ, `(.L_x_1490) ;  /* 0x00001e927f007947 */ /* 0x000fea000b800000 */
[----:B---3--:R3:W2:Y:S04]  /*e320*/  SHFL.IDX PT, R8, R9, 0x1, 0x181f ;  /* 0x00381f0009087f89 */ /* 0x0086a800000e0000 */
[----:B-1----:R3:W1:Y:S02]  /*e330*/  SHFL.IDX PT, R0, R11, 0x1, 0x181f ;  /* 0x00381f000b007f89 */ /* 0x00266400000e0000 */
.L_x_1527:
        /* <DEDUP_REMOVED lines=19> */
.L_x_1492:
[----:B------:R-:W-:Y:S05]  /*e470*/  BSYNC B0 ;  /* 0x0000000000007941 */ /* 0x000fea0003800000 */
.L_x_1491:
[----:B------:R-:W-:Y:S05]  /*e480*/  BRA.DIV ~URZ, `(.L_x_1493) ;  /* 0x00001df27f007947 */ /* 0x000fea000b800000 */
[----:B--2---:R2:W3:Y:S02]  /*e490*/  SHFL.IDX PT, R8, R9, 0x2, 0x181f ;  /* 0x00581f0009087f89 */ /* 0x0044e400000e0000 */
.L_x_1528:
[----:B------:R-:W-:Y:S05]  /*e4a0*/  BRA.DIV ~URZ, `(.L_x_1494) ;  /* 0x00001e427f007947 */ /* 0x000fea000b800000 */
[----:B-1----:R1:W2:Y:S02]  /*e4b0*/  SHFL.IDX PT, R0, R11, 0x2, 0x181f ;  /* 0x00581f000b007f89 */ /* 0x0022a400000e0000 */
.L_x_1529:
        /* <DEDUP_REMOVED lines=19> */
.L_x_1496:
[----:B------:R-:W-:Y:S05]  /*e5f0*/  BSYNC B0 ;  /* 0x0000000000007941 */ /* 0x000fea0003800000 */
.L_x_1495:
[----:B------:R-:W-:Y:S05]  /*e600*/  BRA.DIV ~URZ, `(.L_x_1497) ;  /* 0x00001d527f007947 */ /* 0x000fea000b800000 */
[----:B---3--:R3:W1:Y:S04]  /*e610*/  SHFL.IDX PT, R8, R9, 0x3, 0x181f ;  /* 0x00781f0009087f89 */ /* 0x00866800000e0000 */
[----:B--2---:R3:W2:Y:S02]  /*e620*/  SHFL.IDX PT, R0, R11, 0x3, 0x181f ;  /* 0x00781f000b007f89 */ /* 0x0046a400000e0000 */
.L_x_1530:
        /* <DEDUP_REMOVED lines=18> */
.L_x_1483:
[----:B------:R-:W-:Y:S05]  /*e750*/  BSYNC B1 ;  /* 0x0000000000017941 */ /* 0x000fea0003800000 */
.L_x_1474:
[----:B--2-4-:R-:W2:Y:S02]  /*e760*/  LDL R0, [R1+0x34] ;  /* 0x0000340001007983 */ /* 0x014ea40000100800 */
[----:B--2---:R-:W-:-:S13]  /*e770*/  ISETP.NE.AND P0, PT, R0, RZ, PT ;  /* 0x000000ff0000720c */ /* 0x004fda0003f05270 */
[----:B------:R-:W-:Y:S01]  /*e780*/  @P0 WARPSYNC 0xffffffff ;  /* 0xffffffff00000948 */ /* 0x000fe20003800000 */
[----:B------:R-:W-:Y:S06]  /*e790*/  @P0 BAR.SYNC.DEFER_BLOCKING 0x5, 0x100 ;  /* 0x0144000000000b1d */ /* 0x000fec0000010000 */
[----:B------:R-:W2:Y:S04]  /*e7a0*/  @P0 LDS R0, [0x24100] ;  /* 0x02410000ff000984 */ /* 0x000ea80000000800 */
[----:B--2---:R2:W-:Y:S04]  /*e7b0*/  @P0 STL [R1+0x8], R0 ;  /* 0x0000080001000387 */ /* 0x0045e80000100800 */
[----:B------:R-:W-:Y:S06]  /*e7c0*/  @P0 BAR.ARV 0x4, 0x100 ;  /* 0x0104000000000b1d */ /* 0x000fec0000002000 */
[----:B------:R-:W-:Y:S05]  /*e7d0*/  @P0 BRA `(.L_x_1498) ;  /* 0x0000007000000947 */ /* 0x000fea0003800000 */
[----:B------:R-:W-:Y:S05]  /*e7e0*/  BRA.DIV ~URZ, `(.L_x_1499) ;  /* 0x00001c427f007947 */ /* 0x000fea000b800000 */
[----:B--2---:R2:W4:Y:S02]  /*e7f0*/  SHFL.IDX PT, R0, R65, RZ, 0x1f ;  /* 0x00001fff41007589 */ /* 0x00452400000e0000 */
.L_x_1531:
[----:B------:R-:W-:Y:S01]  /*e800*/  WARPSYNC 0xffffffff ;  /* 0xffffffff00007948 */ /* 0x000fe20003800000 */
[----:B------:R-:W-:Y:S06]  /*e810*/  BAR.SYNC.DEFER_BLOCKING 0x4, 0x100 ;  /* 0x0104000000007b1d */ /* 0x000fec0000010000 */
[----:B----4-:R4:W-:Y:S04]  /*e820*/  STL [R1+0x8], R0 ;  /* 0x0000080001007387 */ /* 0x0109e80000100800 */
[----:B------:R4:W-:Y:S04]  /*e830*/  @!P6 STS [0x24100], R65 ;  /* 0x02410041ff00e388 */ /* 0x0009e80000000800 */
[----:B------:R-:W-:Y:S06]  /*e840*/  BAR.ARV 0x5, 0x100 ;  /* 0x0144000000007b1d */ /* 0x000fec0000002000 */
.L_x_1498:
[----:B--2-4-:R-:W2:Y:S02]  /*e850*/  LDL R0, [R1+0x8] ;  /* 0x0000080001007983 */ /* 0x014ea40000100800 */
[----:B--2---:R-:W-:-:S13]  /*e860*/  ISETP.GE.AND P0, PT, R0, c[0x0][0x538], PT ;  /* 0x00014e0000007a0c */ /* 0x004fda0003f06270 */
[----:B-1-3--:R-:W-:Y:S01]  /*e870*/  @P0 CALL.REL.NOINC `(.L_x_1500) ;  /* 0x0000001000000944 */ /* 0x00afe20003c00000 */
[----:B------:R-:W-:Y:S05]  /*e880*/  BRA `(.L_x_1501) ;  /* 0xffff203000007947 */ /* 0x000fea000383ffff */
.L_x_1500:
[----:B------:R-:W-:Y:S05]  /*e890*/  EXIT ;  /* 0x000000000000794d */ /* 0x000fea0003800000 */
.L_x_1425:
[----:B------:R-:W-:Y:S01]  /*e8a0*/  IMAD.MOV.U32 R161, RZ, RZ, R9 ;  /* 0x000000ffffa17224 */ /* 0x000fe200078e0009 */
[----:B------:R-:W-:Y:S01]  /*e8b0*/  MOV R160, RZ ;  /* 0x000000ff00a07202 */ /* 0x000fe20000000f00 */
[----:B------:R-:W-:Y:S01]  /*e8c0*/  IMAD.MOV.U32 R3, RZ, RZ, 0x181f ;  /* 0x0000181fff037424 */ /* 0x000fe200078e00ff */
[----:B------:R-:W-:Y:S02]  /*e8d0*/  MOV R2, 0xe8f0 ;  /* 0x0000e8f000027802 */ /* 0x000fe40000000f00 */
[----:B-----5:R-:W-:Y:S05]  /*e8e0*/  CALL.REL.NOINC `($__internal_7_$__cuda_sm70_shflsync_idx_p) ;  /* 0x00001c0000007944 */ /* 0x020fea0003c00000 */
[----:B------:R-:W-:Y:S01]  /*e8f0*/  MOV R8, R160 ;  /* 0x000000a000087202 */ /* 0x000fe20000000f00 */
[----:B------:R-:W-:Y:S05]  /*e900*/  BRA `(.L_x_1502) ;  /* 0xffff2a4000007947 */ /* 0x000fea000383ffff */
.L_x_1426:
[----:B------:R-:W-:Y:S01]  /*e910*/  IMAD.MOV.U32 R161, RZ, RZ, R11 ;  /* 0x000000ffffa17224 */ /* 0x000fe200078e000b */
[----:B------:R-:W-:Y:S01]  /*e920*/  MOV R160, RZ ;  /* 0x000000ff00a07202 */ /* 0x000fe20000000f00 */
[----:B------:R-:W-:Y:S01]  /*e930*/  IMAD.MOV.U32 R3, RZ, RZ, 0x181f ;  /* 0x0000181fff037424 */ /* 0x000fe200078e00ff */
[----:B------:R-:W-:Y:S02]  /*e940*/  MOV R2, 0xe960 ;  /* 0x0000e96000027802 */ /* 0x000fe40000000f00 */
[----:B-12--5:R-:W-:Y:S05]  /*e950*/  CALL.REL.NOINC `($__internal_7_$__cuda_sm70_shflsync_idx_p) ;  /* 0x00001b9000007944 */ /* 0x026fea0003c00000 */
[----:B------:R-:W-:Y:S01]  /*e960*/  MOV R0, R160 ;  /* 0x000000a000007202 */ /* 0x000fe20000000f00 */
[----:B------:R-:W-:Y:S05]  /*e970*/  BRA `(.L_x_1503) ;  /* 0xffff29f000007947 */ /* 0x000fea000383ffff */
.L_x_1429:
[----:B------:R-:W-:Y:S01]  /*e980*/  IMAD.MOV.U32 R161, RZ, RZ, R9 ;  /* 0x000000ffffa17224 */ /* 0x000fe200078e0009 */
[----:B------:R-:W-:Y:S01]  /*e990*/  MOV R160, 0x1 ;  /* 0x0000000100a07802 */ /* 0x000fe20000000f00 */
[----:B--2---:R-:W-:Y:S01]  /*e9a0*/  IMAD.MOV.U32 R3, RZ, RZ, 0x181f ;  /* 0x0000181fff037424 */ /* 0x004fe200078e00ff */
[----:B------:R-:W-:-:S02]  /*e9b0*/  MOV R2, 0xe9d0 ;  /* 0x0000e9d000027802 */ /* 0x000fc40000000f00 */
[----:B-1--45:R-:W-:Y:S05]  /*e9c0*/  CALL.REL.NOINC `($__internal_7_$__cuda_sm70_shflsync_idx_p) ;  /* 0x00001b2000007944 */ /* 0x032fea0003c00000 */
[----:B------:R-:W-:Y:S01]  /*e9d0*/  IMAD.MOV.U32 R8, RZ, RZ, R160 ;  /* 0x000000ffff087224 */ /* 0x000fe200078e00a0 */
[----:B------:R-:W-:Y:S01]  /*e9e0*/  MOV R160, 0x1 ;  /* 0x0000000100a07802 */ /* 0x000fe20000000f00 */
[----:B------:R-:W-:Y:S01]  /*e9f0*/  IMAD.MOV.U32 R161, RZ, RZ, R11 ;  /* 0x000000ffffa17224 */ /* 0x000fe200078e000b */
[----:B------:R-:W-:-:S02]  /*ea00*/  MOV R3, 0x181f ;  /* 0x0000181f00037802 */ /* 0x000fc40000000f00 */
[----:B------:R-:W-:Y:S02]  /*ea10*/  MOV R2, 0xea30 ;  /* 0x0000ea3000027802 */ /* 0x000fe40000000f00 */
[----:B------:R-:W-:Y:S05]  /*ea20*/  CALL.REL.NOINC `($__internal_7_$__cuda_sm70_shflsync_idx_p) ;  /* 0x00001ac000007944 */ /* 0x000fea0003c00000 */
[----:B------:R-:W-:Y:S01]  /*ea30*/  MOV R0, R160 ;  /* 0x000000a000007202 */ /* 0x000fe20000000f00 */
[----:B------:R-:W-:Y:S05]  /*ea40*/  BRA `(.L_x_1504) ;  /* 0xffff2ac000007947 */ /* 0x000fea000383ffff */
.L_x_1432:
[----:B------:R-:W-:Y:S01]  /*ea50*/  IMAD.MOV.U32 R161, RZ, RZ, R9 ;  /* 0x000000ffffa17224 */ /* 0x000fe200078e0009 */
[----:B------:R-:W-:Y:S01]  /*ea60*/  MOV R160, 0x2 ;  /* 0x0000000200a07802 */ /* 0x000fe20000000f00 */
[----:B---3--:R-:W-:Y:S01]  /*ea70*/  IMAD.MOV.U32 R3, RZ, RZ, 0x181f ;  /* 0x0000181fff037424 */ /* 0x008fe200078e00ff */
[----:B------:R-:W-:Y:S02]  /*ea80*/  MOV R2, 0xeaa0 ;  /* 0x0000eaa000027802 */ /* 0x000fe40000000f00 */
[----:B-12-45:R-:W-:Y:S05]  /*ea90*/  CALL.REL.NOINC `($__internal_7_$__cuda_sm70_shflsync_idx_p) ;  /* 0x00001a5000007944 */ /* 0x036fea0003c00000 */
[----:B------:R-:W-:Y:S01]  /*eaa0*/  MOV R8, R160 ;  /* 0x000000a000087202 */ /* 0x000fe20000000f00 */
[----:B------:R-:W-:Y:S05]  /*eab0*/  BRA `(.L_x_1505) ;  /* 0xffff2bb000007947 */ /* 0x000fea000383ffff */
.L_x_1433:
[----:B------:R-:W-:Y:S01]  /*eac0*/  IMAD.MOV.U32 R161, RZ, RZ, R11 ;  /* 0x000000ffffa17224 */ /* 0x000fe200078e000b */
[----:B------:R-:W-:Y:S01]  /*ead0*/  MOV R160, 0x2 ;  /* 0x0000000200a07802 */ /* 0x000fe20000000f00 */
[----:B------:R-:W-:Y:S01]  /*eae0*/  IMAD.MOV.U32 R3, RZ, RZ, 0x181f ;  /* 0x0000181fff037424 */ /* 0x000fe200078e00ff */
[----:B------:R-:W-:Y:S02]  /*eaf0*/  MOV R2, 0xeb10 ;  /* 0x0000eb1000027802 */ /* 0x000fe40000000f00 */
[----:B-12345:R-:W-:Y:S05]  /*eb00*/  CALL.REL.NOINC `($__internal_7_$__cuda_sm70_shflsync_idx_p) ;  /* 0x000019e000007944 */ /* 0x03efea0003c00000 */
[----:B------:R-:W-:Y:S01]  /*eb10*/  MOV R0, R160 ;  /* 0x000000a000007202 */ /* 0x000fe20000000f00 */
[----:B------:R-:W-:Y:S05]  /*eb20*/  BRA `(.L_x_1506) ;  /* 0xffff2b6000007947 */ /* 0x000fea000383ffff */
.L_x_1436:
[----:B------:R-:W-:Y:S01]  /*eb30*/  IMAD.MOV.U32 R161, RZ, RZ, R9 ;  /* 0x000000ffffa17224 */ /* 0x000fe200078e0009 */
[----:B------:R-:W-:Y:S01]  /*eb40*/  MOV R160, 0x3 ;  /* 0x0000000300a07802 */ /* 0x000fe20000000f00 */
[----:B-1----:R-:W-:Y:S01]  /*eb50*/  IMAD.MOV.U32 R3, RZ, RZ, 0x181f ;  /* 0x0000181fff037424 */ /* 0x002fe200078e00ff */
[----:B------:R-:W-:-:S02]  /*eb60*/  MOV R2, 0xeb80 ;  /* 0x0000eb8000027802 */ /* 0x000fc40000000f00 */
[----:B--2345:R-:W-:Y:S05]  /*eb70*/  CALL.REL.NOINC `($__internal_7_$__cuda_sm70_shflsync_idx_p) ;  /* 0x0000197000007944 */ /* 0x03cfea0003c00000 */
        /* <DEDUP_REMOVED lines=8> */
.L_x_1439:
[----:B------:R-:W-:Y:S01]  /*ec00*/  IMAD.MOV.U32 R161, RZ, RZ, R9 ;  /* 0x000000ffffa17224 */ /* 0x000fe200078e0009 */
[----:B------:R-:W-:Y:S01]  /*ec10*/  MOV R160, RZ ;  /* 0x000000ff00a07202 */ /* 0x000fe20000000f00 */
[----:B------:R-:W-:Y:S01]  /*ec20*/  IMAD.MOV.U32 R3, RZ, RZ, 0x181f ;  /* 0x0000181fff037424 */ /* 0x000fe200078e00ff */
[----:B------:R-:W-:Y:S02]  /*ec30*/  MOV R2, 0xec50 ;  /* 0x0000ec5000027802 */ /* 0x000fe40000000f00 */
[----:B------:R-:W-:Y:S05]  /*ec40*/  CALL.REL.NOINC `($__internal_7_$__cuda_sm70_shflsync_idx_p) ;  /* 0x000018a000007944 */ /* 0x000fea0003c00000 */
[----:B------:R-:W-:Y:S01]  /*ec50*/  MOV R8, R160 ;  /* 0x000000a000087202 */ /* 0x000fe20000000f00 */
[----:B------:R-:W-:Y:S05]  /*ec60*/  BRA `(.L_x_1508) ;  /* 0xffff36e000007947 */ /* 0x000fea000383ffff */
.L_x_1440:
[----:B------:R-:W-:Y:S01]  /*ec70*/  IMAD.MOV.U32 R161, RZ, RZ, R12 ;  /* 0x000000ffffa17224 */ /* 0x000fe200078e000c */
[----:B------:R-:W-:Y:S01]  /*ec80*/  MOV R160, RZ ;  /* 0x000000ff00a07202 */ /* 0x000fe20000000f00 */
[----:B------:R-:W-:Y:S01]  /*ec90*/  IMAD.MOV.U32 R3, RZ, RZ, 0x181f ;  /* 0x0000181fff037424 */ /* 0x000fe200078e00ff */
[----:B------:R-:W-:Y:S02]  /*eca0*/  MOV R2, 0xecc0 ;  /* 0x0000ecc000027802 */ /* 0x000fe40000000f00 */
[----:B-12---:R-:W-:Y:S05]  /*ecb0*/  CALL.REL.NOINC `($__internal_7_$__cuda_sm70_shflsync_idx_p) ;  /* 0x0000183000007944 */ /* 0x006fea0003c00000 */
[C---:B------:R-:W-:Y:S01]  /*ecc0*/  IADD3 R6, P6, R160.reuse, R17, RZ ;  /* 0x00000011a0067210 */ /* 0x040fe20007fde0ff */
[----:B------:R-:W-:Y:S01]  /*ecd0*/  IMAD.MOV.U32 R161, RZ, RZ, R9 ;  /* 0x000000ffffa17224 */ /* 0x000fe200078e0009 */
[----:B------:R-:W-:-:S02]  /*ece0*/  IADD3 R4, P5, R160, R18, RZ ;  /* 0x00000012a0047210 */ /* 0x000fc40007fbe0ff */
[----:B------:R-:W-:Y:S01]  /*ecf0*/  IADD3 R2, P0, R160, R19, RZ ;  /* 0x00000013a0027210 */ /* 0x000fe20007f1e0ff */
[----:B------:R-:W-:Y:S01]  /*ed00*/  IMAD.X R7, R8, 0x1, R14, P6 ;  /* 0x0000000108077824 */ /* 0x000fe200030e060e */
[----:B------:R-:W-:Y:S01]  /*ed10*/  ISETP.GE.AND P6, PT, R200, c[0x0][0x1d4], PT ;  /* 0x00007500c8007a0c */ /* 0x000fe20003fc6270 */
[C---:B------:R-:W-:Y:S01]  /*ed20*/  IMAD.X R5, R8.reuse, 0x1, R16, P5 ;  /* 0x0000000108057824 */ /* 0x040fe200028e0610 */
[----:B------:R-:W-:Y:S01]  /*ed30*/  ISETP.GE.AND P5, PT, R213, c[0x0][0x1d4], PT ;  /* 0x00007500d5007a0c */ /* 0x000fe20003fa6270 */
[----:B------:R-:W-:Y:S01]  /*ed40*/  IMAD.X R3, R8, 0x1, R15, P0 ;  /* 0x0000000108037824 */ /* 0x000fe200000e060f */
[----:B------:R-:W-:Y:S01]  /*ed50*/  ISETP.GE.AND P0, PT, R214, c[0x0][0x1d4], PT ;  /* 0x00007500d6007a0c */ /* 0x000fe20003f06270 */
[----:B------:R-:W-:Y:S01]  /*ed60*/  IMAD.MOV.U32 R160, RZ, RZ, 0x1 ;  /* 0x00000001ffa07424 */ /* 0x000fe200078e00ff */
[----:B------:R-:W-:Y:S02]  /*ed70*/  SEL R11, RZ, 0x10, P6 ;  /* 0x00000010ff0b7807 */ /* 0x000fe40003000000 */
[----:B------:R-:W-:-:S02]  /*ed80*/  SEL R10, RZ, 0x10, P5 ;  /* 0x00000010ff0a7807 */ /* 0x000fc40002800000 */
[----:B------:R-:W-:-:S03]  /*ed90*/  SEL R9, RZ, 0x10, P0 ;  /* 0x00000010ff097807 */ /* 0x000fc60000000000 */
        /* <DEDUP_REMOVED lines=8> */
[----:B-1----:R-:W-:Y:S05]  /*ee20*/  CALL.REL.NOINC `($__internal_7_$__cuda_sm70_shflsync_idx_p) ;  /* 0x000016c000007944 */ /* 0x002fea0003c00000 */
        /* <DEDUP_REMOVED lines=8> */
.L_x_1443:
[----:B------:R-:W-:Y:S01]  /*eeb0*/  IMAD.MOV.U32 R161, RZ, RZ, R13 ;  /* 0x000000ffffa17224 */ /* 0x000fe200078e000d */
[----:B------:R-:W-:Y:S01]  /*eec0*/  MOV R160, RZ ;  /* 0x000000ff00a07202 */ /* 0x000fe20000000f00 */
[----:B------:R-:W-:Y:S01]  /*eed0*/  IMAD.MOV.U32 R3, RZ, RZ, 0x181f ;  /* 0x0000181fff037424 */ /* 0x000fe200078e00ff */
[----:B------:R-:W-:Y:S02]  /*eee0*/  MOV R2, 0xef00 ;  /* 0x0000ef0000027802 */ /* 0x000fe40000000f00 */
[----:B-1234-:R-:W-:Y:S05]  /*eef0*/  CALL.REL.NOINC `($__internal_7_$__cuda_sm70_shflsync_idx_p) ;  /* 0x000015f000007944 */ /* 0x01efea0003c00000 */
[----:B------:R-:W-:Y:S01]  /*ef00*/  MOV R12, R160 ;  /* 0x000000a0000c7202 */ /* 0x000fe20000000f00 */
[----:B------:R-:W-:Y:S05]  /*ef10*/  BRA `(.L_x_1510) ;  /* 0xffff39a000007947 */ /* 0x000fea000383ffff */
.L_x_1444:
[----:B------:R-:W-:Y:S01]  /*ef20*/  IMAD.MOV.U32 R161, RZ, RZ, R20 ;  /* 0x000000ffffa17224 */ /* 0x000fe200078e0014 */
[----:B------:R-:W-:Y:S01]  /*ef30*/  MOV R160, RZ ;  /* 0x000000ff00a07202 */ /* 0x000fe20000000f00 */
[----:B------:R-:W-:Y:S01]  /*ef40*/  IMAD.MOV.U32 R3, RZ, RZ, 0x181f ;  /* 0x0000181fff037424 */ /* 0x000fe200078e00ff */
[----:B------:R-:W-:Y:S02]  /*ef50*/  MOV R2, 0xef70 ;  /* 0x0000ef7000027802 */ /* 0x000fe40000000f00 */
[----:B-1234-:R-:W-:Y:S05]  /*ef60*/  CALL.REL.NOINC `($__internal_7_$__cuda_sm70_shflsync_idx_p) ;  /* 0x0000158000007944 */ /* 0x01efea0003c00000 */
[C---:B------:R-:W-:Y:S01]  /*ef70*/  IADD3 R16, P0, R160.reuse, R29, RZ ;  /* 0x0000001da0107210 */ /* 0x040fe20007f1e0ff */
[----:B------:R-:W-:Y:S01]  /*ef80*/  IMAD.MOV.U32 R161, RZ, RZ, R13 ;  /* 0x000000ffffa17224 */ /* 0x000fe200078e000d */
        /* <DEDUP_REMOVED lines=10> */
[----:B------:R-:W-:Y:S01]  /*f030*/  IMAD.X R3, R12, 0x1, R23, P1 ;  /* 0x000000010c037824 */ /* 0x000fe200008e0617 */
[----:B------:R-:W-:Y:S01]  /*f040*/  SEL R13, RZ, 0x10, P0 ;  /* 0x00000010ff0d7807 */ /* 0x000fe20000000000 */
        /* <DEDUP_REMOVED lines=17> */
.L_x_1447:
[----:B------:R-:W-:Y:S01]  /*f160*/  IMAD.MOV.U32 R161, RZ, RZ, R5 ;  /* 0x000000ffffa17224 */ /* 0x000fe200078e0005 */
[----:B------:R-:W-:Y:S01]  /*f170*/  MOV R160, RZ ;  /* 0x000000ff00a07202 */ /* 0x000fe20000000f00 */
[----:B------:R-:W-:Y:S01]  /*f180*/  IMAD.MOV.U32 R3, RZ, RZ, 0x181f ;  /* 0x0000181fff037424 */ /* 0x000fe200078e00ff */
[----:B------:R-:W-:Y:S02]  /*f190*/  MOV R2, 0xf1b0 ;  /* 0x0000f1b000027802 */ /* 0x000fe40000000f00 */
[----:B------:R-:W-:Y:S05]  /*f1a0*/  CALL.REL.NOINC `($__internal_7_$__cuda_sm70_shflsync_idx_p) ;  /* 0x0000134000007944 */ /* 0x000fea0003c00000 */
[----:B------:R-:W-:Y:S01]  /*f1b0*/  MOV R4, R160 ;  /* 0x000000a000047202 */ /* 0x000fe20000000f00 */
[----:B------:R-:W-:Y:S05]  /*f1c0*/  BRA `(.L_x_1512) ;  /* 0xffff620000007947 */ /* 0x000fea000383ffff */
.L_x_1448:
        /* <DEDUP_REMOVED lines=36> */
.L_x_1452:
[----:B------:R-:W-:Y:S01]  /*f410*/  MOV R160, RZ ;  /* 0x000000ff00a07202 */ /* 0x000fe20000000f00 */
[----:B------:R-:W-:Y:S01]  /*f420*/  IMAD.MOV.U32 R161, RZ, RZ, R20 ;  /* 0x000000ffffa17224 */ /* 0x000fe200078e0014 */
[----:B------:R-:W-:Y:S01]  /*f430*/  MOV R2, 0xf460 ;  /* 0x0000f46000027802 */ /* 0x000fe20000000f00 */
[----:B------:R-:W-:Y:S02]  /*f440*/  IMAD.MOV.U32 R3, RZ, RZ, 0x181f ;  /* 0x0000181fff037424 */ /* 0x000fe400078e00ff */
[----:B-1234-:R-:W-:Y:S05]  /*f450*/  CALL.REL.NOINC `($__internal_7_$__cuda_sm70_shflsync_idx_p) ;  /* 0x0000109000007944 */ /* 0x01efea0003c00000 */
[----:B------:R-:W-:Y:S01]  /*f460*/  MOV R5, R160 ;  /* 0x000000a000057202 */ /* 0x000fe20000000f00 */
[----:B------:R-:W-:-:S05]  /*f470*/  BRA `(.L_x_1514) ;  /* 0xffff65f000007947 */ /* 0x000fca000383ffff */
.L_x_1453:
[----:B------:R-:W-:Y:S01]  /*f480*/  MOV R160, RZ ;  /* 0x000000ff00a07202 */ /* 0x000fe20000000f00 */
[----:B------:R-:W-:Y:S01]  /*f490*/  IMAD.MOV.U32 R161, RZ, RZ, R21 ;  /* 0x000000ffffa17224 */ /* 0x000fe200078e0015 */
[----:B------:R-:W-:Y:S01]  /*f4a0*/  MOV R2, 0xf4d0 ;  /* 0x0000f4d000027802 */ /* 0x000fe20000000f00 */
[----:B------:R-:W-:Y:S02]  /*f4b0*/  IMAD.MOV.U32 R3, RZ, RZ, 0x181f ;  /* 0x0000181fff037424 */ /* 0x000fe400078e00ff */
[----:B-1234-:R-:W-:Y:S05]  /*f4c0*/  CALL.REL.NOINC `($__internal_7_$__cuda_sm70_shflsync_idx_p) ;  /* 0x0000102000007944 */ /* 0x01efea0003c00000 */
[----:B------:R-:W-:Y:S01]  /*f4d0*/  ISETP.GE.AND P6, PT, R200, c[0x0][0x1d4], PT ;  /* 0x00007500c8007a0c */ /* 0x000fe20003fc6270 */
[----:B------:R-:W-:Y:S01]  /*f4e0*/  IMAD R4, R211, 0x6000, R232 ;  /* 0x00006000d3047824 */ /* 0x000fe200078e02e8 */
[C---:B------:R-:W-:Y:S01]  /*f4f0*/  IADD3 R2, P0, R160.reuse, R29, RZ ;  /* 0x0000001da0027210 */ /* 0x040fe20007f1e0ff */
[----:B------:R-:W-:Y:S01]  /*f500*/  IMAD.MOV.U32 R161, RZ, RZ, R20 ;  /* 0x000000ffffa17224 */ /* 0x000fe200078e0014 */
[----:B------:R-:W-:Y:S02]  /*f510*/  ISETP.GE.AND P5, PT, R213, c[0x0][0x1d4], PT ;  /* 0x00007500d5007a0c */ /* 0x000fe40003fa6270 */
[----:B------:R-:W-:Y:S01]  /*f520*/  IADD3 R6, P1, R160, R30, RZ ;  /* 0x0000001ea0067210 */ /* 0x000fe20007f3e0ff */
[C---:B------:R-:W-:Y:S01]  /*f530*/  IMAD.X R3, R5.reuse, 0x1, R22, P0 ;  /* 0x0000000105037824 */ /* 0x040fe200000e0616 */
[----:B------:R-:W-:Y:S02]  /*f540*/  ISETP.GE.AND P0, PT, R214, c[0x0][0x1d4], PT ;  /* 0x00007500d6007a0c */ /* 0x000fe40003f06270 */
[----:B------:R-:W-:Y:S01]  /*f550*/  SEL R20, RZ, 0x10, P6 ;  /* 0x00000010ff147807 */ /* 0x000fe20003000000 */
[C---:B------:R-:W-:Y:S01]  /*f560*/  IMAD.X R7, R5.reuse, 0x1, R23, P1 ;  /* 0x0000000105077824 */ /* 0x040fe200008e0617 */
[----:B------:R-:W-:Y:S01]  /*f570*/  SEL R15, RZ, 0x10, P5 ;  /* 0x00000010ff0f7807 */ /* 0x000fe20002800000 */
[----:B------:R-:W-:Y:S01]  /*f580*/  @!PT LDS RZ, [RZ] ;  /* 0x00000000fffff984 */ /* 0x000fe20000000800 */
[----:B------:R-:W-:Y:S01]  /*f590*/  @!PT LDS RZ, [RZ] ;  /* 0x00000000fffff984 */ /* 0x000fe20000000800 */
[----:B------:R-:W-:Y:S01]  /*f5a0*/  @!PT LDS RZ, [RZ] ;  /* 0x00000000fffff984 */ /* 0x000fe20000000800 */
[----:B------:R1:W-:Y:S01]  /*f5b0*/  LDGSTS.E.BYPASS.LTC128B.128 [R4], [R2.64], !P6 ;  /* 0x0000000002047fae */ /* 0x0003e2000f101d46 */
[----:B------:R-:W-:Y:S03]  /*f5c0*/  SEL R14, RZ, 0x10, P0 ;  /* 0x00000010ff0e7807 */ /* 0x000fe60000000000 */
[----:B------:R2:W-:Y:S01]  /*f5d0*/  LDGSTS.E.BYPASS.LTC128B.128 [R4+0x2000], [R6.64], !P5 ;  /* 0x0200000006047fae */ /* 0x0005e2000e901d46 */
[----:B-1----:R-:W-:Y:S01]  /*f5e0*/  IADD3 R2, P1, R160, R31, RZ ;  /* 0x0000001fa0027210 */ /* 0x002fe20007f3e0ff */
[----:B------:R-:W-:Y:S04]  /*f5f0*/  IMAD.MOV.U32 R160, RZ, RZ, 0x1 ;  /* 0x00000001ffa07424 */ /* 0x000fe800078e00ff */
[----:B------:R-:W-:Y:S05]  /*f600*/  IMAD.X R3, R5, 0x1, R28, P1 ;  /* 0x0000000105037824 */ /* 0x000fea00008e061c */
[----:B------:R1:W-:Y:S02]  /*f610*/  LDGSTS.E.BYPASS.LTC128B.128 [R4+0x4000], [R2.64], !P0 ;  /* 0x0400000002047fae */ /* 0x0003e4000c101d46 */
[----:B-1----:R-:W-:Y:S01]  /*f620*/  MOV R2, 0xf650 ;  /* 0x0000f65000027802 */ /* 0x002fe20000000f00 */
[----:B------:R-:W-:Y:S02]  /*f630*/  IMAD.MOV.U32 R3, RZ, RZ, 0x181f ;  /* 0x0000181fff037424 */ /* 0x000fe400078e00ff */
[----:B--2---:R-:W-:Y:S05]  /*f640*/  CALL.REL.NOINC `($__internal_7_$__cuda_sm70_shflsync_idx_p) ;  /* 0x00000ea000007944 */ /* 0x004fea0003c00000 */
[----:B------:R-:W-:Y:S01]  /*f650*/  MOV R3, 0x181f ;  /* 0x0000181f00037802 */ /* 0x000fe20000000f00 */
[----:B------:R-:W-:Y:S01]  /*f660*/  IMAD.MOV.U32 R5, RZ, RZ, R160 ;  /* 0x000000ffff057224 */ /* 0x000fe200078e00a0 */
[----:B------:R-:W-:Y:S01]  /*f670*/  MOV R160, 0x1 ;  /* 0x0000000100a07802 */ /* 0x000fe20000000f00 */
[----:B------:R-:W-:Y:S01]  /*f680*/  IMAD.MOV.U32 R161, RZ, RZ, R21 ;  /* 0x000000ffffa17224 */ /* 0x000fe200078e0015 */
[----:B------:R-:W-:Y:S02]  /*f690*/  MOV R2, 0xf6b0 ;  /* 0x0000f6b000027802 */ /* 0x000fe40000000f00 */
[----:B------:R-:W-:Y:S05]  /*f6a0*/  CALL.REL.NOINC `($__internal_7_$__cuda_sm70_shflsync_idx_p) ;  /* 0x00000e4000007944 */ /* 0x000fea0003c00000 */
[----:B------:R-:W-:Y:S01]  /*f6b0*/  MOV R2, R160 ;  /* 0x000000a000027202 */ /* 0x000fe20000000f00 */
[----:B------:R-:W-:-:S05]  /*f6c0*/  BRA `(.L_x_1515) ;  /* 0xffff650000007947 */ /* 0x000fca000383ffff */
.L_x_1456:
[----:B------:R-:W-:Y:S01]  /*f6d0*/  MOV R160, RZ ;  /* 0x000000ff00a07202 */ /* 0x000fe20000000f00 */
[----:B------:R-:W-:Y:S01]  /*f6e0*/  IMAD.MOV.U32 R161, RZ, RZ, R5 ;  /* 0x000000ffffa17224 */ /* 0x000fe200078e0005 */
[----:B------:R-:W-:Y:S01]  /*f6f0*/  MOV R2, 0xf720 ;  /* 0x0000f72000027802 */ /* 0x000fe20000000f00 */
[----:B------:R-:W-:Y:S02]  /*f700*/  IMAD.MOV.U32 R3, RZ, RZ, 0x181f ;  /* 0x0000181fff037424 */ /* 0x000fe400078e00ff */
[----:B------:R-:W-:Y:S05]  /*f710*/  CALL.REL.NOINC `($__internal_7_$__cuda_sm70_shflsync_idx_p) ;  /* 0x00000dd000007944 */ /* 0x000fea0003c00000 */
[----:B------:R-:W-:Y:S01]  /*f720*/  MOV R4, R160 ;  /* 0x000000a000047202 */ /* 0x000fe20000000f00 */
[----:B------:R-:W-:-:S05]  /*f730*/  BRA `(.L_x_1516) ;  /* 0xffff94c000007947 */ /* 0x000fca000383ffff */
.L_x_1457:
[----:B------:R-:W-:Y:S01]  /*f740*/  MOV R160, RZ ;  /* 0x000000ff00a07202 */ /* 0x000fe20000000f00 */
[----:B------:R-:W-:Y:S01]  /*f750*/  IMAD.MOV.U32 R161, RZ, RZ, R12 ;  /* 0x000000ffffa17224 */ /* 0x000fe200078e000c */
[----:B------:R-:W-:Y:S01]  /*f760*/  MOV R2, 0xf790 ;  /* 0x0000f79000027802 */ /* 0x000fe20000000f00 */
[----:B------:R-:W-:Y:S02]  /*f770*/  IMAD.MOV.U32 R3, RZ, RZ, 0x181f ;  /* 0x0000181fff037424 */ /* 0x000fe400078e00ff */
[----:B-12---:R-:W-:Y:S05]  /*f780*/  CALL.REL.NOINC `($__internal_7_$__cuda_sm70_shflsync_idx_p) ;  /* 0x00000d6000007944 */ /* 0x006fea0003c00000 */
[----:B------:R-:W-:Y:S01]  /*f790*/  ISETP.GE.AND P6, PT, R200, c[0x0][0x1d4], PT ;  /* 0x00007500c8007a0c */ /* 0x000fe20003fc6270 */
[----:B------:R-:W-:Y:S01]  /*f7a0*/  IMAD R0, R211, 0x6000, R233 ;  /* 0x00006000d3007824 */ /* 0x000fe200078e02e9 */
[C---:B------:R-:W-:Y:S01]  /*f7b0*/  IADD3 R8, P0, R160.reuse, R16, RZ ;  /* 0x00000010a0087210 */ /* 0x040fe20007f1e0ff */
[----:B------:R-:W-:Y:S01]  /*f7c0*/  IMAD.MOV.U32 R161, RZ, RZ, R5 ;  /* 0x000000ffffa17224 */ /* 0x000fe200078e0005 */
[----:B------:R-:W-:Y:S02]  /*f7d0*/  ISETP.GE.AND P5, PT, R213, c[0x0][0x1d4], PT ;  /* 0x00007500d5007a0c */ /* 0x000fe40003fa6270 */
[----:B------:R-:W-:Y:S01]  /*f7e0*/  IADD3 R6, P1, R160, R17, RZ ;  /* 0x00000011a0067210 */ /* 0x000fe20007f3e0ff */
[----:B------:R-:W-:Y:S01]  /*f7f0*/  IMAD.X R9, R4, 0x1, R13, P0 ;  /* 0x0000000104097824 */ /* 0x000fe200000e060d */
[----:B------:R-:W-:Y:S02]  /*f800*/  ISETP.GE.AND P0, PT, R214, c[0x0][0x1d4], PT ;  /* 0x00007500d6007a0c */ /* 0x000fe40003f06270 */
[----:B------:R-:W-:Y:S01]  /*f810*/  SEL R11, RZ, 0x10, P6 ;  /* 0x00000010ff0b7807 */ /* 0x000fe20003000000 */
[----:B------:R-:W-:Y:S01]  /*f820*/  IMAD.X R7, R4, 0x1, R14, P1 ;  /* 0x0000000104077824 */ /* 0x000fe200008e060e */
[----:B------:R-:W-:Y:S01]  /*f830*/  IADD3 R2, P1, R160, R18, RZ ;  /* 0x00000012a0027210 */ /* 0x000fe20007f3e0ff */
[----:B------:R-:W-:Y:S01]  /*f840*/  @!PT LDS RZ, [RZ] ;  /* 0x00000000fffff984 */ /* 0x000fe20000000800 */
[----:B------:R-:W-:Y:S01]  /*f850*/  @!PT LDS RZ, [RZ] ;  /* 0x00000000fffff984 */ /* 0x000fe20000000800 */
[----:B------:R-:W-:Y:S01]  /*f860*/  @!PT LDS RZ, [RZ] ;  /* 0x00000000fffff984 */ /* 0x000fe20000000800 */
[----:B------:R1:W-:Y:S01]  /*f870*/  LDGSTS.E.BYPASS.LTC128B.128 [R0], [R8.64], !P6 ;  /* 0x0000000008007fae */ /* 0x0003e2000f101d46 */
[----:B------:R-:W-:Y:S01]  /*f880*/  IMAD.MOV.U32 R160, RZ, RZ, 0x1 ;  /* 0x00000001ffa07424 */ /* 0x000fe200078e00ff */
[----:B------:R-:W-:Y:S02]  /*f890*/  SEL R10, RZ, 0x10, P5 ;  /* 0x00000010ff0a7807 */ /* 0x000fe40002800000 */
[----:B------:R1:W-:Y:S01]  /*f8a0*/  LDGSTS.E.BYPASS.LTC128B.128 [R0+0x2000], [R6.64], !P5 ;  /* 0x0200000006007fae */ /* 0x0003e2000e901d46 */
[----:B------:R-:W-:Y:S01]  /*f8b0*/  IMAD.X R3, R4, 0x1, R15, P1 ;  /* 0x0000000104037824 */ /* 0x000fe200008e060f */
[----:B------:R-:W-:Y:S04]  /*f8c0*/  SEL R5, RZ, 0x10, P0 ;  /* 0x00000010ff057807 */ /* 0x000fe80000000000 */
[----:B------:R2:W-:Y:S02]  /*f8d0*/  LDGSTS.E.BYPASS.LTC128B.128 [R0+0x4000], [R2.64], !P0 ;  /* 0x0400000002007fae */ /* 0x0005e4000c101d46 */
[----:B--2---:R-:W-:Y:S01]  /*f8e0*/  MOV R2, 0xf910 ;  /* 0x0000f91000027802 */ /* 0x004fe20000000f00 */
[----:B------:R-:W-:Y:S02]  /*f8f0*/  IMAD.MOV.U32 R3, RZ, RZ, 0x181f ;  /* 0x0000181fff037424 */ /* 0x000fe400078e00ff */
[----:B-1----:R-:W-:Y:S05]  /*f900*/  CALL.REL.NOINC `($__internal_7_$__cuda_sm70_shflsync_idx_p) ;  /* 0x00000be000007944 */ /* 0x002fea0003c00000 */
        /* <DEDUP_REMOVED lines=8> */
.L_x_1462:
[----:B------:R-:W-:Y:S01]  /*f990*/  MOV R160, RZ ;  /* 0x000000ff00a07202 */ /* 0x000fe20000000f00 */
[----:B------:R-:W-:Y:S01]  /*f9a0*/  IMAD.MOV.U32 R161, RZ, RZ, R20 ;  /* 0x000000ffffa17224 */ /* 0x000fe200078e0014 */
[----:B------:R-:W-:Y:S01]  /*f9b0*/  MOV R2, 0xf9e0 ;  /* 0x0000f9e000027802 */ /* 0x000fe20000000f00 */
[----:B------:R-:W-:Y:S02]  /*f9c0*/  IMAD.MOV.U32 R3, RZ, RZ, 0x181f ;  /* 0x0000181fff037424 */ /* 0x000fe400078e00ff */
[----:B-1234-:R-:W-:Y:S05]  /*f9d0*/  CALL.REL.NOINC `($__internal_7_$__cuda_sm70_shflsync_idx_p) ;  /* 0x00000b1000007944 */ /* 0x01efea0003c00000 */
[----:B------:R-:W-:Y:S01]  /*f9e0*/  MOV R5, R160 ;  /* 0x000000a000057202 */ /* 0x000fe20000000f00 */
[----:B------:R-:W-:-:S05]  /*f9f0*/  BRA `(.L_x_1518) ;  /* 0xffff986000007947 */ /* 0x000fca000383ffff */
.L_x_1463:
        /* <DEDUP_REMOVED lines=14> */
[C---:B------:R-:W-:Y:S02]  /*fae0*/  IMAD.X R7, R5.reuse, 0x1, R23, P1 ;  /* 0x0000000105077824 */ /* 0x040fe400008e0617 */
[----:B------:R-:W-:Y:S01]  /*faf0*/  @!PT LDS RZ, [RZ] ;  /* 0x00000000fffff984 */ /* 0x000fe20000000800 */
[----:B------:R-:W-:Y:S01]  /*fb00*/  @!PT LDS RZ, [RZ] ;  /* 0x00000000fffff984 */ /* 0x000fe20000000800 */
[----:B------:R-:W-:Y:S01]  /*fb10*/  @!PT LDS RZ, [RZ] ;  /* 0x00000000fffff984 */ /* 0x000fe20000000800 */
[----:B------:R1:W-:Y:S04]  /*fb20*/  LDGSTS.E.BYPASS.LTC128B.128 [R4], [R2.64], !P5 ;  /* 0x0000000002047fae */ /* 0x0003e8000e901d46 */
[----:B------:R2:W-:Y:S01]  /*fb30*/  LDGSTS.E.BYPASS.LTC128B.128 [R4+0x2000], [R6.64], !P4 ;  /* 0x0200000006047fae */ /* 0x0005e2000e101d46 */
[----:B-1----:R-:W-:Y:S01]  /*fb40*/  IADD3 R2, P1, R160, R31, RZ ;  /* 0x0000001fa0027210 */ /* 0x002fe20007f3e0ff */
[----:B------:R-:W-:Y:S01]  /*fb50*/  IMAD.MOV.U32 R160, RZ, RZ, 0x1 ;  /* 0x00000001ffa07424 */ /* 0x000fe200078e00ff */
[----:B--2---:R-:W-:Y:S03]  /*fb60*/  SEL R7, RZ, 0x10, P4 ;  /* 0x00000010ff077807 */ /* 0x004fe60002000000 */
[----:B------:R-:W-:Y:S01]  /*fb70*/  IMAD.X R3, R5, 0x1, R28, P1 ;  /* 0x0000000105037824 */ /* 0x000fe200008e061c */
[----:B------:R-:W-:Y:S04]  /*fb80*/  SEL R6, RZ, 0x10, P0 ;  /* 0x00000010ff067807 */ /* 0x000fe80000000000 */
[----:B------:R1:W-:Y:S02]  /*fb90*/  LDGSTS.E.BYPASS.LTC128B.128 [R4+0x4000], [R2.64], !P0 ;  /* 0x0400000002047fae */ /* 0x0003e4000c101d46 */
[----:B-1----:R-:W-:Y:S01]  /*fba0*/  MOV R2, 0xfbd0 ;  /* 0x0000fbd000027802 */ /* 0x002fe20000000f00 */
[----:B------:R-:W-:Y:S02]  /*fbb0*/  IMAD.MOV.U32 R3, RZ, RZ, 0x181f ;  /* 0x0000181fff037424 */ /* 0x000fe400078e00ff */
[----:B------:R-:W-:Y:S05]  /*fbc0*/  CALL.REL.NOINC `($__internal_7_$__cuda_sm70_shflsync_idx_p) ;  /* 0x0000092000007944 */ /* 0x000fea0003c00000 */
        /* <DEDUP_REMOVED lines=8> */
.L_x_1464:
[----:B------:R-:W-:Y:S01]  /*fc50*/  MOV R4, 0x2 ;  /* 0x0000000200047802 */ /* 0x000fe20000000f00 */
[----:B------:R-:W-:Y:S01]  /*fc60*/  IMAD.MOV.U32 R2, RZ, RZ, R101 ;  /* 0x000000ffff027224 */ /* 0x000fe200078e0065 */
[----:B------:R-:W-:Y:S02]  /*fc70*/  MOV R3, 0xfc90 ;  /* 0x0000fc9000037802 */ /* 0x000fe40000000f00 */
[----:B------:R-:W-:Y:S05]  /*fc80*/  CALL.REL.NOINC `($__internal_6_$__cuda_sm70_shflsync_bfly_p) ;  /* 0x0000081000007944 */ /* 0x000fea0003c00000 */
[----:B------:R-:W-:Y:S01]  /*fc90*/  MOV R2, R4 ;  /* 0x0000000400027202 */ /* 0x000fe20000000f00 */
[----:B------:R-:W-:-:S05]  /*fca0*/  BRA `(.L_x_1520) ;  /* 0xffffa83000007947 */ /* 0x000fca000383ffff */
.L_x_1467:
[----:B------:R-:W-:Y:S01]  /*fcb0*/  MOV R160, RZ ;  /* 0x000000ff00a07202 */ /* 0x000fe20000000f00 */
[----:B------:R-:W-:Y:S01]  /*fcc0*/  IMAD.MOV.U32 R161, RZ, RZ, R5 ;  /* 0x000000ffffa17224 */ /* 0x000fe200078e0005 */
[----:B------:R-:W-:Y:S01]  /*fcd0*/  MOV R2, 0xfd00 ;  /* 0x0000fd0000027802 */ /* 0x000fe20000000f00 */
[----:B------:R-:W-:Y:S02]  /*fce0*/  IMAD.MOV.U32 R3, RZ, RZ, 0x181f ;  /* 0x0000181fff037424 */ /* 0x000fe400078e00ff */
[----:B------:R-:W-:Y:S05]  /*fcf0*/  CALL.REL.NOINC `($__internal_7_$__cuda_sm70_shflsync_idx_p) ;  /* 0x000007f000007944 */ /* 0x000fea0003c00000 */
[----:B------:R-:W-:Y:S01]  /*fd00*/  MOV R4, R160 ;  /* 0x000000a000047202 */ /* 0x000fe20000000f00 */
[----:B------:R-:W-:-:S05]  /*fd10*/  BRA `(.L_x_1521) ;  /* 0xffffc1a000007947 */ /* 0x000fca000383ffff */
.L_x_1468:
        /* <DEDUP_REMOVED lines=13> */
[----:B------:R-:W-:Y:S01]  /*fdf0*/  IADD3 R2, P1, R160, R18, RZ ;  /* 0x00000012a0027210 */ /* 0x000fe20007f3e0ff */
[C---:B------:R-:W-:Y:S01]  /*fe00*/  IMAD.X R7, R4.reuse, 0x1, R14, P5 ;  /* 0x0000000104077824 */ /* 0x040fe200028e060e */
[----:B------:R-:W-:Y:S01]  /*fe10*/  SEL R5, RZ, 0x10, P6 ;  /* 0x00000010ff057807 */ /* 0x000fe20003000000 */
[----:B------:R-:W-:Y:S01]  /*fe20*/  @!PT LDS RZ, [RZ] ;  /* 0x00000000fffff984 */ /* 0x000fe20000000800 */
[----:B------:R-:W-:Y:S01]  /*fe30*/  @!PT LDS RZ, [RZ] ;  /* 0x00000000fffff984 */ /* 0x000fe20000000800 */
[----:B------:R-:W-:Y:S01]  /*fe40*/  @!PT LDS RZ, [RZ] ;  /* 0x00000000fffff984 */ /* 0x000fe20000000800 */
[----:B------:R1:W-:Y:S01]  /*fe50*/  LDGSTS.E.BYPASS.LTC128B.128 [R0], [R8.64], !P6 ;  /* 0x0000000008007fae */ /* 0x0003e2000f101d46 */
[----:B------:R-:W-:Y:S01]  /*fe60*/  IMAD.MOV.U32 R160, RZ, RZ, 0x1 ;  /* 0x00000001ffa07424 */ /* 0x000fe200078e00ff */
[----:B------:R-:W-:Y:S01]  /*fe70*/  SEL R10, RZ, 0x10, P4 ;  /* 0x00000010ff0a7807 */ /* 0x000fe20002000000 */
[----:B------:R-:W-:Y:S01]  /*fe80*/  IMAD.X R3, R4, 0x1, R15, P1 ;  /* 0x0000000104037824 */ /* 0x000fe200008e060f */
[----:B------:R2:W-:Y:S04]  /*fe90*/  LDGSTS.E.BYPASS.LTC128B.128 [R0+0x2000], [R6.64], !P4 ;  /* 0x0200000006007fae */ /* 0x0005e8000e101d46 */
[----:B------:R3:W-:Y:S01]  /*fea0*/  LDGSTS.E.BYPASS.LTC128B.128 [R0+0x4000], [R2.64], !P0 ;  /* 0x0400000002007fae */ /* 0x0007e2000c101d46 */
[----:B--2---:R-:W-:Y:S02]  /*feb0*/  SEL R7, RZ, 0x10, P0 ;  /* 0x00000010ff077807 */ /* 0x004fe40000000000 */
[----:B---3--:R-:W-:Y:S01]  /*fec0*/  MOV R2, 0xfef0 ;  /* 0x0000fef000027802 */ /* 0x008fe20000000f00 */
        /* <DEDUP_REMOVED lines=10> */
.L_x_1470:
[----:B------:R-:W-:Y:S01]  /*ff70*/  IMAD.MOV.U32 R2, RZ, RZ, R216 ;  /* 0x000000ffff027224 */ /* 0x000fe200078e00d8 */
[----:B------:R-:W-:-:S02]  /*ff80*/  MOV R4, 0x2 ;  /* 0x0000000200047802 */ /* 0x000fc40000000f00 */
[----:B------:R-:W-:Y:S02]  /*ff90*/  MOV R3, 0xffb0 ;  /* 0x0000ffb000037802 */ /* 0x000fe40000000f00 */
[----:B------:R-:W-:Y:S05]  /*ffa0*/  CALL.REL.NOINC `($__internal_6_$__cuda_sm70_shflsync_bfly_p) ;  /* 0x000004f000007944 */ /* 0x000fea0003c00000 */
[----:B------:R-:W-:Y:S01]  /*ffb0*/  MOV R5, R4 ;  /* 0x0000000400057202 */ /* 0x000fe20000000f00 */
[----:B------:R-:W-:Y:S05]  /*ffc0*/  BRA `(.L_x_1523) ;  /* 0xffffc26000007947 */ /* 0x000fea000383ffff */
.L_x_1471:
[----:B------:R-:W-:Y:S01]  /*ffd0*/  IMAD.MOV.U32 R2, RZ, RZ, R5 ;  /* 0x000000ffff027224 */ /* 0x000fe200078e0005 */
[----:B------:R-:W-:Y:S02]  /*ffe0*/  MOV R4, 0x1 ;  /* 0x0000000100047802 */ /* 0x000fe40000000f00 */
[----:B------:R-:W-:Y:S02]  /*fff0*/  MOV R3, 0x10010 ;  /* 0x0001001000037802 */ /* 0x000fe40000000f00 */
[----:B-1----:R-:W-:Y:S05]  /*10000*/  CALL.REL.NOINC `($__internal_6_$__cuda_sm70_shflsync_bfly_p) ;  /* 0x0000049000007944 */ /* 0x002fea0003c00000 */
[----:B------:R-:W-:Y:S01]  /*10010*/  FADD.FTZ R5, R5, R4 ;  /* 0x0000000405057221 */ /* 0x000fe20000010000 */
[----:B------:R-:W-:Y:S02]  /*10020*/  MOV R2, R217 ;  /* 0x000000d900027202 */ /* 0x000fe40000000f00 */
[----:B------:R-:W-:Y:S02]  /*10030*/  MOV R4, 0x2 ;  /* 0x0000000200047802 */ /* 0x000fe40000000f00 */
[----:B------:R-:W-:Y:S02]  /*10040*/  MOV R3, 0x10060 ;  /* 0x0001006000037802 */ /* 0x000fe40000000f00 */
[----:B------:R-:W-:Y:S05]  /*10050*/  CALL.REL.NOINC `($__internal_6_$__cuda_sm70_shflsync_bfly_p) ;  /* 0x0000044000007944 */ /* 0x000fea0003c00000 */
[----:B------:R-:W-:Y:S01]  /*10060*/  FADD.FTZ R0, R217, R4 ;  /* 0x00000004d9007221 */ /* 0x000fe20000010000 */
[----:B------:R-:W-:-:S02]  /*10070*/  MOV R4, 0x1 ;  /* 0x0000000100047802 */ /* 0x000fc40000000f00 */
[----:B------:R-:W-:Y:S02]  /*10080*/  MOV R3, 0x100b0 ;  /* 0x000100b000037802 */ /* 0x000fe40000000f00 */
[----:B------:R-:W-:Y:S02]  /*10090*/  MOV R2, R0 ;  /* 0x0000000000027202 */ /* 0x000fe40000000f00 */
[----:B------:R-:W-:Y:S05]  /*100a0*/  CALL.REL.NOINC `($__internal_6_$__cuda_sm70_shflsync_bfly_p) ;  /* 0x000003f000007944 */ /* 0x000fea0003c00000 */
[----:B------:R-:W-:Y:S01]  /*100b0*/  MOV R3, R4 ;  /* 0x0000000400037202 */ /* 0x000fe20000000f00 */
[----:B------:R-:W-:Y:S05]  /*100c0*/  BRA `(.L_x_1524) ;  /* 0xffffc1d000007947 */ /* 0x000fea000383ffff */
.L_x_1486:
[----:B------:R-:W-:Y:S01]  /*100d0*/  IMAD.MOV.U32 R161, RZ, RZ, R9 ;  /* 0x000000ffffa17224 */ /* 0x000fe200078e0009 */
[----:B------:R-:W-:Y:S01]  /*100e0*/  MOV R160, RZ ;  /* 0x000000ff00a07202 */ /* 0x000fe20000000f00 */
[----:B------:R-:W-:Y:S01]  /*100f0*/  IMAD.MOV.U32 R3, RZ, RZ, 0x181f ;  /* 0x0000181fff037424 */ /* 0x000fe200078e00ff */
[----:B------:R-:W-:Y:S02]  /*10100*/  MOV R2, 0x10120 ;  /* 0x0001012000027802 */ /* 0x000fe40000000f00 */
[----:B-1----:R-:W-:Y:S05]  /*10110*/  CALL.REL.NOINC `($__internal_7_$__cuda_sm70_shflsync_idx_p) ;  /* 0x000003d000007944 */ /* 0x002fea0003c00000 */
[----:B------:R-:W-:Y:S01]  /*10120*/  MOV R8, R160 ;  /* 0x000000a000087202 */ /* 0x000fe20000000f00 */
[----:B------:R-:W-:Y:S05]  /*10130*/  BRA `(.L_x_1525) ;  /* 0xffffe04000007947 */ /* 0x000fea000383ffff */
.L_x_1487:
[----:B------:R-:W-:Y:S01]  /*10140*/  IMAD.MOV.U32 R161, RZ, RZ, R11 ;  /* 0x000000ffffa17224 */ /* 0x000fe200078e000b */
[----:B------:R-:W-:Y:S01]  /*10150*/  MOV R160, RZ ;  /* 0x000000ff00a07202 */ /* 0x000fe20000000f00 */
[----:B------:R-:W-:Y:S01]  /*10160*/  IMAD.MOV.U32 R3, RZ, RZ, 0x181f ;  /* 0x0000181fff037424 */ /* 0x000fe200078e00ff */
[----:B------:R-:W-:-:S02]  /*10170*/  MOV R2, 0x10190 ;  /* 0x0001019000027802 */ /* 0x000fc40000000f00 */
[----:B-123--:R-:W-:Y:S05]  /*10180*/  CALL.REL.NOINC `($__internal_7_$__cuda_sm70_shflsync_idx_p) ;  /* 0x0000036000007944 */ /* 0x00efea0003c00000 */
[----:B------:R-:W-:Y:S01]  /*10190*/  MOV R0, R160 ;  /* 0x000000a000007202 */ /* 0x000fe20000000f00 */
[----:B------:R-:W-:Y:S05]  /*101a0*/  BRA `(.L_x_1526) ;  /* 0xffffdff000007947 */ /* 0x000fea000383ffff */
.L_x_1490:
[----:B------:R-:W-:Y:S01]  /*101b0*/  IMAD.MOV.U32 R161, RZ, RZ, R9 ;  /* 0x000000ffffa17224 */ /* 0x000fe200078e0009 */
[----:B------:R-:W-:Y:S01]  /*101c0*/  MOV R160, 0x1 ;  /* 0x0000000100a07802 */ /* 0x000fe20000000f00 */
[----:B-1----:R-:W-:Y:S01]  /*101d0*/  IMAD.MOV.U32 R3, RZ, RZ, 0x181f ;  /* 0x0000181fff037424 */ /* 0x002fe200078e00ff */
[----:B------:R-:W-:-:S02]  /*101e0*/  MOV R2, 0x10200 ;  /* 0x0001020000027802 */ /* 0x000fc40000000f00 */
[----:B--234-:R-:W-:Y:S05]  /*101f0*/  CALL.REL.NOINC `($__internal_7_$__cuda_sm70_shflsync_idx_p) ;  /* 0x000002f000007944 */ /* 0x01cfea0003c00000 */
        /* <DEDUP_REMOVED lines=8> */
.L_x_1493:
[----:B------:R-:W-:Y:S01]  /*10280*/  IMAD.MOV.U32 R161, RZ, RZ, R9 ;  /* 0x000000ffffa17224 */ /* 0x000fe200078e0009 */
[----:B------:R-:W-:Y:S01]  /*10290*/  MOV R160, 0x2 ;  /* 0x0000000200a07802 */ /* 0x000fe20000000f00 */
[----:B-1----:R-:W-:Y:S01]  /*102a0*/  IMAD.MOV.U32 R3, RZ, RZ, 0x181f ;  /* 0x0000181fff037424 */ /* 0x002fe200078e00ff */
[----:B------:R-:W-:Y:S02]  /*102b0*/  MOV R2, 0x102d0 ;  /* 0x000102d000027802 */ /* 0x000fe40000000f00 */
[----:B--234-:R-:W-:Y:S05]  /*102c0*/  CALL.REL.NOINC `($__internal_7_$__cuda_sm70_shflsync_idx_p) ;  /* 0x0000022000007944 */ /* 0x01cfea0003c00000 */
[----:B------:R-:W-:Y:S01]  /*102d0*/  MOV R8, R160 ;  /* 0x000000a000087202 */ /* 0x000fe20000000f00 */
[----:B------:R-:W-:Y:S05]  /*102e0*/  BRA `(.L_x_1528) ;  /* 0xffffe1b000007947 */ /* 0x000fea000383ffff */
.L_x_1494:
[----:B------:R-:W-:Y:S01]  /*102f0*/  IMAD.MOV.U32 R161, RZ, RZ, R11 ;  /* 0x000000ffffa17224 */ /* 0x000fe200078e000b */
[----:B------:R-:W-:Y:S01]  /*10300*/  MOV R160, 0x2 ;  /* 0x0000000200a07802 */ /* 0x000fe20000000f00 */
[----:B-1----:R-:W-:Y:S01]  /*10310*/  IMAD.MOV.U32 R3, RZ, RZ, 0x181f ;  /* 0x0000181fff037424 */ /* 0x002fe200078e00ff */
[----:B------:R-:W-:Y:S02]  /*10320*/  MOV R2, 0x10340 ;  /* 0x0001034000027802 */ /* 0x000fe40000000f00 */
[----:B--234-:R-:W-:Y:S05]  /*10330*/  CALL.REL.NOINC `($__internal_7_$__cuda_sm70_shflsync_idx_p) ;  /* 0x000001b000007944 */ /* 0x01cfea0003c00000 */
[----:B------:R-:W-:Y:S01]  /*10340*/  MOV R0, R160 ;  /* 0x000000a000007202 */ /* 0x000fe20000000f00 */
[----:B------:R-:W-:Y:S05]  /*10350*/  BRA `(.L_x_1529) ;  /* 0xffffe16000007947 */ /* 0x000fea000383ffff */
.L_x_1497:
[----:B------:R-:W-:Y:S01]  /*10360*/  IMAD.MOV.U32 R161, RZ, RZ, R9 ;  /* 0x000000ffffa17224 */ /* 0x000fe200078e0009 */
[----:B------:R-:W-:Y:S01]  /*10370*/  MOV R160, 0x3 ;  /* 0x0000000300a07802 */ /* 0x000fe20000000f00 */
[----:B--2---:R-:W-:Y:S01]  /*10380*/  IMAD.MOV.U32 R3, RZ, RZ, 0x181f ;  /* 0x0000181fff037424 */ /* 0x004fe200078e00ff */
[----:B------:R-:W-:-:S02]  /*10390*/  MOV R2, 0x103b0 ;  /* 0x000103b000027802 */ /* 0x000fc40000000f00 */
[----:B-1-34-:R-:W-:Y:S05]  /*103a0*/  CALL.REL.NOINC `($__internal_7_$__cuda_sm70_shflsync_idx_p) ;  /* 0x0000014000007944 */ /* 0x01afea0003c00000 */
        /* <DEDUP_REMOVED lines=8> */
.L_x_1499:
[----:B------:R-:W-:Y:S01]  /*10430*/  IMAD.MOV.U32 R161, RZ, RZ, R65 ;  /* 0x000000ffffa17224 */ /* 0x000fe200078e0041 */
[----:B------:R-:W-:Y:S01]  /*10440*/  MOV R160, RZ ;  /* 0x000000ff00a07202 */ /* 0x000fe20000000f00 */
[----:B-1----:R-:W-:Y:S01]  /*10450*/  IMAD.MOV.U32 R3, RZ, RZ, 0x1f ;  /* 0x0000001fff037424 */ /* 0x002fe200078e00ff */
[----:B------:R-:W-:Y:S02]  /*10460*/  MOV R2, 0x10480 ;  /* 0x0001048000027802 */ /* 0x000fe40000000f00 */
[----:B--23--:R-:W-:Y:S05]  /*10470*/  CALL.REL.NOINC `($__internal_7_$__cuda_sm70_shflsync_idx_p) ;  /* 0x0000007000007944 */ /* 0x00cfea0003c00000 */
[----:B------:R-:W-:Y:S01]  /*10480*/  MOV R0, R160 ;  /* 0x000000a000007202 */ /* 0x000fe20000000f00 */
[----:B------:R-:W-:Y:S05]  /*10490*/  BRA `(.L_x_1531) ;  /* 0xffffe36000007947 */ /* 0x000fea000383ffff */
        .weak           $__internal_6_$__cuda_sm70_shflsync_bfly_p
        .type           $__internal_6_$__cuda_sm70_shflsync_bfly_p,@function
        .size           $__internal_6_$__cuda_sm70_shflsync_bfly_p,($__internal_7_$__cuda_sm70_shflsync_idx_p - $__internal_6_$__cuda_sm70_shflsync_bfly_p)
$__internal_6_$__cuda_sm70_shflsync_bfly_p:
[----:B------:R-:W-:Y:S04]  /*104a0*/  WARPSYNC R220 ;  /* 0x000000dc00007348 */ /* 0x000fe80003800000 */
[----:B------:R1:W2:Y:S02]  /*104b0*/  SHFL.BFLY PT, R4, R2, R4, R234 ;  /* 0x0c00000402047389 */ /* 0x0002a400000e00ea */
[----:B-1----:R-:W-:-:S02]  /*104c0*/  MOV R2, R3 ;  /* 0x0000000300027202 */ /* 0x002fc40000000f00 */
[----:B------:R-:W-:-:S04]  /*104d0*/  MOV R3, 0x0 ;  /* 0x0000000000037802 */ /* 0x000fc80000000f00 */
[----:B--2---:R-:W-:Y:S05]  /*104e0*/  RET.REL.NODEC R2 `(_ZN7cutlass13device_kernelIN5flash19enable_sm80_to_sm89INS1_16FlashAttnFwdSm80INS1_25CollectiveMainloopFwdSm80ILi8ELi2ELb0EN4cute5tupleIJNS5_1CILi128EEENS7_ILi64EEENS7_ILi192EEEEEELi192ENS_10bfloat16_tEfNS_4arch4Sm80ELb1ELb0ELb1ELb0ELb1ELb0ELb1ELb0EEENS1_21CollectiveEpilogueFwdINS6_IJS8_SA_S9_EEENS6_IJNS7_ILi1EEESI_SI_EEESC_SE_Li256ELb0ELb1ELb0ELb0EEENS1_30DynamicPersistentTileSchedulerILi256ELi256ELb0ELb1ELb0EEEEEEEEEvNT_6ParamsE) ;  /* 0xfffefb1002007950 */ /* 0x004fea0003c3ffff */
        .weak           $__internal_7_$__cuda_sm70_shflsync_idx_p
        .type           $__internal_7_$__cuda_sm70_shflsync_idx_p,@function
        .size           $__internal_7_$__cuda_sm70_shflsync_idx_p,(.L_x_3417 - $__internal_7_$__cuda_sm70_shflsync_idx_p)
$__internal_7_$__cuda_sm70_shflsync_idx_p:
[----:B------:R-:W-:-:S04]  /*104f0*/  MOV R162, 0xffffffff ;  /* 0xffffffff00a27802 */ /* 0x000fc80000000f00 */
[----:B------:R-:W-:Y:S04]  /*10500*/  WARPSYNC R162 ;  /* 0x000000a200007348 */ /* 0x000fe80003800000 */
[----:B------:R1:W2:Y:S02]  /*10510*/  SHFL.IDX PT, R160, R161, R160, R3 ;  /* 0x000000a0a1a07389 */ /* 0x0002a400000e0003 */
[----:B-1----:R-:W-:-:S04]  /*10520*/  MOV R3, 0x0 ;  /* 0x0000000000037802 */ /* 0x002fc80000000f00 */
[----:B--2---:R-:W-:Y:S05]  /*10530*/  RET.REL.NODEC R2 `(_ZN7cutlass13device_kernelIN5flash19enable_sm80_to_sm89INS1_16FlashAttnFwdSm80INS1_25CollectiveMainloopFwdSm80ILi8ELi2ELb0EN4cute5tupleIJNS5_1CILi128EEENS7_ILi64EEENS7_ILi192EEEEEELi192ENS_10bfloat16_tEfNS_4arch4Sm80ELb1ELb0ELb1ELb0ELb1ELb0ELb1ELb0EEENS1_21CollectiveEpilogueFwdINS6_IJS8_SA_S9_EEENS6_IJNS7_ILi1EEESI_SI_EEESC_SE_Li256ELb0ELb1ELb0ELb0EEENS1_30DynamicPersistentTileSchedulerILi256ELi256ELb0ELb1ELb0EEEEEEEEEvNT_6ParamsE) ;  /* 0xfffefac002007950 */ /* 0x004fea0003c3ffff */
.L_x_1532:
        /* <DEDUP_REMOVED lines=12> */
.L_x_3417:


//--------------------- .text._ZN7cutlass13device_kernelIN5flash19enable_sm80_to_sm89INS1_16FlashAttnFwdSm80INS1_25CollectiveMainloopFwdSm80ILi8ELi2ELb0EN4cute5tupleIJNS5_1CILi128EEENS7_ILi64EEENS7_ILi192EEEEEELi192ENS_10bfloat16_tEfNS_4arch4Sm80ELb1ELb0ELb1ELb1ELb1ELb0ELb1ELb0EEENS1_21CollectiveEpilogueFwdINS6_IJS8_SA_S9_EEENS6_IJNS7_ILi1EEESI_SI_EEESC_SE_Li256ELb1ELb1ELb0ELb0EEENS1_19SingleTileSchedulerILb1ELb0ELb1ELi128EEEEEEEEEvNT_6ParamsE --------------------------
	.section	.text._ZN7cutlass13device_kernelIN5flash19enable_sm80_to_sm89INS1_16FlashAttnFwdSm80INS1_25CollectiveMainloopFwdSm80ILi8ELi2ELb0EN4cute5tupleIJNS5_1CILi128EEENS7_ILi64EEENS7_ILi192EEEEEELi192ENS_10bfloat16_tEfNS_4arch4Sm80ELb1ELb0ELb1ELb1ELb1ELb0ELb1ELb0EEENS1_21CollectiveEpilogueFwdINS6_IJS8_SA_S9_EEENS6_IJNS7_ILi1EEESI_SI_EEESC_SE_Li256ELb1ELb1ELb0ELb0EEENS1_19SingleTileSchedulerILb1ELb0ELb1ELi128EEEEEEEEEvNT_6ParamsE,"ax",@progbits
	.sectioninfo	@"SHI_REGISTERS=254"
	.align	128
.text._ZN7cutlass13device_kernelIN5flash19enable_sm80_to_sm89INS1_16FlashAttnFwdSm80INS1_25CollectiveMainloopFwdSm80ILi8ELi2ELb0EN4cute5tupleIJNS5_1CILi128EEENS7_ILi64EEENS7_ILi192EEEEEELi192ENS_10bfloat16_tEfNS_4arch4Sm80ELb1ELb0ELb1ELb1ELb1ELb0ELb1ELb0EEENS1_21CollectiveEpilogueFwdINS6_IJS8_SA_S9_EEENS6_IJNS7_ILi1EEESI_SI_EEESC_SE_Li256ELb1ELb1ELb0ELb0EEENS1_19SingleTileSchedulerILb1ELb0ELb1ELi128EEEEEEEEEvNT_6ParamsE:
        .type           _ZN7cutlass13device_kernelIN5flash19enable_sm80_to_sm89INS1_16FlashAttnFwdSm80INS1_25CollectiveMainloopFwdSm80ILi8ELi2ELb0EN4cute5tupleIJNS5_1CILi128EEENS7_ILi64EEENS7_ILi192EEEEEELi192ENS_10bfloat16_tEfNS_4arch4Sm80ELb1ELb0ELb1ELb1ELb1ELb0ELb1ELb0EEENS1_21CollectiveEpilogueFwdINS6_IJS8_SA_S9_EEENS6_IJNS7_ILi1EEESI_SI_EEESC_SE_Li256ELb1ELb1ELb0ELb0EEENS1_19SingleTileSchedulerILb1ELb0ELb1ELi128EEEEEEEEEvNT_6ParamsE,@function
        .size           _ZN7cutlass13device_kernelIN5flash19enable_sm80_to_sm89INS1_16FlashAttnFwdSm80INS1_25CollectiveMainloopFwdSm80ILi8ELi2ELb0EN4cute5tupleIJNS5_1CILi128EEENS7_ILi64EEENS7_ILi192EEEEEELi192ENS_10bfloat16_tEfNS_4arch4Sm80ELb1ELb0ELb1ELb1ELb1ELb0ELb1ELb0EEENS1_21CollectiveEpilogueFwdINS6_IJS8_SA_S9_EEENS6_IJNS7_ILi1EEESI_SI_EEESC_SE_Li256ELb1ELb1ELb0ELb0EEENS1_19SingleTileSchedulerILb1ELb0ELb1ELi128EEEEEEEEEvNT_6ParamsE,(.L_x_3420 - _ZN7cutlass13device_kernelIN5flash19enable_sm80_to_sm89INS1_16FlashAttnFwdSm80INS1_25CollectiveMainloopFwdSm80ILi8ELi2ELb0EN4cute5tupleIJNS5_1CILi128EEENS7_ILi64EEENS7_ILi192EEEEEELi192ENS_10bfloat16_tEfNS_4arch4Sm80ELb1ELb0ELb1ELb1ELb1ELb0ELb1ELb0EEENS1_21CollectiveEpilogueFwdINS6_IJS8_SA_S9_EEENS6_IJNS7_ILi1EEESI_SI_EEESC_SE_Li256ELb1ELb1ELb0ELb0EEENS1_19SingleTileSchedulerILb1ELb0ELb1ELi128EEEEEEEEEvNT_6ParamsE)
        .other          _ZN7cutlass13device_kernelIN5flash19enable_sm80_to_sm89INS1_16FlashAttnFwdSm80INS1_25CollectiveMainloopFwdSm80ILi8ELi2ELb0EN4cute5tupleIJNS5_1CILi128EEENS7_ILi64EEENS7_ILi192EEEEEELi192ENS_10bfloat16_tEfNS_4arch4Sm80ELb1ELb0ELb1ELb1ELb1ELb0ELb1ELb0EEENS1_21CollectiveEpilogueFwdINS6_IJS8_SA_S9_EEENS6_IJNS7_ILi1EEESI_SI_EEESC_SE_Li256ELb1ELb1ELb0ELb0EEENS1_19SingleTileSchedulerILb1ELb0ELb1ELi128EEEEEEEEEvNT_6ParamsE,@"STO_CUDA_ENTRY STV_DEFAULT"
_ZN7cutlass13device_kernelIN5flash19enable_sm80_to_sm89INS1_16FlashAttnFwdSm80INS1_25CollectiveMainloopFwdSm80ILi8ELi2ELb0EN4cute5tupleIJNS5_1CILi128EEENS7_ILi64EEENS7_ILi192EEEEEELi192ENS_10bfloat16_tEfNS_4arch4Sm80ELb1ELb0ELb1ELb1ELb1ELb0ELb1ELb0EEENS1_21CollectiveEpilogueFwdINS6_IJS8_SA_S9_EEENS6_IJNS7_ILi1EEESI_SI_EEESC_SE_Li256ELb1ELb1ELb0ELb0EEENS1_19SingleTileSchedulerILb1ELb0ELb1ELi128EEEEEEEEEvNT_6ParamsE:
        /* <DEDUP_REMOVED lines=20> */
.L_x_1534:
        /* <DEDUP_REMOVED lines=13> */
.L_x_1536:
[----:B------:R-:W-:Y:S02]  /*0210*/  ULDC UR5, c[0x0][0x54c] ;  /* 0x0001530000057ab9 */ /* 0x000fe40000000800 */
.L_x_1535:
[----:B------:R-:W-:Y:S02]  /*0220*/  ULDC UR4, c[0x0][0x548] ;  /* 0x0001520000047ab9 */ /* 0x000fe40000000800 */
[----:B------:R-:W-:-:S02]  /*0230*/  USHF.L.U32 UR15, UR15, 0x7, URZ ;  /* 0x000000070f0f7899 */ /* 0x000fc4000800063f */
[----:B------:R-:W-:-:S04]  /*0240*/  UIMAD UR4, UR5, UR4, URZ ;  /* 0x00000004050472a4 */ /* 0x000fc8000f8e023f */
[----:B------:R-:W-:-:S04]  /*0250*/  UISETP.GE.AND UP0, UPT, UR15, UR4, UPT ;  /* 0x000000040f00728c */ /* 0x000fc8000bf06270 */
[----:B------:R-:W-:Y:S01]  /*0260*/  USEL UR8, UR8, 0xffffffff, !UP0 ;  /* 0xffffffff08087887 */ /* 0x000fe2000c000000 */
[----:B------:R-:W-:Y:S05]  /*0270*/  BRA `(.L_x_1537) ;  /* 0x000001b000007947 */ /* 0x000fea0003800000 */
.L_x_1533:
        /* <DEDUP_REMOVED lines=8> */
.L_x_1538:
        /* <DEDUP_REMOVED lines=13> */
.L_x_1540:
[----:B------:R-:W-:Y:S02]  /*03d0*/  ULDC UR5, c[0x0][0x54c] ;  /* 0x0001530000057ab9 */ /* 0x000fe40000000800 */
.L_x_1539:
[----:B------:R-:W-:Y:S02]  /*03e0*/  ULDC UR4, c[0x0][0x548] ;  /* 0x0001520000047ab9 */ /* 0x000fe40000000800 */
[----:B------:R-:W-:-:S02]  /*03f0*/  USHF.L.U32 UR15, UR15, 0x7, URZ ;  /* 0x000000070f0f7899 */ /* 0x000fc4000800063f */
[----:B------:R-:W-:-:S04]  /*0400*/  UIMAD UR4, UR5, UR4, URZ ;  /* 0x00000004050472a4 */ /* 0x000fc8000f8e023f */
[----:B------:R-:W-:-:S04]  /*0410*/  UISETP.GE.AND UP0, UPT, UR15, UR4, UPT ;  /* 0x000000040f00728c */ /* 0x000fc8000bf06270 */
[----:B------:R-:W-:-:S06]  /*0420*/  USEL UR8, UR8, 0xffffffff, !UP0 ;  /* 0xffffffff08087887 */ /* 0x000fcc000c000000 */
.L_x_1537:
[----:B------:R-:W-:-:S13]  /*0430*/  ISETP.LE.AND P0, PT, RZ, UR8, PT ;  /* 0x00000008ff007c0c */ /* 0x000fda000bf03270 */
[----:B------:R-:W-:Y:S05]  /*0440*/  @!P0 EXIT ;  /* 0x000000000000894d */ /* 0x000fea0003800000 */
[----:B------:R-:W-:Y:S02]  /*0450*/  ULDC.64 UR12, c[0x0][0x370] ;  /* 0x0000dc00000c7ab9 */ /* 0x000fe40000000a00 */
[----:B------:R-:W-:Y:S02]  /*0460*/  ULDC.64 UR4, c[0x0][0x360] ;  /* 0x0000d80000047ab9 */ /* 0x000fe40000000a00 */
[----:B------:R-:W-:Y:S02]  /*0470*/  UISETP.NE.U32.AND UP1, UPT, URZ, UR12, UPT ;  /* 0x0000000c3f00728c */ /* 0x000fe4000bf25070 */
[----:B------:R-:W-:Y:S02]  /*0480*/  UISETP.NE.U32.AND UP0, UPT, URZ, UR4, UPT ;  /* 0x000000043f00728c */ /* 0x000fe4000bf05070 */
[----:B------:R-:W-:Y:S02]  /*0490*/  ULDC.64 UR6, c[0x0][0x348] ;  /* 0x0000d20000067ab9 */ /* 0x000fe40000000a00 */
[----:B------:R-:W-:-:S02]  /*04a0*/  UISETP.NE.AND.EX UP1, UPT, URZ, UR13, UPT, UP1 ;  /* 0x0000000d3f00728c */ /* 0x000fc4000bf25310 */
[----:B------:R-:W-:Y:S02]  /*04b0*/  UISETP.NE.U32.AND UP2, UPT, URZ, UR6, UPT ;  /* 0x000000063f00728c */ /* 0x000fe4000bf45070 */
[----:B------:R-:W-:Y:S02]  /*04c0*/  UISETP.NE.AND.EX UP0, UPT, URZ, UR5, UPT, UP0 ;  /* 0x000000053f00728c */ /* 0x000fe4000bf05300 */
[----:B------:R-:W-:Y:S01]  /*04d0*/  UISETP.NE.AND.EX UP2, UPT, URZ, UR7, UPT, UP2 ;  /* 0x000000073f00728c */ /* 0x000fe2000bf45320 */
[----:B------:R-:W-:Y:S01]  /*04e0*/  PLOP3.LUT P2, PT, PT, PT, UP1, 0x80, 0x0 ;  /* 0x000000000000781c */ /* 0x000fe20003f4f018 */
[----:B------:R-:W-:Y:S02]  /*04f0*/  ULDC.64 UR12, c[0x0][0x370] ;  /* 0x0000dc00000c7ab9 */ /* 0x000fe40000000a00 */
        /* <DEDUP_REMOVED lines=34> */
.L_x_1541:
        /* <DEDUP_REMOVED lines=10> */
.L_x_1542:
        /* <DEDUP_REMOVED lines=12> */
.L_x_1543:
[----:B------:R-:W-:Y:S01]  /*0880*/  ULDC UR4, c[0x0][0x2c4] ;  /* 0x0000b10000047ab9 */ /* 0x000fe20000000800 */
[----:B------:R-:W-:Y:S01]  /*0890*/  PLOP3.LUT P2, PT, PT, PT, PT, 0x80, 0x0 ;  /* 0x000000000000781c */ /* 0x000fe20003f4f070 */
[----:B------:R-:W-:Y:S01]  /*08a0*/  UISETP.NE.AND UP1, UPT, UR4, 0x1, UPT ;  /* 0x000000010400788c */ /* 0x000fe2000bf25270 */
[----:B------:R-:W-:Y:S01]  /*08b0*/  CS2R R98, SRZ ;  /* 0x0000000000627805 */ /* 0x000fe2000001ff00 */
[----:B--2---:R-:W-:Y:S01]  /*08c0*/  UIADD3 UR9, -UR7, UR9, URZ ;  /* 0x0000000907097290 */ /* 0x004fe2000fffe13f */
[----:B------:R-:W-:Y:S01]  /*08d0*/  IMAD.MOV.U32 R5, RZ, RZ, RZ ;  /* 0x000000ffff057224 */ /* 0x000fe200078e00ff */
[----:B------:R-:W-:Y:S01]  /*08e0*/  ULDC.64 UR4, c[0x0][0x2c8] ;  /* 0x0000b20000047ab9 */ /* 0x000fe20000000a00 */
[----:B------:R-:W-:Y:S01]  /*08f0*/  IMAD.MOV.U32 R96, RZ, RZ, RZ ;  /* 0x000000ffff607224 */ /* 0x000fe200078e00ff */
[----:B---3--:R-:W-:Y:S01]  /*0900*/  UIADD3 UR13, UR9, 0x40, -UR12 ;  /* 0x00000040090d7890 */ /* 0x008fe2000fffe80c */
[----:B------:R-:W-:Y:S01]  /*0910*/  CS2R R94, SRZ ;  /* 0x00000000005e7805 */ /* 0x000fe2000001ff00 */
[----:B------:R-:W-:Y:S01]  /*0920*/  CS2R R92, SRZ ;  /* 0x00000000005c7805 */ /* 0x000fe2000001ff00 */
[----:B------:R-:W-:Y:S01]  /*0930*/  CS2R R90, SRZ ;  /* 0x00000000005a7805 */ /* 0x000fe2000001ff00 */
[----:B------:R-:W-:Y:S01]  /*0940*/  CS2R R88, SRZ ;  /* 0x0000000000587805 */ /* 0x000fe2000001ff00 */
[----:B------:R-:W-:Y:S01]  /*0950*/  @UP1 UIADD3 UR18, UR15, 0x7f, URZ ;  /* 0x0000007f0f121890 */ /* 0x000fe2000fffe03f */
[----:B------:R-:W-:Y:S01]  /*0960*/  CS2R R86, SRZ ;  /* 0x0000000000567805 */ /* 0x000fe2000001ff00 */
[----:B------:R-:W-:Y:S01]  /*0970*/  CS2R R84, SRZ ;  /* 0x0000000000547805 */ /* 0x000fe2000001ff00 */
        /* <DEDUP_REMOVED lines=70> */
[CC--:B------:R-:W-:Y:S01]  /*0de0*/  LEA.HI R8, R7.reuse, R2.reuse, RZ, 0x3 ;  /* 0x0000000207087211 */ /* 0x0c0fe200078f18ff */
[----:B------:R-:W-:Y:S01]  /*0df0*/  UIMAD UR17, UR17, UR4, URZ ;  /* 0x00000004111172a4 */ /* 0x000fe2000f8e023f */
[----:B------:R-:W-:Y:S01]  /*0e00*/  PLOP3.LUT P1, PT, PT, PT, UP1, 0x80, 0x0 ;  /* 0x000000000000781c */ /* 0x000fe20003f2f018 */
[----:B------:R-:W-:Y:S01]  /*0e10*/  UIMAD.WIDE.U32 UR18, UR16, UR4, URZ ;  /* 0x00000004101272a5 */ /* 0x000fe2000f8e003f */
[----:B------:R-:W-:Y:S01]  /*0e20*/  LOP3.LUT R3, R8, 0xfffffff8, RZ, 0xc0, !PT ;  /* 0xfffffff808037812 */ /* 0x000fe200078ec0ff */
[----:B------:R-:W-:Y:S01]  /*0e30*/  UIMAD UR17, UR16, UR5, UR17 ;  /* 0x00000005101172a4 */ /* 0x000fe2000f8e0211 */
[----:B------:R-:W-:Y:S01]  /*0e40*/  SHF.R.S32.HI R11, RZ, 0x3, R8 ;  /* 0x00000003ff0b7819 */ /* 0x000fe20000011408 */
[----:B------:R-:W-:Y:S01]  /*0e50*/  IMAD.MOV.U32 R188, RZ, RZ, 0x10 ;  /* 0x00000010ffbc7424 */ /* 0x000fe200078e00ff */
[----:B------:R-:W-:Y:S01]  /*0e60*/  ULDC.64 UR4, c[0x0][0x1b8] ;  /* 0x00006e0000047ab9 */ /* 0x000fe20000000a00 */
[----:B------:R-:W-:Y:S01]  /*0e70*/  IMAD.IADD R144, R2, 0x1, -R3 ;  /* 0x0000000102907824 */ /* 0x000fe200078e0a03 */
[----:B------:R-:W-:Y:S01]  /*0e80*/  UIADD3 UR19, UR19, UR17, URZ ;  /* 0x0000001113137290 */ /* 0x000fe2000fffe03f */
[----:B------:R-:W-:Y:S01]  /*0e90*/  PLOP3.LUT P0, PT, PT, PT, UP1, 0x80, 0x0 ;  /* 0x000000000000781c */ /* 0x000fe20003f0f018 */
[----:B------:R-:W-:Y:S01]  /*0ea0*/  USHF.R.S32.HI UR17, URZ, 0x1f, UR8 ;  /* 0x0000001f3f117899 */ /* 0x000fe20008011408 */
[C---:B------:R-:W-:Y:S01]  /*0eb0*/  IMAD R201, R144.reuse, 0x20, R11 ;  /* 0x0000002090c97824 */ /* 0x040fe200078e020b */
[----:B------:R-:W-:Y:S01]  /*0ec0*/  UIMAD UR16, UR14, UR4, URZ ;  /* 0x000000040e1072a4 */ /* 0x000fe2000f8e023f */
[----:B------:R-:W-:Y:S01]  /*0ed0*/  LEA.HI R16, R7, R2, RZ, 0x4 ;  /* 0x0000000207107211 */ /* 0x000fe200078f20ff */
[----:B------:R-:W-:Y:S01]  /*0ee0*/  USEL UR17, UR17, URZ, !UP2 ;  /* 0x0000003f11117287 */ /* 0x000fe2000d000000 */
[C---:B------:R-:W-:Y:S01]  /*0ef0*/  IMAD.SHL.U32 R189, R144.reuse, 0x40, RZ ;  /* 0x0000004090bd7824 */ /* 0x040fe200078e00ff */
[----:B------:R-:W-:Y:S01]  /*0f00*/  UIMAD UR16, UR6, UR5, UR16 ;  /* 0x00000005061072a4 */ /* 0x000fe2000f8e0210 */
[----:B------:R-:W-:Y:S01]  /*0f10*/  SHF.R.S32.HI R9, RZ, 0x4, R16 ;  /* 0x00000004ff097819 */ /* 0x000fe20000011410 */
[----:B------:R-:W-:Y:S01]  /*0f20*/  UIMAD.WIDE.U32 UR20, UR6, UR4, UR18 ;  /* 0x00000004061472a5 */ /* 0x000fe2000f8e0012 */
[----:B------:R-:W-:Y:S01]  /*0f30*/  IMAD.SHL.U32 R206, R144, 0x8, RZ ;  /* 0x0000000890ce7824 */ /* 0x000fe200078e00ff */
[----:B------:R-:W-:Y:S01]  /*0f40*/  USEL UR18, UR8, URZ, !UP2 ;  /* 0x0000003f08127287 */ /* 0x000fe2000d000000 */
[----:B------:R-:W-:Y:S01]  /*0f50*/  LOP3.LUT R189, R189, 0x1c0, RZ, 0xc0, !PT ;  /* 0x000001c0bdbd7812 */ /* 0x000fe200078ec0ff */
[----:B------:R-:W-:Y:S01]  /*0f60*/  ULDC.64 UR4, c[0x0][0x1c0] ;  /* 0x0000700000047ab9 */ /* 0x000fe20000000a00 */
[----:B-1----:R-:W-:Y:S01]  /*0f70*/  IADD3 R4, R201, UR15, RZ ;  /* 0x0000000fc9047c10 */ /* 0x002fe2000fffe0ff */
[----:B------:R-:W-:Y:S01]  /*0f80*/  UIMAD UR17, UR17, UR4, URZ ;  /* 0x00000004111172a4 */ /* 0x000fe2000f8e023f */
[----:B------:R-:W-:Y:S01]  /*0f90*/  LOP3.LUT R8, R189, 0x8, R8, 0xf8, !PT ;  /* 0x00000008bd087812 */ /* 0x000fe200078ef808 */
[----:B------:R-:W-:Y:S01]  /*0fa0*/  UIADD3 UR21, UR21, UR16, URZ ;  /* 0x0000001015157290 */ /* 0x000fe2000fffe03f */
[----:B------:R-:W-:Y:S01]  /*0fb0*/  SHF.R.U32.HI R189, RZ, 0x3, R189 ;  /* 0x00000003ffbd7819 */ /* 0x000fe200000116bd */
[----:B------:R-:W-:Y:S01]  /*0fc0*/  @P1 IMAD.HI.U32 R3, R4, c[0x0][0x2c8], RZ ;  /* 0x0000b20004031a27 */ /* 0x000fe200078e00ff */
[----:B------:R-:W-:Y:S01]  /*0fd0*/  UIMAD UR5, UR18, UR5, UR17 ;  /* 0x00000005120572a4 */ /* 0x000fe2000f8e0211 */
[----:B------:R-:W-:Y:S01]  /*0fe0*/  IADD3 R14, R206, 0x40, RZ ;  /* 0x00000040ce0e7810 */ /* 0x000fe20007ffe0ff */
[----:B------:R-:W-:Y:S01]  /*0ff0*/  UIMAD.WIDE.U32 UR18, UR18, UR4, UR20 ;  /* 0x00000004121272a5 */ /* 0x000fe2000f8e0014 */
[----:B------:R-:W-:Y:S01]  /*1000*/  IMAD.MOV.U32 R5, RZ, RZ, R4 ;  /* 0x000000ffff057224 */ /* 0x000fe200078e0004 */
[----:B------:R-:W-:Y:S01]  /*1010*/  @P0 SHF.R.U32.HI R5, RZ, c[0x0][0x2cc], R3 ;  /* 0x0000b300ff050a19 */ /* 0x000fe20000011603 */
[----:B------:R-:W-:Y:S01]  /*1020*/  ULDC UR4, c[0x0][0x2c4] ;  /* 0x0000b10000047ab9 */ /* 0x000fe20000000800 */
[C---:B------:R-:W-:Y:S01]  /*1030*/  LOP3.LUT R3, R16.reuse, 0xfffffff0, RZ, 0xc0, !PT ;  /* 0xfffffff010037812 */ /* 0x040fe200078ec0ff */
[----:B------:R-:W-:Y:S01]  /*1040*/  UIADD3 UR5, UR19, UR5, URZ ;  /* 0x0000000513057290 */ /* 0x000fe2000fffe03f */
[----:B------:R-:W-:Y:S01]  /*1050*/  SHF.R.S32.HI R10, RZ, 0x1f, R5 ;  /* 0x0000001fff0a7819 */ /* 0x000fe20000011405 */
[----:B------:R-:W-:Y:S01]  /*1060*/  IMAD.U32 R19, RZ, RZ, UR19 ;  /* 0x00000013ff137e24 */ /* 0x000fe2000f8e00ff */
[----:B------:R-:W-:Y:S01]  /*1070*/  LEA.HI R16, R16, R9, RZ, 0x1 ;  /* 0x0000000910107211 */ /* 0x000fe200078f08ff */
[----:B------:R-:W-:Y:S01]  /*1080*/  IMAD.IADD R6, R2, 0x1, -R3 ;  /* 0x0000000102067824 */ /* 0x000fe200078e0a03 */
[----:B------:R-:W-:Y:S01]  /*1090*/  LOP3.LUT P0, RZ, R144, 0x2, RZ, 0xc0, !PT ;  /* 0x0000000290ff7812 */ /* 0x000fe2000780c0ff */
[----:B------:R-:W-:Y:S01]  /*10a0*/  IMAD.U32 R18, RZ, RZ, UR18 ;  /* 0x00000012ff127e24 */ /* 0x000fe2000f8e00ff */
[----:B------:R-:W-:Y:S01]  /*10b0*/  LOP3.LUT R16, R16, 0xfffffffe, RZ, 0xc0, !PT ;  /* 0xfffffffe10107812 */ /* 0x000fe200078ec0ff */
[----:B------:R-:W-:Y:S01]  /*10c0*/  IMAD.U32 R19, RZ, RZ, UR5 ;  /* 0x00000005ff137e24 */ /* 0x000fe2000f8e00ff */
[----:B------:R-:W-:Y:S01]  /*10d0*/  SHF.R.S32.HI R3, RZ, 0x1f, R6 ;  /* 0x0000001fff037819 */ /* 0x000fe20000011406 */
[----:B------:R-:W-:Y:S01]  /*10e0*/  IMAD R10, R10, c[0x0][0x1b0], RZ ;  /* 0x00006c000a0a7a24 */ /* 0x000fe200078e02ff */
[----:B------:R-:W-:Y:S01]  /*10f0*/  UIMAD UR4, UR12, UR4, URZ ;  /* 0x000000040c0472a4 */ /* 0x000fe2000f8e023f */
[----:B------:R-:W-:Y:S01]  /*1100*/  IMAD.WIDE.U32 R18, R5, c[0x0][0x1b0], R18 ;  /* 0x00006c0005127a25 */ /* 0x000fe200078e0012 */
[----:B------:R-:W-:Y:S01]  /*1110*/  LEA.HI R12, R3, R6, RZ, 0x3 ;  /* 0x00000006030c7211 */ /* 0x000fe200078f18ff */
[----:B------:R-:W-:Y:S01]  /*1120*/  BSSY B0, `(.L_x_1545) ;  /* 0x0000046000007945 */ /* 0x000fe20003800000 */
[----:B------:R-:W-:Y:S01]  /*1130*/  LOP3.LUT R189, R8, R189, RZ, 0x3c, !PT ;  /* 0x000000bd08bd7212 */ /* 0x000fe200078e3cff */
[----:B------:R-:W-:Y:S01]  /*1140*/  IMAD R13, R5, c[0x0][0x1b4], R10 ;  /* 0x00006d00050d7a24 */ /* 0x000fe200078e020a */
[----:B------:R-:W-:Y:S01]  /*1150*/  LOP3.LUT R3, R12, 0xfffffff8, RZ, 0xc0, !PT ;  /* 0xfffffff80c037812 */ /* 0x000fe200078ec0ff */
[----:B------:R-:W-:Y:S01]  /*1160*/  IMAD.MOV R5, RZ, RZ, -R5 ;  /* 0x000000ffff057224 */ /* 0x000fe200078e0a05 */
[----:B------:R-:W-:Y:S01]  /*1170*/  IADD3 R8, R11, UR15, RZ ;  /* 0x0000000f0b087c10 */ /* 0x000fe2000fffe0ff */
[----:B------:R-:W-:Y:S01]  /*1180*/  IMAD.IADD R16, R9, 0x1, -R16 ;  /* 0x0000000109107824 */ /* 0x000fe200078e0a10 */
[----:B------:R-:W-:Y:S01]  /*1190*/  LOP3.LUT P1, RZ, R144, 0x4, RZ, 0xc0, !PT ;  /* 0x0000000490ff7812 */ /* 0x000fe2000782c0ff */
[----:B------:R-:W-:Y:S01]  /*11a0*/  IMAD R4, R5, c[0x0][0x2c4], R4 ;  /* 0x0000b10005047a24 */ /* 0x000fe200078e0204 */
[----:B------:R-:W-:Y:S01]  /*11b0*/  ISETP.GE.AND P3, PT, R14, c[0x0][0x198], PT ;  /* 0x000066000e007a0c */ /* 0x000fe20003f66270 */
[----:B------:R-:W-:-:S02]  /*11c0*/  IMAD.SHL.U32 R5, R11, 0x40, RZ ;  /* 0x000000400b057824 */ /* 0x000fc400078e00ff */
[----:B------:R-:W-:Y:S01]  /*11d0*/  IMAD.IADD R3, R6, 0x1, -R3 ;  /* 0x0000000106037824 */ /* 0x000fe200078e0a03 */
[----:B------:R-:W-:Y:S01]  /*11e0*/  SHF.R.S32.HI R9, RZ, 0x1f, R4 ;  /* 0x0000001fff097819 */ /* 0x000fe20000011404 */
[----:B------:R-:W-:Y:S01]  /*11f0*/  IMAD.IADD R19, R19, 0x1, R13 ;  /* 0x0000000113137824 */ /* 0x000fe200078e020d */
[----:B------:R-:W-:Y:S01]  /*1200*/  LOP3.LUT R5, R5, 0x1c0, RZ, 0xc0, !PT ;  /* 0x000001c005057812 */ /* 0x000fe200078ec0ff */
[----:B------:R-:W-:Y:S01]  /*1210*/  IMAD.SHL.U32 R13, R3, 0x40, RZ ;  /* 0x00000040030d7824 */ /* 0x000fe200078e00ff */
[----:B------:R-:W-:Y:S01]  /*1220*/  P2R R6, PR, RZ, 0x1 ;  /* 0x00000001ff067803 */ /* 0x000fe20000000000 */
[----:B------:R-:W-:Y:S01]  /*1230*/  IMAD R9, R9, c[0x0][0x1a8], RZ ;  /* 0x00006a0009097a24 */ /* 0x000fe200078e02ff */
[----:B------:R-:W-:Y:S01]  /*1240*/  SHF.R.U32.HI R15, RZ, 0x3, R5 ;  /* 0x00000003ff0f7819 */ /* 0x000fe20000011605 */
[----:B------:R-:W-:Y:S01]  /*1250*/  IMAD.SHL.U32 R6, R16, 0x8, RZ ;  /* 0x0000000810067824 */ /* 0x000fe200078e00ff */
[----:B------:R-:W-:Y:S01]  /*1260*/  LOP3.LUT R200, R5, 0x38, R206, 0xf8, !PT ;  /* 0x0000003805c87812 */ /* 0x000fe200078ef8ce */
[C---:B------:R-:W-:Y:S01]  /*1270*/  IMAD R9, R4.reuse, c[0x0][0x1ac], R9 ;  /* 0x00006b0004097a24 */ /* 0x040fe200078e0209 */
[----:B------:R-:W-:Y:S01]  /*1280*/  LOP3.LUT R13, R13, 0x1c0, RZ, 0xc0, !PT ;  /* 0x000001c00d0d7812 */ /* 0x000fe200078ec0ff */
[----:B------:R-:W-:Y:S01]  /*1290*/  IMAD.WIDE.U32 R4, R4, c[0x0][0x1a8], R18 ;  /* 0x00006a0004047a25 */ /* 0x000fe200078e0012 */
[----:B------:R-:W-:-:S02]  /*12a0*/  LOP3.LUT P5, RZ, R3, 0x4, RZ, 0xc0, !PT ;  /* 0x0000000403ff7812 */ /* 0x000fc400078ac0ff */
[----:B------:R-:W-:Y:S01]  /*12b0*/  LOP3.LUT R6, R13, 0x8, R6, 0xf8, !PT ;  /* 0x000000080d067812 */ /* 0x000fe200078ef806 */
[----:B------:R-:W-:Y:S01]  /*12c0*/  IMAD.IADD R9, R5, 0x1, R9 ;  /* 0x0000000105097824 */ /* 0x000fe200078e0209 */
[----:B------:R-:W-:Y:S01]  /*12d0*/  LEA R10, P0, R4, c[0x0][0x160], 0x1 ;  /* 0x00005800040a7a11 */ /* 0x000fe200078008ff */
[----:B------:R-:W-:Y:S01]  /*12e0*/  IMAD.SHL.U32 R12, R12, 0x40, RZ ;  /* 0x000000400c0c7824 */ /* 0x000fe200078e00ff */
[----:B------:R-:W-:Y:S01]  /*12f0*/  SHF.R.U32.HI R13, RZ, 0x3, R13 ;  /* 0x00000003ff0d7819 */ /* 0x000fe2000001160d */
[----:B------:R-:W-:Y:S01]  /*1300*/  IMAD R189, R16, 0x200, R189 ;  /* 0x0000020010bd7824 */ /* 0x000fe200078e02bd */
[----:B------:R-:W-:Y:S01]  /*1310*/  LOP3.LUT P4, RZ, R3, 0x2, RZ, 0xc0, !PT ;  /* 0x0000000203ff7812 */ /* 0x000fe2000788c0ff */
[----:B------:R1:W3:Y:S01]  /*1320*/  SHFL.IDX PT, R18, R10, RZ, 0x181f ;  /* 0x00181fff0a127589 */ /* 0x0002e200000e0000 */
[----:B------:R-:W-:Y:S01]  /*1330*/  LEA.HI.X R9, R4, c[0x0][0x164], R9, 0x1, P0 ;  /* 0x0000590004097a11 */ /* 0x000fe200000f0c09 */
[----:B------:R-:W-:Y:S01]  /*1340*/  IMAD.MOV.U32 R4, RZ, RZ, 0x20 ;  /* 0x00000020ff047424 */ /* 0x000fe200078e00ff */
[----:B------:R-:W-:-:S02]  /*1350*/  LOP3.LUT R3, R6, R13, RZ, 0x3c, !PT ;  /* 0x0000000d06037212 */ /* 0x000fc400078e3cff */
[----:B------:R-:W-:Y:S01]  /*1360*/  ISETP.GE.AND P0, PT, R8, UR4, PT ;  /* 0x0000000408007c0c */ /* 0x000fe2000bf06270 */
[----:B------:R1:W4:Y:S01]  /*1370*/  SHFL.IDX PT, R19, R9, RZ, 0x181f ;  /* 0x00181fff09137589 */ /* 0x00032200000e0000 */
[CC--:B------:R-:W-:Y:S02]  /*1380*/  LEA.HI R6, R7.reuse, R2.reuse, RZ, 0x5 ;  /* 0x0000000207067211 */ /* 0x0c0fe400078f28ff */
[----:B------:R-:W-:Y:S02]  /*1390*/  LOP3.LUT R200, R200, R15, RZ, 0x3c, !PT ;  /* 0x0000000fc8c87212 */ /* 0x000fe400078e3cff */
[----:B------:R-:W-:Y:S02]  /*13a0*/  LEA.HI R15, R7, R2, RZ, 0x6 ;  /* 0x00000002070f7211 */ /* 0x000fe400078f30ff */
[----:B------:R-:W-:Y:S02]  /*13b0*/  SHF.R.S32.HI R5, RZ, 0x5, R6 ;  /* 0x00000005ff057819 */ /* 0x000fe40000011406 */
[----:B------:R-:W-:Y:S01]  /*13c0*/  LOP3.LUT R12, R12, 0xfffffe00, RZ, 0xc0, !PT ;  /* 0xfffffe000c0c7812 */ /* 0x000fe200078ec0ff */
[----:B------:R-:W-:Y:S01]  /*13d0*/  IMAD.SHL.U32 R15, R15, 0x8, RZ ;  /* 0x000000080f0f7824 */ /* 0x000fe200078e00ff */
[----:B------:R-:W-:-:S02]  /*13e0*/  IADD3 R13, R206, 0x80, RZ ;  /* 0x00000080ce0d7810 */ /* 0x000fc40007ffe0ff */
[----:B------:R-:W-:Y:S02]  /*13f0*/  SEL R188, R188, 0xfffffff0, !P4 ;  /* 0xfffffff0bcbc7807 */ /* 0x000fe40006000000 */
[----:B------:R-:W-:Y:S02]  /*1400*/  ISETP.GE.AND P4, PT, R13, c[0x0][0x198], PT ;  /* 0x000066000d007a0c */ /* 0x000fe40003f86270 */
[----:B------:R-:W-:Y:S02]  /*1410*/  LOP3.LUT R200, R200, 0xfffffe00, R15, 0xf8, !PT ;  /* 0xfffffe00c8c87812 */ /* 0x000fe400078ef80f */
[----:B------:R-:W-:Y:S01]  /*1420*/  SEL R4, R4, 0xffffffe0, !P5 ;  /* 0xffffffe004047807 */ /* 0x000fe20006800000 */
[----:B--2---:R2:W5:Y:S02]  /*1430*/  @P2 R2UR UR17, R0 ;  /* 0x00000000001123c2 */ /* 0x00456400000e0000 */
[----:B-----5:R-:W-:Y:S01]  /*1440*/  @!UP0 UMOV UR17, UR8 ;  /* 0x0000000800118c82 */ /* 0x020fe20008000000 */
[----:B------:R-:W-:Y:S01]  /*1450*/  ISETP.GE.AND P2, PT, R206, c[0x0][0x198], PT ;  /* 0x00006600ce007a0c */ /* 0x000fe20003f46270 */
[----:B--2---:R-:W-:-:S04]  /*1460*/  IMAD R0, R5, 0x400, R12 ;  /* 0x0000040005007824 */ /* 0x004fc800078e020c */
[----:B------:R-:W-:Y:S01]  /*1470*/  IMAD.IADD R0, R0, 0x1, R3 ;  /* 0x0000000100007824 */ /* 0x000fe200078e0203 */
[----:B------:R-:W-:Y:S01]  /*1480*/  LOP3.LUT R3, R3, R12, RZ, 0xfc, !PT ;  /* 0x0000000c03037212 */ /* 0x000fe200078efcff */
        /* <DEDUP_REMOVED lines=15> */
.L_x_1546:
[----:B-1-34-:R-:W-:Y:S05]  /*1580*/  BSYNC B0 ;  /* 0x0000000000007941 */ /* 0x01afea0003800000 */
.L_x_1545:
        /* <DEDUP_REMOVED lines=20> */
.L_x_1548:
[----:B------:R-:W-:Y:S05]  /*16d0*/  BSYNC B0 ;  /* 0x0000000000007941 */ /* 0x000fea0003800000 */
.L_x_1547:
        /* <DEDUP_REMOVED lines=20> */
.L_x_1550:
[----:B------:R-:W-:Y:S05]  /*1820*/  BSYNC B0 ;  /* 0x0000000000007941 */ /* 0x000fea0003800000 */
.L_x_1549:
[----:B---3--:R-:W-:Y:S01]  /*1830*/  SHFL.IDX PT, R18, R10, 0x3, 0x181f ;  /* 0x00781f000a127f89 */ /* 0x008fe200000e0000 */
[----:B------:R-:W-:Y:S01]  /*1840*/  IADD3 R8, R8, 0x60, RZ ;  /* 0x0000006008087810 */ /* 0x000fe20007ffe0ff */
[----:B------:R-:W-:Y:S01]  /*1850*/  IMAD.MOV.U32 R196, RZ, RZ, c[0x0][0x2b8] ;  /* 0x0000ae00ffc47624 */ /* 0x000fe200078e00ff */
[----:B------:R-:W-:Y:S01]  /*1860*/  SHF.R.S32.HI R205, RZ, 0x1f, R14 ;  /* 0x0000001fffcd7819 */ /* 0x000fe2000001140e */
[----:B----4-:R-:W3:Y:S01]  /*1870*/  SHFL.IDX PT, R19, R9, 0x3, 0x181f ;  /* 0x00781f0009137f89 */ /* 0x010ee200000e0000 */
[----:B------:R-:W-:Y:S01]  /*1880*/  ISETP.GE.AND P0, PT, R8, UR4, PT ;  /* 0x0000000408007c0c */ /* 0x000fe2000bf06270 */
[----:B------:R-:W-:Y:S01]  /*1890*/  IMAD.U32 R8, RZ, RZ, UR13 ;  /* 0x0000000dff087e24 */ /* 0x000fe2000f8e00ff */
[----:B------:R-:W-:Y:S01]  /*18a0*/  SHF.R.S32.HI R204, RZ, 0x1f, R13 ;  /* 0x0000001fffcc7819 */ /* 0x000fe2000001140d */
[----:B------:R-:W-:Y:S01]  /*18b0*/  IMAD.SHL.U32 R146, R200, 0x2, RZ ;  /* 0x00000002c8927824 */ /* 0x000fe200078e00ff */
[----:B------:R-:W-:Y:S01]  /*18c0*/  LEA.HI R205, R205, R14, RZ, 0x3 ;  /* 0x0000000ecdcd7211 */ /* 0x000fe200078f18ff */
[----:B------:R-:W-:Y:S01]  /*18d0*/  IMAD R199, R8, 0x40, R201 ;  /* 0x0000004008c77824 */ /* 0x000fe200078e02c9 */
[----:B------:R-:W-:Y:S01]  /*18e0*/  LEA.HI R204, R204, R13, RZ, 0x3 ;  /* 0x0000000dcccc7211 */ /* 0x000fe200078f18ff */
[----:B------:R-:W-:Y:S01]  /*18f0*/  USHF.R.S32.HI UR16, URZ, 0x1f, UR17 ;  /* 0x0000001f3f107899 */ /* 0x000fe20008011411 */
[----:B------:R-:W-:Y:S01]  /*1900*/  LOP3.LUT R205, R205, 0xfffffff8, RZ, 0xc0, !PT ;  /* 0xfffffff8cdcd7812 */ /* 0x000fe200078ec0ff */
[----:B------:R-:W-:Y:S01]  /*1910*/  ULDC.64 UR4, c[0x0][0x2b0] ;  /* 0x0000ac0000047ab9 */ /* 0x000fe20000000a00 */
[----:B------:R-:W-:Y:S01]  /*1920*/  ISETP.NE.AND P5, PT, R196, 0x1, PT ;  /* 0x00000001c400780c */ /* 0x000fe20003fa5270 */
[----:B------:R-:W-:Y:S01]  /*1930*/  UIMAD UR16, UR16, UR4, URZ ;  /* 0x00000004101072a4 */ /* 0x000fe2000f8e023f */
[----:B------:R-:W-:Y:S01]  /*1940*/  LOP3.LUT R204, R204, 0xfffffff8, RZ, 0xc0, !PT ;  /* 0xfffffff8cccc7812 */ /* 0x000fe200078ec0ff */
[----:B------:R-:W-:Y:S01]  /*1950*/  UIMAD.WIDE.U32 UR18, UR17, UR4, URZ ;  /* 0x00000004111272a5 */ /* 0x000fe2000f8e003f */
[----:B------:R-:W-:Y:S01]  /*1960*/  IADD3 R199, R199, -0x40, RZ ;  /* 0xffffffc0c7c77810 */ /* 0x000fe20007ffe0ff */
[----:B------:R-:W-:Y:S01]  /*1970*/  UIMAD UR16, UR17, UR5, UR16 ;  /* 0x00000005111072a4 */ /* 0x000fe2000f8e0210 */
[----:B------:R-:W-:Y:S01]  /*1980*/  P2R R8, PR, RZ, 0x20 ;  /* 0x00000020ff087803 */ /* 0x000fe20000000000 */
[----:B------:R-:W-:Y:S01]  /*1990*/  IMAD.MOV.U32 R198, RZ, RZ, RZ ;  /* 0x000000ffffc67224 */ /* 0x000fe200078e00ff */
[----:B------:R-:W-:Y:S01]  /*19a0*/  ULDC.64 UR4, c[0x0][0x1e8] ;  /* 0x00007a0000047ab9 */ /* 0x000fe20000000a00 */
[----:B------:R-:W-:Y:S01]  /*19b0*/  P2R R15, PR, RZ, 0x2 ;  /* 0x00000002ff0f7803 */ /* 0x000fe20000000000 */
[----:B------:R-:W-:Y:S01]  /*19c0*/  UIADD3 UR16, UR19, UR16, URZ ;  /* 0x0000001013107290 */ /* 0x000fe2000fffe03f */
[----:B---3--:R-:W-:-:S04]  /*19d0*/  @!P0 IMAD.WIDE R16, R206, 0x2, R18 ;  /* 0x00000002ce108825 */ /* 0x008fc800078e0212 */
[--C-:B------:R-:W-:Y:S01]  /*19e0*/  @!P0 IMAD.WIDE R20, R205, 0x2, R18.reuse ;  /* 0x00000002cd148825 */ /* 0x100fe200078e0212 */
[----:B------:R-:W-:Y:S01]  /*19f0*/  @!PT LDS RZ, [RZ] ;  /* 0x00000000fffff984 */ /* 0x000fe20000000800 */
[----:B------:R3:W-:Y:S01]  /*1a00*/  @!P0 LDGSTS.E.BYPASS.LTC128B.128 [R146+0x1b100], [R16.64], !P2 ;  /* 0x1b10000010928fae */ /* 0x0007e2000d101d4a */
[C---:B------:R-:W-:Y:S02]  /*1a10*/  ISETP.GE.AND P2, PT, R199.reuse, UR9, PT ;  /* 0x00000009c7007c0c */ /* 0x040fe4000bf46270 */
[----:B------:R-:W-:Y:S01]  /*1a20*/  @!P0 IMAD.WIDE R18, R204, 0x2, R18 ;  /* 0x00000002cc128825 */ /* 0x000fe200078e0212 */
[----:B------:R-:W-:Y:S01]  /*1a30*/  IADD3 R199, R199, UR7, RZ ;  /* 0x00000007c7c77c10 */ /* 0x000fe2000fffe0ff */
[----:B------:R4:W-:Y:S01]  /*1a40*/  @!P0 LDGSTS.E.BYPASS.LTC128B.128 [R146+0x1f100], [R20.64], !P3 ;  /* 0x1f10000014928fae */ /* 0x0009e2000d901d4a */
[----:B------:R-:W-:-:S03]  /*1a50*/  ISETP.GT.OR P2, PT, R201, 0x3f, P2 ;  /* 0x0000003fc900780c */ /* 0x000fc60001744670 */
[----:B------:R5:W-:Y:S01]  /*1a60*/  @!P0 LDGSTS.E.BYPASS.LTC128B.128 [R146+0x23100], [R18.64], !P4 ;  /* 0x2310000012928fae */ /* 0x000be2000e101d4a */
[----:B-12---:R-:W-:-:S03]  /*1a70*/  @P5 IMAD.HI.U32 R9, R199, c[0x0][0x2bc], RZ ;  /* 0x0000af00c7095a27 */ /* 0x006fc600078e00ff */
[----:B------:R-:W0:Y:S01]  /*1a80*/  LDGDEPBAR ;  /* 0x00000000000079af */ /* 0x000e220000000000 */
[----:B------:R-:W-:Y:S01]  /*1a90*/  IMAD.MOV.U32 R8, RZ, RZ, R199 ;  /* 0x000000ffff087224 */ /* 0x000fe200078e00c7 */
[----:B------:R-:W-:-:S04]  /*1aa0*/  @P5 SHF.R.U32.HI R8, RZ, c[0x0][0x2c0], R9 ;  /* 0x0000b000ff085a19 */ /* 0x000fc80000011609 */
[----:B------:R-:W-:-:S04]  /*1ab0*/  @!P2 IADD3 R10, P3, R8, UR18, RZ ;  /* 0x00000012080aac10 */ /* 0x000fc8000ff7e0ff */
[----:B------:R-:W-:Y:S02]  /*1ac0*/  @!P2 LEA.HI.X.SX32 R9, R8, UR16, 0x1, P3 ;  /* 0x000000100809ac11 */ /* 0x000fe400098f0eff */
[----:B---3--:R-:W-:-:S04]  /*1ad0*/  @!P2 LEA R16, P3, R10, c[0x0][0x2a0], 0x2 ;  /* 0x0000a8000a10aa11 */ /* 0x008fc800078610ff */
[----:B------:R-:W-:Y:S01]  /*1ae0*/  @!P2 LEA.HI.X R17, R10, c[0x0][0x2a4], R9, 0x2, P3 ;  /* 0x0000a9000a11aa11 */ /* 0x000fe200018f1409 */
[----:B------:R-:W-:Y:S06]  /*1af0*/  BAR.SYNC.DEFER_BLOCKING 0x0 ;  /* 0x0000000000007b1d */ /* 0x000fec0000010000 */
[----:B------:R-:W2:Y:S01]  /*1b00*/  @!P2 LDG.E R198, [R16.64] ;  /* 0x0000000a10c6a981 */ /* 0x000ea2000c1e1900 */
        /* <DEDUP_REMOVED lines=12> */
[----:B------:R-:W-:Y:S01]  /*1bd0*/  UIADD3 UR22, UR9, -UR22, URZ ;  /* 0x8000001609167290 */ /* 0x000fe2000fffe03f */
[----:B------:R-:W-:Y:S01]  /*1be0*/  IMAD.WIDE R24, R205, 0x2, RZ ;  /* 0x00000002cd187825 */ /* 0x000fe200078e02ff */
[----:B------:R-:W-:Y:S01]  /*1bf0*/  ULDC.64 UR4, c[0x0][0x210] ;  /* 0x0000840000047ab9 */ /* 0x000fe20000000a00 */
[----:B------:R-:W-:Y:S01]  /*1c00*/  ISETP.GE.AND P3, PT, R206, c[0x0][0x1d4], PT ;  /* 0x00007500ce007a0c */ /* 0x000fe20003f66270 */
[----:B------:R-:W-:Y:S01]  /*1c10*/  UIMAD UR14, UR14, UR4, URZ ;  /* 0x000000040e0e72a4 */ /* 0x000fe2000f8e023f */
[C---:B----4-:R-:W-:Y:S01]  /*1c20*/  IMAD R20, R10.reuse, c[0x0][0x1e0], RZ ;  /* 0x000078000a147a24 */ /* 0x050fe200078e02ff */
[----:B------:R-:W-:Y:S01]  /*1c30*/  UIMAD.WIDE.U32 UR24, UR6, UR4, URZ ;  /* 0x00000004061872a5 */ /* 0x000fe2000f8e003f */
[----:B------:R-:W-:Y:S01]  /*1c40*/  IMAD R10, R10, c[0x0][0x208], RZ ;  /* 0x000082000a0a7a24 */ /* 0x000fe200078e02ff */
[----:B------:R-:W-:Y:S01]  /*1c50*/  UIMAD UR14, UR6, UR5, UR14 ;  /* 0x00000005060e72a4 */ /* 0x000fe2000f8e020e */
[C---:B------:R-:W-:Y:S01]  /*1c60*/  IMAD R20, R199.reuse, c[0x0][0x1e4], R20 ;  /* 0x00007900c7147a24 */ /* 0x040fe200078e0214 */
[----:B------:R-:W-:Y:S01]  /*1c70*/  ISETP.GE.AND P2, PT, R14, c[0x0][0x1d4], PT ;  /* 0x000075000e007a0c */ /* 0x000fe20003f46270 */
[----:B------:R-:W-:Y:S01]  /*1c80*/  IMAD R10, R199, c[0x0][0x20c], R10 ;  /* 0x00008300c70a7a24 */ /* 0x000fe200078e020a */
[----:B------:R-:W-:Y:S01]  /*1c90*/  UIADD3 UR14, UR25, UR14, URZ ;  /* 0x0000000e190e7290 */ /* 0x000fe2000fffe03f */
[----:B------:R-:W-:Y:S01]  /*1ca0*/  IMAD.IADD R21, R9, 0x1, R20 ;  /* 0x0000000109157824 */ /* 0x000fe200078e0214 */
[----:B------:R-:W-:Y:S01]  /*1cb0*/  UISETP.GE.AND UP0, UPT, UR13, 0x2, UPT ;  /* 0x000000020d00788c */ /* 0x000fe2000bf06270 */
[----:B------:R-:W-:Y:S01]  /*1cc0*/  IMAD.MOV.U32 R20, RZ, RZ, R8 ;  /* 0x000000ffff147224 */ /* 0x000fe200078e0008 */
[----:B------:R-:W-:-:S02]  /*1cd0*/  SHF.R.S32.HI R147, RZ, 0x1f, R206 ;  /* 0x0000001fff937819 */ /* 0x000fc400000114ce */
[----:B------:R-:W-:Y:S02]  /*1ce0*/  SEL R207, RZ, 0x10, P6 ;  /* 0x00000010ffcf7807 */ /* 0x000fe40003000000 */
[----:B------:R-:W-:Y:S02]  /*1cf0*/  IADD3 R197, R146, 0x100, RZ ;  /* 0x0000010092c57810 */ /* 0x000fe40007ffe0ff */
[----:B------:R-:W-:Y:S02]  /*1d00*/  SHF.R.S32.HI R132, RZ, 0x1f, R205 ;  /* 0x0000001fff847819 */ /* 0x000fe400000114cd */
[----:B------:R-:W-:Y:S02]  /*1d10*/  SHF.R.S32.HI R145, RZ, 0x1f, R204 ;  /* 0x0000001fff917819 */ /* 0x000fe400000114cc */
[----:B--2---:R-:W-:Y:S01]  /*1d20*/  SHF.R.S32.HI R9, RZ, 0x1f, R198 ;  /* 0x0000001fff097819 */ /* 0x004fe200000114c6 */
[----:B------:R-:W-:-:S04]  /*1d30*/  IMAD.WIDE.U32 R16, R198, c[0x0][0x1f0], R20 ;  /* 0x00007c00c6107a25 */ /* 0x000fc800078e0014 */
[----:B-----5:R-:W-:Y:S01]  /*1d40*/  IMAD R19, R9, c[0x0][0x1f0], RZ ;  /* 0x00007c0009137a24 */ /* 0x020fe200078e02ff */
[----:B------:R-:W-:Y:S01]  /*1d50*/  IADD3 R16, P0, R16, UR20, RZ ;  /* 0x0000001410107c10 */ /* 0x000fe2000ff1e0ff */
[----:B------:R-:W-:-:S04]  /*1d60*/  IMAD.WIDE.U32 R20, R199, c[0x0][0x208], RZ ;  /* 0x00008200c7147a25 */ /* 0x000fc800078e00ff */
[----:B------:R-:W-:Y:S02]  /*1d70*/  IMAD R8, R198, c[0x0][0x1f4], R19 ;  /* 0x00007d00c6087a24 */ /* 0x000fe400078e0213 */
[----:B------:R-:W-:-:S03]  /*1d80*/  IMAD R9, R9, c[0x0][0x218], RZ ;  /* 0x0000860009097a24 */ /* 0x000fc600078e02ff */
[----:B------:R-:W-:Y:S01]  /*1d90*/  IADD3.X R19, R17, UR17, R8, P0, !PT ;  /* 0x0000001111137c10 */ /* 0x000fe200087fe408 */
[----:B------:R-:W-:Y:S01]  /*1da0*/  IMAD R9, R198, c[0x0][0x21c], R9 ;  /* 0x00008700c6097a24 */ /* 0x000fe200078e0209 */
[C---:B------:R-:W-:Y:S02]  /*1db0*/  LEA R17, P0, R16.reuse, c[0x0][0x1c8], 0x1 ;  /* 0x0000720010117a11 */ /* 0x040fe400078008ff */
[----:B------:R-:W-:Y:S01]  /*1dc0*/  IADD3 R8, -R11, UR22, RZ ;  /* 0x000000160b087c10 */ /* 0x000fe2000fffe1ff */
[----:B------:R-:W-:Y:S01]  /*1dd0*/  IMAD.IADD R11, R21, 0x1, R10 ;  /* 0x00000001150b7824 */ /* 0x000fe200078e020a */
[----:B------:R-:W-:Y:S01]  /*1de0*/  LEA.HI.X R16, R16, c[0x0][0x1cc], R19, 0x1, P0 ;  /* 0x0000730010107a11 */ /* 0x000fe200000f0c13 */
[----:B------:R-:W-:Y:S01]  /*1df0*/  SHFL.IDX PT, R18, R17, RZ, 0x181f ;  /* 0x00181fff11127589 */ /* 0x000fe200000e0000 */
[----:B------:R-:W-:Y:S01]  /*1e00*/  ISETP.GE.AND P0, PT, R8, 0x1, PT ;  /* 0x000000010800780c */ /* 0x000fe20003f06270 */
[----:B------:R-:W-:Y:S02]  /*1e10*/  IMAD.MOV.U32 R10, RZ, RZ, R20 ;  /* 0x000000ffff0a7224 */ /* 0x000fe400078e0014 */
[----:B------:R-:W1:Y:S02]  /*1e20*/  SHFL.IDX PT, R19, R16, RZ, 0x181f ;  /* 0x00181fff10137589 */ /* 0x000e6400000e0000 */
[----:B------:R-:W-:-:S02]  /*1e30*/  IMAD.WIDE.U32 R10, R198, c[0x0][0x218], R10 ;  /* 0x00008600c60a7a25 */ /* 0x000fc400078e000a */
[----:B------:R-:W-:Y:S04]  /*1e40*/  SHFL.IDX PT, R28, R17, 0x1, 0x181f ;  /* 0x00381f00111c7f89 */ /* 0x000fe800000e0000 */
[----:B------:R2:W3:Y:S02]  /*1e50*/  SHFL.IDX PT, R29, R16, 0x1, 0x181f ;  /* 0x00381f00101d7f89 */ /* 0x0004e400000e0000 */
[----:B-1----:R-:W-:-:S04]  /*1e60*/  @P0 IMAD.WIDE R22, R206, 0x2, R18 ;  /* 0x00000002ce160825 */ /* 0x002fc800078e0212 */
[--C-:B------:R-:W-:Y:S01]  /*1e70*/  @P0 IMAD.WIDE R20, R205, 0x2, R18.reuse ;  /* 0x00000002cd140825 */ /* 0x100fe200078e0212 */
[----:B------:R1:W-:Y:S03]  /*1e80*/  @P0 LDGSTS.E.BYPASS.LTC128B.128 [R146+0xc100], [R22.64], !P5 ;  /* 0x0c10000016920fae */ /* 0x0003e6000e901d4a */
[----:B------:R-:W-:Y:S01]  /*1e90*/  @P0 IMAD.WIDE R18, R204, 0x2, R18 ;  /* 0x00000002cc120825 */ /* 0x000fe200078e0212 */
[----:B------:R4:W-:Y:S03]  /*1ea0*/  @P0 LDGSTS.E.BYPASS.LTC128B.128 [R146+0xe100], [R20.64], !P4 ;  /* 0x0e10000014920fae */ /* 0x0009e6000e101d4a */
[----:B--2---:R-:W-:Y:S01]  /*1eb0*/  IMAD.WIDE R16, R206, 0x2, RZ ;  /* 0x00000002ce107825 */ /* 0x004fe200078e02ff */
[----:B------:R2:W-:Y:S01]  /*1ec0*/  @P0 LDGSTS.E.BYPASS.LTC128B.128 [R146+0x10100], [R18.64], !P6 ;  /* 0x1010000012920fae */ /* 0x0005e2000f101d4a */
[----:B------:R-:W-:-:S04]  /*1ed0*/  IADD3 R10, P0, R10, UR24, RZ ;  /* 0x000000180a0a7c10 */ /* 0x000fc8000ff1e0ff */
[----:B------:R-:W-:Y:S02]  /*1ee0*/  IADD3.X R9, R11, UR14, R9, P0, !PT ;  /* 0x0000000e0b097c10 */ /* 0x000fe400087fe409 */
[----:B-1----:R-:W-:-:S04]  /*1ef0*/  LEA R23, P0, R10, c[0x0][0x1f8], 0x1 ;  /* 0x00007e000a177a11 */ /* 0x002fc800078008ff */
[----:B------:R-:W-:Y:S01]  /*1f00*/  LEA.HI.X R22, R10, c[0x0][0x1fc], R9, 0x1, P0 ;  /* 0x00007f000a167a11 */ /* 0x000fe200000f0c09 */
[----:B------:R-:W4:Y:S01]  /*1f10*/  SHFL.IDX PT, R11, R23, RZ, 0x181f ;  /* 0x00181fff170b7589 */ /* 0x000f2200000e0000 */
[----:B------:R-:W-:-:S03]  /*1f20*/  ISETP.GT.AND P0, PT, R8, 0x20, PT ;  /* 0x000000200800780c */ /* 0x000fc60003f04270 */
[----:B------:R-:W1:Y:S04]  /*1f30*/  SHFL.IDX PT, R12, R22, RZ, 0x181f ;  /* 0x00181fff160c7589 */ /* 0x000e6800000e0000 */
[----:B------:R-:W5:Y:S04]  /*1f40*/  SHFL.IDX PT, R9, R23, 0x1, 0x181f ;  /* 0x00381f0017097f89 */ /* 0x000f6800000e0000 */
[----:B------:R5:W5:Y:S02]  /*1f50*/  SHFL.IDX PT, R10, R22, 0x1, 0x181f ;  /* 0x00381f00160a7f89 */ /* 0x000b6400000e0000 */
[----:B---3--:R-:W-:-:S04]  /*1f60*/  @P0 IMAD.WIDE R26, R206, 0x2, R28 ;  /* 0x00000002ce1a0825 */ /* 0x008fc800078e021c */
[--C-:B------:R-:W-:Y:S01]  /*1f70*/  @P0 IMAD.WIDE R30, R205, 0x2, R28.reuse ;  /* 0x00000002cd1e0825 */ /* 0x100fe200078e021c */
[----:B------:R3:W-:Y:S03]  /*1f80*/  @P0 LDGSTS.E.BYPASS.LTC128B.128 [R146+0xd100], [R26.64], !P5 ;  /* 0x0d1000001a920fae */ /* 0x0007e6000e901d4a */
[----:B------:R-:W-:Y:S01]  /*1f90*/  @P0 IMAD.WIDE R28, R204, 0x2, R28 ;  /* 0x00000002cc1c0825 */ /* 0x000fe200078e021c */
[----:B------:R3:W-:Y:S04]  /*1fa0*/  @P0 LDGSTS.E.BYPASS.LTC128B.128 [R146+0xf100], [R30.64], !P4 ;  /* 0x0f1000001e920fae */ /* 0x0007e8000e101d4a */
[----:B------:R3:W-:Y:S01]  /*1fb0*/  @P0 LDGSTS.E.BYPASS.LTC128B.128 [R146+0x11100], [R28.64], !P6 ;  /* 0x111000001c920fae */ /* 0x0007e2000f101d4a */
[----:B----4-:R-:W-:-:S03]  /*1fc0*/  IADD3 R20, P0, R11, R16, RZ ;  /* 0x000000100b147210 */ /* 0x010fc60007f1e0ff */
[----:B------:R-:W0:Y:S02]  /*1fd0*/  LDGDEPBAR ;  /* 0x00000000000079af */ /* 0x000e240000000000 */
[----:B-1----:R-:W-:Y:S01]  /*1fe0*/  IMAD.X R21, R12, 0x1, R17, P0 ;  /* 0x000000010c157824 */ /* 0x002fe200000e0611 */
[----:B--2---:R-:W-:Y:S01]  /*1ff0*/  IADD3 R18, P0, R11, R24, RZ ;  /* 0x000000180b127210 */ /* 0x004fe20007f1e0ff */
[----:B-----5:R-:W-:-:S04]  /*2000*/  IMAD.WIDE R22, R204, 0x2, RZ ;  /* 0x00000002cc167825 */ /* 0x020fc800078e02ff */
[----:B------:R-:W-:Y:S01]  /*2010*/  IMAD.X R19, R12, 0x1, R25, P0 ;  /* 0x000000010c137824 */ /* 0x000fe200000e0619 */
[----:B------:R-:W-:-:S05]  /*2020*/  IADD3 R16, P0, R16, R9, RZ ;  /* 0x0000000910107210 */ /* 0x000fca0007f1e0ff */
[----:B------:R-:W-:Y:S01]  /*2030*/  IMAD.X R17, R17, 0x1, R10, P0 ;  /* 0x0000000111117824 */ /* 0x000fe200000e060a */
[----:B---3--:R-:W-:-:S05]  /*2040*/  IADD3 R26, P0, R11, R22, RZ ;  /* 0x000000160b1a7210 */ /* 0x008fca0007f1e0ff */
        /* <DEDUP_REMOVED lines=15> */
[----:B------:R-:W-:-:S03]  /*2140*/  ISETP.NE.AND P1, PT, R15, RZ, PT ;  /* 0x000000ff0f00720c */ /* 0x000fc60003f25270 */
[----:B------:R1:W-:Y:S01]  /*2150*/  LDGSTS.E.BYPASS.LTC128B.128 [R146+0x1100], [R16.64], !P3 ;  /* 0x0110000010927fae */ /* 0x0003e2000d901d4a */
[----:B------:R-:W-:-:S03]  /*2160*/  ISETP.GT.AND P3, PT, R201, 0x3f, PT ;  /* 0x0000003fc900780c */ /* 0x000fc60003f64270 */
[----:B------:R1:W-:Y:S04]  /*2170*/  LDGSTS.E.BYPASS.LTC128B.128 [R146+0x3100], [R24.64], !P2 ;  /* 0x0310000018927fae */ /* 0x0003e8000d101d4a */
[----:B------:R1:W-:Y:S01]  /*2180*/  LDGSTS.E.BYPASS.LTC128B.128 [R146+0x5100], [R22.64], !P0 ;  /* 0x0510000016927fae */ /* 0x0003e2000c101d4a */
[----:B------:R-:W-:-:S03]  /*2190*/  PLOP3.LUT P0, PT, PT, PT, UP0, 0x40, 0x0 ;  /* 0x000000000000781c */ /* 0x000fc60003f0e808 */
[----:B------:R-:W0:Y:S10]  /*21a0*/  LDGDEPBAR ;  /* 0x00000000000079af */ /* 0x000e340000000000 */
[----:B------:R-:W-:Y:S05]  /*21b0*/  @P0 BRA `(.L_x_1551) ;  /* 0x0000043000000947 */ /* 0x000fea0003800000 */
[----:B------:R-:W-:Y:S01]  /*21c0*/  ULEA UR4, UR13, UR7, 0x6 ;  /* 0x000000070d047291 */ /* 0x000fe2000f8e303f */
        /* <DEDUP_REMOVED lines=15> */
[----:B-1----:R-:W-:Y:S01]  /*22c0*/  IADD3 R19, -R207, 0x10, RZ ;  /* 0x00000010cf137810 */ /* 0x002fe20007ffe1ff */
[----:B------:R-:W-:-:S03]  /*22d0*/  IMAD R199, R8, c[0x0][0x2b8], R199 ;  /* 0x0000ae0008c77a24 */ /* 0x000fc600078e02c7 */
[----:B------:R-:W-:Y:S01]  /*22e0*/  LOP3.LUT R19, R19, 0xf, RZ, 0xc0, !PT ;  /* 0x0000000f13137812 */ /* 0x000fe200078ec0ff */
[----:B------:R-:W-:Y:S01]  /*22f0*/  IMAD.WIDE.U32 R12, R199, c[0x0][0x1e0], RZ ;  /* 0x00007800c70c7a25 */ /* 0x000fe200078e00ff */
[----:B------:R-:W-:-:S05]  /*2300*/  SHF.R.S32.HI R8, RZ, 0x1f, R199 ;  /* 0x0000001fff087819 */ /* 0x000fca00000114c7 */
[----:B------:R-:W-:-:S04]  /*2310*/  IMAD R8, R8, c[0x0][0x1e0], RZ ;  /* 0x0000780008087a24 */ /* 0x000fc800078e02ff */
[----:B------:R-:W-:-:S04]  /*2320*/  IMAD R9, R199, c[0x0][0x1e4], R8 ;  /* 0x00007900c7097a24 */ /* 0x000fc800078e0208 */
        /* <DEDUP_REMOVED lines=11> */
[----:B------:R-:W-:Y:S01]  /*23e0*/  IADD3.X R11, R11, UR17, R8, P0, !PT ;  /* 0x000000110b0b7c10 */ /* 0x000fe200087fe408 */
[----:B------:R-:W-:Y:S01]  /*23f0*/  IMAD.SHL.U32 R8, R204, 0x2, RZ ;  /* 0x00000002cc087824 */ /* 0x000fe200078e00ff */
[----:B------:R-:W-:Y:S02]  /*2400*/  LEA R17, P0, R16, c[0x0][0x1c8], 0x1 ;  /* 0x0000720010117a11 */ /* 0x000fe400078008ff */
[----:B------:R-:W-:Y:S02]  /*2410*/  IADD3 R22, -R10, 0x10, RZ ;  /* 0x000000100a167810 */ /* 0x000fe40007ffe1ff */
[----:B------:R-:W-:Y:S01]  /*2420*/  LEA.HI.X R16, R16, c[0x0][0x1cc], R11, 0x1, P0 ;  /* 0x0000730010107a11 */ /* 0x000fe200000f0c0b */
[----:B------:R-:W1:Y:S01]  /*2430*/  SHFL.IDX PT, R18, R17, 0x1, 0x181f ;  /* 0x00381f0011127f89 */ /* 0x000e6200000e0000 */
[----:B------:R-:W-:Y:S01]  /*2440*/  IMAD.SHL.U32 R11, R205, 0x2, RZ ;  /* 0x00000002cd0b7824 */ /* 0x000fe200078e00ff */
[----:B------:R-:W-:Y:S02]  /*2450*/  LOP3.LUT R22, R22, 0xf, RZ, 0xc0, !PT ;  /* 0x0000000f16167812 */ /* 0x000fe400078ec0ff */
[----:B------:R-:W2:Y:S01]  /*2460*/  SHFL.IDX PT, R20, R16, 0x1, 0x181f ;  /* 0x00381f0010147f89 */ /* 0x000ea200000e0000 */
[----:B------:R-:W-:-:S03]  /*2470*/  SHF.L.U64.HI R9, R204, 0x1, R145 ;  /* 0x00000001cc097819 */ /* 0x000fc60000010291 */
        /* <DEDUP_REMOVED lines=23> */
.L_x_1551:
[----:B------:R-:W0:Y:S01]  /*25f0*/  LDGDEPBAR ;  /* 0x00000000000079af */ /* 0x000e220000000000 */
[----:B------:R-:W-:Y:S01]  /*2600*/  LOP3.LUT P0, RZ, R144, 0x2, RZ, 0xc0, !PT ;  /* 0x0000000290ff7812 */ /* 0x000fe2000780c0ff */
[----:B------:R-:W-:Y:S01]  /*2610*/  IMAD.SHL.U32 R189, R189, 0x2, RZ ;  /* 0x00000002bdbd7824 */ /* 0x000fe200078e00ff */
[----:B------:R-:W-:Y:S01]  /*2620*/  MOV R186, 0x20 ;  /* 0x0000002000ba7802 */ /* 0x000fe20000000f00 */
[----:B------:R-:W-:Y:S01]  /*2630*/  IMAD.SHL.U32 R188, R188, 0x2, RZ ;  /* 0x00000002bcbc7824 */ /* 0x000fe200078e00ff */
[C---:B------:R-:W-:Y:S01]  /*2640*/  LEA R191, R0.reuse, 0x18100, 0x1 ;  /* 0x0001810000bf7811 */ /* 0x040fe200078e08ff */
[----:B-1----:R-:W-:Y:S01]  /*2650*/  IMAD.SHL.U32 R8, R0, 0x2, RZ ;  /* 0x0000000200087824 */ /* 0x002fe200078e00ff */
[----:B------:R-:W-:Y:S02]  /*2660*/  SEL R186, R186, 0xffffffe0, !P0 ;  /* 0xffffffe0baba7807 */ /* 0x000fe40004000000 */
[----:B------:R-:W-:Y:S01]  /*2670*/  PLOP3.LUT P0, PT, PT, PT, UP0, 0x40, 0x0 ;  /* 0x000000000000781c */ /* 0x000fe20003f0e808 */
[----:B------:R-:W-:Y:S01]  /*2680*/  IMAD.IADD R187, R191, 0x1, R188 ;  /* 0x00000001bfbb7824 */ /* 0x000fe200078e02bc */
[----:B------:R-:W-:-:S02]  /*2690*/  IADD3 R94, R189, R186, RZ ;  /* 0x000000babd5e7210 */ /* 0x000fc40007ffe0ff */
[----:B------:R-:W-:Y:S01]  /*26a0*/  IADD3 R190, R189, 0xc100, RZ ;  /* 0x0000c100bdbe7810 */ /* 0x000fe20007ffe0ff */
[----:B------:R-:W-:-:S04]  /*26b0*/  DEPBAR.LE SB0, 0x3 ;  /* 0x000080c00000791a */ /* 0x000fc80000000000 */
[----:B------:R-:W-:-:S04]  /*26c0*/  DEPBAR.LE SB0, 0x2 ;  /* 0x000080800000791a */ /* 0x000fc80000000000 */
[----:B------:R-:W-:Y:S06]  /*26d0*/  BAR.SYNC.DEFER_BLOCKING 0x0 ;  /* 0x0000000000007b1d */ /* 0x000fec0000010000 */
[----:B------:R-:W1:Y:S04]  /*26e0*/  LDSM.16.M88.4 R8, [R8+0x18100] ;  /* 0x018100000808783b */ /* 0x000e680000000200 */
        /* <DEDUP_REMOVED lines=9> */
[----:B------:R-:W-:Y:S05]  /*2780*/  @P0 BRA `(.L_x_1552) ;  /* 0x0000034000000947 */ /* 0x000fea0003800000 */
        /* <DEDUP_REMOVED lines=10> */
[----:B------:R-:W-:Y:S01]  /*2830*/  IMAD.SHL.U32 R29, R206, 0x2, RZ ;  /* 0x00000002ce1d7824 */ /* 0x000fe200078e00ff */
[----:B------:R-:W-:Y:S01]  /*2840*/  LOP3.LUT R38, R38, 0xf, RZ, 0xc0, !PT ;  /* 0x0000000f26267812 */ /* 0x000fe200078ec0ff */
[----:B------:R-:W-:Y:S01]  /*2850*/  IMAD.IADD R13, R13, 0x1, R0 ;  /* 0x000000010d0d7824 */ /* 0x000fe200078e0200 */
[----:B------:R-:W-:Y:S01]  /*2860*/  LOP3.LUT R33, R33, 0xf, RZ, 0xc0, !PT ;  /* 0x0000000f21217812 */ /* 0x000fe200078ec0ff */
[C---:B------:R-:W-:Y:S01]  /*2870*/  IMAD R0, R198.reuse, c[0x0][0x21c], R15 ;  /* 0x00008700c6007a24 */ /* 0x040fe200078e020f */
[----:B------:R-:W-:Y:S01]  /*2880*/  SHF.L.U64.HI R15, R205, 0x1, R132 ;  /* 0x00000001cd0f7819 */ /* 0x000fe20000010284 */
[----:B------:R-:W-:-:S04]  /*2890*/  IMAD.WIDE.U32 R12, R198, c[0x0][0x218], R12 ;  /* 0x00008600c60c7a25 */ /* 0x000fc800078e000c */
[----:B------:R-:W-:Y:S01]  /*28a0*/  IMAD.SHL.U32 R14, R205, 0x2, RZ ;  /* 0x00000002cd0e7824 */ /* 0x000fe200078e00ff */
[----:B------:R-:W-:Y:S02]  /*28b0*/  IADD3 R31, P0, R12, UR24, RZ ;  /* 0x000000180c1f7c10 */ /* 0x000fe4000ff1e0ff */
[C---:B------:R-:W-:Y:S02]  /*28c0*/  SHF.L.U64.HI R12, R204.reuse, 0x1, R145 ;  /* 0x00000001cc0c7819 */ /* 0x040fe40000010291 */
[----:B------:R-:W-:Y:S02]  /*28d0*/  IADD3.X R0, R13, UR14, R0, P0, !PT ;  /* 0x0000000e0d007c10 */ /* 0x000fe400087fe400 */
[C---:B------:R-:W-:Y:S02]  /*28e0*/  LEA R32, P0, R31.reuse, c[0x0][0x1f8], 0x1 ;  /* 0x00007e001f207a11 */ /* 0x040fe400078008ff */
[----:B------:R-:W-:Y:S02]  /*28f0*/  SEL R13, RZ, 0x10, P4 ;  /* 0x00000010ff0d7807 */ /* 0x000fe40002000000 */
[----:B------:R-:W-:Y:S01]  /*2900*/  LEA.HI.X R31, R31, c[0x0][0x1fc], R0, 0x1, P0 ;  /* 0x00007f001f1f7a11 */ /* 0x000fe200000f0c00 */
[----:B------:R-:W5:Y:S01]  /*2910*/  SHFL.IDX PT, R34, R32, 0x1, 0x181f ;  /* 0x00381f0020227f89 */ /* 0x000f6200000e0000 */
[----:B------:R-:W-:Y:S01]  /*2920*/  IADD3 R37, -R13, 0x10, RZ ;  /* 0x000000100d257810 */ /* 0x000fe20007ffe1ff */
[----:B------:R-:W-:-:S02]  /*2930*/  IMAD.SHL.U32 R0, R204, 0x2, RZ ;  /* 0x00000002cc007824 */ /* 0x000fc400078e00ff */
[----:B------:R-:W2:Y:S01]  /*2940*/  SHFL.IDX PT, R35, R31, 0x1, 0x181f ;  /* 0x00381f001f237f89 */ /* 0x000ea200000e0000 */
[----:B------:R-:W-:-:S03]  /*2950*/  LOP3.LUT R37, R37, 0xf, RZ, 0xc0, !PT ;  /* 0x0000000f25257812 */ /* 0x000fc600078ec0ff */
[----:B------:R-:W-:Y:S01]  /*2960*/  SHFL.IDX PT, R31, R31, RZ, 0x181f ;  /* 0x00181fff1f1f7589 */ /* 0x000fe200000e0000 */
[----:B-----5:R-:W-:-:S04]  /*2970*/  IADD3 R38, P2, P0, R38, R34, R29 ;  /* 0x0000002226267210 */ /* 0x020fc8000785e01d */
[----:B--2---:R-:W-:Y:S02]  /*2980*/  IADD3.X R39, RZ, R35, R30, P2, P0 ;  /* 0x00000023ff277210 */ /* 0x004fe400017e041e */
[----:B------:R-:W-:-:S04]  /*2990*/  IADD3 R36, P2, P0, R37, R34, R14 ;  /* 0x0000002225247210 */ /* 0x000fc8000785e00e */
[-C--:B------:R-:W-:Y:S02]  /*29a0*/  IADD3.X R37, RZ, R35.reuse, R15, P2, P0 ;  /* 0x00000023ff257210 */ /* 0x080fe400017e040f */
[----:B------:R-:W-:Y:S02]  /*29b0*/  IADD3 R34, P2, P0, R33, R34, R0 ;  /* 0x0000002221227210 */ /* 0x000fe4000785e000 */
[----:B------:R-:W2:Y:S02]  /*29c0*/  SHFL.IDX PT, R33, R32, RZ, 0x181f ;  /* 0x00181fff20217589 */ /* 0x000ea400000e0000 */
[----:B------:R-:W-:Y:S02]  /*29d0*/  IADD3.X R35, RZ, R35, R12, P2, P0 ;  /* 0x00000023ff237210 */ /* 0x000fe400017e040c */
[----:B--2---:R-:W-:-:S05]  /*29e0*/  IADD3 R52, P0, R33, R29, RZ ;  /* 0x0000001d21347210 */ /* 0x004fca0007f1e0ff */
        /* <DEDUP_REMOVED lines=14> */
.L_x_1552:
[C---:B-1-3--:R-:W-:Y:S01]  /*2ad0*/  HMMA.16816.F32.BF16 R28, R8.reuse, R40, RZ ;  /* 0x00000028081c723c */ /* 0x04afe200000418ff */
[----:B------:R-:W-:Y:S01]  /*2ae0*/  IMAD.MOV.U32 R0, RZ, RZ, 0x40 ;  /* 0x00000040ff007424 */ /* 0x000fe200078e00ff */
[----:B------:R-:W-:Y:S01]  /*2af0*/  LDSM.16.M88.4 R68, [R191+0x4000] ;  /* 0x00400000bf44783b */ /* 0x000fe20000000200 */
[C---:B------:R-:W-:Y:S01]  /*2b00*/  IMAD R185, R4.reuse, 0x2, R191 ;  /* 0x0000000204b97824 */ /* 0x040fe200078e02bf */
[----:B------:R-:W-:Y:S01]  /*2b10*/  PLOP3.LUT P0, PT, PT, PT, UP1, 0x80, 0x0 ;  /* 0x000000000000781c */ /* 0x000fe20003f0f018 */
[----:B------:R-:W-:Y:S01]  /*2b20*/  IMAD R184, R4, 0x2, R187 ;  /* 0x0000000204b87824 */ /* 0x000fe200078e02bb */
[----:B------:R-:W-:Y:S01]  /*2b30*/  SEL R133, R0, 0xffffffc0, !P1 ;  /* 0xffffffc000857807 */ /* 0x000fe20004800000 */
[----:B------:R-:W-:Y:S01]  /*2b40*/  LDSM.16.M88.4 R76, [R189+0xf900] ;  /* 0x00f90000bd4c783b */ /* 0x000fe20000000200 */
[C---:B------:R-:W-:Y:S01]  /*2b50*/  HMMA.16816.F32.BF16 R40, R8.reuse, R42, RZ ;  /* 0x0000002a0828723c */ /* 0x040fe200000418ff */
[----:B------:R-:W-:Y:S01]  /*2b60*/  UMOV UR4, 0xffffffc0 ;  /* 0xffffffc000047882 */ /* 0x000fe20000000000 */
[----:B------:R-:W-:Y:S01]  /*2b70*/  IMAD.SHL.U32 R135, R3, 0x2, RZ ;  /* 0x0000000203877824 */ /* 0x000fe200078e00ff */
[----:B--2---:R-:W-:Y:S01]  /*2b80*/  LDSM.16.M88.4 R12, [R185] ;  /* 0x00000000b90c783b */ /* 0x004fe20000000200 */
[----:B------:R-:W-:Y:S01]  /*2b90*/  IMAD.IADD R92, R189, 0x1, R133 ;  /* 0x00000001bd5c7824 */ /* 0x000fe200078e0285 */
[----:B------:R-:W-:Y:S01]  /*2ba0*/  UIMAD UR4, UR13, UR4, 0x41 ;  /* 0x000000410d0474a4 */ /* 0x000fe2000f8e0204 */
[----:B------:R-:W-:Y:S01]  /*2bb0*/  IMAD.IADD R0, R133, 0x1, R94 ;  /* 0x0000000185007824 */ /* 0x000fe200078e025e */
[----:B------:R-:W-:Y:S01]  /*2bc0*/  LDSM.16.M88.4 R88, [R94+0x11100] ;  /* 0x011100005e58783b */ /* 0x000fe20000000200 */
[----:B----4-:R-:W-:Y:S01]  /*2bd0*/  HMMA.16816.F32.BF16 R64, R8, R60, RZ ;  /* 0x0000003c0840723c */ /* 0x010fe200000418ff */
[--C-:B------:R-:W-:Y:S01]  /*2be0*/  IMAD R134, R4, 0x2, R135.reuse ;  /* 0x0000000204867824 */ /* 0x100fe200078e0287 */
[----:B------:R-:W-:Y:S01]  /*2bf0*/  UISETP.GE.AND UP0, UPT, UR13, 0x3, UPT ;  /* 0x000000030d00788c */ /* 0x000fe2000bf06270 */
[----:B------:R-:W1:Y:S01]  /*2c00*/  LDSM.16.M88.4 R32, [R92+0xc100] ;  /* 0x00c100005c20783b */ /* 0x000e620000000200 */
[----:B------:R-:W-:-:S02]  /*2c10*/  IMAD.IADD R171, R188, 0x1, R135 ;  /* 0x00000001bcab7824 */ /* 0x000fc400078e0287 */
[----:B------:R-:W-:Y:S01]  /*2c20*/  IMAD.IADD R163, R188, 0x1, R134 ;  /* 0x00000001bca37824 */ /* 0x000fe200078e0286 */
[----:B------:R-:W-:Y:S01]  /*2c30*/  LDSM.16.M88.4 R84, [R92+0x10100] ;  /* 0x010100005c54783b */ /* 0x000fe20000000200 */
[C---:B------:R-:W-:Y:S01]  /*2c40*/  HMMA.16816.F32.BF16 R60, R8.reuse, R62, RZ ;  /* 0x0000003e083c723c */ /* 0x040fe200000418ff */
[----:B------:R-:W-:Y:S02]  /*2c50*/  IMAD R4, R4, 0x2, R171 ;  /* 0x0000000204047824 */ /* 0x000fe400078e02ab */
[----:B------:R-:W-:Y:S04]  /*2c60*/  LDSM.16.M88.4 R80, [R189+0x11900] ;  /* 0x01190000bd50783b */ /* 0x000fe80000000200 */
[----:B------:R-:W0:Y:S01]  /*2c70*/  LDGDEPBAR ;  /* 0x00000000000079af */ /* 0x000e220000000000 */
[C---:B------:R-:W-:Y:S08]  /*2c80*/  HMMA.16816.F32.BF16 R36, R8.reuse, R56, RZ ;  /* 0x000000380824723c */ /* 0x040ff000000418ff */
[C---:B------:R-:W-:Y:S08]  /*2c90*/  HMMA.16816.F32.BF16 R56, R8.reuse, R58, RZ ;  /* 0x0000003a0838723c */ /* 0x040ff000000418ff */
[C---:B------:R-:W-:Y:S08]  /*2ca0*/  HMMA.16816.F32.BF16 R52, R8.reuse, R24, RZ ;  /* 0x000000180834723c */ /* 0x040ff000000418ff */
[----:B------:R-:W-:Y:S01]  /*2cb0*/  HMMA.16816.F32.BF16 R8, R8, R26, RZ ;  /* 0x0000001a0808723c */ /* 0x000fe200000418ff */
[----:B------:R-:W-:Y:S07]  /*2cc0*/  LDSM.16.M88.4 R24, [R92+0xc900] ;  /* 0x00c900005c18783b */ /* 0x000fee0000000200 */
        /* <DEDUP_REMOVED lines=8> */
[----:B------:R-:W-:Y:S07]  /*2d50*/  LDSM.16.M88.4 R44, [R0+0xc900] ;  /* 0x00c90000002c783b */ /* 0x000fee0000000200 */
[C---:B------:R-:W-:Y:S08]  /*2d60*/  HMMA.16816.F32.BF16 R52, R72.reuse, R20, R52 ;  /* 0x000000144834723c */ /* 0x040ff00000041834 */
[----:B------:R-:W-:Y:S01]  /*2d70*/  HMMA.16816.F32.BF16 R72, R72, R22, R8 ;  /* 0x000000164848723c */ /* 0x000fe20000041808 */
[----:B------:R-:W-:Y:S04]  /*2d80*/  LDSM.16.M88.4 R20, [R184] ;  /* 0x00000000b814783b */ /* 0x000fe80000000200 */
[----:B------:R-:W4:Y:S03]  /*2d90*/  LDSM.16.M88.4 R8, [R0+0xc100] ;  /* 0x00c100000008783b */ /* 0x000f260000000200 */
[C---:B-1----:R-:W-:Y:S08]  /*2da0*/  HMMA.16816.F32.BF16 R28, R12.reuse, R32, R28 ;  /* 0x000000200c1c723c */ /* 0x042ff0000004181c */
[C---:B------:R-:W-:Y:S01]  /*2db0*/  HMMA.16816.F32.BF16 R40, R12.reuse, R34, R40 ;  /* 0x000000220c28723c */ /* 0x040fe20000041828 */
[----:B------:R-:W1:Y:S07]  /*2dc0*/  LDSM.16.M88.4 R32, [R0+0xd100] ;  /* 0x00d100000020783b */ /* 0x000e6e0000000200 */
[C---:B--2---:R-:W-:Y:S08]  /*2dd0*/  HMMA.16816.F32.BF16 R36, R12.reuse, R16, R36 ;  /* 0x000000100c24723c */ /* 0x044ff00000041824 */
[C---:B------:R-:W-:Y:S01]  /*2de0*/  HMMA.16816.F32.BF16 R56, R12.reuse, R18, R56 ;  /* 0x000000120c38723c */ /* 0x040fe20000041838 */
[----:B------:R-:W2:Y:S07]  /*2df0*/  LDSM.16.M88.4 R16, [R189+0xe100] ;  /* 0x00e10000bd10783b */ /* 0x000eae0000000200 */
[C---:B------:R-:W-:Y:S08]  /*2e00*/  HMMA.16816.F32.BF16 R64, R12.reuse, R24, R64 ;  /* 0x000000180c40723c */ /* 0x040ff00000041840 */
[C---:B------:R-:W-:Y:S01]  /*2e10*/  HMMA.16816.F32.BF16 R60, R12.reuse, R26, R60 ;  /* 0x0000001a0c3c723c */ /* 0x040fe2000004183c */
[----:B------:R-:W-:Y:S07]  /*2e20*/  LDSM.16.M88.4 R24, [R0+0xd900] ;  /* 0x00d900000018783b */ /* 0x000fee0000000200 */
[C---:B---3--:R-:W-:Y:S08]  /*2e30*/  HMMA.16816.F32.BF16 R52, R12.reuse, R48, R52 ;  /* 0x000000300c34723c */ /* 0x048ff00000041834 */
[----:B------:R-:W-:Y:S01]  /*2e40*/  HMMA.16816.F32.BF16 R72, R12, R50, R72 ;  /* 0x000000320c48723c */ /* 0x000fe20000041848 */
[----:B------:R-:W3:Y:S04]  /*2e50*/  LDSM.16.M88.4 R12, [R189+0xe900] ;  /* 0x00e90000bd0c783b */ /* 0x000ee80000000200 */
[----:B------:R-:W-:Y:S03]  /*2e60*/  LDSM.16.M88.4 R48, [R94+0xe100] ;  /* 0x00e100005e30783b */ /* 0x000fe60000000200 */
[C---:B----4-:R-:W-:Y:S08]  /*2e70*/  HMMA.16816.F32.BF16 R28, R20.reuse, R8, R28 ;  /* 0x00000008141c723c */ /* 0x050ff0000004181c */
[C---:B------:R-:W-:Y:S01]  /*2e80*/  HMMA.16816.F32.BF16 R40, R20.reuse, R10, R40 ;  /* 0x0000000a1428723c */ /* 0x040fe20000041828 */
[----:B------:R-:W4:Y:S07]  /*2e90*/  LDSM.16.M88.4 R8, [R189+0xf100] ;  /* 0x00f10000bd08783b */ /* 0x000f2e0000000200 */
[C---:B------:R-:W-:Y:S08]  /*2ea0*/  HMMA.16816.F32.BF16 R64, R20.reuse, R44, R64 ;  /* 0x0000002c1440723c */ /* 0x040ff00000041840 */
[C---:B------:R-:W-:Y:S01]  /*2eb0*/  HMMA.16816.F32.BF16 R60, R20.reuse, R46, R60 ;  /* 0x0000002e143c723c */ /* 0x040fe2000004183c */
[----:B------:R-:W-:Y:S07]  /*2ec0*/  LDSM.16.M88.4 R44, [R185+0x4000] ;  /* 0x00400000b92c783b */ /* 0x000fee0000000200 */
[C---:B-1----:R-:W-:Y:S08]  /*2ed0*/  HMMA.16816.F32.BF16 R36, R20.reuse, R32, R36 ;  /* 0x000000201424723c */ /* 0x042ff00000041824 */
[----:B------:R-:W-:Y:S01]  /*2ee0*/  HMMA.16816.F32.BF16 R56, R20, R34, R56 ;  /* 0x000000221438723c */ /* 0x000fe20000041838 */
[----:B------:R-:W-:Y:S07]  /*2ef0*/  LDSM.16.M88.4 R32, [R92+0xe900] ;  /* 0x00e900005c20783b */ /* 0x000fee0000000200 */
[C---:B--2---:R-:W-:Y:S08]  /*2f00*/  HMMA.16816.F32.BF16 R28, R68.reuse, R16, R28 ;  /* 0x00000010441c723c */ /* 0x044ff0000004181c */
[C---:B------:R-:W-:Y:S01]  /*2f10*/  HMMA.16816.F32.BF16 R40, R68.reuse, R18, R40 ;  /* 0x000000124428723c */ /* 0x040fe20000041828 */
[----:B------:R-:W1:Y:S07]  /*2f20*/  LDSM.16.M88.4 R16, [R187+0x4000] ;  /* 0x00400000bb10783b */ /* 0x000e6e0000000200 */
[C---:B---3--:R-:W-:Y:S08]  /*2f30*/  HMMA.16816.F32.BF16 R64, R68.reuse, R12, R64 ;  /* 0x0000000c4440723c */ /* 0x048ff00000041840 */
[----:B------:R-:W-:Y:S01]  /*2f40*/  HMMA.16816.F32.BF16 R60, R68, R14, R60 ;  /* 0x0000000e443c723c */ /* 0x000fe2000004183c */
[----:B------:R-:W2:Y:S07]  /*2f50*/  LDSM.16.M88.4 R12, [R94+0xf100] ;  /* 0x00f100005e0c783b */ /* 0x000eae0000000200 */
[C---:B------:R-:W-:Y:S08]  /*2f60*/  HMMA.16816.F32.BF16 R52, R20.reuse, R24, R52 ;  /* 0x000000181434723c */ /* 0x040ff00000041834 */
[----:B------:R-:W-:Y:S01]  /*2f70*/  HMMA.16816.F32.BF16 R72, R20, R26, R72 ;  /* 0x0000001a1448723c */ /* 0x000fe20000041848 */
[----:B------:R-:W3:Y:S04]  /*2f80*/  LDSM.16.M88.4 R24, [R94+0xe900] ;  /* 0x00e900005e18783b */ /* 0x000ee80000000200 */
[----:B------:R-:W-:Y:S03]  /*2f90*/  LDSM.16.M88.4 R20, [R94+0xf900] ;  /* 0x00f900005e14783b */ /* 0x000fe60000000200 */
[C---:B----4-:R-:W-:Y:S08]  /*2fa0*/  HMMA.16816.F32.BF16 R36, R68.reuse, R8, R36 ;  /* 0x000000084424723c */ /* 0x050ff00000041824 */
[----:B------:R-:W-:Y:S01]  /*2fb0*/  HMMA.16816.F32.BF16 R56, R68, R10, R56 ;  /* 0x0000000a4438723c */ /* 0x000fe20000041838 */
[----:B------:R-:W4:Y:S07]  /*2fc0*/  LDSM.16.M88.4 R8, [R92+0xe100] ;  /* 0x00e100005c08783b */ /* 0x000f2e0000000200 */
[C---:B-1----:R-:W-:Y:S08]  /*2fd0*/  HMMA.16816.F32.BF16 R28, R16.reuse, R48, R28 ;  /* 0x00000030101c723c */ /* 0x042ff0000004181c */
[----:B------:R-:W-:Y:S01]  /*2fe0*/  HMMA.16816.F32.BF16 R40, R16, R50, R40 ;  /* 0x000000321028723c */ /* 0x000fe20000041828 */
[----:B------:R-:W-:Y:S07]  /*2ff0*/  LDSM.16.M88.4 R48, [R92+0xf900] ;  /* 0x00f900005c30783b */ /* 0x000fee0000000200 */
[C---:B------:R-:W-:Y:S08]  /*3000*/  HMMA.16816.F32.BF16 R52, R68.reuse, R76, R52 ;  /* 0x0000004c4434723c */ /* 0x040ff00000041834 */
[----:B------:R-:W-:Y:S01]  /*3010*/  HMMA.16816.F32.BF16 R72, R68, R78, R72 ;  /* 0x0000004e4448723c */ /* 0x000fe20000041848 */
[----:B------:R-:W-:Y:S04]  /*3020*/  LDSM.16.M88.4 R76, [R191+0x8000] ;  /* 0x00800000bf4c783b */ /* 0x000fe80000000200 */
[----:B------:R-:W-:Y:S03]  /*3030*/  LDSM.16.M88.4 R68, [R94+0x10900] ;  /* 0x010900005e44783b */ /* 0x000fe60000000200 */
[C---:B--2---:R-:W-:Y:S08]  /*3040*/  HMMA.16816.F32.BF16 R36, R16.reuse, R12, R36 ;  /* 0x0000000c1024723c */ /* 0x044ff00000041824 */
[C---:B------:R-:W-:Y:S01]  /*3050*/  HMMA.16816.F32.BF16 R56, R16.reuse, R14, R56 ;  /* 0x0000000e1038723c */ /* 0x040fe20000041838 */
[----:B------:R-:W1:Y:S07]  /*3060*/  LDSM.16.M88.4 R12, [R92+0xf100] ;  /* 0x00f100005c0c783b */ /* 0x000e6e0000000200 */
[C---:B---3--:R-:W-:Y:S08]  /*3070*/  HMMA.16816.F32.BF16 R64, R16.reuse, R24, R64 ;  /* 0x000000181040723c */ /* 0x048ff00000041840 */
[----:B------:R-:W-:Y:S01]  /*3080*/  HMMA.16816.F32.BF16 R60, R16, R26, R60 ;  /* 0x0000001a103c723c */ /* 0x000fe2000004183c */
[----:B------:R-:W-:Y:S07]  /*3090*/  LDSM.16.M88.4 R24, [R0+0xe100] ;  /* 0x00e100000018783b */ /* 0x000fee0000000200 */
[C---:B----4-:R-:W-:Y:S08]  /*30a0*/  HMMA.16816.F32.BF16 R28, R44.reuse, R8, R28 ;  /* 0x000000082c1c723c */ /* 0x050ff0000004181c */
[----:B------:R-:W-:Y:S01]  /*30b0*/  HMMA.16816.F32.BF16 R40, R44, R10, R40 ;  /* 0x0000000a2c28723c */ /* 0x000fe20000041828 */
[----:B------:R-:W2:Y:S07]  /*30c0*/  LDSM.16.M88.4 R8, [R184+0x4000] ;  /* 0x00400000b808783b */ /* 0x000eae0000000200 */
[C---:B------:R-:W-:Y:S08]  /*30d0*/  HMMA.16816.F32.BF16 R52, R16.reuse, R20, R52 ;  /* 0x000000141034723c */ /* 0x040ff00000041834 */
[----:B------:R-:W-:Y:S01]  /*30e0*/  HMMA.16816.F32.BF16 R72, R16, R22, R72 ;  /* 0x000000161048723c */ /* 0x000fe20000041848 */
[----:B------:R-:W3:Y:S04]  /*30f0*/  LDSM.16.M88.4 R20, [R0+0xe900] ;  /* 0x00e900000014783b */ /* 0x000ee80000000200 */
[----:B------:R-:W4:Y:S03]  /*3100*/  LDSM.16.M88.4 R16, [R0+0xf100] ;  /* 0x00f100000010783b */ /* 0x000f260000000200 */
[C---:B------:R-:W-:Y:S08]  /*3110*/  HMMA.16816.F32.BF16 R64, R44.reuse, R32, R64 ;  /* 0x000000202c40723c */ /* 0x040ff00000041840 */
[C---:B------:R-:W-:Y:S01]  /*3120*/  HMMA.16816.F32.BF16 R60, R44.reuse, R34, R60 ;  /* 0x000000222c3c723c */ /* 0x040fe2000004183c */
[----:B------:R-:W5:Y:S07]  /*3130*/  LDSM.16.M88.4 R32, [R0+0xf900] ;  /* 0x00f900000020783b */ /* 0x000f6e0000000200 */
[C---:B-1----:R-:W-:Y:S08]  /*3140*/  HMMA.16816.F32.BF16 R36, R44.reuse, R12, R36 ;  /* 0x0000000c2c24723c */ /* 0x042ff00000041824 */
[C---:B------:R-:W-:Y:S01]  /*3150*/  HMMA.16816.F32.BF16 R56, R44.reuse, R14, R56 ;  /* 0x0000000e2c38723c */ /* 0x040fe20000041838 */
[----:B------:R-:W1:Y:S07]  /*3160*/  LDSM.16.M88.4 R12, [R189+0x10100] ;  /* 0x01010000bd0c783b */ /* 0x000e6e0000000200 */
[C---:B------:R-:W-:Y:S08]  /*3170*/  HMMA.16816.F32.BF16 R52, R44.reuse, R48, R52 ;  /* 0x000000302c34723c */ /* 0x040ff00000041834 */
[----:B------:R-:W-:Y:S01]  /*3180*/  HMMA.16816.F32.BF16 R72, R44, R50, R72 ;  /* 0x000000322c48723c */ /* 0x000fe20000041848 */
[----:B------:R-:W-:Y:S04]  /*3190*/  LDSM.16.M88.4 R44, [R92+0x11100] ;  /* 0x011100005c2c783b */ /* 0x000fe80000000200 */
[----:B------:R-:W-:Y:S03]  /*31a0*/  LDSM.16.M88.4 R48, [R92+0x10900] ;  /* 0x010900005c30783b */ /* 0x000fe60000000200 */
[C---:B--2---:R-:W-:Y:S08]  /*31b0*/  HMMA.16816.F32.BF16 R28, R8.reuse, R24, R28 ;  /* 0x00000018081c723c */ /* 0x044ff0000004181c */
[C---:B------:R-:W-:Y:S01]  /*31c0*/  HMMA.16816.F32.BF16 R40, R8.reuse, R26, R40 ;  /* 0x0000001a0828723c */ /* 0x040fe20000041828 */
[----:B------:R-:W2:Y:S07]  /*31d0*/  LDSM.16.M88.4 R24, [R189+0x11100] ;  /* 0x01110000bd18783b */ /* 0x000eae0000000200 */
        /* <DEDUP_REMOVED lines=8> */
[----:B------:R-:W4:Y:S04]  /*3260*/  LDSM.16.M88.4 R8, [R189+0x10900] ;  /* 0x01090000bd08783b */ /* 0x000f280000000200 */
[----:B------:R-:W-:Y:S03]  /*3270*/  LDSM.16.M88.4 R32, [R0+0x10100] ;  /* 0x010100000020783b */ /* 0x000fe60000000200 */
[C---:B-1----:R-:W-:Y:S08]  /*3280*/  HMMA.16816.F32.BF16 R28, R76.reuse, R12, R28 ;  /* 0x0000000c4c1c723c */ /* 0x042ff0000004181c */
[C---:B------:R-:W-:Y:S01]  /*3290*/  HMMA.16816.F32.BF16 R40, R76.reuse, R14, R40 ;  /* 0x0000000e4c28723c */ /* 0x040fe20000041828 */
[----:B------:R-:W1:Y:S07]  /*32a0*/  LDSM.16.M88.4 R12, [R185+0x8000] ;  /* 0x00800000b90c783b */ /* 0x000e6e0000000200 */
[----:B--2---:R-:W-:Y:S08]  /*32b0*/  HMMA.16816.F32.BF16 R36, R76, R24, R36 ;  /* 0x000000184c24723c */ /* 0x004ff00000041824 */
[----:B---3--:R-:W-:Y:S08]  /*32c0*/  HMMA.16816.F32.BF16 R28, R16, R20, R28 ;  /* 0x00000014101c723c */ /* 0x008ff0000004181c */
[C---:B------:R-:W-:Y:S01]  /*32d0*/  HMMA.16816.F32.BF16 R56, R76.reuse, R26, R56 ;  /* 0x0000001a4c38723c */ /* 0x040fe20000041838 */
[----:B------:R-:W-:Y:S04]  /*32e0*/  LDSM.16.M88.4 R24, [R94+0x11900] ;  /* 0x011900005e18783b */ /* 0x000fe80000000200 */
[----:B------:R-:W-:Y:S03]  /*32f0*/  LDSM.16.M88.4 R92, [R92+0x11900] ;  /* 0x011900005c5c783b */ /* 0x000fe60000000200 */
[C---:B----4-:R-:W-:Y:S08]  /*3300*/  HMMA.16816.F32.BF16 R64, R76.reuse, R8, R64 ;  /* 0x000000084c40723c */ /* 0x050ff00000041840 */
[----:B------:R-:W-:Y:S01]  /*3310*/  HMMA.16816.F32.BF16 R60, R76, R10, R60 ;  /* 0x0000000a4c3c723c */ /* 0x000fe2000004183c */
[----:B------:R-:W2:Y:S07]  /*3320*/  LDSM.16.M88.4 R8, [R184+0x8000] ;  /* 0x00800000b808783b */ /* 0x000eae0000000200 */
[C---:B------:R-:W-:Y:S08]  /*3330*/  HMMA.16816.F32.BF16 R36, R16.reuse, R88, R36 ;  /* 0x000000581024723c */ /* 0x040ff00000041824 */
[----:B------:R-:W-:Y:S01]  /*3340*/  HMMA.16816.F32.BF16 R40, R16, R22, R40 ;  /* 0x000000161028723c */ /* 0x000fe20000041828 */
[----:B------:R-:W3:Y:S07]  /*3350*/  LDSM.16.M88.4 R20, [R0+0x11100] ;  /* 0x011100000014783b */ /* 0x000eee0000000200 */
[----:B-1----:R-:W-:Y:S08]  /*3360*/  HMMA.16816.F32.BF16 R28, R12, R84, R28 ;  /* 0x000000540c1c723c */ /* 0x002ff0000004181c */
[C---:B------:R-:W-:Y:S08]  /*3370*/  HMMA.16816.F32.BF16 R64, R16.reuse, R68, R64 ;  /* 0x000000441040723c */ /* 0x040ff00000041840 */
[----:B------:R-:W-:Y:S08]  /*3380*/  HMMA.16816.F32.BF16 R60, R16, R70, R60 ;  /* 0x00000046103c723c */ /* 0x000ff0000004183c */
[----:B------:R-:W-:Y:S08]  /*3390*/  HMMA.16816.F32.BF16 R52, R76, R80, R52 ;  /* 0x000000504c34723c */ /* 0x000ff00000041834 */
[----:B------:R-:W-:Y:S01]  /*33a0*/  HMMA.16816.F32.BF16 R68, R12, R44, R36 ;  /* 0x0000002c0c44723c */ /* 0x000fe20000041824 */
[----:B------:R-:W1:Y:S07]  /*33b0*/  LDSM.16.M88.4 R36, [R0+0x10900] ;  /* 0x010900000024783b */ /* 0x000e6e0000000200 */
[----:B--2---:R-:W-:Y:S08]  /*33c0*/  HMMA.16816.F32.BF16 R28, R8, R32, R28 ;  /* 0x00000020081c723c */ /* 0x004ff0000004181c */
[----:B------:R-:W-:Y:S07]  /*33d0*/  HMMA.16816.F32.BF16 R52, R16, R24, R52 ;  /* 0x000000181034723c */ /* 0x000fee0000041834 */
[----:B------:R-:W-:Y:S01]  /*33e0*/  LOP3.LUT R25, R6, 0xffffffe0, RZ, 0xc0, !PT ;  /* 0xffffffe006197812 */ /* 0x000fe200078ec0ff */
[----:B---3--:R-:W-:Y:S01]  /*33f0*/  HMMA.16816.F32.BF16 R68, R8, R20, R68 ;  /* 0x000000140844723c */ /* 0x008fe20000041844 */
[----:B------:R-:W-:-:S04]  /*3400*/  SHF.R.S32.HI R24, RZ, 0x1f, R5 ;  /* 0x0000001fff187819 */ /* 0x000fc80000011405 */
[----:B------:R-:W-:Y:S02]  /*3410*/  LEA.HI R24, R24, R5, RZ, 0x3 ;  /* 0x0000000518187211 */ /* 0x000fe400078f18ff */
[----:B------:R-:W-:Y:S01]  /*3420*/  LEA.HI R21, R7, R2, RZ, 0x2 ;  /* 0x0000000207157211 */ /* 0x000fe200078f10ff */
[----:B------:R-:W-:Y:S01]  /*3430*/  IMAD.IADD R7, R2, 0x1, -R25 ;  /* 0x0000000102077824 */ /* 0x000fe200078e0a19 */
[----:B------:R-:W-:Y:S01]  /*3440*/  HMMA.16816.F32.BF16 R72, R76, R82, R72 ;  /* 0x000000524c48723c */ /* 0x000fe20000041848 */
[----:B------:R-:W-:Y:S01]  /*3450*/  FMUL.FTZ R6, R28, c[0x0][0x320] ;  /* 0x0000c8001c067a20 */ /* 0x000fe20000410000 */
[----:B------:R-:W-:Y:S01]  /*3460*/  LOP3.LUT R21, R21, 0xfffffffc, RZ, 0xc0, !PT ;  /* 0xfffffffc15157812 */ /* 0x000fe200078ec0ff */
[----:B------:R-:W-:Y:S01]  /*3470*/  FMUL.FTZ R29, R29, c[0x0][0x320] ;  /* 0x0000c8001d1d7a20 */ /* 0x000fe20000410000 */
[----:B------:R-:W-:Y:S01]  /*3480*/  SHF.R.S32.HI R20, RZ, 0x1f, R7 ;  /* 0x0000001fff147819 */ /* 0x000fe20000011407 */
[----:B------:R-:W-:Y:S01]  /*3490*/  FMUL.FTZ R31, R31, c[0x0][0x320] ;  /* 0x0000c8001f1f7a20 */ /* 0x000fe20000410000 */
[----:B------:R-:W-:Y:S01]  /*34a0*/  LOP3.LUT R24, R24, 0xffffff8, RZ, 0xc0, !PT ;  /* 0x0ffffff818187812 */ /* 0x000fe200078ec0ff */
[----:B------:R-:W-:Y:S01]  /*34b0*/  IMAD.IADD R21, R2, 0x1, -R21 ;  /* 0x0000000102157824 */ /* 0x000fe200078e0a15 */
[----:B------:R-:W-:Y:S01]  /*34c0*/  LEA.HI R20, R20, R7, RZ, 0x2 ;  /* 0x0000000714147211 */ /* 0x000fe200078f10ff */
[----:B------:R-:W-:Y:S01]  /*34d0*/  HMMA.16816.F32.BF16 R40, R12, R86, R40 ;  /* 0x000000560c28723c */ /* 0x000fe20000041828 */
[----:B------:R-:W2:Y:S01]  /*34e0*/  MUFU.TANH R6, R6 ;  /* 0x0000000600067308 */ /* 0x000ea20000002400 */
[----:B------:R-:W-:Y:S01]  /*34f0*/  IMAD.IADD R24, R5, 0x1, -R24 ;  /* 0x0000000105187824 */ /* 0x000fe200078e0a18 */
[C---:B------:R-:W-:Y:S01]  /*3500*/  LEA.HI R28, R21.reuse, R21, RZ, 0x1 ;  /* 0x00000015151c7211 */ /* 0x040fe200078f08ff */
[----:B------:R-:W-:Y:S01]  /*3510*/  FMUL.FTZ R2, R30, c[0x0][0x320] ;  /* 0x0000c8001e027a20 */ /* 0x000fe20000410000 */
[----:B------:R-:W-:Y:S01]  /*3520*/  LEA.HI.SX32 R25, R20, UR15, 0x1e ;  /* 0x0000000f14197c11 */ /* 0x000fe2000f8ff2ff */
[----:B------:R-:W-:Y:S01]  /*3530*/  FMUL.FTZ R68, R68, c[0x0][0x320] ;  /* 0x0000c80044447a20 */ /* 0x000fe20000410000 */
[----:B------:R-:W-:Y:S01]  /*3540*/  LOP3.LUT R28, R28, 0x1ffffffe, RZ, 0xc0, !PT ;  /* 0x1ffffffe1c1c7812 */ /* 0x000fe200078ec0ff */
[----:B------:R-:W-:Y:S01]  /*3550*/  HMMA.16816.F32.BF16 R56, R16, R90, R56 ;  /* 0x0000005a1038723c */ /* 0x000fe20000041838 */
[----:B------:R-:W-:Y:S01]  /*3560*/  LOP3.LUT R20, R20, 0x7ffffffc, RZ, 0xc0, !PT ;  /* 0x7ffffffc14147812 */ /* 0x000fe200078ec0ff */
[----:B------:R-:W-:Y:S01]  /*3570*/  IMAD R24, R24, 0x10, R25 ;  /* 0x0000001018187824 */ /* 0x000fe200078e0219 */
[----:B------:R-:W3:Y:S01]  /*3580*/  MUFU.TANH R5, R29 ;  /* 0x0000001d00057308 */ /* 0x000ee20000002400 */
[----:B------:R-:W-:-:S02]  /*3590*/  IMAD.IADD R21, R21, 0x1, -R28 ;  /* 0x0000000115157824 */ /* 0x000fc400078e0a1c */
[----:B------:R-:W-:Y:S02]  /*35a0*/  IMAD.IADD R209, R7, 0x1, -R20 ;  /* 0x0000000107d17824 */ /* 0x000fe400078e0a14 */
[----:B------:R-:W-:Y:S01]  /*35b0*/  IMAD R208, R21, 0x8, R24 ;  /* 0x0000000815d07824 */ /* 0x000fe200078e0218 */
[----:B------:R-:W-:Y:S01]  /*35c0*/  HMMA.16816.F32.BF16 R72, R16, R26, R72 ;  /* 0x0000001a1048723c */ /* 0x000fe20000041848 */
[----:B------:R-:W-:Y:S01]  /*35d0*/  IMAD.SHL.U32 R209, R209, 0x2, RZ ;  /* 0x00000002d1d17824 */ /* 0x000fe200078e00ff */
[----:B------:R-:W-:Y:S01]  /*35e0*/  MUFU.TANH R213, R68 ;  /* 0x0000004400d57308 */ /* 0x000fe20000002400 */
[----:B------:R-:W-:Y:S01]  /*35f0*/  @P0 IMAD.HI.U32 R24, R208, c[0x0][0x2c8], RZ ;  /* 0x0000b200d0180a27 */ /* 0x000fe200078e00ff */
[----:B------:R-:W-:-:S03]  /*3600*/  PLOP3.LUT P0, PT, PT, PT, UP1, 0x80, 0x0 ;  /* 0x000000000000781c */ /* 0x000fc60003f0f018 */
[----:B------:R-:W-:Y:S01]  /*3610*/  IMAD.MOV.U32 R16, RZ, RZ, R208 ;  /* 0x000000ffff107224 */ /* 0x000fe200078e00d0 */
[----:B------:R-:W-:Y:S01]  /*3620*/  HMMA.16816.F32.BF16 R64, R12, R48, R64 ;  /* 0x000000300c40723c */ /* 0x000fe20000041840 */
[----:B------:R-:W-:Y:S01]  /*3630*/  FMUL.FTZ R69, R69, c[0x0][0x320] ;  /* 0x0000c80045457a20 */ /* 0x000fe20000410000 */
[----:B------:R-:W-:Y:S01]  /*3640*/  MUFU.TANH R2, R2 ;  /* 0x0000000200027308 */ /* 0x000fe20000002400 */
[----:B------:R-:W-:Y:S02]  /*3650*/  FMUL.FTZ R70, R70, c[0x0][0x320] ;  /* 0x0000c80046467a20 */ /* 0x000fe40000410000 */
[----:B------:R-:W-:-:S03]  /*3660*/  FMUL.FTZ R71, R71, c[0x0][0x320] ;  /* 0x0000c80047477a20 */ /* 0x000fc60000410000 */
[----:B------:R-:W-:Y:S01]  /*3670*/  HMMA.16816.F32.BF16 R40, R8, R34, R40 ;  /* 0x000000220828723c */ /* 0x000fe20000041828 */
[----:B------:R-:W-:Y:S01]  /*3680*/  @P0 SHF.R.U32.HI R16, RZ, c[0x0][0x2cc], R24 ;  /* 0x0000b300ff100a19 */ /* 0x000fe20000011618 */
[----:B------:R-:W-:Y:S01]  /*3690*/  LDSM.16.M88.4 R32, [R0+0x11900] ;  /* 0x011900000020783b */ /* 0x000fe20000000200 */
[----:B------:R-:W-:Y:S01]  /*36a0*/  MUFU.TANH R167, R69 ;  /* 0x0000004500a77308 */ /* 0x000fe20000002400 */
[----:B------:R-:W-:-:S04]  /*36b0*/  DEPBAR.LE SB0, 0x2 ;  /* 0x000080800000791a */ /* 0x000fc80000000000 */
[C---:B------:R-:W-:Y:S01]  /*36c0*/  HMMA.16816.F32.BF16 R60, R12.reuse, R50, R60 ;  /* 0x000000320c3c723c */ /* 0x040fe2000004183c */
[----:B------:R-:W4:Y:S02]  /*36d0*/  SHFL.IDX PT, R0, R16, RZ, 0x1c1f ;  /* 0x001c1fff10007589 */ /* 0x000f2400000e0000 */
[----:B------:R-:W-:Y:S02]  /*36e0*/  MUFU.TANH R31, R31 ;  /* 0x0000001f001f7308 */ /* 0x000fe40000002400 */
[----:B------:R-:W-:Y:S03]  /*36f0*/  BAR.SYNC.DEFER_BLOCKING 0x0 ;  /* 0x0000000000007b1d */ /* 0x000fe60000010000 */
[C---:B------:R-:W-:Y:S03]  /*3700*/  HMMA.16816.F32.BF16 R56, R12.reuse, R46, R56 ;  /* 0x0000002e0c38723c */ /* 0x040fe60000041838 */
[----:B------:R-:W-:Y:S05]  /*3710*/  MUFU.TANH R203, R70 ;  /* 0x0000004600cb7308 */ /* 0x000fea0000002400 */
[----:B------:R-:W-:Y:S01]  /*3720*/  HMMA.16816.F32.BF16 R52, R12, R92, R52 ;  /* 0x0000005c0c34723c */ /* 0x000fe20000041834 */
[----:B------:R-:W-:-:S02]  /*3730*/  FMUL.FTZ R21, R40, c[0x0][0x320] ;  /* 0x0000c80028157a20 */ /* 0x000fc40000410000 */
[----:B------:R-:W-:Y:S01]  /*3740*/  FMUL.FTZ R17, R41, c[0x0][0x320] ;  /* 0x0000c80029117a20 */ /* 0x000fe20000410000 */
[----:B------:R-:W-:Y:S04]  /*3750*/  MUFU.TANH R173, R71 ;  /* 0x0000004700ad7308 */ /* 0x000fe80000002400 */
[----:B------:R-:W-:Y:S04]  /*3760*/  HMMA.16816.F32.BF16 R72, R12, R94, R72 ;  /* 0x0000005e0c48723c */ /* 0x000fe80000041848 */
[----:B------:R-:W5:Y:S01]  /*3770*/  MUFU.TANH R21, R21 ;  /* 0x0000001500157308 */ /* 0x000f620000002400 */
[----:B------:R-:W-:Y:S02]  /*3780*/  LDSM.16.MT88.4 R124, [R135+0x100] ;  /* 0x00010000877c783b */ /* 0x000fe40000004200 */
[----:B------:R-:W-:Y:S01]  /*3790*/  IMAD.U32 R12, RZ, RZ, UR4 ;  /* 0x00000004ff0c7e24 */ /* 0x000fe2000f8e00ff */
[C---:B-1----:R-:W-:Y:S01]  /*37a0*/  HMMA.16816.F32.BF16 R64, R8.reuse, R36, R64 ;  /* 0x000000240840723c */ /* 0x042fe20000041840 */
[----:B------:R-:W-:Y:S03]  /*37b0*/  LDSM.16.MT88.4 R116, [R171+0x100] ;  /* 0x00010000ab74783b */ /* 0x000fe60000004200 */
[C---:B------:R-:W-:Y:S01]  /*37c0*/  IADD3 R12, -R209.reuse, UR9, R12 ;  /* 0x00000009d10c7c10 */ /* 0x040fe2000fffe10c */
[----:B------:R-:W1:Y:S01]  /*37d0*/  MUFU.TANH R17, R17 ;  /* 0x0000001100117308 */ /* 0x000e620000002400 */
[----:B------:R-:W-:Y:S02]  /*37e0*/  LDSM.16.MT88.4 R108, [R134+0x100] ;  /* 0x00010000866c783b */ /* 0x000fe40000004200 */
[----:B------:R-:W-:Y:S01]  /*37f0*/  IADD3 R13, R12, -UR12, RZ ;  /* 0x8000000c0c0d7c10 */ /* 0x000fe2000fffe0ff */
[----:B------:R-:W-:Y:S01]  /*3800*/  HMMA.16816.F32.BF16 R60, R8, R38, R60 ;  /* 0x00000026083c723c */ /* 0x000fe2000004183c */
[----:B------:R-:W-:Y:S01]  /*3810*/  IADD3 R12, -R209, UR22, RZ ;  /* 0x00000016d10c7c10 */ /* 0x000fe2000fffe1ff */
[----:B------:R-:W-:Y:S02]  /*3820*/  LDSM.16.MT88.4 R100, [R4+0x100] ;  /* 0x000100000464783b */ /* 0x000fe40000004200 */
[----:B----4-:R-:W-:-:S02]  /*3830*/  IMAD.IADD R15, R13, 0x1, R0 ;  /* 0x000000010d0f7824 */ /* 0x010fc400078e0200 */
[----:B------:R-:W-:Y:S02]  /*3840*/  LDSM.16.MT88.4 R48, [R171+0x2100] ;  /* 0x00210000ab30783b */ /* 0x000fe40000004200 */
[C---:B------:R-:W-:Y:S01]  /*3850*/  HMMA.16816.F32.BF16 R56, R8.reuse, R22, R56 ;  /* 0x000000160838723c */ /* 0x040fe20000041838 */
[----:B------:R-:W-:Y:S01]  /*3860*/  IMNMX R15, R12, R15, PT ;  /* 0x0000000f0c0f7217 */ /* 0x000fe20003800200 */
[----:B------:R-:W-:Y:S03]  /*3870*/  LDSM.16.MT88.4 R80, [R171+0x4100] ;  /* 0x00410000ab50783b */ /* 0x000fe60000004200 */
[----:B------:R-:W-:Y:S01]  /*3880*/  ISETP.GT.AND P0, PT, R15, RZ, PT ;  /* 0x000000ff0f00720c */ /* 0x000fe20003f04270 */
[----:B------:R-:W-:Y:S01]  /*3890*/  LDSM.16.MT88.4 R88, [R134+0x4100] ;  /* 0x004100008658783b */ /* 0x000fe20000004200 */
[----:B------:R-:W-:Y:S01]  /*38a0*/  FMUL.FTZ R19, R64, c[0x0][0x320] ;  /* 0x0000c80040137a20 */ /* 0x000fe20000410000 */
[C---:B------:R-:W-:Y:S01]  /*38b0*/  HMMA.16816.F32.BF16 R52, R8.reuse, R32, R52 ;  /* 0x000000200834723c */ /* 0x040fe20000041834 */
[----:B--2---:R-:W-:Y:S01]  /*38c0*/  FSEL R25, R6, -INF , P0 ;  /* 0xff80000006197808 */ /* 0x004fe20000000000 */
[----:B------:R-:W-:Y:S01]  /*38d0*/  FMUL.FTZ R18, R65, c[0x0][0x320] ;  /* 0x0000c80041127a20 */ /* 0x000fe20000410000 */
[----:B------:R-:W-:Y:S01]  /*38e0*/  ISETP.GT.AND P0, PT, R15, 0x1, PT ;  /* 0x000000010f00780c */ /* 0x000fe20003f04270 */
[----:B------:R-:W2:Y:S01]  /*38f0*/  SHFL.IDX PT, R6, R16, 0x1, 0x1c1f ;  /* 0x003c1f0010067f89 */ /* 0x000ea200000e0000 */
[----:B------:R-:W4:Y:S01]  /*3900*/  MUFU.TANH R19, R19 ;  /* 0x0000001300137308 */ /* 0x000f220000002400 */
[----:B------:R-:W-:Y:S01]  /*3910*/  FMUL.FTZ R23, R42, c[0x0][0x320] ;  /* 0x0000c8002a177a20 */ /* 0x000fe20000410000 */
[----:B---3--:R-:W-:Y:S01]  /*3920*/  FSEL R0, R5, -INF , P0 ;  /* 0xff80000005007808 */ /* 0x008fe20000000000 */
[----:B------:R-:W-:Y:S01]  /*3930*/  FMUL.FTZ R60, R60, c[0x0][0x320] ;  /* 0x0000c8003c3c7a20 */ /* 0x000fe20000410000 */
[----:B------:R-:W-:Y:S01]  /*3940*/  ISETP.GT.AND P0, PT, R15, 0x8, PT ;  /* 0x000000080f00780c */ /* 0x000fe20003f04270 */
[----:B------:R-:W-:Y:S01]  /*3950*/  FMUL.FTZ R14, R61, c[0x0][0x320] ;  /* 0x0000c8003d0e7a20 */ /* 0x000fe20000410000 */
[----:B------:R-:W-:Y:S01]  /*3960*/  HMMA.16816.F32.BF16 R72, R8, R34, R72 ;  /* 0x000000220848723c */ /* 0x000fe20000041848 */
[----:B------:R-:W-:Y:S01]  /*3970*/  LDSM.16.MT88.4 R136, [R171+0x900] ;  /* 0x00090000ab88783b */ /* 0x000fe20000004200 */
[----:B------:R-:W3:Y:S01]  /*3980*/  MUFU.TANH R18, R18 ;  /* 0x0000001200127308 */ /* 0x000ee20000002400 */
[----:B-----5:R-:W-:Y:S01]  /*3990*/  FSEL R29, R21, -INF , P0 ;  /* 0xff800000151d7808 */ /* 0x020fe20000000000 */
[----:B------:R-:W-:Y:S01]  /*39a0*/  FMUL.FTZ R21, R43, c[0x0][0x320] ;  /* 0x0000c8002b157a20 */ /* 0x000fe20000410000 */
[----:B------:R-:W-:Y:S01]  /*39b0*/  ISETP.GT.AND P0, PT, R15, 0x9, PT ;  /* 0x000000090f00780c */ /* 0x000fe20003f04270 */
[----:B------:R-:W-:Y:S01]  /*39c0*/  FMUL.FTZ R56, R56, c[0x0][0x320] ;  /* 0x0000c80038387a20 */ /* 0x000fe20000410000 */
[----:B------:R-:W-:Y:S01]  /*39d0*/  LDSM.16.MT88.4 R40, [R135+0x2100] ;  /* 0x002100008728783b */ /* 0x000fe20000004200 */
[----:B------:R-:W-:Y:S01]  /*39e0*/  FMUL.FTZ R57, R57, c[0x0][0x320] ;  /* 0x0000c80039397a20 */ /* 0x000fe20000410000 */
[----:B-1----:R-:W-:Y:S01]  /*39f0*/  FSEL R27, R17, -INF , P0 ;  /* 0xff800000111b7808 */ /* 0x002fe20000000000 */
[----:B------:R-:W1:Y:S01]  /*3a00*/  MUFU.TANH R7, R60 ;  /* 0x0000003c00077308 */ /* 0x000e620000002400 */
[----:B------:R-:W-:Y:S01]  /*3a10*/  ISETP.GT.AND P0, PT, R15, 0x10, PT ;  /* 0x000000100f00780c */ /* 0x000fe20003f04270 */
[----:B------:R-:W-:-:S02]  /*3a20*/  FMUL.FTZ R8, R66, c[0x0][0x320] ;  /* 0x0000c80042087a20 */ /* 0x000fc40000410000 */
[----:B------:R-:W-:Y:S01]  /*3a30*/  FMUL.FTZ R52, R52, c[0x0][0x320] ;  /* 0x0000c80034347a20 */ /* 0x000fe20000410000 */
[----:B----4-:R-:W-:Y:S01]  /*3a40*/  FSEL R19, R19, -INF , P0 ;  /* 0xff80000013137808 */ /* 0x010fe20000000000 */
[----:B------:R-:W-:Y:S01]  /*3a50*/  FMUL.FTZ R53, R53, c[0x0][0x320] ;  /* 0x0000c80035357a20 */ /* 0x000fe20000410000 */
[----:B------:R-:W-:Y:S01]  /*3a60*/  ISETP.GT.AND P0, PT, R15, 0x11, PT ;  /* 0x000000110f00780c */ /* 0x000fe20003f04270 */
[----:B------:R-:W4:Y:S01]  /*3a70*/  MUFU.TANH R14, R14 ;  /* 0x0000000e000e7308 */ /* 0x000f220000002400 */
[----:B--2---:R-:W-:Y:S02]  /*3a80*/  IMAD.IADD R13, R13, 0x1, R6 ;  /* 0x000000010d0d7824 */ /* 0x004fe400078e0206 */
[----:B---3--:R-:W-:Y:S01]  /*3a90*/  FSEL R17, R18, -INF , P0 ;  /* 0xff80000012117808 */ /* 0x008fe20000000000 */
[----:B------:R-:W-:Y:S01]  /*3aa0*/  FMUL.FTZ R11, R62, c[0x0][0x320] ;  /* 0x0000c8003e0b7a20 */ /* 0x000fe20000410000 */
[----:B------:R-:W-:Y:S01]  /*3ab0*/  ISETP.GT.AND P0, PT, R15, 0x18, PT ;  /* 0x000000180f00780c */ /* 0x000fe20003f04270 */
[----:B------:R-:W-:Y:S01]  /*3ac0*/  FMUL.FTZ R72, R72, c[0x0][0x320] ;  /* 0x0000c80048487a20 */ /* 0x000fe20000410000 */
[----:B------:R-:W-:Y:S01]  /*3ad0*/  IMNMX R12, R12, R13, PT ;  /* 0x0000000d0c0c7217 */ /* 0x000fe20003800200 */
[----:B------:R-:W2:Y:S01]  /*3ae0*/  MUFU.TANH R165, R56 ;  /* 0x0000003800a57308 */ /* 0x000ea20000002400 */
[----:B-1----:R-:W-:Y:S01]  /*3af0*/  FSEL R7, R7, -INF , P0 ;  /* 0xff80000007077808 */ /* 0x002fe20000000000 */
[----:B------:R-:W-:Y:S01]  /*3b00*/  FMUL.FTZ R73, R73, c[0x0][0x320] ;  /* 0x0000c80049497a20 */ /* 0x000fe20000410000 */
[----:B------:R-:W-:Y:S01]  /*3b10*/  ISETP.GT.AND P0, PT, R15, 0x19, PT ;  /* 0x000000190f00780c */ /* 0x000fe20003f04270 */
[----:B------:R-:W-:-:S02]  /*3b20*/  FMUL.FTZ R13, R67, c[0x0][0x320] ;  /* 0x0000c800430d7a20 */ /* 0x000fc40000410000 */
[----:B------:R-:W-:Y:S01]  /*3b30*/  FMUL.FTZ R9, R63, c[0x0][0x320] ;  /* 0x0000c8003f097a20 */ /* 0x000fe20000410000 */
[----:B------:R-:W-:Y:S01]  /*3b40*/  LDSM.16.MT88.4 R64, [R163+0x2100] ;  /* 0x00210000a340783b */ /* 0x000fe20000004200 */
[----:B----4-:R-:W-:Y:S01]  /*3b50*/  FSEL R5, R14, -INF , P0 ;  /* 0xff8000000e057808 */ /* 0x010fe20000000000 */
[----:B------:R-:W1:Y:S01]  /*3b60*/  MUFU.TANH R211, R57 ;  /* 0x0000003900d37308 */ /* 0x000e620000002400 */
[----:B------:R-:W-:Y:S01]  /*3b70*/  ISETP.GT.AND P0, PT, R15, 0x20, PT ;  /* 0x000000200f00780c */ /* 0x000fe20003f04270 */
[----:B------:R-:W-:Y:S02]  /*3b80*/  FMUL.FTZ R58, R58, c[0x0][0x320] ;  /* 0x0000c8003a3a7a20 */ /* 0x000fe40000410000 */
[----:B------:R-:W-:Y:S01]  /*3b90*/  FMUL.FTZ R59, R59, c[0x0][0x320] ;  /* 0x0000c8003b3b7a20 */ /* 0x000fe20000410000 */
[----:B------:R-:W-:Y:S01]  /*3ba0*/  FSEL R213, R213, -INF , P0 ;  /* 0xff800000d5d57808 */ /* 0x000fe20000000000 */
[----:B------:R-:W-:Y:S01]  /*3bb0*/  FMUL.FTZ R54, R54, c[0x0][0x320] ;  /* 0x0000c80036367a20 */ /* 0x000fe20000410000 */
[----:B------:R-:W-:Y:S01]  /*3bc0*/  ISETP.GT.AND P0, PT, R15, 0x21, PT ;  /* 0x000000210f00780c */ /* 0x000fe20003f04270 */
[----:B------:R-:W3:Y:S01]  /*3bd0*/  MUFU.TANH R193, R52 ;  /* 0x0000003400c17308 */ /* 0x000ee20000002400 */
[----:B------:R-:W-:-:S02]  /*3be0*/  FMUL.FTZ R55, R55, c[0x0][0x320] ;  /* 0x0000c80037377a20 */ /* 0x000fc40000410000 */
[----:B------:R-:W-:Y:S01]  /*3bf0*/  FSEL R167, R167, -INF , P0 ;  /* 0xff800000a7a77808 */ /* 0x000fe20000000000 */
[----:B------:R-:W-:Y:S01]  /*3c00*/  FMUL.FTZ R74, R74, c[0x0][0x320] ;  /* 0x0000c8004a4a7a20 */ /* 0x000fe20000410000 */
[----:B------:R-:W-:Y:S01]  /*3c10*/  ISETP.GT.AND P0, PT, R15, 0x28, PT ;  /* 0x000000280f00780c */ /* 0x000fe20003f04270 */
[----:B------:R-:W-:Y:S02]  /*3c20*/  FMUL.FTZ R75, R75, c[0x0][0x320] ;  /* 0x0000c8004b4b7a20 */ /* 0x000fe40000410000 */
[----:B------:R-:W4:Y:S01]  /*3c30*/  MUFU.TANH R183, R53 ;  /* 0x0000003500b77308 */ /* 0x000f220000002400 */
[----:B--2---:R-:W-:Y:S02]  /*3c40*/  FSEL R165, R165, -INF , P0 ;  /* 0xff800000a5a57808 */ /* 0x004fe40000000000 */
[----:B------:R-:W-:-:S04]  /*3c50*/  ISETP.GT.AND P0, PT, R15, 0x29, PT ;  /* 0x000000290f00780c */ /* 0x000fc80003f04270 */
[----:B-1----:R-:W-:Y:S01]  /*3c60*/  FSEL R211, R211, -INF , P0 ;  /* 0xff800000d3d37808 */ /* 0x002fe20000000000 */
[----:B------:R-:W1:Y:S01]  /*3c70*/  MUFU.TANH R181, R72 ;  /* 0x0000004800b57308 */ /* 0x000e620000002400 */
[----:B------:R-:W-:-:S04]  /*3c80*/  ISETP.GT.AND P0, PT, R15, 0x30, PT ;  /* 0x000000300f00780c */ /* 0x000fc80003f04270 */
[----:B---3--:R-:W-:Y:S02]  /*3c90*/  FSEL R193, R193, -INF , P0 ;  /* 0xff800000c1c17808 */ /* 0x008fe40000000000 */
[----:B------:R-:W-:Y:S01]  /*3ca0*/  ISETP.GT.AND P0, PT, R15, 0x31, PT ;  /* 0x000000310f00780c */ /* 0x000fe20003f04270 */
[----:B------:R-:W2:Y:S03]  /*3cb0*/  MUFU.TANH R179, R73 ;  /* 0x0000004900b37308 */ /* 0x000ea60000002400 */
[----:B----4-:R-:W-:Y:S02]  /*3cc0*/  FSEL R183, R183, -INF , P0 ;  /* 0xff800000b7b77808 */ /* 0x010fe40000000000 */
[----:B------:R-:W-:-:S03]  /*3cd0*/  ISETP.GT.AND P0, PT, R15, 0x38, PT ;  /* 0x000000380f00780c */ /* 0x000fc60003f04270 */
[----:B------:R-:W3:Y:S01]  /*3ce0*/  MUFU.TANH R23, R23 ;  /* 0x0000001700177308 */ /* 0x000ee20000002400 */
[----:B-1----:R-:W-:Y:S02]  /*3cf0*/  FSEL R181, R181, -INF , P0 ;  /* 0xff800000b5b57808 */ /* 0x002fe40000000000 */
[----:B------:R-:W-:-:S04]  /*3d00*/  ISETP.GT.AND P0, PT, R15, 0x39, PT ;  /* 0x000000390f00780c */ /* 0x000fc80003f04270 */
[----:B--2---:R-:W-:Y:S01]  /*3d10*/  FSEL R179, R179, -INF , P0 ;  /* 0xff800000b3b37808 */ /* 0x004fe20000000000 */
[----:B------:R-:W1:Y:S01]  /*3d20*/  MUFU.TANH R21, R21 ;  /* 0x0000001500157308 */ /* 0x000e620000002400 */
[----:B------:R-:W-:-:S04]  /*3d30*/  ISETP.GT.AND P0, PT, R12, RZ, PT ;  /* 0x000000ff0c00720c */ /* 0x000fc80003f04270 */
[----:B------:R-:W-:Y:S02]  /*3d40*/  FSEL R6, R2, -INF , P0 ;  /* 0xff80000002067808 */ /* 0x000fe40000000000 */
[----:B------:R-:W-:Y:S01]  /*3d50*/  FMNMX.FTZ R2, R25, R0, !PT ;  /* 0x0000000019027209 */ /* 0x000fe20007810000 */
[----:B------:R-:W2:Y:S01]  /*3d60*/  MUFU.TANH R8, R8 ;  /* 0x0000000800087308 */ /* 0x000ea20000002400 */
[C---:B------:R-:W-:Y:S02]  /*3d70*/  ISETP.GT.AND P0, PT, R12.reuse, 0x1, PT ;  /* 0x000000010c00780c */ /* 0x040fe40003f04270 */
[----:B------:R-:W-:Y:S02]  /*3d80*/  FMNMX.FTZ R2, R29, R2, !PT ;  /* 0x000000021d027209 */ /* 0x000fe40007810000 */
[----:B------:R-:W-:Y:S02]  /*3d90*/  FSEL R31, R31, -INF , P0 ;  /* 0xff8000001f1f7808 */ /* 0x000fe40000000000 */
[----:B------:R-:W-:Y:S01]  /*3da0*/  ISETP.GT.AND P0, PT, R12, 0x8, PT ;  /* 0x000000080c00780c */ /* 0x000fe20003f04270 */
[----:B------:R-:W4:Y:S01]  /*3db0*/  MUFU.TANH R13, R13 ;  /* 0x0000000d000d7308 */ /* 0x000f220000002400 */
[----:B------:R-:W-:-:S02]  /*3dc0*/  FMNMX.FTZ R2, R27, R2, !PT ;  /* 0x000000021b027209 */ /* 0x000fc40007810000 */
[----:B---3--:R-:W-:Y:S02]  /*3dd0*/  FSEL R23, R23, -INF , P0 ;  /* 0xff80000017177808 */ /* 0x008fe40000000000 */
[----:B------:R-:W-:Y:S02]  /*3de0*/  FMNMX.FTZ R2, R19, R2, !PT ;  /* 0x0000000213027209 */ /* 0x000fe40007810000 */
[C---:B------:R-:W-:Y:S01]  /*3df0*/  ISETP.GT.AND P0, PT, R12.reuse, 0x9, PT ;  /* 0x000000090c00780c */ /* 0x040fe20003f04270 */
[----:B------:R-:W3:Y:S01]  /*3e00*/  MUFU.TANH R11, R11 ;  /* 0x0000000b000b7308 */ /* 0x000ee20000002400 */
[----:B------:R-:W-:Y:S02]  /*3e10*/  FMNMX.FTZ R2, R17, R2, !PT ;  /* 0x0000000211027209 */ /* 0x000fe40007810000 */
[----:B-1----:R-:W-:Y:S02]  /*3e20*/  FSEL R21, R21, -INF , P0 ;  /* 0xff80000015157808 */ /* 0x002fe40000000000 */
[----:B------:R-:W-:-:S02]  /*3e30*/  ISETP.GT.AND P0, PT, R12, 0x10, PT ;  /* 0x000000100c00780c */ /* 0x000fc40003f04270 */
[----:B------:R-:W-:Y:S01]  /*3e40*/  FMNMX.FTZ R2, R7, R2, !PT ;  /* 0x0000000207027209 */ /* 0x000fe20007810000 */
[----:B------:R-:W1:Y:S01]  /*3e50*/  MUFU.TANH R9, R9 ;  /* 0x0000000900097308 */ /* 0x000e620000002400 */
[----:B--2---:R-:W-:Y:S02]  /*3e60*/  FSEL R15, R8, -INF , P0 ;  /* 0xff800000080f7808 */ /* 0x004fe40000000000 */
[----:B------:R-:W-:Y:S02]  /*3e70*/  ISETP.GT.AND P0, PT, R12, 0x11, PT ;  /* 0x000000110c00780c */ /* 0x000fe40003f04270 */
[----:B------:R-:W-:Y:S02]  /*3e80*/  FMNMX.FTZ R2, R5, R2, !PT ;  /* 0x0000000205027209 */ /* 0x000fe40007810000 */
[----:B------:R-:W-:Y:S01]  /*3e90*/  FMNMX.FTZ R8, R6, R31, !PT ;  /* 0x0000001f06087209 */ /* 0x000fe20007810000 */
[----:B------:R-:W2:Y:S01]  /*3ea0*/  MUFU.TANH R195, R58 ;  /* 0x0000003a00c37308 */ /* 0x000ea20000002400 */
[----:B----4-:R-:W-:-:S02]  /*3eb0*/  FSEL R13, R13, -INF , P0 ;  /* 0xff8000000d0d7808 */ /* 0x010fc40000000000 */
[C---:B------:R-:W-:Y:S02]  /*3ec0*/  ISETP.GT.AND P0, PT, R12.reuse, 0x18, PT ;  /* 0x000000180c00780c */ /* 0x040fe40003f04270 */
[----:B------:R-:W-:Y:S02]  /*3ed0*/  FMNMX.FTZ R2, R213, R2, !PT ;  /* 0x00000002d5027209 */ /* 0x000fe40007810000 */
[----:B------:R-:W-:Y:S01]  /*3ee0*/  FMNMX.FTZ R8, R23, R8, !PT ;  /* 0x0000000817087209 */ /* 0x000fe20007810000 */
[----:B------:R4:W5:Y:S01]  /*3ef0*/  MUFU.TANH R175, R59 ;  /* 0x0000003b00af7308 */ /* 0x0009620000002400 */
[----:B---3--:R-:W-:Y:S02]  /*3f00*/  FSEL R11, R11, -INF , P0 ;  /* 0xff8000000b0b7808 */ /* 0x008fe40000000000 */
[----:B------:R-:W-:Y:S02]  /*3f10*/  FMNMX.FTZ R2, R167, R2, !PT ;  /* 0x00000002a7027209 */ /* 0x000fe40007810000 */
[----:B------:R-:W-:-:S02]  /*3f20*/  ISETP.GT.AND P0, PT, R12, 0x19, PT ;  /* 0x000000190c00780c */ /* 0x000fc40003f04270 */
[----:B------:R-:W-:Y:S01]  /*3f30*/  FMNMX.FTZ R8, R21, R8, !PT ;  /* 0x0000000815087209 */ /* 0x000fe20007810000 */
[----:B------:R-:W3:Y:S01]  /*3f40*/  MUFU.TANH R177, R54 ;  /* 0x0000003600b17308 */ /* 0x000ee20000002400 */
[----:B------:R-:W-:Y:S02]  /*3f50*/  FMNMX.FTZ R2, R165, R2, !PT ;  /* 0x00000002a5027209 */ /* 0x000fe40007810000 */
[----:B-1----:R-:W-:Y:S02]  /*3f60*/  FSEL R9, R9, -INF , P0 ;  /* 0xff80000009097808 */ /* 0x002fe40000000000 */
[----:B------:R-:W-:Y:S02]  /*3f70*/  FMNMX.FTZ R8, R15, R8, !PT ;  /* 0x000000080f087209 */ /* 0x000fe40007810000 */
[----:B------:R-:W-:Y:S01]  /*3f80*/  ISETP.GT.AND P0, PT, R12, 0x20, PT ;  /* 0x000000200c00780c */ /* 0x000fe20003f04270 */
[----:B------:R-:W1:Y:S01]  /*3f90*/  MUFU.TANH R143, R55 ;  /* 0x00000037008f7308 */ /* 0x000e620000002400 */
[----:B------:R-:W-:Y:S01]  /*3fa0*/  FMNMX.FTZ R2, R211, R2, !PT ;  /* 0x00000002d3027209 */ /* 0x000fe20007810000 */
[----:B----4-:R-:W-:Y:S01]  /*3fb0*/  LDSM.16.MT88.4 R56, [R134+0x2100] ;  /* 0x002100008638783b */ /* 0x010fe20000004200 */
[----:B------:R-:W-:-:S02]  /*3fc0*/  FMNMX.FTZ R8, R13, R8, !PT ;  /* 0x000000080d087209 */ /* 0x000fc40007810000 */
[----:B------:R-:W-:Y:S02]  /*3fd0*/  FSEL R203, R203, -INF , P0 ;  /* 0xff800000cbcb7808 */ /* 0x000fe40000000000 */
[C---:B------:R-:W-:Y:S01]  /*3fe0*/  ISETP.GT.AND P0, PT, R12.reuse, 0x21, PT ;  /* 0x000000210c00780c */ /* 0x040fe20003f04270 */
[----:B------:R-:W4:Y:S01]  /*3ff0*/  MUFU.TANH R141, R74 ;  /* 0x0000004a008d7308 */ /* 0x000f220000002400 */
[----:B------:R-:W-:Y:S02]  /*4000*/  FMNMX.FTZ R2, R193, R2, !PT ;  /* 0x00000002c1027209 */ /* 0x000fe40007810000 */
[----:B------:R-:W-:Y:S02]  /*4010*/  FMNMX.FTZ R8, R11, R8, !PT ;  /* 0x000000080b087209 */ /* 0x000fe40007810000 */
[----:B------:R-:W-:Y:S02]  /*4020*/  FSEL R173, R173, -INF , P0 ;  /* 0xff800000adad7808 */ /* 0x000fe40000000000 */
[----:B------:R-:W-:Y:S01]  /*4030*/  ISETP.GT.AND P0, PT, R12, 0x28, PT ;  /* 0x000000280c00780c */ /* 0x000fe20003f04270 */
[----:B------:R1:W1:Y:S01]  /*4040*/  MUFU.TANH R169, R75 ;  /* 0x0000004b00a97308 */ /* 0x0002620000002400 */
[----:B------:R-:W-:-:S02]  /*4050*/  FMNMX.FTZ R2, R183, R2, !PT ;  /* 0x00000002b7027209 */ /* 0x000fc40007810000 */
[----:B------:R-:W-:Y:S02]  /*4060*/  FMNMX.FTZ R8, R9, R8, !PT ;  /* 0x0000000809087209 */ /* 0x000fe40007810000 */
[----:B--2---:R-:W-:Y:S02]  /*4070*/  FSEL R195, R195, -INF , P0 ;  /* 0xff800000c3c37808 */ /* 0x004fe40000000000 */
[----:B------:R-:W-:Y:S02]  /*4080*/  FMNMX.FTZ R2, R181, R2, !PT ;  /* 0x00000002b5027209 */ /* 0x000fe40007810000 */
[----:B------:R-:W-:Y:S02]  /*4090*/  ISETP.GT.AND P0, PT, R12, 0x29, PT ;  /* 0x000000290c00780c */ /* 0x000fe40003f04270 */
[----:B------:R-:W-:Y:S02]  /*40a0*/  FMNMX.FTZ R8, R203, R8, !PT ;  /* 0x00000008cb087209 */ /* 0x000fe40007810000 */
[----:B------:R-:W-:-:S02]  /*40b0*/  FMNMX.FTZ R2, R179, R2, !PT ;  /* 0x00000002b3027209 */ /* 0x000fc40007810000 */
[----:B-----5:R-:W-:Y:S01]  /*40c0*/  FSEL R175, R175, -INF , P0 ;  /* 0xff800000afaf7808 */ /* 0x020fe20000000000 */
[----:B-1----:R-:W-:Y:S01]  /*40d0*/  LDSM.16.MT88.4 R72, [R135+0x4100] ;  /* 0x004100008748783b */ /* 0x002fe20000004200 */
[----:B------:R-:W-:Y:S02]  /*40e0*/  FMNMX.FTZ R8, R173, R8, !PT ;  /* 0x00000008ad087209 */ /* 0x000fe40007810000 */
[C---:B------:R-:W-:Y:S01]  /*40f0*/  ISETP.GT.AND P0, PT, R12.reuse, 0x30, PT ;  /* 0x000000300c00780c */ /* 0x040fe20003f04270 */
[----:B------:R-:W1:Y:S01]  /*4100*/  SHFL.BFLY PT, R33, R2, 0x2, 0x1f ;  /* 0x0c401f0002217f89 */ /* 0x000e6200000e0000 */
[----:B------:R-:W-:Y:S02]  /*4110*/  FMNMX.FTZ R8, R195, R8, !PT ;  /* 0x00000008c3087209 */ /* 0x000fe40007810000 */
[----:B---3--:R-:W-:Y:S02]  /*4120*/  FSEL R177, R177, -INF , P0 ;  /* 0xff800000b1b17808 */ /* 0x008fe40000000000 */
[----:B------:R-:W-:-:S02]  /*4130*/  ISETP.GT.AND P0, PT, R12, 0x31, PT ;  /* 0x000000310c00780c */ /* 0x000fc40003f04270 */
[----:B------:R-:W-:Y:S02]  /*4140*/  FMNMX.FTZ R8, R175, R8, !PT ;  /* 0x00000008af087209 */ /* 0x000fe40007810000 */
[----:B------:R-:W-:Y:S02]  /*4150*/  FSEL R143, R143, -INF , P0 ;  /* 0xff8000008f8f7808 */ /* 0x000fe40000000000 */
[C---:B------:R-:W-:Y:S02]  /*4160*/  ISETP.GT.AND P0, PT, R12.reuse, 0x38, PT ;  /* 0x000000380c00780c */ /* 0x040fe40003f04270 */
[----:B------:R-:W-:Y:S02]  /*4170*/  FMNMX.FTZ R8, R177, R8, !PT ;  /* 0x00000008b1087209 */ /* 0x000fe40007810000 */
[----:B----4-:R-:W-:Y:S02]  /*4180*/  FSEL R141, R141, -INF , P0 ;  /* 0xff8000008d8d7808 */ /* 0x010fe40000000000 */
[----:B------:R-:W-:-:S02]  /*4190*/  ISETP.GT.AND P0, PT, R12, 0x39, PT ;  /* 0x000000390c00780c */ /* 0x000fc40003f04270 */
[----:B------:R-:W-:Y:S02]  /*41a0*/  FMNMX.FTZ R8, R143, R8, !PT ;  /* 0x000000088f087209 */ /* 0x000fe40007810000 */
[----:B------:R-:W-:Y:S02]  /*41b0*/  FSEL R169, R169, -INF , P0 ;  /* 0xff800000a9a97808 */ /* 0x000fe40000000000 */
        /* <DEDUP_REMOVED lines=16> */
[--C-:B------:R-:W-:Y:S01]  /*42c0*/  FFMA.FTZ R151, R7, c[0x0][0x2d0], -R140.reuse ;  /* 0x0000b40007977a23 */ /* 0x100fe2000001088c */
[----:B------:R-:W-:Y:S01]  /*42d0*/  LDSM.16.MT88.4 R24, [R171+0x2900] ;  /* 0x00290000ab18783b */ /* 0x000fe20000004200 */
[----:B------:R-:W-:-:S02]  /*42e0*/  FFMA.FTZ R148, R5, c[0x0][0x2d0], -R140 ;  /* 0x0000b40005947a23 */ /* 0x000fc4000001088c */
[--C-:B------:R-:W-:Y:S02]  /*42f0*/  FFMA.FTZ R157, R19, c[0x0][0x2d0], -R140.reuse ;  /* 0x0000b400139d7a23 */ /* 0x100fe4000001088c */
[--C-:B------:R-:W-:Y:S01]  /*4300*/  FFMA.FTZ R152, R17, c[0x0][0x2d0], -R140.reuse ;  /* 0x0000b40011987a23 */ /* 0x100fe2000001088c */
[----:B------:R-:W2:Y:S01]  /*4310*/  MUFU.EX2 R159, R159 ;  /* 0x0000009f009f7308 */ /* 0x000ea20000000800 */
[----:B------:R-:W-:Y:S01]  /*4320*/  LDSM.16.MT88.4 R16, [R134+0x2900] ;  /* 0x002900008610783b */ /* 0x000fe20000004200 */
        /* <DEDUP_REMOVED lines=11> */
[--C-:B------:R-:W-:Y:S01]  /*43e0*/  FFMA.FTZ R183, R183, c[0x0][0x2d0], -R140.reuse ;  /* 0x0000b400b7b77a23 */ /* 0x100fe2000001088c */
[----:B------:R-:W-:Y:S01]  /*43f0*/  PLOP3.LUT P0, PT, PT, PT, UP0, 0x40, 0x0 ;  /* 0x000000000000781c */ /* 0x000fe20003f0e808 */
[----:B------:R-:W-:Y:S01]  /*4400*/  FFMA.FTZ R176, R181, c[0x0][0x2d0], -R140 ;  /* 0x0000b400b5b07a23 */ /* 0x000fe2000001088c */
[----:B------:R-:W1:Y:S01]  /*4410*/  MUFU.EX2 R153, R153 ;  /* 0x0000009900997308 */ /* 0x000e620000000800 */
[--C-:B------:R-:W-:Y:S01]  /*4420*/  FFMA.FTZ R161, R6, c[0x0][0x2d0], -R168.reuse ;  /* 0x0000b40006a17a23 */ /* 0x100fe200000108a8 */
[----:B--2---:R-:W-:Y:S01]  /*4430*/  F2FP.BF16.PACK_AB R96, R158, R159 ;  /* 0x0000009f9e60723e */ /* 0x004fe200000010ff */
[--C-:B------:R-:W-:Y:S01]  /*4440*/  FFMA.FTZ R160, R31, c[0x0][0x2d0], -R168.reuse ;  /* 0x0000b4001fa07a23 */ /* 0x100fe200000108a8 */
[----:B------:R-:W2:Y:S01]  /*4450*/  LDSM.16.MT88.4 R4, [R4+0x4100] ;  /* 0x004100000404783b */ /* 0x000ea20000004200 */
[----:B------:R-:W-:-:S02]  /*4460*/  FFMA.FTZ R162, R23, c[0x0][0x2d0], -R168 ;  /* 0x0000b40017a27a23 */ /* 0x000fc400000108a8 */
[--C-:B------:R-:W-:Y:S01]  /*4470*/  FFMA.FTZ R155, R21, c[0x0][0x2d0], -R168.reuse ;  /* 0x0000b400159b7a23 */ /* 0x100fe200000108a8 */
[----:B------:R-:W-:Y:S01]  /*4480*/  MUFU.EX2 R161, R161 ;  /* 0x000000a100a17308 */ /* 0x000fe20000000800 */
[--C-:B------:R-:W-:Y:S01]  /*4490*/  FFMA.FTZ R150, R11, c[0x0][0x2d0], -R168.reuse ;  /* 0x0000b4000b967a23 */ /* 0x100fe200000108a8 */
[----:B------:R-:W-:Y:S01]  /*44a0*/  LDSM.16.MT88.4 R20, [R135+0x900] ;  /* 0x000900008714783b */ /* 0x000fe20000004200 */
[--C-:B------:R-:W-:Y:S02]  /*44b0*/  FFMA.FTZ R3, R9, c[0x0][0x2d0], -R168.reuse ;  /* 0x0000b40009037a23 */ /* 0x100fe400000108a8 */
[--C-:B------:R-:W-:Y:S01]  /*44c0*/  FFMA.FTZ R154, R15, c[0x0][0x2d0], -R168.reuse ;  /* 0x0000b4000f9a7a23 */ /* 0x100fe200000108a8 */
[----:B------:R-:W3:Y:S01]  /*44d0*/  LDSM.16.MT88.4 R8, [R135+0x2900] ;  /* 0x002900008708783b */ /* 0x000ee20000004200 */
[--C-:B------:R-:W-:Y:S01]  /*44e0*/  FFMA.FTZ R149, R13, c[0x0][0x2d0], -R168.reuse ;  /* 0x0000b4000d957a23 */ /* 0x100fe200000108a8 */
[----:B------:R-:W4:Y:S01]  /*44f0*/  MUFU.EX2 R160, R160 ;  /* 0x000000a000a07308 */ /* 0x000f220000000800 */
[----:B-1----:R-:W-:Y:S01]  /*4500*/  F2FP.BF16.PACK_AB R98, R153, R156 ;  /* 0x0000009c9962723e */ /* 0x002fe200000010ff */
[----:B------:R-:W1:Y:S01]  /*4510*/  LDSM.16.MT88.4 R12, [R163+0x2900] ;  /* 0x00290000a30c783b */ /* 0x000e620000004200 */
[----:B------:R-:W-:-:S02]  /*4520*/  FFMA.FTZ R170, R203, c[0x0][0x2d0], -R168 ;  /* 0x0000b400cbaa7a23 */ /* 0x000fc400000108a8 */
[--C-:B------:R-:W-:Y:S01]  /*4530*/  FFMA.FTZ R173, R173, c[0x0][0x2d0], -R168.reuse ;  /* 0x0000b400adad7a23 */ /* 0x100fe200000108a8 */
[----:B------:R-:W-:Y:S01]  /*4540*/  LDSM.16.MT88.4 R28, [R163+0x900] ;  /* 0x00090000a31c783b */ /* 0x000fe20000004200 */
[--C-:B------:R-:W-:Y:S01]  /*4550*/  FFMA.FTZ R172, R195, c[0x0][0x2d0], -R168.reuse ;  /* 0x0000b400c3ac7a23 */ /* 0x100fe200000108a8 */
[----:B------:R-:W-:Y:S01]  /*4560*/  MUFU.EX2 R162, R162 ;  /* 0x000000a200a27308 */ /* 0x000fe20000000800 */
[----:B------:R-:W-:Y:S02]  /*4570*/  FFMA.FTZ R175, R175, c[0x0][0x2d0], -R168 ;  /* 0x0000b400afaf7a23 */ /* 0x000fe400000108a8 */
[----:B------:R-:W-:Y:S02]  /*4580*/  FFMA.FTZ R203, R179, c[0x0][0x2d0], -R140 ;  /* 0x0000b400b3cb7a23 */ /* 0x000fe4000001088c */
[--C-:B------:R-:W-:Y:S02]  /*4590*/  FFMA.FTZ R177, R177, c[0x0][0x2d0], -R168.reuse ;  /* 0x0000b400b1b17a23 */ /* 0x100fe400000108a8 */
[--C-:B------:R-:W-:Y:S01]  /*45a0*/  FFMA.FTZ R178, R143, c[0x0][0x2d0], -R168.reuse ;  /* 0x0000b4008fb27a23 */ /* 0x100fe200000108a8 */
[----:B------:R-:W5:Y:S01]  /*45b0*/  MUFU.EX2 R155, R155 ;  /* 0x0000009b009b7308 */ /* 0x000f620000000800 */
[----:B----4-:R-:W-:Y:S01]  /*45c0*/  F2FP.BF16.PACK_AB R97, R160, R161 ;  /* 0x000000a1a061723e */ /* 0x010fe200000010ff */
        /* <DEDUP_REMOVED lines=9> */
[----:B------:R-:W4:Y:S01]  /*4660*/  MUFU.EX2 R152, R152 ;  /* 0x0000009800987308 */ /* 0x000f220000000800 */
        /* <DEDUP_REMOVED lines=198> */
[----:B------:R-:W-:Y:S01]  /*52d0*/  SHF.L.U64.HI R10, R206, 0x1, R147 ;  /* 0x00000001ce0a7819 */ /* 0x000fe20000010293 */
        /* <DEDUP_REMOVED lines=8> */
[----:B------:R-:W-:Y:S02]  /*5360*/  IMAD.IADD R7, R9, 0x1, R6 ;  /* 0x0000000109077824 */ /* 0x000fe400078e0206 */
[----:B------:R-:W-:Y:S01]  /*5370*/  IMAD.MOV.U32 R6, RZ, RZ, R8 ;  /* 0x000000ffff067224 */ /* 0x000fe200078e0008 */
[----:B------:R-:W-:Y:S01]  /*5380*/  SEL R8, RZ, 0x10, P5 ;  /* 0x00000010ff087807 */ /* 0x000fe20002800000 */
[----:B------:R-:W-:-:S03]  /*5390*/  IMAD.SHL.U32 R9, R206, 0x2, RZ ;  /* 0x00000002ce097824 */ /* 0x000fc600078e00ff */
[----:B------:R-:W-:-:S04]  /*53a0*/  IADD3 R18, -R8, 0x10, RZ ;  /* 0x0000001008127810 */ /* 0x000fc80007ffe1ff */
[----:B------:R-:W-:Y:S02]  /*53b0*/  LOP3.LUT R18, R18, 0xf, RZ, 0xc0, !PT ;  /* 0x0000000f12127812 */ /* 0x000fe400078ec0ff */
[----:B--2---:R-:W-:Y:S01]  /*53c0*/  SHF.R.S32.HI R11, RZ, 0x1f, R198 ;  /* 0x0000001fff0b7819 */ /* 0x004fe200000114c6 */
[----:B------:R-:W-:Y:S01]  /*53d0*/  IMAD.WIDE.U32 R4, R198, c[0x0][0x1f0], R6 ;  /* 0x00007c00c6047a25 */ /* 0x000fe200078e0006 */
[----:B------:R-:W-:-:S03]  /*53e0*/  SHF.L.U64.HI R7, R205, 0x1, R132 ;  /* 0x00000001cd077819 */ /* 0x000fc60000010284 */
[----:B------:R-:W-:Y:S01]  /*53f0*/  IMAD R11, R11, c[0x0][0x1f0], RZ ;  /* 0x00007c000b0b7a24 */ /* 0x000fe200078e02ff */
[----:B------:R-:W-:Y:S01]  /*5400*/  IADD3 R4, P0, R4, UR20, RZ ;  /* 0x0000001404047c10 */ /* 0x000fe2000ff1e0ff */
[----:B------:R-:W-:Y:S02]  /*5410*/  IMAD.SHL.U32 R6, R205, 0x2, RZ ;  /* 0x00000002cd067824 */ /* 0x000fe400078e00ff */
[----:B------:R-:W-:-:S05]  /*5420*/  IMAD R11, R198, c[0x0][0x1f4], R11 ;  /* 0x00007d00c60b7a24 */ /* 0x000fca00078e020b */
[----:B------:R-:W-:Y:S02]  /*5430*/  IADD3.X R11, R5, UR17, R11, P0, !PT ;  /* 0x00000011050b7c10 */ /* 0x000fe400087fe40b */
[C---:B------:R-:W-:Y:S02]  /*5440*/  LEA R12, P0, R4.reuse, c[0x0][0x1c8], 0x1 ;  /* 0x00007200040c7a11 */ /* 0x040fe400078008ff */
        /* <DEDUP_REMOVED lines=30> */
.L_x_1553:
[----:B------:R-:W-:Y:S01]  /*5630*/  ULDC.64 UR4, c[0x0][0x2c8] ;  /* 0x0000b20000047ab9 */ /* 0x000fe20000000a00 */
[----:B------:R-:W0:Y:S01]  /*5640*/  LDGDEPBAR ;  /* 0x00000000000079af */ /* 0x000e220000000000 */
[----:B------:R-:W-:-:S04]  /*5650*/  UIMAD.WIDE.U32 UR22, UR15, UR4, URZ ;  /* 0x000000040f1672a5 */ /* 0x000fc8000f8e003f */
[----:B------:R-:W-:Y:S02]  /*5660*/  @UP1 USHF.R.U32.HI UR15, URZ, UR5, UR23 ;  /* 0x000000053f0f1299 */ /* 0x000fe40008011617 */
[----:B------:R-:W-:Y:S02]  /*5670*/  UIADD3 UR23, UR13, -0x2, URZ ;  /* 0xfffffffe0d177890 */ /* 0x000fe4000fffe03f */
[----:B------:R-:W-:Y:S02]  /*5680*/  UIADD3 UR15, UR15, UR9, -UR12 ;  /* 0x000000090f0f7290 */ /* 0x000fe4000fffe80c */
[----:B------:R-:W-:Y:S02]  /*5690*/  UMOV UR13, URZ ;  /* 0x0000003f000d7c82 */ /* 0x000fe40008000000 */
[----:B------:R-:W-:Y:S02]  /*56a0*/  USHF.R.S32.HI UR4, URZ, 0x1f, UR15 ;  /* 0x0000001f3f047899 */ /* 0x000fe4000801140f */
[----:B------:R-:W-:-:S02]  /*56b0*/  UMOV UR5, 0x1 ;  /* 0x0000000100057882 */ /* 0x000fc40000000000 */
[----:B------:R-:W-:-:S04]  /*56c0*/  ULEA.HI UR4, UR4, UR15, URZ, 0x6 ;  /* 0x0000000f04047291 */ /* 0x000fc8000f8f303f */
[----:B------:R-:W-:-:S04]  /*56d0*/  USHF.R.S32.HI UR22, URZ, 0x6, UR4 ;  /* 0x000000063f167899 */ /* 0x000fc80008011404 */
[----:B------:R-:W-:-:S04]  /*56e0*/  UISETP.LT.AND UP0, UPT, URZ, UR22, UPT ;  /* 0x000000163f00728c */ /* 0x000fc8000bf01270 */
[----:B------:R-:W-:-:S04]  /*56f0*/  USEL UR22, URZ, UR22, !UP0 ;  /* 0x000000163f167287 */ /* 0x000fc8000c000000 */
[----:B------:R-:W-:-:S06]  /*5700*/  UISETP.GE.AND UP0, UPT, UR23, UR22, UPT ;  /* 0x000000161700728c */ /* 0x000fcc000bf06270 */
[----:B------:R-:W-:-:S13]  /*5710*/  PLOP3.LUT P0, PT, PT, PT, UP0, 0x40, 0x0 ;  /* 0x000000000000781c */ /* 0x000fda0003f0e808 */
[----:B------:R-:W-:Y:S05]  /*5720*/  @P0 BRA `(.L_x_1554) ;  /* 0x0000363000000947 */ /* 0x000fea0003800000 */
        /* <DEDUP_REMOVED lines=15> */
.L_x_1557:
[----:B------:R-:W-:Y:S04]  /*5820*/  DEPBAR.LE SB0, 0x2 ;  /* 0x000080800000791a */ /* 0x000fe80000000000 */
[----:B------:R-:W-:Y:S01]  /*5830*/  BAR.SYNC.DEFER_BLOCKING 0x0 ;  /* 0x0000000000007b1d */ /* 0x000fe20000010000 */
[----:B------:R-:W-:Y:S01]  /*5840*/  MOV R2, UR5 ;  /* 0x0000000500027c02 */ /* 0x000fe20008000f00 */
[----:B------:R-:W-:Y:S04]  /*5850*/  UISETP.GE.AND UP0, UPT, UR23, 0x1, UPT ;  /* 0x000000011700788c */ /* 0x000fe8000bf06270 */
[C---:B------:R-:W-:Y:S02]  /*5860*/  IMAD R193, R2.reuse, 0x6000, R190 ;  /* 0x0000600002c17824 */ /* 0x040fe400078e02be */
[----:B------:R-:W-:Y:S01]  /*5870*/  IMAD R0, R2, 0x6000, R189 ;  /* 0x0000600002007824 */ /* 0x000fe200078e02bd */
[----:B------:R-:W-:Y:S02]  /*5880*/  PLOP3.LUT P0, PT, PT, PT, UP0, 0x80, 0x0 ;  /* 0x000000000000781c */ /* 0x000fe40003f0f008 */
[----:B------:R-:W-:Y:S02]  /*5890*/  IADD3 R2, R186, R193, RZ ;  /* 0x000000c1ba027210 */ /* 0x000fe40007ffe0ff */
[----:B------:R2:W3:Y:S04]  /*58a0*/  LDSM.16.M88.4 R140, [R0+0xc100] ;  /* 0x00c10000008c783b */ /* 0x0004e80000000200 */
[----:B-1----:R2:W1:Y:S04]  /*58b0*/  LDSM.16.M88.4 R144, [R0+0xc900] ;  /* 0x00c900000090783b */ /* 0x0024680000000200 */
[----:B------:R2:W4:Y:S04]  /*58c0*/  LDSM.16.M88.4 R148, [R0+0xd100] ;  /* 0x00d100000094783b */ /* 0x0005280000000200 */
[----:B------:R2:W1:Y:S04]  /*58d0*/  LDSM.16.M88.4 R152, [R0+0xd900] ;  /* 0x00d900000098783b */ /* 0x0004680000000200 */
[----:B------:R2:W1:Y:S04]  /*58e0*/  LDSM.16.M88.4 R136, [R191] ;  /* 0x00000000bf88783b */ /* 0x0004680000000200 */
[----:B------:R2:W1:Y:S04]  /*58f0*/  LDSM.16.M88.4 R156, [R187] ;  /* 0x00000000bb9c783b */ /* 0x0004680000000200 */
[----:B------:R2:W1:Y:S04]  /*5900*/  LDSM.16.M88.4 R160, [R2] ;  /* 0x0000000002a0783b */ /* 0x0004680000000200 */
[----:B------:R2:W1:Y:S04]  /*5910*/  LDSM.16.M88.4 R164, [R2+0x800] ;  /* 0x0008000002a4783b */ /* 0x0004680000000200 */
[----:B------:R2:W1:Y:S04]  /*5920*/  LDSM.16.M88.4 R168, [R2+0x1000] ;  /* 0x0010000002a8783b */ /* 0x0004680000000200 */
[----:B------:R2:W1:Y:S01]  /*5930*/  LDSM.16.M88.4 R172, [R2+0x1800] ;  /* 0x0018000002ac783b */ /* 0x0004620000000200 */
[----:B------:R-:W-:-:S05]  /*5940*/  @!P0 BRA `(.L_x_1555) ;  /* 0x000002f000008947 */ /* 0x000fca0003800000 */
        /* <DEDUP_REMOVED lines=13> */
[----:B--2---:R-:W-:Y:S04]  /*5a20*/  IADD3 R0, P0, R6, UR24, RZ ;  /* 0x0000001806007c10 */ /* 0x004fe8000ff1e0ff */
[----:B------:R-:W-:Y:S02]  /*5a30*/  IADD3.X R7, R7, UR14, R4, P0, !PT ;  /* 0x0000000e07077c10 */ /* 0x000fe400087fe404 */
[C---:B------:R-:W-:Y:S04]  /*5a40*/  LEA R13, P0, R0.reuse, c[0x0][0x1f8], 0x1 ;  /* 0x00007e00000d7a11 */ /* 0x040fe800078008ff */
[----:B------:R-:W-:Y:S01]  /*5a50*/  LEA.HI.X R12, R0, c[0x0][0x1fc], R7, 0x1, P0 ;  /* 0x00007f00000c7a11 */ /* 0x000fe200000f0c07 */
[----:B------:R-:W2:Y:S01]  /*5a60*/  SHFL.IDX PT, R6, R13, 0x1, 0x181f ;  /* 0x00381f000d067f89 */ /* 0x000ea200000e0000 */
[----:B------:R-:W-:Y:S03]  /*5a70*/  IADD3 R7, -R207, 0x10, RZ ;  /* 0x00000010cf077810 */ /* 0x000fe60007ffe1ff */
[----:B------:R-:W5:Y:S01]  /*5a80*/  SHFL.IDX PT, R0, R12, 0x1, 0x181f ;  /* 0x00381f000c007f89 */ /* 0x000f6200000e0000 */
[----:B------:R-:W-:Y:S03]  /*5a90*/  LOP3.LUT R7, R7, 0xf, RZ, 0xc0, !PT ;  /* 0x0000000f07077812 */ /* 0x000fe600078ec0ff */
[----:B------:R-:W4:Y:S04]  /*5aa0*/  SHFL.IDX PT, R5, R13, RZ, 0x181f ;  /* 0x00181fff0d057589 */ /* 0x000f2800000e0000 */
[----:B------:R3:W1:Y:S01]  /*5ab0*/  SHFL.IDX PT, R4, R12, RZ, 0x181f ;  /* 0x00181fff0c047589 */ /* 0x00066200000e0000 */
[----:B--2---:R-:W-:Y:S04]  /*5ac0*/  IADD3 R10, P1, P0, R11, R6, R216 ;  /* 0x000000060b0a7210 */ /* 0x004fe8000783e0d8 */
[----:B-----5:R-:W-:Y:S02]  /*5ad0*/  IADD3.X R11, RZ, R0, R217, P1, P0 ;  /* 0x00000000ff0b7210 */ /* 0x020fe40000fe04d9 */
[----:B------:R-:W-:Y:S04]  /*5ae0*/  IADD3 R8, P1, P0, R8, R6, R213 ;  /* 0x0000000608087210 */ /* 0x000fe8000783e0d5 */
[----:B------:R-:W-:Y:S02]  /*5af0*/  IADD3.X R9, RZ, R0, R214, P1, P0 ;  /* 0x00000000ff097210 */ /* 0x000fe40000fe04d6 */
[----:B------:R-:W-:Y:S04]  /*5b00*/  IADD3 R6, P1, P0, R7, R6, R210 ;  /* 0x0000000607067210 */ /* 0x000fe8000783e0d2 */
[----:B------:R-:W-:Y:S01]  /*5b10*/  IADD3.X R7, RZ, R0, R211, P1, P0 ;  /* 0x00000000ff077210 */ /* 0x000fe20000fe04d3 */
[----:B------:R-:W-:Y:S01]  /*5b20*/  IMAD.U32 R0, RZ, RZ, UR13 ;  /* 0x0000000dff007e24 */ /* 0x000fe2000f8e00ff */
[C---:B----4-:R-:W-:Y:S02]  /*5b30*/  IADD3 R14, P1, R5.reuse, R216, RZ ;  /* 0x000000d8050e7210 */ /* 0x050fe40007f3e0ff */
[----:B---3--:R-:W-:Y:S03]  /*5b40*/  IADD3 R12, P0, R5, R213, RZ ;  /* 0x000000d5050c7210 */ /* 0x008fe60007f1e0ff */
[C---:B-1----:R-:W-:Y:S01]  /*5b50*/  IMAD.X R15, R4.reuse, 0x1, R217, P1 ;  /* 0x00000001040f7824 */ /* 0x042fe200008e06d9 */
[----:B------:R-:W-:Y:S01]  /*5b60*/  ISETP.NE.U32.AND P1, PT, R215, RZ, PT ;  /* 0x000000ffd700720c */ /* 0x000fe20003f25070 */
[----:B------:R-:W-:Y:S01]  /*5b70*/  IMAD.X R13, R4, 0x1, R214, P0 ;  /* 0x00000001040d7824 */ /* 0x000fe200000e06d6 */
[----:B------:R-:W-:Y:S01]  /*5b80*/  IADD3 R16, P0, R5, R210, RZ ;  /* 0x000000d205107210 */ /* 0x000fe20007f1e0ff */
[----:B------:R-:W-:Y:S04]  /*5b90*/  IMAD R5, R0, 0x6000, R197 ;  /* 0x0000600000057824 */ /* 0x000fe800078e02c5 */
[----:B------:R-:W-:Y:S01]  /*5ba0*/  IMAD.X R17, R4, 0x1, R211, P0 ;  /* 0x0000000104117824 */ /* 0x000fe200000e06d3 */
[----:B------:R1:W-:Y:S01]  /*5bb0*/  LDGSTS.E.BYPASS.LTC128B.128 [R5], [R14.64], !P5 ;  /* 0x000000000e057fae */ /* 0x0003e2000e901d4a */
[----:B------:R-:W-:Y:S03]  /*5bc0*/  ISETP.NE.U32.AND P0, PT, R207, RZ, PT ;  /* 0x000000ffcf00720c */ /* 0x000fe60003f05070 */
[----:B------:R1:W-:Y:S04]  /*5bd0*/  LDGSTS.E.BYPASS.LTC128B.128 [R5+0x2000], [R12.64], !P4 ;  /* 0x020000000c057fae */ /* 0x0003e8000e101d4a */
[----:B------:R1:W-:Y:S04]  /*5be0*/  LDGSTS.E.BYPASS.LTC128B.128 [R5+0x4000], [R16.64], !P6 ;  /* 0x0400000010057fae */ /* 0x0003e8000f101d4a */
[----:B------:R1:W-:Y:S01]  /*5bf0*/  LDGSTS.E.BYPASS.LTC128B.128.ZFILL [R5+0x1000], [R10.64], P1 ;  /* 0x010000000a057fae */ /* 0x0003e20008941d4a */
[----:B------:R-:W-:Y:S11]  /*5c00*/  ISETP.NE.U32.AND P1, PT, R212, RZ, PT ;  /* 0x000000ffd400720c */ /* 0x000ff60003f25070 */
[----:B------:R-:W-:Y:S02]  /*5c10*/  @!UPT UIADD3 URZ, URZ, URZ, URZ ;  /* 0x0000003f3f3ff290 */ /* 0x000fe4000fffe03f */
[----:B------:R1:W-:Y:S04]  /*5c20*/  LDGSTS.E.BYPASS.LTC128B.128.ZFILL [R5+0x3000], [R8.64], P1 ;  /* 0x0300000008057fae */ /* 0x0003e80008941d4a */
[----:B------:R1:W-:Y:S02]  /*5c30*/  LDGSTS.E.BYPASS.LTC128B.128.ZFILL [R5+0x5000], [R6.64], P0 ;  /* 0x0500000006057fae */ /* 0x0003e40008141d4a */
.L_x_1555:
[C---:B-1-3--:R-:W-:Y:S01]  /*5c40*/  HMMA.16816.F32.BF16 R4, R136.reuse, R140, RZ ;  /* 0x0000008c8804723c */ /* 0x04afe200000418ff */
[----:B------:R-:W-:Y:S01]  /*5c50*/  LDSM.16.M88.4 R180, [R193+0x4000] ;  /* 0x00400000c1b4783b */ /* 0x000fe20000000200 */
[----:B------:R-:W-:Y:S01]  /*5c60*/  UIMAD UR4, UR5, 0x6000, URZ ;  /* 0x00006000050478a4 */ /* 0x000fe2000f8e023f */
[----:B------:R-:W-:Y:S01]  /*5c70*/  PLOP3.LUT P1, PT, PT, PT, UP1, 0x80, 0x0 ;  /* 0x000000000000781c */ /* 0x000fe20003f2f018 */
[----:B------:R-:W-:Y:S01]  /*5c80*/  USHF.L.U32 UR15, UR23, 0x6, URZ ;  /* 0x00000006170f7899 */ /* 0x000fe2000800063f */
[CC--:B------:R-:W-:Y:S01]  /*5c90*/  IADD3 R192, R133.reuse, R193.reuse, RZ ;  /* 0x000000c185c07210 */ /* 0x0c0fe20007ffe0ff */
[----:B------:R-:W-:Y:S01]  /*5ca0*/  UISETP.GE.AND UP0, UPT, UR23, 0x2, UPT ;  /* 0x000000021700788c */ /* 0x000fe2000bf06270 */
[----:B--2---:R-:W-:Y:S01]  /*5cb0*/  IADD3 R0, R133, R2, RZ ;  /* 0x0000000285007210 */ /* 0x004fe20007ffe0ff */
[C---:B------:R-:W-:Y:S01]  /*5cc0*/  HMMA.16816.F32.BF16 R8, R136.reuse, R142, RZ ;  /* 0x0000008e8808723c */ /* 0x040fe200000418ff */
[----:B------:R-:W-:Y:S01]  /*5cd0*/  LDSM.16.M88.4 R140, [R185] ;  /* 0x00000000b98c783b */ /* 0x000fe20000000200 */
[----:B------:R-:W-:Y:S01]  /*5ce0*/  PLOP3.LUT P0, PT, PT, PT, UP1, 0x80, 0x0 ;  /* 0x000000000000781c */ /* 0x000fe20003f0f018 */
[----:B------:R-:W-:Y:S01]  /*5cf0*/  UIADD3 UR26, UR13, 0x1, URZ ;  /* 0x000000010d1a7890 */ /* 0x000fe2000fffe03f */
[CC--:B------:R-:W-:Y:S01]  /*5d00*/  IADD3 R195, R186.reuse, R193.reuse, RZ ;  /* 0x000000c1bac37210 */ /* 0x0c0fe20007ffe0ff */
[----:B------:R-:W-:Y:S01]  /*5d10*/  UISETP.GE.AND UP2, UPT, UR13, 0x1, UPT ;  /* 0x000000010d00788c */ /* 0x000fe2000bf46270 */
[----:B------:R-:W-:Y:S02]  /*5d20*/  IADD3 R194, R186, R193, R133 ;  /* 0x000000c1bac27210 */ /* 0x000fe40007ffe085 */
[C---:B------:R-:W-:Y:S01]  /*5d30*/  HMMA.16816.F32.BF16 R12, R136.reuse, R144, RZ ;  /* 0x00000090880c723c */ /* 0x040fe200000418ff */
[----:B------:R-:W-:Y:S01]  /*5d40*/  LDSM.16.M88.4 R176, [R192+0x2000] ;  /* 0x00200000c0b0783b */ /* 0x000fe20000000200 */
[----:B------:R-:W-:Y:S06]  /*5d50*/  USEL UR13, UR26, URZ, !UP2 ;  /* 0x0000003f1a0d7287 */ /* 0x000fec000d000000 */
[C---:B------:R-:W-:Y:S01]  /*5d60*/  HMMA.16816.F32.BF16 R16, R136.reuse, R146, RZ ;  /* 0x000000928810723c */ /* 0x040fe200000418ff */
[----:B------:R-:W1:Y:S07]  /*5d70*/  LDSM.16.M88.4 R144, [R192] ;  /* 0x00000000c090783b */ /* 0x000e6e0000000200 */
[C---:B----4-:R-:W-:Y:S01]  /*5d80*/  HMMA.16816.F32.BF16 R20, R136.reuse, R148, RZ ;  /* 0x000000948814723c */ /* 0x050fe200000418ff */
        /* <DEDUP_REMOVED lines=12> */
[----:B------:R-:W4:Y:S07]  /*5e50*/  LDSM.16.M88.4 R164, [R0] ;  /* 0x0000000000a4783b */ /* 0x000f2e0000000200 */
        /* <DEDUP_REMOVED lines=18> */
[----:B------:R-:W3:Y:S07]  /*5f80*/  LDSM.16.M88.4 R140, [R191+0x4000] ;  /* 0x00400000bf8c783b */ /* 0x000eee0000000200 */
[C---:B----4-:R-:W-:Y:S01]  /*5f90*/  HMMA.16816.F32.BF16 R4, R160.reuse, R164, R4 ;  /* 0x000000a4a004723c */ /* 0x050fe20000041804 */
        /* <DEDUP_REMOVED lines=86> */
[----:B------:R-:W-:Y:S07]  /*6500*/  HMMA.16816.F32.BF16 R32, R160, R150, R32 ;  /* 0x00000096a020723c */ /* 0x000fee0000041820 */
[----:B------:R-:W-:Y:S01]  /*6510*/  @P1 IMAD.HI.U32 R160, R208, c[0x0][0x2c8], RZ ;  /* 0x0000b200d0a01a27 */ /* 0x000fe200078e00ff */
[C---:B------:R-:W-:Y:S01]  /*6520*/  HMMA.16816.F32.BF16 R4, R164.reuse, R168, R4 ;  /* 0x000000a8a404723c */ /* 0x040fe20000041804 */
[----:B------:R-:W-:Y:S07]  /*6530*/  MOV R163, UR12 ;  /* 0x0000000c00a37c02 */ /* 0x000fee0008000f00 */
[C---:B------:R-:W-:Y:S08]  /*6540*/  HMMA.16816.F32.BF16 R8, R164.reuse, R170, R8 ;  /* 0x000000aaa408723c */ /* 0x040ff00000041808 */
[C---:B----4-:R-:W-:Y:S08]  /*6550*/  HMMA.16816.F32.BF16 R12, R164.reuse, R140, R12 ;  /* 0x0000008ca40c723c */ /* 0x050ff0000004180c */
[C---:B------:R-:W-:Y:S01]  /*6560*/  HMMA.16816.F32.BF16 R16, R164.reuse, R142, R16 ;  /* 0x0000008ea410723c */ /* 0x040fe20000041810 */
[----:B------:R-:W3:Y:S07]  /*6570*/  LDSM.16.M88.4 R140, [R194+0x5000] ;  /* 0x00500000c28c783b */ /* 0x000eee0000000200 */
[C---:B------:R-:W-:Y:S08]  /*6580*/  HMMA.16816.F32.BF16 R20, R164.reuse, R152, R20 ;  /* 0x00000098a414723c */ /* 0x040ff00000041814 */
[C---:B------:R-:W-:Y:S08]  /*6590*/  HMMA.16816.F32.BF16 R24, R164.reuse, R154, R24 ;  /* 0x0000009aa418723c */ /* 0x040ff00000041818 */
[C---:B------:R-:W-:Y:S08]  /*65a0*/  HMMA.16816.F32.BF16 R28, R164.reuse, R156, R28 ;  /* 0x0000009ca41c723c */ /* 0x040ff0000004181c */
[----:B------:R-:W-:Y:S07]  /*65b0*/  HMMA.16816.F32.BF16 R32, R164, R158, R32 ;  /* 0x0000009ea420723c */ /* 0x000fee0000041820 */
[----:B------:R-:W-:Y:S01]  /*65c0*/  MOV R164, UR15 ;  /* 0x0000000f00a47c02 */ /* 0x000fe20008000f00 */
[C---:B-1----:R-:W-:Y:S05]  /*65d0*/  HMMA.16816.F32.BF16 R4, R172.reuse, R180, R4 ;  /* 0x000000b4ac04723c */ /* 0x042fea0000041804 */
[----:B------:R-:W-:Y:S02]  /*65e0*/  IADD3 R164, -R209, 0x1, -R164 ;  /* 0x00000001d1a47810 */ /* 0x000fe40007ffe9a4 */
[----:B------:R-:W-:Y:S01]  /*65f0*/  MOV R165, R208 ;  /* 0x000000d000a57202 */ /* 0x000fe20000000f00 */
[C---:B------:R-:W-:Y:S04]  /*6600*/  HMMA.16816.F32.BF16 R8, R172.reuse, R182, R8 ;  /* 0x000000b6ac08723c */ /* 0x040fe80000041808 */
[----:B------:R-:W-:Y:S02]  /*6610*/  IADD3 R163, -R163, UR9, R164 ;  /* 0x00000009a3a37c10 */ /* 0x000fe4000fffe1a4 */
[----:B------:R-:W-:Y:S02]  /*6620*/  @P0 SHF.R.U32.HI R165, RZ, c[0x0][0x2cc], R160 ;  /* 0x0000b300ffa50a19 */ /* 0x000fe400000116a0 */
[C---:B--2---:R-:W-:Y:S03]  /*6630*/  HMMA.16816.F32.BF16 R12, R172.reuse, R136, R12 ;  /* 0x00000088ac0c723c */ /* 0x044fe6000004180c */
[----:B------:R-:W1:Y:S05]  /*6640*/  SHFL.IDX PT, R162, R165, RZ, 0x1c1f ;  /* 0x001c1fffa5a27589 */ /* 0x000e6a00000e0000 */
[C---:B------:R-:W-:Y:S03]  /*6650*/  HMMA.16816.F32.BF16 R16, R172.reuse, R138, R16 ;  /* 0x0000008aac10723c */ /* 0x040fe60000041810 */
[----:B------:R-:W-:Y:S01]  /*6660*/  LDSM.16.M88.4 R136, [R194+0x5800] ;  /* 0x00580000c288783b */ /* 0x000fe20000000200 */
[----:B------:R-:W-:Y:S02]  /*6670*/  FMUL.FTZ R0, R4, c[0x0][0x320] ;  /* 0x0000c80004007a20 */ /* 0x000fe40000410000 */
[----:B------:R-:W-:Y:S02]  /*6680*/  FMUL.FTZ R154, R6, c[0x0][0x320] ;  /* 0x0000c800069a7a20 */ /* 0x000fe40000410000 */
[C---:B---3--:R-:W-:Y:S01]  /*6690*/  HMMA.16816.F32.BF16 R20, R172.reuse, R140, R20 ;  /* 0x0000008cac14723c */ /* 0x048fe20000041814 */
[----:B------:R-:W-:Y:S04]  /*66a0*/  DEPBAR.LE SB0, 0x2 ;  /* 0x000080800000791a */ /* 0x000fe80000000000 */
[----:B------:R-:W2:Y:S01]  /*66b0*/  SHFL.IDX PT, R160, R165, 0x1, 0x1c1f ;  /* 0x003c1f00a5a07f89 */ /* 0x000ea200000e0000 */
[----:B------:R-:W-:Y:S01]  /*66c0*/  FMUL.FTZ R2, R5, c[0x0][0x320] ;  /* 0x0000c80005027a20 */ /* 0x000fe20000410000 */
[----:B------:R-:W3:Y:S01]  /*66d0*/  MUFU.TANH R0, R0 ;  /* 0x0000000000007308 */ /* 0x000ee20000002400 */
[C---:B------:R-:W-:Y:S05]  /*66e0*/  HMMA.16816.F32.BF16 R24, R172.reuse, R142, R24 ;  /* 0x0000008eac18723c */ /* 0x040fea0000041818 */
[----:B------:R-:W-:Y:S01]  /*66f0*/  FMUL.FTZ R159, R8, c[0x0][0x320] ;  /* 0x0000c800089f7a20 */ /* 0x000fe20000410000 */
[----:B-1----:R-:W-:Y:S01]  /*6700*/  IADD3 R161, R163, R162, RZ ;  /* 0x000000a2a3a17210 */ /* 0x002fe20007ffe0ff */
[----:B------:R-:W-:Y:S02]  /*6710*/  FMUL.FTZ R155, R7, c[0x0][0x320] ;  /* 0x0000c800079b7a20 */ /* 0x000fe40000410000 */
[----:B------:R-:W1:Y:S01]  /*6720*/  MUFU.TANH R2, R2 ;  /* 0x0000000200027308 */ /* 0x000e620000002400 */
[----:B------:R-:W-:Y:S01]  /*6730*/  BAR.SYNC.DEFER_BLOCKING 0x0 ;  /* 0x0000000000007b1d */ /* 0x000fe20000010000 */
[----:B------:R-:W-:Y:S01]  /*6740*/  ISETP.GT.AND P0, PT, R161, RZ, PT ;  /* 0x000000ffa100720c */ /* 0x000fe20003f04270 */
[----:B------:R-:W-:Y:S01]  /*6750*/  FMUL.FTZ R156, R9, c[0x0][0x320] ;  /* 0x0000c800099c7a20 */ /* 0x000fe20000410000 */
[----:B------:R-:W-:Y:S01]  /*6760*/  ISETP.GT.AND P2, PT, R161, 0x1, PT ;  /* 0x00000001a100780c */ /* 0x000fe20003f44270 */
[----:B------:R-:W-:Y:S02]  /*6770*/  FMUL.FTZ R157, R10, c[0x0][0x320] ;  /* 0x0000c8000a9d7a20 */ /* 0x000fe40000410000 */
[----:B------:R-:W-:Y:S02]  /*6780*/  FMUL.FTZ R158, R11, c[0x0][0x320] ;  /* 0x0000c8000b9e7a20 */ /* 0x000fe40000410000 */
[----:B------:R-:W-:Y:S02]  /*6790*/  FMUL.FTZ R243, R12, c[0x0][0x320] ;  /* 0x0000c8000cf37a20 */ /* 0x000fe40000410000 */
[----:B------:R-:W-:Y:S01]  /*67a0*/  FMUL.FTZ R179, R13, c[0x0][0x320] ;  /* 0x0000c8000db37a20 */ /* 0x000fe20000410000 */
[----:B--2---:R-:W-:Y:S01]  /*67b0*/  IADD3 R160, R163, R160, RZ ;  /* 0x000000a0a3a07210 */ /* 0x004fe20007ffe0ff */
[----:B------:R-:W-:Y:S01]  /*67c0*/  FMUL.FTZ R241, R14, c[0x0][0x320] ;  /* 0x0000c8000ef17a20 */ /* 0x000fe20000410000 */
[----:B---3--:R-:W-:Y:S01]  /*67d0*/  FSEL R0, R0, -INF , P0 ;  /* 0xff80000000007808 */ /* 0x008fe20000000000 */
[----:B------:R-:W-:Y:S01]  /*67e0*/  FMUL.FTZ R183, R15, c[0x0][0x320] ;  /* 0x0000c8000fb77a20 */ /* 0x000fe20000410000 */
[----:B------:R-:W-:Y:S01]  /*67f0*/  ISETP.GT.AND P1, PT, R160, RZ, PT ;  /* 0x000000ffa000720c */ /* 0x000fe20003f24270 */
[----:B------:R-:W-:Y:S01]  /*6800*/  FMUL.FTZ R239, R16, c[0x0][0x320] ;  /* 0x0000c80010ef7a20 */ /* 0x000fe20000410000 */
[C---:B------:R-:W-:Y:S03]  /*6810*/  HMMA.16816.F32.BF16 R28, R172.reuse, R136, R28 ;  /* 0x00000088ac1c723c */ /* 0x040fe6000004181c */
[----:B------:R-:W-:Y:S01]  /*6820*/  FMUL.FTZ R195, R17, c[0x0][0x320] ;  /* 0x0000c80011c37a20 */ /* 0x000fe20000410000 */
[----:B------:R-:W-:Y:S01]  /*6830*/  ISETP.GT.AND P0, PT, R160, 0x1, PT ;  /* 0x00000001a000780c */ /* 0x000fe20003f04270 */
[----:B------:R-:W-:Y:S01]  /*6840*/  FMUL.FTZ R237, R18, c[0x0][0x320] ;  /* 0x0000c80012ed7a20 */ /* 0x000fe20000410000 */
[----:B-1----:R-:W-:Y:S01]  /*6850*/  FSEL R245, R2, -INF , P2 ;  /* 0xff80000002f57808 */ /* 0x002fe20001000000 */
[----:B------:R-:W1:Y:S01]  /*6860*/  MUFU.TANH R154, R154 ;  /* 0x0000009a009a7308 */ /* 0x000e620000002400 */
[----:B------:R-:W-:Y:S01]  /*6870*/  HMMA.16816.F32.BF16 R32, R172, R138, R32 ;  /* 0x0000008aac20723c */ /* 0x000fe20000041820 */
[----:B------:R-:W-:Y:S03]  /*6880*/  LDSM.16.MT88.4 R144, [R135+UR4+0x3900] ;  /* 0x003900048790783b */ /* 0x000fe60008004200 */
[----:B------:R-:W-:Y:S01]  /*6890*/  FMUL.FTZ R219, R19, c[0x0][0x320] ;  /* 0x0000c80013db7a20 */ /* 0x000fe20000410000 */
[----:B------:R-:W-:Y:S01]  /*68a0*/  IADD3 R137, R135, UR4, RZ ;  /* 0x0000000487897c10 */ /* 0x000fe2000fffe0ff */
[----:B------:R-:W-:Y:S02]  /*68b0*/  FMUL.FTZ R235, R20, c[0x0][0x320] ;  /* 0x0000c80014eb7a20 */ /* 0x000fe40000410000 */
[----:B------:R-:W-:Y:S01]  /*68c0*/  FMUL.FTZ R233, R21, c[0x0][0x320] ;  /* 0x0000c80015e97a20 */ /* 0x000fe20000410000 */
[----:B------:R-:W2:Y:S03]  /*68d0*/  MUFU.TANH R155, R155 ;  /* 0x0000009b009b7308 */ /* 0x000ea60000002400 */
[----:B------:R-:W-:Y:S01]  /*68e0*/  FMUL.FTZ R231, R22, c[0x0][0x320] ;  /* 0x0000c80016e77a20 */ /* 0x000fe20000410000 */
[----:B------:R-:W-:Y:S01]  /*68f0*/  IADD3 R168, R188, R137, RZ ;  /* 0x00000089bca87210 */ /* 0x000fe20007ffe0ff */
[----:B------:R-:W-:Y:S02]  /*6900*/  FMUL.FTZ R229, R23, c[0x0][0x320] ;  /* 0x0000c80017e57a20 */ /* 0x000fe40000410000 */
[----:B------:R-:W-:Y:S02]  /*6910*/  FMUL.FTZ R227, R24, c[0x0][0x320] ;  /* 0x0000c80018e37a20 */ /* 0x000fe40000410000 */
[----:B------:R-:W-:Y:S01]  /*6920*/  FMUL.FTZ R225, R25, c[0x0][0x320] ;  /* 0x0000c80019e17a20 */ /* 0x000fe20000410000 */
[----:B------:R-:W3:Y:S01]  /*6930*/  MUFU.TANH R159, R159 ;  /* 0x0000009f009f7308 */ /* 0x000ee20000002400 */
[----:B------:R-:W-:Y:S01]  /*6940*/  FMUL.FTZ R181, R28, c[0x0][0x320] ;  /* 0x0000c8001cb57a20 */ /* 0x000fe20000410000 */
[----:B------:R-:W-:Y:S01]  /*6950*/  LDSM.16.MT88.4 R140, [R168+0x100] ;  /* 0x00010000a88c783b */ /* 0x000fe20000004200 */
[----:B------:R-:W-:Y:S01]  /*6960*/  FMUL.FTZ R167, R29, c[0x0][0x320] ;  /* 0x0000c8001da77a20 */ /* 0x000fe20000410000 */
[----:B-1----:R-:W-:Y:S01]  /*6970*/  FSEL R169, R154, -INF , P1 ;  /* 0xff8000009aa97808 */ /* 0x002fe20000800000 */
[----:B------:R-:W-:Y:S01]  /*6980*/  FMUL.FTZ R32, R32, c[0x0][0x320] ;  /* 0x0000c80020207a20 */ /* 0x000fe20000410000 */
[----:B------:R-:W-:Y:S01]  /*6990*/  ISETP.GT.AND P1, PT, R161, 0x8, PT ;  /* 0x00000008a100780c */ /* 0x000fe20003f24270 */
[----:B------:R-:W-:Y:S01]  /*69a0*/  FMUL.FTZ R223, R26, c[0x0][0x320] ;  /* 0x0000c8001adf7a20 */ /* 0x000fe20000410000 */
[----:B------:R-:W-:Y:S01]  /*69b0*/  FMNMX.FTZ R154, R0, R3, !PT ;  /* 0x00000003009a7209 */ /* 0x000fe20007810000 */
[----:B------:R-:W-:Y:S01]  /*69c0*/  FMUL.FTZ R33, R33, c[0x0][0x320] ;  /* 0x0000c80021217a20 */ /* 0x000fe20000410000 */
[----:B------:R-:W1:Y:S01]  /*69d0*/  MUFU.TANH R156, R156 ;  /* 0x0000009c009c7308 */ /* 0x000e620000002400 */
[----:B------:R-:W-:Y:S01]  /*69e0*/  FMUL.FTZ R221, R27, c[0x0][0x320] ;  /* 0x0000c8001bdd7a20 */ /* 0x000fe20000410000 */
[----:B------:R-:W-:Y:S01]  /*69f0*/  FMNMX.FTZ R154, R245, R154, !PT ;  /* 0x0000009af59a7209 */ /* 0x000fe20007810000 */
[----:B------:R-:W-:Y:S01]  /*6a00*/  FMUL.FTZ R165, R30, c[0x0][0x320] ;  /* 0x0000c8001ea57a20 */ /* 0x000fe20000410000 */
[----:B--2---:R-:W-:Y:S01]  /*6a10*/  FSEL R171, R155, -INF , P0 ;  /* 0xff8000009bab7808 */ /* 0x004fe20000000000 */
[----:B------:R-:W-:Y:S01]  /*6a20*/  FMUL.FTZ R2, R31, c[0x0][0x320] ;  /* 0x0000c8001f027a20 */ /* 0x000fe20000410000 */
[----:B------:R-:W-:Y:S01]  /*6a30*/  ISETP.GT.AND P0, PT, R161, 0x9, PT ;  /* 0x00000009a100780c */ /* 0x000fe20003f04270 */
[----:B------:R-:W-:Y:S01]  /*6a40*/  FMUL.FTZ R35, R35, c[0x0][0x320] ;  /* 0x0000c80023237a20 */ /* 0x000fe20000410000 */
[----:B------:R-:W-:Y:S02]  /*6a50*/  LDSM.16.MT88.4 R148, [R168+0x3900] ;  /* 0x00390000a894783b */ /* 0x000fe40000004200 */
[----:B------:R-:W2:Y:S01]  /*6a60*/  MUFU.TANH R157, R157 ;  /* 0x0000009d009d7308 */ /* 0x000ea20000002400 */
[----:B---3--:R-:W-:Y:S02]  /*6a70*/  FSEL R247, R159, -INF , P1 ;  /* 0xff8000009ff77808 */ /* 0x008fe40000800000 */
[----:B------:R-:W-:Y:S02]  /*6a80*/  ISETP.GT.AND P1, PT, R160, 0x8, PT ;  /* 0x00000008a000780c */ /* 0x000fe40003f24270 */
[----:B------:R-:W-:Y:S05]  /*6a90*/  FMNMX.FTZ R154, R247, R154, !PT ;  /* 0x0000009af79a7209 */ /* 0x000fea0007810000 */
[----:B------:R-:W3:Y:S01]  /*6aa0*/  MUFU.TANH R158, R158 ;  /* 0x0000009e009e7308 */ /* 0x000ee20000002400 */
[----:B-1----:R-:W-:Y:S02]  /*6ab0*/  FSEL R173, R156, -INF , P0 ;  /* 0xff8000009cad7808 */ /* 0x002fe40000000000 */
[----:B------:R-:W-:Y:S02]  /*6ac0*/  ISETP.GT.AND P0, PT, R160, 0x9, PT ;  /* 0x00000009a000780c */ /* 0x000fe40003f04270 */
[----:B------:R-:W-:Y:S05]  /*6ad0*/  FMNMX.FTZ R154, R173, R154, !PT ;  /* 0x0000009aad9a7209 */ /* 0x000fea0007810000 */
[----:B------:R-:W1:Y:S01]  /*6ae0*/  MUFU.TANH R243, R243 ;  /* 0x000000f300f37308 */ /* 0x000e620000002400 */
[----:B------:R-:W-:Y:S02]  /*6af0*/  FMNMX.FTZ R156, R169, R132, !PT ;  /* 0x00000084a99c7209 */ /* 0x000fe40007810000 */
[----:B--2---:R-:W-:Y:S01]  /*6b00*/  FSEL R251, R157, -INF , P1 ;  /* 0xff8000009dfb7808 */ /* 0x004fe20000800000 */
[----:B------:R-:W-:Y:S01]  /*6b10*/  FMUL.FTZ R157, R34, c[0x0][0x320] ;  /* 0x0000c800229d7a20 */ /* 0x000fe20000410000 */
[----:B------:R-:W-:Y:S02]  /*6b20*/  ISETP.GT.AND P1, PT, R161, 0x10, PT ;  /* 0x00000010a100780c */ /* 0x000fe40003f24270 */
[----:B------:R-:W-:Y:S03]  /*6b30*/  FMNMX.FTZ R156, R171, R156, !PT ;  /* 0x0000009cab9c7209 */ /* 0x000fe60007810000 */
[----:B------:R-:W2:Y:S01]  /*6b40*/  MUFU.TANH R179, R179 ;  /* 0x000000b300b37308 */ /* 0x000ea20000002400 */
[----:B---3--:R-:W-:Y:S02]  /*6b50*/  FSEL R249, R158, -INF , P0 ;  /* 0xff8000009ef97808 */ /* 0x008fe40000000000 */
[----:B------:R-:W-:Y:S02]  /*6b60*/  ISETP.GT.AND P0, PT, R161, 0x11, PT ;  /* 0x00000011a100780c */ /* 0x000fe40003f04270 */
[----:B------:R-:W-:Y:S05]  /*6b70*/  FMNMX.FTZ R158, R251, R156, !PT ;  /* 0x0000009cfb9e7209 */ /* 0x000fea0007810000 */
[----:B------:R-:W3:Y:S01]  /*6b80*/  MUFU.TANH R241, R241 ;  /* 0x000000f100f17308 */ /* 0x000ee20000002400 */
[----:B-1----:R-:W-:Y:S02]  /*6b90*/  FSEL R243, R243, -INF , P1 ;  /* 0xff800000f3f37808 */ /* 0x002fe40000800000 */
[C---:B------:R-:W-:Y:S02]  /*6ba0*/  ISETP.GT.AND P1, PT, R160.reuse, 0x10, PT ;  /* 0x00000010a000780c */ /* 0x040fe40003f24270 */
[----:B------:R-:W-:Y:S05]  /*6bb0*/  FMNMX.FTZ R154, R243, R154, !PT ;  /* 0x0000009af39a7209 */ /* 0x000fea0007810000 */
[----:B------:R-:W1:Y:S01]  /*6bc0*/  MUFU.TANH R239, R239 ;  /* 0x000000ef00ef7308 */ /* 0x000e620000002400 */
[----:B--2---:R-:W-:Y:S02]  /*6bd0*/  FSEL R179, R179, -INF , P0 ;  /* 0xff800000b3b37808 */ /* 0x004fe40000000000 */
[C---:B------:R-:W-:Y:S02]  /*6be0*/  ISETP.GT.AND P0, PT, R160.reuse, 0x11, PT ;  /* 0x00000011a000780c */ /* 0x040fe40003f04270 */
[----:B------:R-:W-:Y:S05]  /*6bf0*/  FMNMX.FTZ R154, R179, R154, !PT ;  /* 0x0000009ab39a7209 */ /* 0x000fea0007810000 */
[----:B------:R-:W2:Y:S01]  /*6c00*/  MUFU.TANH R183, R183 ;  /* 0x000000b700b77308 */ /* 0x000ea20000002400 */
[----:B---3--:R-:W-:Y:S02]  /*6c10*/  FSEL R241, R241, -INF , P1 ;  /* 0xff800000f1f17808 */ /* 0x008fe40000800000 */
[----:B------:R-:W-:Y:S07]  /*6c20*/  ISETP.GT.AND P1, PT, R161, 0x18, PT ;  /* 0x00000018a100780c */ /* 0x000fee0003f24270 */
[----:B------:R-:W3:Y:S01]  /*6c30*/  MUFU.TANH R195, R195 ;  /* 0x000000c300c37308 */ /* 0x000ee20000002400 */
[----:B-1----:R-:W-:Y:S02]  /*6c40*/  FSEL R239, R239, -INF , P1 ;  /* 0xff800000efef7808 */ /* 0x002fe40000800000 */
[C---:B------:R-:W-:Y:S02]  /*6c50*/  ISETP.GT.AND P1, PT, R160.reuse, 0x18, PT ;  /* 0x00000018a000780c */ /* 0x040fe40003f24270 */
[----:B------:R-:W-:Y:S05]  /*6c60*/  FMNMX.FTZ R154, R239, R154, !PT ;  /* 0x0000009aef9a7209 */ /* 0x000fea0007810000 */
[----:B------:R-:W1:Y:S01]  /*6c70*/  MUFU.TANH R237, R237 ;  /* 0x000000ed00ed7308 */ /* 0x000e620000002400 */
[----:B--2---:R-:W-:Y:S02]  /*6c80*/  FSEL R183, R183, -INF , P0 ;  /* 0xff800000b7b77808 */ /* 0x004fe40000000000 */
[----:B------:R-:W-:Y:S07]  /*6c90*/  ISETP.GT.AND P0, PT, R161, 0x19, PT ;  /* 0x00000019a100780c */ /* 0x000fee0003f04270 */
[----:B------:R-:W2:Y:S01]  /*6ca0*/  MUFU.TANH R235, R235 ;  /* 0x000000eb00eb7308 */ /* 0x000ea20000002400 */
[----:B---3--:R-:W-:Y:S02]  /*6cb0*/  FSEL R195, R195, -INF , P0 ;  /* 0xff800000c3c37808 */ /* 0x008fe40000000000 */
[C---:B------:R-:W-:Y:S02]  /*6cc0*/  ISETP.GT.AND P0, PT, R160.reuse, 0x19, PT ;  /* 0x00000019a000780c */ /* 0x040fe40003f04270 */
[----:B------:R-:W-:Y:S05]  /*6cd0*/  FMNMX.FTZ R156, R195, R154, !PT ;  /* 0x0000009ac39c7209 */ /* 0x000fea0007810000 */
[----:B------:R-:W3:Y:S01]  /*6ce0*/  MUFU.TANH R219, R219 ;  /* 0x000000db00db7308 */ /* 0x000ee20000002400 */
[----:B------:R-:W-:Y:S02]  /*6cf0*/  FMNMX.FTZ R154, R249, R158, !PT ;  /* 0x0000009ef99a7209 */ /* 0x000fe40007810000 */
[----:B-1----:R-:W-:Y:S02]  /*6d00*/  FSEL R237, R237, -INF , P1 ;  /* 0xff800000eded7808 */ /* 0x002fe40000800000 */
[----:B------:R-:W-:Y:S02]  /*6d10*/  ISETP.GT.AND P1, PT, R161, 0x20, PT ;  /* 0x00000020a100780c */ /* 0x000fe40003f24270 */
[----:B------:R-:W-:Y:S03]  /*6d20*/  FMNMX.FTZ R154, R241, R154, !PT ;  /* 0x0000009af19a7209 */ /* 0x000fe60007810000 */
[----:B------:R-:W1:Y:S01]  /*6d30*/  MUFU.TANH R233, R233 ;  /* 0x000000e900e97308 */ /* 0x000e620000002400 */
[----:B------:R-:W-:Y:S02]  /*6d40*/  FMNMX.FTZ R154, R183, R154, !PT ;  /* 0x0000009ab79a7209 */ /* 0x000fe40007810000 */
[----:B--2---:R-:W-:Y:S02]  /*6d50*/  FSEL R235, R235, -INF , P1 ;  /* 0xff800000ebeb7808 */ /* 0x004fe40000800000 */
[C---:B------:R-:W-:Y:S02]  /*6d60*/  ISETP.GT.AND P1, PT, R160.reuse, 0x20, PT ;  /* 0x00000020a000780c */ /* 0x040fe40003f24270 */
[----:B------:R-:W-:Y:S03]  /*6d70*/  FMNMX.FTZ R156, R235, R156, !PT ;  /* 0x0000009ceb9c7209 */ /* 0x000fe60007810000 */
[----:B------:R-:W2:Y:S01]  /*6d80*/  MUFU.TANH R231, R231 ;  /* 0x000000e700e77308 */ /* 0x000ea20000002400 */
[----:B---3--:R-:W-:Y:S02]  /*6d90*/  FSEL R219, R219, -INF , P0 ;  /* 0xff800000dbdb7808 */ /* 0x008fe40000000000 */
[----:B------:R-:W-:Y:S07]  /*6da0*/  ISETP.GT.AND P0, PT, R161, 0x21, PT ;  /* 0x00000021a100780c */ /* 0x000fee0003f04270 */
[----:B------:R-:W3:Y:S01]  /*6db0*/  MUFU.TANH R227, R227 ;  /* 0x000000e300e37308 */ /* 0x000ee20000002400 */
[----:B-1----:R-:W-:Y:S02]  /*6dc0*/  FSEL R233, R233, -INF , P0 ;  /* 0xff800000e9e97808 */ /* 0x002fe40000000000 */
[----:B------:R-:W-:Y:S02]  /*6dd0*/  ISETP.GT.AND P0, PT, R160, 0x21, PT ;  /* 0x00000021a000780c */ /* 0x000fe40003f04270 */
[----:B------:R-:W-:Y:S05]  /*6de0*/  FMNMX.FTZ R156, R233, R156, !PT ;  /* 0x0000009ce99c7209 */ /* 0x000fea0007810000 */
[----:B------:R-:W1:Y:S01]  /*6df0*/  MUFU.TANH R229, R229 ;  /* 0x000000e500e57308 */ /* 0x000e620000002400 */
[----:B--2---:R-:W-:Y:S02]  /*6e00*/  FSEL R231, R231, -INF , P1 ;  /* 0xff800000e7e77808 */ /* 0x004fe40000800000 */
[----:B------:R-:W-:Y:S07]  /*6e10*/  ISETP.GT.AND P1, PT, R161, 0x28, PT ;  /* 0x00000028a100780c */ /* 0x000fee0003f24270 */
[----:B------:R-:W2:Y:S01]  /*6e20*/  MUFU.TANH R225, R225 ;  /* 0x000000e100e17308 */ /* 0x000ea20000002400 */
[----:B---3--:R-:W-:Y:S02]  /*6e30*/  FSEL R227, R227, -INF , P1 ;  /* 0xff800000e3e37808 */ /* 0x008fe40000800000 */
[----:B------:R-:W-:Y:S02]  /*6e40*/  ISETP.GT.AND P1, PT, R161, 0x30, PT ;  /* 0x00000030a100780c */ /* 0x000fe40003f24270 */
[----:B------:R-:W-:Y:S05]  /*6e50*/  FMNMX.FTZ R34, R227, R156, !PT ;  /* 0x0000009ce3227209 */ /* 0x000fea0007810000 */
[----:B------:R-:W3:Y:S01]  /*6e60*/  MUFU.TANH R181, R181 ;  /* 0x000000b500b57308 */ /* 0x000ee20000002400 */
[----:B------:R-:W-:Y:S02]  /*6e70*/  FMNMX.FTZ R156, R237, R154, !PT ;  /* 0x0000009aed9c7209 */ /* 0x000fe40007810000 */
[----:B-1----:R-:W-:Y:S02]  /*6e80*/  FSEL R229, R229, -INF , P0 ;  /* 0xff800000e5e57808 */ /* 0x002fe40000000000 */
[----:B------:R-:W-:Y:S05]  /*6e90*/  ISETP.GT.AND P0, PT, R161, 0x29, PT ;  /* 0x00000029a100780c */ /* 0x000fea0003f04270 */
[----:B------:R-:W1:Y:S01]  /*6ea0*/  MUFU.TANH R167, R167 ;  /* 0x000000a700a77308 */ /* 0x000e620000002400 */
[----:B--2---:R-:W-:Y:S02]  /*6eb0*/  FSEL R225, R225, -INF , P0 ;  /* 0xff800000e1e17808 */ /* 0x004fe40000000000 */
[----:B------:R-:W-:Y:S02]  /*6ec0*/  ISETP.GT.AND P0, PT, R161, 0x31, PT ;  /* 0x00000031a100780c */ /* 0x000fe40003f04270 */
[----:B------:R-:W-:Y:S05]  /*6ed0*/  FMNMX.FTZ R34, R225, R34, !PT ;  /* 0x00000022e1227209 */ /* 0x000fea0007810000 */
[----:B------:R-:W2:Y:S01]  /*6ee0*/  MUFU.TANH R32, R32 ;  /* 0x0000002000207308 */ /* 0x000ea20000002400 */
[----:B---3--:R-:W-:Y:S02]  /*6ef0*/  FSEL R181, R181, -INF , P1 ;  /* 0xff800000b5b57808 */ /* 0x008fe40000800000 */
[----:B------:R-:W-:Y:S02]  /*6f00*/  ISETP.GT.AND P1, PT, R161, 0x38, PT ;  /* 0x00000038a100780c */ /* 0x000fe40003f24270 */
        /* <DEDUP_REMOVED lines=8> */
[----:B------:R-:W-:Y:S02]  /*6f90*/  FMNMX.FTZ R34, R229, R34, !PT ;  /* 0x00000022e5227209 */ /* 0x000fe40007810000 */
[----:B--2---:R-:W-:Y:S02]  /*6fa0*/  FSEL R161, R32, -INF , P1 ;  /* 0xff80000020a17808 */ /* 0x004fe40000800000 */
[C---:B------:R-:W-:Y:S02]  /*6fb0*/  ISETP.GT.AND P1, PT, R160.reuse, 0x28, PT ;  /* 0x00000028a000780c */ /* 0x040fe40003f24270 */
[----:B------:R-:W-:Y:S01]  /*6fc0*/  FMNMX.FTZ R154, R161, R154, !PT ;  /* 0x0000009aa19a7209 */ /* 0x000fe20007810000 */
[----:B------:R-:W2:Y:S01]  /*6fd0*/  MUFU.TANH R221, R221 ;  /* 0x000000dd00dd7308 */ /* 0x000ea20000002400 */
[----:B---3--:R-:W-:Y:S02]  /*6fe0*/  FSEL R159, R159, -INF , P0 ;  /* 0xff8000009f9f7808 */ /* 0x008fe40000000000 */
[C---:B------:R-:W-:Y:S02]  /*6ff0*/  ISETP.GT.AND P0, PT, R160.reuse, 0x29, PT ;  /* 0x00000029a000780c */ /* 0x040fe40003f04270 */
[----:B------:R-:W-:Y:S05]  /*7000*/  FMNMX.FTZ R32, R159, R154, !PT ;  /* 0x0000009a9f207209 */ /* 0x000fea0007810000 */
[----:B------:R-:W3:Y:S01]  /*7010*/  MUFU.TANH R165, R165 ;  /* 0x000000a500a57308 */ /* 0x000ee20000002400 */
[----:B------:R-:W4:Y:S01]  /*7020*/  SHFL.BFLY PT, R33, R32, 0x2, 0x1f ;  /* 0x0c401f0020217f89 */ /* 0x000f2200000e0000 */
[----:B-1----:R-:W-:Y:S02]  /*7030*/  FSEL R223, R223, -INF , P1 ;  /* 0xff800000dfdf7808 */ /* 0x002fe40000800000 */
[C---:B------:R-:W-:Y:S02]  /*7040*/  ISETP.GT.AND P1, PT, R160.reuse, 0x30, PT ;  /* 0x00000030a000780c */ /* 0x040fe40003f24270 */
[----:B------:R-:W-:Y:S04]  /*7050*/  FMNMX.FTZ R34, R223, R34, !PT ;  /* 0x00000022df227209 */ /* 0x000fe80007810000 */
        /* <DEDUP_REMOVED lines=9> */
[----:B------:R-:W-:Y:S02]  /*70f0*/  FMNMX.FTZ R2, R165, R34, !PT ;  /* 0x00000022a5027209 */ /* 0x000fe40007810000 */
[----:B------:R-:W-:Y:S02]  /*7100*/  ISETP.GT.AND P0, PT, R160, 0x39, PT ;  /* 0x00000039a000780c */ /* 0x000fe40003f04270 */
[----:B------:R-:W-:Y:S02]  /*7110*/  FMNMX.FTZ R2, R163, R2, !PT ;  /* 0x00000002a3027209 */ /* 0x000fe40007810000 */
[----:B--2---:R-:W-:Y:S04]  /*7120*/  FSEL R157, R157, -INF , P1 ;  /* 0xff8000009d9d7808 */ /* 0x004fe80000800000 */
[----:B------:R-:W-:Y:S02]  /*7130*/  FMNMX.FTZ R2, R157, R2, !PT ;  /* 0x000000029d027209 */ /* 0x000fe40007810000 */
[----:B---3--:R-:W-:Y:S02]  /*7140*/  FSEL R155, R155, -INF , P0 ;  /* 0xff8000009b9b7808 */ /* 0x008fe40000000000 */
[----:B----4-:R-:W-:Y:S02]  /*7150*/  FMNMX.FTZ R35, R32, R33, !PT ;  /* 0x0000002120237209 */ /* 0x010fe40007810000 */
[----:B------:R-:W-:Y:S03]  /*7160*/  FMNMX.FTZ R34, R155, R2, !PT ;  /* 0x000000029b227209 */ /* 0x000fe60007810000 */
[----:B------:R-:W1:Y:S08]  /*7170*/  SHFL.BFLY PT, R2, R35, 0x1, 0x1f ;  /* 0x0c201f0023027f89 */ /* 0x000e7000000e0000 */
[----:B------:R-:W2:Y:S01]  /*7180*/  SHFL.BFLY PT, R175, R34, 0x2, 0x1f ;  /* 0x0c401f0022af7f89 */ /* 0x000ea200000e0000 */
[----:B-1----:R-:W-:Y:S04]  /*7190*/  FMNMX.FTZ R2, R35, R2, !PT ;  /* 0x0000000223027209 */ /* 0x002fe80007810000 */
[C---:B------:R-:W-:Y:S01]  /*71a0*/  FSETP.NEU.FTZ.AND P1, PT, R2.reuse, -INF , PT ;  /* 0xff8000000200780b */ /* 0x040fe20003f3d000 */
[----:B------:R-:W-:Y:S01]  /*71b0*/  FMUL.FTZ R156, R2, c[0x0][0x2d0] ;  /* 0x0000b400029c7a20 */ /* 0x000fe20000410000 */
[----:B--2---:R-:W-:Y:S04]  /*71c0*/  FMNMX.FTZ R33, R34, R175, !PT ;  /* 0x000000af22217209 */ /* 0x004fe80007810000 */
[----:B------:R-:W-:Y:S02]  /*71d0*/  FSEL R156, R156, RZ, P1 ;  /* 0x000000ff9c9c7208 */ /* 0x000fe40000800000 */
[----:B------:R-:W-:Y:S01]  /*71e0*/  FSEL R4, R2, RZ, P1 ;  /* 0x000000ff02047208 */ /* 0x000fe20000800000 */
[----:B------:R-:W1:Y:S02]  /*71f0*/  SHFL.BFLY PT, R32, R33, 0x1, 0x1f ;  /* 0x0c201f0021207f89 */ /* 0x000e6400000e0000 */
[--C-:B------:R-:W-:Y:S02]  /*7200*/  FFMA.FTZ R177, R0, c[0x0][0x2d0], -R156.reuse ;  /* 0x0000b40000b17a23 */ /* 0x100fe4000001089c */
[----:B------:R-:W-:Y:S02]  /*7210*/  FADD.FTZ R4, -R4, R3 ;  /* 0x0000000304047221 */ /* 0x000fe40000010100 */
        /* <DEDUP_REMOVED lines=22> */
[----:B------:R-:W-:Y:S01]  /*7380*/  FFMA.FTZ R181, R181, c[0x0][0x2d0], -R156 ;  /* 0x0000b400b5b57a23 */ /* 0x000fe2000001089c */
[----:B------:R-:W-:Y:S01]  /*7390*/  PLOP3.LUT P0, PT, PT, PT, UP0, 0x80, 0x0 ;  /* 0x000000000000781c */ /* 0x000fe20003f0f008 */
[----:B------:R-:W-:Y:S02]  /*73a0*/  FADD.FTZ R3, -R5, R132 ;  /* 0x0000008405037221 */ /* 0x000fe40000010100 */
[--C-:B------:R-:W-:Y:S01]  /*73b0*/  FFMA.FTZ R173, R169, c[0x0][0x2d0], -R154.reuse ;  /* 0x0000b400a9ad7a23 */ /* 0x100fe2000001089a */
[----:B------:R-:W3:Y:S01]  /*73c0*/  MUFU.EX2 R174, R174 ;  /* 0x000000ae00ae7308 */ /* 0x000ee20000000800 */
[--C-:B------:R-:W-:Y:S02]  /*73d0*/  FFMA.FTZ R172, R171, c[0x0][0x2d0], -R154.reuse ;  /* 0x0000b400abac7a23 */ /* 0x100fe4000001089a */
[--C-:B------:R-:W-:Y:S01]  /*73e0*/  FFMA.FTZ R171, R251, c[0x0][0x2d0], -R154.reuse ;  /* 0x0000b400fbab7a23 */ /* 0x100fe2000001089a */
[----:B--2---:R-:W-:Y:S01]  /*73f0*/  F2FP.BF16.PACK_AB R136, R176, R177 ;  /* 0x000000b1b088723e */ /* 0x004fe200000010ff */
[--C-:B------:R-:W-:Y:S02]  /*7400*/  FFMA.FTZ R170, R249, c[0x0][0x2d0], -R154.reuse ;  /* 0x0000b400f9aa7a23 */ /* 0x100fe4000001089a */
[----:B------:R-:W-:Y:S02]  /*7410*/  FMUL.FTZ R132, R4, c[0x0][0x2d0] ;  /* 0x0000b40004847a20 */ /* 0x000fe40000410000 */
[----:B------:R-:W-:Y:S01]  /*7420*/  FMUL.FTZ R7, R3, c[0x0][0x2d0] ;  /* 0x0000b40003077a20 */ /* 0x000fe20000410000 */
[----:B------:R-:W-:Y:S01]  /*7430*/  MUFU.EX2 R173, R173 ;  /* 0x000000ad00ad7308 */ /* 0x000fe20000000800 */
[----:B------:R-:W-:Y:S02]  /*7440*/  FFMA.FTZ R228, R163, c[0x0][0x2d0], -R154 ;  /* 0x0000b400a3e47a23 */ /* 0x000fe4000001089a */
[----:B------:R-:W-:Y:S01]  /*7450*/  LDSM.16.MT88.4 R160, [R135+UR4+0x5900] ;  /* 0x0059000487a0783b */ /* 0x000fe20008004200 */
[----:B------:R-:W-:Y:S02]  /*7460*/  FFMA.FTZ R156, R159, c[0x0][0x2d0], -R156 ;  /* 0x0000b4009f9c7a23 */ /* 0x000fe4000001089c */
[--C-:B------:R-:W-:Y:S02]  /*7470*/  FFMA.FTZ R180, R241, c[0x0][0x2d0], -R154.reuse ;  /* 0x0000b400f1b47a23 */ /* 0x100fe4000001089a */
[--C-:B------:R-:W-:Y:S02]  /*7480*/  FFMA.FTZ R183, R183, c[0x0][0x2d0], -R154.reuse ;  /* 0x0000b400b7b77a23 */ /* 0x100fe4000001089a */
[----:B------:R-:W2:Y:S01]  /*7490*/  MUFU.EX2 R132, R132 ;  /* 0x0000008400847308 */ /* 0x000ea20000000800 */
[--C-:B------:R-:W-:Y:S02]  /*74a0*/  FFMA.FTZ R194, R237, c[0x0][0x2d0], -R154.reuse ;  /* 0x0000b400edc27a23 */ /* 0x100fe4000001089a */
[--C-:B------:R-:W-:Y:S01]  /*74b0*/  FFMA.FTZ R219, R219, c[0x0][0x2d0], -R154.reuse ;  /* 0x0000b400dbdb7a23 */ /* 0x100fe2000001089a */
[----:B---3--:R-:W-:Y:S01]  /*74c0*/  F2FP.BF16.PACK_AB R138, R174, R175 ;  /* 0x000000afae8a723e */ /* 0x008fe200000010ff */
[--C-:B------:R-:W-:Y:S02]  /*74d0*/  FFMA.FTZ R220, R231, c[0x0][0x2d0], -R154.reuse ;  /* 0x0000b400e7dc7a23 */ /* 0x100fe4000001089a */
[--C-:B------:R-:W-:Y:S02]  /*74e0*/  FFMA.FTZ R231, R157, c[0x0][0x2d0], -R154.reuse ;  /* 0x0000b4009de77a23 */ /* 0x100fe4000001089a */
[--C-:B------:R-:W-:Y:S01]  /*74f0*/  FFMA.FTZ R229, R229, c[0x0][0x2d0], -R154.reuse ;  /* 0x0000b400e5e57a23 */ /* 0x100fe2000001089a */
[----:B------:R-:W3:Y:S01]  /*7500*/  MUFU.EX2 R3, R7 ;  /* 0x0000000700037308 */ /* 0x000ee20000000800 */
[--C-:B------:R-:W-:Y:S02]  /*7510*/  FFMA.FTZ R223, R223, c[0x0][0x2d0], -R154.reuse ;  /* 0x0000b400dfdf7a23 */ /* 0x100fe4000001089a */
[--C-:B------:R-:W-:Y:S02]  /*7520*/  FFMA.FTZ R224, R221, c[0x0][0x2d0], -R154.reuse ;  /* 0x0000b400dde07a23 */ /* 0x100fe4000001089a */
[--C-:B------:R-:W-:Y:S02]  /*7530*/  FFMA.FTZ R221, R165, c[0x0][0x2d0], -R154.reuse ;  /* 0x0000b400a5dd7a23 */ /* 0x100fe4000001089a */
[----:B------:R-:W-:Y:S01]  /*7540*/  LDSM.16.MT88.4 R164, [R168+0x5900] ;  /* 0x00590000a8a4783b */ /* 0x000fe20000004200 */
[----:B------:R-:W-:Y:S02]  /*7550*/  FFMA.FTZ R154, R155, c[0x0][0x2d0], -R154 ;  /* 0x0000b4009b9a7a23 */ /* 0x000fe4000001089a */
[----:B------:R-:W4:Y:S01]  /*7560*/  MUFU.EX2 R172, R172 ;  /* 0x000000ac00ac7308 */ /* 0x000f220000000800 */
[C---:B--2---:R-:W-:Y:S02]  /*7570*/  FMUL.FTZ R4, R132.reuse, R128 ;  /* 0x0000008084047220 */ /* 0x044fe40000410000 */
[C---:B------:R-:W-:Y:S02]  /*7580*/  FMUL.FTZ R5, R132.reuse, R129 ;  /* 0x0000008184057220 */ /* 0x040fe40000410000 */
[C---:B------:R-:W-:Y:S05]  /*7590*/  FMUL.FTZ R8, R132.reuse, R124 ;  /* 0x0000007c84087220 */ /* 0x040fea0000410000 */
[----:B------:R-:W-:Y:S01]  /*75a0*/  MUFU.EX2 R171, R171 ;  /* 0x000000ab00ab7308 */ /* 0x000fe20000000800 */
[C---:B------:R-:W-:Y:S02]  /*75b0*/  FMUL.FTZ R9, R132.reuse, R125 ;  /* 0x0000007d84097220 */ /* 0x040fe40000410000 */
[C---:B------:R-:W-:Y:S02]  /*75c0*/  FMUL.FTZ R12, R132.reuse, R120 ;  /* 0x00000078840c7220 */ /* 0x040fe40000410000 */
[C---:B---3--:R-:W-:Y:S02]  /*75d0*/  FMUL.FTZ R6, R3.reuse, R130 ;  /* 0x0000008203067220 */ /* 0x048fe40000410000 */
[C---:B------:R-:W-:Y:S02]  /*75e0*/  FMUL.FTZ R7, R3.reuse, R131 ;  /* 0x0000008303077220 */ /* 0x040fe40000410000 */
[C---:B------:R-:W-:Y:S01]  /*75f0*/  FMUL.FTZ R10, R3.reuse, R126 ;  /* 0x0000007e030a7220 */ /* 0x040fe20000410000 */
[----:B------:R-:W2:Y:S01]  /*7600*/  MUFU.EX2 R170, R170 ;  /* 0x000000aa00aa7308 */ /* 0x000ea20000000800 */
[C---:B------:R-:W-:Y:S01]  /*7610*/  FMUL.FTZ R11, R3.reuse, R127 ;  /* 0x0000007f030b7220 */ /* 0x040fe20000410000 */
[----:B------:R-:W-:Y:S01]  /*7620*/  LDSM.16.MT88.4 R128, [R168+0x2900] ;  /* 0x00290000a880783b */ /* 0x000fe20000004200 */
[----:B------:R-:W-:Y:S01]  /*7630*/  FMUL.FTZ R13, R132, R121 ;  /* 0x00000079840d7220 */ /* 0x000fe20000410000 */
[----:B----4-:R-:W-:Y:S01]  /*7640*/  F2FP.BF16.PACK_AB R137, R172, R173 ;  /* 0x000000adac89723e */ /* 0x010fe200000010ff */
[C---:B------:R-:W-:Y:S02]  /*7650*/  FMUL.FTZ R14, R3.reuse, R122 ;  /* 0x0000007a030e7220 */ /* 0x040fe40000410000 */
[C---:B------:R-:W-:Y:S02]  /*7660*/  FMUL.FTZ R15, R3.reuse, R123 ;  /* 0x0000007b030f7220 */ /* 0x040fe40000410000 */
[C---:B------:R-:W-:Y:S01]  /*7670*/  FMUL.FTZ R16, R132.reuse, R116 ;  /* 0x0000007484107220 */ /* 0x040fe20000410000 */
[----:B------:R-:W3:Y:S01]  /*7680*/  LDSM.16.MT88.4 R124, [R134+UR4+0x100] ;  /* 0x00010004867c783b */ /* 0x000ee20008004200 */
[C---:B------:R-:W-:Y:S01]  /*7690*/  FMUL.FTZ R17, R132.reuse, R117 ;  /* 0x0000007584117220 */ /* 0x040fe20000410000 */
[----:B------:R-:W-:Y:S01]  /*76a0*/  MUFU.EX2 R230, R156 ;  /* 0x0000009c00e67308 */ /* 0x000fe20000000800 */
[C---:B------:R-:W-:Y:S02]  /*76b0*/  FMUL.FTZ R18, R3.reuse, R118 ;  /* 0x0000007603127220 */ /* 0x040fe40000410000 */
[C---:B------:R-:W-:Y:S02]  /*76c0*/  FMUL.FTZ R19, R3.reuse, R119 ;  /* 0x0000007703137220 */ /* 0x040fe40000410000 */
[C---:B------:R-:W-:Y:S01]  /*76d0*/  FMUL.FTZ R20, R132.reuse, R112 ;  /* 0x0000007084147220 */ /* 0x040fe20000410000 */
[----:B------:R-:W-:Y:S01]  /*76e0*/  LDSM.16.MT88.4 R116, [R134+UR4+0x900] ;  /* 0x000900048674783b */ /* 0x000fe20008004200 */
[----:B------:R-:W-:Y:S02]  /*76f0*/  FMUL.FTZ R21, R132, R113 ;  /* 0x0000007184157220 */ /* 0x000fe40000410000 */
[C---:B------:R-:W-:Y:S01]  /*7700*/  FMUL.FTZ R22, R3.reuse, R114 ;  /* 0x0000007203167220 */ /* 0x040fe20000410000 */
[----:B------:R4:W-:Y:S01]  /*7710*/  MUFU.EX2 R232, R154 ;  /* 0x0000009a00e87308 */ /* 0x0009e20000000800 */
[C---:B------:R-:W-:Y:S01]  /*7720*/  FMUL.FTZ R23, R3.reuse, R115 ;  /* 0x0000007303177220 */ /* 0x040fe20000410000 */
[----:B--2---:R-:W-:Y:S01]  /*7730*/  F2FP.BF16.PACK_AB R139, R170, R171 ;  /* 0x000000abaa8b723e */ /* 0x004fe200000010ff */
[C---:B------:R-:W-:Y:S01]  /*7740*/  FMUL.FTZ R24, R132.reuse, R108 ;  /* 0x0000006c84187220 */ /* 0x040fe20000410000 */
[----:B------:R-:W-:Y:S01]  /*7750*/  LDSM.16.MT88.4 R112, [R135+UR4+0x2100] ;  /* 0x002100048770783b */ /* 0x000fe20008004200 */
[----:B------:R-:W-:Y:S02]  /*7760*/  FMUL.FTZ R25, R132, R109 ;  /* 0x0000006d84197220 */ /* 0x000fe40000410000 */
[C---:B------:R-:W-:Y:S02]  /*7770*/  FMUL.FTZ R26, R3.reuse, R110 ;  /* 0x0000006e031a7220 */ /* 0x040fe40000410000 */
[C---:B-1----:R-:W-:Y:S01]  /*7780*/  HMMA.16816.F32.BF16 R4, R136.reuse, R32, R4 ;  /* 0x000000208804723c */ /* 0x042fe20000041804 */
[----:B------:R-:W-:Y:S04]  /*7790*/  MUFU.EX2 R178, R178 ;  /* 0x000000b200b27308 */ /* 0x000fe80000000800 */
[C---:B------:R-:W-:Y:S02]  /*77a0*/  FMUL.FTZ R27, R3.reuse, R111 ;  /* 0x0000006f031b7220 */ /* 0x040fe40000410000 */
[----:B------:R-:W-:Y:S01]  /*77b0*/  IADD3 R33, R134, UR4, RZ ;  /* 0x0000000486217c10 */ /* 0x000fe2000fffe0ff */
[C---:B------:R-:W-:Y:S03]  /*77c0*/  HMMA.16816.F32.BF16 R8, R136.reuse, R34, R8 ;  /* 0x000000228808723c */ /* 0x040fe60000041808 */
[----:B------:R-:W1:Y:S01]  /*77d0*/  MUFU.EX2 R179, R179 ;  /* 0x000000b300b37308 */ /* 0x000e620000000800 */
[----:B------:R-:W-:Y:S01]  /*77e0*/  IADD3 R169, R188, R33, RZ ;  /* 0x00000021bca97210 */ /* 0x000fe20007ffe0ff */
[C---:B------:R-:W-:Y:S01]  /*77f0*/  FMUL.FTZ R28, R132.reuse, R104 ;  /* 0x00000068841c7220 */ /* 0x040fe20000410000 */
[----:B----4-:R-:W-:Y:S02]  /*7800*/  LDSM.16.MT88.4 R152, [R134+UR4+0x3900] ;  /* 0x003900048698783b */ /* 0x010fe40008004200 */
[C---:B------:R-:W-:Y:S04]  /*7810*/  HMMA.16816.F32.BF16 R12, R136.reuse, R140, R12 ;  /* 0x0000008c880c723c */ /* 0x040fe8000004180c */
[C---:B------:R-:W-:Y:S01]  /*7820*/  FMUL.FTZ R29, R132.reuse, R105 ;  /* 0x00000069841d7220 */ /* 0x040fe20000410000 */
[----:B------:R-:W-:Y:S01]  /*7830*/  MUFU.EX2 R180, R180 ;  /* 0x000000b400b47308 */ /* 0x000fe20000000800 */
[C---:B------:R-:W-:Y:S01]  /*7840*/  FMUL.FTZ R30, R3.reuse, R106 ;  /* 0x0000006a031e7220 */ /* 0x040fe20000410000 */
[----:B------:R-:W2:Y:S01]  /*7850*/  LDSM.16.MT88.4 R120, [R169+0x100] ;  /* 0x00010000a978783b */ /* 0x000ea20000004200 */
[C---:B------:R-:W-:Y:S04]  /*7860*/  HMMA.16816.F32.BF16 R16, R136.reuse, R142, R16 ;  /* 0x0000008e8810723c */ /* 0x040fe80000041810 */
[C---:B------:R-:W-:Y:S02]  /*7870*/  FMUL.FTZ R31, R3.reuse, R107 ;  /* 0x0000006b031f7220 */ /* 0x040fe40000410000 */
[C---:B------:R-:W-:Y:S01]  /*7880*/  FMUL.FTZ R32, R132.reuse, R100 ;  /* 0x0000006484207220 */ /* 0x040fe20000410000 */
[----:B------:R-:W4:Y:S01]  /*7890*/  LDSM.16.MT88.4 R104, [R168+0x2100] ;  /* 0x00210000a868783b */ /* 0x000f220000004200 */
[C---:B---3--:R-:W-:Y:S01]  /*78a0*/  HMMA.16816.F32.BF16 R20, R136.reuse, R124, R20 ;  /* 0x0000007c8814723c */ /* 0x048fe20000041814 */
[----:B------:R-:W3:Y:S03]  /*78b0*/  MUFU.EX2 R183, R183 ;  /* 0x000000b700b77308 */ /* 0x000ee60000000800 */
[C---:B------:R-:W-:Y:S02]  /*78c0*/  FMUL.FTZ R33, R132.reuse, R101 ;  /* 0x0000006584217220 */ /* 0x040fe40000410000 */
[C---:B------:R-:W-:Y:S01]  /*78d0*/  FMUL.FTZ R34, R3.reuse, R102 ;  /* 0x0000006603227220 */ /* 0x040fe20000410000 */
[----:B------:R-:W-:Y:S01]  /*78e0*/  LDSM.16.MT88.4 R108, [R169+0x2100] ;  /* 0x00210000a96c783b */ /* 0x000fe20000004200 */
[C---:B------:R-:W-:Y:S03]  /*78f0*/  HMMA.16816.F32.BF16 R24, R136.reuse, R126, R24 ;  /* 0x0000007e8818723c */ /* 0x040fe60000041818 */
[----:B------:R-:W-:Y:S01]  /*7900*/  MUFU.EX2 R182, R182 ;  /* 0x000000b600b67308 */ /* 0x000fe20000000800 */
[C---:B------:R-:W-:Y:S02]  /*7910*/  FMUL.FTZ R35, R3.reuse, R103 ;  /* 0x0000006703237220 */ /* 0x040fe40000410000 */
[C---:B------:R-:W-:Y:S01]  /*7920*/  FMUL.FTZ R36, R132.reuse, R36 ;  /* 0x0000002484247220 */ /* 0x040fe20000410000 */
[----:B------:R-:W5:Y:S01]  /*7930*/  LDSM.16.MT88.4 R100, [R134+UR4+0x2100] ;  /* 0x002100048664783b */ /* 0x000f620008004200 */
[C---:B------:R-:W-:Y:S04]  /*7940*/  FMUL.FTZ R37, R132.reuse, R37 ;  /* 0x0000002584257220 */ /* 0x040fe80000410000 */
[C---:B------:R-:W-:Y:S01]  /*7950*/  FMUL.FTZ R38, R3.reuse, R38 ;  /* 0x0000002603267220 */ /* 0x040fe20000410000 */
[----:B------:R-:W1:Y:S01]  /*7960*/  MUFU.EX2 R195, R195 ;  /* 0x000000c300c37308 */ /* 0x000e620000000800 */
[C---:B------:R-:W-:Y:S01]  /*7970*/  FMUL.FTZ R39, R3.reuse, R39 ;  /* 0x0000002703277220 */ /* 0x040fe20000410000 */
[----:B------:R-:W-:Y:S01]  /*7980*/  LDSM.16.MT88.4 R124, [R135+UR4+0x2900] ;  /* 0x00290004877c783b */ /* 0x000fe20008004200 */
[C---:B------:R-:W-:Y:S02]  /*7990*/  FMUL.FTZ R40, R132.reuse, R40 ;  /* 0x0000002884287220 */ /* 0x040fe40000410000 */
[C---:B------:R-:W-:Y:S02]  /*79a0*/  FMUL.FTZ R41, R132.reuse, R41 ;  /* 0x0000002984297220 */ /* 0x040fe40000410000 */
[C---:B------:R-:W-:Y:S02]  /*79b0*/  FMUL.FTZ R42, R3.reuse, R42 ;  /* 0x0000002a032a7220 */ /* 0x040fe40000410000 */
[C---:B------:R-:W-:Y:S01]  /*79c0*/  FMUL.FTZ R43, R3.reuse, R43 ;  /* 0x0000002b032b7220 */ /* 0x040fe20000410000 */
[C---:B--2---:R-:W-:Y:S01]  /*79d0*/  HMMA.16816.F32.BF16 R28, R136.reuse, R120, R28 ;  /* 0x00000078881c723c */ /* 0x044fe2000004181c */
[----:B------:R-:W-:Y:S01]  /*79e0*/  LDSM.16.MT88.4 R140, [R134+UR4+0x2900] ;  /* 0x00290004868c783b */ /* 0x000fe20008004200 */
[----:B------:R-:W-:Y:S01]  /*79f0*/  MUFU.EX2 R194, R194 ;  /* 0x000000c200c27308 */ /* 0x000fe20000000800 */
[C---:B------:R-:W-:Y:S02]  /*7a00*/  FMUL.FTZ R44, R132.reuse, R44 ;  /* 0x0000002c842c7220 */ /* 0x040fe40000410000 */
[C---:B------:R-:W-:Y:S02]  /*7a10*/  FMUL.FTZ R45, R132.reuse, R45 ;  /* 0x0000002d842d7220 */ /* 0x040fe40000410000 */
[C---:B------:R-:W-:Y:S01]  /*7a20*/  FMUL.FTZ R46, R3.reuse, R46 ;  /* 0x0000002e032e7220 */ /* 0x040fe20000410000 */
[C---:B------:R-:W-:Y:S01]  /*7a30*/  HMMA.16816.F32.BF16 R32, R136.reuse, R122, R32 ;  /* 0x0000007a8820723c */ /* 0x040fe20000041820 */
[----:B------:R-:W-:Y:S03]  /*7a40*/  LDSM.16.MT88.4 R120, [R169+0x900] ;  /* 0x00090000a978783b */ /* 0x000fe60000004200 */
[C---:B------:R-:W-:Y:S01]  /*7a50*/  FMUL.FTZ R47, R3.reuse, R47 ;  /* 0x0000002f032f7220 */ /* 0x040fe20000410000 */
[----:B------:R-:W2:Y:S01]  /*7a60*/  MUFU.EX2 R219, R219 ;  /* 0x000000db00db7308 */ /* 0x000ea20000000800 */
[C---:B------:R-:W-:Y:S02]  /*7a70*/  FMUL.FTZ R48, R132.reuse, R48 ;  /* 0x0000003084307220 */ /* 0x040fe40000410000 */
[C---:B------:R-:W-:Y:S01]  /*7a80*/  HMMA.16816.F32.BF16 R36, R136.reuse, R112, R36 ;  /* 0x000000708824723c */ /* 0x040fe20000041824 */
[----:B------:R-:W-:Y:S03]  /*7a90*/  LDSM.16.MT88.4 R156, [R169+0x3900] ;  /* 0x00390000a99c783b */ /* 0x000fe60000004200 */
[C---:B------:R-:W-:Y:S02]  /*7aa0*/  FMUL.FTZ R49, R132.reuse, R49 ;  /* 0x0000003184317220 */ /* 0x040fe40000410000 */
[C---:B------:R-:W-:Y:S01]  /*7ab0*/  FMUL.FTZ R50, R3.reuse, R50 ;  /* 0x0000003203327220 */ /* 0x040fe20000410000 */
[----:B------:R-:W-:Y:S01]  /*7ac0*/  MUFU.EX2 R218, R218 ;  /* 0x000000da00da7308 */ /* 0x000fe20000000800 */
[C---:B------:R-:W-:Y:S01]  /*7ad0*/  HMMA.16816.F32.BF16 R40, R136.reuse, R114, R40 ;  /* 0x000000728828723c */ /* 0x040fe20000041828 */
[----:B------:R-:W-:Y:S03]  /*7ae0*/  LDSM.16.MT88.4 R112, [R135+UR4+0x900] ;  /* 0x000900048770783b */ /* 0x000fe60008004200 */
[C---:B------:R-:W-:Y:S02]  /*7af0*/  FMUL.FTZ R51, R3.reuse, R51 ;  /* 0x0000003303337220 */ /* 0x040fe40000410000 */
[C---:B------:R-:W-:Y:S02]  /*7b00*/  FMUL.FTZ R52, R132.reuse, R52 ;  /* 0x0000003484347220 */ /* 0x040fe40000410000 */
[C---:B----4-:R-:W-:Y:S01]  /*7b10*/  HMMA.16816.F32.BF16 R44, R136.reuse, R104, R44 ;  /* 0x00000068882c723c */ /* 0x050fe2000004182c */
[----:B------:R-:W-:Y:S03]  /*7b20*/  MUFU.EX2 R233, R233 ;  /* 0x000000e900e97308 */ /* 0x000fe60000000800 */
[C---:B------:R-:W-:Y:S02]  /*7b30*/  FMUL.FTZ R53, R132.reuse, R53 ;  /* 0x0000003584357220 */ /* 0x040fe40000410000 */
[C---:B------:R-:W-:Y:S02]  /*7b40*/  FMUL.FTZ R54, R3.reuse, R54 ;  /* 0x0000003603367220 */ /* 0x040fe40000410000 */
[C---:B------:R-:W-:Y:S01]  /*7b50*/  HMMA.16816.F32.BF16 R48, R136.reuse, R106, R48 ;  /* 0x0000006a8830723c */ /* 0x040fe20000041830 */
[----:B------:R-:W4:Y:S02]  /*7b60*/  LDSM.16.MT88.4 R104, [R135+UR4+0x4100] ;  /* 0x004100048768783b */ /* 0x000f240008004200 */
[----:B------:R-:W-:Y:S01]  /*7b70*/  MUFU.EX2 R220, R220 ;  /* 0x000000dc00dc7308 */ /* 0x000fe20000000800 */
[C---:B------:R-:W-:Y:S02]  /*7b80*/  FMUL.FTZ R55, R3.reuse, R55 ;  /* 0x0000003703377220 */ /* 0x040fe40000410000 */
[C---:B------:R-:W-:Y:S02]  /*7b90*/  FMUL.FTZ R56, R132.reuse, R56 ;  /* 0x0000003884387220 */ /* 0x040fe40000410000 */
[C---:B------:R-:W-:Y:S03]  /*7ba0*/  FMUL.FTZ R57, R132.reuse, R57 ;  /* 0x0000003984397220 */ /* 0x040fe60000410000 */
[C---:B-----5:R-:W-:Y:S02]  /*7bb0*/  HMMA.16816.F32.BF16 R52, R136.reuse, R100, R52 ;  /* 0x000000648834723c */ /* 0x060fe40000041834 */
[----:B------:R-:W-:Y:S01]  /*7bc0*/  MUFU.EX2 R229, R229 ;  /* 0x000000e500e57308 */ /* 0x000fe20000000800 */
[C---:B------:R-:W-:Y:S02]  /*7bd0*/  FMUL.FTZ R58, R3.reuse, R58 ;  /* 0x0000003a033a7220 */ /* 0x040fe40000410000 */
[C---:B------:R-:W-:Y:S02]  /*7be0*/  FMUL.FTZ R59, R3.reuse, R59 ;  /* 0x0000003b033b7220 */ /* 0x040fe40000410000 */
[C---:B------:R-:W-:Y:S02]  /*7bf0*/  FMUL.FTZ R60, R132.reuse, R60 ;  /* 0x0000003c843c7220 */ /* 0x040fe40000410000 */
[C---:B------:R-:W-:Y:S03]  /*7c00*/  FMUL.FTZ R61, R132.reuse, R61 ;  /* 0x0000003d843d7220 */ /* 0x040fe60000410000 */
[C---:B------:R-:W-:Y:S01]  /*7c10*/  HMMA.16816.F32.BF16 R56, R136.reuse, R102, R56 ;  /* 0x000000668838723c */ /* 0x040fe20000041838 */
[----:B------:R-:W5:Y:S01]  /*7c20*/  LDSM.16.MT88.4 R100, [R168+0x4100] ;  /* 0x00410000a864783b */ /* 0x000f620000004200 */
[----:B------:R-:W-:Y:S01]  /*7c30*/  MUFU.EX2 R222, R222 ;  /* 0x000000de00de7308 */ /* 0x000fe20000000800 */
[C---:B------:R-:W-:Y:S02]  /*7c40*/  FMUL.FTZ R62, R3.reuse, R62 ;  /* 0x0000003e033e7220 */ /* 0x040fe40000410000 */
[C---:B------:R-:W-:Y:S02]  /*7c50*/  FMUL.FTZ R63, R3.reuse, R63 ;  /* 0x0000003f033f7220 */ /* 0x040fe40000410000 */
[C---:B------:R-:W-:Y:S02]  /*7c60*/  FMUL.FTZ R64, R132.reuse, R64 ;  /* 0x0000004084407220 */ /* 0x040fe40000410000 */
[C---:B------:R-:W-:Y:S03]  /*7c70*/  FMUL.FTZ R65, R132.reuse, R65 ;  /* 0x0000004184417220 */ /* 0x040fe60000410000 */
[C---:B------:R-:W-:Y:S01]  /*7c80*/  HMMA.16816.F32.BF16 R60, R136.reuse, R108, R60 ;  /* 0x0000006c883c723c */ /* 0x040fe2000004183c */
[----:B------:R-:W-:Y:S02]  /*7c90*/  MUFU.EX2 R225, R225 ;  /* 0x000000e100e17308 */ /* 0x000fe40000000800 */
[C---:B------:R-:W-:Y:S02]  /*7ca0*/  FMUL.FTZ R66, R3.reuse, R66 ;  /* 0x0000004203427220 */ /* 0x040fe40000410000 */
[C---:B------:R-:W-:Y:S02]  /*7cb0*/  FMUL.FTZ R67, R3.reuse, R67 ;  /* 0x0000004303437220 */ /* 0x040fe40000410000 */
[C---:B------:R-:W-:Y:S02]  /*7cc0*/  FMUL.FTZ R68, R132.reuse, R68 ;  /* 0x0000004484447220 */ /* 0x040fe40000410000 */
[C---:B------:R-:W-:Y:S02]  /*7cd0*/  FMUL.FTZ R69, R132.reuse, R69 ;  /* 0x0000004584457220 */ /* 0x040fe40000410000 */
[----:B------:R-:W-:Y:S01]  /*7ce0*/  MUFU.EX2 R223, R223 ;  /* 0x000000df00df7308 */ /* 0x000fe20000000800 */
[C---:B------:R-:W-:Y:S01]  /*7cf0*/  HMMA.16816.F32.BF16 R64, R136.reuse, R110, R64 ;  /* 0x0000006e8840723c */ /* 0x040fe20000041840 */
[----:B------:R-:W1:Y:S02]  /*7d00*/  LDSM.16.MT88.4 R108, [R134+UR4+0x4100] ;  /* 0x00410004866c783b */ /* 0x000e640008004200 */
[C---:B------:R-:W-:Y:S02]  /*7d10*/  FMUL.FTZ R70, R3.reuse, R70 ;  /* 0x0000004603467220 */ /* 0x040fe40000410000 */
[C---:B------:R-:W-:Y:S02]  /*7d20*/  FMUL.FTZ R71, R3.reuse, R71 ;  /* 0x0000004703477220 */ /* 0x040fe40000410000 */
[C---:B------:R-:W-:Y:S02]  /*7d30*/  FMUL.FTZ R72, R132.reuse, R72 ;  /* 0x0000004884487220 */ /* 0x040fe40000410000 */
[C---:B------:R-:W-:Y:S01]  /*7d40*/  FMUL.FTZ R73, R132.reuse, R73 ;  /* 0x0000004984497220 */ /* 0x040fe20000410000 */
[----:B------:R-:W-:Y:S02]  /*7d50*/  MUFU.EX2 R224, R224 ;  /* 0x000000e000e07308 */ /* 0x000fe40000000800 */
[C---:B----4-:R-:W-:Y:S03]  /*7d60*/  HMMA.16816.F32.BF16 R68, R136.reuse, R104, R68 ;  /* 0x000000688844723c */ /* 0x050fe60000041844 */
[C---:B------:R-:W-:Y:S02]  /*7d70*/  FMUL.FTZ R74, R3.reuse, R74 ;  /* 0x0000004a034a7220 */ /* 0x040fe40000410000 */
[C---:B------:R-:W-:Y:S02]  /*7d80*/  FMUL.FTZ R75, R3.reuse, R75 ;  /* 0x0000004b034b7220 */ /* 0x040fe40000410000 */
[C---:B------:R-:W-:Y:S01]  /*7d90*/  FMUL.FTZ R84, R132.reuse, R84 ;  /* 0x0000005484547220 */ /* 0x040fe20000410000 */
[----:B------:R-:W-:Y:S01]  /*7da0*/  MUFU.EX2 R181, R181 ;  /* 0x000000b500b57308 */ /* 0x000fe20000000800 */
[C---:B------:R-:W-:Y:S03]  /*7db0*/  FMUL.FTZ R85, R132.reuse, R85 ;  /* 0x0000005584557220 */ /* 0x040fe60000410000 */
[C---:B------:R-:W-:Y:S01]  /*7dc0*/  HMMA.16816.F32.BF16 R72, R136.reuse, R106, R72 ;  /* 0x0000006a8848723c */ /* 0x040fe20000041848 */
[----:B------:R-:W4:Y:S02]  /*7dd0*/  LDSM.16.MT88.4 R104, [R169+0x4100] ;  /* 0x00410000a968783b */ /* 0x000f240000004200 */
[C---:B------:R-:W-:Y:S02]  /*7de0*/  FMUL.FTZ R76, R132.reuse, R76 ;  /* 0x0000004c844c7220 */ /* 0x040fe40000410000 */
[C---:B------:R-:W-:Y:S01]  /*7df0*/  FMUL.FTZ R77, R132.reuse, R77 ;  /* 0x0000004d844d7220 */ /* 0x040fe20000410000 */
[----:B------:R-:W2:Y:S01]  /*7e00*/  MUFU.EX2 R226, R226 ;  /* 0x000000e200e27308 */ /* 0x000ea20000000800 */
[C---:B------:R-:W-:Y:S02]  /*7e10*/  FMUL.FTZ R78, R3.reuse, R78 ;  /* 0x0000004e034e7220 */ /* 0x040fe40000410000 */
[C---:B------:R-:W-:Y:S03]  /*7e20*/  FMUL.FTZ R79, R3.reuse, R79 ;  /* 0x0000004f034f7220 */ /* 0x040fe60000410000 */
[C---:B------:R-:W-:Y:S02]  /*7e30*/  FMUL.FTZ R86, R3.reuse, R86 ;  /* 0x0000005603567220 */ /* 0x040fe40000410000 */
[C---:B------:R-:W-:Y:S02]  /*7e40*/  FMUL.FTZ R87, R3.reuse, R87 ;  /* 0x0000005703577220 */ /* 0x040fe40000410000 */
[C---:B-----5:R-:W-:Y:S01]  /*7e50*/  HMMA.16816.F32.BF16 R76, R136.reuse, R100, R76 ;  /* 0x00000064884c723c */ /* 0x060fe2000004184c */
[----:B------:R-:W-:Y:S02]  /*7e60*/  MUFU.EX2 R221, R221 ;  /* 0x000000dd00dd7308 */ /* 0x000fe40000000800 */
[C---:B------:R-:W-:Y:S02]  /*7e70*/  FMUL.FTZ R80, R132.reuse, R80 ;  /* 0x0000005084507220 */ /* 0x040fe40000410000 */
[C---:B------:R-:W-:Y:S02]  /*7e80*/  FMUL.FTZ R81, R132.reuse, R81 ;  /* 0x0000005184517220 */ /* 0x040fe40000410000 */
[----:B------:R-:W-:Y:S01]  /*7e90*/  FMUL.FTZ R82, R3, R82 ;  /* 0x0000005203527220 */ /* 0x000fe20000410000 */
[----:B-1----:R-:W-:Y:S01]  /*7ea0*/  F2FP.BF16.PACK_AB R100, R179, R178 ;  /* 0x000000b2b364723e */ /* 0x002fe200000010ff */
[----:B------:R-:W-:Y:S02]  /*7eb0*/  FMUL.FTZ R83, R3, R83 ;  /* 0x0000005303537220 */ /* 0x000fe40000410000 */
[----:B------:R-:W1:Y:S01]  /*7ec0*/  MUFU.EX2 R228, R228 ;  /* 0x000000e400e47308 */ /* 0x000e620000000800 */
[C---:B------:R-:W-:Y:S01]  /*7ed0*/  FMUL.FTZ R88, R132.reuse, R88 ;  /* 0x0000005884587220 */ /* 0x040fe20000410000 */
[----:B---3--:R-:W-:Y:S01]  /*7ee0*/  F2FP.BF16.PACK_AB R101, R183, R180 ;  /* 0x000000b4b765723e */ /* 0x008fe200000010ff */
[C---:B------:R-:W-:Y:S02]  /*7ef0*/  FMUL.FTZ R89, R132.reuse, R89 ;  /* 0x0000005984597220 */ /* 0x040fe40000410000 */
[C---:B------:R-:W-:Y:S03]  /*7f00*/  HMMA.16816.F32.BF16 R80, R136.reuse, R102, R80 ;  /* 0x000000668850723c */ /* 0x040fe60000041850 */
[C---:B------:R-:W-:Y:S02]  /*7f10*/  FMUL.FTZ R90, R3.reuse, R90 ;  /* 0x0000005a035a7220 */ /* 0x040fe40000410000 */
[----:B------:R-:W-:Y:S01]  /*7f20*/  FMUL.FTZ R91, R3, R91 ;  /* 0x0000005b035b7220 */ /* 0x000fe20000410000 */
[----:B------:R-:W3:Y:S01]  /*7f30*/  MUFU.EX2 R227, R227 ;  /* 0x000000e300e37308 */ /* 0x000ee20000000800 */
[C---:B------:R-:W-:Y:S01]  /*7f40*/  FMUL.FTZ R92, R132.reuse, R92 ;  /* 0x0000005c845c7220 */ /* 0x040fe20000410000 */
[C---:B------:R-:W-:Y:S04]  /*7f50*/  HMMA.16816.F32.BF16 R84, R136.reuse, R108, R84 ;  /* 0x0000006c8854723c */ /* 0x040fe80000041854 */
[C---:B------:R-:W-:Y:S01]  /*7f60*/  FMUL.FTZ R93, R132.reuse, R93 ;  /* 0x0000005d845d7220 */ /* 0x040fe20000410000 */
[----:B------:R-:W-:Y:S01]  /*7f70*/  F2FP.BF16.PACK_AB R102, R195, R182 ;  /* 0x000000b6c366723e */ /* 0x000fe200000010ff */
[----:B------:R-:W-:Y:S01]  /*7f80*/  FMUL.FTZ R94, R3, R94 ;  /* 0x0000005e035e7220 */ /* 0x000fe20000410000 */
[----:B--2---:R-:W-:Y:S01]  /*7f90*/  F2FP.BF16.PACK_AB R103, R219, R194 ;  /* 0x000000c2db67723e */ /* 0x004fe200000010ff */
[C---:B------:R-:W-:Y:S01]  /*7fa0*/  HMMA.16816.F32.BF16 R88, R136.reuse, R110, R88 ;  /* 0x0000006e8858723c */ /* 0x040fe20000041858 */
[----:B------:R-:W2:Y:S01]  /*7fb0*/  LDSM.16.MT88.4 R108, [R168+0x900] ;  /* 0x00090000a86c783b */ /* 0x000ea20000004200 */
[----:B------:R-:W5:Y:S02]  /*7fc0*/  MUFU.EX2 R231, R231 ;  /* 0x000000e700e77308 */ /* 0x000f640000000800 */
        /* <DEDUP_REMOVED lines=10> */
[----:B------:R-:W-:Y:S02]  /*8070*/  FADD.FTZ R176, R176, R177 ;  /* 0x000000b1b0b07221 */ /* 0x000fe40000010000 */
[----:B------:R-:W-:Y:S02]  /*8080*/  FADD.FTZ R172, R172, R173 ;  /* 0x000000adacac7221 */ /* 0x000fe40000010000 */
[----:B------:R-:W-:Y:S01]  /*8090*/  F2FP.BF16.PACK_AB R136, R226, R181 ;  /* 0x000000b5e288723e */ /* 0x000fe200000010ff */
[C---:B------:R-:W-:Y:S05]  /*80a0*/  HMMA.16816.F32.BF16 R4, R100.reuse, R112, R4 ;  /* 0x000000706404723c */ /* 0x040fea0000041804 */
[----:B-1----:R-:W-:Y:S01]  /*80b0*/  F2FP.BF16.PACK_AB R137, R228, R221 ;  /* 0x000000dde489723e */ /* 0x002fe200000010ff */
[----:B------:R-:W-:Y:S01]  /*80c0*/  FADD.FTZ R3, R175, R176 ;  /* 0x000000b0af037221 */ /* 0x000fe20000010000 */
[----:B---3--:R-:W-:Y:S01]  /*80d0*/  F2FP.BF16.PACK_AB R138, R230, R227 ;  /* 0x000000e3e68a723e */ /* 0x008fe200000010ff */
[C---:B------:R-:W-:Y:S01]  /*80e0*/  HMMA.16816.F32.BF16 R8, R100.reuse, R114, R8 ;  /* 0x000000726408723c */ /* 0x040fe20000041808 */
[----:B------:R-:W-:Y:S03]  /*80f0*/  LDSM.16.MT88.4 R112, [R168+0x4900] ;  /* 0x00490000a870783b */ /* 0x000fe60000004200 */
[----:B-----5:R-:W-:Y:S01]  /*8100*/  F2FP.BF16.PACK_AB R139, R232, R231 ;  /* 0x000000e7e88b723e */ /* 0x020fe200000010ff */
[----:B------:R-:W-:Y:S03]  /*8110*/  FADD.FTZ R3, R174, R3 ;  /* 0x00000003ae037221 */ /* 0x000fe60000010000 */
[C---:B--2---:R-:W-:Y:S04]  /*8120*/  HMMA.16816.F32.BF16 R12, R100.reuse, R108, R12 ;  /* 0x0000006c640c723c */ /* 0x044fe8000004180c */
[----:B------:R-:W-:Y:S04]  /*8130*/  FADD.FTZ R178, R178, R3 ;  /* 0x00000003b2b27221 */ /* 0x000fe80000010000 */
[C---:B------:R-:W-:Y:S01]  /*8140*/  HMMA.16816.F32.BF16 R16, R100.reuse, R110, R16 ;  /* 0x0000006e6410723c */ /* 0x040fe20000041810 */
[----:B------:R-:W1:Y:S03]  /*8150*/  LDSM.16.MT88.4 R108, [R135+UR4+0x4900] ;  /* 0x00490004876c783b */ /* 0x000e660008004200 */
[----:B------:R-:W-:Y:S04]  /*8160*/  FADD.FTZ R179, R179, R178 ;  /* 0x000000b2b3b37221 */ /* 0x000fe80000010000 */
[C---:B------:R-:W-:Y:S04]  /*8170*/  HMMA.16816.F32.BF16 R20, R100.reuse, R116, R20 ;  /* 0x000000746414723c */ /* 0x040fe80000041814 */
[----:B------:R-:W-:Y:S04]  /*8180*/  FADD.FTZ R182, R182, R179 ;  /* 0x000000b3b6b67221 */ /* 0x000fe80000010000 */
[C---:B------:R-:W-:Y:S01]  /*8190*/  HMMA.16816.F32.BF16 R24, R100.reuse, R118, R24 ;  /* 0x000000766418723c */ /* 0x040fe20000041818 */
[----:B------:R-:W-:Y:S03]  /*81a0*/  LDSM.16.MT88.4 R116, [R169+0x4900] ;  /* 0x00490000a974783b */ /* 0x000fe60000004200 */
        /* <DEDUP_REMOVED lines=32> */
[----:B------:R-:W-:Y:S03]  /*83b0*/  F2FP.BF16.PACK_AB R103, R224, R223 ;  /* 0x000000dfe067723e */ /* 0x000fe600000010ff */
[----:B------:R-:W-:Y:S04]  /*83c0*/  FADD.FTZ R222, R222, R233 ;  /* 0x000000e9dede7221 */ /* 0x000fe80000010000 */
        /* <DEDUP_REMOVED lines=77> */
[----:B------:R-:W-:Y:S01]  /*88a0*/  FADD.FTZ R202, R232, R231 ;  /* 0x000000e7e8ca7221 */ /* 0x000fe20000010000 */
[----:B------:R-:W-:-:S05]  /*88b0*/  @!P0 BRA `(.L_x_1556) ;  /* 0x000003f000008947 */ /* 0x000fca0003800000 */
[----:B------:R-:W-:Y:S01]  /*88c0*/  ISETP.NE.AND P2, PT, R196, 0x1, PT ;  /* 0x00000001c400780c */ /* 0x000fe20003f45270 */
[----:B------:R-:W-:Y:S01]  /*88d0*/  IMAD.U32 R4, RZ, RZ, UR7 ;  /* 0x00000007ff047e24 */ /* 0x000fe2000f8e00ff */
[----:B------:R-:W-:Y:S01]  /*88e0*/  IADD3 R11, -R215, 0x10, RZ ;  /* 0x00000010d70b7810 */ /* 0x000fe20007ffe1ff */
[----:B------:R-:W-:Y:S03]  /*88f0*/  IMAD.MOV.U32 R198, RZ, RZ, RZ ;  /* 0x000000ffffc67224 */ /* 0x000fe600078e00ff */
[----:B------:R-:W-:Y:S02]  /*8900*/  IADD3 R199, R201, UR15, R4 ;  /* 0x0000000fc9c77c10 */ /* 0x000fe4000fffe004 */
[----:B------:R-:W-:Y:S02]  /*8910*/  LOP3.LUT R11, R11, 0xf, RZ, 0xc0, !PT ;  /* 0x0000000f0b0b7812 */ /* 0x000fe400078ec0ff */
[----:B------:R-:W-:Y:S05]  /*8920*/  IADD3 R199, R199, -0x80, RZ ;  /* 0xffffff80c7c77810 */ /* 0x000fea0007ffe0ff */
        /* <DEDUP_REMOVED lines=18> */
[----:B------:R-:W-:Y:S02]  /*8a50*/  IADD3 R5, P0, R6, UR20, RZ ;  /* 0x0000001406057c10 */ /* 0x000fe4000ff1e0ff */
[----:B------:R-:W-:Y:S01]  /*8a60*/  IADD3 R8, -R212, 0x10, RZ ;  /* 0x00000010d4087810 */ /* 0x000fe20007ffe1ff */
[----:B------:R-:W-:Y:S03]  /*8a70*/  IMAD R4, R198, c[0x0][0x1f4], R4 ;  /* 0x00007d00c6047a24 */ /* 0x000fe600078e0204 */
[----:B------:R-:W-:Y:S02]  /*8a80*/  LOP3.LUT R8, R8, 0xf, RZ, 0xc0, !PT ;  /* 0x0000000f08087812 */ /* 0x000fe400078ec0ff */
[----:B------:R-:W-:Y:S02]  /*8a90*/  IADD3.X R4, R7, UR17, R4, P0, !PT ;  /* 0x0000001107047c10 */ /* 0x000fe400087fe404 */
[----:B------:R-:W-:Y:S02]  /*8aa0*/  LEA R13, P0, R5, c[0x0][0x1c8], 0x1 ;  /* 0x00007200050d7a11 */ /* 0x000fe400078008ff */
[----:B------:R-:W-:Y:S02]  /*8ab0*/  IADD3 R7, -R207, 0x10, RZ ;  /* 0x00000010cf077810 */ /* 0x000fe40007ffe1ff */
[----:B------:R-:W-:Y:S01]  /*8ac0*/  LEA.HI.X R3, R5, c[0x0][0x1cc], R4, 0x1, P0 ;  /* 0x0000730005037a11 */ /* 0x000fe200000f0c04 */
[----:B------:R-:W1:Y:S01]  /*8ad0*/  SHFL.IDX PT, R6, R13, 0x1, 0x181f ;  /* 0x00381f000d067f89 */ /* 0x000e6200000e0000 */
[----:B------:R-:W-:Y:S03]  /*8ae0*/  LOP3.LUT R7, R7, 0xf, RZ, 0xc0, !PT ;  /* 0x0000000f07077812 */ /* 0x000fe600078ec0ff */
[----:B------:R-:W2:Y:S04]  /*8af0*/  SHFL.IDX PT, R12, R3, 0x1, 0x181f ;  /* 0x00381f00030c7f89 */ /* 0x000ea800000e0000 */
[----:B------:R3:W-:Y:S04]  /*8b00*/  SHFL.IDX PT, R4, R3, RZ, 0x181f ;  /* 0x00181fff03047589 */ /* 0x0007e800000e0000 */
[----:B------:R-:W4:Y:S01]  /*8b10*/  SHFL.IDX PT, R5, R13, RZ, 0x181f ;  /* 0x00181fff0d057589 */ /* 0x000f2200000e0000 */
[----:B-1----:R-:W-:Y:S04]  /*8b20*/  IADD3 R10, P1, P0, R11, R6, R216 ;  /* 0x000000060b0a7210 */ /* 0x002fe8000783e0d8 */
[----:B--2---:R-:W-:Y:S02]  /*8b30*/  IADD3.X R11, RZ, R12, R217, P1, P0 ;  /* 0x0000000cff0b7210 */ /* 0x004fe40000fe04d9 */
[----:B------:R-:W-:Y:S01]  /*8b40*/  IADD3 R8, P1, P0, R8, R6, R213 ;  /* 0x0000000608087210 */ /* 0x000fe2000783e0d5 */
[----:B---3--:R-:W-:Y:S03]  /*8b50*/  IMAD.U32 R3, RZ, RZ, UR13 ;  /* 0x0000000dff037e24 */ /* 0x008fe6000f8e00ff */
[----:B------:R-:W-:Y:S01]  /*8b60*/  IADD3.X R9, RZ, R12, R214, P1, P0 ;  /* 0x0000000cff097210 */ /* 0x000fe20000fe04d6 */
[----:B------:R-:W-:Y:S01]  /*8b70*/  IMAD R3, R3, 0x3000, R200 ;  /* 0x0000300003037824 */ /* 0x000fe200078e02c8 */
[----:B------:R-:W-:Y:S04]  /*8b80*/  IADD3 R6, P1, P0, R7, R6, R210 ;  /* 0x0000000607067210 */ /* 0x000fe8000783e0d2 */
[----:B------:R-:W-:Y:S02]  /*8b90*/  IADD3.X R7, RZ, R12, R211, P1, P0 ;  /* 0x0000000cff077210 */ /* 0x000fe40000fe04d3 */
[C---:B----4-:R-:W-:Y:S02]  /*8ba0*/  IADD3 R14, P1, R5.reuse, R216, RZ ;  /* 0x000000d8050e7210 */ /* 0x050fe40007f3e0ff */
[----:B------:R-:W-:Y:S03]  /*8bb0*/  IADD3 R12, P0, R5, R213, RZ ;  /* 0x000000d5050c7210 */ /* 0x000fe60007f1e0ff */
[C---:B------:R-:W-:Y:S01]  /*8bc0*/  IMAD.X R15, R4.reuse, 0x1, R217, P1 ;  /* 0x00000001040f7824 */ /* 0x040fe200008e06d9 */
[----:B------:R-:W-:Y:S01]  /*8bd0*/  ISETP.NE.U32.AND P1, PT, R215, RZ, PT ;  /* 0x000000ffd700720c */ /* 0x000fe20003f25070 */
[C---:B------:R-:W-:Y:S01]  /*8be0*/  IMAD.X R13, R4.reuse, 0x1, R214, P0 ;  /* 0x00000001040d7824 */ /* 0x040fe200000e06d6 */
[----:B------:R-:W-:Y:S01]  /*8bf0*/  IADD3 R16, P0, R5, R210, RZ ;  /* 0x000000d205107210 */ /* 0x000fe20007f1e0ff */
[----:B------:R-:W-:Y:S04]  /*8c00*/  IMAD.SHL.U32 R5, R3, 0x2, RZ ;  /* 0x0000000203057824 */ /* 0x000fe800078e00ff */
[----:B------:R-:W-:Y:S01]  /*8c10*/  IMAD.X R17, R4, 0x1, R211, P0 ;  /* 0x0000000104117824 */ /* 0x000fe200000e06d3 */
[----:B------:R1:W-:Y:S01]  /*8c20*/  LDGSTS.E.BYPASS.LTC128B.128 [R5+0xc100], [R14.64], !P5 ;  /* 0x0c1000000e057fae */ /* 0x0003e2000e901d4a */
        /* <DEDUP_REMOVED lines=8> */
.L_x_1556:
[----:B------:R-:W-:Y:S01]  /*8cb0*/  UISETP.GT.AND UP0, UPT, UR23, UR22, UPT ;  /* 0x000000161700728c */ /* 0x000fe2000bf04270 */
[----:B------:R-:W0:Y:S01]  /*8cc0*/  LDGDEPBAR ;  /* 0x00000000000079af */ /* 0x000e220000000000 */
[----:B------:R-:W-:Y:S01]  /*8cd0*/  UIADD3 UR4, UR5, 0x1, URZ ;  /* 0x0000000105047890 */ /* 0x000fe2000fffe03f */
[----:B------:R-:W-:Y:S01]  /*8ce0*/  IMAD.MOV.U32 R132, RZ, RZ, R0 ;  /* 0x000000ffff847224 */ /* 0x000fe200078e0000 */
[----:B------:R-:W-:Y:S01]  /*8cf0*/  UISETP.GE.AND UP2, UPT, UR5, 0x1, UPT ;  /* 0x000000010500788c */ /* 0x000fe2000bf46270 */
[----:B------:R-:W-:Y:S01]  /*8d00*/  MOV R3, R2 ;  /* 0x0000000200037202 */ /* 0x000fe20000000f00 */
[----:B------:R-:W-:Y:S01]  /*8d10*/  UIADD3 UR23, UR23, -0x1, URZ ;  /* 0xffffffff17177890 */ /* 0x000fe2000fffe03f */
[----:B------:R-:W-:Y:S01]  /*8d20*/  PLOP3.LUT P0, PT, PT, PT, UP0, 0x80, 0x0 ;  /* 0x000000000000781c */ /* 0x000fe20003f0f008 */
[----:B------:R-:W-:Y:S11]  /*8d30*/  USEL UR5, UR4, URZ, !UP2 ;  /* 0x0000003f04057287 */ /* 0x000ff6000d000000 */
[----:B------:R-:W-:Y:S01]  /*8d40*/  @!UPT UIADD3 URZ, URZ, URZ, URZ ;  /* 0x0000003f3f3ff290 */ /* 0x000fe2000fffe03f */
[----:B------:R-:W-:-:S05]  /*8d50*/  @P0 BRA `(.L_x_1557) ;  /* 0xffffcac000000947 */ /* 0x000fca000383ffff */
.L_x_1554:
[----:B------:R-:W-:-:S13]  /*8d60*/  ISETP.LE.AND P0, PT, RZ, UR23, PT ;  /* 0x00000017ff007c0c */ /* 0x000fda000bf03270 */
[----:B------:R-:W-:Y:S05]  /*8d70*/  @!P0 BRA `(.L_x_1558) ;  /* 0x00002fb000008947 */ /* 0x000fea0003800000 */
[----:B------:R-:W2:Y:S01]  /*8d80*/  S2R R3, SR_TID.X ;  /* 0x0000000000037919 */ /* 0x000ea20000002100 */
[----:B-1----:R-:W-:Y:S01]  /*8d90*/  SHF.R.S32.HI R5, RZ, 0x1f, R206 ;  /* 0x0000001fff057819 */ /* 0x002fe200000114ce */
[----:B------:R-:W-:Y:S01]  /*8da0*/  IMAD.MOV.U32 R190, RZ, RZ, 0x40 ;  /* 0x00000040ffbe7424 */ /* 0x000fe200078e00ff */
[----:B------:R-:W-:Y:S01]  /*8db0*/  SHF.R.S32.HI R194, RZ, 0x1f, R205 ;  /* 0x0000001fffc27819 */ /* 0x000fe200000114cd */
[----:B------:R-:W-:Y:S01]  /*8dc0*/  IMAD.MOV.U32 R133, RZ, RZ, R2 ;  /* 0x000000ffff857224 */ /* 0x000fe200078e0002 */
[----:B------:R-:W-:Y:S02]  /*8dd0*/  SHF.R.S32.HI R195, RZ, 0x1f, R204 ;  /* 0x0000001fffc37819 */ /* 0x000fe400000114cc */
[C---:B------:R-:W-:Y:S01]  /*8de0*/  SHF.L.U64.HI R192, R206.reuse, 0x1, R5 ;  /* 0x00000001cec07819 */ /* 0x040fe20000010205 */
[----:B------:R-:W-:Y:S01]  /*8df0*/  IMAD.SHL.U32 R206, R206, 0x2, RZ ;  /* 0x00000002cece7824 */ /* 0x000fe200078e00ff */
[C---:B------:R-:W-:Y:S01]  /*8e00*/  SHF.L.U64.HI R194, R205.reuse, 0x1, R194 ;  /* 0x00000001cdc27819 */ /* 0x040fe200000102c2 */
[----:B------:R-:W-:Y:S01]  /*8e10*/  IMAD.SHL.U32 R205, R205, 0x2, RZ ;  /* 0x00000002cdcd7824 */ /* 0x000fe200078e00ff */
[C---:B------:R-:W-:Y:S01]  /*8e20*/  SHF.L.U64.HI R195, R204.reuse, 0x1, R195 ;  /* 0x00000001ccc37819 */ /* 0x040fe200000102c3 */
[----:B------:R-:W-:Y:S01]  /*8e30*/  IMAD.SHL.U32 R204, R204, 0x2, RZ ;  /* 0x00000002cccc7824 */ /* 0x000fe200078e00ff */
[----:B--2---:R-:W-:-:S04]  /*8e40*/  SHF.R.S32.HI R4, RZ, 0x1f, R3 ;  /* 0x0000001fff047819 */ /* 0x004fc80000011403 */
[----:B------:R-:W-:-:S04]  /*8e50*/  LEA.HI R4, R4, R3, RZ, 0x3 ;  /* 0x0000000304047211 */ /* 0x000fc800078f18ff */
[----:B------:R-:W-:-:S05]  /*8e60*/  LOP3.LUT R4, R4, 0xfffffff8, RZ, 0xc0, !PT ;  /* 0xfffffff804047812 */ /* 0x000fca00078ec0ff */
[----:B------:R-:W-:Y:S02]  /*8e70*/  IMAD.IADD R4, R3, 0x1, -R4 ;  /* 0x0000000103047824 */ /* 0x000fe400078e0a04 */
[----:B------:R-:W-:-:S03]  /*8e80*/  IMAD.MOV.U32 R3, RZ, RZ, R0 ;  /* 0x000000ffff037224 */ /* 0x000fc600078e0000 */
[----:B------:R-:W-:-:S04]  /*8e90*/  LOP3.LUT P0, RZ, R4, 0x4, RZ, 0xc0, !PT ;  /* 0x0000000404ff7812 */ /* 0x000fc8000780c0ff */
[----:B------:R-:W-:Y:S02]  /*8ea0*/  SEL R190, R190, 0xffffffc0, !P0 ;  /* 0xffffffc0bebe7807 */ /* 0x000fe40004000000 */
.L_x_1561:
[----:B------:R-:W-:Y:S04]  /*8eb0*/  DEPBAR.LE SB0, 0x2 ;  /* 0x000080800000791a */ /* 0x000fe80000000000 */
[----:B------:R-:W-:Y:S01]  /*8ec0*/  BAR.SYNC.DEFER_BLOCKING 0x0 ;  /* 0x0000000000007b1d */ /* 0x000fe20000010000 */
[----:B------:R-:W-:Y:S01]  /*8ed0*/  UIMAD UR4, UR5, 0x6000, URZ ;  /* 0x00006000050478a4 */ /* 0x000fe2000f8e023f */
[----:B------:R-:W-:Y:S05]  /*8ee0*/  ISETP.NE.AND P0, PT, RZ, UR23, PT ;  /* 0x00000017ff007c0c */ /* 0x000fea000bf05270 */
[----:B------:R-:W-:Y:S05]  /*8ef0*/  IADD3 R165, R189, UR4, RZ ;  /* 0x00000004bda57c10 */ /* 0x000fea000fffe0ff */
[----:B------:R-:W-:Y:S01]  /*8f00*/  IMAD.IADD R193, R186, 0x1, R165 ;  /* 0x00000001bac17824 */ /* 0x000fe200078e02a5 */
[----:B------:R1:W2:Y:S04]  /*8f10*/  LDSM.16.M88.4 R136, [R191] ;  /* 0x00000000bf88783b */ /* 0x0002a80000000200 */
        /* <DEDUP_REMOVED lines=23> */
[----:B------:R-:W5:Y:S01]  /*9090*/  SHFL.IDX PT, R5, R6, 0x1, 0x181f ;  /* 0x00381f0006057f89 */ /* 0x000f6200000e0000 */
[----:B------:R-:W-:Y:S03]  /*90a0*/  IMAD.U32 R0, RZ, RZ, UR13 ;  /* 0x0000000dff007e24 */ /* 0x000fe6000f8e00ff */
[----:B------:R-:W4:Y:S01]  /*90b0*/  SHFL.IDX PT, R9, R6, RZ, 0x181f ;  /* 0x00181fff06097589 */ /* 0x000f2200000e0000 */
[----:B------:R-:W-:Y:S03]  /*90c0*/  IMAD R2, R0, 0x6000, R197 ;  /* 0x0000600000027824 */ /* 0x000fe600078e02c5 */
[----:B------:R-:W3:Y:S04]  /*90d0*/  SHFL.IDX PT, R11, R4, RZ, 0x181f ;  /* 0x00181fff040b7589 */ /* 0x000ee800000e0000 */
[----:B------:R2:W1:Y:S01]  /*90e0*/  SHFL.IDX PT, R7, R4, 0x1, 0x181f ;  /* 0x00381f0004077f89 */ /* 0x00046200000e0000 */
[-C--:B-----5:R-:W-:Y:S02]  /*90f0*/  IADD3 R10, P2, R5, R206.reuse, RZ ;  /* 0x000000ce050a7210 */ /* 0x0a0fe40007f5e0ff */
[C---:B----4-:R-:W-:Y:S02]  /*9100*/  IADD3 R12, P0, R9.reuse, R206, RZ ;  /* 0x000000ce090c7210 */ /* 0x050fe40007f1e0ff */
[-C--:B------:R-:W-:Y:S02]  /*9110*/  IADD3 R8, P1, R9, R205.reuse, RZ ;  /* 0x000000cd09087210 */ /* 0x080fe40007f3e0ff */
[----:B---3--:R-:W-:Y:S02]  /*9120*/  IADD3.X R13, R11, R192, RZ, P0, !PT ;  /* 0x000000c00b0d7210 */ /* 0x008fe400007fe4ff */
[----:B------:R-:W-:Y:S01]  /*9130*/  IADD3 R14, P0, R9, R204, RZ ;  /* 0x000000cc090e7210 */ /* 0x000fe20007f1e0ff */
[--C-:B------:R-:W-:Y:S01]  /*9140*/  IMAD.X R9, R11, 0x1, R194.reuse, P1 ;  /* 0x000000010b097824 */ /* 0x100fe200008e06c2 */
[----:B--2---:R-:W-:Y:S01]  /*9150*/  IADD3 R4, P1, R5, R205, RZ ;  /* 0x000000cd05047210 */ /* 0x004fe20007f3e0ff */
[----:B------:R2:W-:Y:S02]  /*9160*/  LDGSTS.E.BYPASS.LTC128B.128 [R2], [R12.64], !P5 ;  /* 0x000000000c027fae */ /* 0x0005e4000e901d4a */
[----:B------:R-:W-:Y:S01]  /*9170*/  IMAD.X R15, R11, 0x1, R195, P0 ;  /* 0x000000010b0f7824 */ /* 0x000fe200000e06c3 */
[----:B-1----:R-:W-:Y:S01]  /*9180*/  IADD3.X R11, R7, R192, RZ, P2, !PT ;  /* 0x000000c0070b7210 */ /* 0x002fe200017fe4ff */
[----:B------:R2:W-:Y:S01]  /*9190*/  LDGSTS.E.BYPASS.LTC128B.128 [R2+0x2000], [R8.64], !P4 ;  /* 0x0200000008027fae */ /* 0x0005e2000e101d4a */
[----:B------:R-:W-:Y:S01]  /*91a0*/  IADD3 R6, P0, R5, R204, RZ ;  /* 0x000000cc05067210 */ /* 0x000fe20007f1e0ff */
[C---:B------:R-:W-:Y:S02]  /*91b0*/  IMAD.X R5, R7.reuse, 0x1, R194, P1 ;  /* 0x0000000107057824 */ /* 0x040fe400008e06c2 */
[----:B------:R2:W-:Y:S01]  /*91c0*/  LDGSTS.E.BYPASS.LTC128B.128 [R2+0x4000], [R14.64], !P6 ;  /* 0x040000000e027fae */ /* 0x0005e2000f101d4a */
[----:B------:R-:W-:Y:S03]  /*91d0*/  IADD3.X R7, R7, R195, RZ, P0, !PT ;  /* 0x000000c307077210 */ /* 0x000fe600007fe4ff */
[----:B------:R2:W-:Y:S04]  /*91e0*/  LDGSTS.E.BYPASS.LTC128B.128 [R2+0x1000], [R10.64], !P5 ;  /* 0x010000000a027fae */ /* 0x0005e8000e901d4a */
[----:B------:R2:W-:Y:S04]  /*91f0*/  LDGSTS.E.BYPASS.LTC128B.128 [R2+0x3000], [R4.64], !P4 ;  /* 0x0300000004027fae */ /* 0x0005e8000e101d4a */
[----:B------:R2:W-:Y:S02]  /*9200*/  LDGSTS.E.BYPASS.LTC128B.128 [R2+0x5000], [R6.64], !P6 ;  /* 0x0500000006027fae */ /* 0x0005e4000f101d4a */
.L_x_1559:
[C---:B--23--:R-:W-:Y:S01]  /*9210*/  HMMA.16816.F32.BF16 R4, R136.reuse, R140, RZ ;  /* 0x0000008c8804723c */ /* 0x04cfe200000418ff */
[----:B------:R-:W-:Y:S01]  /*9220*/  LDSM.16.M88.4 R172, [R193+0xf900] ;  /* 0x00f90000c1ac783b */ /* 0x000fe20000000200 */
[----:B------:R-:W-:Y:S02]  /*9230*/  UISETP.GE.AND UP0, UPT, UR23, 0x2, UPT ;  /* 0x000000021700788c */ /* 0x000fe4000bf06270 */
[C---:B------:R-:W-:Y:S01]  /*9240*/  IADD3 R0, R190.reuse, R165, RZ ;  /* 0x000000a5be007210 */ /* 0x040fe20007ffe0ff */
[----:B------:R-:W-:Y:S01]  /*9250*/  UIADD3 UR9, UR13, 0x1, URZ ;  /* 0x000000010d097890 */ /* 0x000fe2000fffe03f */
[C---:B------:R-:W-:Y:S01]  /*9260*/  IADD3 R2, R190.reuse, R193, RZ ;  /* 0x000000c1be027210 */ /* 0x040fe20007ffe0ff */
[----:B------:R-:W-:Y:S01]  /*9270*/  UISETP.GE.AND UP1, UPT, UR13, 0x1, UPT ;  /* 0x000000010d00788c */ /* 0x000fe2000bf26270 */
[C---:B------:R-:W-:Y:S01]  /*9280*/  HMMA.16816.F32.BF16 R8, R136.reuse, R142, RZ ;  /* 0x0000008e8808723c */ /* 0x040fe200000418ff */
[----:B------:R-:W-:Y:S01]  /*9290*/  LDSM.16.M88.4 R140, [R0+0xc100] ;  /* 0x00c10000008c783b */ /* 0x000fe20000000200 */
[----:B------:R-:W-:Y:S01]  /*92a0*/  PLOP3.LUT P0, PT, PT, PT, UP0, 0x80, 0x0 ;  /* 0x000000000000781c */ /* 0x000fe20003f0f008 */
        /* <DEDUP_REMOVED lines=143> */
[C---:B------:R-:W-:Y:S02]  /*9ba0*/  HMMA.16816.F32.BF16 R20, R176.reuse, R140, R20 ;  /* 0x0000008cb014723c */ /* 0x040fe40000041814 */
        /* <DEDUP_REMOVED lines=157> */
[----:B------:R-:W-:Y:S01]  /*a580*/  LDSM.16.MT88.4 R152, [R134+UR4+0x3900] ;  /* 0x003900048698783b */ /* 0x000fe20008004200 */
[--C-:B------:R-:W-:Y:S02]  /*a590*/  FFMA.FTZ R216, R150, c[0x0][0x2d0], -R145.reuse ;  /* 0x0000b40096d87a23 */ /* 0x100fe40000010891 */
[----:B------:R-:W-:Y:S01]  /*a5a0*/  MUFU.EX2 R168, R168 ;  /* 0x000000a800a87308 */ /* 0x000fe20000000800 */
[--C-:B------:R-:W-:Y:S02]  /*a5b0*/  FFMA.FTZ R213, R149, c[0x0][0x2d0], -R148.reuse ;  /* 0x0000b40095d57a23 */ /* 0x100fe40000010894 */
[--C-:B------:R-:W-:Y:S02]  /*a5c0*/  FFMA.FTZ R215, R146, c[0x0][0x2d0], -R145.reuse ;  /* 0x0000b40092d77a23 */ /* 0x100fe40000010891 */
[C---:B--2---:R-:W-:Y:S02]  /*a5d0*/  FMUL.FTZ R6, R3.reuse, R130 ;  /* 0x0000008203067220 */ /* 0x044fe40000410000 */
        /* <DEDUP_REMOVED lines=17> */
[----:B------:R-:W1:Y:S01]  /*a6f0*/  MUFU.EX2 R165, R165 ;  /* 0x000000a500a57308 */ /* 0x000e620000000800 */
[----:B------:R-:W-:Y:S01]  /*a700*/  FMUL.FTZ R39, R3, R39 ;  /* 0x0000002703277220 */ /* 0x000fe20000410000 */
        /* <DEDUP_REMOVED lines=75> */
[C---:B------:R-:W-:Y:S02]  /*abc0*/  FMUL.FTZ R74, R3.reuse, R74 ;  /* 0x0000004a034a7220 */ /* 0x040fe40000410000 */
[C---:B------:R-:W-:Y:S01]  /*abd0*/  HMMA.16816.F32.BF16 R40, R128.reuse, R114, R40 ;  /* 0x000000728028723c */ /* 0x040fe20000041828 */
[----:B------:R-:W-:Y:S03]  /*abe0*/  LDSM.16.MT88.4 R112, [R135+UR4+0x900] ;  /* 0x000900048770783b */ /* 0x000fe60008004200 */
[C---:B------:R-:W-:Y:S02]  /*abf0*/  FMUL.FTZ R75, R3.reuse, R75 ;  /* 0x0000004b034b7220 */ /* 0x040fe40000410000 */
[C---:B------:R-:W-:Y:S02]  /*ac00*/  FMUL.FTZ R84, R132.reuse, R84 ;  /* 0x0000005484547220 */ /* 0x040fe40000410000 */
[----:B------:R-:W-:Y:S01]  /*ac10*/  FMUL.FTZ R85, R132, R85 ;  /* 0x0000005584557220 */ /* 0x000fe20000410000 */
[C---:B---3--:R-:W-:Y:S03]  /*ac20*/  HMMA.16816.F32.BF16 R44, R128.reuse, R104, R44 ;  /* 0x00000068802c723c */ /* 0x048fe6000004182c */
[C---:B------:R-:W-:Y:S02]  /*ac30*/  FMUL.FTZ R86, R3.reuse, R86 ;  /* 0x0000005603567220 */ /* 0x040fe40000410000 */
[----:B------:R-:W-:Y:S02]  /*ac40*/  FMUL.FTZ R87, R3, R87 ;  /* 0x0000005703577220 */ /* 0x000fe40000410000 */
[--C-:B------:R-:W-:Y:S01]  /*ac50*/  FFMA.FTZ R173, R173, c[0x0][0x2d0], -R148.reuse ;  /* 0x0000b400adad7a23 */ /* 0x100fe20000010894 */
[C---:B------:R-:W-:Y:S01]  /*ac60*/  HMMA.16816.F32.BF16 R48, R128.reuse, R106, R48 ;  /* 0x0000006a8030723c */ /* 0x040fe20000041830 */
[----:B------:R-:W1:Y:S03]  /*ac70*/  LDSM.16.MT88.4 R104, [R135+UR4+0x4100] ;  /* 0x004100048768783b */ /* 0x000e660008004200 */
[--C-:B------:R-:W-:Y:S01]  /*ac80*/  FFMA.FTZ R174, R175, c[0x0][0x2d0], -R148.reuse ;  /* 0x0000b400afae7a23 */ /* 0x100fe20000010894 */
[----:B------:R-:W-:Y:S01]  /*ac90*/  MUFU.EX2 R173, R173 ;  /* 0x000000ad00ad7308 */ /* 0x000fe20000000800 */
[--C-:B------:R-:W-:Y:S02]  /*aca0*/  FFMA.FTZ R175, R208, c[0x0][0x2d0], -R145.reuse ;  /* 0x0000b400d0af7a23 */ /* 0x100fe40000010891 */
[C---:B------:R-:W-:Y:S04]  /*acb0*/  HMMA.16816.F32.BF16 R52, R128.reuse, R100, R52 ;  /* 0x000000648034723c */ /* 0x040fe80000041834 */
[--C-:B------:R-:W-:Y:S02]  /*acc0*/  FFMA.FTZ R208, R158, c[0x0][0x2d0], -R145.reuse ;  /* 0x0000b4009ed07a23 */ /* 0x100fe40000010891 */
[--C-:B------:R-:W-:Y:S01]  /*acd0*/  FFMA.FTZ R176, R182, c[0x0][0x2d0], -R145.reuse ;  /* 0x0000b400b6b07a23 */ /* 0x100fe20000010891 */
[----:B------:R-:W2:Y:S01]  /*ace0*/  MUFU.EX2 R174, R174 ;  /* 0x000000ae00ae7308 */ /* 0x000ea20000000800 */
[C---:B------:R-:W-:Y:S01]  /*acf0*/  HMMA.16816.F32.BF16 R56, R128.reuse, R102, R56 ;  /* 0x000000668038723c */ /* 0x040fe20000041838 */
[----:B------:R-:W3:Y:S03]  /*ad00*/  LDSM.16.MT88.4 R100, [R133+0x4100] ;  /* 0x004100008564783b */ /* 0x000ee60000004200 */
[--C-:B------:R-:W-:Y:S02]  /*ad10*/  FFMA.FTZ R182, R159, c[0x0][0x2d0], -R148.reuse ;  /* 0x0000b4009fb67a23 */ /* 0x100fe40000010894 */
[--C-:B------:R-:W-:Y:S02]  /*ad20*/  FFMA.FTZ R177, R181, c[0x0][0x2d0], -R148.reuse ;  /* 0x0000b400b5b17a23 */ /* 0x100fe40000010894 */
[C---:B------:R-:W-:Y:S01]  /*ad30*/  HMMA.16816.F32.BF16 R60, R128.reuse, R108, R60 ;  /* 0x0000006c803c723c */ /* 0x040fe2000004183c */
[----:B------:R-:W-:Y:S01]  /*ad40*/  LDSM.16.MT88.4 R156, [R164+0x3900] ;  /* 0x00390000a49c783b */ /* 0x000fe20000004200 */
[----:B------:R-:W-:Y:S02]  /*ad50*/  MUFU.EX2 R175, R175 ;  /* 0x000000af00af7308 */ /* 0x000fe40000000800 */
[--C-:B------:R-:W-:Y:S02]  /*ad60*/  FFMA.FTZ R181, R161, c[0x0][0x2d0], -R148.reuse ;  /* 0x0000b400a1b57a23 */ /* 0x100fe40000010894 */
[----:B------:R-:W-:Y:S02]  /*ad70*/  FFMA.FTZ R148, R147, c[0x0][0x2d0], -R148 ;  /* 0x0000b40093947a23 */ /* 0x000fe40000010894 */
[C---:B------:R-:W-:Y:S01]  /*ad80*/  HMMA.16816.F32.BF16 R64, R128.reuse, R110, R64 ;  /* 0x0000006e8040723c */ /* 0x040fe20000041840 */
[----:B------:R-:W4:Y:S03]  /*ad90*/  LDSM.16.MT88.4 R108, [R134+UR4+0x4100] ;  /* 0x00410004866c783b */ /* 0x000f260008004200 */
[----:B------:R5:W-:Y:S01]  /*ada0*/  MUFU.EX2 R218, R148 ;  /* 0x0000009400da7308 */ /* 0x000be20000000800 */
[--C-:B------:R-:W-:Y:S02]  /*adb0*/  FFMA.FTZ R179, R180, c[0x0][0x2d0], -R145.reuse ;  /* 0x0000b400b4b37a23 */ /* 0x100fe40000010891 */
[--C-:B------:R-:W-:Y:S01]  /*adc0*/  FFMA.FTZ R180, R162, c[0x0][0x2d0], -R145.reuse ;  /* 0x0000b400a2b47a23 */ /* 0x100fe20000010891 */
[C---:B-1----:R-:W-:Y:S01]  /*add0*/  HMMA.16816.F32.BF16 R68, R128.reuse, R104, R68 ;  /* 0x000000688044723c */ /* 0x042fe20000041844 */
[----:B------:R-:W-:Y:S03]  /*ade0*/  LDSM.16.MT88.4 R160, [R135+UR4+0x5900] ;  /* 0x0059000487a0783b */ /* 0x000fe60008004200 */
[----:B------:R-:W-:Y:S02]  /*adf0*/  FFMA.FTZ R145, R144, c[0x0][0x2d0], -R145 ;  /* 0x0000b40090917a23 */ /* 0x000fe40000010891 */
[C---:B------:R-:W-:Y:S01]  /*ae00*/  FMUL.FTZ R88, R132.reuse, R88 ;  /* 0x0000005884587220 */ /* 0x040fe20000410000 */
[----:B------:R-:W1:Y:S01]  /*ae10*/  MUFU.EX2 R176, R176 ;  /* 0x000000b000b07308 */ /* 0x000e620000000800 */
[C---:B------:R-:W-:Y:S01]  /*ae20*/  FMUL.FTZ R89, R132.reuse, R89 ;  /* 0x0000005984597220 */ /* 0x040fe20000410000 */
[C---:B------:R-:W-:Y:S01]  /*ae30*/  HMMA.16816.F32.BF16 R72, R128.reuse, R106, R72 ;  /* 0x0000006a8048723c */ /* 0x040fe20000041848 */
[----:B------:R-:W4:Y:S02]  /*ae40*/  LDSM.16.MT88.4 R104, [R164+0x4100] ;  /* 0x00410000a468783b */ /* 0x000f240000004200 */
[C---:B------:R-:W-:Y:S02]  /*ae50*/  FMUL.FTZ R76, R132.reuse, R76 ;  /* 0x0000004c844c7220 */ /* 0x040fe40000410000 */
[C---:B------:R-:W-:Y:S02]  /*ae60*/  FMUL.FTZ R77, R132.reuse, R77 ;  /* 0x0000004d844d7220 */ /* 0x040fe40000410000 */
[C---:B------:R-:W-:Y:S01]  /*ae70*/  FMUL.FTZ R78, R3.reuse, R78 ;  /* 0x0000004e034e7220 */ /* 0x040fe20000410000 */
[----:B------:R-:W4:Y:S01]  /*ae80*/  MUFU.EX2 R177, R177 ;  /* 0x000000b100b17308 */ /* 0x000f220000000800 */
[----:B-----5:R-:W-:Y:S03]  /*ae90*/  LDSM.16.MT88.4 R148, [R133+0x3900] ;  /* 0x003900008594783b */ /* 0x020fe60000004200 */
[C---:B------:R-:W-:Y:S02]  /*aea0*/  FMUL.FTZ R79, R3.reuse, R79 ;  /* 0x0000004f034f7220 */ /* 0x040fe40000410000 */
[C---:B------:R-:W-:Y:S02]  /*aeb0*/  FMUL.FTZ R90, R3.reuse, R90 ;  /* 0x0000005a035a7220 */ /* 0x040fe40000410000 */
[C---:B------:R-:W-:Y:S02]  /*aec0*/  FMUL.FTZ R91, R3.reuse, R91 ;  /* 0x0000005b035b7220 */ /* 0x040fe40000410000 */
[C---:B------:R-:W-:Y:S01]  /*aed0*/  FMUL.FTZ R92, R132.reuse, R92 ;  /* 0x0000005c845c7220 */ /* 0x040fe20000410000 */
[C---:B---3--:R-:W-:Y:S01]  /*aee0*/  HMMA.16816.F32.BF16 R76, R128.reuse, R100, R76 ;  /* 0x00000064804c723c */ /* 0x048fe2000004184c */
[----:B------:R-:W-:Y:S02]  /*aef0*/  MUFU.EX2 R179, R179 ;  /* 0x000000b300b37308 */ /* 0x000fe40000000800 */
[C---:B------:R-:W-:Y:S02]  /*af00*/  FMUL.FTZ R80, R132.reuse, R80 ;  /* 0x0000005084507220 */ /* 0x040fe40000410000 */
[----:B------:R-:W-:Y:S02]  /*af10*/  FMUL.FTZ R81, R132, R81 ;  /* 0x0000005184517220 */ /* 0x000fe40000410000 */
[C---:B------:R-:W-:Y:S01]  /*af20*/  FMUL.FTZ R82, R3.reuse, R82 ;  /* 0x0000005203527220 */ /* 0x040fe20000410000 */
[----:B--2---:R-:W-:Y:S01]  /*af30*/  F2FP.BF16.PACK_AB R100, R174, R173 ;  /* 0x000000adae64723e */ /* 0x004fe200000010ff */
[C---:B------:R-:W-:Y:S02]  /*af40*/  FMUL.FTZ R83, R3.reuse, R83 ;  /* 0x0000005303537220 */ /* 0x040fe40000410000 */
[----:B------:R2:W-:Y:S01]  /*af50*/  MUFU.EX2 R220, R145 ;  /* 0x0000009100dc7308 */ /* 0x0005e20000000800 */
[----:B------:R-:W-:Y:S01]  /*af60*/  FMUL.FTZ R93, R132, R93 ;  /* 0x0000005d845d7220 */ /* 0x000fe20000410000 */
[----:B-1----:R-:W-:Y:S01]  /*af70*/  F2FP.BF16.PACK_AB R101, R176, R175 ;  /* 0x000000afb065723e */ /* 0x002fe200000010ff */
[C---:B------:R-:W-:Y:S02]  /*af80*/  FMUL.FTZ R94, R3.reuse, R94 ;  /* 0x0000005e035e7220 */ /* 0x040fe40000410000 */
[C---:B------:R-:W-:Y:S03]  /*af90*/  HMMA.16816.F32.BF16 R80, R128.reuse, R102, R80 ;  /* 0x000000668050723c */ /* 0x040fe60000041850 */
[C---:B------:R-:W-:Y:S02]  /*afa0*/  FMUL.FTZ R95, R3.reuse, R95 ;  /* 0x0000005f035f7220 */ /* 0x040fe40000410000 */
[C---:B------:R-:W-:Y:S01]  /*afb0*/  FMUL.FTZ R96, R132.reuse, R96 ;  /* 0x0000006084607220 */ /* 0x040fe20000410000 */
[----:B------:R-:W1:Y:S01]  /*afc0*/  MUFU.EX2 R180, R180 ;  /* 0x000000b400b47308 */ /* 0x000e620000000800 */
[----:B------:R-:W-:Y:S01]  /*afd0*/  FMUL.FTZ R97, R132, R97 ;  /* 0x0000006184617220 */ /* 0x000fe20000410000 */
[C---:B----4-:R-:W-:Y:S04]  /*afe0*/  HMMA.16816.F32.BF16 R84, R128.reuse, R108, R84 ;  /* 0x0000006c8054723c */ /* 0x050fe80000041854 */
[C---:B------:R-:W-:Y:S01]  /*aff0*/  FMUL.FTZ R98, R3.reuse, R98 ;  /* 0x0000006203627220 */ /* 0x040fe20000410000 */
[----:B------:R-:W-:Y:S01]  /*b000*/  F2FP.BF16.PACK_AB R102, R178, R177 ;  /* 0x000000b1b266723e */ /* 0x000fe200000010ff */
[C---:B------:R-:W-:Y:S02]  /*b010*/  FMUL.FTZ R99, R3.reuse, R99 ;  /* 0x0000006303637220 */ /* 0x040fe40000410000 */
[C---:B------:R-:W-:Y:S01]  /*b020*/  HMMA.16816.F32.BF16 R88, R128.reuse, R110, R88 ;  /* 0x0000006e8058723c */ /* 0x040fe20000041858 */
[----:B------:R-:W3:Y:S01]  /*b030*/  LDSM.16.MT88.4 R108, [R133+0x900] ;  /* 0x00090000856c783b */ /* 0x000ee20000004200 */
[----:B------:R-:W-:Y:S02]  /*b040*/  MUFU.EX2 R181, R181 ;  /* 0x000000b500b57308 */ /* 0x000fe40000000800 */
[----:B------:R-:W-:Y:S02]  /*b050*/  FFMA.FTZ R172, R132, R203, R172 ;  /* 0x000000cb84ac7223 */ /* 0x000fe400000100ac */
[----:B------:R-:W-:Y:S02]  /*b060*/  FFMA.FTZ R168, R3, R202, R168 ;  /* 0x000000ca03a87223 */ /* 0x000fe400000100a8 */
[C---:B------:R-:W-:Y:S01]  /*b070*/  HMMA.16816.F32.BF16 R92, R128.reuse, R104, R92 ;  /* 0x00000068805c723c */ /* 0x040fe2000004185c */
[----:B--2---:R-:W-:Y:S03]  /*b080*/  LDSM.16.MT88.4 R144, [R135+UR4+0x3900] ;  /* 0x003900048790783b */ /* 0x004fe60008004200 */
[----:B------:R-:W2:Y:S01]  /*b090*/  MUFU.EX2 R182, R182 ;  /* 0x000000b600b67308 */ /* 0x000ea20000000800 */
[----:B------:R-:W-:Y:S01]  /*b0a0*/  FADD.FTZ R171, R171, R172 ;  /* 0x000000acabab7221 */ /* 0x000fe20000010000 */
[----:B-1----:R-:W-:Y:S01]  /*b0b0*/  F2FP.BF16.PACK_AB R103, R180, R179 ;  /* 0x000000b3b467723e */ /* 0x002fe200000010ff */
[----:B------:R-:W-:Y:S01]  /*b0c0*/  FADD.FTZ R167, R167, R168 ;  /* 0x000000a8a7a77221 */ /* 0x000fe20000010000 */
[----:B------:R-:W-:Y:S01]  /*b0d0*/  HMMA.16816.F32.BF16 R96, R128, R106, R96 ;  /* 0x0000006a8060723c */ /* 0x000fe20000041860 */
[----:B------:R-:W1:Y:S05]  /*b0e0*/  LDSM.16.MT88.4 R104, [R164+0x2900] ;  /* 0x00290000a468783b */ /* 0x000e6a0000004200 */
[----:B------:R-:W4:Y:S02]  /*b0f0*/  MUFU.EX2 R208, R208 ;  /* 0x000000d000d07308 */ /* 0x000f240000000800 */
[C---:B------:R-:W-:Y:S08]  /*b100*/  HMMA.16816.F32.BF16 R4, R100.reuse, R112, R4 ;  /* 0x000000706404723c */ /* 0x040ff00000041804 */
[C---:B------:R-:W-:Y:S01]  /*b110*/  HMMA.16816.F32.BF16 R8, R100.reuse, R114, R8 ;  /* 0x000000726408723c */ /* 0x040fe20000041808 */
[----:B------:R-:W-:Y:S07]  /*b120*/  LDSM.16.MT88.4 R112, [R133+0x4900] ;  /* 0x004900008570783b */ /* 0x000fee0000004200 */
[C---:B---3--:R-:W-:Y:S08]  /*b130*/  HMMA.16816.F32.BF16 R12, R100.reuse, R108, R12 ;  /* 0x0000006c640c723c */ /* 0x048ff0000004180c */
[C---:B------:R-:W-:Y:S01]  /*b140*/  HMMA.16816.F32.BF16 R16, R100.reuse, R110, R16 ;  /* 0x0000006e6410723c */ /* 0x040fe20000041810 */
[----:B------:R-:W3:Y:S07]  /*b150*/  LDSM.16.MT88.4 R108, [R135+UR4+0x4900] ;  /* 0x00490004876c783b */ /* 0x000eee0008004200 */
        /* <DEDUP_REMOVED lines=18> */
[C---:B-1----:R-:W-:Y:S08]  /*b280*/  HMMA.16816.F32.BF16 R60, R100.reuse, R104, R60 ;  /* 0x00000068643c723c */ /* 0x042ff0000004183c */
[C---:B------:R-:W-:Y:S01]  /*b290*/  HMMA.16816.F32.BF16 R64, R100.reuse, R106, R64 ;  /* 0x0000006a6440723c */ /* 0x040fe20000041840 */
[----:B------:R-:W1:Y:S07]  /*b2a0*/  LDSM.16.MT88.4 R104, [R134+UR4+0x4900] ;  /* 0x004900048668783b */ /* 0x000e6e0008004200 */
[C---:B---3--:R-:W-:Y:S08]  /*b2b0*/  HMMA.16816.F32.BF16 R68, R100.reuse, R108, R68 ;  /* 0x0000006c6444723c */ /* 0x048ff00000041844 */
[C---:B------:R-:W-:Y:S01]  /*b2c0*/  HMMA.16816.F32.BF16 R72, R100.reuse, R110, R72 ;  /* 0x0000006e6448723c */ /* 0x040fe20000041848 */
[----:B------:R-:W3:Y:S07]  /*b2d0*/  LDSM.16.MT88.4 R108, [R135+UR4+0x1100] ;  /* 0x00110004876c783b */ /* 0x000eee0008004200 */
[C---:B------:R-:W-:Y:S08]  /*b2e0*/  HMMA.16816.F32.BF16 R76, R100.reuse, R112, R76 ;  /* 0x00000070644c723c */ /* 0x040ff0000004184c */
[C---:B------:R-:W-:Y:S01]  /*b2f0*/  HMMA.16816.F32.BF16 R80, R100.reuse, R114, R80 ;  /* 0x000000726450723c */ /* 0x040fe20000041850 */
[----:B------:R-:W5:Y:S07]  /*b300*/  LDSM.16.MT88.4 R112, [R134+UR4+0x1100] ;  /* 0x001100048670783b */ /* 0x000f6e0008004200 */
[C---:B-1----:R-:W-:Y:S08]  /*b310*/  HMMA.16816.F32.BF16 R84, R100.reuse, R104, R84 ;  /* 0x000000686454723c */ /* 0x042ff00000041854 */
[C---:B------:R-:W-:Y:S01]  /*b320*/  HMMA.16816.F32.BF16 R88, R100.reuse, R106, R88 ;  /* 0x0000006a6458723c */ /* 0x040fe20000041858 */
[----:B------:R-:W1:Y:S07]  /*b330*/  LDSM.16.MT88.4 R104, [R135+UR4+0x3100] ;  /* 0x003100048768783b */ /* 0x000e6e0008004200 */
[C---:B------:R-:W-:Y:S08]  /*b340*/  HMMA.16816.F32.BF16 R92, R100.reuse, R116, R92 ;  /* 0x00000074645c723c */ /* 0x040ff0000004185c */
[----:B------:R-:W-:Y:S01]  /*b350*/  HMMA.16816.F32.BF16 R96, R100, R118, R96 ;  /* 0x000000766460723c */ /* 0x000fe20000041860 */
[----:B------:R-:W1:Y:S06]  /*b360*/  LDSM.16.MT88.4 R116, [R133+0x3100] ;  /* 0x003100008574783b */ /* 0x000e6c0000004200 */
[----:B--2---:R-:W-:Y:S02]  /*b370*/  F2FP.BF16.PACK_AB R100, R182, R181 ;  /* 0x000000b5b664723e */ /* 0x004fe400000010ff */
[----:B----4-:R-:W-:Y:S03]  /*b380*/  F2FP.BF16.PACK_AB R101, R208, R183 ;  /* 0x000000b7d065723e */ /* 0x010fe600000010ff */
[----:B------:R-:W-:Y:S02]  /*b390*/  F2FP.BF16.PACK_AB R102, R210, R193 ;  /* 0x000000c1d266723e */ /* 0x000fe400000010ff */
[----:B------:R-:W-:Y:S07]  /*b3a0*/  F2FP.BF16.PACK_AB R103, R212, R207 ;  /* 0x000000cfd467723e */ /* 0x000fee00000010ff */
[C---:B---3--:R-:W-:Y:S08]  /*b3b0*/  HMMA.16816.F32.BF16 R4, R100.reuse, R108, R4 ;  /* 0x0000006c6404723c */ /* 0x048ff00000041804 */
[C---:B------:R-:W-:Y:S01]  /*b3c0*/  HMMA.16816.F32.BF16 R8, R100.reuse, R110, R8 ;  /* 0x0000006e6408723c */ /* 0x040fe20000041808 */
[----:B------:R-:W2:Y:S07]  /*b3d0*/  LDSM.16.MT88.4 R108, [R134+UR4+0x3100] ;  /* 0x00310004866c783b */ /* 0x000eae0008004200 */
[C---:B------:R-:W-:Y:S08]  /*b3e0*/  HMMA.16816.F32.BF16 R12, R100.reuse, R120, R12 ;  /* 0x00000078640c723c */ /* 0x040ff0000004180c */
[C---:B------:R-:W-:Y:S08]  /*b3f0*/  HMMA.16816.F32.BF16 R16, R100.reuse, R122, R16 ;  /* 0x0000007a6410723c */ /* 0x040ff00000041810 */
[C---:B-----5:R-:W-:Y:S08]  /*b400*/  HMMA.16816.F32.BF16 R20, R100.reuse, R112, R20 ;  /* 0x000000706414723c */ /* 0x060ff00000041814 */
        /* <DEDUP_REMOVED lines=8> */
[C---:B------:R-:W-:Y:S08]  /*b490*/  HMMA.16816.F32.BF16 R44, R100.reuse, R116, R44 ;  /* 0x00000074642c723c */ /* 0x040ff0000004182c */
        /* <DEDUP_REMOVED lines=53> */
[C---:B--2---:R-:W-:Y:S07]  /*b7f0*/  HMMA.16816.F32.BF16 R76, R136.reuse, R8, R76 ;  /* 0x00000008884c723c */ /* 0x044fee000004184c */
[----:B------:R-:W-:Y:S01]  /*b800*/  FADD.FTZ R8, R170, R171 ;  /* 0x000000abaa087221 */ /* 0x000fe20000010000 */
[C---:B------:R-:W-:Y:S04]  /*b810*/  HMMA.16816.F32.BF16 R80, R136.reuse, R10, R80 ;  /* 0x0000000a8850723c */ /* 0x040fe80000041850 */
[----:B------:R-:W-:Y:S04]  /*b820*/  FADD.FTZ R8, R169, R8 ;  /* 0x00000008a9087221 */ /* 0x000fe80000010000 */
[C---:B-1----:R-:W-:Y:S04]  /*b830*/  HMMA.16816.F32.BF16 R84, R136.reuse, R12, R84 ;  /* 0x0000000c8854723c */ /* 0x042fe80000041854 */
        /* <DEDUP_REMOVED lines=16> */
[----:B------:R-:W-:Y:S01]  /*b940*/  ULEA UR4, UR23, UR7, 0x6 ;  /* 0x0000000717047291 */ /* 0x000fe2000f8e303f */
[----:B------:R-:W-:Y:S01]  /*b950*/  ISETP.NE.AND P1, PT, R196, 0x1, PT ;  /* 0x00000001c400780c */ /* 0x000fe20003f25270 */
[----:B------:R-:W-:Y:S02]  /*b960*/  IMAD.MOV.U32 R198, RZ, RZ, RZ ;  /* 0x000000ffffc67224 */ /* 0x000fe400078e00ff */
[----:B------:R-:W-:Y:S02]  /*b970*/  IMAD.U32 R15, RZ, RZ, UR13 ;  /* 0x0000000dff0f7e24 */ /* 0x000fe4000f8e00ff */
        /* <DEDUP_REMOVED lines=15> */
[----:B-1----:R-:W-:Y:S05]  /*ba70*/  IMAD.WIDE.U32 R4, R199, c[0x0][0x1e0], RZ ;  /* 0x00007800c7047a25 */ /* 0x002fea00078e00ff */
[----:B------:R-:W-:Y:S02]  /*ba80*/  IADD3 R5, R5, R3, RZ ;  /* 0x0000000305057210 */ /* 0x000fe40007ffe0ff */
        /* <DEDUP_REMOVED lines=9> */
[----:B------:R-:W-:Y:S03]  /*bb20*/  IMAD R4, R15, 0x3000, R200 ;  /* 0x000030000f047824 */ /* 0x000fe600078e02c8 */
[----:B------:R-:W2:Y:S01]  /*bb30*/  SHFL.IDX PT, R11, R6, RZ, 0x181f ;  /* 0x00181fff060b7589 */ /* 0x000ea200000e0000 */
[----:B------:R-:W-:Y:S03]  /*bb40*/  IMAD.SHL.U32 R3, R4, 0x2, RZ ;  /* 0x0000000204037824 */ /* 0x000fe600078e00ff */
[----:B------:R-:W3:Y:S04]  /*bb50*/  SHFL.IDX PT, R5, R16, 0x1, 0x181f ;  /* 0x00381f0010057f89 */ /* 0x000ee800000e0000 */
[----:B------:R4:W5:Y:S01]  /*bb60*/  SHFL.IDX PT, R7, R6, 0x1, 0x181f ;  /* 0x00381f0006077f89 */ /* 0x00096200000e0000 */
[C---:B-1----:R-:W-:Y:S02]  /*bb70*/  IADD3 R12, P0, R9.reuse, R206, RZ ;  /* 0x000000ce090c7210 */ /* 0x042fe40007f1e0ff */
[-C--:B------:R-:W-:Y:S03]  /*bb80*/  IADD3 R8, P1, R9, R205.reuse, RZ ;  /* 0x000000cd09087210 */ /* 0x080fe60007f3e0ff */
[--C-:B--2---:R-:W-:Y:S01]  /*bb90*/  IMAD.X R13, R11, 0x1, R192.reuse, P0 ;  /* 0x000000010b0d7824 */ /* 0x104fe200000e06c0 */
[----:B------:R-:W-:Y:S02]  /*bba0*/  IADD3 R14, P0, R9, R204, RZ ;  /* 0x000000cc090e7210 */ /* 0x000fe40007f1e0ff */
[----:B------:R-:W-:Y:S02]  /*bbb0*/  IADD3.X R9, R11, R194, RZ, P1, !PT ;  /* 0x000000c20b097210 */ /* 0x000fe40000ffe4ff */
[----:B------:R1:W-:Y:S01]  /*bbc0*/  LDGSTS.E.BYPASS.LTC128B.128 [R3+0xc100], [R12.64], !P5 ;  /* 0x0c1000000c037fae */ /* 0x0003e2000e901d4a */
[----:B---3--:R-:W-:Y:S01]  /*bbd0*/  IADD3 R10, P2, R5, R206, RZ ;  /* 0x000000ce050a7210 */ /* 0x008fe20007f5e0ff */
[--C-:B------:R-:W-:Y:S01]  /*bbe0*/  IMAD.X R15, R11, 0x1, R195.reuse, P0 ;  /* 0x000000010b0f7824 */ /* 0x100fe200000e06c3 */
[C---:B------:R-:W-:Y:S01]  /*bbf0*/  IADD3 R4, P1, R5.reuse, R205, RZ ;  /* 0x000000cd05047210 */ /* 0x040fe20007f3e0ff */
[----:B------:R1:W-:Y:S01]  /*bc00*/  LDGSTS.E.BYPASS.LTC128B.128 [R3+0xe100], [R8.64], !P4 ;  /* 0x0e10000008037fae */ /* 0x0003e2000e101d4a */
[----:B----4-:R-:W-:Y:S01]  /*bc10*/  IADD3 R6, P0, R5, R204, RZ ;  /* 0x000000cc05067210 */ /* 0x010fe20007f1e0ff */
[C---:B-----5:R-:W-:Y:S01]  /*bc20*/  IMAD.X R11, R7.reuse, 0x1, R192, P2 ;  /* 0x00000001070b7824 */ /* 0x060fe200010e06c0 */
[C---:B------:R-:W-:Y:S01]  /*bc30*/  IADD3.X R5, R7.reuse, R194, RZ, P1, !PT ;  /* 0x000000c207057210 */ /* 0x040fe20000ffe4ff */
[----:B------:R1:W-:Y:S02]  /*bc40*/  LDGSTS.E.BYPASS.LTC128B.128 [R3+0x10100], [R14.64], !P6 ;  /* 0x101000000e037fae */ /* 0x0003e4000f101d4a */
[----:B------:R-:W-:Y:S02]  /*bc50*/  IMAD.X R7, R7, 0x1, R195, P0 ;  /* 0x0000000107077824 */ /* 0x000fe400000e06c3 */
[----:B------:R1:W-:Y:S04]  /*bc60*/  LDGSTS.E.BYPASS.LTC128B.128 [R3+0xd100], [R10.64], !P5 ;  /* 0x0d1000000a037fae */ /* 0x0003e8000e901d4a */
[----:B------:R1:W-:Y:S04]  /*bc70*/  LDGSTS.E.BYPASS.LTC128B.128 [R3+0xf100], [R4.64], !P4 ;  /* 0x0f10000004037fae */ /* 0x0003e8000e101d4a */
[----:B------:R1:W-:Y:S02]  /*bc80*/  LDGSTS.E.BYPASS.LTC128B.128 [R3+0x11100], [R6.64], !P6 ;  /* 0x1110000006037fae */ /* 0x0003e4000f101d4a */
.L_x_1560:
[----:B------:R-:W-:Y:S01]  /*bc90*/  UIADD3 UR4, UR23, -0x1, URZ ;  /* 0xffffffff17047890 */ /* 0x000fe2000fffe03f */
[----:B------:R-:W0:Y:S01]  /*bca0*/  LDGDEPBAR ;  /* 0x00000000000079af */ /* 0x000e220000000000 */
[----:B------:R-:W-:Y:S01]  /*bcb0*/  UIADD3 UR9, UR5, 0x1, URZ ;  /* 0x0000000105097890 */ /* 0x000fe2000fffe03f */
[----:B------:R-:W-:Y:S01]  /*bcc0*/  ISETP.LT.AND P0, PT, RZ, UR23, PT ;  /* 0x00000017ff007c0c */ /* 0x000fe2000bf01270 */
[----:B------:R-:W-:Y:S01]  /*bcd0*/  UISETP.GE.AND UP0, UPT, UR5, 0x1, UPT ;  /* 0x000000010500788c */ /* 0x000fe2000bf06270 */
[----:B-1----:R-:W-:Y:S01]  /*bce0*/  IMAD.MOV.U32 R3, RZ, RZ, R0 ;  /* 0x000000ffff037224 */ /* 0x002fe200078e0000 */
[----:B------:R-:W-:Y:S01]  /*bcf0*/  MOV R133, R2 ;  /* 0x0000000200857202 */ /* 0x000fe20000000f00 */
[----:B------:R-:W-:Y:S02]  /*bd00*/  UMOV UR23, UR4 ;  /* 0x0000000400177c82 */ /* 0x000fe40008000000 */
[----:B------:R-:W-:Y:S07]  /*bd10*/  USEL UR5, UR9, URZ, !UP0 ;  /* 0x0000003f09057287 */ /* 0x000fee000c000000 */
[----:B------:R-:W-:-:S05]  /*bd20*/  @P0 BRA `(.L_x_1561) ;  /* 0xffffd18000000947 */ /* 0x000fca000383ffff */
.L_x_1558:
        /* <DEDUP_REMOVED lines=122> */
.L_x_1544:
        /* <DEDUP_REMOVED lines=42> */
[----:B------:R-:W-:Y:S01]  /*c770*/  ISETP.NE.U32.AND P0, PT, R12, 0x1, PT ;  /* 0x000000010c00780c */ /* 0x000fe20003f05070 */
[----:B------:R-:W-:Y:S01]  /*c780*/  IMAD.U32 R12, RZ, RZ, UR4 ;  /* 0x00000004ff0c7e24 */ /* 0x000fe2000f8e00ff */
        /* <DEDUP_REMOVED lines=9> */
[----:B------:R-:W-:Y:S02]  /*c820*/  F2FP.BF16.PACK_AB R44, R45, R44 ;  /* 0x0000002c2d2c723e */ /* 0x000fe400000010ff */
[----:B------:R-:W-:-:S02]  /*c830*/  F2FP.BF16.PACK_AB R46, R47, R46 ;  /* 0x0000002e2f2e723e */ /* 0x000fc400000010ff */
[C---:B------:R-:W-:Y:S02]  /*c840*/  IADD3 R6, R13.reuse, 0x80, RZ ;  /* 0x000000800d067810 */ /* 0x040fe40007ffe0ff */
[----:B------:R-:W-:Y:S02]  /*c850*/  IADD3 R5, R13, 0x70, RZ ;  /* 0x000000700d057810 */ /* 0x000fe40007ffe0ff */
[----:B------:R-:W-:Y:S02]  /*c860*/  @P0 IADD3 R5, R6, 0x10, RZ ;  /* 0x0000001006050810 */ /* 0x000fe40007ffe0ff */
[----:B------:R-:W-:Y:S01]  /*c870*/  SEL R6, R9, 0xffffffe0, !P1 ;  /* 0xffffffe009067807 */ /* 0x000fe20004800000 */
[----:B------:R-:W-:Y:S01]  /*c880*/  IMAD.MOV.U32 R9, RZ, RZ, 0x40 ;  /* 0x00000040ff097424 */ /* 0x000fe200078e00ff */
[----:B------:R-:W-:Y:S02]  /*c890*/  F2FP.BF16.PACK_AB R48, R49, R48 ;  /* 0x000000303130723e */ /* 0x000fe400000010ff */
[----:B------:R-:W-:Y:S01]  /*c8a0*/  F2FP.BF16.PACK_AB R50, R51, R50 ;  /* 0x000000323332723e */ /* 0x000fe200000010ff */
[----:B------:R-:W-:Y:S01]  /*c8b0*/  IMAD.IADD R15, R13, 0x1, R6 ;  /* 0x000000010d0f7824 */ /* 0x000fe200078e0206 */
[----:B------:R-:W-:Y:S01]  /*c8c0*/  SEL R10, R9, 0xffffffc0, !P2 ;  /* 0xffffffc0090a7807 */ /* 0x000fe20005000000 */
[----:B------:R-:W-:Y:S01]  /*c8d0*/  IMAD.IADD R9, R6, 0x1, R5 ;  /* 0x0000000106097824 */ /* 0x000fe200078e0205 */
[----:B------:R-:W-:-:S02]  /*c8e0*/  F2FP.BF16.PACK_AB R52, R53, R52 ;  /* 0x000000343534723e */ /* 0x000fc400000010ff */
        /* <DEDUP_REMOVED lines=86> */
[----:B---3--:R-:W-:-:S05]  /*ce50*/  IMAD.U32 R15, RZ, RZ, UR5 ;  /* 0x00000005ff0f7e24 */ /* 0x008fca000f8e00ff */
[----:B------:R1:W5:Y:S01]  /*ce60*/  @P1 LDG.E R5, [R14.64] ;  /* 0x0000000a0e051981 */ /* 0x000362000c1e1900 */
[----:B------:R-:W-:Y:S02]  /*ce70*/  UMOV UR20, URZ ;  /* 0x0000003f00147c82 */ /* 0x000fe40008000000 */
[----:B------:R-:W-:Y:S01]  /*ce80*/  UMOV UR21, URZ ;  /* 0x0000003f00157c82 */ /* 0x000fe20008000000 */
[----:B----4-:R-:W2:Y:S02]  /*ce90*/  @P0 R2UR UR5, R6 ;  /* 0x00000000060503c2 */ /* 0x010ea400000e0000 */
        /* <DEDUP_REMOVED lines=8> */
.L_x_1563:
[----:B-1----:R-:W-:Y:S01]  /*cf20*/  SHF.R.S32.HI R9, RZ, 0x1f, R2 ;  /* 0x0000001fff097819 */ /* 0x002fe20000011402 */
[----:B------:R-:W1:Y:S01]  /*cf30*/  S2R R57, SR_CTAID.X ;  /* 0x0000000000397919 */ /* 0x000e620000002500 */
[----:B------:R-:W-:Y:S01]  /*cf40*/  LOP3.LUT R13, R4, 0xffffffe0, RZ, 0xc0, !PT ;  /* 0xffffffe0040d7812 */ /* 0x000fe200078ec0ff */
[----:B------:R-:W-:Y:S01]  /*cf50*/  IMAD.MOV.U32 R6, RZ, RZ, c[0x0][0x4e8] ;  /* 0x00013a00ff067624 */ /* 0x000fe200078e00ff */
[----:B------:R-:W-:Y:S01]  /*cf60*/  LEA.HI R9, R9, R2, RZ, 0x3 ;  /* 0x0000000209097211 */ /* 0x000fe200078f18ff */
[----:B------:R-:W-:Y:S01]  /*cf70*/  UMOV UR14, UR20 ;  /* 0x00000014000e7c82 */ /* 0x000fe20008000000 */
[----:B------:R-:W-:Y:S01]  /*cf80*/  BSSY B0, `(.L_x_1564) ;  /* 0x000008c000007945 */ /* 0x000fe20003800000 */
[----:B------:R-:W-:Y:S01]  /*cf90*/  IMAD.IADD R4, R0, 0x1, -R13 ;  /* 0x0000000100047824 */ /* 0x000fe200078e0a0d */
[----:B------:R-:W-:Y:S01]  /*cfa0*/  LOP3.LUT R9, R9, 0xffffff8, RZ, 0xc0, !PT ;  /* 0x0ffffff809097812 */ /* 0x000fe200078ec0ff */
[----:B------:R-:W-:Y:S01]  /*cfb0*/  UMOV UR15, UR21 ;  /* 0x00000015000f7c82 */ /* 0x000fe20008000000 */
[----:B------:R-:W-:Y:S01]  /*cfc0*/  ISETP.NE.AND P1, PT, R6, 0x1, PT ;  /* 0x000000010600780c */ /* 0x000fe20003f25270 */
[----:B------:R-:W-:Y:S01]  /*cfd0*/  ULDC.64 UR12, c[0x0][0x490] ;  /* 0x00012400000c7ab9 */ /* 0x000fe20000000a00 */
[----:B------:R-:W-:Y:S01]  /*cfe0*/  LEA.HI R6, R11, R11, RZ, 0x1 ;  /* 0x0000000b0b067211 */ /* 0x000fe200078f08ff */
[----:B------:R-:W-:Y:S01]  /*cff0*/  IMAD.IADD R2, R2, 0x1, -R9 ;  /* 0x0000000102027824 */ /* 0x000fe200078e0a09 */
[----:B------:R-:W-:Y:S01]  /*d000*/  SHF.R.S32.HI R9, RZ, 0x1f, R4 ;  /* 0x0000001fff097819 */ /* 0x000fe20000011404 */
[----:B------:R-:W-:Y:S01]  /*d010*/  UIMAD.WIDE.U32 UR14, UR6, UR12, UR14 ;  /* 0x0000000c060e72a5 */ /* 0x000fe2000f8e000e */
[----:B------:R-:W-:Y:S01]  /*d020*/  LOP3.LUT R6, R6, 0x1ffffffe, RZ, 0xc0, !PT ;  /* 0x1ffffffe06067812 */ /* 0x000fe200078ec0ff */
[----:B------:R-:W-:Y:S01]  /*d030*/  UIMAD UR12, UR7, UR12, URZ ;  /* 0x0000000c070c72a4 */ /* 0x000fe2000f8e023f */
[----:B------:R-:W-:Y:S01]  /*d040*/  LEA.HI R9, R9, R4, RZ, 0x2 ;  /* 0x0000000409097211 */ /* 0x000fe200078f10ff */
[----:B------:R-:W-:Y:S01]  /*d050*/  ULDC.64 UR4, c[0x0][0x3a0] ;  /* 0x0000e80000047ab9 */ /* 0x000fe20000000a00 */
        /* <DEDUP_REMOVED lines=11> */
[----:B------:R-:W-:Y:S01]  /*d110*/  USEL UR17, UR8, URZ, !UP1 ;  /* 0x0000003f08117287 */ /* 0x000fe2000c800000 */
[----:B------:R-:W-:Y:S01]  /*d120*/  IMAD.SHL.U32 R3, R3, 0x8, RZ ;  /* 0x0000000803037824 */ /* 0x000fe200078e00ff */
[----:B------:R-:W-:Y:S02]  /*d130*/  UIMAD.WIDE.U32 UR18, UR20, UR4, URZ ;  /* 0x00000004141272a5 */ /* 0x000fe4000f8e003f */
[----:B-1----:R-:W-:Y:S01]  /*d140*/  LEA R6, R57, R6, 0x7 ;  /* 0x0000000639067211 */ /* 0x002fe200078e38ff */
[----:B------:R-:W-:Y:S02]  /*d150*/  ULDC.64 UR8, c[0x0][0x498] ;  /* 0x0001260000087ab9 */ /* 0x000fe40000000a00 */
[----:B------:R-:W-:Y:S02]  /*d160*/  UIMAD UR16, UR20, UR5, UR16 ;  /* 0x00000005141072a4 */ /* 0x000fe4000f8e0210 */
        /* <DEDUP_REMOVED lines=26> */
[----:B------:R-:W-:Y:S01]  /*d310*/  LOP3.LUT R11, R11, 0x1c0, RZ, 0xc0, !PT ;  /* 0x000001c00b0b7812 */ /* 0x000fe200078ec0ff */
[----:B------:R-:W-:-:S02]  /*d320*/  ULDC.64 UR6, c[0x0][0x3f0] ;  /* 0x0000fc0000067ab9 */ /* 0x000fc40000000a00 */
[----:B------:R-:W-:Y:S01]  /*d330*/  IMAD R13, R57, 0x80, R0 ;  /* 0x00000080390d7824 */ /* 0x000fe200078e0200 */
[----:B------:R-:W-:Y:S01]  /*d340*/  LEA R16, P0, R14, c[0x0][0x450], 0x2 ;  /* 0x000114000e107a11 */ /* 0x000fe200078010ff */
[----:B------:R-:W-:Y:S01]  /*d350*/  IMAD R17, R6, c[0x0][0x48c], R17 ;  /* 0x0001230006117a24 */ /* 0x000fe200078e0211 */
[----:B------:R-:W-:Y:S01]  /*d360*/  UIMAD UR12, UR12, UR6, URZ ;  /* 0x000000060c0c72a4 */ /* 0x000fe2000f8e023f */
[----:B------:R-:W-:Y:S01]  /*d370*/  @P1 IMAD.HI.U32 R10, R13, c[0x0][0x4ec], RZ ;  /* 0x00013b000d0a1a27 */ /* 0x000fe200078e00ff */
[----:B------:R-:W-:Y:S01]  /*d380*/  UIADD3 UR19, UR19, UR5, URZ ;  /* 0x0000000513137290 */ /* 0x000fe2000fffe03f */
[----:B------:R-:W-:Y:S01]  /*d390*/  SHF.R.U32.HI R6, RZ, 0x3, R11 ;  /* 0x00000003ff067819 */ /* 0x000fe2000001160b */
[----:B------:R-:W-:Y:S01]  /*d3a0*/  UIMAD UR7, UR17, UR7, UR12 ;  /* 0x00000007110772a4 */ /* 0x000fe2000f8e020c */
[----:B------:R-:W-:Y:S01]  /*d3b0*/  IMAD.IADD R12, R15, 0x1, R17 ;  /* 0x000000010f0c7824 */ /* 0x000fe200078e0211 */
[----:B------:R-:W-:Y:S01]  /*d3c0*/  UIMAD.WIDE.U32 UR18, UR17, UR6, UR18 ;  /* 0x00000006111272a5 */ /* 0x000fe2000f8e0012 */
[----:B------:R-:W-:Y:S01]  /*d3d0*/  IMAD.SHL.U32 R0, R9, 0x8, RZ ;  /* 0x0000000809007824 */ /* 0x000fe200078e00ff */
[----:B------:R-:W-:Y:S01]  /*d3e0*/  SHFL.IDX PT, R50, R16, RZ, 0x1c1f ;  /* 0x001c1fff10327589 */ /* 0x000fe200000e0000 */
[----:B------:R-:W-:Y:S01]  /*d3f0*/  IMAD.MOV.U32 R9, RZ, RZ, R13 ;  /* 0x000000ffff097224 */ /* 0x000fe200078e000d */
[----:B------:R-:W-:Y:S01]  /*d400*/  @P1 SHF.R.U32.HI R9, RZ, c[0x0][0x4f0], R10 ;  /* 0x00013c00ff091a19 */ /* 0x000fe2000001160a */
[----:B------:R-:W-:Y:S01]  /*d410*/  UIADD3 UR7, UR19, UR7, URZ ;  /* 0x0000000713077290 */ /* 0x000fe2000fffe03f */
[----:B------:R-:W-:Y:S01]  /*d420*/  LEA.HI.X R12, R14, c[0x0][0x454], R12, 0x2, P0 ;  /* 0x000115000e0c7a11 */ /* 0x000fe200000f140c */
[----:B------:R-:W-:Y:S01]  /*d430*/  SHFL.IDX PT, R48, R16, 0x1, 0x1c1f ;  /* 0x003c1f0010307f89 */ /* 0x000fe200000e0000 */
        /* <DEDUP_REMOVED lines=20> */
[----:B------:R-:W-:Y:S02]  /*d580*/  IMAD.SHL.U32 R58, R6, 0x2, RZ ;  /* 0x00000002063a7824 */ /* 0x000fe400078e00ff */
[----:B------:R-:W-:Y:S01]  /*d590*/  IMAD R57, R57, 0x80, R4 ;  /* 0x0000008039397824 */ /* 0x000fe200078e0204 */
[----:B------:R-:W-:Y:S01]  /*d5a0*/  IADD3 R15, R15, R18, RZ ;  /* 0x000000120f0f7210 */ /* 0x000fe20007ffe0ff */
[----:B------:R-:W-:Y:S01]  /*d5b0*/  IMAD R9, R9, c[0x0][0x3d8], RZ ;  /* 0x0000f60009097a24 */ /* 0x000fe200078e02ff */
[----:B-1----:R1:W-:Y:S03]  /*d5c0*/  @!P1 ST.E [R50.64], R7 ;  /* 0x0000000732009985 */ /* 0x0023e6000c10190a */
        /* <DEDUP_REMOVED lines=39> */
.L_x_1565:
[----:B--2---:R-:W-:Y:S05]  /*d840*/  BSYNC B0 ;  /* 0x0000000000007941 */ /* 0x004fea0003800000 */
.L_x_1564:
        /* <DEDUP_REMOVED lines=23> */
.L_x_1567:
[----:B------:R-:W-:Y:S05]  /*d9c0*/  BSYNC B0 ;  /* 0x0000000000007941 */ /* 0x000fea0003800000 */
.L_x_1566:
        /* <DEDUP_REMOVED lines=23> */
.L_x_1569:
[----:B------:R-:W-:Y:S05]  /*db40*/  BSYNC B0 ;  /* 0x0000000000007941 */ /* 0x000fea0003800000 */
.L_x_1568:
        /* <DEDUP_REMOVED lines=24> */
.L_x_1562:
        /* <DEDUP_REMOVED lines=31> */
.L_x_1570:
        /* <DEDUP_REMOVED lines=24> */
[----:B------:R-:W-:-:S04]  /*e040*/  UIMAD UR14, UR8, UR4, URZ ;  /* 0x00000004080e72a4 */ /* 0x000fc8000f8e023f */
[----:B------:R-:W-:Y:S01]  /*e050*/  @P0 SHF.R.U32.HI R8, RZ, c[0x0][0x4f0], R0 ;  /* 0x00013c00ff080a19 */ /* 0x000fe20000011600 */
[----:B------:R-:W-:-:S03]  /*e060*/  UIMAD UR5, UR9, UR5, UR14 ;  /* 0x00000005090572a4 */ /* 0x000fc6000f8e020e */
[----:B------:R-:W-:Y:S01]  /*e070*/  IADD3 R4, -R8, RZ, RZ ;  /* 0x000000ff08047210 */ /* 0x000fe20007ffe1ff */
[----:B------:R-:W-:Y:S02]  /*e080*/  UMOV UR14, UR16 ;  /* 0x00000010000e7c82 */ /* 0x000fe40008000000 */
[----:B------:R-:W-:Y:S01]  /*e090*/  UIMAD.WIDE.U32 UR14, UR9, UR4, UR14 ;  /* 0x00000004090e72a5 */ /* 0x000fe2000f8e000e */
[----:B------:R-:W-:Y:S02]  /*e0a0*/  IMAD.U32 R0, RZ, RZ, UR5 ;  /* 0x00000005ff007e24 */ /* 0x000fe4000f8e00ff */
[----:B------:R-:W-:Y:S01]  /*e0b0*/  IMAD R4, R4, c[0x0][0x4e8], R5 ;  /* 0x00013a0004047a24 */ /* 0x000fe200078e0205 */
[----:B------:R-:W-:Y:S02]  /*e0c0*/  SHF.R.S32.HI R5, RZ, 0x1f, R8 ;  /* 0x0000001fff057819 */ /* 0x000fe40000011408 */
[----:B------:R-:W-:Y:S02]  /*e0d0*/  IADD3 R8, P0, R8, UR14, RZ ;  /* 0x0000000e08087c10 */ /* 0x000fe4000ff1e0ff */
[----:B------:R-:W-:-:S02]  /*e0e0*/  SHF.R.S32.HI R2, RZ, 0x1f, R4 ;  /* 0x0000001fff027819 */ /* 0x000fc40000011404 */
        /* <DEDUP_REMOVED lines=9> */
.L_x_1572:
[----:B------:R-:W-:Y:S05]  /*e180*/  BSYNC B0 ;  /* 0x0000000000007941 */ /* 0x000fea0003800000 */
.L_x_1571:
        /* <DEDUP_REMOVED lines=70> */
.L_x_1574:
[----:B------:R-:W-:Y:S05]  /*e5f0*/  BSYNC B0 ;  /* 0x0000000000007941 */ /* 0x000fea0003800000 */
.L_x_1573:
        /* <DEDUP_REMOVED lines=21> */
.L_x_1576:
[----:B------:R-:W-:Y:S05]  /*e750*/  BSYNC B0 ;  /* 0x0000000000007941 */ /* 0x000fea0003800000 */
.L_x_1575:
        /* <DEDUP_REMOVED lines=21> */
.L_x_1578:
[----:B------:R-:W-:Y:S05]  /*e8b0*/  BSYNC B0 ;  /* 0x0000000000007941 */ /* 0x000fea0003800000 */
.L_x_1577:
        /* <DEDUP_REMOVED lines=22> */
.L_x_1579:
        /* <DEDUP_REMOVED lines=14> */
.L_x_3420:


//--------------------- .text._ZN7cutlass13device_kernelIN5flash19enable_sm80_to_sm89INS1_16FlashAttnFwdSm80INS1_25CollectiveMainloopFwdSm80ILi8ELi2ELb0EN4cute5tupleIJNS5_1CILi128EEENS7_ILi64EEENS7_ILi192EEEEEELi192ENS_10bfloat16_tEfNS_4arch4Sm80ELb1ELb0ELb1ELb1ELb1ELb1ELb1ELb0EEENS1_21CollectiveEpilogueFwdINS6_IJS8_SA_S9_EEENS6_IJNS7_ILi1EEESI_SI_EEESC_SE_Li256ELb1ELb1ELb0ELb0EEENS1_19SingleTileSchedulerILb1ELb0ELb1ELi128EEEEEEEEEvNT_6ParamsE --------------------------
	.section	.text._ZN7cutlass13device_kernelIN5flash19enable_sm80_to_sm89INS1_16FlashAttnFwdSm80INS1_25CollectiveMainloopFwdSm80ILi8ELi2ELb0EN4cute5tupleIJNS5_1CILi128EEENS7_ILi64EEENS7_ILi192EEEEEELi192ENS_10bfloat16_tEfNS_4arch4Sm80ELb1ELb0ELb1ELb1ELb1ELb1ELb1ELb0EEENS1_21CollectiveEpilogueFwdINS6_IJS8_SA_S9_EEENS6_IJNS7_ILi1EEESI_SI_EEESC_SE_Li256ELb1ELb1ELb0ELb0EEENS1_19SingleTileSchedulerILb1ELb0ELb1ELi128EEEEEEEEEvNT_6ParamsE,"ax",@progbits
	.sectioninfo	@"SHI_REGISTERS=242"
	.align	128
.text._ZN7cutlass13device_kernelIN5flash19enable_sm80_to_sm89INS1_16FlashAttnFwdSm80INS1_25CollectiveMainloopFwdSm80ILi8ELi2ELb0EN4cute5tupleIJNS5_1CILi128EEENS7_ILi64EEENS7_ILi192EEEEEELi192ENS_10bfloat16_tEfNS_4arch4Sm80ELb1ELb0ELb1ELb1ELb1ELb1ELb1ELb0EEENS1_21CollectiveEpilogueFwdINS6_IJS8_SA_S9_EEENS6_IJNS7_ILi1EEESI_SI_EEESC_SE_Li256ELb1ELb1ELb0ELb0EEENS1_19SingleTileSchedulerILb1ELb0ELb1ELi128EEEEEEEEEvNT_6ParamsE:
        .type           _ZN7cutlass13device_kernelIN5flash19enable_sm80_to_sm89INS1_16FlashAttnFwdSm80INS1_25CollectiveMainloopFwdSm80ILi8ELi2ELb0EN4cute5tupleIJNS5_1CILi128EEENS7_ILi64EEENS7_ILi192EEEEEELi192ENS_10bfloat16_tEfNS_4arch4Sm80ELb1ELb0ELb1ELb1ELb1ELb1ELb1ELb0EEENS1_21CollectiveEpilogueFwdINS6_IJS8_SA_S9_EEENS6_IJNS7_ILi1EEESI_SI_EEESC_SE_Li256ELb1ELb1ELb0ELb0EEENS1_19SingleTileSchedulerILb1ELb0ELb1ELi128EEEEEEEEEvNT_6ParamsE,@function
        .size           _ZN7cutlass13device_kernelIN5flash19enable_sm80_to_sm89INS1_16FlashAttnFwdSm80INS1_25CollectiveMainloopFwdSm80ILi8ELi2ELb0EN4cute5tupleIJNS5_1CILi128EEENS7_ILi64EEENS7_ILi192EEEEEELi192ENS_10bfloat16_tEfNS_4arch4Sm80ELb1ELb0ELb1ELb1ELb1ELb1ELb1ELb0EEENS1_21CollectiveEpilogueFwdINS6_IJS8_SA_S9_EEENS6_IJNS7_ILi1EEESI_SI_EEESC_SE_Li256ELb1ELb1ELb0ELb0EEENS1_19SingleTileSchedulerILb1ELb0ELb1ELi128EEEEEEEEEvNT_6ParamsE,(.L_x_3421 - _ZN7cutlass13device_kernelIN5flash19enable_sm80_to_sm89INS1_16FlashAttnFwdSm80INS1_25CollectiveMainloopFwdSm80ILi8ELi2ELb0EN4cute5tupleIJNS5_1CILi128EEENS7_ILi64EEENS7_ILi192EEEEEELi192ENS_10bfloat16_tEfNS_4arch4Sm80ELb1ELb0ELb1ELb1ELb1ELb1ELb1ELb0EEENS1_21CollectiveEpilogueFwdINS6_IJS8_SA_S9_EEENS6_IJNS7_ILi1EEESI_SI_EEESC_SE_Li256ELb1ELb1ELb0ELb0EEENS1_19SingleTileSchedulerILb1ELb0ELb1ELi128EEEEEEEEEvNT_6ParamsE)
        .other          _ZN7cutlass13device_kernelIN5flash19enable_sm80_to_sm89INS1_16FlashAttnFwdSm80INS1_25CollectiveMainloopFwdSm80ILi8ELi2ELb0EN4cute5tupleIJNS5_1CILi128EEENS7_ILi64EEENS7_ILi192EEEEEELi192ENS_10bfloat16_tEfNS_4arch4Sm80ELb1ELb0ELb1ELb1ELb1ELb1ELb1ELb0EEENS1_21CollectiveEpilogueFwdINS6_IJS8_SA_S9_EEENS6_IJNS7_ILi1EEESI_SI_EEESC_SE_Li256ELb1ELb1ELb0ELb0EEENS1_19SingleTileSchedulerILb1ELb0ELb1ELi128EEEEEEEEEvNT_6ParamsE,@"STO_CUDA_ENTRY STV_DEFAULT"
_ZN7cutlass13device_kernelIN5flash19enable_sm80_to_sm89INS1_16FlashAttnFwdSm80INS1_25CollectiveMainloopFwdSm80ILi8ELi2ELb0EN4cute5tupleIJNS5_1CILi128EEENS7_ILi64EEENS7_ILi192EEEEEELi192ENS_10bfloat16_tEfNS_4arch4Sm80ELb1ELb0ELb1ELb1ELb1ELb1ELb1ELb0EEENS1_21CollectiveEpilogueFwdINS6_IJS8_SA_S9_EEENS6_IJNS7_ILi1EEESI_SI_EEESC_SE_Li256ELb1ELb1ELb0ELb0EEENS1_19SingleTileSchedulerILb1ELb0ELb1ELi128EEEEEEEEEvNT_6ParamsE:
[----:B------:R-:W-:Y:S02]  /*0000*/  MOV R1, c[0x0][0x28] ;  /* 0x00000a0000017a02 */ /* 0x000fe40000000f00 */
[----:B------:R-:W1:Y:S01]  /*0010*/  S2R R89, SR_TID.X ;  /* 0x0000000000597919 */ /* 0x000e620000002100 */
[----:B------:R-:W-:Y:S01]  /*0020*/  MOV R2, 0x4 ;  /* 0x0000000400027802 */ /* 0x000fe20000000f00 */
[----:B------:R-:W2:Y:S01]  /*0030*/  S2UR UR4, SR_CTAID.X ;  /* 0x00000000000479c3 */ /* 0x000ea20000002500 */
[----:B------:R-:W-:Y:S01]  /*0040*/  ULDC.64 UR10, c[0x0][0x118] ;  /* 0x00004600000a7ab9 */ /* 0x000fe20000000a00 */
[----:B------:R-:W3:Y:S01]  /*0050*/  S2R R197, SR_CTAID.Z ;  /* 0x0000000000c57919 */ /* 0x000ee20000002700 */
[----:B-1----:R-:W-:Y:S01]  /*0060*/  SHF.R.U32.HI R0, RZ, 0x5, R89 ;  /* 0x00000005ff007819 */ /* 0x002fe20000011659 */
[----:B---3--:R-:W-:-:S05]  /*0070*/  IMAD.WIDE R4, R197, R2, c[0x0][0x568] ;  /* 0x00015a00c5047625 */ /* 0x008fca00078e0202 */
[----:B------:R-:W1:Y:S02]  /*0080*/  SHFL.IDX PT, R0, R0, RZ, 0x1f ;  /* 0x00001fff00007589 */ /* 0x000e6400000e0000 */
[----:B-1----:R-:W-:-:S13]  /*0090*/  ISETP.NE.AND P0, PT, R0, RZ, PT ;  /* 0x000000ff0000720c */ /* 0x002fda0003f05270 */
[----:B--2---:R-:W-:Y:S05]  /*00a0*/  @!P0 BRA `(.L_x_1580) ;  /* 0x0000014000008947 */ /* 0x004fea0003800000 */
[----:B------:R-:W-:-:S04]  /*00b0*/  ISETP.NE.U32.AND P0, PT, RZ, c[0x0][0x568], PT ;  /* 0x00015a00ff007a0c */ /* 0x000fc80003f05070 */
[----:B------:R-:W-:-:S13]  /*00c0*/  ISETP.NE.AND.EX P0, PT, RZ, c[0x0][0x56c], PT, P0 ;  /* 0x00015b00ff007a0c */ /* 0x000fda0003f05300 */
[----:B------:R-:W-:Y:S05]  /*00d0*/  @!P0 BRA `(.L_x_1581) ;  /* 0x0000002000008947 */ /* 0x000fea0003800000 */
[----:B------:R1:W5:Y:S01]  /*00e0*/  LDG.E R3, [R4.64] ;  /* 0x0000000a04037981 */ /* 0x000362000c1e1900 */
[----:B------:R-:W-:Y:S05]  /*00f0*/  BRA `(.L_x_1582) ;  /* 0x0000009000007947 */ /* 0x000fea0003800000 */
.L_x_1581:
        /* <DEDUP_REMOVED lines=8> */
.L_x_1583:
[----:B------:R-:W-:-:S04]  /*0180*/  MOV R3, c[0x0][0x54c] ;  /* 0x0001530000037a02 */ /* 0x000fc80000000f00 */
.L_x_1582:
[----:B------:R-:W-:Y:S01]  /*0190*/  USHF.L.U32 UR4, UR4, 0x7, URZ ;  /* 0x0000000704047899 */ /* 0x000fe2000800063f */
[----:B-----5:R-:W-:-:S05]  /*01a0*/  IMAD R3, R3, c[0x0][0x548], RZ ;  /* 0x0001520003037a24 */ /* 0x020fca00078e02ff */
[----:B-1----:R-:W-:-:S04]  /*01b0*/  MOV R4, UR4 ;  /* 0x0000000400047c02 */ /* 0x002fc80008000f00 */
[----:B------:R-:W-:-:S04]  /*01c0*/  ISETP.GE.AND P0, PT, R4, R3, PT ;  /* 0x000000030400720c */ /* 0x000fc80003f06270 */
[----:B------:R-:W-:Y:S01]  /*01d0*/  SEL R197, R197, 0xffffffff, !P0 ;  /* 0xffffffffc5c57807 */ /* 0x000fe20004000000 */
[----:B------:R-:W-:Y:S05]  /*01e0*/  BRA `(.L_x_1584) ;  /* 0x0000013000007947 */ /* 0x000fea0003800000 */
.L_x_1580:
[----:B------:R-:W-:-:S04]  /*01f0*/  ISETP.NE.U32.AND P0, PT, RZ, c[0x0][0x568], PT ;  /* 0x00015a00ff007a0c */ /* 0x000fc80003f05070 */
[----:B------:R-:W-:-:S13]  /*0200*/  ISETP.NE.AND.EX P0, PT, RZ, c[0x0][0x56c], PT, P0 ;  /* 0x00015b00ff007a0c */ /* 0x000fda0003f05300 */
[----:B------:R-:W-:Y:S05]  /*0210*/  @!P0 BRA `(.L_x_1585) ;  /* 0x0000002000008947 */ /* 0x000fea0003800000 */
[----:B------:R1:W5:Y:S01]  /*0220*/  LDG.E R3, [R4.64] ;  /* 0x0000000a04037981 */ /* 0x000362000c1e1900 */
[----:B------:R-:W-:Y:S05]  /*0230*/  BRA `(.L_x_1586) ;  /* 0x0000009000007947 */ /* 0x000fea0003800000 */
.L_x_1585:
        /* <DEDUP_REMOVED lines=8> */
.L_x_1587:
[----:B------:R-:W-:-:S04]  /*02c0*/  MOV R3, c[0x0][0x54c] ;  /* 0x0001530000037a02 */ /* 0x000fc80000000f00 */
.L_x_1586:
[----:B------:R-:W-:Y:S01]  /*02d0*/  USHF.L.U32 UR4, UR4, 0x7, URZ ;  /* 0x0000000704047899 */ /* 0x000fe2000800063f */
[----:B-----5:R-:W-:-:S05]  /*02e0*/  IMAD R3, R3, c[0x0][0x548], RZ ;  /* 0x0001520003037a24 */ /* 0x020fca00078e02ff */
[----:B-1----:R-:W-:-:S04]  /*02f0*/  MOV R4, UR4 ;  /* 0x0000000400047c02 */ /* 0x002fc80008000f00 */
[----:B------:R-:W-:-:S04]  /*0300*/  ISETP.GE.AND P0, PT, R4, R3, PT ;  /* 0x000000030400720c */ /* 0x000fc80003f06270 */
[----:B------:R-:W-:-:S04]  /*0310*/  SEL R197, R197, 0xffffffff, !P0 ;  /* 0xffffffffc5c57807 */ /* 0x000fc80004000000 */
.L_x_1584:
[----:B------:R-:W-:-:S13]  /*0320*/  ISETP.GE.AND P0, PT, R197, RZ, PT ;  /* 0x000000ffc500720c */ /* 0x000fda0003f06270 */
[----:B------:R-:W-:Y:S05]  /*0330*/  @!P0 EXIT ;  /* 0x000000000000894d */ /* 0x000fea0003800000 */
[----:B------:R-:W-:Y:S02]  /*0340*/  ISETP.NE.U32.AND P0, PT, RZ, c[0x0][0x370], PT ;  /* 0x0000dc00ff007a0c */ /* 0x000fe40003f05070 */
[----:B------:R-:W-:Y:S02]  /*0350*/  ISETP.NE.U32.AND P2, PT, RZ, c[0x0][0x360], PT ;  /* 0x0000d800ff007a0c */ /* 0x000fe40003f45070 */
[----:B------:R-:W-:Y:S02]  /*0360*/  ISETP.NE.AND.EX P1, PT, RZ, c[0x0][0x374], PT, P0 ;  /* 0x0000dd00ff007a0c */ /* 0x000fe40003f25300 */
[----:B------:R-:W-:Y:S02]  /*0370*/  ISETP.NE.AND.EX P0, PT, RZ, c[0x0][0x364], PT, P2 ;  /* 0x0000d900ff007a0c */ /* 0x000fe40003f05320 */
[----:B------:R-:W-:Y:S02]  /*0380*/  ISETP.NE.U32.AND P2, PT, RZ, c[0x0][0x348], PT ;  /* 0x0000d200ff007a0c */ /* 0x000fe40003f45070 */
[----:B------:R-:W-:-:S02]  /*0390*/  ISETP.NE.U32.AND P3, PT, RZ, c[0x0][0x350], PT ;  /* 0x0000d400ff007a0c */ /* 0x000fc40003f65070 */
[----:B------:R-:W-:Y:S02]  /*03a0*/  ISETP.NE.U32.AND P4, PT, RZ, c[0x0][0x358], PT ;  /* 0x0000d600ff007a0c */ /* 0x000fe40003f85070 */
[----:B------:R-:W-:Y:S02]  /*03b0*/  ISETP.NE.AND.EX P2, PT, RZ, c[0x0][0x34c], PT, P2 ;  /* 0x0000d300ff007a0c */ /* 0x000fe40003f45320 */
[----:B------:R-:W-:Y:S01]  /*03c0*/  ISETP.NE.AND.EX P3, PT, RZ, c[0x0][0x354], PT, P3 ;  /* 0x0000d500ff007a0c */ /* 0x000fe20003f65330 */
[----:B------:R-:W-:Y:S01]  /*03d0*/  @P1 IMAD.WIDE R8, R197, R2, c[0x0][0x370] ;  /* 0x0000dc00c5081625 */ /* 0x000fe200078e0202 */
[----:B------:R-:W-:-:S03]  /*03e0*/  ISETP.NE.AND.EX P4, PT, RZ, c[0x0][0x35c], PT, P4 ;  /* 0x0000d700ff007a0c */ /* 0x000fc60003f85340 */
[CC--:B------:R-:W-:Y:S01]  /*03f0*/  @P0 IMAD.WIDE R6, R197.reuse, R2.reuse, c[0x0][0x360] ;  /* 0x0000d800c5060625 */ /* 0x0c0fe200078e0202 */
[----:B------:R1:W2:Y:S03]  /*0400*/  @P1 LDG.E R3, [R8.64] ;  /* 0x0000000a08031981 */ /* 0x0002a6000c1e1900 */
[----:B------:R-:W-:Y:S01]  /*0410*/  IMAD.MOV.U32 R92, RZ, RZ, RZ ;  /* 0x000000ffff5c7224 */ /* 0x000fe200078e00ff */
[----:B------:R3:W4:Y:S01]  /*0420*/  @P0 LDG.E R0, [R6.64] ;  /* 0x0000000a06000981 */ /* 0x000722000c1e1900 */
[----:B------:R-:W-:Y:S02]  /*0430*/  IMAD.MOV.U32 R100, RZ, RZ, RZ ;  /* 0x000000ffff647224 */ /* 0x000fe400078e00ff */
[----:B------:R-:W-:Y:S02]  /*0440*/  IMAD.MOV.U32 R15, RZ, RZ, RZ ;  /* 0x000000ffff0f7224 */ /* 0x000fe400078e00ff */
[----:B------:R-:W-:-:S05]  /*0450*/  IMAD.WIDE R10, R197, R2, c[0x0][0x348] ;  /* 0x0000d200c50a7625 */ /* 0x000fca00078e0202 */
[----:B------:R2:W5:Y:S01]  /*0460*/  @P2 LDG.E R92, [R10.64] ;  /* 0x0000000a0a5c2981 */ /* 0x000562000c1e1900 */
[----:B-1----:R-:W-:-:S04]  /*0470*/  IMAD.WIDE R8, R197, R2, c[0x0][0x350] ;  /* 0x0000d400c5087625 */ /* 0x002fc800078e0202 */
[----:B---3--:R-:W-:Y:S01]  /*0480*/  IMAD.WIDE R6, R197, R2, c[0x0][0x358] ;  /* 0x0000d600c5067625 */ /* 0x008fe200078e0202 */
[----:B------:R1:W5:Y:S04]  /*0490*/  @P3 LDG.E R100, [R8.64] ;  /* 0x0000000a08643981 */ /* 0x000368000c1e1900 */
[----:B------:R1:W5:Y:S04]  /*04a0*/  @P4 LDG.E R15, [R6.64] ;  /* 0x0000000a060f4981 */ /* 0x000368000c1e1900 */
[----:B------:R-:W3:Y:S01]  /*04b0*/  S2R R196, SR_CTAID.Y ;  /* 0x0000000000c47919 */ /* 0x000ee20000002600 */
[----:B------:R-:W-:-:S02]  /*04c0*/  UMOV UR8, URZ ;  /* 0x0000003f00087c82 */ /* 0x000fc40008000000 */
[----:B------:R-:W-:Y:S02]  /*04d0*/  ULDC UR12, c[0x0][0x168] ;  /* 0x00005a00000c7ab9 */ /* 0x000fe40000000800 */
[----:B------:R-:W-:Y:S02]  /*04e0*/  ULDC UR4, c[0x0][0x2ac] ;  /* 0x0000ab0000047ab9 */ /* 0x000fe40000000800 */
[----:B------:R-:W-:Y:S02]  /*04f0*/  ULDC UR17, c[0x0][0x1d0] ;  /* 0x0000740000117ab9 */ /* 0x000fe40000000800 */
[----:B------:R-:W-:Y:S01]  /*0500*/  UIMAD UR17, UR4, UR17, URZ ;  /* 0x00000011041172a4 */ /* 0x000fe2000f8e023f */
[----:B------:R-:W-:Y:S01]  /*0510*/  IMAD.MOV.U32 R93, RZ, RZ, c[0x0][0x228] ;  /* 0x00008a00ff5d7624 */ /* 0x000fe200078e00ff */
[----:B---3--:R-:W-:Y:S01]  /*0520*/  SHF.R.S32.HI R90, RZ, 0x1f, R196 ;  /* 0x0000001fff5a7819 */ /* 0x008fe200000114c4 */
[----:B--2---:R1:W2:Y:S08]  /*0530*/  @P1 R2UR UR8, R3 ;  /* 0x00000000030813c2 */ /* 0x0042b000000e0000 */
[----:B----4-:R1:W3:Y:S01]  /*0540*/  @P0 R2UR UR12, R0 ;  /* 0x00000000000c03c2 */ /* 0x0102e200000e0000 */
[----:B------:R-:W-:Y:S05]  /*0550*/  @P0 BRA `(.L_x_1588) ;  /* 0x0000006000000947 */ /* 0x000fea0003800000 */
[----:B------:R-:W-:Y:S05]  /*0560*/  @!P2 BRA `(.L_x_1588) ;  /* 0x000000500000a947 */ /* 0x000fea0003800000 */
[----:B-1----:R-:W4:Y:S04]  /*0570*/  LDG.E R3, [R10.64] ;  /* 0x0000000a0a037981 */ /* 0x002f28000c1e1900 */
[----:B---3--:R-:W3:Y:S01]  /*0580*/  LDG.E R0, [R10.64+0x4] ;  /* 0x0000040a0a007981 */ /* 0x008ee2000c1e1900 */
[----:B----4-:R-:W1:Y:S08]  /*0590*/  R2UR UR12, R3 ;  /* 0x00000000030c73c2 */ /* 0x010e7000000e0000 */
[----:B---3--:R-:W1:Y:S02]  /*05a0*/  R2UR UR4, R0 ;  /* 0x00000000000473c2 */ /* 0x008e6400000e0000 */
[----:B-1----:R-:W-:-:S06]  /*05b0*/  UIADD3 UR12, -UR12, UR4, URZ ;  /* 0x000000040c0c7290 */ /* 0x002fcc000fffe13f */
.L_x_1588:
[----:B------:R-:W-:-:S04]  /*05c0*/  ISETP.NE.U32.AND P0, PT, RZ, c[0x0][0x368], PT ;  /* 0x0000da00ff007a0c */ /* 0x000fc80003f05070 */
[----:B------:R-:W-:-:S13]  /*05d0*/  ISETP.NE.AND.EX P0, PT, RZ, c[0x0][0x36c], PT, P0 ;  /* 0x0000db00ff007a0c */ /* 0x000fda0003f05300 */
[----:B------:R-:W-:Y:S05]  /*05e0*/  @!P0 BRA `(.L_x_1589) ;  /* 0x0000004000008947 */ /* 0x000fea0003800000 */
[----:B-1----:R-:W-:-:S05]  /*05f0*/  IMAD.WIDE R8, R197, R2, c[0x0][0x368] ;  /* 0x0000da00c5087625 */ /* 0x002fca00078e0202 */
[----:B------:R-:W4:Y:S02]  /*0600*/  LDG.E R0, [R8.64] ;  /* 0x0000000a08007981 */ /* 0x000f24000c1e1900 */
[----:B----4-:R1:W4:Y:S02]  /*0610*/  R2UR UR17, R0 ;  /* 0x00000000001173c2 */ /* 0x01032400000e0000 */
[----:B-1--4-:R-:W-:Y:S05]  /*0620*/  BRA `(.L_x_1590) ;  /* 0x0000006000007947 */ /* 0x012fea0003800000 */
.L_x_1589:
[----:B------:R-:W-:Y:S05]  /*0630*/  @!P3 BRA `(.L_x_1590) ;  /* 0x000000500000b947 */ /* 0x000fea0003800000 */
[----:B-1----:R-:W4:Y:S04]  /*0640*/  LDG.E R0, [R8.64] ;  /* 0x0000000a08007981 */ /* 0x002f28000c1e1900 */
[----:B---3--:R-:W3:Y:S01]  /*0650*/  LDG.E R3, [R8.64+0x4] ;  /* 0x0000040a08037981 */ /* 0x008ee2000c1e1900 */
[----:B----4-:R-:W1:Y:S08]  /*0660*/  R2UR UR17, R0 ;  /* 0x00000000001173c2 */ /* 0x010e7000000e0000 */
[----:B---3--:R-:W1:Y:S02]  /*0670*/  R2UR UR4, R3 ;  /* 0x00000000030473c2 */ /* 0x008e6400000e0000 */
[----:B-1----:R-:W-:-:S06]  /*0680*/  UIADD3 UR17, -UR17, UR4, URZ ;  /* 0x0000000411117290 */ /* 0x002fcc000fffe13f */
.L_x_1590:
[----:B-1----:R-:W4:Y:S04]  /*0690*/  @P4 LDG.E R0, [R6.64] ;  /* 0x0000000a06004981 */ /* 0x002f28000c1e1900 */
[----:B------:R-:W4:Y:S01]  /*06a0*/  @P4 LDG.E R5, [R6.64+0x4] ;  /* 0x0000040a06054981 */ /* 0x000f22000c1e1900 */
[----:B------:R-:W-:-:S04]  /*06b0*/  ISETP.NE.U32.AND P1, PT, RZ, c[0x0][0x378], PT ;  /* 0x0000de00ff007a0c */ /* 0x000fc80003f25070 */
[----:B------:R-:W-:-:S13]  /*06c0*/  ISETP.NE.AND.EX P1, PT, RZ, c[0x0][0x37c], PT, P1 ;  /* 0x0000df00ff007a0c */ /* 0x000fda0003f25310 */
[----:B------:R-:W-:-:S05]  /*06d0*/  @P1 IMAD.WIDE R8, R197, R2, c[0x0][0x378] ;  /* 0x0000de00c5081625 */ /* 0x000fca00078e0202 */
[----:B---3--:R-:W3:Y:S01]  /*06e0*/  @P1 LDG.E R3, [R8.64] ;  /* 0x0000000a08031981 */ /* 0x008ee2000c1e1900 */
[----:B------:R-:W1:Y:S01]  /*06f0*/  R2UR UR13, R4 ;  /* 0x00000000040d73c2 */ /* 0x000e6200000e0000 */
[----:B------:R-:W-:Y:S02]  /*0700*/  ULDC UR4, c[0x0][0x2c4] ;  /* 0x0000b10000047ab9 */ /* 0x000fe40000000800 */
[----:B------:R-:W-:Y:S02]  /*0710*/  UISETP.NE.AND UP2, UPT, UR4, 0x1, UPT ;  /* 0x000000010400788c */ /* 0x000fe4000bf45270 */
[----:B--2---:R-:W-:Y:S02]  /*0720*/  UIADD3 UR6, -UR8, UR17, URZ ;  /* 0x0000001108067290 */ /* 0x004fe4000fffe13f */
[----:B------:R-:W-:-:S04]  /*0730*/  ULDC.64 UR4, c[0x0][0x2c8] ;  /* 0x0000b20000047ab9 */ /* 0x000fc80000000a00 */
[----:B------:R-:W-:-:S05]  /*0740*/  IMAD R11, RZ, RZ, -UR6 ;  /* 0x80000006ff0b7e24 */ /* 0x000fca000f8e02ff */
[----:B------:R-:W-:Y:S01]  /*0750*/  IMNMX R11, RZ, R11, !PT ;  /* 0x0000000bff0b7217 */ /* 0x000fe20007800200 */
[----:B-1----:R-:W-:-:S04]  /*0760*/  @UP2 UIADD3 UR18, UR13, 0x7f, URZ ;  /* 0x0000007f0d122890 */ /* 0x002fc8000fffe03f */
[----:B------:R-:W-:Y:S01]  /*0770*/  UIMAD.WIDE.U32 UR18, UR18, UR4, URZ ;  /* 0x00000004121272a5 */ /* 0x000fe2000f8e003f */
[----:B----4-:R-:W-:Y:S01]  /*0780*/  @P4 IMAD.IADD R93, R5, 0x1, -R0 ;  /* 0x00000001055d4824 */ /* 0x010fe200078e0a00 */
[----:B------:R-:W-:-:S03]  /*0790*/  IADD3 R0, R4, 0x7f, RZ ;  /* 0x0000007f04007810 */ /* 0x000fc60007ffe0ff */
[----:B------:R-:W1:Y:S08]  /*07a0*/  R2UR UR9, R93 ;  /* 0x000000005d0973c2 */ /* 0x000e7000000e0000 */
[----:B------:R2:W4:Y:S02]  /*07b0*/  R2UR UR7, R0 ;  /* 0x00000000000773c2 */ /* 0x00052400000e0000 */
[----:B----4-:R-:W-:-:S02]  /*07c0*/  @UP2 USHF.R.U32.HI UR7, URZ, UR5, UR19 ;  /* 0x000000053f072299 */ /* 0x010fc40008011613 */
[----:B-1----:R-:W-:-:S04]  /*07d0*/  UIADD3 UR9, UR6, UR9, URZ ;  /* 0x0000000906097290 */ /* 0x002fc8000fffe03f */
[----:B------:R-:W-:Y:S02]  /*07e0*/  UIADD3 UR15, UR9, 0x40, -UR12 ;  /* 0x00000040090f7890 */ /* 0x000fe4000fffe80c */
[----:B------:R-:W-:Y:S02]  /*07f0*/  UIADD3 UR4, UR9, 0x3f, URZ ;  /* 0x0000003f09047890 */ /* 0x000fe4000fffe03f */
[----:B------:R-:W-:Y:S02]  /*0800*/  UIADD3 UR7, UR15, UR7, URZ ;  /* 0x000000070f077290 */ /* 0x000fe4000fffe03f */
[----:B------:R-:W-:Y:S02]  /*0810*/  USHF.R.S32.HI UR14, URZ, 0x1f, UR4 ;  /* 0x0000001f3f0e7899 */ /* 0x000fe40008011404 */
[----:B------:R-:W-:Y:S02]  /*0820*/  USHF.R.S32.HI UR5, URZ, 0x1f, UR7 ;  /* 0x0000001f3f057899 */ /* 0x000fe40008011407 */
[----:B------:R-:W-:-:S02]  /*0830*/  ULEA.HI UR14, UR14, UR4, URZ, 0x6 ;  /* 0x000000040e0e7291 */ /* 0x000fc4000f8f303f */
[----:B------:R-:W-:Y:S02]  /*0840*/  ULEA.HI UR5, UR5, UR7, URZ, 0x6 ;  /* 0x0000000705057291 */ /* 0x000fe4000f8f303f */
[----:B------:R-:W-:Y:S02]  /*0850*/  USHF.R.S32.HI UR16, URZ, 0x6, UR14 ;  /* 0x000000063f107899 */ /* 0x000fe4000801140e */
[----:B------:R-:W-:Y:S02]  /*0860*/  USHF.R.S32.HI UR5, URZ, 0x6, UR5 ;  /* 0x000000063f057899 */ /* 0x000fe40008011405 */
[----:B------:R-:W-:Y:S02]  /*0870*/  UMOV UR14, UR17 ;  /* 0x00000011000e7c82 */ /* 0x000fe40008000000 */
[----:B------:R-:W-:Y:S02]  /*0880*/  UISETP.LT.AND UP0, UPT, UR16, UR5, UPT ;  /* 0x000000051000728c */ /* 0x000fe4000bf01270 */
[----:B---3--:R1:W3:Y:S02]  /*0890*/  @P1 R2UR UR14, R3 ;  /* 0x00000000030e13c2 */ /* 0x0082e400000e0000 */
[----:B------:R-:W-:-:S04]  /*08a0*/  USEL UR4, UR16, UR5, UP0 ;  /* 0x0000000510047287 */ /* 0x000fc80008000000 */
[----:B------:R-:W-:-:S06]  /*08b0*/  ULEA UR4, UR4, -UR6, 0x6 ;  /* 0x8000000604047291 */ /* 0x000fcc000f8e303f */
[----:B------:R-:W-:-:S04]  /*08c0*/  IMNMX R4, R93, UR4, PT ;  /* 0x000000045d047c17 */ /* 0x000fc8000b800200 */
[----:B------:R-:W-:Y:S02]  /*08d0*/  ISETP.GT.AND P0, PT, R4, R11, PT ;  /* 0x0000000b0400720c */ /* 0x000fe40003f04270 */
[----:B------:R-:W-:-:S05]  /*08e0*/  SHF.R.U32.HI R11, RZ, 0x6, R11 ;  /* 0x00000006ff0b7819 */ /* 0x000fca000001160b */
[----:B--2---:R-:W-:-:S06]  /*08f0*/  IMAD.MOV.U32 R0, RZ, RZ, R11 ;  /* 0x000000ffff007224 */ /* 0x004fcc00078e000b */
[----:B------:R-:W-:-:S04]  /*0900*/  @P0 IADD3 R4, R4, 0x3f, RZ ;  /* 0x0000003f04040810 */ /* 0x000fc80007ffe0ff */
[----:B------:R-:W-:-:S04]  /*0910*/  @P0 SHF.R.S32.HI R5, RZ, 0x1f, R4 ;  /* 0x0000001fff050819 */ /* 0x000fc80000011404 */
[----:B------:R-:W-:-:S04]  /*0920*/  @P0 LEA.HI R5, R5, R4, RZ, 0x6 ;  /* 0x0000000405050211 */ /* 0x000fc800078f30ff */
[----:B------:R-:W-:-:S04]  /*0930*/  @P0 SHF.R.S32.HI R0, RZ, 0x6, R5 ;  /* 0x00000006ff000819 */ /* 0x000fc80000011405 */
[----:B------:R-:W-:-:S13]  /*0940*/  ISETP.GT.AND P0, PT, R0, R11, PT ;  /* 0x0000000b0000720c */ /* 0x000fda0003f04270 */
[----:B------:R-:W-:Y:S05]  /*0950*/  @!P0 BRA `(.L_x_1591) ;  /* 0x00005c1000008947 */ /* 0x000fea0003800000 */
[----:B-1-3--:R-:W-:Y:S02]  /*0960*/  ISETP.NE.U32.AND P3, PT, RZ, c[0x0][0x340], PT ;  /* 0x0000d000ff007a0c */ /* 0x00afe40003f65070 */
[----:B-----5:R-:W-:Y:S02]  /*0970*/  SHF.R.S32.HI R5, RZ, 0x1f, R15 ;  /* 0x0000001fff057819 */ /* 0x020fe4000001140f */
[----:B------:R-:W-:Y:S01]  /*0980*/  IADD3 R18, R0, -0x1, RZ ;  /* 0xffffffff00127810 */ /* 0x000fe20007ffe0ff */
[----:B------:R-:W-:Y:S01]  /*0990*/  IMAD.MOV.U32 R102, RZ, RZ, c[0x0][0x238] ;  /* 0x00008e00ff667624 */ /* 0x000fe200078e00ff */
[----:B------:R-:W-:Y:S01]  /*09a0*/  ISETP.NE.AND.EX P3, PT, RZ, c[0x0][0x344], PT, P3 ;  /* 0x0000d100ff007a0c */ /* 0x000fe20003f65330 */
[----:B------:R-:W-:Y:S02]  /*09b0*/  IMAD.MOV.U32 R107, RZ, RZ, 0x6 ;  /* 0x00000006ff6b7424 */ /* 0x000fe400078e00ff */
[----:B------:R-:W-:Y:S02]  /*09c0*/  IMAD.MOV.U32 R12, RZ, RZ, c[0x0][0x258] ;  /* 0x00009600ff0c7624 */ /* 0x000fe400078e00ff */
[----:B------:R-:W-:Y:S01]  /*09d0*/  IMAD R13, R90, c[0x0][0x240], RZ ;  /* 0x000090005a0d7a24 */ /* 0x000fe200078e02ff */
[----:B------:R-:W-:-:S02]  /*09e0*/  SEL R154, R197, RZ, !P4 ;  /* 0x000000ffc59a7207 */ /* 0x000fc40006000000 */
[----:B------:R-:W-:Y:S01]  /*09f0*/  LOP3.LUT R91, R91, 0xfffffffe, RZ, 0xc0, !PT ;  /* 0xfffffffe5b5b7812 */ /* 0x000fe200078ec0ff */
[----:B------:R-:W-:Y:S02]  /*0a00*/  IMAD.U32 R164, RZ, RZ, UR14 ;  /* 0x0000000effa47e24 */ /* 0x000fe4000f8e00ff */
[----:B------:R-:W-:Y:S01]  /*0a10*/  IMAD.U32 R158, RZ, RZ, UR14 ;  /* 0x0000000eff9e7e24 */ /* 0x000fe2000f8e00ff */
[----:B------:R-:W-:Y:S01]  /*0a20*/  USHF.R.S32.HI UR18, URZ, 0x1f, UR14 ;  /* 0x0000001f3f127899 */ /* 0x000fe2000801140e */
[----:B------:R-:W-:Y:S01]  /*0a30*/  @P3 IMAD.WIDE R166, R197, R2, c[0x0][0x340] ;  /* 0x0000d000c5a63625 */ /* 0x000fe200078e0202 */
[----:B------:R-:W-:Y:S02]  /*0a40*/  ULDC.64 UR6, c[0x0][0x290] ;  /* 0x0000a40000067ab9 */ /* 0x000fe40000000a00 */
[----:B------:R-:W-:Y:S01]  /*0a50*/  UIMAD UR6, UR18, UR6, URZ ;  /* 0x00000006120672a4 */ /* 0x000fe2000f8e023f */
[----:B------:R-:W-:Y:S01]  /*0a60*/  IMAD.U32 R160, RZ, RZ, UR14 ;  /* 0x0000000effa07e24 */ /* 0x000fe2000f8e00ff */
[----:B------:R-:W-:Y:S01]  /*0a70*/  ULDC.64 UR4, c[0x0][0x280] ;  /* 0x0000a00000047ab9 */ /* 0x000fe20000000a00 */
[----:B------:R-:W2:Y:S01]  /*0a80*/  @P3 LDG.E R166, [R166.64] ;  /* 0x0000000aa6a63981 */ /* 0x000ea2000c1e1900 */
[----:B------:R-:W-:Y:S01]  /*0a90*/  SHF.R.S32.HI R2, RZ, 0x1f, R89 ;  /* 0x0000001fff027819 */ /* 0x000fe20000011459 */
[----:B------:R-:W-:Y:S01]  /*0aa0*/  IMAD.SHL.U32 R97, R102, 0x40, RZ ;  /* 0x0000004066617824 */ /* 0x000fe200078e00ff */
[----:B------:R-:W-:Y:S01]  /*0ab0*/  ISETP.GT.AND P0, PT, R18, R11, PT ;  /* 0x0000000b1200720c */ /* 0x000fe20003f04270 */
[----:B------:R-:W-:Y:S01]  /*0ac0*/  IMAD.SHL.U32 R96, R12, 0x40, RZ ;  /* 0x000000400c607824 */ /* 0x000fe200078e00ff */
[----:B------:R-:W-:Y:S01]  /*0ad0*/  LEA.HI R6, R2, R89, RZ, 0x3 ;  /* 0x0000005902067211 */ /* 0x000fe200078f18ff */
[----:B------:R-:W-:Y:S01]  /*0ae0*/  IMAD R156, R196, c[0x0][0x244], R13 ;  /* 0x00009100c49c7a24 */ /* 0x000fe200078e020d */
[C---:B------:R-:W-:Y:S01]  /*0af0*/  SHF.L.U64.HI R95, R102.reuse, R107, c[0x0][0x23c] ;  /* 0x00008f00665f7619 */ /* 0x040fe2000001026b */
[----:B------:R-:W-:Y:S01]  /*0b00*/  IMAD.SHL.U32 R111, R102, 0x20, RZ ;  /* 0x00000020666f7824 */ /* 0x000fe200078e00ff */
[----:B------:R-:W-:Y:S01]  /*0b10*/  SHF.R.S32.HI R4, RZ, 0x3, R6 ;  /* 0x00000003ff047819 */ /* 0x000fe20000011406 */
[----:B------:R-:W-:Y:S01]  /*0b20*/  IMAD.SHL.U32 R113, R12, 0x20, RZ ;  /* 0x000000200c717824 */ /* 0x000fe200078e00ff */
[----:B------:R-:W-:Y:S01]  /*0b30*/  LOP3.LUT R6, R6, 0x1ffffff8, RZ, 0xc0, !PT ;  /* 0x1ffffff806067812 */ /* 0x000fe200078ec0ff */
[----:B------:R-:W-:Y:S01]  /*0b40*/  IMAD R10, R95, R18, RZ ;  /* 0x000000125f0a7224 */ /* 0x000fe200078e02ff */
[----:B------:R-:W-:Y:S01]  /*0b50*/  IADD3 R15, P1, R4, R15, RZ ;  /* 0x0000000f040f7210 */ /* 0x000fe20007f3e0ff */
[----:B------:R-:W-:Y:S01]  /*0b60*/  IMAD.IADD R3, R93, 0x1, -R4 ;  /* 0x000000015d037824 */ /* 0x000fe200078e0a04 */
[----:B------:R-:W-:Y:S01]  /*0b70*/  SHF.L.U64.HI R94, R12, R107, c[0x0][0x25c] ;  /* 0x000097000c5e7619 */ /* 0x000fe2000001026b */
[----:B------:R-:W-:Y:S01]  /*0b80*/  IMAD.IADD R6, R89, 0x1, -R6 ;  /* 0x0000000159067824 */ /* 0x000fe200078e0a06 */
[----:B------:R-:W-:Y:S01]  /*0b90*/  LEA.HI.X.SX32 R20, R4, R5, 0x1, P1 ;  /* 0x0000000504147211 */ /* 0x000fe200008f0eff */
[----:B------:R-:W-:Y:S01]  /*0ba0*/  IMAD R3, R18, -0x40, R3 ;  /* 0xffffffc012037824 */ /* 0x000fe200078e0203 */
[----:B------:R-:W-:Y:S01]  /*0bb0*/  SHF.R.S32.HI R7, RZ, 0x1f, R18 ;  /* 0x0000001fff077819 */ /* 0x000fe20000011412 */
[----:B------:R-:W-:Y:S01]  /*0bc0*/  IMAD.SHL.U32 R22, R6, 0x8, RZ ;  /* 0x0000000806167824 */ /* 0x000fe200078e00ff */
[----:B------:R-:W-:Y:S01]  /*0bd0*/  UIMAD UR4, UR18, UR4, URZ ;  /* 0x00000004120472a4 */ /* 0x000fe2000f8e023f */
[C---:B------:R-:W-:Y:S01]  /*0be0*/  IMAD R16, R20.reuse, c[0x0][0x238], RZ ;  /* 0x00008e0014107a24 */ /* 0x040fe200078e02ff */
[C---:B------:R-:W-:Y:S01]  /*0bf0*/  ISETP.GE.AND P2, PT, R3.reuse, 0x1, PT ;  /* 0x000000010300780c */ /* 0x040fe20003f46270 */
[----:B------:R-:W-:Y:S01]  /*0c00*/  IMAD R20, R20, c[0x0][0x258], RZ ;  /* 0x0000960014147a24 */ /* 0x000fe200078e02ff */
[----:B------:R-:W-:Y:S01]  /*0c10*/  ISETP.GE.AND P1, PT, R3, 0x21, PT ;  /* 0x000000210300780c */ /* 0x000fe20003f26270 */
[----:B------:R-:W-:Y:S01]  /*0c20*/  IMAD.SHL.U32 R3, R4, 0x40, RZ ;  /* 0x0000004004037824 */ /* 0x000fe200078e00ff */
[----:B------:R-:W-:Y:S01]  /*0c30*/  SHF.R.S32.HI R23, RZ, 0x1f, R22 ;  /* 0x0000001fff177819 */ /* 0x000fe20000011416 */
[C---:B------:R-:W-:Y:S01]  /*0c40*/  IMAD R16, R15.reuse, c[0x0][0x23c], R16 ;  /* 0x00008f000f107a24 */ /* 0x040fe200078e0210 */
[----:B------:R-:W-:Y:S01]  /*0c50*/  UIMAD UR6, UR14, UR7, UR6 ;  /* 0x000000070e0672a4 */ /* 0x000fe2000f8e0206 */
[----:B------:R-:W-:Y:S01]  /*0c60*/  IMAD R20, R15, c[0x0][0x25c], R20 ;  /* 0x000097000f147a24 */ /* 0x000fe200078e0214 */
[----:B------:R-:W-:Y:S01]  /*0c70*/  LOP3.LUT R3, R3, 0x1c0, RZ, 0xc0, !PT ;  /* 0x000001c003037812 */ /* 0x000fe200078ec0ff */
[----:B------:R-:W-:Y:S01]  /*0c80*/  IMAD.WIDE.U32 R24, R15, c[0x0][0x238], R22 ;  /* 0x00008e000f187a25 */ /* 0x000fe200078e0016 */
[----:B------:R-:W-:Y:S01]  /*0c90*/  UIMAD UR4, UR14, UR5, UR4 ;  /* 0x000000050e0472a4 */ /* 0x000fe2000f8e0204 */
[----:B------:R-:W-:-:S02]  /*0ca0*/  IADD3 R100, R100, UR17, RZ ;  /* 0x0000001164647c10 */ /* 0x000fc4000fffe0ff */
[----:B------:R-:W-:Y:S01]  /*0cb0*/  IMAD.WIDE.U32 R14, R15, c[0x0][0x258], R22 ;  /* 0x000096000f0e7a25 */ /* 0x000fe200078e0016 */
[----:B------:R-:W-:Y:S02]  /*0cc0*/  LOP3.LUT R4, R3, 0x38, R22, 0xf8, !PT ;  /* 0x0000003803047812 */ /* 0x000fe400078ef816 */
[----:B------:R-:W-:Y:S01]  /*0cd0*/  SHF.R.U32.HI R3, RZ, 0x3, R3 ;  /* 0x00000003ff037819 */ /* 0x000fe20000011603 */
[----:B------:R-:W-:Y:S02]  /*0ce0*/  IMAD R8, R94, R18, RZ ;  /* 0x000000125e087224 */ /* 0x000fe400078e02ff */
[----:B------:R-:W-:Y:S01]  /*0cf0*/  IMAD.IADD R21, R15, 0x1, R20 ;  /* 0x000000010f157824 */ /* 0x000fe200078e0214 */
[----:B------:R-:W-:Y:S01]  /*0d00*/  LOP3.LUT R3, R4, R3, RZ, 0x3c, !PT ;  /* 0x0000000304037212 */ /* 0x000fe200078e3cff */
[----:B------:R-:W-:Y:S01]  /*0d10*/  IMAD.IADD R17, R25, 0x1, R16 ;  /* 0x0000000119117824 */ /* 0x000fe200078e0210 */
[----:B------:R-:W-:Y:S01]  /*0d20*/  LEA.HI R4, R2, R89, RZ, 0x2 ;  /* 0x0000005902047211 */ /* 0x000fe200078f10ff */
[----:B------:R-:W-:Y:S01]  /*0d30*/  IMAD.MOV.U32 R20, RZ, RZ, R14 ;  /* 0x000000ffff147224 */ /* 0x000fe200078e000e */
[----:B------:R-:W-:Y:S01]  /*0d40*/  SHF.R.S32.HI R14, RZ, 0x1f, R197 ;  /* 0x0000001fff0e7819 */ /* 0x000fe200000114c5 */
[C---:B------:R-:W-:Y:S01]  /*0d50*/  IMAD R9, R7.reuse, R97, R10 ;  /* 0x0000006107097224 */ /* 0x040fe200078e020a */
[----:B------:R-:W-:Y:S01]  /*0d60*/  LOP3.LUT R10, R4, 0xfffffffc, RZ, 0xc0, !PT ;  /* 0xfffffffc040a7812 */ /* 0x000fe200078ec0ff */
[----:B------:R-:W-:Y:S01]  /*0d70*/  IMAD.MOV.U32 R16, RZ, RZ, R24 ;  /* 0x000000ffff107224 */ /* 0x000fe200078e0018 */
[----:B------:R-:W-:Y:S01]  /*0d80*/  SEL R173, R14, RZ, !P4 ;  /* 0x000000ff0ead7207 */ /* 0x000fe20006000000 */
[----:B------:R-:W-:Y:S01]  /*0d90*/  IMAD R7, R7, R96, R8 ;  /* 0x0000006007077224 */ /* 0x000fe200078e0208 */
[----:B------:R-:W-:Y:S01]  /*0da0*/  @P0 IADD3 R8, R0, -0x2, RZ ;  /* 0xfffffffe00080810 */ /* 0x000fe20007ffe0ff */
[----:B------:R-:W-:Y:S01]  /*0db0*/  IMAD.WIDE.U32 R16, R196, c[0x0][0x240], R16 ;  /* 0x00009000c4107a25 */ /* 0x000fe200078e0010 */
[----:B------:R-:W-:-:S02]  /*0dc0*/  IADD3 R0, R22, 0x40, RZ ;  /* 0x0000004016007810 */ /* 0x000fc40007ffe0ff */
[----:B------:R-:W-:Y:S01]  /*0dd0*/  @P0 SHF.R.S32.HI R5, RZ, 0x1f, R8 ;  /* 0x0000001fff050819 */ /* 0x000fe20000011408 */
[----:B------:R-:W-:Y:S01]  /*0de0*/  IMAD.IADD R157, R17, 0x1, R156 ;  /* 0x00000001119d7824 */ /* 0x000fe200078e029c */
[----:B------:R-:W-:Y:S01]  /*0df0*/  ISETP.GE.AND P6, PT, R0, c[0x0][0x1d4], PT ;  /* 0x0000750000007a0c */ /* 0x000fe20003fc6270 */
[----:B------:R-:W-:Y:S01]  /*0e00*/  IMAD.MOV.U32 R156, RZ, RZ, R16 ;  /* 0x000000ffff9c7224 */ /* 0x000fe200078e0010 */
[C---:B------:R-:W-:Y:S01]  /*0e10*/  IADD3 R0, R22.reuse, 0x80, RZ ;  /* 0x0000008016007810 */ /* 0x040fe20007ffe0ff */
[----:B------:R-:W-:Y:S01]  /*0e20*/  IMAD R175, R173, c[0x0][0x248], RZ ;  /* 0x00009200adaf7a24 */ /* 0x000fe200078e02ff */
[----:B------:R-:W-:Y:S01]  /*0e30*/  ISETP.GE.AND P4, PT, R22, c[0x0][0x1d4], PT ;  /* 0x0000750016007a0c */ /* 0x000fe20003f86270 */
[----:B------:R-:W-:Y:S01]  /*0e40*/  @P0 IMAD R6, R95, R8, RZ ;  /* 0x000000085f060224 */ /* 0x000fe200078e02ff */
[----:B------:R-:W-:Y:S01]  /*0e50*/  ISETP.GE.AND P5, PT, R0, c[0x0][0x1d4], PT ;  /* 0x0000750000007a0c */ /* 0x000fe20003fa6270 */
[----:B------:R-:W-:Y:S01]  /*0e60*/  IMAD.IADD R0, R89, 0x1, -R10 ;  /* 0x0000000159007824 */ /* 0x000fe200078e0a0a */
[----:B------:R-:W-:Y:S01]  /*0e70*/  LEA.HI R10, R2, R89, RZ, 0x6 ;  /* 0x00000059020a7211 */ /* 0x000fe200078f30ff */
[C---:B------:R-:W-:Y:S01]  /*0e80*/  IMAD R175, R154.reuse, c[0x0][0x24c], R175 ;  /* 0x000093009aaf7a24 */ /* 0x040fe200078e02af */
[----:B------:R-:W-:Y:S01]  /*0e90*/  SHF.R.S32.HI R99, RZ, 0x2, R4 ;  /* 0x00000002ff637819 */ /* 0x000fe20000011404 */
[----:B------:R-:W-:-:S03]  /*0ea0*/  IMAD.WIDE.U32 R156, R154, c[0x0][0x248], R156 ;  /* 0x000092009a9c7a25 */ /* 0x000fc600078e009c */
[----:B------:R-:W-:Y:S01]  /*0eb0*/  SHF.R.S32.HI R26, RZ, 0x1f, R99 ;  /* 0x0000001fff1a7819 */ /* 0x000fe20000011463 */
[----:B------:R-:W-:Y:S02]  /*0ec0*/  @P0 IMAD R6, R5, R97, R6 ;  /* 0x0000006105060224 */ /* 0x000fe400078e0206 */
[----:B------:R-:W-:Y:S01]  /*0ed0*/  IMAD R5, R90, c[0x0][0x260], RZ ;  /* 0x000098005a057a24 */ /* 0x000fe200078e02ff */
[----:B------:R-:W-:Y:S01]  /*0ee0*/  @P4 LOP3.LUT R91, R91, 0x1, RZ, 0xfc, !PT ;  /* 0x000000015b5b4812 */ /* 0x000fe200078efcff */
[----:B------:R-:W-:Y:S02]  /*0ef0*/  IMAD.IADD R175, R157, 0x1, R175 ;  /* 0x000000019daf7824 */ /* 0x000fe400078e02af */
[----:B------:R-:W-:Y:S01]  /*0f00*/  IMAD.MOV.U32 R174, RZ, RZ, R156 ;  /* 0x000000ffffae7224 */ /* 0x000fe200078e009c */
[----:B------:R-:W-:Y:S01]  /*0f10*/  LOP3.LUT R91, R91, 0xfffffffb, RZ, 0xc0, !PT ;  /* 0xfffffffb5b5b7812 */ /* 0x000fe200078ec0ff */
[----:B------:R-:W-:Y:S02]  /*0f20*/  IMAD.SHL.U32 R10, R10, 0x8, RZ ;  /* 0x000000080a0a7824 */ /* 0x000fe400078e00ff */
[----:B------:R-:W-:-:S02]  /*0f30*/  IMAD R5, R196, c[0x0][0x264], R5 ;  /* 0x00009900c4057a24 */ /* 0x000fc400078e0205 */
[----:B------:R-:W-:Y:S01]  /*0f40*/  IMAD.WIDE.U32 R20, R196, c[0x0][0x260], R20 ;  /* 0x00009800c4147a25 */ /* 0x000fe200078e0014 */
[----:B------:R-:W-:-:S03]  /*0f50*/  LOP3.LUT R10, R3, 0xfffffe00, R10, 0xf8, !PT ;  /* 0xfffffe00030a7812 */ /* 0x000fc600078ef80a */
[----:B------:R-:W-:Y:S02]  /*0f60*/  IMAD.IADD R21, R21, 0x1, R5 ;  /* 0x0000000115157824 */ /* 0x000fe400078e0205 */
[----:B------:R-:W-:Y:S02]  /*0f70*/  IMAD.MOV.U32 R5, RZ, RZ, 0x5 ;  /* 0x00000005ff057424 */ /* 0x000fe400078e00ff */
[----:B------:R-:W-:Y:S02]  /*0f80*/  IMAD R173, R173, c[0x0][0x268], RZ ;  /* 0x00009a00adad7a24 */ /* 0x000fe400078e02ff */
[----:B------:R-:W-:Y:S01]  /*0f90*/  @P2 IMAD.SHL.U32 R13, R10, 0x2, RZ ;  /* 0x000000020a0d2824 */ /* 0x000fe200078e00ff */
[-C--:B------:R-:W-:Y:S01]  /*0fa0*/  SHF.L.U64.HI R102, R102, R5.reuse, c[0x0][0x23c] ;  /* 0x00008f0066667619 */ /* 0x080fe20000010205 */
[----:B------:R-:W-:Y:S01]  /*0fb0*/  IMAD R173, R154, c[0x0][0x26c], R173 ;  /* 0x00009b009aad7a24 */ /* 0x000fe200078e02ad */
[----:B------:R-:W-:Y:S01]  /*0fc0*/  SHF.L.U64.HI R104, R12, R5, c[0x0][0x25c] ;  /* 0x000097000c687619 */ /* 0x000fe20000010205 */
[----:B------:R-:W-:-:S04]  /*0fd0*/  IMAD.WIDE.U32 R154, R154, c[0x0][0x268], R20 ;  /* 0x00009a009a9a7a25 */ /* 0x000fc800078e0014 */
[----:B------:R-:W-:Y:S02]  /*0fe0*/  IMAD.IADD R173, R155, 0x1, R173 ;  /* 0x000000019bad7824 */ /* 0x000fe400078e02ad */
[----:B------:R-:W-:Y:S02]  /*0ff0*/  IMAD.MOV.U32 R172, RZ, RZ, R154 ;  /* 0x000000ffffac7224 */ /* 0x000fe400078e009a */
[----:B------:R-:W-:Y:S02]  /*1000*/  IMAD.SHL.U32 R24, R0, 0x8, RZ ;  /* 0x0000000800187824 */ /* 0x000fe400078e00ff */
[----:B------:R-:W-:-:S03]  /*1010*/  IMAD.WIDE.U32 R20, R18, R96, R172 ;  /* 0x0000006012147225 */ /* 0x000fc600078e00ac */
[----:B------:R-:W-:Y:S01]  /*1020*/  SHF.R.S32.HI R25, RZ, 0x1f, R24 ;  /* 0x0000001fff197819 */ /* 0x000fe20000011418 */
[----:B------:R-:W-:Y:S01]  /*1030*/  IMAD R28, R26, c[0x0][0x290], RZ ;  /* 0x0000a4001a1c7a24 */ /* 0x000fe200078e02ff */
[----:B------:R-:W-:Y:S01]  /*1040*/  IADD3 R129, R24, 0x80, RZ ;  /* 0x0000008018817810 */ /* 0x000fe20007ffe0ff */
[----:B------:R-:W-:Y:S01]  /*1050*/  IMAD.SHL.U32 R22, R0, 0x4, RZ ;  /* 0x0000000400167824 */ /* 0x000fe200078e00ff */
[C---:B------:R-:W-:Y:S01]  /*1060*/  IADD3 R130, R24.reuse, 0x60, RZ ;  /* 0x0000006018827810 */ /* 0x040fe20007ffe0ff */
[C---:B------:R-:W-:Y:S01]  /*1070*/  IMAD R28, R99.reuse, c[0x0][0x294], R28 ;  /* 0x0000a500631c7a24 */ /* 0x040fe200078e021c */
[----:B------:R-:W-:Y:S01]  /*1080*/  IADD3 R128, R24, 0xa0, RZ ;  /* 0x000000a018807810 */ /* 0x000fe20007ffe0ff */
[----:B------:R-:W-:Y:S01]  /*1090*/  IMAD.WIDE.U32 R16, R99, c[0x0][0x290], R24 ;  /* 0x0000a40063107a25 */ /* 0x000fe200078e0018 */
[----:B------:R-:W-:Y:S02]  /*10a0*/  SHF.R.S32.HI R23, RZ, 0x1f, R22 ;  /* 0x0000001fff177819 */ /* 0x000fe40000011416 */
[----:B------:R-:W-:Y:S01]  /*10b0*/  IADD3 R19, R22, 0x40, RZ ;  /* 0x0000004016137810 */ /* 0x000fe20007ffe0ff */
[----:B------:R-:W-:Y:S01]  /*10c0*/  IMAD.IADD R17, R17, 0x1, R28 ;  /* 0x0000000111117824 */ /* 0x000fe200078e021c */
[----:B------:R-:W-:Y:S01]  /*10d0*/  SHF.R.S32.HI R121, RZ, 0x1f, R130 ;  /* 0x0000001fff797819 */ /* 0x000fe20000011482 */
[----:B------:R-:W-:Y:S01]  /*10e0*/  IMAD R26, R26, c[0x0][0x280], RZ ;  /* 0x0000a0001a1a7a24 */ /* 0x000fe200078e02ff */
[----:B------:R-:W-:Y:S01]  /*10f0*/  SHF.R.S32.HI R117, RZ, 0x1f, R128 ;  /* 0x0000001fff757819 */ /* 0x000fe20000011480 */
[----:B------:R-:W-:Y:S01]  /*1100*/  IMAD.WIDE.U32 R164, R164, c[0x0][0x290], R16 ;  /* 0x0000a400a4a47a25 */ /* 0x000fe200078e0010 */
[----:B------:R-:W-:-:S02]  /*1110*/  LEA.HI R121, R121, R130, RZ, 0x3 ;  /* 0x0000008279797211 */ /* 0x000fc400078f18ff */
[----:B------:R-:W-:Y:S01]  /*1120*/  LEA.HI R117, R117, R128, RZ, 0x3 ;  /* 0x0000008075757211 */ /* 0x000fe200078f18ff */
[----:B------:R-:W-:Y:S01]  /*1130*/  IMAD R26, R99, c[0x0][0x284], R26 ;  /* 0x0000a100631a7a24 */ /* 0x000fe200078e021a */
[----:B------:R-:W-:Y:S01]  /*1140*/  LOP3.LUT R121, R121, 0xfffffff8, RZ, 0xc0, !PT ;  /* 0xfffffff879797812 */ /* 0x000fe200078ec0ff */
[----:B------:R-:W-:Y:S01]  /*1150*/  IMAD.WIDE.U32 R30, R99, c[0x0][0x280], R24 ;  /* 0x0000a000631e7a25 */ /* 0x000fe200078e0018 */
[----:B------:R-:W-:Y:S02]  /*1160*/  LOP3.LUT R117, R117, 0xfffffff8, RZ, 0xc0, !PT ;  /* 0xfffffff875757812 */ /* 0x000fe400078ec0ff */
[----:B------:R-:W-:Y:S01]  /*1170*/  SHF.R.S32.HI R112, RZ, 0x1f, R121 ;  /* 0x0000001fff707819 */ /* 0x000fe20000011479 */
[----:B------:R-:W-:Y:S01]  /*1180*/  IMAD.WIDE.U32 R38, R99, c[0x0][0x280], R22 ;  /* 0x0000a00063267a25 */ /* 0x000fe200078e0016 */
[----:B------:R-:W-:Y:S02]  /*1190*/  SHF.R.S32.HI R108, RZ, 0x1f, R117 ;  /* 0x0000001fff6c7819 */ /* 0x000fe40000011475 */
[----:B------:R-:W-:Y:S01]  /*11a0*/  IADD3 R135, R165, UR6, RZ ;  /* 0x00000006a5877c10 */ /* 0x000fe2000fffe0ff */
[----:B------:R-:W-:-:S02]  /*11b0*/  IMAD.IADD R31, R31, 0x1, R26 ;  /* 0x000000011f1f7824 */ /* 0x000fc400078e021a */
[----:B------:R-:W-:Y:S02]  /*11c0*/  IMAD.IADD R27, R26, 0x1, R39 ;  /* 0x000000011a1b7824 */ /* 0x000fe400078e0227 */
[----:B------:R-:W-:Y:S02]  /*11d0*/  IMAD.MOV.U32 R26, RZ, RZ, R38 ;  /* 0x000000ffff1a7224 */ /* 0x000fe400078e0026 */
[----:B------:R-:W-:Y:S02]  /*11e0*/  IMAD.IADD R16, R22, 0x1, R19 ;  /* 0x0000000116107824 */ /* 0x000fe400078e0213 */
[----:B------:R-:W-:-:S03]  /*11f0*/  IMAD.WIDE.U32 R158, R158, c[0x0][0x280], R26 ;  /* 0x0000a0009e9e7a25 */ /* 0x000fc600078e001a */
[----:B------:R-:W-:Y:S01]  /*1200*/  SHF.R.S32.HI R123, RZ, 0x1f, R16 ;  /* 0x0000001fff7b7819 */ /* 0x000fe20000011410 */
[----:B------:R-:W-:Y:S01]  /*1210*/  @P0 IMAD.WIDE.U32 R26, R8, R97, R174 ;  /* 0x00000061081a0225 */ /* 0x000fe200078e00ae */
[----:B------:R-:W-:Y:S02]  /*1220*/  SHF.R.S32.HI R8, RZ, 0x1f, R4 ;  /* 0x0000001fff087819 */ /* 0x000fe40000011404 */
[----:B------:R-:W-:Y:S01]  /*1230*/  LEA.HI R123, R123, R16, RZ, 0x3 ;  /* 0x000000107b7b7211 */ /* 0x000fe200078f18ff */
[----:B------:R-:W-:Y:S01]  /*1240*/  IMAD.MOV.U32 R136, RZ, RZ, 0x1 ;  /* 0x00000001ff887424 */ /* 0x000fe200078e00ff */
[----:B------:R-:W-:Y:S01]  /*1250*/  IADD3 R132, R159, UR4, RZ ;  /* 0x000000049f847c10 */ /* 0x000fe2000fffe0ff */
[----:B------:R-:W-:Y:S01]  /*1260*/  IMAD.MOV.U32 R131, RZ, RZ, c[0x0][0x27c] ;  /* 0x00009f00ff837624 */ /* 0x000fe200078e00ff */
[----:B------:R-:W-:Y:S01]  /*1270*/  LOP3.LUT R123, R123, 0xfffffff8, RZ, 0xc0, !PT ;  /* 0xfffffff87b7b7812 */ /* 0x000fe200078ec0ff */
[----:B------:R-:W-:Y:S01]  /*1280*/  IMAD R125, R0, 0x40, R99 ;  /* 0x00000040007d7824 */ /* 0x000fe200078e0263 */
[----:B------:R-:W-:Y:S01]  /*1290*/  SHF.R.S32.HI R0, RZ, 0x1f, R129 ;  /* 0x0000001fff007819 */ /* 0x000fe20000011481 */
[----:B------:R-:W-:Y:S01]  /*12a0*/  IMAD.WIDE.U32 R40, R99, c[0x0][0x290], R22 ;  /* 0x0000a40063287a25 */ /* 0x000fe200078e0016 */
[----:B------:R-:W-:-:S02]  /*12b0*/  SHF.R.S32.HI R144, RZ, 0x1f, R123 ;  /* 0x0000001fff907819 */ /* 0x000fc4000001147b */
[----:B------:R-:W-:Y:S01]  /*12c0*/  LEA.HI R119, R0, R129, RZ, 0x3 ;  /* 0x0000008100777211 */ /* 0x000fe200078f18ff */
[----:B------:R-:W-:-:S03]  /*12d0*/  IMAD.WIDE.U32 R168, R196, c[0x0][0x1e8], RZ ;  /* 0x00007a00c4a87a25 */ /* 0x000fc600078e00ff */
[----:B------:R-:W-:Y:S01]  /*12e0*/  LOP3.LUT R119, R119, 0xfffffff8, RZ, 0xc0, !PT ;  /* 0xfffffff877777812 */ /* 0x000fe200078ec0ff */
[----:B------:R-:W-:Y:S02]  /*12f0*/  IMAD.IADD R29, R28, 0x1, R41 ;  /* 0x000000011c1d7824 */ /* 0x000fe400078e0229 */
[----:B------:R-:W-:Y:S01]  /*1300*/  IMAD.MOV.U32 R28, RZ, RZ, R40 ;  /* 0x000000ffff1c7224 */ /* 0x000fe200078e0028 */
[----:B------:R-:W-:Y:S01]  /*1310*/  SHF.R.S32.HI R110, RZ, 0x1f, R119 ;  /* 0x0000001fff6e7819 */ /* 0x000fe20000011477 */
[----:B------:R-:W-:Y:S02]  /*1320*/  IMAD R101, R90, c[0x0][0x210], RZ ;  /* 0x000084005a657a24 */ /* 0x000fe400078e02ff */
[----:B------:R-:W-:Y:S02]  /*1330*/  IMAD.U32 R162, RZ, RZ, UR14 ;  /* 0x0000000effa27e24 */ /* 0x000fe4000f8e00ff */
[----:B------:R-:W-:-:S04]  /*1340*/  IMAD.WIDE.U32 R160, R160, c[0x0][0x290], R28 ;  /* 0x0000a400a0a07a25 */ /* 0x000fc800078e001c */
[----:B------:R-:W-:Y:S01]  /*1350*/  IMAD.MOV.U32 R114, RZ, RZ, c[0x0][0x27c] ;  /* 0x00009f00ff727624 */ /* 0x000fe200078e00ff */
[----:B------:R-:W-:Y:S01]  /*1360*/  IADD3 R133, R161, UR6, RZ ;  /* 0x00000006a1857c10 */ /* 0x000fe2000fffe0ff */
[----:B------:R-:W-:-:S04]  /*1370*/  IMAD.WIDE.U32 R170, R196, c[0x0][0x210], RZ ;  /* 0x00008400c4aa7a25 */ /* 0x000fc800078e00ff */
[----:B------:R-:W-:Y:S02]  /*1380*/  IMAD R101, R196, c[0x0][0x214], R101 ;  /* 0x00008500c4657a24 */ /* 0x000fe400078e0265 */
[----:B------:R-:W-:-:S04]  /*1390*/  IMAD.WIDE.U32 R162, R162, c[0x0][0x280], R30 ;  /* 0x0000a000a2a27a25 */ /* 0x000fc800078e001e */
[----:B------:R-:W-:Y:S01]  /*13a0*/  IMAD.MOV.U32 R53, RZ, RZ, RZ ;  /* 0x000000ffff357224 */ /* 0x000fe200078e00ff */
[----:B------:R-:W-:Y:S01]  /*13b0*/  IADD3 R134, R163, UR4, RZ ;  /* 0x00000004a3867c10 */ /* 0x000fe2000fffe0ff */
[----:B------:R-:W-:Y:S01]  /*13c0*/  IMAD.MOV.U32 R67, RZ, RZ, 0x1 ;  /* 0x00000001ff437424 */ /* 0x000fe200078e00ff */
[----:B------:R-:W-:Y:S01]  /*13d0*/  ULDC.U8 UR4, c[0x0][0x298] ;  /* 0x0000a60000047ab9 */ /* 0x000fe20000000000 */
[----:B------:R-:W-:Y:S02]  /*13e0*/  IMAD.SHL.U32 R114, R114, 0x2, RZ ;  /* 0x0000000272727824 */ /* 0x000fe400078e00ff */
[----:B------:R-:W-:Y:S01]  /*13f0*/  IMAD.IADD R101, R171, 0x1, R101 ;  /* 0x00000001ab657824 */ /* 0x000fe200078e0265 */
[----:B--2---:R-:W-:Y:S01]  /*1400*/  @P3 SHF.R.S32.HI R167, RZ, 0x1f, R166 ;  /* 0x0000001fffa73819 */ /* 0x004fe200000114a6 */
[----:B------:R-:W-:Y:S02]  /*1410*/  @!P3 IMAD.MOV.U32 R167, RZ, RZ, R14 ;  /* 0x000000ffffa7b224 */ /* 0x000fe400078e000e */
[----:B------:R-:W-:-:S04]  /*1420*/  IMAD.WIDE.U32 R14, R18, R97, R174 ;  /* 0x00000061120e7225 */ /* 0x000fc800078e00ae */
[----:B------:R-:W-:Y:S01]  /*1430*/  @!P3 IMAD.MOV.U32 R166, RZ, RZ, R197 ;  /* 0x000000ffffa6b224 */ /* 0x000fe200078e00c5 */
[----:B------:R-:W-:Y:S01]  /*1440*/  @P2 LEA R32, P3, R14, c[0x0][0x220], 0x1 ;  /* 0x000088000e202a11 */ /* 0x000fe200078608ff */
[----:B------:R-:W-:Y:S02]  /*1450*/  IMAD.IADD R3, R15, 0x1, R9 ;  /* 0x000000010f037824 */ /* 0x000fe400078e0209 */
[----:B------:R-:W-:-:S03]  /*1460*/  @P1 IMAD.SHL.U32 R9, R10, 0x2, RZ ;  /* 0x000000020a091824 */ /* 0x000fc600078e00ff */
[----:B------:R-:W-:Y:S02]  /*1470*/  @P2 LEA.HI.X R33, R14, c[0x0][0x224], R3, 0x1, P3 ;  /* 0x000089000e212a11 */ /* 0x000fe400018f0c03 */
[----:B------:R-:W-:-:S03]  /*1480*/  @P1 IADD3 R14, P3, R111, R14, RZ ;  /* 0x0000000e6f0e1210 */ /* 0x000fc60007f7e0ff */
[----:B------:R-:W-:Y:S01]  /*1490*/  @!PT LDS RZ, [RZ] ;  /* 0x00000000fffff984 */ /* 0x000fe20000000800 */
[----:B------:R-:W-:Y:S01]  /*14a0*/  @!PT LDS RZ, [RZ] ;  /* 0x00000000fffff984 */ /* 0x000fe20000000800 */
[----:B------:R-:W-:Y:S01]  /*14b0*/  @!PT LDS RZ, [RZ] ;  /* 0x00000000fffff984 */ /* 0x000fe20000000800 */
[----:B------:R1:W-:Y:S02]  /*14c0*/  @P2 LDGSTS.E.BYPASS.LTC128B.128 [R13+0xc100], [R32.64], !P4 ;  /* 0x0c100000200d2fae */ /* 0x0003e4000e101d4a */
[----:B------:R-:W-:Y:S01]  /*14d0*/  @P1 IMAD.X R3, R102, 0x1, R3, P3 ;  /* 0x0000000166031824 */ /* 0x000fe200018e0603 */
[C---:B------:R-:W-:Y:S01]  /*14e0*/  @P1 LEA R36, P3, R14.reuse, c[0x0][0x220], 0x1 ;  /* 0x000088000e241a11 */ /* 0x040fe200078608ff */
[----:B------:R1:W-:Y:S03]  /*14f0*/  @P2 LDGSTS.E.BYPASS.LTC128B.128 [R13+0xe100], [R32.64+0x80], !P6 ;  /* 0x0e100080200d2fae */ /* 0x0003e6000f101d4a */
[----:B------:R-:W-:Y:S01]  /*1500*/  @P1 LEA.HI.X R37, R14, c[0x0][0x224], R3, 0x1, P3 ;  /* 0x000089000e251a11 */ /* 0x000fe200018f0c03 */
[----:B------:R1:W-:Y:S01]  /*1510*/  @P2 LDGSTS.E.BYPASS.LTC128B.128 [R13+0x10100], [R32.64+0x100], !P5 ;  /* 0x10100100200d2fae */ /* 0x0003e2000e901d4a */
[----:B------:R-:W-:Y:S01]  /*1520*/  IMAD.IADD R3, R21, 0x1, R7 ;  /* 0x0000000115037824 */ /* 0x000fe200078e0207 */
[----:B------:R-:W-:-:S02]  /*1530*/  @P2 LEA R34, P3, R20, c[0x0][0x250], 0x1 ;  /* 0x0000940014222a11 */ /* 0x000fc400078608ff */
[----:B------:R2:W-:Y:S02]  /*1540*/  @P1 LDGSTS.E.BYPASS.LTC128B.128 [R9+0xd100], [R36.64], !P4 ;  /* 0x0d10000024091fae */ /* 0x0005e4000e101d4a */
[----:B------:R-:W-:Y:S02]  /*1550*/  @P2 LEA.HI.X R35, R20, c[0x0][0x254], R3, 0x1, P3 ;  /* 0x0000950014232a11 */ /* 0x000fe400018f0c03 */
[----:B------:R2:W-:Y:S01]  /*1560*/  @P1 LDGSTS.E.BYPASS.LTC128B.128 [R9+0xf100], [R36.64+0x80], !P6 ;  /* 0x0f10008024091fae */ /* 0x0005e2000f101d4a */
[----:B------:R-:W-:-:S03]  /*1570*/  ISETP.GE.AND P3, PT, R24, c[0x0][0x27c], PT ;  /* 0x00009f0018007a0c */ /* 0x000fc60003f66270 */
[----:B------:R2:W-:Y:S01]  /*1580*/  @P1 LDGSTS.E.BYPASS.LTC128B.128 [R9+0x11100], [R36.64+0x100], !P5 ;  /* 0x1110010024091fae */ /* 0x0005e2000e901d4a */
[----:B------:R-:W-:-:S03]  /*1590*/  SEL R7, RZ, c[0x0][0x27c], !P3 ;  /* 0x00009f00ff077a07 */ /* 0x000fc60005800000 */
[----:B------:R-:W0:Y:S02]  /*15a0*/  LDGDEPBAR ;  /* 0x00000000000079af */ /* 0x000e240000000000 */
[----:B------:R-:W-:Y:S02]  /*15b0*/  IMAD.IADD R14, R24, 0x1, R7 ;  /* 0x00000001180e7824 */ /* 0x000fe400078e0207 */
[----:B------:R-:W-:Y:S01]  /*15c0*/  @P2 IMAD.SHL.U32 R7, R10, 0x2, RZ ;  /* 0x000000020a072824 */ /* 0x000fe200078e00ff */
[----:B------:R-:W-:Y:S01]  /*15d0*/  BAR.SYNC.DEFER_BLOCKING 0x0 ;  /* 0x0000000000007b1d */ /* 0x000fe20000010000 */
[----:B------:R-:W-:Y:S02]  /*15e0*/  @P3 LOP3.LUT R91, R91, 0x4, RZ, 0xfc, !PT ;  /* 0x000000045b5b3812 */ /* 0x000fe400078efcff */
[----:B------:R-:W-:Y:S02]  /*15f0*/  SHF.R.S32.HI R5, RZ, 0x1f, R14 ;  /* 0x0000001fff057819 */ /* 0x000fe4000001140e */
[----:B------:R-:W-:-:S02]  /*1600*/  LOP3.LUT R91, R91, 0xfffffffd, RZ, 0xc0, !PT ;  /* 0xfffffffd5b5b7812 */ /* 0x000fc400078ec0ff */
[CC--:B------:R-:W-:Y:S02]  /*1610*/  LEA.HI R122, R5.reuse, R14.reuse, RZ, 0x3 ;  /* 0x0000000e057a7211 */ /* 0x0c0fe400078f18ff */
[----:B------:R-:W-:Y:S02]  /*1620*/  LEA.HI R5, R5, R14, RZ, 0x6 ;  /* 0x0000000e05057211 */ /* 0x000fe400078f30ff */
[----:B------:R-:W-:-:S03]  /*1630*/  LOP3.LUT R138, R122, 0xfffffff8, RZ, 0xc0, !PT ;  /* 0xfffffff87a8a7812 */ /* 0x000fc600078ec0ff */
[----:B------:R-:W-:Y:S01]  /*1640*/  IMAD.SHL.U32 R5, R5, 0x40, RZ ;  /* 0x0000004005057824 */ /* 0x000fe200078e00ff */
[----:B------:R-:W-:-:S04]  /*1650*/  SHF.R.S32.HI R137, RZ, 0x1f, R138 ;  /* 0x0000001fff897819 */ /* 0x000fc8000001148a */
[----:B------:R-:W-:Y:S02]  /*1660*/  LOP3.LUT R5, R5, 0xfffff000, RZ, 0xc0, !PT ;  /* 0xfffff00005057812 */ /* 0x000fe400078ec0ff */
[C---:B------:R-:W-:Y:S01]  /*1670*/  SHF.L.U64.HI R137, R138.reuse, 0x1, R137 ;  /* 0x000000018a897819 */ /* 0x040fe20000010289 */
[----:B------:R-:W-:Y:S01]  /*1680*/  IMAD.SHL.U32 R138, R138, 0x2, RZ ;  /* 0x000000028a8a7824 */ /* 0x000fe200078e00ff */
[----:B------:R-:W-:Y:S01]  /*1690*/  @!PT LDS RZ, [RZ] ;  /* 0x00000000fffff984 */ /* 0x000fe20000000800 */
[----:B------:R-:W-:Y:S01]  /*16a0*/  @!PT LDS RZ, [RZ] ;  /* 0x00000000fffff984 */ /* 0x000fe20000000800 */
[----:B------:R-:W-:Y:S01]  /*16b0*/  @!PT LDS RZ, [RZ] ;  /* 0x00000000fffff984 */ /* 0x000fe20000000800 */
[----:B------:R3:W-:Y:S04]  /*16c0*/  @P2 LDGSTS.E.BYPASS.LTC128B.128 [R7+0x100], [R34.64], !P4 ;  /* 0x0010000022072fae */ /* 0x0007e8000e101d4a */
[----:B------:R3:W-:Y:S04]  /*16d0*/  @P2 LDGSTS.E.BYPASS.LTC128B.128 [R7+0x2100], [R34.64+0x80], !P6 ;  /* 0x0210008022072fae */ /* 0x0007e8000f101d4a */
[----:B------:R3:W-:Y:S01]  /*16e0*/  @P2 LDGSTS.E.BYPASS.LTC128B.128 [R7+0x4100], [R34.64+0x100], !P5 ;  /* 0x0410010022072fae */ /* 0x0007e2000e901d4a */
[----:B------:R-:W-:-:S02]  /*16f0*/  @P1 IADD3 R12, P2, R113, R20, RZ ;  /* 0x00000014710c1210 */ /* 0x000fc40007f5e0ff */
[----:B------:R-:W-:-:S03]  /*1700*/  IADD3 R20, R22, 0x20, RZ ;  /* 0x0000002016147810 */ /* 0x000fc60007ffe0ff */
[----:B------:R-:W-:Y:S01]  /*1710*/  @P1 IMAD.X R3, R104, 0x1, R3, P2 ;  /* 0x0000000168031824 */ /* 0x000fe200010e0603 */
[----:B------:R-:W-:Y:S01]  /*1720*/  @P1 LEA R14, P2, R12, c[0x0][0x250], 0x1 ;  /* 0x000094000c0e1a11 */ /* 0x000fe200078408ff */
[----:B------:R-:W-:-:S03]  /*1730*/  IMAD.IADD R17, R22, 0x1, R20 ;  /* 0x0000000116117824 */ /* 0x000fc600078e0214 */
[----:B------:R-:W-:Y:S01]  /*1740*/  @P1 LEA.HI.X R15, R12, c[0x0][0x254], R3, 0x1, P2 ;  /* 0x000095000c0f1a11 */ /* 0x000fe200010f0c03 */
[----:B------:R-:W-:Y:S01]  /*1750*/  @P0 IMAD.IADD R3, R27, 0x1, R6 ;  /* 0x000000011b030824 */ /* 0x000fe200078e0206 */
[----:B------:R-:W-:Y:S02]  /*1760*/  ISETP.GE.AND P3, PT, R17, c[0x0][0x27c], PT ;  /* 0x00009f0011007a0c */ /* 0x000fe40003f66270 */
[----:B------:R-:W-:Y:S01]  /*1770*/  LEA.HI R6, R8, R99, RZ, 0x3 ;  /* 0x0000006308067211 */ /* 0x000fe200078f18ff */
[----:B------:R4:W-:Y:S01]  /*1780*/  @P1 LDGSTS.E.BYPASS.LTC128B.128 [R9+0x1100], [R14.64], !P4 ;  /* 0x011000000e091fae */ /* 0x0009e2000e101d4a */
[----:B------:R-:W-:Y:S02]  /*1790*/  SEL R12, RZ, c[0x0][0x27c], !P3 ;  /* 0x00009f00ff0c7a07 */ /* 0x000fe40005800000 */
[----:B------:R-:W-:Y:S01]  /*17a0*/  LOP3.LUT R6, R6, 0xfffffff8, RZ, 0xc0, !PT ;  /* 0xfffffff806067812 */ /* 0x000fe200078ec0ff */
[----:B------:R4:W-:Y:S01]  /*17b0*/  @P1 LDGSTS.E.BYPASS.LTC128B.128 [R9+0x3100], [R14.64+0x80], !P6 ;  /* 0x031000800e091fae */ /* 0x0009e2000f101d4a */
[----:B------:R-:W-:-:S03]  /*17c0*/  SHF.R.S32.HI R124, RZ, 0x1f, R17 ;  /* 0x0000001fff7c7819 */ /* 0x000fc60000011411 */
[----:B------:R4:W-:Y:S01]  /*17d0*/  @P1 LDGSTS.E.BYPASS.LTC128B.128 [R9+0x5100], [R14.64+0x100], !P5 ;  /* 0x051001000e091fae */ /* 0x0009e2000e901d4a */
[----:B------:R-:W-:Y:S01]  /*17e0*/  IMAD.IADD R126, R99, 0x1, -R6 ;  /* 0x00000001637e7824 */ /* 0x000fe200078e0a06 */
[----:B------:R-:W-:Y:S01]  /*17f0*/  @P3 LOP3.LUT R91, R91, 0x2, RZ, 0xfc, !PT ;  /* 0x000000025b5b3812 */ /* 0x000fe200078efcff */
[----:B---3--:R-:W-:Y:S01]  /*1800*/  IMAD.IADD R7, R12, 0x1, R17 ;  /* 0x000000010c077824 */ /* 0x008fe200078e0211 */
[----:B------:R-:W-:Y:S01]  /*1810*/  @P0 LEA R12, P1, R26, c[0x0][0x220], 0x1 ;  /* 0x000088001a0c0a11 */ /* 0x000fe200078208ff */
[----:B------:R-:W0:Y:S01]  /*1820*/  LDGDEPBAR ;  /* 0x00000000000079af */ /* 0x000e220000000000 */
[----:B------:R-:W-:Y:S01]  /*1830*/  IMAD.SHL.U32 R127, R126, 0x40, RZ ;  /* 0x000000407e7f7824 */ /* 0x000fe200078e00ff */
[----:B------:R-:W-:Y:S02]  /*1840*/  LOP3.LUT R91, R91, 0xffffffef, RZ, 0xc0, !PT ;  /* 0xffffffef5b5b7812 */ /* 0x000fe400078ec0ff */
[----:B------:R-:W-:Y:S02]  /*1850*/  SHF.R.S32.HI R4, RZ, 0x1f, R7 ;  /* 0x0000001fff047819 */ /* 0x000fe40000011407 */
[----:B-1----:R-:W-:-:S02]  /*1860*/  @P0 LEA.HI.X R13, R26, c[0x0][0x224], R3, 0x1, P1 ;  /* 0x000089001a0d0a11 */ /* 0x002fc400008f0c03 */
[CC--:B------:R-:W-:Y:S02]  /*1870*/  LEA.HI R146, R4.reuse, R7.reuse, RZ, 0x3 ;  /* 0x0000000704927211 */ /* 0x0c0fe400078f18ff */
[----:B------:R-:W-:Y:S01]  /*1880*/  LEA.HI R4, R4, R7, RZ, 0x6 ;  /* 0x0000000704047211 */ /* 0x000fe200078f30ff */
[----:B------:R-:W-:Y:S01]  /*1890*/  @P0 IMAD.SHL.U32 R7, R10, 0x2, RZ ;  /* 0x000000020a070824 */ /* 0x000fe200078e00ff */
[----:B------:R-:W-:Y:S02]  /*18a0*/  @P0 LEA R26, P1, R111, R12, 0x1 ;  /* 0x0000000c6f1a0211 */ /* 0x000fe400078208ff */
[----:B------:R-:W-:Y:S01]  /*18b0*/  LOP3.LUT R127, R127, 0x1c0, RZ, 0xc0, !PT ;  /* 0x000001c07f7f7812 */ /* 0x000fe200078ec0ff */
[----:B------:R-:W-:Y:S01]  /*18c0*/  IMAD.SHL.U32 R4, R4, 0x40, RZ ;  /* 0x0000004004047824 */ /* 0x000fe200078e00ff */
[----:B------:R-:W-:Y:S01]  /*18d0*/  @P0 LEA.HI.X R27, R111, R13, R102, 0x1, P1 ;  /* 0x0000000d6f1b0211 */ /* 0x000fe200008f0c66 */
[----:B------:R1:W-:Y:S01]  /*18e0*/  @P0 LDGSTS.E.BYPASS.LTC128B.128 [R7+0x12100], [R12.64], !P4 ;  /* 0x121000000c070fae */ /* 0x0003e2000e101d4a */
[----:B------:R-:W-:-:S02]  /*18f0*/  LOP3.LUT P1, RZ, R126, 0x4, RZ, 0xc0, !PT ;  /* 0x000000047eff7812 */ /* 0x000fc4000782c0ff */
[----:B------:R-:W-:Y:S01]  /*1900*/  SHF.R.U32.HI R115, RZ, 0x3, R127 ;  /* 0x00000003ff737819 */ /* 0x000fe2000001167f */
[----:B------:R1:W-:Y:S01]  /*1910*/  @P0 LDGSTS.E.BYPASS.LTC128B.128 [R7+0x14100], [R12.64+0x80], !P6 ;  /* 0x141000800c070fae */ /* 0x0003e2000f101d4a */
[----:B----4-:R-:W-:Y:S02]  /*1920*/  LEA.HI R15, R2, R89, RZ, 0x5 ;  /* 0x00000059020f7211 */ /* 0x010fe400078f28ff */
[----:B------:R-:W-:Y:S01]  /*1930*/  LOP3.LUT R118, R127, 0x38, R146, 0xf8, !PT ;  /* 0x000000387f767812 */ /* 0x000fe200078ef892 */
[----:B------:R1:W-:Y:S01]  /*1940*/  @P0 LDGSTS.E.BYPASS.LTC128B.128 [R7+0x16100], [R12.64+0x100], !P5 ;  /* 0x161001000c070fae */ /* 0x0003e2000e901d4a */
[----:B------:R-:W-:Y:S01]  /*1950*/  LOP3.LUT R4, R4, 0xfffff000, RZ, 0xc0, !PT ;  /* 0xfffff00004047812 */ /* 0x000fe200078ec0ff */
[----:B------:R-:W-:Y:S01]  /*1960*/  IMAD.SHL.U32 R15, R15, 0x10, RZ ;  /* 0x000000100f0f7824 */ /* 0x000fe200078e00ff */
[----:B------:R-:W-:Y:S01]  /*1970*/  LOP3.LUT R118, R118, R115, RZ, 0x3c, !PT ;  /* 0x0000007376767212 */ /* 0x000fe200078e3cff */
[----:B------:R2:W-:Y:S01]  /*1980*/  @P0 LDGSTS.E.BYPASS.LTC128B.128 [R7+0x13100], [R26.64], !P4 ;  /* 0x131000001a070fae */ /* 0x0005e2000e101d4a */
[----:B------:R-:W-:-:S02]  /*1990*/  LOP3.LUT R0, R127, 0x18, R24, 0xf8, !PT ;  /* 0x000000187f007812 */ /* 0x000fc400078ef818 */
[----:B------:R-:W-:Y:S01]  /*19a0*/  @P1 LOP3.LUT R91, R91, 0x10, RZ, 0xfc, !PT ;  /* 0x000000105b5b1812 */ /* 0x000fe200078efcff */
[----:B------:R2:W-:Y:S01]  /*19b0*/  @P0 LDGSTS.E.BYPASS.LTC128B.128 [R7+0x15100], [R26.64+0x80], !P6 ;  /* 0x151000801a070fae */ /* 0x0005e2000f101d4a */
[----:B------:R-:W-:Y:S02]  /*19c0*/  LOP3.LUT R15, R15, 0xfffffe00, RZ, 0xc0, !PT ;  /* 0xfffffe000f0f7812 */ /* 0x000fe400078ec0ff */
[----:B------:R-:W-:Y:S01]  /*19d0*/  LOP3.LUT R91, R91, 0xfffffff7, RZ, 0xc0, !PT ;  /* 0xfffffff75b5b7812 */ /* 0x000fe200078ec0ff */
[----:B------:R2:W-:Y:S01]  /*19e0*/  @P0 LDGSTS.E.BYPASS.LTC128B.128 [R7+0x17100], [R26.64+0x100], !P5 ;  /* 0x171001001a070fae */ /* 0x0005e2000e901d4a */
[----:B------:R-:W-:Y:S02]  /*19f0*/  ISETP.GE.AND P0, PT, R16, c[0x0][0x27c], PT ;  /* 0x00009f0010007a0c */ /* 0x000fe40003f06270 */
[----:B------:R-:W-:Y:S01]  /*1a00*/  ISETP.NE.AND P1, PT, R136, c[0x0][0x2b8], PT ;  /* 0x0000ae0088007a0c */ /* 0x000fe20003f25270 */
[----:B------:R-:W0:Y:S01]  /*1a10*/  LDGDEPBAR ;  /* 0x00000000000079af */ /* 0x000e220000000000 */
[----:B------:R-:W-:-:S02]  /*1a20*/  SEL R3, RZ, c[0x0][0x27c], !P0 ;  /* 0x00009f00ff037a07 */ /* 0x000fc40004000000 */
[----:B------:R-:W-:Y:S02]  /*1a30*/  LOP3.LUT R140, R146, 0xfffffff8, RZ, 0xc0, !PT ;  /* 0xfffffff8928c7812 */ /* 0x000fe400078ec0ff */
[----:B------:R-:W-:Y:S01]  /*1a40*/  LOP3.LUT R120, R127, 0x38, R122, 0xf8, !PT ;  /* 0x000000387f787812 */ /* 0x000fe200078ef87a */
[----:B------:R-:W-:Y:S01]  /*1a50*/  IMAD.IADD R6, R3, 0x1, R16 ;  /* 0x0000000103067824 */ /* 0x000fe200078e0210 */
[----:B------:R-:W-:Y:S02]  /*1a60*/  LEA.HI R124, R124, R17, RZ, 0x3 ;  /* 0x000000117c7c7211 */ /* 0x000fe400078f18ff */
[----:B------:R-:W-:Y:S01]  /*1a70*/  IADD3 R118, R118, R4, R15 ;  /* 0x0000000476767210 */ /* 0x000fe20007ffe00f */
[----:B------:R-:W-:Y:S01]  /*1a80*/  IMAD.MOV.U32 R4, RZ, RZ, c[0x0][0x280] ;  /* 0x0000a000ff047624 */ /* 0x000fe200078e00ff */
[----:B------:R-:W-:Y:S02]  /*1a90*/  SHF.R.S32.HI R3, RZ, 0x1f, R6 ;  /* 0x0000001fff037819 */ /* 0x000fe40000011406 */
[----:B------:R-:W-:Y:S01]  /*1aa0*/  @P0 LOP3.LUT R91, R91, 0x8, RZ, 0xfc, !PT ;  /* 0x000000085b5b0812 */ /* 0x000fe200078efcff */
[----:B------:R-:W-:Y:S01]  /*1ab0*/  IMAD.SHL.U32 R109, R4, 0x40, RZ ;  /* 0x00000040046d7824 */ /* 0x000fe200078e00ff */
[----:B------:R-:W-:-:S02]  /*1ac0*/  LEA.HI R2, R3, R6, RZ, 0x3 ;  /* 0x0000000603027211 */ /* 0x000fc400078f18ff */
[----:B------:R-:W-:Y:S01]  /*1ad0*/  LEA.HI R3, R3, R6, RZ, 0x6 ;  /* 0x0000000603037211 */ /* 0x000fe200078f30ff */
[----:B------:R-:W-:Y:S01]  /*1ae0*/  IMAD.MOV.U32 R6, RZ, RZ, c[0x0][0x290] ;  /* 0x0000a400ff067624 */ /* 0x000fe200078e00ff */
[----:B------:R-:W-:Y:S02]  /*1af0*/  LOP3.LUT R116, R127, 0x38, R2, 0xf8, !PT ;  /* 0x000000387f747812 */ /* 0x000fe400078ef802 */
[----:B------:R-:W-:Y:S01]  /*1b00*/  ISETP.GE.AND P0, PT, R131, 0x1, PT ;  /* 0x000000018300780c */ /* 0x000fe20003f06270 */
[----:B------:R-:W-:Y:S01]  /*1b10*/  IMAD.SHL.U32 R3, R3, 0x40, RZ ;  /* 0x0000004003037824 */ /* 0x000fe200078e00ff */
[----:B------:R-:W-:Y:S01]  /*1b20*/  LOP3.LUT R116, R116, R115, RZ, 0x3c, !PT ;  /* 0x0000007374747212 */ /* 0x000fe200078e3cff */
[----:B------:R-:W-:Y:S01]  /*1b30*/  IMAD.SHL.U32 R105, R6, 0x40, RZ ;  /* 0x0000004006697824 */ /* 0x000fe200078e00ff */
[----:B------:R-:W-:Y:S02]  /*1b40*/  LOP3.LUT R91, R91, 0xffffffbf, RZ, 0xc0, !PT ;  /* 0xffffffbf5b5b7812 */ /* 0x000fe400078ec0ff */
[----:B------:R-:W-:-:S02]  /*1b50*/  LOP3.LUT R3, R3, 0xfffff000, RZ, 0xc0, !PT ;  /* 0xfffff00003037812 */ /* 0x000fc400078ec0ff */
[----:B------:R-:W-:Y:S02]  /*1b60*/  LOP3.LUT R142, R2, 0xfffffff8, RZ, 0xc0, !PT ;  /* 0xfffffff8028e7812 */ /* 0x000fe400078ec0ff */
[----:B------:R-:W-:Y:S01]  /*1b70*/  IADD3 R116, R116, R3, R15 ;  /* 0x0000000374747210 */ /* 0x000fe20007ffe00f */
[----:B------:R-:W-:Y:S01]  /*1b80*/  IMAD R3, R90, c[0x0][0x1e8], RZ ;  /* 0x00007a005a037a24 */ /* 0x000fe200078e02ff */
[----:B------:R-:W-:Y:S02]  /*1b90*/  LOP3.LUT R91, R91, 0xffffffdf, RZ, 0xc0, !PT ;  /* 0xffffffdf5b5b7812 */ /* 0x000fe400078ec0ff */
[-C--:B------:R-:W-:Y:S01]  /*1ba0*/  LOP3.LUT R0, R0, R115.reuse, RZ, 0x3c, !PT ;  /* 0x0000007300007212 */ /* 0x080fe200078e3cff */
[----:B------:R-:W-:Y:S01]  /*1bb0*/  IMAD R3, R196, c[0x0][0x1ec], R3 ;  /* 0x00007b00c4037a24 */ /* 0x000fe200078e0203 */
[----:B------:R-:W-:Y:S02]  /*1bc0*/  SHF.R.S32.HI R139, RZ, 0x1f, R140 ;  /* 0x0000001fff8b7819 */ /* 0x000fe4000001148c */
[----:B------:R-:W-:Y:S01]  /*1bd0*/  SHF.R.S32.HI R141, RZ, 0x1f, R142 ;  /* 0x0000001fff8d7819 */ /* 0x000fe2000001148e */
[----:B------:R-:W-:Y:S01]  /*1be0*/  IMAD.IADD R106, R169, 0x1, R3 ;  /* 0x00000001a96a7824 */ /* 0x000fe200078e0203 */
[----:B------:R-:W-:Y:S01]  /*1bf0*/  LOP3.LUT R120, R120, R115, RZ, 0x3c, !PT ;  /* 0x0000007378787212 */ /* 0x000fe200078e3cff */
[----:B------:R-:W-:Y:S01]  /*1c00*/  IMAD R3, R167, c[0x0][0x2b0], RZ ;  /* 0x0000ac00a7037a24 */ /* 0x000fe200078e02ff */
[----:B------:R-:W-:Y:S01]  /*1c10*/  LOP3.LUT R124, R124, 0xfffffff8, RZ, 0xc0, !PT ;  /* 0xfffffff87c7c7812 */ /* 0x000fe200078ec0ff */
[----:B------:R-:W-:Y:S01]  /*1c20*/  IMAD.IADD R0, R0, 0x1, R15 ;  /* 0x0000000100007824 */ /* 0x000fe200078e020f */
[----:B------:R-:W-:Y:S01]  /*1c30*/  @P1 LOP3.LUT R91, R91, 0x20, RZ, 0xfc, !PT ;  /* 0x000000205b5b1812 */ /* 0x000fe200078efcff */
[----:B------:R-:W-:Y:S01]  /*1c40*/  IMAD R3, R166, c[0x0][0x2b4], R3 ;  /* 0x0000ad00a6037a24 */ /* 0x000fe200078e0203 */
[----:B------:R-:W-:Y:S01]  /*1c50*/  SHF.L.U64.HI R103, R6, R107, c[0x0][0x294] ;  /* 0x0000a50006677619 */ /* 0x000fe2000001026b */
[----:B------:R-:W-:Y:S01]  /*1c60*/  IMAD.WIDE.U32 R166, R166, c[0x0][0x2b0], RZ ;  /* 0x0000ac00a6a67a25 */ /* 0x000fe200078e00ff */
[----:B------:R-:W-:-:S02]  /*1c70*/  SHF.L.U64.HI R139, R140, 0x1, R139 ;  /* 0x000000018c8b7819 */ /* 0x000fc4000001028b */
[----:B------:R-:W-:Y:S01]  /*1c80*/  SHF.L.U64.HI R141, R142, 0x1, R141 ;  /* 0x000000018e8d7819 */ /* 0x000fe2000001028d */
[----:B------:R-:W-:Y:S01]  /*1c90*/  IMAD.IADD R98, R167, 0x1, R3 ;  /* 0x00000001a7627824 */ /* 0x000fe200078e0203 */
[----:B------:R-:W-:Y:S01]  /*1ca0*/  IADD3 R120, R120, R5, R15 ;  /* 0x0000000578787210 */ /* 0x000fe20007ffe00f */
[----:B------:R-:W-:Y:S01]  /*1cb0*/  IMAD.SHL.U32 R140, R140, 0x2, RZ ;  /* 0x000000028c8c7824 */ /* 0x000fe200078e00ff */
[----:B------:R-:W-:Y:S01]  /*1cc0*/  SHF.L.U64.HI R107, R4, R107, c[0x0][0x284] ;  /* 0x0000a100046b7619 */ /* 0x000fe2000001026b */
[----:B------:R-:W-:Y:S01]  /*1cd0*/  IMAD.SHL.U32 R142, R142, 0x2, RZ ;  /* 0x000000028e8e7824 */ /* 0x000fe200078e00ff */
[C---:B------:R-:W-:Y:S02]  /*1ce0*/  IADD3 R14, R22.reuse, 0x50, RZ ;  /* 0x00000050160e7810 */ /* 0x040fe40007ffe0ff */
[C---:B-1----:R-:W-:Y:S02]  /*1cf0*/  IADD3 R13, R22.reuse, 0x10, RZ ;  /* 0x00000010160d7810 */ /* 0x042fe40007ffe0ff */
[----:B------:R-:W-:-:S02]  /*1d00*/  IADD3 R12, R22, 0x30, RZ ;  /* 0x00000030160c7810 */ /* 0x000fc40007ffe0ff */
[----:B------:R-:W-:Y:S02]  /*1d10*/  SHF.R.S32.HI R122, RZ, 0x3, R122 ;  /* 0x00000003ff7a7819 */ /* 0x000fe4000001147a */
[----:B------:R-:W-:Y:S02]  /*1d20*/  SHF.R.S32.HI R143, RZ, 0x1f, R124 ;  /* 0x0000001fff8f7819 */ /* 0x000fe4000001147c */
[----:B------:R-:W-:Y:S02]  /*1d30*/  SHF.R.S32.HI R146, RZ, 0x3, R146 ;  /* 0x00000003ff927819 */ /* 0x000fe40000011492 */
[----:B------:R-:W-:Y:S02]  /*1d40*/  SHF.R.S32.HI R145, RZ, 0x3, R2 ;  /* 0x00000003ff917819 */ /* 0x000fe40000011402 */
[----:B--2---:R-:W-:Y:S02]  /*1d50*/  @P0 LOP3.LUT R91, R91, 0x40, RZ, 0xfc, !PT ;  /* 0x000000405b5b0812 */ /* 0x004fe400078efcff */
.L_x_1616:
[----:B------:R-:W-:Y:S01]  /*1d60*/  ISETP.NE.AND P1, PT, R136, c[0x0][0x2b8], PT ;  /* 0x0000ae0088007a0c */ /* 0x000fe20003f25270 */
[----:B------:R-:W-:Y:S01]  /*1d70*/  IMAD.SHL.U32 R150, R18, 0x40, RZ ;  /* 0x0000004012967824 */ /* 0x000fe200078e00ff */
        /* <DEDUP_REMOVED lines=8> */
[C---:B------:R-:W-:Y:S01]  /*1e00*/  IADD3 R149, R2.reuse, 0x20, RZ ;  /* 0x0000002002957810 */ /* 0x040fe20007ffe0ff */
        /* <DEDUP_REMOVED lines=8> */
[C---:B-1----:R-:W-:Y:S04]  /*1e90*/  @!P0 IADD3 R5, P1, R3.reuse, R166, RZ ;  /* 0x000000a603058210 */ /* 0x042fe80007f3e0ff */
        /* <DEDUP_REMOVED lines=11> */
[-C--:B------:R-:W-:Y:S01]  /*1f50*/  IMAD R9, R103, R18.reuse, RZ ;  /* 0x0000001267097224 */ /* 0x080fe200078e02ff */
[----:B------:R-:W-:Y:S01]  /*1f60*/  IADD3 R150, -R150, R93, RZ ;  /* 0x0000005d96967210 */ /* 0x000fe20007ffe1ff */
[----:B------:R-:W-:Y:S02]  /*1f70*/  IMAD R2, R153, c[0x0][0x1e0], RZ ;  /* 0x0000780099027a24 */ /* 0x000fe400078e02ff */
[----:B------:R-:W-:Y:S01]  /*1f80*/  IMAD R81, R152, c[0x0][0x1f0], RZ ;  /* 0x00007c0098517a24 */ /* 0x000fe200078e02ff */
[----:B------:R-:W-:Y:S01]  /*1f90*/  IMNMX R150, R150, 0x40, PT ;  /* 0x0000004096967817 */ /* 0x000fe20003800200 */
[----:B------:R-:W-:Y:S02]  /*1fa0*/  IMAD R2, R147, c[0x0][0x1e4], R2 ;  /* 0x0000790093027a24 */ /* 0x000fe400078e0202 */
[C---:B------:R-:W-:Y:S02]  /*1fb0*/  IMAD R81, R148.reuse, c[0x0][0x1f4], R81 ;  /* 0x00007d0094517a24 */ /* 0x040fe400078e0251 */
[----:B-1----:R-:W-:Y:S01]  /*1fc0*/  IMAD.WIDE.U32 R6, R109, R18, RZ ;  /* 0x000000126d067225 */ /* 0x002fe200078e00ff */
        /* <DEDUP_REMOVED lines=75> */
.L_x_1596:
[----:B------:R-:W-:Y:S05]  /*2480*/  BSYNC B0 ;  /* 0x0000000000007941 */ /* 0x000fea0003800000 */
.L_x_1595:
        /* <DEDUP_REMOVED lines=104> */
.L_x_1599:
[----:B------:R-:W-:Y:S05]  /*2b10*/  BSYNC B0 ;  /* 0x0000000000007941 */ /* 0x000fea0003800000 */
.L_x_1598:
        /* <DEDUP_REMOVED lines=58> */
.L_x_1601:
[----:B------:R-:W-:Y:S05]  /*2ec0*/  BSYNC B0 ;  /* 0x0000000000007941 */ /* 0x000fea0003800000 */
.L_x_1600:
        /* <DEDUP_REMOVED lines=58> */
.L_x_1603:
[----:B------:R-:W-:Y:S05]  /*3270*/  BSYNC B0 ;  /* 0x0000000000007941 */ /* 0x000fea0003800000 */
.L_x_1602:
        /* <DEDUP_REMOVED lines=58> */
.L_x_1605:
[----:B------:R-:W-:Y:S05]  /*3620*/  BSYNC B0 ;  /* 0x0000000000007941 */ /* 0x000fea0003800000 */
.L_x_1604:
        /* <DEDUP_REMOVED lines=58> */
.L_x_1607:
[----:B------:R-:W-:Y:S05]  /*39d0*/  BSYNC B0 ;  /* 0x0000000000007941 */ /* 0x000fea0003800000 */
.L_x_1606:
        /* <DEDUP_REMOVED lines=58> */
.L_x_1594:
        /* <DEDUP_REMOVED lines=47> */
.L_x_1609:
[----:B------:R-:W-:Y:S05]  /*4070*/  BSYNC B0 ;  /* 0x0000000000007941 */ /* 0x000fea0003800000 */
.L_x_1608:
        /* <DEDUP_REMOVED lines=60> */
[----:B------:R-:W-:Y:S02]  /*4440*/  @!P0 PRMT R50, R50, 0x5410, R51 ;  /* 0x0000541032328816 */ /* 0x000fe40000000033 */
[--C-:B------:R-:W-:Y:S01]  /*4450*/  @!P0 SHF.R.U64 R46, R46, 0x10, R47.reuse ;  /* 0x000000102e2e8819 */ /* 0x100fe2000000122f */
[----:B------:R-:W-:Y:S01]  /*4460*/  IMAD.SHL.U32 R183, R183, 0x200, RZ ;  /* 0x00000200b7b77824 */ /* 0x000fe200078e00ff */
[----:B------:R-:W-:Y:S02]  /*4470*/  LOP3.LUT R184, R127, 0x38, R178, 0xf8, !PT ;  /* 0x000000387fb87812 */ /* 0x000fe400078ef8b2 */
[----:B------:R-:W-:Y:S02]  /*4480*/  @!P0 SHF.R.U32.HI R47, RZ, 0x10, R47 ;  /* 0x00000010ff2f8819 */ /* 0x000fe4000001162f */
[----:B------:R-:W-:Y:S02]  /*4490*/  LOP3.LUT R183, R183, 0x7ffff000, RZ, 0xc0, !PT ;  /* 0x7ffff000b7b77812 */ /* 0x000fe400078ec0ff */
[----:B------:R-:W-:Y:S02]  /*44a0*/  LOP3.LUT R184, R184, R115, RZ, 0x3c, !PT ;  /* 0x00000073b8b87212 */ /* 0x000fe400078e3cff */
[----:B------:R-:W-:Y:S02]  /*44b0*/  @!P0 SHF.R.U32.HI R57, RZ, 0x10, R57 ;  /* 0x00000010ff398819 */ /* 0x000fe40000011639 */
[----:B------:R-:W-:Y:S02]  /*44c0*/  IADD3 R184, R184, R183, R15 ;  /* 0x000000b7b8b87210 */ /* 0x000fe40007ffe00f */
[----:B------:R-:W-:Y:S02]  /*44d0*/  IADD3 R183, R120, R179, RZ ;  /* 0x000000b378b77210 */ /* 0x000fe40007ffe0ff */
[----:B------:R-:W-:Y:S01]  /*44e0*/  @!P0 PRMT R56, R55, 0x5410, R56 ;  /* 0x0000541037388816 */ /* 0x000fe20000000038 */
[----:B------:R-:W-:Y:S01]  /*44f0*/  IMAD.IADD R184, R179, 0x1, R184 ;  /* 0x00000001b3b87824 */ /* 0x000fe200078e02b8 */
[----:B------:R-:W-:Y:S01]  /*4500*/  @!P0 PRMT R49, R49, 0x5410, R52 ;  /* 0x0000541031318816 */ /* 0x000fe20000000034 */
[----:B------:R-:W-:Y:S01]  /*4510*/  IMAD.SHL.U32 R180, R183, 0x2, RZ ;  /* 0x00000002b7b47824 */ /* 0x000fe200078e00ff */
[----:B------:R-:W-:Y:S01]  /*4520*/  @!P0 PRMT R44, R44, 0x5410, R47 ;  /* 0x000054102c2c8816 */ /* 0x000fe2000000002f */
[----:B------:R-:W-:Y:S01]  /*4530*/  IMAD.SHL.U32 R182, R184, 0x2, RZ ;  /* 0x00000002b8b67824 */ /* 0x000fe200078e00ff */
[----:B------:R-:W-:Y:S01]  /*4540*/  @!P0 SHF.R.U64 R61, R58, 0x10, R59 ;  /* 0x000000103a3d8819 */ /* 0x000fe2000000123b */
[----:B------:R-:W-:Y:S01]  /*4550*/  @!P0 IMAD.U32 R47, R50, 0x10000, RZ ;  /* 0x00010000322f8824 */ /* 0x000fe200078e00ff */
[----:B--2---:R-:W1:Y:S01]  /*4560*/  LDS.128 R80, [R180+0xc100] ;  /* 0x00c10000b4507984 */ /* 0x004e620000000c00 */
[----:B------:R-:W-:Y:S01]  /*4570*/  @!P0 IMAD.U32 R55, R56, 0x10000, RZ ;  /* 0x0001000038378824 */ /* 0x000fe200078e00ff */
[----:B------:R-:W-:Y:S02]  /*4580*/  @!P0 PRMT R58, R54, 0x5410, R57 ;  /* 0x00005410363a8816 */ /* 0x000fe40000000039 */
[----:B------:R-:W-:Y:S02]  /*4590*/  @!P0 PRMT R45, R45, 0x5410, R46 ;  /* 0x000054102d2d8816 */ /* 0x000fe4000000002e */
[----:B------:R-:W-:Y:S02]  /*45a0*/  @!P0 LOP3.LUT R56, R56, 0xffff0000, RZ, 0xc0, !PT ;  /* 0xffff000038388812 */ /* 0x000fe400078ec0ff */
[----:B------:R-:W2:Y:S01]  /*45b0*/  LDS.128 R32, [R182+0xc100] ;  /* 0x00c10000b6207984 */ /* 0x000ea20000000c00 */
        /* <DEDUP_REMOVED lines=36> */
[----:B------:R-:W-:Y:S01]  /*4800*/  @!P0 FMUL.FTZ R185, R51, R58 ;  /* 0x0000003a33b98220 */ /* 0x000fe20000410000 */
[----:B------:R-:W-:Y:S01]  /*4810*/  @!P0 F2FP.BF16.PACK_AB R180, R183, R180 ;  /* 0x000000b4b7b4823e */ /* 0x000fe200000010ff */
[-C--:B------:R-:W-:Y:S02]  /*4820*/  @!P0 FMUL.FTZ R5, R51, R46.reuse ;  /* 0x0000002e33058220 */ /* 0x080fe40000410000 */
        /* <DEDUP_REMOVED lines=47> */
.L_x_1611:
[----:B------:R-:W-:Y:S05]  /*4b20*/  BSYNC B0 ;  /* 0x0000000000007941 */ /* 0x000fea0003800000 */
.L_x_1610:
        /* <DEDUP_REMOVED lines=126> */
.L_x_1613:
[----:B------:R-:W-:Y:S05]  /*5310*/  BSYNC B0 ;  /* 0x0000000000007941 */ /* 0x000fea0003800000 */
.L_x_1612:
        /* <DEDUP_REMOVED lines=10> */
[----:B------:R-:W-:Y:S04]  /*53c0*/  LEA.HI.SX32 R54, R54, R145, 0x1c ;  /* 0x0000009136367211 */ /* 0x000fe800078fe2ff */
[----:B-1----:R-:W-:Y:S01]  /*53d0*/  SHF.R.S32.HI R63, RZ, 0x1f, R54 ;  /* 0x0000001fff3f7819 */ /* 0x002fe20000011436 */
        /* <DEDUP_REMOVED lines=117> */
.L_x_1593:
        /* <DEDUP_REMOVED lines=50> */
.L_x_1597:
[----:B------:R-:W-:Y:S05]  /*5e50*/  BSYNC B1 ;  /* 0x0000000000017941 */ /* 0x000fea0003800000 */
.L_x_1592:
        /* <DEDUP_REMOVED lines=78> */
.L_x_1615:
[----:B-123--:R-:W-:Y:S05]  /*6340*/  BSYNC B0 ;  /* 0x0000000000007941 */ /* 0x00efea0003800000 */
.L_x_1614:
        /* <DEDUP_REMOVED lines=34> */
.L_x_1591:
[----:B-1-3--:R-:W-:Y:S01]  /*6570*/  UIADD3 UR6, UR13, 0x7f, URZ ;  /* 0x0000007f0d067890 */ /* 0x00afe2000fffe03f */
[----:B------:R-:W-:Y:S01]  /*6580*/  PLOP3.LUT P2, PT, PT, PT, PT, 0x80, 0x0 ;  /* 0x000000000000781c */ /* 0x000fe20003f4f070 */
[----:B------:R-:W-:Y:S01]  /*6590*/  ULDC.64 UR4, c[0x0][0x2c8] ;  /* 0x0000b20000047ab9 */ /* 0x000fe20000000a00 */
[----:B------:R-:W-:Y:S01]  /*65a0*/  CS2R R98, SRZ ;  /* 0x0000000000627805 */ /* 0x000fe2000001ff00 */
[----:B------:R-:W-:Y:S01]  /*65b0*/  UIMAD.WIDE.U32 UR18, UR6, UR4, URZ ;  /* 0x00000004061272a5 */ /* 0x000fe2000f8e003f */
[----:B------:R-:W-:Y:S01]  /*65c0*/  IMAD.MOV.U32 R5, RZ, RZ, RZ ;  /* 0x000000ffff057224 */ /* 0x000fe200078e00ff */
[----:B------:R-:W-:Y:S01]  /*65d0*/  CS2R R94, SRZ ;  /* 0x00000000005e7805 */ /* 0x000fe2000001ff00 */
[----:B------:R-:W-:Y:S01]  /*65e0*/  IMAD.MOV.U32 R96, RZ, RZ, RZ ;  /* 0x000000ffff607224 */ /* 0x000fe200078e00ff */
[----:B------:R-:W-:Y:S01]  /*65f0*/  @UP2 USHF.R.U32.HI UR6, URZ, UR5, UR19 ;  /* 0x000000053f062299 */ /* 0x000fe20008011613 */
[----:B------:R-:W-:Y:S01]  /*6600*/  MOV R93, RZ ;  /* 0x000000ff005d7202 */ /* 0x000fe20000000f00 */
[----:B------:R-:W-:Y:S01]  /*6610*/  CS2R R8, SRZ ;  /* 0x0000000000087805 */ /* 0x000fe2000001ff00 */
[----:B------:R-:W-:Y:S01]  /*6620*/  CS2R R10, SRZ ;  /* 0x00000000000a7805 */ /* 0x000fe2000001ff00 */
[----:B------:R-:W-:Y:S01]  /*6630*/  UIADD3 UR6, UR15, UR6, URZ ;  /* 0x000000060f067290 */ /* 0x000fe2000fffe03f */
[----:B------:R-:W-:Y:S01]  /*6640*/  IMAD.MOV.U32 R7, RZ, RZ, RZ ;  /* 0x000000ffff077224 */ /* 0x000fe200078e00ff */
[----:B------:R-:W-:Y:S01]  /*6650*/  MOV R88, RZ ;  /* 0x000000ff00587202 */ /* 0x000fe20000000f00 */
[----:B------:R-:W-:Y:S01]  /*6660*/  CS2R R86, SRZ ;  /* 0x0000000000567805 */ /* 0x000fe2000001ff00 */
[----:B------:R-:W-:Y:S01]  /*6670*/  USHF.R.S32.HI UR4, URZ, 0x1f, UR6 ;  /* 0x0000001f3f047899 */ /* 0x000fe20008011406 */
[----:B------:R-:W-:Y:S01]  /*6680*/  CS2R R84, SRZ ;  /* 0x0000000000547805 */ /* 0x000fe2000001ff00 */
[----:B------:R-:W-:Y:S01]  /*6690*/  CS2R R82, SRZ ;  /* 0x0000000000527805 */ /* 0x000fe2000001ff00 */
[----:B------:R-:W-:Y:S01]  /*66a0*/  CS2R R80, SRZ ;  /* 0x0000000000507805 */ /* 0x000fe2000001ff00 */
[----:B------:R-:W-:Y:S01]  /*66b0*/  ULEA.HI UR4, UR4, UR6, URZ, 0x6 ;  /* 0x0000000604047291 */ /* 0x000fe2000f8f303f */
[----:B-----5:R-:W-:Y:S01]  /*66c0*/  CS2R R78, SRZ ;  /* 0x00000000004e7805 */ /* 0x020fe2000001ff00 */
[----:B------:R-:W-:Y:S01]  /*66d0*/  CS2R R76, SRZ ;  /* 0x00000000004c7805 */ /* 0x000fe2000001ff00 */
        /* <DEDUP_REMOVED lines=50> */
[----:B------:R-:W-:Y:S01]  /*6a00*/  PLOP3.LUT P1, PT, PT, PT, UP2, 0x80, 0x0 ;  /* 0x000000000000781c */ /* 0x000fe20003f2f028 */
[----:B------:R-:W-:Y:S01]  /*6a10*/  ULDC UR19, c[0x0][0x2c4] ;  /* 0x0000b10000137ab9 */ /* 0x000fe20000000800 */
[-C--:B------:R-:W-:Y:S01]  /*6a20*/  LEA.HI R2, R88, R89.reuse, RZ, 0x3 ;  /* 0x0000005958027211 */ /* 0x080fe200078f18ff */
[----:B------:R-:W-:Y:S01]  /*6a30*/  UIMAD UR19, UR12, UR19, URZ ;  /* 0x000000130c1372a4 */ /* 0x000fe2000f8e023f */
[----:B------:R-:W-:Y:S01]  /*6a40*/  SHF.R.S32.HI R3, RZ, 0x1f, R92 ;  /* 0x0000001fff037819 */ /* 0x000fe2000001145c */
[----:B------:R-:W-:Y:S01]  /*6a50*/  BSSY B0, `(.L_x_1618) ;  /* 0x0000072000007945 */ /* 0x000fe20003800000 */
[----:B------:R-:W-:Y:S02]  /*6a60*/  LOP3.LUT R132, R2, 0xfffffff8, RZ, 0xc0, !PT ;  /* 0xfffffff802847812 */ /* 0x000fe400078ec0ff */
[----:B------:R-:W-:Y:S01]  /*6a70*/  SHF.R.S32.HI R11, RZ, 0x3, R2 ;  /* 0x00000003ff0b7819 */ /* 0x000fe20000011402 */
[----:B------:R-:W-:Y:S01]  /*6a80*/  IMAD R3, R3, c[0x0][0x178], RZ ;  /* 0x00005e0003037a24 */ /* 0x000fe200078e02ff */
[----:B------:R-:W-:Y:S01]  /*6a90*/  PLOP3.LUT P0, PT, PT, PT, UP2, 0x80, 0x0 ;  /* 0x000000000000781c */ /* 0x000fe20003f0f028 */
[----:B------:R-:W-:Y:S01]  /*6aa0*/  IMAD.IADD R132, R89, 0x1, -R132 ;  /* 0x0000000159847824 */ /* 0x000fe200078e0a84 */
[----:B------:R-:W-:Y:S01]  /*6ab0*/  ISETP.NE.U32.AND P2, PT, RZ, c[0x0][0x348], PT ;  /* 0x0000d200ff007a0c */ /* 0x000fe20003f45070 */
[----:B------:R-:W-:Y:S01]  /*6ac0*/  IMAD R3, R92, c[0x0][0x17c], R3 ;  /* 0x00005f005c037a24 */ /* 0x000fe200078e0203 */
[----:B------:R-:W-:Y:S01]  /*6ad0*/  LEA.HI R6, R88, R89, RZ, 0x4 ;  /* 0x0000005958067211 */ /* 0x000fe200078f20ff */
[----:B------:R-:W-:Y:S01]  /*6ae0*/  IMAD R206, R132, 0x20, R11 ;  /* 0x0000002084ce7824 */ /* 0x000fe200078e020b */
[----:B------:R-:W-:Y:S01]  /*6af0*/  SHF.R.S32.HI R9, RZ, 0x1f, R197 ;  /* 0x0000001fff097819 */ /* 0x000fe200000114c5 */
[----:B------:R-:W-:Y:S01]  /*6b00*/  IMAD.IADD R15, R15, 0x1, R3 ;  /* 0x000000010f0f7824 */ /* 0x000fe200078e0203 */
[----:B------:R-:W-:Y:S01]  /*6b10*/  ISETP.NE.AND.EX P2, PT, RZ, c[0x0][0x34c], PT, P2 ;  /* 0x0000d300ff007a0c */ /* 0x000fe20003f45320 */
[----:B------:R-:W-:Y:S01]  /*6b20*/  IMAD R3, R90, c[0x0][0x1b8], RZ ;  /* 0x00006e005a037a24 */ /* 0x000fe200078e02ff */
[----:B------:R-:W-:Y:S01]  /*6b30*/  IADD3 R4, R206, UR13, RZ ;  /* 0x0000000dce047c10 */ /* 0x000fe2000fffe0ff */
[----:B------:R-:W-:Y:S01]  /*6b40*/  IMAD.WIDE.U32 R14, R196, c[0x0][0x1b8], R14 ;  /* 0x00006e00c40e7a25 */ /* 0x000fe200078e000e */
[----:B------:R-:W-:-:S02]  /*6b50*/  SHF.R.S32.HI R7, RZ, 0x4, R6 ;  /* 0x00000004ff077819 */ /* 0x000fc40000011406 */
[----:B------:R-:W-:Y:S01]  /*6b60*/  SEL R9, R9, RZ, !P2 ;  /* 0x000000ff09097207 */ /* 0x000fe20005000000 */
[----:B------:R-:W-:Y:S01]  /*6b70*/  @P1 IMAD.HI.U32 R0, R4, c[0x0][0x2c8], RZ ;  /* 0x0000b20004001a27 */ /* 0x000fe200078e00ff */
[----:B------:R-:W-:Y:S02]  /*6b80*/  SEL R12, R197, RZ, !P2 ;  /* 0x000000ffc50c7207 */ /* 0x000fe40005000000 */
[----:B------:R-:W-:Y:S01]  /*6b90*/  LOP3.LUT R91, R91, 0xfffffffb, RZ, 0xc0, !PT ;  /* 0xfffffffb5b5b7812 */ /* 0x000fe200078ec0ff */
[----:B------:R-:W-:Y:S01]  /*6ba0*/  IMAD.MOV.U32 R8, RZ, RZ, R4 ;  /* 0x000000ffff087224 */ /* 0x000fe200078e0004 */
[----:B------:R-:W-:Y:S01]  /*6bb0*/  @P0 SHF.R.U32.HI R8, RZ, c[0x0][0x2cc], R0 ;  /* 0x0000b300ff080a19 */ /* 0x000fe20000011600 */
[----:B------:R-:W-:Y:S01]  /*6bc0*/  IMAD R3, R196, c[0x0][0x1bc], R3 ;  /* 0x00006f00c4037a24 */ /* 0x000fe200078e0203 */
[C---:B------:R-:W-:Y:S01]  /*6bd0*/  LEA.HI R0, R6.reuse, R7, RZ, 0x1 ;  /* 0x0000000706007211 */ /* 0x040fe200078f08ff */
[----:B------:R-:W-:Y:S01]  /*6be0*/  IMAD R9, R9, c[0x0][0x1c0], RZ ;  /* 0x0000700009097a24 */ /* 0x000fe200078e02ff */
[----:B------:R-:W-:Y:S01]  /*6bf0*/  LOP3.LUT R6, R6, 0xfffffff0, RZ, 0xc0, !PT ;  /* 0xfffffff006067812 */ /* 0x000fe200078ec0ff */
[----:B------:R-:W-:Y:S01]  /*6c00*/  IMAD.IADD R15, R15, 0x1, R3 ;  /* 0x000000010f0f7824 */ /* 0x000fe200078e0203 */
[----:B------:R-:W-:Y:S01]  /*6c10*/  LOP3.LUT R0, R0, 0xfffffffe, RZ, 0xc0, !PT ;  /* 0xfffffffe00007812 */ /* 0x000fe200078ec0ff */
[C---:B------:R-:W-:Y:S01]  /*6c20*/  IMAD R9, R12.reuse, c[0x0][0x1c4], R9 ;  /* 0x000071000c097a24 */ /* 0x040fe200078e0209 */
[----:B------:R-:W-:Y:S01]  /*6c30*/  SHF.R.S32.HI R3, RZ, 0x1f, R8 ;  /* 0x0000001fff037819 */ /* 0x000fe20000011408 */
[----:B------:R-:W-:Y:S01]  /*6c40*/  IMAD.WIDE.U32 R12, R12, c[0x0][0x1c0], R14 ;  /* 0x000070000c0c7a25 */ /* 0x000fe200078e000e */
[----:B------:R-:W-:-:S02]  /*6c50*/  LOP3.LUT P0, RZ, R132, 0x2, RZ, 0xc0, !PT ;  /* 0x0000000284ff7812 */ /* 0x000fc4000780c0ff */
[----:B------:R-:W-:Y:S01]  /*6c60*/  LEA.HI R205, R88, R89, RZ, 0x6 ;  /* 0x0000005958cd7211 */ /* 0x000fe200078f30ff */
[----:B------:R-:W-:Y:S01]  /*6c70*/  IMAD.IADD R0, R7, 0x1, -R0 ;  /* 0x0000000107007824 */ /* 0x000fe200078e0a00 */
[----:B------:R-:W-:Y:S01]  /*6c80*/  LOP3.LUT P1, RZ, R132, 0x4, RZ, 0xc0, !PT ;  /* 0x0000000484ff7812 */ /* 0x000fe2000782c0ff */
[----:B------:R-:W-:Y:S02]  /*6c90*/  IMAD.IADD R7, R89, 0x1, -R6 ;  /* 0x0000000159077824 */ /* 0x000fe400078e0a06 */
[----:B------:R-:W-:Y:S02]  /*6ca0*/  IMAD R3, R3, c[0x0][0x1b0], RZ ;  /* 0x00006c0003037a24 */ /* 0x000fe400078e02ff */
[----:B------:R-:W-:Y:S01]  /*6cb0*/  IMAD.MOV R5, RZ, RZ, -R8 ;  /* 0x000000ffff057224 */ /* 0x000fe200078e0a08 */
[----:B------:R-:W-:Y:S01]  /*6cc0*/  SHF.R.S32.HI R10, RZ, 0x1f, R7 ;  /* 0x0000001fff0a7819 */ /* 0x000fe20000011407 */
[----:B------:R-:W-:Y:S02]  /*6cd0*/  IMAD.IADD R13, R13, 0x1, R9 ;  /* 0x000000010d0d7824 */ /* 0x000fe400078e0209 */
[----:B------:R-:W-:Y:S01]  /*6ce0*/  IMAD R3, R8, c[0x0][0x1b4], R3 ;  /* 0x00006d0008037a24 */ /* 0x000fe200078e0203 */
[----:B------:R-:W-:Y:S01]  /*6cf0*/  LEA.HI R10, R10, R7, RZ, 0x3 ;  /* 0x000000070a0a7211 */ /* 0x000fe200078f18ff */
[----:B------:R-:W-:Y:S01]  /*6d00*/  IMAD R4, R5, c[0x0][0x2c4], R4 ;  /* 0x0000b10005047a24 */ /* 0x000fe200078e0204 */
[----:B------:R-:W-:Y:S01]  /*6d10*/  @P0 LOP3.LUT R91, R91, 0x4, RZ, 0xfc, !PT ;  /* 0x000000045b5b0812 */ /* 0x000fe200078efcff */
[----:B------:R-:W-:Y:S01]  /*6d20*/  IMAD.WIDE.U32 R8, R8, c[0x0][0x1b0], R12 ;  /* 0x00006c0008087a25 */ /* 0x000fe200078e000c */
[----:B------:R-:W-:-:S02]  /*6d30*/  LOP3.LUT R6, R10, 0xfffffff8, RZ, 0xc0, !PT ;  /* 0xfffffff80a067812 */ /* 0x000fc400078ec0ff */
[----:B------:R-:W-:Y:S01]  /*6d40*/  IADD3 R12, R11, UR13, RZ ;  /* 0x0000000d0b0c7c10 */ /* 0x000fe2000fffe0ff */
[C---:B------:R-:W-:Y:S02]  /*6d50*/  IMAD.SHL.U32 R5, R132.reuse, 0x40, RZ ;  /* 0x0000004084057824 */ /* 0x040fe400078e00ff */
[----:B------:R-:W-:Y:S01]  /*6d60*/  IMAD.IADD R9, R9, 0x1, R3 ;  /* 0x0000000109097824 */ /* 0x000fe200078e0203 */
[----:B------:R-:W-:Y:S01]  /*6d70*/  SHF.R.S32.HI R3, RZ, 0x1f, R4 ;  /* 0x0000001fff037819 */ /* 0x000fe20000011404 */
[----:B------:R-:W-:Y:S01]  /*6d80*/  IMAD.SHL.U32 R13, R11, 0x40, RZ ;  /* 0x000000400b0d7824 */ /* 0x000fe200078e00ff */
[----:B------:R-:W-:Y:S01]  /*6d90*/  LOP3.LUT R5, R5, 0x1c0, RZ, 0xc0, !PT ;  /* 0x000001c005057812 */ /* 0x000fe200078ec0ff */
[----:B------:R-:W-:Y:S02]  /*6da0*/  IMAD.IADD R6, R7, 0x1, -R6 ;  /* 0x0000000107067824 */ /* 0x000fe400078e0a06 */
[----:B------:R-:W-:Y:S01]  /*6db0*/  IMAD R3, R3, c[0x0][0x1a8], RZ ;  /* 0x00006a0003037a24 */ /* 0x000fe200078e02ff */
[----:B------:R-:W-:Y:S01]  /*6dc0*/  LOP3.LUT R2, R5, 0x8, R2, 0xf8, !PT ;  /* 0x0000000805027812 */ /* 0x000fe200078ef802 */
[----:B------:R-:W-:Y:S01]  /*6dd0*/  IMAD.SHL.U32 R218, R132, 0x8, RZ ;  /* 0x0000000884da7824 */ /* 0x000fe200078e00ff */
[----:B------:R-:W-:Y:S01]  /*6de0*/  LOP3.LUT R13, R13, 0x1c0, RZ, 0xc0, !PT ;  /* 0x000001c00d0d7812 */ /* 0x000fe200078ec0ff */
[----:B------:R-:W-:Y:S01]  /*6df0*/  IMAD.SHL.U32 R7, R6, 0x40, RZ ;  /* 0x0000004006077824 */ /* 0x000fe200078e00ff */
[----:B------:R-:W-:Y:S01]  /*6e00*/  SHF.R.U32.HI R5, RZ, 0x3, R5 ;  /* 0x00000003ff057819 */ /* 0x000fe20000011605 */
[C---:B------:R-:W-:Y:S01]  /*6e10*/  IMAD R3, R4.reuse, c[0x0][0x1ac], R3 ;  /* 0x00006b0004037a24 */ /* 0x040fe200078e0203 */
[----:B------:R-:W-:Y:S01]  /*6e20*/  SHF.R.U32.HI R16, RZ, 0x3, R13 ;  /* 0x00000003ff107819 */ /* 0x000fe2000001160d */
[----:B------:R-:W-:Y:S01]  /*6e30*/  IMAD.WIDE.U32 R8, R4, c[0x0][0x1a8], R8 ;  /* 0x00006a0004087a25 */ /* 0x000fe200078e0008 */
[----:B------:R-:W-:-:S02]  /*6e40*/  LOP3.LUT R5, R2, R5, RZ, 0x3c, !PT ;  /* 0x0000000502057212 */ /* 0x000fc400078e3cff */
[----:B------:R-:W-:Y:S01]  /*6e50*/  LOP3.LUT R13, R13, 0x38, R218, 0xf8, !PT ;  /* 0x000000380d0d7812 */ /* 0x000fe200078ef8da */
[----:B------:R-:W-:Y:S01]  /*6e60*/  IMAD.SHL.U32 R2, R0, 0x8, RZ ;  /* 0x0000000800027824 */ /* 0x000fe200078e00ff */
[----:B------:R-:W-:Y:S01]  /*6e70*/  LOP3.LUT R7, R7, 0x1c0, RZ, 0xc0, !PT ;  /* 0x000001c007077812 */ /* 0x000fe200078ec0ff */
[----:B------:R-:W-:Y:S01]  /*6e80*/  IMAD.IADD R3, R9, 0x1, R3 ;  /* 0x0000000109037824 */ /* 0x000fe200078e0203 */
[----:B------:R-:W-:Y:S01]  /*6e90*/  LEA R14, P0, R8, c[0x0][0x160], 0x1 ;  /* 0x00005800080e7a11 */ /* 0x000fe200078008ff */
[----:B------:R-:W-:Y:S01]  /*6ea0*/  IMAD.SHL.U32 R10, R10, 0x40, RZ ;  /* 0x000000400a0a7824 */ /* 0x000fe200078e00ff */
[----:B------:R-:W-:Y:S01]  /*6eb0*/  LOP3.LUT R16, R13, R16, RZ, 0x3c, !PT ;  /* 0x000000100d107212 */ /* 0x000fe200078e3cff */
[----:B------:R-:W-:Y:S01]  /*6ec0*/  IMAD.SHL.U32 R205, R205, 0x8, RZ ;  /* 0x00000008cdcd7824 */ /* 0x000fe200078e00ff */
[----:B------:R-:W-:Y:S01]  /*6ed0*/  LOP3.LUT R2, R7, 0x8, R2, 0xf8, !PT ;  /* 0x0000000807027812 */ /* 0x000fe200078ef802 */
[----:B------:R1:W2:Y:S01]  /*6ee0*/  SHFL.IDX PT, R18, R14, RZ, 0x181f ;  /* 0x00181fff0e127589 */ /* 0x0002a200000e0000 */
[----:B------:R-:W-:Y:S01]  /*6ef0*/  LEA.HI.X R13, R8, c[0x0][0x164], R3, 0x1, P0 ;  /* 0x00005900080d7a11 */ /* 0x000fe200000f0c03 */
[----:B------:R-:W-:Y:S01]  /*6f00*/  IMAD.MOV.U32 R3, RZ, RZ, 0x20 ;  /* 0x00000020ff037424 */ /* 0x000fe200078e00ff */
[----:B------:R-:W-:Y:S01]  /*6f10*/  LOP3.LUT P5, RZ, R6, 0x4, RZ, 0xc0, !PT ;  /* 0x0000000406ff7812 */ /* 0x000fe200078ac0ff */
[----:B------:R-:W-:Y:S01]  /*6f20*/  IMAD R5, R0, 0x200, R5 ;  /* 0x0000020000057824 */ /* 0x000fe200078e0205 */
[----:B------:R-:W-:Y:S01]  /*6f30*/  SHF.R.U32.HI R7, RZ, 0x3, R7 ;  /* 0x00000003ff077819 */ /* 0x000fe20000011607 */
[----:B------:R1:W3:Y:S01]  /*6f40*/  SHFL.IDX PT, R19, R13, RZ, 0x181f ;  /* 0x00181fff0d137589 */ /* 0x0002e200000e0000 */
[----:B------:R-:W-:-:S02]  /*6f50*/  LOP3.LUT P4, RZ, R6, 0x2, RZ, 0xc0, !PT ;  /* 0x0000000206ff7812 */ /* 0x000fc4000788c0ff */
[----:B------:R-:W-:Y:S02]  /*6f60*/  ISETP.GE.AND P0, PT, R12, UR19, PT ;  /* 0x000000130c007c0c */ /* 0x000fe4000bf06270 */
[----:B------:R-:W-:Y:S02]  /*6f70*/  LEA.HI R6, R88, R89, RZ, 0x5 ;  /* 0x0000005958067211 */ /* 0x000fe400078f28ff */
[----:B------:R-:W-:Y:S01]  /*6f80*/  LOP3.LUT R4, R2, R7, RZ, 0x3c, !PT ;  /* 0x0000000702047212 */ /* 0x000fe200078e3cff */
[----:B------:R-:W-:Y:S01]  /*6f90*/  IMAD.MOV.U32 R2, RZ, RZ, 0x10 ;  /* 0x00000010ff027424 */ /* 0x000fe200078e00ff */
[----:B------:R-:W-:Y:S02]  /*6fa0*/  SHF.R.S32.HI R7, RZ, 0x5, R6 ;  /* 0x00000005ff077819 */ /* 0x000fe40000011406 */
[----:B------:R-:W-:Y:S02]  /*6fb0*/  LOP3.LUT R10, R10, 0xfffffe00, RZ, 0xc0, !PT ;  /* 0xfffffe000a0a7812 */ /* 0x000fe400078ec0ff */
[----:B------:R-:W-:-:S02]  /*6fc0*/  IADD3 R9, R218, 0x40, RZ ;  /* 0x00000040da097810 */ /* 0x000fc40007ffe0ff */
[----:B------:R-:W-:Y:S01]  /*6fd0*/  IADD3 R8, R218, 0x80, RZ ;  /* 0x00000080da087810 */ /* 0x000fe20007ffe0ff */
[----:B------:R-:W-:Y:S01]  /*6fe0*/  IMAD R15, R7, 0x400, R10 ;  /* 0x00000400070f7824 */ /* 0x000fe200078e020a */
[----:B------:R-:W-:Y:S02]  /*6ff0*/  SEL R2, R2, 0xfffffff0, !P4 ;  /* 0xfffffff002027807 */ /* 0x000fe40006000000 */
[----:B------:R-:W-:Y:S01]  /*7000*/  ISETP.GE.AND P2, PT, R218, c[0x0][0x198], PT ;  /* 0x00006600da007a0c */ /* 0x000fe20003f46270 */
[----:B------:R-:W-:Y:S01]  /*7010*/  IMAD.IADD R0, R15, 0x1, R4 ;  /* 0x000000010f007824 */ /* 0x000fe200078e0204 */
[----:B------:R-:W-:Y:S02]  /*7020*/  ISETP.GE.AND P4, PT, R8, c[0x0][0x198], PT ;  /* 0x0000660008007a0c */ /* 0x000fe40003f86270 */
[----:B------:R-:W-:Y:S02]  /*7030*/  LOP3.LUT R205, R16, 0xfffffe00, R205, 0xf8, !PT ;  /* 0xfffffe0010cd7812 */ /* 0x000fe400078ef8cd */
[----:B------:R-:W-:-:S02]  /*7040*/  LOP3.LUT R4, R4, R10, RZ, 0xfc, !PT ;  /* 0x0000000a04047212 */ /* 0x000fc400078efcff */
[----:B------:R-:W-:Y:S01]  /*7050*/  SEL R3, R3, 0xffffffe0, !P5 ;  /* 0xffffffe003037807 */ /* 0x000fe20006800000 */
[----:B------:R-:W-:Y:S01]  /*7060*/  @!P3 IMAD.MOV.U32 R210, RZ, RZ, R197 ;  /* 0x000000ffffd2b224 */ /* 0x000fe200078e00c5 */
[----:B------:R-:W-:Y:S01]  /*7070*/  ISETP.GE.AND P3, PT, R9, c[0x0][0x198], PT ;  /* 0x0000660009007a0c */ /* 0x000fe20003f66270 */
[----:B------:R-:W-:Y:S07]  /*7080*/  @P0 BRA `(.L_x_1619) ;  /* 0x000000e000000947 */ /* 0x000fee0003800000 */
[----:B-123--:R-:W-:Y:S01]  /*7090*/  SHF.R.S32.HI R10, RZ, 0x1f, R9 ;  /* 0x0000001fff0a7819 */ /* 0x00efe20000011409 */
        /* <DEDUP_REMOVED lines=13> */
.L_x_1619:
[----:B-123--:R-:W-:Y:S05]  /*7170*/  BSYNC B0 ;  /* 0x0000000000007941 */ /* 0x00efea0003800000 */
.L_x_1618:
        /* <DEDUP_REMOVED lines=20> */
.L_x_1621:
[----:B------:R-:W-:Y:S05]  /*72c0*/  BSYNC B0 ;  /* 0x0000000000007941 */ /* 0x000fea0003800000 */
.L_x_1620:
[----:B------:R-:W-:Y:S01]  /*72d0*/  IADD3 R10, R12, 0x40, RZ ;  /* 0x000000400c0a7810 */ /* 0x000fe20007ffe0ff */
[----:B--2---:R2:W1:Y:S01]  /*72e0*/  SHFL.IDX PT, R19, R13, 0x2, 0x181f ;  /* 0x00581f000d137f89 */ /* 0x00446200000e0000 */
[----:B------:R-:W-:Y:S02]  /*72f0*/  BSSY B0, `(.L_x_1622) ;  /* 0x0000012000007945 */ /* 0x000fe40003800000 */
[----:B------:R-:W-:Y:S01]  /*7300*/  ISETP.GE.AND P0, PT, R10, UR19, PT ;  /* 0x000000130a007c0c */ /* 0x000fe2000bf06270 */
        /* <DEDUP_REMOVED lines=16> */
.L_x_1623:
[----:B------:R-:W-:Y:S05]  /*7410*/  BSYNC B0 ;  /* 0x0000000000007941 */ /* 0x000fea0003800000 */
.L_x_1622:
[----:B-1----:R-:W-:Y:S01]  /*7420*/  SHFL.IDX PT, R16, R14, 0x3, 0x181f ;  /* 0x00781f000e107f89 */ /* 0x002fe200000e0000 */
[----:B------:R-:W-:Y:S01]  /*7430*/  IADD3 R12, R12, 0x60, RZ ;  /* 0x000000600c0c7810 */ /* 0x000fe20007ffe0ff */
[----:B------:R-:W-:Y:S01]  /*7440*/  IMAD.U32 R15, RZ, RZ, UR15 ;  /* 0x0000000fff0f7e24 */ /* 0x000fe2000f8e00ff */
[----:B------:R-:W-:Y:S01]  /*7450*/  SHF.R.S32.HI R214, RZ, 0x1f, R9 ;  /* 0x0000001fffd67819 */ /* 0x000fe20000011409 */
[----:B------:R-:W1:Y:S01]  /*7460*/  SHFL.IDX PT, R17, R13, 0x3, 0x181f ;  /* 0x00781f000d117f89 */ /* 0x000e6200000e0000 */
[----:B------:R-:W-:Y:S01]  /*7470*/  ISETP.GE.AND P0, PT, R12, UR19, PT ;  /* 0x000000130c007c0c */ /* 0x000fe2000bf06270 */
[----:B------:R-:W-:Y:S01]  /*7480*/  IMAD.MOV.U32 R201, RZ, RZ, c[0x0][0x2b8] ;  /* 0x0000ae00ffc97624 */ /* 0x000fe200078e00ff */
[----:B------:R-:W-:Y:S01]  /*7490*/  SHF.R.S32.HI R213, RZ, 0x1f, R8 ;  /* 0x0000001fffd57819 */ /* 0x000fe20000011408 */
[----:B------:R-:W-:Y:S01]  /*74a0*/  IMAD R204, R15, 0x40, R206 ;  /* 0x000000400fcc7824 */ /* 0x000fe200078e02ce */
[----:B------:R-:W-:Y:S01]  /*74b0*/  LEA.HI R214, R214, R9, RZ, 0x3 ;  /* 0x00000009d6d67211 */ /* 0x000fe200078f18ff */
[----:B------:R-:W-:Y:S01]  /*74c0*/  IMAD.SHL.U32 R24, R205, 0x2, RZ ;  /* 0x00000002cd187824 */ /* 0x000fe200078e00ff */
[----:B------:R-:W-:Y:S01]  /*74d0*/  LEA.HI R213, R213, R8, RZ, 0x3 ;  /* 0x00000008d5d57211 */ /* 0x000fe200078f18ff */
[----:B------:R-:W-:Y:S01]  /*74e0*/  IMAD.MOV.U32 R203, RZ, RZ, RZ ;  /* 0x000000ffffcb7224 */ /* 0x000fe200078e00ff */
[----:B------:R-:W-:-:S02]  /*74f0*/  LOP3.LUT R214, R214, 0xfffffff8, RZ, 0xc0, !PT ;  /* 0xfffffff8d6d67812 */ /* 0x000fc400078ec0ff */
[----:B------:R-:W-:Y:S02]  /*7500*/  ISETP.NE.AND P5, PT, R201, 0x1, PT ;  /* 0x00000001c900780c */ /* 0x000fe40003fa5270 */
[----:B------:R-:W-:Y:S02]  /*7510*/  LOP3.LUT R213, R213, 0xfffffff8, RZ, 0xc0, !PT ;  /* 0xfffffff8d5d57812 */ /* 0x000fe400078ec0ff */
[----:B------:R-:W-:Y:S02]  /*7520*/  IADD3 R204, R204, -0x40, RZ ;  /* 0xffffffc0cccc7810 */ /* 0x000fe40007ffe0ff */
[----:B-----5:R-:W-:Y:S02]  /*7530*/  SHF.R.S32.HI R15, RZ, 0x1f, R210 ;  /* 0x0000001fff0f7819 */ /* 0x020fe400000114d2 */
[----:B------:R-:W-:Y:S02]  /*7540*/  LOP3.LUT R91, R91, 0xfffffffd, RZ, 0xc0, !PT ;  /* 0xfffffffd5b5b7812 */ /* 0x000fe400078ec0ff */
[----:B------:R-:W-:Y:S01]  /*7550*/  P2R R10, PR, RZ, 0x2 ;  /* 0x00000002ff0a7803 */ /* 0x000fe20000000000 */
[----:B------:R-:W-:-:S02]  /*7560*/  IMAD R15, R15, c[0x0][0x2b0], RZ ;  /* 0x0000ac000f0f7a24 */ /* 0x000fc400078e02ff */
[----:B-1-3--:R-:W-:-:S04]  /*7570*/  @!P0 IMAD.WIDE R18, R218, 0x2, R16 ;  /* 0x00000002da128825 */ /* 0x00afc800078e0210 */
[----:B------:R-:W-:Y:S01]  /*7580*/  IMAD R199, R90, c[0x0][0x1e8], RZ ;  /* 0x00007a005ac77a24 */ /* 0x000fe200078e02ff */
[----:B------:R-:W-:Y:S01]  /*7590*/  @!PT LDS RZ, [RZ] ;  /* 0x00000000fffff984 */ /* 0x000fe20000000800 */
[----:B------:R1:W-:Y:S01]  /*75a0*/  @!P0 LDGSTS.E.BYPASS.LTC128B.128 [R24+0x1b100], [R18.64], !P2 ;  /* 0x1b10000012188fae */ /* 0x0003e2000d101d4a */
[C---:B------:R-:W-:Y:S01]  /*75b0*/  ISETP.GE.AND P2, PT, R204.reuse, UR9, PT ;  /* 0x00000009cc007c0c */ /* 0x040fe2000bf46270 */
[----:B------:R-:W-:Y:S01]  /*75c0*/  @!P0 IMAD.WIDE R22, R213, 0x2, R16 ;  /* 0x00000002d5168825 */ /* 0x000fe200078e0210 */
[----:B------:R-:W-:Y:S02]  /*75d0*/  IADD3 R204, R204, UR8, RZ ;  /* 0x00000008cccc7c10 */ /* 0x000fe4000fffe0ff */
[----:B------:R-:W-:Y:S01]  /*75e0*/  ISETP.GT.OR P2, PT, R206, 0x3f, P2 ;  /* 0x0000003fce00780c */ /* 0x000fe20001744670 */
[----:B------:R-:W-:Y:S02]  /*75f0*/  IMAD R15, R210, c[0x0][0x2b4], R15 ;  /* 0x0000ad00d20f7a24 */ /* 0x000fe400078e020f */
[----:B------:R-:W-:Y:S01]  /*7600*/  IMAD.WIDE.U32 R208, R196, c[0x0][0x1e8], RZ ;  /* 0x00007a00c4d07a25 */ /* 0x000fe200078e00ff */
[----:B------:R-:W-:Y:S01]  /*7610*/  ULEA UR18, UR15, 0xffffffc0, 0x6 ;  /* 0xffffffc00f127891 */ /* 0x000fe2000f8e303f */
[----:B------:R-:W-:-:S02]  /*7620*/  @P5 LOP3.LUT R91, R91, 0x2, RZ, 0xfc, !PT ;  /* 0x000000025b5b5812 */ /* 0x000fc400078efcff */
[----:B------:R-:W-:-:S04]  /*7630*/  @P5 IMAD.HI.U32 R12, R204, c[0x0][0x2bc], RZ ;  /* 0x0000af00cc0c5a27 */ /* 0x000fc800078e00ff */
[----:B--2---:R-:W-:Y:S01]  /*7640*/  IMAD.MOV.U32 R13, RZ, RZ, R204 ;  /* 0x000000ffff0d7224 */ /* 0x004fe200078e00cc */
[----:B------:R-:W-:Y:S01]  /*7650*/  @P5 SHF.R.U32.HI R13, RZ, c[0x0][0x2c0], R12 ;  /* 0x0000b000ff0d5a19 */ /* 0x000fe2000001160c */
[----:B------:R-:W-:-:S04]  /*7660*/  IMAD.WIDE.U32 R210, R210, c[0x0][0x2b0], RZ ;  /* 0x0000ac00d2d27a25 */ /* 0x000fc800078e00ff */
[----:B------:R-:W-:Y:S02]  /*7670*/  IMAD.IADD R200, R211, 0x1, R15 ;  /* 0x00000001d3c87824 */ /* 0x000fe400078e020f */
[----:B-1----:R-:W-:-:S05]  /*7680*/  @!P0 IMAD.WIDE R18, R214, 0x2, R16 ;  /* 0x00000002d6128825 */ /* 0x002fca00078e0210 */
[----:B------:R1:W-:Y:S01]  /*7690*/  @!P0 LDGSTS.E.BYPASS.LTC128B.128 [R24+0x1f100], [R18.64], !P3 ;  /* 0x1f10000012188fae */ /* 0x0003e2000d901d4a */
[----:B------:R-:W-:-:S03]  /*76a0*/  @!P2 IADD3 R15, P3, R13, R210, RZ ;  /* 0x000000d20d0fa210 */ /* 0x000fc60007f7e0ff */
[----:B------:R2:W-:Y:S01]  /*76b0*/  @!P0 LDGSTS.E.BYPASS.LTC128B.128 [R24+0x23100], [R22.64], !P4 ;  /* 0x2310000016188fae */ /* 0x0005e2000e101d4a */
[----:B------:R-:W-:Y:S02]  /*76c0*/  @!P2 LEA.HI.X.SX32 R12, R13, R200, 0x1, P3 ;  /* 0x000000c80d0ca211 */ /* 0x000fe400018f0eff */
[C---:B------:R-:W-:Y:S01]  /*76d0*/  @!P2 LEA R20, P3, R15.reuse, c[0x0][0x2a0], 0x2 ;  /* 0x0000a8000f14aa11 */ /* 0x040fe200078610ff */
[----:B------:R-:W0:Y:S03]  /*76e0*/  LDGDEPBAR ;  /* 0x00000000000079af */ /* 0x000e260000000000 */
[----:B------:R-:W-:Y:S01]  /*76f0*/  @!P2 LEA.HI.X R21, R15, c[0x0][0x2a4], R12, 0x2, P3 ;  /* 0x0000a9000f15aa11 */ /* 0x000fe200018f140c */
[----:B------:R-:W-:Y:S06]  /*7700*/  BAR.SYNC.DEFER_BLOCKING 0x0 ;  /* 0x0000000000007b1d */ /* 0x000fec0000010000 */
[----:B------:R-:W3:Y:S01]  /*7710*/  @!P2 LDG.E R203, [R20.64] ;  /* 0x0000000a14cba981 */ /* 0x000ee2000c1e1900 */
[----:B------:R-:W-:Y:S01]  /*7720*/  IMAD.MOV R13, RZ, RZ, -R13 ;  /* 0x000000ffff0d7224 */ /* 0x000fe200078e0a0d */
[----:B------:R-:W-:Y:S01]  /*7730*/  UIADD3 UR18, UR9, -UR18, URZ ;  /* 0x8000001209127290 */ /* 0x000fe2000fffe03f */
[----:B------:R-:W-:Y:S01]  /*7740*/  IMAD R199, R196, c[0x0][0x1ec], R199 ;  /* 0x00007b00c4c77a24 */ /* 0x000fe200078e02c7 */
[----:B------:R-:W-:Y:S01]  /*7750*/  ISETP.GE.AND P5, PT, R218, c[0x0][0x1d4], PT ;  /* 0x00007500da007a0c */ /* 0x000fe20003fa6270 */
[----:B------:R-:W-:Y:S01]  /*7760*/  IMAD R204, R13, c[0x0][0x2b8], R204 ;  /* 0x0000ae000dcc7a24 */ /* 0x000fe200078e02cc */
[----:B------:R-:W-:Y:S01]  /*7770*/  ISETP.GE.AND P4, PT, R9, c[0x0][0x1d4], PT ;  /* 0x0000750009007a0c */ /* 0x000fe20003f86270 */
[----:B------:R-:W-:Y:S01]  /*7780*/  IMAD.IADD R199, R209, 0x1, R199 ;  /* 0x00000001d1c77824 */ /* 0x000fe200078e02c7 */
[----:B------:R-:W-:Y:S01]  /*7790*/  IADD3 R11, -R11, UR18, RZ ;  /* 0x000000120b0b7c10 */ /* 0x000fe2000fffe1ff */
[----:B------:R-:W-:Y:S01]  /*77a0*/  IMAD.WIDE.U32 R14, R204, c[0x0][0x1e0], RZ ;  /* 0x00007800cc0e7a25 */ /* 0x000fe200078e00ff */
[----:B------:R-:W-:Y:S01]  /*77b0*/  SHF.R.S32.HI R13, RZ, 0x1f, R204 ;  /* 0x0000001fff0d7819 */ /* 0x000fe200000114cc */
[----:B------:R-:W-:Y:S01]  /*77c0*/  UISETP.GE.AND UP1, UPT, UR15, 0x2, UPT ;  /* 0x000000020f00788c */ /* 0x000fe2000bf26270 */
[----:B------:R-:W-:Y:S01]  /*77d0*/  ISETP.GE.AND P6, PT, R8, c[0x0][0x1d4], PT ;  /* 0x0000750008007a0c */ /* 0x000fe20003fc6270 */
[----:B------:R-:W-:Y:S01]  /*77e0*/  IMAD.WIDE.U32 R26, R196, c[0x0][0x210], RZ ;  /* 0x00008400c41a7a25 */ /* 0x000fe200078e00ff */
[----:B------:R-:W-:-:S02]  /*77f0*/  ISETP.GE.AND P3, PT, R218, c[0x0][0x1d4], PT ;  /* 0x00007500da007a0c */ /* 0x000fc40003f66270 */
[----:B------:R-:W-:Y:S01]  /*7800*/  ISETP.GE.AND P2, PT, R9, c[0x0][0x1d4], PT ;  /* 0x0000750009007a0c */ /* 0x000fe20003f46270 */
[C---:B------:R-:W-:Y:S01]  /*7810*/  IMAD R17, R13.reuse, c[0x0][0x1e0], RZ ;  /* 0x000078000d117a24 */ /* 0x040fe200078e02ff */
[----:B------:R-:W-:Y:S01]  /*7820*/  SHF.R.S32.HI R215, RZ, 0x1f, R218 ;  /* 0x0000001fffd77819 */ /* 0x000fe200000114da */
[----:B------:R-:W-:Y:S01]  /*7830*/  IMAD R13, R13, c[0x0][0x208], RZ ;  /* 0x000082000d0d7a24 */ /* 0x000fe200078e02ff */
[----:B------:R-:W-:Y:S01]  /*7840*/  SEL R216, RZ, 0x10, P6 ;  /* 0x00000010ffd87807 */ /* 0x000fe20003000000 */
[----:B-1----:R-:W-:Y:S01]  /*7850*/  IMAD R18, R204, c[0x0][0x1e4], R17 ;  /* 0x00007900cc127a24 */ /* 0x002fe200078e0211 */
[----:B------:R-:W-:Y:S02]  /*7860*/  IADD3 R202, R24, 0x100, RZ ;  /* 0x0000010018ca7810 */ /* 0x000fe40007ffe0ff */
[----:B------:R-:W-:Y:S01]  /*7870*/  SHF.R.S32.HI R217, RZ, 0x1f, R214 ;  /* 0x0000001fffd97819 */ /* 0x000fe200000114d6 */
[----:B------:R-:W-:Y:S01]  /*7880*/  IMAD.IADD R19, R15, 0x1, R18 ;  /* 0x000000010f137824 */ /* 0x000fe200078e0212 */
[----:B------:R-:W-:Y:S01]  /*7890*/  SHF.R.S32.HI R144, RZ, 0x1f, R213 ;  /* 0x0000001fff907819 */ /* 0x000fe200000114d5 */
[----:B------:R-:W-:Y:S01]  /*78a0*/  IMAD.MOV.U32 R18, RZ, RZ, R14 ;  /* 0x000000ffff127224 */ /* 0x000fe200078e000e */
[----:B---3--:R-:W-:-:S03]  /*78b0*/  SHF.R.S32.HI R12, RZ, 0x1f, R203 ;  /* 0x0000001fff0c7819 */ /* 0x008fc600000114cb */
[----:B------:R-:W-:-:S04]  /*78c0*/  IMAD.WIDE.U32 R18, R203, c[0x0][0x1f0], R18 ;  /* 0x00007c00cb127a25 */ /* 0x000fc800078e0012 */
[----:B------:R-:W-:Y:S01]  /*78d0*/  IMAD R14, R12, c[0x0][0x1f0], RZ ;  /* 0x00007c000c0e7a24 */ /* 0x000fe200078e02ff */
[----:B------:R-:W-:Y:S01]  /*78e0*/  IADD3 R17, P0, R208, R18, RZ ;  /* 0x00000012d0117210 */ /* 0x000fe20007f1e0ff */
[----:B------:R-:W-:Y:S02]  /*78f0*/  IMAD R12, R12, c[0x0][0x218], RZ ;  /* 0x000086000c0c7a24 */ /* 0x000fe400078e02ff */
[----:B------:R-:W-:-:S05]  /*7900*/  IMAD R14, R203, c[0x0][0x1f4], R14 ;  /* 0x00007d00cb0e7a24 */ /* 0x000fca00078e020e */
[----:B------:R-:W-:Y:S01]  /*7910*/  IADD3.X R14, R199, R19, R14, P0, !PT ;  /* 0x00000013c70e7210 */ /* 0x000fe200007fe40e */
[----:B------:R-:W-:Y:S01]  /*7920*/  IMAD.WIDE.U32 R18, R204, c[0x0][0x208], RZ ;  /* 0x00008200cc127a25 */ /* 0x000fe200078e00ff */
[----:B------:R-:W-:-:S04]  /*7930*/  LEA R20, P0, R17, c[0x0][0x1c8], 0x1 ;  /* 0x0000720011147a11 */ /* 0x000fc800078008ff */
[----:B------:R-:W-:Y:S01]  /*7940*/  LEA.HI.X R17, R17, c[0x0][0x1cc], R14, 0x1, P0 ;  /* 0x0000730011117a11 */ /* 0x000fe200000f0c0e */
[----:B--2---:R-:W-:Y:S01]  /*7950*/  SHFL.IDX PT, R22, R20, RZ, 0x181f ;  /* 0x00181fff14167589 */ /* 0x004fe200000e0000 */
[----:B------:R-:W-:Y:S01]  /*7960*/  ISETP.GE.AND P0, PT, R11, 0x1, PT ;  /* 0x000000010b00780c */ /* 0x000fe20003f06270 */
[----:B------:R-:W-:Y:S02]  /*7970*/  IMAD R14, R204, c[0x0][0x20c], R13 ;  /* 0x00008300cc0e7a24 */ /* 0x000fe400078e020d */
[----:B------:R-:W1:Y:S01]  /*7980*/  SHFL.IDX PT, R23, R17, RZ, 0x181f ;  /* 0x00181fff11177589 */ /* 0x000e6200000e0000 */
[----:B------:R-:W-:Y:S02]  /*7990*/  IMAD R13, R90, c[0x0][0x210], RZ ;  /* 0x000084005a0d7a24 */ /* 0x000fe400078e02ff */
[----:B------:R-:W-:Y:S01]  /*79a0*/  IMAD.IADD R15, R19, 0x1, R14 ;  /* 0x00000001130f7824 */ /* 0x000fe200078e020e */
[----:B------:R-:W-:Y:S01]  /*79b0*/  SHFL.IDX PT, R16, R20, 0x1, 0x181f ;  /* 0x00381f0014107f89 */ /* 0x000fe200000e0000 */
[----:B------:R-:W-:-:S02]  /*79c0*/  IMAD.MOV.U32 R14, RZ, RZ, R18 ;  /* 0x000000ffff0e7224 */ /* 0x000fc400078e0012 */
[----:B------:R-:W-:Y:S01]  /*79d0*/  IMAD R13, R196, c[0x0][0x214], R13 ;  /* 0x00008500c40d7a24 */ /* 0x000fe200078e020d */
[----:B------:R-:W2:Y:S01]  /*79e0*/  SHFL.IDX PT, R17, R17, 0x1, 0x181f ;  /* 0x00381f0011117f89 */ /* 0x000ea200000e0000 */
[----:B------:R-:W-:-:S04]  /*79f0*/  IMAD.WIDE.U32 R14, R203, c[0x0][0x218], R14 ;  /* 0x00008600cb0e7a25 */ /* 0x000fc800078e000e */
[----:B------:R-:W-:Y:S02]  /*7a00*/  IMAD.IADD R198, R27, 0x1, R13 ;  /* 0x000000011bc67824 */ /* 0x000fe400078e020d */
[----:B------:R-:W-:Y:S02]  /*7a10*/  IMAD R13, R203, c[0x0][0x21c], R12 ;  /* 0x00008700cb0d7a24 */ /* 0x000fe400078e020c */
[----:B-1----:R-:W-:-:S04]  /*7a20*/  @P0 IMAD.WIDE R30, R218, 0x2, R22 ;  /* 0x00000002da1e0825 */ /* 0x002fc800078e0216 */
[--C-:B------:R-:W-:Y:S01]  /*7a30*/  @P0 IMAD.WIDE R28, R214, 0x2, R22.reuse ;  /* 0x00000002d61c0825 */ /* 0x100fe200078e0216 */
[----:B------:R1:W-:Y:S03]  /*7a40*/  @P0 LDGSTS.E.BYPASS.LTC128B.128 [R24+0xc100], [R30.64], !P5 ;  /* 0x0c1000001e180fae */ /* 0x0003e6000e901d4a */
[----:B------:R-:W-:Y:S01]  /*7a50*/  @P0 IMAD.WIDE R22, R213, 0x2, R22 ;  /* 0x00000002d5160825 */ /* 0x000fe200078e0216 */
[----:B------:R3:W-:Y:S04]  /*7a60*/  @P0 LDGSTS.E.BYPASS.LTC128B.128 [R24+0xe100], [R28.64], !P4 ;  /* 0x0e1000001c180fae */ /* 0x0007e8000e101d4a */
[----:B------:R4:W-:Y:S01]  /*7a70*/  @P0 LDGSTS.E.BYPASS.LTC128B.128 [R24+0x10100], [R22.64], !P6 ;  /* 0x1010000016180fae */ /* 0x0009e2000f101d4a */
[----:B------:R-:W-:-:S04]  /*7a80*/  IADD3 R18, P0, R26, R14, RZ ;  /* 0x0000000e1a127210 */ /* 0x000fc80007f1e0ff */
[----:B------:R-:W-:Y:S02]  /*7a90*/  IADD3.X R13, R198, R15, R13, P0, !PT ;  /* 0x0000000fc60d7210 */ /* 0x000fe400007fe40d */
[----:B------:R-:W-:-:S04]  /*7aa0*/  LEA R19, P0, R18, c[0x0][0x1f8], 0x1 ;  /* 0x00007e0012137a11 */ /* 0x000fc800078008ff */
[----:B------:R-:W-:Y:S01]  /*7ab0*/  LEA.HI.X R18, R18, c[0x0][0x1fc], R13, 0x1, P0 ;  /* 0x00007f0012127a11 */ /* 0x000fe200000f0c0d */
[----:B------:R-:W4:Y:S01]  /*7ac0*/  SHFL.IDX PT, R14, R19, RZ, 0x181f ;  /* 0x00181fff130e7589 */ /* 0x000f2200000e0000 */
[----:B------:R-:W-:-:S03]  /*7ad0*/  ISETP.GT.AND P0, PT, R11, 0x20, PT ;  /* 0x000000200b00780c */ /* 0x000fc60003f04270 */
[----:B------:R-:W4:Y:S04]  /*7ae0*/  SHFL.IDX PT, R15, R18, RZ, 0x181f ;  /* 0x00181fff120f7589 */ /* 0x000f2800000e0000 */
[----:B------:R-:W4:Y:S01]  /*7af0*/  SHFL.IDX PT, R12, R19, 0x1, 0x181f ;  /* 0x00381f00130c7f89 */ /* 0x000f2200000e0000 */
[----:B---3--:R-:W-:-:S03]  /*7b00*/  IMAD.WIDE R28, R214, 0x2, RZ ;  /* 0x00000002d61c7825 */ /* 0x008fc600078e02ff */
[----:B------:R3:W3:Y:S02]  /*7b10*/  SHFL.IDX PT, R13, R18, 0x1, 0x181f ;  /* 0x00381f00120d7f89 */ /* 0x0006e400000e0000 */
[----:B--2---:R-:W-:-:S04]  /*7b20*/  @P0 IMAD.WIDE R32, R218, 0x2, R16 ;  /* 0x00000002da200825 */ /* 0x004fc800078e0210 */
[--C-:B-1----:R-:W-:Y:S01]  /*7b30*/  @P0 IMAD.WIDE R30, R214, 0x2, R16.reuse ;  /* 0x00000002d61e0825 */ /* 0x102fe200078e0210 */
[----:B------:R1:W-:Y:S03]  /*7b40*/  @P0 LDGSTS.E.BYPASS.LTC128B.128 [R24+0xd100], [R32.64], !P5 ;  /* 0x0d10000020180fae */ /* 0x0003e6000e901d4a */
[C---:B------:R-:W-:Y:S01]  /*7b50*/  @P0 IMAD.WIDE R34, R213.reuse, 0x2, R16 ;  /* 0x00000002d5220825 */ /* 0x040fe200078e0210 */
[----:B------:R1:W-:Y:S03]  /*7b60*/  @P0 LDGSTS.E.BYPASS.LTC128B.128 [R24+0xf100], [R30.64], !P4 ;  /* 0x0f1000001e180fae */ /* 0x0003e6000e101d4a */
[----:B------:R-:W-:Y:S01]  /*7b70*/  IMAD.WIDE R16, R218, 0x2, RZ ;  /* 0x00000002da107825 */ /* 0x000fe200078e02ff */
[----:B------:R1:W-:Y:S03]  /*7b80*/  @P0 LDGSTS.E.BYPASS.LTC128B.128 [R24+0x11100], [R34.64], !P6 ;  /* 0x1110000022180fae */ /* 0x0003e6000f101d4a */
[----:B----4-:R-:W-:Y:S01]  /*7b90*/  IMAD.WIDE R22, R213, 0x2, RZ ;  /* 0x00000002d5167825 */ /* 0x010fe200078e02ff */
[C---:B------:R-:W-:Y:S01]  /*7ba0*/  IADD3 R20, P0, R14.reuse, R16, RZ ;  /* 0x000000100e147210 */ /* 0x040fe20007f1e0ff */
[----:B------:R-:W0:Y:S04]  /*7bb0*/  LDGDEPBAR ;  /* 0x00000000000079af */ /* 0x000e280000000000 */
[----:B------:R-:W-:Y:S01]  /*7bc0*/  IMAD.X R21, R15, 0x1, R17, P0 ;  /* 0x000000010f157824 */ /* 0x000fe200000e0611 */
[----:B---3--:R-:W-:-:S05]  /*7bd0*/  IADD3 R18, P0, R14, R28, RZ ;  /* 0x0000001c0e127210 */ /* 0x008fca0007f1e0ff */
[----:B------:R-:W-:Y:S01]  /*7be0*/  IMAD.X R19, R15, 0x1, R29, P0 ;  /* 0x000000010f137824 */ /* 0x000fe200000e061d */
[----:B------:R-:W-:-:S05]  /*7bf0*/  IADD3 R16, P0, R16, R12, RZ ;  /* 0x0000000c10107210 */ /* 0x000fca0007f1e0ff */
[----:B------:R-:W-:Y:S01]  /*7c00*/  IMAD.X R17, R17, 0x1, R13, P0 ;  /* 0x0000000111117824 */ /* 0x000fe200000e060d */
        /* <DEDUP_REMOVED lines=91> */
.L_x_1624:
[----:B------:R-:W-:Y:S01]  /*81c0*/  ISETP.LT.AND P0, PT, RZ, c[0x0][0x27c], PT ;  /* 0x00009f00ff007a0c */ /* 0x000fe20003f01270 */
[----:B------:R-:W0:-:S12]  /*81d0*/  LDGDEPBAR ;  /* 0x00000000000079af */ /* 0x000e180000000000 */
[----:B------:R-:W-:Y:S05]  /*81e0*/  @P0 BRA `(.L_x_1625) ;  /* 0x0000002000000947 */ /* 0x000fea0003800000 */
[----:B------:R-:W-:-:S04]  /*81f0*/  DEPBAR.LE SB0, 0x3 ;  /* 0x000080c00000791a */ /* 0x000fc80000000000 */
[----:B------:R-:W-:Y:S05]  /*8200*/  BRA `(.L_x_1626) ;  /* 0x000077a000007947 */ /* 0x000fea0003800000 */
.L_x_1625:
[----:B------:R-:W-:Y:S01]  /*8210*/  USHF.R.S32.HI UR17, URZ, 0x1f, UR14 ;  /* 0x0000001f3f117899 */ /* 0x000fe2000801140e */
[----:B------:R-:W-:Y:S01]  /*8220*/  LEA.HI R25, R88, R89, RZ, 0x2 ;  /* 0x0000005958197211 */ /* 0x000fe200078f10ff */
[----:B------:R-:W-:Y:S01]  /*8230*/  ULDC.64 UR6, c[0x0][0x280] ;  /* 0x0000a00000067ab9 */ /* 0x000fe20000000a00 */
[----:B------:R-:W-:Y:S01]  /*8240*/  BSSY B2, `(.L_x_1626) ;  /* 0x0000776000027945 */ /* 0x000fe20003800000 */
[----:B------:R-:W-:Y:S01]  /*8250*/  ULDC.64 UR4, c[0x0][0x290] ;  /* 0x0000a40000047ab9 */ /* 0x000fe20000000a00 */
[----:B-1----:R-:W-:Y:S01]  /*8260*/  LOP3.LUT R8, R25, 0xfffffffc, RZ, 0xc0, !PT ;  /* 0xfffffffc19087812 */ /* 0x002fe200078ec0ff */
[----:B------:R-:W-:Y:S01]  /*8270*/  UIMAD UR16, UR17, UR6, URZ ;  /* 0x00000006111072a4 */ /* 0x000fe2000f8e023f */
[----:B------:R-:W-:Y:S01]  /*8280*/  SHF.R.S32.HI R25, RZ, 0x2, R25 ;  /* 0x00000002ff197819 */ /* 0x000fe20000011419 */
[----:B------:R-:W-:Y:S02]  /*8290*/  UIMAD UR17, UR17, UR4, URZ ;  /* 0x00000004111172a4 */ /* 0x000fe4000f8e023f */
[----:B------:R-:W-:Y:S01]  /*82a0*/  UIMAD.WIDE.U32 UR22, UR14, UR4, URZ ;  /* 0x000000040e1672a5 */ /* 0x000fe2000f8e003f */
[----:B------:R-:W-:Y:S01]  /*82b0*/  IMAD.IADD R95, R89, 0x1, -R8 ;  /* 0x00000001595f7824 */ /* 0x000fe200078e0a08 */
[----:B------:R-:W-:Y:S01]  /*82c0*/  UIMAD.WIDE.U32 UR20, UR14, UR6, URZ ;  /* 0x000000060e1472a5 */ /* 0x000fe2000f8e003f */
[----:B------:R-:W-:Y:S01]  /*82d0*/  IADD3 R8, R25, UR13, RZ ;  /* 0x0000000d19087c10 */ /* 0x000fe2000fffe0ff */
[----:B------:R-:W-:Y:S01]  /*82e0*/  ULDC.U8 UR4, c[0x0][0x298] ;  /* 0x0000a60000047ab9 */ /* 0x000fe20000000000 */
[C---:B------:R-:W-:Y:S01]  /*82f0*/  IMAD.SHL.U32 R68, R95.reuse, 0x8, RZ ;  /* 0x000000085f447824 */ /* 0x040fe200078e00ff */
[----:B------:R-:W-:Y:S01]  /*8300*/  ISETP.NE.AND P0, PT, RZ, UR4, PT ;  /* 0x00000004ff007c0c */ /* 0x000fe2000bf05270 */
[----:B------:R-:W-:Y:S01]  /*8310*/  UIMAD UR7, UR14, UR7, UR16 ;  /* 0x000000070e0772a4 */ /* 0x000fe2000f8e0210 */
[----:B------:R-:W-:Y:S01]  /*8320*/  IMAD R9, R95, 0x40, R8 ;  /* 0x000000405f097824 */ /* 0x000fe200078e0208 */
[----:B------:R-:W-:-:S02]  /*8330*/  UIMAD UR5, UR14, UR5, UR17 ;  /* 0x000000050e0572a4 */ /* 0x000fc4000f8e0211 */
[----:B------:R-:W-:Y:S02]  /*8340*/  UIADD3 UR7, UR7, UR21, URZ ;  /* 0x0000001507077290 */ /* 0x000fe4000fffe03f */
[----:B------:R-:W-:-:S06]  /*8350*/  UIADD3 UR5, UR5, UR23, URZ ;  /* 0x0000001705057290 */ /* 0x000fcc000fffe03f */
[----:B------:R-:W-:Y:S05]  /*8360*/  @!P0 BRA `(.L_x_1627) ;  /* 0x000039c000008947 */ /* 0x000fea0003800000 */
[----:B------:R-:W-:Y:S01]  /*8370*/  PLOP3.LUT P0, PT, PT, PT, UP2, 0x80, 0x0 ;  /* 0x000000000000781c */ /* 0x000fe20003f0f028 */
[----:B------:R-:W-:Y:S01]  /*8380*/  IMAD.U32 R14, RZ, RZ, UR20 ;  /* 0x00000014ff0e7e24 */ /* 0x000fe2000f8e00ff */
[----:B------:R-:W-:Y:S01]  /*8390*/  MOV R15, UR21 ;  /* 0x00000015000f7c02 */ /* 0x000fe20008000f00 */
[----:B------:R-:W-:Y:S01]  /*83a0*/  IMAD.U32 R17, RZ, RZ, UR7 ;  /* 0x00000007ff117e24 */ /* 0x000fe2000f8e00ff */
[----:B------:R-:W-:Y:S01]  /*83b0*/  MOV R13, UR23 ;  /* 0x00000017000d7c02 */ /* 0x000fe20008000f00 */
        /* <DEDUP_REMOVED lines=9> */
[----:B------:R-:W-:Y:S01]  /*8450*/  PLOP3.LUT P0, PT, PT, PT, UP2, 0x80, 0x0 ;  /* 0x000000000000781c */ /* 0x000fe20003f0f028 */
[----:B------:R-:W-:Y:S01]  /*8460*/  CS2R R102, SRZ ;  /* 0x0000000000667805 */ /* 0x000fe2000001ff00 */
[----:B------:R-:W-:Y:S01]  /*8470*/  CS2R R84, SRZ ;  /* 0x0000000000547805 */ /* 0x000fe2000001ff00 */
[----:B------:R-:W-:Y:S01]  /*8480*/  CS2R R94, SRZ ;  /* 0x00000000005e7805 */ /* 0x000fe2000001ff00 */
[----:B------:R-:W-:Y:S01]  /*8490*/  CS2R R108, SRZ ;  /* 0x00000000006c7805 */ /* 0x000fe2000001ff00 */
[----:B------:R-:W-:Y:S01]  /*84a0*/  CS2R R114, SRZ ;  /* 0x0000000000727805 */ /* 0x000fe2000001ff00 */
[----:B------:R-:W-:Y:S01]  /*84b0*/  CS2R R118, SRZ ;  /* 0x0000000000767805 */ /* 0x000fe2000001ff00 */
[----:B------:R-:W-:-:S06]  /*84c0*/  CS2R R106, SRZ ;  /* 0x00000000006a7805 */ /* 0x000fcc000001ff00 */
[----:B------:R-:W-:-:S04]  /*84d0*/  @P0 SHF.R.U32.HI R9, RZ, c[0x0][0x2cc], R10 ;  /* 0x0000b300ff090a19 */ /* 0x000fc8000001160a */
[----:B------:R-:W-:Y:S01]  /*84e0*/  SHF.R.S32.HI R10, RZ, 0x1f, R9 ;  /* 0x0000001fff0a7819 */ /* 0x000fe20000011409 */
[----:B------:R-:W-:-:S04]  /*84f0*/  IMAD.WIDE.U32 R14, R9, c[0x0][0x280], R16 ;  /* 0x0000a000090e7a25 */ /* 0x000fc800078e0010 */
[----:B------:R-:W-:Y:S01]  /*8500*/  IMAD R12, R10, c[0x0][0x280], RZ ;  /* 0x0000a0000a0c7a24 */ /* 0x000fe200078e02ff */
[----:B------:R-:W-:Y:S01]  /*8510*/  LEA R16, P0, R14, c[0x0][0x270], 0x1 ;  /* 0x00009c000e107a11 */ /* 0x000fe200078008ff */
[----:B------:R-:W-:Y:S02]  /*8520*/  IMAD R10, R10, c[0x0][0x290], RZ ;  /* 0x0000a4000a0a7a24 */ /* 0x000fe400078e02ff */
[----:B------:R-:W-:Y:S02]  /*8530*/  IMAD R19, R9, c[0x0][0x284], R12 ;  /* 0x0000a10009137a24 */ /* 0x000fe400078e020c */
[----:B------:R-:W-:Y:S01]  /*8540*/  IMAD.U32 R12, RZ, RZ, UR22 ;  /* 0x00000016ff0c7e24 */ /* 0x000fe2000f8e00ff */
[----:B------:R1:W2:Y:S01]  /*8550*/  SHFL.IDX PT, R20, R16, RZ, 0x1c1f ;  /* 0x001c1fff10147589 */ /* 0x0002a200000e0000 */
[----:B------:R-:W-:Y:S01]  /*8560*/  IMAD.IADD R19, R15, 0x1, R19 ;  /* 0x000000010f137824 */ /* 0x000fe200078e0213 */
[----:B------:R-:W-:Y:S01]  /*8570*/  MOV R15, UR5 ;  /* 0x00000005000f7c02 */ /* 0x000fe20008000f00 */
[----:B------:R-:W-:-:S03]  /*8580*/  IMAD R10, R9, c[0x0][0x294], R10 ;  /* 0x0000a500090a7a24 */ /* 0x000fc600078e020a */
[----:B------:R-:W-:Y:S01]  /*8590*/  LEA.HI.X R19, R14, c[0x0][0x274], R19, 0x1, P0 ;  /* 0x00009d000e137a11 */ /* 0x000fe200000f0c13 */
[----:B------:R-:W-:-:S04]  /*85a0*/  IMAD.MOV.U32 R14, RZ, RZ, R12 ;  /* 0x000000ffff0e7224 */ /* 0x000fc800078e000c */
[----:B------:R-:W-:Y:S01]  /*85b0*/  IMAD.WIDE.U32 R12, R9, c[0x0][0x290], R14 ;  /* 0x0000a400090c7a25 */ /* 0x000fe200078e000e */
[----:B------:R1:W3:Y:S04]  /*85c0*/  SHFL.IDX PT, R21, R19, RZ, 0x1c1f ;  /* 0x001c1fff13157589 */ /* 0x0002e800000e0000 */
[----:B------:R-:W-:Y:S02]  /*85d0*/  IADD3 R18, R13, R10, RZ ;  /* 0x0000000a0d127210 */ /* 0x000fe40007ffe0ff */
[----:B------:R-:W-:-:S04]  /*85e0*/  LEA R10, P0, R12, c[0x0][0x288], 0x1 ;  /* 0x0000a2000c0a7a11 */ /* 0x000fc800078008ff */
[----:B------:R-:W-:Y:S01]  /*85f0*/  LEA.HI.X R18, R12, c[0x0][0x28c], R18, 0x1, P0 ;  /* 0x0000a3000c127a11 */ /* 0x000fe200000f0c12 */
[----:B------:R1:W4:Y:S01]  /*8600*/  SHFL.IDX PT, R14, R10, RZ, 0x1c1f ;  /* 0x001c1fff0a0e7589 */ /* 0x00032200000e0000 */
[----:B------:R-:W-:Y:S02]  /*8610*/  ISETP.GE.AND P0, PT, R8, UR19, PT ;  /* 0x0000001308007c0c */ /* 0x000fe4000bf06270 */
[----:B------:R-:W-:Y:S01]  /*8620*/  LEA.HI R12, R88, R89, RZ, 0x2 ;  /* 0x00000059580c7211 */ /* 0x000fe200078f10ff */
[----:B------:R1:W1:Y:S03]  /*8630*/  SHFL.IDX PT, R15, R18, RZ, 0x1c1f ;  /* 0x001c1fff120f7589 */ /* 0x00026600000e0000 */
[----:B------:R-:W-:-:S05]  /*8640*/  LOP3.LUT R12, R12, 0xfffffffc, RZ, 0xc0, !PT ;  /* 0xfffffffc0c0c7812 */ /* 0x000fca00078ec0ff */
[----:B------:R-:W-:-:S05]  /*8650*/  IMAD.IADD R13, R89, 0x1, -R12 ;  /* 0x00000001590d7824 */ /* 0x000fca00078e0a0c */
[----:B------:R-:W-:Y:S01]  /*8660*/  SHF.L.U32 R13, R13, 0x2, RZ ;  /* 0x000000020d0d7819 */ /* 0x000fe200000006ff */
[----:B------:R-:W-:Y:S05]  /*8670*/  @P0 BRA `(.L_x_1629) ;  /* 0x000003e000000947 */ /* 0x000fea0003800000 */
[C---:B--23--:R-:W-:Y:S01]  /*8680*/  ISETP.GE.AND P0, PT, R13.reuse, c[0x0][0x27c], PT ;  /* 0x00009f000d007a0c */ /* 0x04cfe20003f06270 */
[----:B------:R-:W-:Y:S01]  /*8690*/  CS2R R102, SRZ ;  /* 0x0000000000667805 */ /* 0x000fe2000001ff00 */
[----:B------:R-:W-:Y:S01]  /*86a0*/  CS2R R106, SRZ ;  /* 0x00000000006a7805 */ /* 0x000fe2000001ff00 */
[----:B------:R-:W-:-:S10]  /*86b0*/  IADD3 R9, R13, 0x10, RZ ;  /* 0x000000100d097810 */ /* 0x000fd40007ffe0ff */
[----:B------:R-:W-:-:S04]  /*86c0*/  @!P0 IMAD.WIDE R28, R13, 0x2, R20 ;  /* 0x000000020d1c8825 */ /* 0x000fc800078e0214 */
[----:B-1--4-:R-:W-:Y:S01]  /*86d0*/  @!P0 IMAD.WIDE R22, R13, 0x2, R14 ;  /* 0x000000020d168825 */ /* 0x012fe200078e020e */
[----:B------:R1:W5:Y:S04]  /*86e0*/  @!P0 LD.E.64 R102, [R28.64] ;  /* 0x0000000a1c668980 */ /* 0x000368000c101b00 */
[----:B------:R2:W5:Y:S01]  /*86f0*/  @!P0 LD.E.64 R106, [R22.64] ;  /* 0x0000000a166a8980 */ /* 0x000562000c101b00 */
[----:B------:R-:W-:Y:S01]  /*8700*/  ISETP.GE.AND P0, PT, R9, c[0x0][0x27c], PT ;  /* 0x00009f0009007a0c */ /* 0x000fe20003f06270 */
[----:B------:R-:W-:Y:S01]  /*8710*/  CS2R R120, SRZ ;  /* 0x0000000000787805 */ /* 0x000fe2000001ff00 */
[----:B------:R-:W-:-:S11]  /*8720*/  CS2R R118, SRZ ;  /* 0x0000000000767805 */ /* 0x000fd6000001ff00 */
[----:B------:R-:W-:-:S04]  /*8730*/  @!P0 SHF.R.S32.HI R12, RZ, 0x1f, R9 ;  /* 0x0000001fff0c8819 */ /* 0x000fc80000011409 */
[----:B------:R-:W-:-:S04]  /*8740*/  @!P0 LEA.HI R9, R12, R9, RZ, 0x2 ;  /* 0x000000090c098211 */ /* 0x000fc800078f10ff */
[----:B------:R-:W-:-:S05]  /*8750*/  @!P0 LOP3.LUT R9, R9, 0xfffffffc, RZ, 0xc0, !PT ;  /* 0xfffffffc09098812 */ /* 0x000fca00078ec0ff */
[----:B------:R-:W-:-:S04]  /*8760*/  @!P0 IMAD.WIDE R30, R9, 0x2, R20 ;  /* 0x00000002091e8825 */ /* 0x000fc800078e0214 */
[----:B------:R-:W-:Y:S01]  /*8770*/  @!P0 IMAD.WIDE R32, R9, 0x2, R14 ;  /* 0x0000000209208825 */ /* 0x000fe200078e020e */
[----:B------:R-:W-:Y:S01]  /*8780*/  IADD3 R9, R13, 0x20, RZ ;  /* 0x000000200d097810 */ /* 0x000fe20007ffe0ff */
        /* <DEDUP_REMOVED lines=8> */
[----:B--2---:R-:W-:-:S04]  /*8810*/  @!P0 IMAD.WIDE R22, R9, 0x2, R20 ;  /* 0x0000000209168825 */ /* 0x004fc800078e0214 */
[----:B-1----:R-:W-:Y:S01]  /*8820*/  @!P0 IMAD.WIDE R28, R9, 0x2, R14 ;  /* 0x00000002091c8825 */ /* 0x002fe200078e020e */
        /* <DEDUP_REMOVED lines=9> */
[----:B---3--:R-:W-:-:S04]  /*88c0*/  @!P0 IMAD.WIDE R30, R9, 0x2, R20 ;  /* 0x00000002091e8825 */ /* 0x008fc800078e0214 */
[----:B----4-:R-:W-:Y:S01]  /*88d0*/  @!P0 IMAD.WIDE R32, R9, 0x2, R14 ;  /* 0x0000000209208825 */ /* 0x010fe200078e020e */
        /* <DEDUP_REMOVED lines=9> */
[----:B-1----:R-:W-:-:S04]  /*8970*/  @!P0 IMAD.WIDE R22, R9, 0x2, R20 ;  /* 0x0000000209168825 */ /* 0x002fc800078e0214 */
[----:B--2---:R-:W-:Y:S01]  /*8980*/  @!P0 IMAD.WIDE R28, R9, 0x2, R14 ;  /* 0x00000002091c8825 */ /* 0x004fe200078e020e */
        /* <DEDUP_REMOVED lines=11> */
[----:B------:R3:W5:Y:S04]  /*8a40*/  @!P0 LD.E.64 R86, [R20.64] ;  /* 0x0000000a14568980 */ /* 0x000768000c101b00 */
[----:B------:R3:W5:Y:S02]  /*8a50*/  @!P0 LD.E.64 R84, [R14.64] ;  /* 0x0000000a0e548980 */ /* 0x000764000c101b00 */
.L_x_1629:
[----:B--23--:R-:W-:Y:S05]  /*8a60*/  BSYNC B0 ;  /* 0x0000000000007941 */ /* 0x00cfea0003800000 */
.L_x_1628:
[----:B-----5:R-:W-:Y:S01]  /*8a70*/  IMAD.MOV.U32 R9, RZ, RZ, R87 ;  /* 0x000000ffff097224 */ /* 0x020fe200078e0057 */
[----:B------:R-:W-:Y:S01]  /*8a80*/  IADD3 R8, R8, 0x40, RZ ;  /* 0x0000004008087810 */ /* 0x000fe20007ffe0ff */
[----:B------:R-:W-:Y:S01]  /*8a90*/  IMAD.MOV.U32 R12, RZ, RZ, R97 ;  /* 0x000000ffff0c7224 */ /* 0x000fe200078e0061 */
[----:B------:R2:W3:Y:S01]  /*8aa0*/  SHFL.IDX PT, R17, R19, 0x1, 0x1c1f ;  /* 0x003c1f0013117f89 */ /* 0x0004e200000e0000 */
[----:B------:R-:W-:Y:S01]  /*8ab0*/  IMAD.MOV.U32 R11, RZ, RZ, R86 ;  /* 0x000000ffff0b7224 */ /* 0x000fe200078e0056 */
[----:B------:R-:W-:Y:S01]  /*8ac0*/  PRMT R53, R9, 0x7610, R53 ;  /* 0x0000761009357816 */ /* 0x000fe20000000035 */
[----:B------:R-:W-:Y:S01]  /*8ad0*/  IMAD.MOV.U32 R9, RZ, RZ, R111 ;  /* 0x000000ffff097224 */ /* 0x000fe200078e006f */
[----:B------:R-:W-:Y:S01]  /*8ae0*/  PRMT R61, R12, 0x7610, R61 ;  /* 0x000076100c3d7816 */ /* 0x000fe2000000003d */
[----:B----4-:R-:W-:Y:S01]  /*8af0*/  IMAD.MOV.U32 R14, RZ, RZ, R96 ;  /* 0x000000ffff0e7224 */ /* 0x010fe200078e0060 */
        /* <DEDUP_REMOVED lines=33> */
[----:B-1----:R-:W-:Y:S01]  /*8d10*/  IMAD.MOV.U32 R15, RZ, RZ, R118 ;  /* 0x000000ffff0f7224 */ /* 0x002fe200078e0076 */
[----:B------:R-:W-:Y:S01]  /*8d20*/  PRMT R80, R9, 0x7610, R80 ;  /* 0x0000761009507816 */ /* 0x000fe20000000050 */
[----:B------:R-:W-:Y:S01]  /*8d30*/  IMAD.MOV.U32 R12, RZ, RZ, R106 ;  /* 0x000000ffff0c7224 */ /* 0x000fe200078e006a */
[----:B------:R-:W-:Y:S01]  /*8d40*/  PRMT R69, R11, 0x7610, R69 ;  /* 0x000076100b457816 */ /* 0x000fe20000000045 */
[----:B------:R-:W-:Y:S01]  /*8d50*/  IMAD.MOV.U32 R9, RZ, RZ, R107 ;  /* 0x000000ffff097224 */ /* 0x000fe200078e006b */
[----:B------:R-:W1:Y:S01]  /*8d60*/  SHFL.IDX PT, R16, R16, 0x1, 0x1c1f ;  /* 0x003c1f0010107f89 */ /* 0x000e6200000e0000 */
[----:B------:R-:W-:Y:S01]  /*8d70*/  BSSY B0, `(.L_x_1630) ;  /* 0x0000051000007945 */ /* 0x000fe20003800000 */
[----:B------:R-:W-:Y:S01]  /*8d80*/  PRMT R90, R14, 0x7610, R90 ;  /* 0x000076100e5a7816 */ /* 0x000fe2000000005a */
[----:B------:R-:W-:Y:S01]  /*8d90*/  CS2R R50, SRZ ;  /* 0x0000000000327805 */ /* 0x000fe2000001ff00 */
[----:B------:R2:W4:Y:S01]  /*8da0*/  SHFL.IDX PT, R11, R18, 0x1, 0x1c1f ;  /* 0x003c1f00120b7f89 */ /* 0x00052200000e0000 */
        /* <DEDUP_REMOVED lines=18> */
[----:B------:R-:W-:-:S10]  /*8ed0*/  IADD3 R9, R13, 0x10, RZ ;  /* 0x000000100d097810 */ /* 0x000fd40007ffe0ff */
[----:B-1----:R-:W-:-:S04]  /*8ee0*/  @!P0 IMAD.WIDE R20, R13, 0x2, R16 ;  /* 0x000000020d148825 */ /* 0x002fc800078e0210 */
[----:B--2-4-:R-:W-:Y:S01]  /*8ef0*/  @!P0 IMAD.WIDE R18, R13, 0x2, R10 ;  /* 0x000000020d128825 */ /* 0x014fe200078e020a */
        /* <DEDUP_REMOVED lines=20> */
[----:B--2---:R-:W-:-:S04]  /*9040*/  @!P0 IMAD.WIDE R18, R8, 0x2, R16 ;  /* 0x0000000208128825 */ /* 0x004fc800078e0210 */
[----:B-1----:R-:W-:Y:S01]  /*9050*/  @!P0 IMAD.WIDE R20, R8, 0x2, R10 ;  /* 0x0000000208148825 */ /* 0x002fe200078e020a */
        /* <DEDUP_REMOVED lines=9> */
[----:B---3--:R-:W-:-:S04]  /*90f0*/  @!P0 IMAD.WIDE R22, R8, 0x2, R16 ;  /* 0x0000000208168825 */ /* 0x008fc800078e0210 */
[----:B----4-:R-:W-:Y:S01]  /*9100*/  @!P0 IMAD.WIDE R28, R8, 0x2, R10 ;  /* 0x00000002081c8825 */ /* 0x010fe200078e020a */
        /* <DEDUP_REMOVED lines=9> */
[----:B-1----:R-:W-:-:S04]  /*91a0*/  @!P0 IMAD.WIDE R18, R8, 0x2, R16 ;  /* 0x0000000208128825 */ /* 0x002fc800078e0210 */
[----:B--2---:R-:W-:Y:S01]  /*91b0*/  @!P0 IMAD.WIDE R20, R8, 0x2, R10 ;  /* 0x0000000208148825 */ /* 0x004fe200078e020a */
        /* <DEDUP_REMOVED lines=12> */
.L_x_1631:
[----:B---3--:R-:W-:Y:S05]  /*9280*/  BSYNC B0 ;  /* 0x0000000000007941 */ /* 0x008fea0003800000 */
.L_x_1630:
[----:B------:R-:W-:Y:S01]  /*9290*/  SHF.R.S32.HI R8, RZ, 0x1f, R25 ;  /* 0x0000001fff087819 */ /* 0x000fe20000011419 */
[----:B-1---5:R-:W-:Y:S01]  /*92a0*/  IMAD.MOV.U32 R10, RZ, RZ, R50 ;  /* 0x000000ffff0a7224 */ /* 0x022fe200078e0032 */
[----:B------:R-:W-:Y:S01]  /*92b0*/  UIADD3 UR4, -UR13, UR19, URZ ;  /* 0x000000130d047290 */ /* 0x000fe2000fffe13f */
[----:B----4-:R-:W-:Y:S01]  /*92c0*/  IMAD.MOV.U32 R11, RZ, RZ, R43 ;  /* 0x000000ffff0b7224 */ /* 0x010fe200078e002b */
[----:B------:R-:W-:Y:S01]  /*92d0*/  LEA.HI R8, R8, R25, RZ, 0x3 ;  /* 0x0000001908087211 */ /* 0x000fe200078f18ff */
[----:B------:R-:W-:-:S04]  /*92e0*/  DEPBAR.LE SB0, 0x3 ;  /* 0x000080c00000791a */ /* 0x000fc80000000000 */
[----:B------:R-:W-:Y:S01]  /*92f0*/  LOP3.LUT R8, R8, 0xfffffff8, RZ, 0xc0, !PT ;  /* 0xfffffff808087812 */ /* 0x000fe200078ec0ff */
[----:B------:R-:W-:Y:S01]  /*9300*/  UISETP.LT.AND UP0, UPT, UR4, 0x80, UPT ;  /* 0x000000800400788c */ /* 0x000fe2000bf01270 */
[----:B------:R-:W-:Y:S01]  /*9310*/  PRMT R22, R10, 0x7610, R22 ;  /* 0x000076100a167816 */ /* 0x000fe20000000016 */
[----:B------:R-:W-:Y:S01]  /*9320*/  IMAD.MOV.U32 R10, RZ, RZ, R66 ;  /* 0x000000ffff0a7224 */ /* 0x000fe200078e0042 */
[----:B------:R-:W-:Y:S01]  /*9330*/  PRMT R16, R11, 0x7610, R16 ;  /* 0x000076100b107816 */ /* 0x000fe20000000010 */
[----:B------:R-:W-:Y:S01]  /*9340*/  IMAD.IADD R8, R25, 0x1, -R8 ;  /* 0x0000000119087824 */ /* 0x000fe200078e0a08 */
[----:B------:R-:W-:Y:S01]  /*9350*/  USEL UR4, UR4, 0x80, UP0 ;  /* 0x0000008004047887 */ /* 0x000fe20008000000 */
[----:B------:R-:W-:Y:S01]  /*9360*/  IMAD.MOV.U32 R11, RZ, RZ, R59 ;  /* 0x000000ffff0b7224 */ /* 0x000fe200078e003b */
[----:B------:R-:W-:Y:S01]  /*9370*/  PRMT R34, R10, 0x7610, R34 ;  /* 0x000076100a227816 */ /* 0x000fe20000000022 */
[C---:B------:R-:W-:Y:S01]  /*9380*/  IMAD.SHL.U32 R9, R8.reuse, 0x40, RZ ;  /* 0x0000004008097824 */ /* 0x040fe200078e00ff */
[----:B------:R-:W-:Y:S01]  /*9390*/  BAR.SYNC.DEFER_BLOCKING 0x0 ;  /* 0x0000000000007b1d */ /* 0x000fe20000010000 */
[----:B------:R-:W-:Y:S01]  /*93a0*/  LOP3.LUT P0, RZ, R8, 0x4, RZ, 0xc0, !PT ;  /* 0x0000000408ff7812 */ /* 0x000fe2000780c0ff */
[----:B------:R-:W-:Y:S01]  /*93b0*/  IMAD.MOV.U32 R8, RZ, RZ, R42 ;  /* 0x000000ffff087224 */ /* 0x000fe200078e002a */
[----:B------:R-:W-:Y:S01]  /*93c0*/  PRMT R29, R11, 0x7610, R29 ;  /* 0x000076100b1d7816 */ /* 0x000fe2000000001d */
[----:B------:R-:W-:Y:S01]  /*93d0*/  IMAD.MOV.U32 R10, RZ, RZ, R78 ;  /* 0x000000ffff0a7224 */ /* 0x000fe200078e004e */
[----:B------:R-:W-:Y:S01]  /*93e0*/  LOP3.LUT R9, R9, 0x1c0, RZ, 0xc0, !PT ;  /* 0x000001c009097812 */ /* 0x000fe200078ec0ff */
[----:B------:R-:W-:Y:S01]  /*93f0*/  IMAD.MOV.U32 R11, RZ, RZ, R73 ;  /* 0x000000ffff0b7224 */ /* 0x000fe200078e0049 */
[----:B------:R-:W-:Y:S01]  /*9400*/  PRMT R17, R8, 0x7610, R17 ;  /* 0x0000761008117816 */ /* 0x000fe20000000011 */
[----:B------:R-:W-:Y:S01]  /*9410*/  IMAD.MOV.U32 R8, RZ, RZ, R58 ;  /* 0x000000ffff087224 */ /* 0x000fe200078e003a */
[----:B------:R-:W-:Y:S01]  /*9420*/  LOP3.LUT R68, R9, 0x18, R68, 0xf8, !PT ;  /* 0x0000001809447812 */ /* 0x000fe200078ef844 */
[----:B------:R-:W-:Y:S01]  /*9430*/  BSSY B1, `(.L_x_1632) ;  /* 0x000015c000017945 */ /* 0x000fe20003800000 */
[----:B------:R-:W-:-:S02]  /*9440*/  SHF.R.U32.HI R9, RZ, 0x3, R9 ;  /* 0x00000003ff097819 */ /* 0x000fc40000011609 */
[----:B------:R-:W-:Y:S01]  /*9450*/  PRMT R30, R8, 0x7610, R30 ;  /* 0x00007610081e7816 */ /* 0x000fe2000000001e */
[----:B------:R-:W-:Y:S01]  /*9460*/  IMAD.MOV.U32 R8, RZ, RZ, R72 ;  /* 0x000000ffff087224 */ /* 0x000fe200078e0048 */
[----:B--2---:R-:W-:Y:S01]  /*9470*/  LOP3.LUT R18, R68, R9, RZ, 0x3c, !PT ;  /* 0x0000000944127212 */ /* 0x004fe200078e3cff */
        /* <DEDUP_REMOVED lines=8> */
[----:B------:R-:W-:Y:S01]  /*9500*/  IMAD R18, R7, 0x200, R18 ;  /* 0x0000020007127824 */ /* 0x000fe200078e0212 */
[----:B------:R-:W-:Y:S01]  /*9510*/  PRMT R15, R8, 0x7610, R15 ;  /* 0x00007610080f7816 */ /* 0x000fe2000000000f */
[----:B------:R-:W-:Y:S01]  /*9520*/  IMAD.MOV.U32 R8, RZ, RZ, R56 ;  /* 0x000000ffff087224 */ /* 0x000fe200078e0038 */
[----:B------:R-:W-:Y:S01]  /*9530*/  PRMT R33, R9, 0x7610, R33 ;  /* 0x0000761009217816 */ /* 0x000fe20000000021 */
[----:B------:R-:W-:Y:S01]  /*9540*/  IMAD.MOV.U32 R9, RZ, RZ, R79 ;  /* 0x000000ffff097224 */ /* 0x000fe200078e004f */
[C---:B------:R-:W-:Y:S01]  /*9550*/  IADD3 R12, R18.reuse, 0x20, RZ ;  /* 0x00000020120c7810 */ /* 0x040fe20007ffe0ff */
[----:B------:R-:W-:Y:S01]  /*9560*/  IMAD.MOV.U32 R11, RZ, RZ, R41 ;  /* 0x000000ffff0b7224 */ /* 0x000fe200078e0029 */
[----:B------:R-:W-:-:S02]  /*9570*/  @P0 IADD3 R12, R18, -0x20, RZ ;  /* 0xffffffe0120c0810 */ /* 0x000fc40007ffe0ff */
[----:B------:R-:W-:Y:S01]  /*9580*/  PRMT R45, R9, 0x7610, R45 ;  /* 0x00007610092d7816 */ /* 0x000fe2000000002d */
[----:B------:R-:W-:Y:S01]  /*9590*/  IMAD.MOV.U32 R9, RZ, RZ, R49 ;  /* 0x000000ffff097224 */ /* 0x000fe200078e0031 */
[----:B------:R-:W-:Y:S02]  /*95a0*/  ISETP.GE.AND P0, PT, R25, UR4, PT ;  /* 0x0000000419007c0c */ /* 0x000fe4000bf06270 */
        /* <DEDUP_REMOVED lines=14> */
[----:B------:R-:W-:-:S02]  /*9690*/  PRMT R23, R11, 0x7610, R23 ;  /* 0x000076100b177816 */ /* 0x000fc40000000017 */
[----:B------:R-:W-:Y:S02]  /*96a0*/  PRMT R35, R10, 0x7610, R35 ;  /* 0x000076100a237816 */ /* 0x000fe40000000023 */
[----:B------:R-:W-:Y:S02]  /*96b0*/  PRMT R44, R9, 0x7610, R44 ;  /* 0x00007610092c7816 */ /* 0x000fe4000000002c */
        /* <DEDUP_REMOVED lines=8> */
[----:B------:R-:W-:Y:S02]  /*9740*/  SHF.R.U32.HI R68, RZ, 0x10, R103 ;  /* 0x00000010ff447819 */ /* 0x000fe40000011667 */
[----:B------:R-:W-:Y:S02]  /*9750*/  SHF.R.U32.HI R101, RZ, 0x10, R107 ;  /* 0x00000010ff657819 */ /* 0x000fe4000001166b */
[----:B------:R-:W-:Y:S02]  /*9760*/  SHF.R.U64 R105, R102, 0x10, R103 ;  /* 0x0000001066697819 */ /* 0x000fe40000001267 */
[----:B------:R-:W-:Y:S02]  /*9770*/  PRMT R99, R99, 0x5410, R68 ;  /* 0x0000541063637816 */ /* 0x000fe40000000044 */
[----:B------:R-:W-:Y:S02]  /*9780*/  PRMT R68, R14, 0x5432, R101 ;  /* 0x000054320e447816 */ /* 0x000fe40000000065 */
[----:B------:R-:W-:-:S02]  /*9790*/  SHF.R.U64 R103, R106, 0x10, R107 ;  /* 0x000000106a677819 */ /* 0x000fc4000000126b */
        /* <DEDUP_REMOVED lines=38> */
[----:B------:R1:W-:Y:S02]  /*9a00*/  STS.128 [R18], R8 ;  /* 0x0000000812007388 */ /* 0x0003e40000000c00 */
.L_x_1635:
[----:B------:R-:W-:Y:S05]  /*9a10*/  BSYNC B0 ;  /* 0x0000000000007941 */ /* 0x000fea0003800000 */
.L_x_1634:
        /* <DEDUP_REMOVED lines=49> */
[----:B------:R1:W-:Y:S02]  /*9d30*/  STS.128 [R12], R8 ;  /* 0x000000080c007388 */ /* 0x0003e40000000c00 */
.L_x_1637:
[----:B------:R-:W-:Y:S05]  /*9d40*/  BSYNC B0 ;  /* 0x0000000000007941 */ /* 0x000fea0003800000 */
.L_x_1636:
        /* <DEDUP_REMOVED lines=50> */
.L_x_1639:
[----:B------:R-:W-:Y:S05]  /*a070*/  BSYNC B0 ;  /* 0x0000000000007941 */ /* 0x000fea0003800000 */
.L_x_1638:
        /* <DEDUP_REMOVED lines=50> */
.L_x_1641:
[----:B------:R-:W-:Y:S05]  /*a3a0*/  BSYNC B0 ;  /* 0x0000000000007941 */ /* 0x000fea0003800000 */
.L_x_1640:
        /* <DEDUP_REMOVED lines=50> */
.L_x_1643:
[----:B------:R-:W-:Y:S05]  /*a6d0*/  BSYNC B0 ;  /* 0x0000000000007941 */ /* 0x000fea0003800000 */
.L_x_1642:
        /* <DEDUP_REMOVED lines=49> */
.L_x_1633:
[----:B------:R-:W-:Y:S05]  /*a9f0*/  BSYNC B1 ;  /* 0x0000000000017941 */ /* 0x000fea0003800000 */
.L_x_1632:
[----:B------:R-:W-:-:S04]  /*aa00*/  IADD3 R25, R25, 0x40, RZ ;  /* 0x0000004019197810 */ /* 0x000fc80007ffe0ff */
[----:B------:R-:W-:-:S13]  /*aa10*/  ISETP.GE.AND P0, PT, R25, UR4, PT ;  /* 0x0000000419007c0c */ /* 0x000fda000bf06270 */
[----:B------:R-:W-:Y:S05]  /*aa20*/  @P0 BRA `(.L_x_1644) ;  /* 0x00004f7000000947 */ /* 0x000fea0003800000 */
[----:B------:R-:W-:Y:S01]  /*aa30*/  ISETP.GE.AND P0, PT, R13, c[0x0][0x27c], PT ;  /* 0x00009f000d007a0c */ /* 0x000fe20003f06270 */
[----:B------:R-:W-:-:S12]  /*aa40*/  BSSY B0, `(.L_x_1645) ;  /* 0x0000030000007945 */ /* 0x000fd80003800000 */
        /* <DEDUP_REMOVED lines=11> */
[----:B------:R-:W-:Y:S02]  /*ab00*/  LOP3.LUT R60, R45, 0xffff0000, RZ, 0xc0, !PT ;  /* 0xffff00002d3c7812 */ /* 0x000fe400078ec0ff */
[C---:B-1----:R-:W-:Y:S01]  /*ab10*/  LOP3.LUT R25, R10.reuse, 0xffff0000, RZ, 0xc0, !PT ;  /* 0xffff00000a197812 */ /* 0x042fe200078ec0ff */
[----:B------:R-:W-:Y:S01]  /*ab20*/  IMAD.U32 R47, R10, 0x10000, RZ ;  /* 0x000100000a2f7824 */ /* 0x000fe200078e00ff */
[C---:B------:R-:W-:Y:S01]  /*ab30*/  SHF.L.U32 R55, R8.reuse, 0x10, RZ ;  /* 0x0000001008377819 */ /* 0x040fe200000006ff */
[----:B------:R-:W-:Y:S01]  /*ab40*/  IMAD.U32 R10, R11, 0x10000, RZ ;  /* 0x000100000b0a7824 */ /* 0x000fe200078e00ff */
[----:B------:R-:W-:Y:S01]  /*ab50*/  LOP3.LUT R54, R8, 0xffff0000, RZ, 0xc0, !PT ;  /* 0xffff000008367812 */ /* 0x000fe200078ec0ff */
[----:B------:R-:W-:Y:S01]  /*ab60*/  IMAD.U32 R8, R39, 0x10000, RZ ;  /* 0x0001000027087824 */ /* 0x000fe200078e00ff */
[----:B------:R-:W-:-:S02]  /*ab70*/  LOP3.LUT R11, R11, 0xffff0000, RZ, 0xc0, !PT ;  /* 0xffff00000b0b7812 */ /* 0x000fc400078ec0ff */
[----:B------:R-:W-:Y:S01]  /*ab80*/  LOP3.LUT R39, R39, 0xffff0000, RZ, 0xc0, !PT ;  /* 0xffff000027277812 */ /* 0x000fe200078ec0ff */
[----:B------:R-:W-:Y:S01]  /*ab90*/  FMUL.FTZ R45, R25, R8 ;  /* 0x00000008192d7220 */ /* 0x000fe20000410000 */
[----:B------:R-:W-:Y:S01]  /*aba0*/  SHF.L.U32 R53, R9, 0x10, RZ ;  /* 0x0000001009357819 */ /* 0x000fe200000006ff */
        /* <DEDUP_REMOVED lines=16> */
[C---:B------:R-:W-:Y:S01]  /*acb0*/  FFMA.FTZ R47, R55.reuse, R47, -R10 ;  /* 0x0000002f372f7223 */ /* 0x040fe2000001080a */
[----:B------:R-:W-:Y:S01]  /*acc0*/  F2FP.BF16.PACK_AB R10, R8, R45 ;  /* 0x0000002d080a723e */ /* 0x000fe200000010ff */
[----:B------:R-:W-:-:S02]  /*acd0*/  FFMA.FTZ R54, R55, R25, R54 ;  /* 0x0000001937367223 */ /* 0x000fc40000010036 */
[C---:B------:R-:W-:Y:S01]  /*ace0*/  FFMA.FTZ R46, R53.reuse, R46, -R11 ;  /* 0x0000002e352e7223 */ /* 0x040fe2000001080b */
[----:B------:R-:W-:Y:S01]  /*acf0*/  F2FP.BF16.PACK_AB R11, R52, R9 ;  /* 0x00000009340b723e */ /* 0x000fe200000010ff */
[----:B------:R-:W-:Y:S01]  /*ad00*/  FFMA.FTZ R61, R53, R44, R61 ;  /* 0x0000002c353d7223 */ /* 0x000fe2000001003d */
[----:B------:R-:W-:-:S04]  /*ad10*/  F2FP.BF16.PACK_AB R8, R54, R47 ;  /* 0x0000002f3608723e */ /* 0x000fc800000010ff */
[----:B------:R-:W-:-:S05]  /*ad20*/  F2FP.BF16.PACK_AB R9, R61, R46 ;  /* 0x0000002e3d09723e */ /* 0x000fca00000010ff */
[----:B------:R1:W-:Y:S02]  /*ad30*/  STS.128 [R18+0x2000], R8 ;  /* 0x0020000812007388 */ /* 0x0003e40000000c00 */
.L_x_1646:
[----:B------:R-:W-:Y:S05]  /*ad40*/  BSYNC B0 ;  /* 0x0000000000007941 */ /* 0x000fea0003800000 */
.L_x_1645:
        /* <DEDUP_REMOVED lines=50> */
.L_x_1648:
[----:B------:R-:W-:Y:S05]  /*b070*/  BSYNC B0 ;  /* 0x0000000000007941 */ /* 0x000fea0003800000 */
.L_x_1647:
        /* <DEDUP_REMOVED lines=50> */
.L_x_1650:
[----:B------:R-:W-:Y:S05]  /*b3a0*/  BSYNC B0 ;  /* 0x0000000000007941 */ /* 0x000fea0003800000 */
.L_x_1649:
        /* <DEDUP_REMOVED lines=50> */
.L_x_1652:
[----:B------:R-:W-:Y:S05]  /*b6d0*/  BSYNC B0 ;  /* 0x0000000000007941 */ /* 0x000fea0003800000 */
.L_x_1651:
        /* <DEDUP_REMOVED lines=50> */
.L_x_1654:
[----:B------:R-:W-:Y:S05]  /*ba00*/  BSYNC B0 ;  /* 0x0000000000007941 */ /* 0x000fea0003800000 */
.L_x_1653:
        /* <DEDUP_REMOVED lines=36> */
[-C--:B------:R-:W-:Y:S02]  /*bc50*/  FMUL.FTZ R10, R21, R8.reuse ;  /* 0x00000008150a7220 */ /* 0x080fe40000410000 */
[----:B------:R-:W-:Y:S02]  /*bc60*/  FMUL.FTZ R18, R25, R15 ;  /* 0x0000000f19127220 */ /* 0x000fe40000410000 */
        /* <DEDUP_REMOVED lines=10> */
[----:B------:R1:W-:Y:S01]  /*bd10*/  STS.128 [R12+0xa000], R8 ;  /* 0x00a000080c007388 */ /* 0x0003e20000000c00 */
[----:B------:R-:W-:Y:S05]  /*bd20*/  BRA `(.L_x_1644) ;  /* 0x00003c7000007947 */ /* 0x000fea0003800000 */
.L_x_1627:
[----:B------:R-:W-:Y:S01]  /*bd30*/  PLOP3.LUT P0, PT, PT, PT, UP2, 0x80, 0x0 ;  /* 0x000000000000781c */ /* 0x000fe20003f0f028 */
[----:B------:R-:W-:Y:S01]  /*bd40*/  IMAD.U32 R12, RZ, RZ, UR20 ;  /* 0x00000014ff0c7e24 */ /* 0x000fe2000f8e00ff */
[----:B------:R-:W-:Y:S01]  /*bd50*/  MOV R13, UR21 ;  /* 0x00000015000d7c02 */ /* 0x000fe20008000f00 */
[----:B------:R-:W-:Y:S01]  /*bd60*/  IMAD.U32 R15, RZ, RZ, UR7 ;  /* 0x00000007ff0f7e24 */ /* 0x000fe2000f8e00ff */
[----:B------:R-:W-:Y:S01]  /*bd70*/  BSSY B0, `(.L_x_1655) ;  /* 0x000004c000007945 */ /* 0x000fe20003800000 */
[----:B------:R-:W-:Y:S01]  /*bd80*/  IMAD.MOV.U32 R14, RZ, RZ, R12 ;  /* 0x000000ffff0e7224 */ /* 0x000fe200078e000c */
[----:B------:R-:W-:Y:S01]  /*bd90*/  CS2R R22, SRZ ;  /* 0x0000000000167805 */ /* 0x000fe2000001ff00 */
[----:B------:R-:W-:Y:S01]  /*bda0*/  IMAD.U32 R17, RZ, RZ, UR5 ;  /* 0x00000005ff117e24 */ /* 0x000fe2000f8e00ff */
        /* <DEDUP_REMOVED lines=20> */
[C---:B------:R-:W-:Y:S02]  /*bef0*/  IMAD R18, R9.reuse, c[0x0][0x284], R18 ;  /* 0x0000a10009127a24 */ /* 0x040fe400078e0212 */
[----:B------:R-:W-:Y:S01]  /*bf00*/  IMAD R10, R9, c[0x0][0x294], R10 ;  /* 0x0000a500090a7a24 */ /* 0x000fe200078e020a */
[----:B------:R1:W2:Y:S02]  /*bf10*/  SHFL.IDX PT, R28, R12, RZ, 0x1c1f ;  /* 0x001c1fff0c1c7589 */ /* 0x0002a400000e0000 */
[----:B------:R-:W-:Y:S01]  /*bf20*/  IADD3 R18, R15, R18, RZ ;  /* 0x000000120f127210 */ /* 0x000fe20007ffe0ff */
[----:B------:R-:W-:-:S03]  /*bf30*/  IMAD.U32 R15, RZ, RZ, UR23 ;  /* 0x00000017ff0f7e24 */ /* 0x000fc6000f8e00ff */
[----:B------:R-:W-:Y:S02]  /*bf40*/  LEA.HI.X R18, R14, c[0x0][0x274], R18, 0x1, P0 ;  /* 0x00009d000e127a11 */ /* 0x000fe400000f0c12 */
[----:B------:R-:W-:-:S03]  /*bf50*/  MOV R14, UR22 ;  /* 0x00000016000e7c02 */ /* 0x000fc60008000f00 */
[----:B------:R1:W3:Y:S01]  /*bf60*/  SHFL.IDX PT, R29, R18, RZ, 0x1c1f ;  /* 0x001c1fff121d7589 */ /* 0x0002e200000e0000 */
[----:B------:R-:W-:-:S05]  /*bf70*/  MOV R16, R14 ;  /* 0x0000000e00107202 */ /* 0x000fca0000000f00 */
[----:B------:R-:W-:-:S04]  /*bf80*/  IMAD.WIDE.U32 R14, R9, c[0x0][0x290], R16 ;  /* 0x0000a400090e7a25 */ /* 0x000fc800078e0010 */
[----:B------:R-:W-:Y:S01]  /*bf90*/  IMAD.IADD R17, R15, 0x1, R10 ;  /* 0x000000010f117824 */ /* 0x000fe200078e020a */
[----:B------:R-:W-:-:S04]  /*bfa0*/  LEA R10, P0, R14, c[0x0][0x288], 0x1 ;  /* 0x0000a2000e0a7a11 */ /* 0x000fc800078008ff */
[----:B------:R-:W-:Y:S01]  /*bfb0*/  LEA.HI.X R17, R14, c[0x0][0x28c], R17, 0x1, P0 ;  /* 0x0000a3000e117a11 */ /* 0x000fe200000f0c11 */
[----:B------:R1:W4:Y:S01]  /*bfc0*/  SHFL.IDX PT, R20, R10, RZ, 0x1c1f ;  /* 0x001c1fff0a147589 */ /* 0x00032200000e0000 */
[----:B------:R-:W-:-:S03]  /*bfd0*/  ISETP.GE.AND P0, PT, R8, UR19, PT ;  /* 0x0000001308007c0c */ /* 0x000fc6000bf06270 */
[----:B------:R1:W1:Y:S10]  /*bfe0*/  SHFL.IDX PT, R21, R17, RZ, 0x1c1f ;  /* 0x001c1fff11157589 */ /* 0x00027400000e0000 */
[----:B------:R-:W-:Y:S05]  /*bff0*/  @P0 BRA `(.L_x_1656) ;  /* 0x0000023000000947 */ /* 0x000fea0003800000 */
[C---:B--23--:R-:W-:Y:S01]  /*c000*/  ISETP.GE.AND P0, PT, R68.reuse, c[0x0][0x27c], PT ;  /* 0x00009f0044007a0c */ /* 0x04cfe20003f06270 */
[----:B------:R-:W-:Y:S01]  /*c010*/  CS2R R78, SRZ ;  /* 0x00000000004e7805 */ /* 0x000fe2000001ff00 */
[----:B------:R-:W-:Y:S01]  /*c020*/  CS2R R76, SRZ ;  /* 0x00000000004c7805 */ /* 0x000fe2000001ff00 */
[----:B------:R-:W-:Y:S01]  /*c030*/  CS2R R74, SRZ ;  /* 0x00000000004a7805 */ /* 0x000fe2000001ff00 */
[----:B------:R-:W-:Y:S01]  /*c040*/  CS2R R72, SRZ ;  /* 0x0000000000487805 */ /* 0x000fe2000001ff00 */
[----:B------:R-:W-:-:S08]  /*c050*/  IADD3 R14, R68, 0x20, RZ ;  /* 0x00000020440e7810 */ /* 0x000fd00007ffe0ff */
[----:B------:R-:W-:-:S04]  /*c060*/  @!P0 IMAD.WIDE R30, R68, 0x2, R28 ;  /* 0x00000002441e8825 */ /* 0x000fc800078e021c */
[----:B-1--4-:R-:W-:Y:S01]  /*c070*/  @!P0 IMAD.WIDE R32, R68, 0x2, R20 ;  /* 0x0000000244208825 */ /* 0x012fe200078e0214 */
[----:B------:R1:W5:Y:S04]  /*c080*/  @!P0 LD.E.128 R76, [R30.64] ;  /* 0x0000000a1e4c8980 */ /* 0x000368000c101d00 */
[----:B------:R2:W5:Y:S01]  /*c090*/  @!P0 LD.E.128 R72, [R32.64] ;  /* 0x0000000a20488980 */ /* 0x000562000c101d00 */
[----:B------:R-:W-:Y:S01]  /*c0a0*/  ISETP.GE.AND P0, PT, R14, c[0x0][0x27c], PT ;  /* 0x00009f000e007a0c */ /* 0x000fe20003f06270 */
[----:B------:R-:W-:Y:S01]  /*c0b0*/  CS2R R58, SRZ ;  /* 0x00000000003a7805 */ /* 0x000fe2000001ff00 */
[----:B------:R-:W-:Y:S01]  /*c0c0*/  CS2R R56, SRZ ;  /* 0x0000000000387805 */ /* 0x000fe2000001ff00 */
[----:B------:R-:W-:Y:S01]  /*c0d0*/  CS2R R54, SRZ ;  /* 0x0000000000367805 */ /* 0x000fe2000001ff00 */
[----:B------:R-:W-:-:S09]  /*c0e0*/  CS2R R52, SRZ ;  /* 0x0000000000347805 */ /* 0x000fd2000001ff00 */
[----:B------:R-:W-:-:S04]  /*c0f0*/  @!P0 SHF.R.S32.HI R9, RZ, 0x1f, R14 ;  /* 0x0000001fff098819 */ /* 0x000fc8000001140e */
[----:B------:R-:W-:-:S04]  /*c100*/  @!P0 LEA.HI R9, R9, R14, RZ, 0x3 ;  /* 0x0000000e09098211 */ /* 0x000fc800078f18ff */
[----:B------:R-:W-:Y:S02]  /*c110*/  @!P0 LOP3.LUT R9, R9, 0xfffffff8, RZ, 0xc0, !PT ;  /* 0xfffffff809098812 */ /* 0x000fe400078ec0ff */
[----:B------:R-:W-:-:S03]  /*c120*/  IADD3 R14, R68, 0x40, RZ ;  /* 0x00000040440e7810 */ /* 0x000fc60007ffe0ff */
[----:B-1----:R-:W-:-:S04]  /*c130*/  @!P0 IMAD.WIDE R30, R9, 0x2, R28 ;  /* 0x00000002091e8825 */ /* 0x002fc800078e021c */
[----:B--2---:R-:W-:Y:S01]  /*c140*/  @!P0 IMAD.WIDE R32, R9, 0x2, R20 ;  /* 0x0000000209208825 */ /* 0x004fe200078e0214 */
        /* <DEDUP_REMOVED lines=9> */
[----:B------:R-:W-:-:S05]  /*c1e0*/  @!P0 LOP3.LUT R9, R9, 0xfffffff8, RZ, 0xc0, !PT ;  /* 0xfffffff809098812 */ /* 0x000fca00078ec0ff */
[----:B------:R-:W-:-:S04]  /*c1f0*/  @!P0 IMAD.WIDE R28, R9, 0x2, R28 ;  /* 0x00000002091c8825 */ /* 0x000fc800078e021c */
[----:B------:R-:W-:Y:S01]  /*c200*/  @!P0 IMAD.WIDE R20, R9, 0x2, R20 ;  /* 0x0000000209148825 */ /* 0x000fe200078e0214 */
[----:B------:R1:W5:Y:S04]  /*c210*/  @!P0 LD.E.128 R48, [R28.64] ;  /* 0x0000000a1c308980 */ /* 0x000368000c101d00 */
[----:B------:R1:W5:Y:S02]  /*c220*/  @!P0 LD.E.128 R44, [R20.64] ;  /* 0x0000000a142c8980 */ /* 0x000364000c101d00 */
.L_x_1656:
[----:B--23--:R-:W-:Y:S05]  /*c230*/  BSYNC B0 ;  /* 0x0000000000007941 */ /* 0x00cfea0003800000 */
.L_x_1655:
[----:B-----5:R-:W-:Y:S01]  /*c240*/  IMAD.MOV.U32 R9, RZ, RZ, R51 ;  /* 0x000000ffff097224 */ /* 0x020fe200078e0033 */
[----:B------:R-:W-:Y:S01]  /*c250*/  IADD3 R8, R8, 0x40, RZ ;  /* 0x0000004008087810 */ /* 0x000fe20007ffe0ff */
[----:B------:R-:W-:Y:S01]  /*c260*/  IMAD.MOV.U32 R14, RZ, RZ, R48 ;  /* 0x000000ffff0e7224 */ /* 0x000fe200078e0030 */
[----:B-1----:R-:W1:Y:S01]  /*c270*/  SHFL.IDX PT, R12, R12, 0x1, 0x1c1f ;  /* 0x003c1f000c0c7f89 */ /* 0x002e6200000e0000 */
        /* <DEDUP_REMOVED lines=43> */
[----:B------:R2:W3:Y:S01]  /*c530*/  SHFL.IDX PT, R13, R18, 0x1, 0x1c1f ;  /* 0x003c1f00120d7f89 */ /* 0x0004e200000e0000 */
[----:B------:R-:W-:Y:S01]  /*c540*/  BSSY B0, `(.L_x_1657) ;  /* 0x0000036000007945 */ /* 0x000fe20003800000 */
[----:B------:R-:W-:Y:S01]  /*c550*/  PRMT R117, R16, 0x7610, R117 ;  /* 0x0000761010757816 */ /* 0x000fe20000000075 */
[----:B----4-:R-:W-:Y:S01]  /*c560*/  CS2R R20, SRZ ;  /* 0x0000000000147805 */ /* 0x010fe2000001ff00 */
[----:B------:R4:W1:Y:S01]  /*c570*/  SHFL.IDX PT, R11, R17, 0x1, 0x1c1f ;  /* 0x003c1f00110b7f89 */ /* 0x00086200000e0000 */
        /* <DEDUP_REMOVED lines=12> */
[----:B--2---:R-:W-:Y:S01]  /*c640*/  CS2R R18, SRZ ;  /* 0x0000000000127805 */ /* 0x004fe2000001ff00 */
[----:B----4-:R-:W-:Y:S01]  /*c650*/  CS2R R16, SRZ ;  /* 0x0000000000107805 */ /* 0x010fe2000001ff00 */
[----:B------:R-:W-:Y:S05]  /*c660*/  @P0 BRA `(.L_x_1658) ;  /* 0x0000023000000947 */ /* 0x000fea0003800000 */
[C---:B---3--:R-:W-:Y:S01]  /*c670*/  ISETP.GE.AND P0, PT, R68.reuse, c[0x0][0x27c], PT ;  /* 0x00009f0044007a0c */ /* 0x048fe20003f06270 */
[----:B------:R-:W-:Y:S01]  /*c680*/  CS2R R42, SRZ ;  /* 0x00000000002a7805 */ /* 0x000fe2000001ff00 */
[----:B------:R-:W-:Y:S01]  /*c690*/  CS2R R40, SRZ ;  /* 0x0000000000287805 */ /* 0x000fe2000001ff00 */
[----:B------:R-:W-:Y:S01]  /*c6a0*/  CS2R R38, SRZ ;  /* 0x0000000000267805 */ /* 0x000fe2000001ff00 */
[----:B------:R-:W-:Y:S01]  /*c6b0*/  CS2R R36, SRZ ;  /* 0x0000000000247805 */ /* 0x000fe2000001ff00 */
[----:B------:R-:W-:-:S08]  /*c6c0*/  IADD3 R9, R68, 0x20, RZ ;  /* 0x0000002044097810 */ /* 0x000fd00007ffe0ff */
[----:B-1----:R-:W-:-:S04]  /*c6d0*/  @!P0 IMAD.WIDE R14, R68, 0x2, R12 ;  /* 0x00000002440e8825 */ /* 0x002fc800078e020c */
[----:B------:R-:W-:Y:S01]  /*c6e0*/  @!P0 IMAD.WIDE R16, R68, 0x2, R10 ;  /* 0x0000000244108825 */ /* 0x000fe200078e020a */
        /* <DEDUP_REMOVED lines=21> */
[----:B------:R-:W-:Y:S01]  /*c840*/  @!P0 LOP3.LUT R8, R8, 0xfffffff8, RZ, 0xc0, !PT ;  /* 0xfffffff808088812 */ /* 0x000fe200078ec0ff */
[----:B--2---:R-:W-:-:S04]  /*c850*/  CS2R R16, SRZ ;  /* 0x0000000000107805 */ /* 0x004fc8000001ff00 */
[----:B------:R-:W-:-:S04]  /*c860*/  @!P0 IMAD.WIDE R12, R8, 0x2, R12 ;  /* 0x00000002080c8825 */ /* 0x000fc800078e020c */
[----:B------:R-:W-:Y:S01]  /*c870*/  @!P0 IMAD.WIDE R8, R8, 0x2, R10 ;  /* 0x0000000208088825 */ /* 0x000fe200078e020a */
[----:B------:R1:W5:Y:S04]  /*c880*/  @!P0 LD.E.128 R20, [R12.64] ;  /* 0x0000000a0c148980 */ /* 0x000368000c101d00 */
[----:B------:R1:W5:Y:S02]  /*c890*/  @!P0 LD.E.128 R16, [R8.64] ;  /* 0x0000000a08108980 */ /* 0x000364000c101d00 */
.L_x_1658:
[----:B---3--:R-:W-:Y:S05]  /*c8a0*/  BSYNC B0 ;  /* 0x0000000000007941 */ /* 0x008fea0003800000 */
.L_x_1657:
[----:B-1---5:R-:W-:Y:S01]  /*c8b0*/  IMAD.MOV.U32 R11, RZ, RZ, R22 ;  /* 0x000000ffff0b7224 */ /* 0x022fe200078e0016 */
[----:B------:R-:W-:Y:S01]  /*c8c0*/  UIADD3 UR4, -UR13, UR19, URZ ;  /* 0x000000130d047290 */ /* 0x000fe2000fffe13f */
[----:B------:R-:W-:Y:S01]  /*c8d0*/  IMAD.MOV.U32 R10, RZ, RZ, R23 ;  /* 0x000000ffff0a7224 */ /* 0x000fe200078e0017 */
[----:B------:R-:W-:-:S04]  /*c8e0*/  DEPBAR.LE SB0, 0x3 ;  /* 0x000080c00000791a */ /* 0x000fc80000000000 */
        /* <DEDUP_REMOVED lines=64> */
[----:B------:R-:W-:-:S02]  /*ccf0*/  LOP3.LUT R13, R15, 0x38, R68, 0xf8, !PT ;  /* 0x000000380f0d7812 */ /* 0x000fc400078ef844 */
[----:B------:R-:W-:Y:S02]  /*cd00*/  LEA.HI R9, R9, R12, RZ, 0x3 ;  /* 0x0000000c09097211 */ /* 0x000fe400078f18ff */
[----:B------:R-:W-:Y:S02]  /*cd10*/  SHF.R.U32.HI R11, RZ, 0x3, R15 ;  /* 0x00000003ff0b7819 */ /* 0x000fe4000001160f */
[----:B------:R-:W-:Y:S01]  /*cd20*/  LOP3.LUT R10, R15, 0x38, R10, 0xf8, !PT ;  /* 0x000000380f0a7812 */ /* 0x000fe200078ef80a */
[----:B------:R-:W-:Y:S01]  /*cd30*/  IMAD.SHL.U32 R9, R9, 0x400, RZ ;  /* 0x0000040009097824 */ /* 0x000fe200078e00ff */
[----:B------:R-:W-:Y:S02]  /*cd40*/  LOP3.LUT R13, R8, R13, R11, 0xf6, !PT ;  /* 0x0000000d080d7212 */ /* 0x000fe400078ef60b */
[----:B------:R-:W-:Y:S02]  /*cd50*/  LOP3.LUT R11, R10, R11, RZ, 0x3c, !PT ;  /* 0x0000000b0a0b7212 */ /* 0x000fe400078e3cff */
[----:B------:R-:W-:Y:S01]  /*cd60*/  LOP3.LUT R9, R9, 0x7fffe000, RZ, 0xc0, !PT ;  /* 0x7fffe00009097812 */ /* 0x000fe200078ec0ff */
[----:B------:R-:W-:Y:S01]  /*cd70*/  IMAD.SHL.U32 R113, R13, 0x2, RZ ;  /* 0x000000020d717824 */ /* 0x000fe200078e00ff */
[----:B------:R-:W-:-:S02]  /*cd80*/  SHF.R.U64 R74, R74, 0x10, R75 ;  /* 0x000000104a4a7819 */ /* 0x000fc4000000124b */
[----:B------:R-:W-:Y:S02]  /*cd90*/  IADD3 R112, R11, R9, R8 ;  /* 0x000000090b707210 */ /* 0x000fe40007ffe008 */
[----:B------:R-:W1:Y:S01]  /*cda0*/  LDS.128 R12, [R113+0x18100] ;  /* 0x01810000710c7984 */ /* 0x000e620000000c00 */
[----:B------:R-:W-:Y:S02]  /*cdb0*/  SHF.R.U64 R76, R76, 0x10, R77 ;  /* 0x000000104c4c7819 */ /* 0x000fe4000000124d */
[----:B------:R-:W-:Y:S01]  /*cdc0*/  IMAD.SHL.U32 R112, R112, 0x2, RZ ;  /* 0x0000000270707824 */ /* 0x000fe200078e00ff */
[----:B------:R-:W-:Y:S02]  /*cdd0*/  SHF.R.U32.HI R75, RZ, 0x10, R75 ;  /* 0x00000010ff4b7819 */ /* 0x000fe4000001164b */
[----:B------:R-:W-:Y:S02]  /*cde0*/  SHF.R.U32.HI R77, RZ, 0x10, R77 ;  /* 0x00000010ff4d7819 */ /* 0x000fe4000001164d */
[----:B------:R-:W2:Y:S01]  /*cdf0*/  LDS.128 R8, [R112+0x18100] ;  /* 0x0181000070087984 */ /* 0x000ea20000000c00 */
[----:B------:R-:W-:-:S02]  /*ce00*/  PRMT R115, R115, 0x5410, R72 ;  /* 0x0000541073737816 */ /* 0x000fc40000000048 */
[----:B------:R-:W-:Y:S02]  /*ce10*/  PRMT R114, R114, 0x5410, R73 ;  /* 0x0000541072727816 */ /* 0x000fe40000000049 */
[----:B------:R-:W-:Y:S02]  /*ce20*/  PRMT R116, R116, 0x5410, R75 ;  /* 0x0000541074747816 */ /* 0x000fe4000000004b */
[----:B------:R-:W-:Y:S02]  /*ce30*/  SHF.R.U64 R78, R78, 0x10, R79 ;  /* 0x000000104e4e7819 */ /* 0x000fe4000000124f */
[----:B------:R-:W-:Y:S02]  /*ce40*/  PRMT R118, R118, 0x5410, R77 ;  /* 0x0000541076767816 */ /* 0x000fe4000000004d */
[----:B------:R-:W-:Y:S02]  /*ce50*/  SHF.R.U32.HI R79, RZ, 0x10, R79 ;  /* 0x00000010ff4f7819 */ /* 0x000fe4000001164f */
[----:B------:R-:W-:-:S02]  /*ce60*/  PRMT R119, R119, 0x5410, R76 ;  /* 0x0000541077777816 */ /* 0x000fc4000000004c */
[----:B------:R-:W-:Y:S02]  /*ce70*/  PRMT R120, R120, 0x5410, R79 ;  /* 0x0000541078787816 */ /* 0x000fe4000000004f */
[C---:B------:R-:W-:Y:S01]  /*ce80*/  LOP3.LUT R126, R119.reuse, 0xffff0000, RZ, 0xc0, !PT ;  /* 0xffff0000777e7812 */ /* 0x040fe200078ec0ff */
[----:B------:R-:W-:Y:S01]  /*ce90*/  IMAD.U32 R79, R119, 0x10000, RZ ;  /* 0x00010000774f7824 */ /* 0x000fe200078e00ff */
[----:B------:R-:W-:Y:S01]  /*cea0*/  PRMT R121, R121, 0x5410, R78 ;  /* 0x0000541079797816 */ /* 0x000fe2000000004e */
[----:B------:R-:W-:Y:S01]  /*ceb0*/  IMAD.U32 R119, R114, 0x10000, RZ ;  /* 0x0001000072777824 */ /* 0x000fe200078e00ff */
[----:B------:R-:W-:Y:S02]  /*cec0*/  SHF.L.U32 R125, R116, 0x10, RZ ;  /* 0x00000010747d7819 */ /* 0x000fe400000006ff */
[----:B------:R-:W-:Y:S02]  /*ced0*/  PRMT R117, R117, 0x5410, R74 ;  /* 0x0000541075757816 */ /* 0x000fe4000000004a */
[----:B------:R-:W-:-:S02]  /*cee0*/  LOP3.LUT R114, R114, 0xffff0000, RZ, 0xc0, !PT ;  /* 0xffff000072727812 */ /* 0x000fc400078ec0ff */
[----:B------:R-:W-:Y:S02]  /*cef0*/  LOP3.LUT R116, R116, 0xffff0000, RZ, 0xc0, !PT ;  /* 0xffff000074747812 */ /* 0x000fe400078ec0ff */
        /* <DEDUP_REMOVED lines=20> */
[C---:B------:R-:W-:Y:S02]  /*d040*/  FFMA.FTZ R10, R73.reuse, R79, -R10 ;  /* 0x0000004f490a7223 */ /* 0x040fe4000001080a */
[----:B------:R-:W-:Y:S02]  /*d050*/  FFMA.FTZ R76, R73, R9, R76 ;  /* 0x00000009494c7223 */ /* 0x000fe4000001004c */
[C---:B------:R-:W-:Y:S02]  /*d060*/  FMUL.FTZ R79, R15.reuse, R115 ;  /* 0x000000730f4f7220 */ /* 0x040fe40000410000 */
[C---:B------:R-:W-:Y:S01]  /*d070*/  IMAD.U32 R9, R118.reuse, 0x10000, RZ ;  /* 0x0001000076097824 */ /* 0x040fe200078e00ff */
[----:B------:R-:W-:Y:S01]  /*d080*/  LOP3.LUT R118, R118, 0xffff0000, RZ, 0xc0, !PT ;  /* 0xffff000076767812 */ /* 0x000fe200078ec0ff */
[----:B------:R-:W-:-:S02]  /*d090*/  FMUL.FTZ R15, R15, R126 ;  /* 0x0000007e0f0f7220 */ /* 0x000fc40000410000 */
[C---:B------:R-:W-:Y:S02]  /*d0a0*/  FMUL.FTZ R73, R8.reuse, R119 ;  /* 0x0000007708497220 */ /* 0x040fe40000410000 */
[----:B------:R-:W-:Y:S02]  /*d0b0*/  FMUL.FTZ R8, R8, R9 ;  /* 0x0000000908087220 */ /* 0x000fe40000410000 */
[C---:B------:R-:W-:Y:S02]  /*d0c0*/  FFMA.FTZ R79, R72.reuse, R126, -R79 ;  /* 0x0000007e484f7223 */ /* 0x040fe4000001084f */
[----:B------:R-:W-:Y:S02]  /*d0d0*/  FFMA.FTZ R15, R72, R115, R15 ;  /* 0x00000073480f7223 */ /* 0x000fe4000001000f */
[C---:B------:R-:W-:Y:S01]  /*d0e0*/  IMAD.U32 R72, R120.reuse, 0x10000, RZ ;  /* 0x0001000078487824 */ /* 0x040fe200078e00ff */
[----:B------:R-:W-:Y:S01]  /*d0f0*/  LOP3.LUT R120, R120, 0xffff0000, RZ, 0xc0, !PT ;  /* 0xffff000078787812 */ /* 0x000fe200078ec0ff */
[----:B------:R-:W-:-:S02]  /*d100*/  FFMA.FTZ R73, R12, R9, -R73 ;  /* 0x000000090c497223 */ /* 0x000fc40000010849 */
        /* <DEDUP_REMOVED lines=10> */
[-C--:B------:R-:W-:Y:S02]  /*d1b0*/  FMUL.FTZ R123, R123, R115.reuse ;  /* 0x000000737b7b7220 */ /* 0x080fe40000410000 */
[C---:B------:R-:W-:Y:S02]  /*d1c0*/  FMUL.FTZ R8, R124.reuse, R114 ;  /* 0x000000727c087220 */ /* 0x040fe40000410000 */
[----:B------:R-:W-:Y:S02]  /*d1d0*/  FMUL.FTZ R124, R124, R118 ;  /* 0x000000767c7c7220 */ /* 0x000fe40000410000 */
[----:B------:R-:W-:-:S02]  /*d1e0*/  FFMA.FTZ R115, R74, R115, -R13 ;  /* 0x000000734a737223 */ /* 0x000fc4000001080d */
[----:B------:R-:W-:Y:S02]  /*d1f0*/  FFMA.FTZ R123, R74, R12, R123 ;  /* 0x0000000c4a7b7223 */ /* 0x000fe4000001007b */
[----:B------:R-:W-:Y:S02]  /*d200*/  FFMA.FTZ R118, R75, R118, -R8 ;  /* 0x000000764b767223 */ /* 0x000fe40000010808 */
[----:B------:R-:W-:Y:S02]  /*d210*/  FMUL.FTZ R74, R122, R117 ;  /* 0x000000757a4a7220 */ /* 0x000fe40000410000 */
[C---:B------:R-:W-:Y:S01]  /*d220*/  FMUL.FTZ R12, R11.reuse, R116 ;  /* 0x000000740b0c7220 */ /* 0x040fe20000410000 */
[----:B------:R-:W-:Y:S01]  /*d230*/  F2FP.BF16.PACK_AB R13, R118, R73 ;  /* 0x00000049760d723e */ /* 0x000fe200000010ff */
[----:B------:R-:W-:Y:S02]  /*d240*/  FMUL.FTZ R78, R122, R121 ;  /* 0x000000797a4e7220 */ /* 0x000fe40000410000 */
[----:B------:R-:W-:-:S02]  /*d250*/  FMUL.FTZ R8, R11, R120 ;  /* 0x000000780b087220 */ /* 0x000fc40000410000 */
[C---:B------:R-:W-:Y:S02]  /*d260*/  FFMA.FTZ R74, R14.reuse, R121, -R74 ;  /* 0x000000790e4a7223 */ /* 0x040fe4000001084a */
[----:B------:R-:W-:Y:S01]  /*d270*/  FFMA.FTZ R11, R77, R120, -R12 ;  /* 0x000000784d0b7223 */ /* 0x000fe2000001080c */
[----:B------:R-:W-:Y:S01]  /*d280*/  F2FP.BF16.PACK_AB R12, R79, R10 ;  /* 0x0000000a4f0c723e */ /* 0x000fe200000010ff */
[----:B------:R-:W-:Y:S02]  /*d290*/  FFMA.FTZ R124, R75, R114, R124 ;  /* 0x000000724b7c7223 */ /* 0x000fe4000001007c */
[----:B------:R-:W-:Y:S01]  /*d2a0*/  FFMA.FTZ R78, R14, R117, R78 ;  /* 0x000000750e4e7223 */ /* 0x000fe2000001004e */
[----:B------:R-:W-:Y:S01]  /*d2b0*/  F2FP.BF16.PACK_AB R14, R74, R115 ;  /* 0x000000734a0e723e */ /* 0x000fe200000010ff */
[----:B------:R-:W-:Y:S01]  /*d2c0*/  FFMA.FTZ R116, R77, R116, R8 ;  /* 0x000000744d747223 */ /* 0x000fe20000010008 */
[----:B------:R-:W-:Y:S02]  /*d2d0*/  F2FP.BF16.PACK_AB R8, R15, R76 ;  /* 0x0000004c0f08723e */ /* 0x000fe400000010ff */
[----:B------:R-:W-:-:S02]  /*d2e0*/  F2FP.BF16.PACK_AB R15, R11, R72 ;  /* 0x000000480b0f723e */ /* 0x000fc400000010ff */
[----:B------:R-:W-:Y:S02]  /*d2f0*/  F2FP.BF16.PACK_AB R9, R124, R9 ;  /* 0x000000097c09723e */ /* 0x000fe400000010ff */
[----:B------:R-:W-:Y:S01]  /*d300*/  F2FP.BF16.PACK_AB R10, R78, R123 ;  /* 0x0000007b4e0a723e */ /* 0x000fe200000010ff */
[----:B------:R1:W-:Y:S01]  /*d310*/  STS.128 [R113+0x18100], R12 ;  /* 0x0181000c71007388 */ /* 0x0003e20000000c00 */
[----:B------:R-:W-:-:S05]  /*d320*/  F2FP.BF16.PACK_AB R11, R116, R125 ;  /* 0x0000007d740b723e */ /* 0x000fca00000010ff */
[----:B------:R1:W-:Y:S02]  /*d330*/  STS.128 [R112+0x18100], R8 ;  /* 0x0181000870007388 */ /* 0x0003e40000000c00 */
.L_x_1662:
[----:B------:R-:W-:Y:S05]  /*d340*/  BSYNC B0 ;  /* 0x0000000000007941 */ /* 0x000fea0003800000 */
.L_x_1661:
        /* <DEDUP_REMOVED lines=28> */
[----:B------:R-:W-:Y:S01]  /*d510*/  SHF.R.U64 R54, R54, 0x10, R55 ;  /* 0x0000001036367819 */ /* 0x000fe20000001237 */
[----:B------:R-:W-:Y:S01]  /*d520*/  IMAD R8, R7, 0x200, R8 ;  /* 0x0000020007087824 */ /* 0x000fe200078e0208 */
[----:B------:R-:W-:Y:S01]  /*d530*/  SHF.R.U64 R56, R56, 0x10, R57 ;  /* 0x0000001038387819 */ /* 0x000fe20000001239 */
[----:B------:R-:W-:Y:S01]  /*d540*/  IMAD.SHL.U32 R73, R12, 0x2, RZ ;  /* 0x000000020c497824 */ /* 0x000fe200078e00ff */
[----:B------:R-:W-:Y:S02]  /*d550*/  SHF.R.U32.HI R55, RZ, 0x10, R55 ;  /* 0x00000010ff377819 */ /* 0x000fe40000011637 */
[----:B------:R-:W-:-:S02]  /*d560*/  IADD3 R72, R8, R9, RZ ;  /* 0x0000000908487210 */ /* 0x000fc40007ffe0ff */
[----:B------:R-:W1:Y:S01]  /*d570*/  LDS.128 R12, [R73+0x18100] ;  /* 0x01810000490c7984 */ /* 0x000e620000000c00 */
[----:B------:R-:W-:Y:S02]  /*d580*/  SHF.R.U32.HI R57, RZ, 0x10, R57 ;  /* 0x00000010ff397819 */ /* 0x000fe40000011639 */
[----:B------:R-:W-:Y:S01]  /*d590*/  IMAD.SHL.U32 R72, R72, 0x2, RZ ;  /* 0x0000000248487824 */ /* 0x000fe200078e00ff */
[----:B------:R-:W-:Y:S02]  /*d5a0*/  PRMT R105, R105, 0x5410, R52 ;  /* 0x0000541069697816 */ /* 0x000fe40000000034 */
[----:B------:R-:W-:Y:S02]  /*d5b0*/  PRMT R104, R104, 0x5410, R53 ;  /* 0x0000541068687816 */ /* 0x000fe40000000035 */
[----:B------:R-:W2:Y:S01]  /*d5c0*/  LDS.128 R8, [R72+0x18100] ;  /* 0x0181000048087984 */ /* 0x000ea20000000c00 */
        /* <DEDUP_REMOVED lines=34> */
[C---:B------:R-:W-:Y:S01]  /*d7f0*/  SHF.L.U32 R9, R108.reuse, 0x10, RZ ;  /* 0x000000106c097819 */ /* 0x040fe200000006ff */
[C---:B------:R-:W-:Y:S01]  /*d800*/  FMUL.FTZ R59, R15.reuse, R105 ;  /* 0x000000690f3b7220 */ /* 0x040fe20000410000 */
[----:B------:R-:W-:Y:S01]  /*d810*/  LOP3.LUT R108, R108, 0xffff0000, RZ, 0xc0, !PT ;  /* 0xffff00006c6c7812 */ /* 0x000fe200078ec0ff */
[----:B------:R-:W-:-:S02]  /*d820*/  FMUL.FTZ R15, R15, R78 ;  /* 0x0000004e0f0f7220 */ /* 0x000fc40000410000 */
[----:B------:R-:W-:Y:S02]  /*d830*/  FMUL.FTZ R53, R8, R77 ;  /* 0x0000004d08357220 */ /* 0x000fe40000410000 */
[----:B------:R-:W-:Y:S02]  /*d840*/  FFMA.FTZ R59, R52, R78, -R59 ;  /* 0x0000004e343b7223 */ /* 0x000fe4000001083b */
[----:B------:R-:W-:Y:S02]  /*d850*/  FMUL.FTZ R8, R8, R9 ;  /* 0x0000000908087220 */ /* 0x000fe40000410000 */
[C---:B------:R-:W-:Y:S01]  /*d860*/  IMAD.U32 R78, R106.reuse, 0x10000, RZ ;  /* 0x000100006a4e7824 */ /* 0x040fe200078e00ff */
[----:B------:R-:W-:Y:S01]  /*d870*/  LOP3.LUT R106, R106, 0xffff0000, RZ, 0xc0, !PT ;  /* 0xffff00006a6a7812 */ /* 0x000fe200078ec0ff */
        /* <DEDUP_REMOVED lines=39> */
.L_x_1664:
[----:B------:R-:W-:Y:S05]  /*daf0*/  BSYNC B0 ;  /* 0x0000000000007941 */ /* 0x000fea0003800000 */
.L_x_1663:
        /* <DEDUP_REMOVED lines=121> */
.L_x_1660:
[----:B------:R-:W-:Y:S05]  /*e290*/  BSYNC B1 ;  /* 0x0000000000017941 */ /* 0x000fea0003800000 */
.L_x_1659:
        /* <DEDUP_REMOVED lines=17> */
[C---:B------:R-:W-:Y:S02]  /*e3b0*/  LOP3.LUT R13, R9.reuse, 0x38, R68, 0xf8, !PT ;  /* 0x00000038090d7812 */ /* 0x040fe400078ef844 */
[----:B------:R-:W-:Y:S01]  /*e3c0*/  SHF.R.U32.HI R11, RZ, 0x3, R9 ;  /* 0x00000003ff0b7819 */ /* 0x000fe20000011609 */
[----:B------:R-:W-:Y:S01]  /*e3d0*/  IMAD.SHL.U32 R10, R10, 0x400, RZ ;  /* 0x000004000a0a7824 */ /* 0x000fe200078e00ff */
[----:B------:R-:W-:Y:S02]  /*e3e0*/  LOP3.LUT R8, R8, 0xfffffe00, RZ, 0xc0, !PT ;  /* 0xfffffe0008087812 */ /* 0x000fe400078ec0ff */
[----:B------:R-:W-:Y:S02]  /*e3f0*/  LOP3.LUT R12, R9, 0x38, R12, 0xf8, !PT ;  /* 0x00000038090c7812 */ /* 0x000fe400078ef80c */
[----:B------:R-:W-:Y:S02]  /*e400*/  LOP3.LUT R13, R8, R13, R11, 0xf6, !PT ;  /* 0x0000000d080d7212 */ /* 0x000fe400078ef60b */
[----:B------:R-:W-:-:S02]  /*e410*/  LOP3.LUT R11, R12, R11, RZ, 0x3c, !PT ;  /* 0x0000000b0c0b7212 */ /* 0x000fc400078e3cff */
[----:B------:R-:W-:Y:S01]  /*e420*/  LOP3.LUT R10, R10, 0x7fffe000, RZ, 0xc0, !PT ;  /* 0x7fffe0000a0a7812 */ /* 0x000fe200078ec0ff */
[----:B------:R-:W-:Y:S01]  /*e430*/  IMAD.SHL.U32 R45, R13, 0x2, RZ ;  /* 0x000000020d2d7824 */ /* 0x000fe200078e00ff */
[----:B------:R-:W-:Y:S02]  /*e440*/  SHF.R.U32.HI R40, RZ, 0x10, R41 ;  /* 0x00000010ff287819 */ /* 0x000fe40000011629 */
[----:B------:R-:W-:Y:S02]  /*e450*/  IADD3 R44, R11, R10, R8 ;  /* 0x0000000a0b2c7210 */ /* 0x000fe40007ffe008 */
[----:B------:R-:W1:Y:S01]  /*e460*/  LDS.128 R12, [R45+0x18100] ;  /* 0x018100002d0c7984 */ /* 0x000e620000000c00 */
[--C-:B------:R-:W-:Y:S02]  /*e470*/  SHF.R.U64 R41, R42, 0x10, R43.reuse ;  /* 0x000000102a297819 */ /* 0x100fe4000000122b */
[----:B------:R-:W-:Y:S01]  /*e480*/  IMAD.SHL.U32 R44, R44, 0x2, RZ ;  /* 0x000000022c2c7824 */ /* 0x000fe200078e00ff */
[----:B------:R-:W-:-:S02]  /*e490*/  SHF.R.U32.HI R42, RZ, 0x10, R43 ;  /* 0x00000010ff2a7819 */ /* 0x000fc4000001162b */
[--C-:B------:R-:W-:Y:S02]  /*e4a0*/  SHF.R.U64 R43, R36, 0x10, R37.reuse ;  /* 0x00000010242b7819 */ /* 0x100fe40000001225 */
[----:B------:R-:W2:Y:S01]  /*e4b0*/  LDS.128 R8, [R44+0x18100] ;  /* 0x018100002c087984 */ /* 0x000ea20000000c00 */
[----:B------:R-:W-:Y:S02]  /*e4c0*/  SHF.R.U32.HI R36, RZ, 0x10, R37 ;  /* 0x00000010ff247819 */ /* 0x000fe40000011625 */
[----:B------:R-:W-:Y:S02]  /*e4d0*/  SHF.R.U64 R37, R38, 0x10, R39 ;  /* 0x0000001026257819 */ /* 0x000fe40000001227 */
[----:B------:R-:W-:Y:S02]  /*e4e0*/  PRMT R85, R85, 0x5410, R36 ;  /* 0x0000541055557816 */ /* 0x000fe40000000024 */
        /* <DEDUP_REMOVED lines=82> */
.L_x_1666:
[----:B------:R-:W-:Y:S05]  /*ea10*/  BSYNC B0 ;  /* 0x0000000000007941 */ /* 0x000fea0003800000 */
.L_x_1665:
        /* <DEDUP_REMOVED lines=124> */
.L_x_1668:
[----:B------:R-:W-:Y:S05]  /*f1e0*/  BSYNC B0 ;  /* 0x0000000000007941 */ /* 0x000fea0003800000 */
.L_x_1667:
        /* <DEDUP_REMOVED lines=73> */
[C---:B------:R-:W-:Y:S01]  /*f680*/  IMAD.U32 R9, R64.reuse, 0x10000, RZ ;  /* 0x0001000040097824 */ /* 0x040fe200078e00ff */
[----:B------:R-:W-:Y:S01]  /*f690*/  LOP3.LUT R64, R64, 0xffff0000, RZ, 0xc0, !PT ;  /* 0xffff000040407812 */ /* 0x000fe200078ec0ff */
[----:B------:R-:W-:Y:S02]  /*f6a0*/  FMUL.FTZ R23, R15, R61 ;  /* 0x0000003d0f177220 */ /* 0x000fe40000410000 */
[----:B------:R-:W-:-:S02]  /*f6b0*/  FMUL.FTZ R17, R8, R33 ;  /* 0x0000002108117220 */ /* 0x000fc40000410000 */
[-C--:B------:R-:W-:Y:S02]  /*f6c0*/  FMUL.FTZ R15, R15, R32.reuse ;  /* 0x000000200f0f7220 */ /* 0x080fe40000410000 */
[-C--:B------:R-:W-:Y:S02]  /*f6d0*/  FMUL.FTZ R8, R8, R9.reuse ;  /* 0x0000000908087220 */ /* 0x080fe40000410000 */
[----:B------:R-:W-:Y:S02]  /*f6e0*/  FFMA.FTZ R23, R16, R32, -R23 ;  /* 0x0000002010177223 */ /* 0x000fe40000010817 */
[C---:B------:R-:W-:Y:S01]  /*f6f0*/  IMAD.U32 R22, R11.reuse, 0x10000, RZ ;  /* 0x000100000b167824 */ /* 0x040fe200078e00ff */
[----:B------:R-:W-:Y:S01]  /*f700*/  LOP3.LUT R11, R11, 0xffff0000, RZ, 0xc0, !PT ;  /* 0xffff00000b0b7812 */ /* 0x000fe200078ec0ff */
[C---:B------:R-:W-:Y:S01]  /*f710*/  IMAD.U32 R32, R62.reuse, 0x10000, RZ ;  /* 0x000100003e207824 */ /* 0x040fe200078e00ff */
[----:B------:R-:W-:Y:S01]  /*f720*/  LOP3.LUT R62, R62, 0xffff0000, RZ, 0xc0, !PT ;  /* 0xffff00003e3e7812 */ /* 0x000fe200078ec0ff */
[----:B------:R-:W-:-:S02]  /*f730*/  FFMA.FTZ R17, R12, R9, -R17 ;  /* 0x000000090c117223 */ /* 0x000fc40000010811 */
[----:B------:R-:W-:Y:S02]  /*f740*/  FFMA.FTZ R15, R16, R61, R15 ;  /* 0x0000003d100f7223 */ /* 0x000fe4000001000f */
[----:B------:R-:W-:Y:S02]  /*f750*/  FFMA.FTZ R9, R12, R33, R8 ;  /* 0x000000210c097223 */ /* 0x000fe40000010008 */
[C---:B------:R-:W-:Y:S01]  /*f760*/  IMAD.U32 R16, R66.reuse, 0x10000, RZ ;  /* 0x0001000042107824 */ /* 0x040fe200078e00ff */
[----:B------:R-:W-:Y:S01]  /*f770*/  LOP3.LUT R66, R66, 0xffff0000, RZ, 0xc0, !PT ;  /* 0xffff000042427812 */ /* 0x000fe200078ec0ff */
[C---:B------:R-:W-:Y:S01]  /*f780*/  IMAD.U32 R33, R63.reuse, 0x10000, RZ ;  /* 0x000100003f217824 */ /* 0x040fe200078e00ff */
[----:B------:R-:W-:Y:S01]  /*f790*/  LOP3.LUT R63, R63, 0xffff0000, RZ, 0xc0, !PT ;  /* 0xffff00003f3f7812 */ /* 0x000fe200078ec0ff */
[C---:B------:R-:W-:Y:S02]  /*f7a0*/  FMUL.FTZ R8, R22.reuse, R32 ;  /* 0x0000002016087220 */ /* 0x040fe40000410000 */
[----:B------:R-:W-:-:S02]  /*f7b0*/  FMUL.FTZ R22, R22, R16 ;  /* 0x0000001016167220 */ /* 0x000fc40000410000 */
[----:B------:R-:W-:Y:S02]  /*f7c0*/  FMUL.FTZ R12, R30, R33 ;  /* 0x000000211e0c7220 */ /* 0x000fe40000410000 */
[C---:B------:R-:W-:Y:S01]  /*f7d0*/  IMAD.U32 R18, R14.reuse, 0x10000, RZ ;  /* 0x000100000e127824 */ /* 0x040fe200078e00ff */
[----:B------:R-:W-:Y:S01]  /*f7e0*/  LOP3.LUT R14, R14, 0xffff0000, RZ, 0xc0, !PT ;  /* 0xffff00000e0e7812 */ /* 0x000fe200078ec0ff */
        /* <DEDUP_REMOVED lines=27> */
.L_x_1644:
[----:B------:R-:W-:Y:S05]  /*f9a0*/  BSYNC B2 ;  /* 0x0000000000027941 */ /* 0x000fea0003800000 */
.L_x_1626:
[----:B------:R-:W-:-:S04]  /*f9b0*/  DEPBAR.LE SB0, 0x2 ;  /* 0x000080800000791a */ /* 0x000fc80000000000 */
[----:B------:R-:W-:Y:S01]  /*f9c0*/  IMAD.MOV.U32 R186, RZ, RZ, 0x20 ;  /* 0x00000020ffba7424 */ /* 0x000fe200078e00ff */
[----:B------:R-:W-:Y:S01]  /*f9d0*/  BAR.SYNC.DEFER_BLOCKING 0x0 ;  /* 0x0000000000007b1d */ /* 0x000fe20000010000 */
[----:B------:R-:W-:Y:S01]  /*f9e0*/  LOP3.LUT P0, RZ, R132, 0x2, RZ, 0xc0, !PT ;  /* 0x0000000284ff7812 */ /* 0x000fe2000780c0ff */
[----:B------:R-:W-:Y:S01]  /*f9f0*/  IMAD.SHL.U32 R189, R5, 0x2, RZ ;  /* 0x0000000205bd7824 */ /* 0x000fe200078e00ff */
[----:B------:R-:W-:Y:S01]  /*fa00*/  LEA R188, R0, 0x18100, 0x1 ;  /* 0x0001810000bc7811 */ /* 0x000fe200078e08ff */
[----:B------:R-:W-:Y:S01]  /*fa10*/  IMAD.SHL.U32 R187, R2, 0x2, RZ ;  /* 0x0000000202bb7824 */ /* 0x000fe200078e00ff */
[----:B------:R-:W-:Y:S02]  /*fa20*/  SEL R186, R186, 0xffffffe0, !P0 ;  /* 0xffffffe0baba7807 */ /* 0x000fe40004000000 */
[----:B------:R-:W-:Y:S02]  /*fa30*/  PLOP3.LUT P0, PT, PT, PT, UP1, 0x40, 0x0 ;  /* 0x000000000000781c */ /* 0x000fe40003f0e818 */
[----:B------:R-:W-:Y:S01]  /*fa40*/  SHF.L.U32 R60, R0, 0x1, RZ ;  /* 0x00000001003c7819 */ /* 0x000fe200000006ff */
[----:B------:R-:W-:Y:S01]  /*fa50*/  IMAD.IADD R0, R188, 0x1, R187 ;  /* 0x00000001bc007824 */ /* 0x000fe200078e02bb */
[----:B------:R-:W-:-:S04]  /*fa60*/  IADD3 R90, R189, R186, RZ ;  /* 0x000000babd5a7210 */ /* 0x000fc80007ffe0ff */
[----:B------:R-:W2:Y:S04]  /*fa70*/  LDSM.16.M88.4 R60, [R60+0x18100] ;  /* 0x018100003c3c783b */ /* 0x000ea80000000200 */
[----:B------:R3:W4:Y:S04]  /*fa80*/  LDSM.16.M88.4 R44, [R189+0xc100] ;  /* 0x00c10000bd2c783b */ /* 0x0007280000000200 */
[----:B------:R3:W1:Y:S04]  /*fa90*/  LDSM.16.M88.4 R72, [R189+0xc900] ;  /* 0x00c90000bd48783b */ /* 0x0006680000000200 */
[----:B------:R3:W1:Y:S04]  /*faa0*/  LDSM.16.M88.4 R68, [R189+0xd100] ;  /* 0x00d10000bd44783b */ /* 0x0006680000000200 */
[----:B-1----:R3:W1:Y:S04]  /*fab0*/  LDSM.16.M88.4 R28, [R189+0xd900] ;  /* 0x00d90000bd1c783b */ /* 0x0026680000000200 */
        /* <DEDUP_REMOVED lines=15> */
[----:B------:R-:W-:Y:S02]  /*fbb0*/  IADD3 R37, -R216, 0x10, RZ ;  /* 0x00000010d8257810 */ /* 0x000fe40007ffe1ff */
[----:B------:R-:W-:Y:S01]  /*fbc0*/  LOP3.LUT R43, R43, 0xf, RZ, 0xc0, !PT ;  /* 0x0000000f2b2b7812 */ /* 0x000fe200078ec0ff */
[----:B------:R-:W-:Y:S01]  /*fbd0*/  IMAD.IADD R33, R33, 0x1, R5 ;  /* 0x0000000121217824 */ /* 0x000fe200078e0205 */
[----:B------:R-:W-:Y:S01]  /*fbe0*/  SHF.L.U64.HI R27, R214, 0x1, R217 ;  /* 0x00000001d61b7819 */ /* 0x000fe200000102d9 */
[----:B------:R-:W-:Y:S01]  /*fbf0*/  IMAD R5, R203, c[0x0][0x21c], R2 ;  /* 0x00008700cb057a24 */ /* 0x000fe200078e0202 */
[----:B------:R-:W-:Y:S01]  /*fc00*/  LOP3.LUT R37, R37, 0xf, RZ, 0xc0, !PT ;  /* 0x0000000f25257812 */ /* 0x000fe200078ec0ff */
[----:B------:R-:W-:-:S04]  /*fc10*/  IMAD.WIDE.U32 R32, R203, c[0x0][0x218], R32 ;  /* 0x00008600cb207a25 */ /* 0x000fc800078e0020 */
[C---:B------:R-:W-:Y:S01]  /*fc20*/  IMAD.SHL.U32 R2, R213.reuse, 0x2, RZ ;  /* 0x00000002d5027824 */ /* 0x040fe200078e00ff */
[----:B------:R-:W-:Y:S02]  /*fc30*/  IADD3 R26, P0, R26, R32, RZ ;  /* 0x000000201a1a7210 */ /* 0x000fe40007f1e0ff */
[----:B------:R-:W-:Y:S02]  /*fc40*/  SEL R32, RZ, 0x10, P5 ;  /* 0x00000010ff207807 */ /* 0x000fe40002800000 */
[----:B------:R-:W-:Y:S01]  /*fc50*/  IADD3.X R5, R198, R33, R5, P0, !PT ;  /* 0x00000021c6057210 */ /* 0x000fe200007fe405 */
[----:B------:R-:W-:Y:S01]  /*fc60*/  IMAD.SHL.U32 R33, R218, 0x2, RZ ;  /* 0x00000002da217824 */ /* 0x000fe200078e00ff */
[----:B------:R-:W-:Y:S02]  /*fc70*/  LEA R36, P0, R26, c[0x0][0x1f8], 0x1 ;  /* 0x00007e001a247a11 */ /* 0x000fe400078008ff */
[----:B------:R-:W-:Y:S02]  /*fc80*/  IADD3 R48, -R32, 0x10, RZ ;  /* 0x0000001020307810 */ /* 0x000fe40007ffe1ff */
[----:B------:R-:W-:Y:S01]  /*fc90*/  LEA.HI.X R35, R26, c[0x0][0x1fc], R5, 0x1, P0 ;  /* 0x00007f001a237a11 */ /* 0x000fe200000f0c05 */
[----:B------:R-:W5:Y:S01]  /*fca0*/  SHFL.IDX PT, R38, R36, 0x1, 0x181f ;  /* 0x00381f0024267f89 */ /* 0x000f6200000e0000 */
[----:B------:R-:W-:Y:S01]  /*fcb0*/  LOP3.LUT R48, R48, 0xf, RZ, 0xc0, !PT ;  /* 0x0000000f30307812 */ /* 0x000fe200078ec0ff */
[----:B------:R-:W-:Y:S01]  /*fcc0*/  IMAD.SHL.U32 R26, R214, 0x2, RZ ;  /* 0x00000002d61a7824 */ /* 0x000fe200078e00ff */
[----:B------:R-:W-:Y:S01]  /*fcd0*/  SHF.L.U64.HI R5, R213, 0x1, R144 ;  /* 0x00000001d5057819 */ /* 0x000fe20000010290 */
[----:B------:R-:W3:Y:S01]  /*fce0*/  SHFL.IDX PT, R40, R35, 0x1, 0x181f ;  /* 0x00381f0023287f89 */ /* 0x000ee200000e0000 */
[----:B-----5:R-:W-:-:S04]  /*fcf0*/  IADD3 R48, P2, P0, R48, R38, R33 ;  /* 0x0000002630307210 */ /* 0x020fc8000785e021 */
[----:B---3--:R-:W-:Y:S02]  /*fd00*/  IADD3.X R49, RZ, R40, R34, P2, P0 ;  /* 0x00000028ff317210 */ /* 0x008fe400017e0422 */
[----:B------:R-:W-:-:S04]  /*fd10*/  IADD3 R42, P2, P0, R43, R38, R26 ;  /* 0x000000262b2a7210 */ /* 0x000fc8000785e01a */
[----:B------:R-:W-:Y:S02]  /*fd20*/  IADD3.X R43, RZ, R40, R27, P2, P0 ;  /* 0x00000028ff2b7210 */ /* 0x000fe400017e041b */
[----:B------:R-:W-:Y:S02]  /*fd30*/  IADD3 R50, P2, P0, R37, R38, R2 ;  /* 0x0000002625327210 */ /* 0x000fe4000785e002 */
[----:B------:R-:W3:Y:S02]  /*fd40*/  SHFL.IDX PT, R37, R36, RZ, 0x181f ;  /* 0x00181fff24257589 */ /* 0x000ee400000e0000 */
[----:B------:R-:W-:Y:S02]  /*fd50*/  IADD3.X R51, RZ, R40, R5, P2, P0 ;  /* 0x00000028ff337210 */ /* 0x000fe400017e0405 */
[----:B------:R-:W5:Y:S01]  /*fd60*/  SHFL.IDX PT, R38, R35, RZ, 0x181f ;  /* 0x00181fff23267589 */ /* 0x000f6200000e0000 */
[----:B---3--:R-:W-:-:S05]  /*fd70*/  IADD3 R40, P0, R37, R33, RZ ;  /* 0x0000002125287210 */ /* 0x008fca0007f1e0ff */
        /* <DEDUP_REMOVED lines=14> */
.L_x_1669:
[C---:B--234-:R-:W-:Y:S01]  /*fe60*/  HMMA.16816.F32.BF16 R24, R60.reuse, R44, RZ ;  /* 0x0000002c3c18723c */ /* 0x05cfe200000418ff */
        /* <DEDUP_REMOVED lines=10> */
[----:B------:R-:W-:Y:S01]  /*ff10*/  LDSM.16.M88.4 R52, [R184] ;  /* 0x00000000b834783b */ /* 0x000fe20000000200 */
[----:B------:R-:W-:Y:S01]  /*ff20*/  IMAD.IADD R5, R189, 0x1, R191 ;  /* 0x00000001bd057824 */ /* 0x000fe200078e02bf */
[----:B------:R-:W-:Y:S01]  /*ff30*/  UIMAD UR4, UR15, UR4, 0x41 ;  /* 0x000000410f0474a4 */ /* 0x000fe2000f8e0204 */
[----:B------:R-:W-:Y:S01]  /*ff40*/  IMAD.IADD R2, R191, 0x1, R90 ;  /* 0x00000001bf027824 */ /* 0x000fe200078e025a */
[----:B------:R-:W-:Y:S01]  /*ff50*/  LDSM.16.M88.4 R84, [R90+0x10100] ;  /* 0x010100005a54783b */ /* 0x000fe20000000200 */
[----:B------:R-:W-:Y:S01]  /*ff60*/  HMMA.16816.F32.BF16 R40, R60, R72, RZ ;  /* 0x000000483c28723c */ /* 0x000fe200000418ff */
[--C-:B------:R-:W-:Y:S01]  /*ff70*/  IMAD R134, R3, 0x2, R135.reuse ;  /* 0x0000000203867824 */ /* 0x100fe200078e0287 */
[----:B------:R-:W-:Y:S01]  /*ff80*/  UISETP.GE.AND UP0, UPT, UR15, 0x3, UPT ;  /* 0x000000030f00788c */ /* 0x000fe2000bf06270 */
[----:B------:R-:W-:Y:S01]  /*ff90*/  LDSM.16.M88.4 R48, [R5+0xc100] ;  /* 0x00c100000530783b */ /* 0x000fe20000000200 */
[----:B------:R-:W-:-:S02]  /*ffa0*/  IMAD.IADD R182, R187, 0x1, R135 ;  /* 0x00000001bbb67824 */ /* 0x000fc400078e0287 */
[----:B------:R-:W-:Y:S01]  /*ffb0*/  IMAD.IADD R143, R187, 0x1, R134 ;  /* 0x00000001bb8f7824 */ /* 0x000fe200078e0286 */
[----:B------:R-:W-:Y:S01]  /*ffc0*/  LDSM.16.M88.4 R32, [R5+0xc900] ;  /* 0x00c900000520783b */ /* 0x000fe20000000200 */
[----:B------:R-:W-:Y:S01]  /*ffd0*/  HMMA.16816.F32.BF16 R72, R60, R74, RZ ;  /* 0x0000004a3c48723c */ /* 0x000fe200000418ff */
[----:B------:R-:W-:Y:S02]  /*ffe0*/  IMAD R3, R3, 0x2, R182 ;  /* 0x0000000203037824 */ /* 0x000fe400078e02b6 */
[----:B------:R-:W-:Y:S01]  /*fff0*/  LDSM.16.M88.4 R76, [R2+0xd100] ;  /* 0x00d10000024c783b */ /* 0x000fe20000000200 */
[----:B------:R-:W-:-:S03]  /*10000*/  IMAD.IADD R171, R187, 0x1, R134 ;  /* 0x00000001bbab7824 */ /* 0x000fc600078e0286 */
[----:B------:R-:W-:Y:S01]  /*10010*/  LDSM.16.M88.4 R96, [R2+0xf100] ;  /* 0x00f100000260783b */ /* 0x000fe20000000200 */
[C---:B------:R-:W-:Y:S03]  /*10020*/  HMMA.16816.F32.BF16 R36, R60.reuse, R68, RZ ;  /* 0x000000443c24723c */ /* 0x040fe600000418ff */
[----:B------:R-:W0:Y:S05]  /*10030*/  LDGDEPBAR ;  /* 0x00000000000079af */ /* 0x000e2a0000000000 */
[C---:B------:R-:W-:Y:S08]  /*10040*/  HMMA.16816.F32.BF16 R68, R60.reuse, R70, RZ ;  /* 0x000000463c44723c */ /* 0x040ff000000418ff */
[C---:B-1----:R-:W-:Y:S08]  /*10050*/  HMMA.16816.F32.BF16 R64, R60.reuse, R28, RZ ;  /* 0x0000001c3c40723c */ /* 0x042ff000000418ff */
[----:B------:R-:W-:Y:S01]  /*10060*/  HMMA.16816.F32.BF16 R60, R60, R30, RZ ;  /* 0x0000001e3c3c723c */ /* 0x000fe200000418ff */
[----:B------:R-:W-:Y:S07]  /*10070*/  LDSM.16.M88.4 R28, [R5+0xd100] ;  /* 0x00d10000051c783b */ /* 0x000fee0000000200 */
[C---:B------:R-:W-:Y:S08]  /*10080*/  HMMA.16816.F32.BF16 R24, R8.reuse, R12, R24 ;  /* 0x0000000c0818723c */ /* 0x040ff00000041818 */
[C---:B------:R-:W-:Y:S01]  /*10090*/  HMMA.16816.F32.BF16 R44, R8.reuse, R14, R44 ;  /* 0x0000000e082c723c */ /* 0x040fe2000004182c */
        /* <DEDUP_REMOVED lines=8> */
[----:B------:R-:W-:Y:S01]  /*10120*/  HMMA.16816.F32.BF16 R60, R8, R58, R60 ;  /* 0x0000003a083c723c */ /* 0x000fe2000004183c */
[----:B------:R-:W4:Y:S04]  /*10130*/  LDSM.16.M88.4 R8, [R2+0xc900] ;  /* 0x00c900000208783b */ /* 0x000f280000000200 */
[----:B------:R-:W-:Y:S03]  /*10140*/  LDSM.16.M88.4 R56, [R2+0xd900] ;  /* 0x00d900000238783b */ /* 0x000fe60000000200 */
[C---:B-1----:R-:W-:Y:S08]  /*10150*/  HMMA.16816.F32.BF16 R24, R12.reuse, R48, R24 ;  /* 0x000000300c18723c */ /* 0x042ff00000041818 */
        /* <DEDUP_REMOVED lines=8> */
[C---:B--2---:R-:W-:Y:S08]  /*101e0*/  HMMA.16816.F32.BF16 R64, R12.reuse, R16, R64 ;  /* 0x000000100c40723c */ /* 0x044ff00000041840 */
[----:B------:R-:W-:Y:S01]  /*101f0*/  HMMA.16816.F32.BF16 R60, R12, R18, R60 ;  /* 0x000000120c3c723c */ /* 0x000fe2000004183c */
[----:B------:R-:W1:Y:S04]  /*10200*/  LDSM.16.M88.4 R12, [R188+0x4000] ;  /* 0x00400000bc0c783b */ /* 0x000e680000000200 */
[----:B------:R-:W2:Y:S03]  /*10210*/  LDSM.16.M88.4 R16, [R189+0xe900] ;  /* 0x00e90000bd10783b */ /* 0x000ea60000000200 */
[C---:B---3--:R-:W-:Y:S08]  /*10220*/  HMMA.16816.F32.BF16 R24, R52.reuse, R20, R24 ;  /* 0x000000143418723c */ /* 0x048ff00000041818 */
[C---:B------:R-:W-:Y:S01]  /*10230*/  HMMA.16816.F32.BF16 R44, R52.reuse, R22, R44 ;  /* 0x00000016342c723c */ /* 0x040fe2000004182c */
[----:B------:R-:W-:Y:S07]  /*10240*/  LDSM.16.M88.4 R20, [R189+0xf900] ;  /* 0x00f90000bd14783b */ /* 0x000fee0000000200 */
[C---:B----4-:R-:W-:Y:S08]  /*10250*/  HMMA.16816.F32.BF16 R40, R52.reuse, R8, R40 ;  /* 0x000000083428723c */ /* 0x050ff00000041828 */
[C---:B------:R-:W-:Y:S01]  /*10260*/  HMMA.16816.F32.BF16 R72, R52.reuse, R10, R72 ;  /* 0x0000000a3448723c */ /* 0x040fe20000041848 */
[----:B------:R-:W3:Y:S07]  /*10270*/  LDSM.16.M88.4 R8, [R90+0xe100] ;  /* 0x00e100005a08783b */ /* 0x000eee0000000200 */
[----:B------:R-:W-:Y:S08]  /*10280*/  HMMA.16816.F32.BF16 R36, R52, R76, R36 ;  /* 0x0000004c3424723c */ /* 0x000ff00000041824 */
[----:B-1----:R-:W-:Y:S08]  /*10290*/  HMMA.16816.F32.BF16 R24, R12, R32, R24 ;  /* 0x000000200c18723c */ /* 0x002ff00000041818 */
[C---:B------:R-:W-:Y:S01]  /*102a0*/  HMMA.16816.F32.BF16 R68, R52.reuse, R78, R68 ;  /* 0x0000004e3444723c */ /* 0x040fe20000041844 */
[----:B------:R-:W1:Y:S07]  /*102b0*/  LDSM.16.M88.4 R76, [R90+0xf100] ;  /* 0x00f100005a4c783b */ /* 0x000e6e0000000200 */
[C---:B------:R-:W-:Y:S08]  /*102c0*/  HMMA.16816.F32.BF16 R64, R52.reuse, R56, R64 ;  /* 0x000000383440723c */ /* 0x040ff00000041840 */
[----:B------:R-:W-:Y:S01]  /*102d0*/  HMMA.16816.F32.BF16 R60, R52, R58, R60 ;  /* 0x0000003a343c723c */ /* 0x000fe2000004183c */
[----:B------:R-:W-:Y:S04]  /*102e0*/  LDSM.16.M88.4 R56, [R90+0xf900] ;  /* 0x00f900005a38783b */ /* 0x000fe80000000200 */
[----:B------:R-:W-:Y:S03]  /*102f0*/  LDSM.16.M88.4 R52, [R5+0xe900] ;  /* 0x00e900000534783b */ /* 0x000fe60000000200 */
[C---:B------:R-:W-:Y:S01]  /*10300*/  HMMA.16816.F32.BF16 R44, R12.reuse, R34, R44 ;  /* 0x000000220c2c723c */ /* 0x040fe2000004182c */
[----:B------:R-:W-:Y:S07]  /*10310*/  LDSM.16.M88.4 R32, [R185+0x4000] ;  /* 0x00400000b920783b */ /* 0x000fee0000000200 */
[C---:B--2---:R-:W-:Y:S08]  /*10320*/  HMMA.16816.F32.BF16 R40, R12.reuse, R16, R40 ;  /* 0x000000100c28723c */ /* 0x044ff00000041828 */
[C---:B------:R-:W-:Y:S01]  /*10330*/  HMMA.16816.F32.BF16 R72, R12.reuse, R18, R72 ;  /* 0x000000120c48723c */ /* 0x040fe20000041848 */
[----:B------:R-:W2:Y:S07]  /*10340*/  LDSM.16.M88.4 R16, [R5+0xe100] ;  /* 0x00e100000510783b */ /* 0x000eae0000000200 */
[----:B------:R-:W-:Y:S08]  /*10350*/  HMMA.16816.F32.BF16 R36, R12, R48, R36 ;  /* 0x000000300c24723c */ /* 0x000ff00000041824 */
[----:B---3--:R-:W-:Y:S08]  /*10360*/  HMMA.16816.F32.BF16 R24, R28, R8, R24 ;  /* 0x000000081c18723c */ /* 0x008ff00000041818 */
[C---:B------:R-:W-:Y:S01]  /*10370*/  HMMA.16816.F32.BF16 R68, R12.reuse, R50, R68 ;  /* 0x000000320c44723c */ /* 0x040fe20000041844 */
[----:B------:R-:W-:Y:S07]  /*10380*/  LDSM.16.M88.4 R48, [R5+0xf900] ;  /* 0x00f900000530783b */ /* 0x000fee0000000200 */
[C---:B------:R-:W-:Y:S08]  /*10390*/  HMMA.16816.F32.BF16 R64, R12.reuse, R20, R64 ;  /* 0x000000140c40723c */ /* 0x040ff00000041840 */
[----:B------:R-:W-:Y:S01]  /*103a0*/  HMMA.16816.F32.BF16 R60, R12, R22, R60 ;  /* 0x000000160c3c723c */ /* 0x000fe2000004183c */
[----:B------:R-:W3:Y:S04]  /*103b0*/  LDSM.16.M88.4 R20, [R5+0xf100] ;  /* 0x00f100000514783b */ /* 0x000ee80000000200 */
[----:B------:R-:W-:Y:S03]  /*103c0*/  LDSM.16.M88.4 R12, [R2+0xe100] ;  /* 0x00e10000020c783b */ /* 0x000fe60000000200 */
[C---:B------:R-:W-:Y:S01]  /*103d0*/  HMMA.16816.F32.BF16 R44, R28.reuse, R10, R44 ;  /* 0x0000000a1c2c723c */ /* 0x040fe2000004182c */
[----:B------:R-:W4:Y:S07]  /*103e0*/  LDSM.16.M88.4 R8, [R184+0x4000] ;  /* 0x00400000b808783b */ /* 0x000f2e0000000200 */
[C---:B------:R-:W-:Y:S08]  /*103f0*/  HMMA.16816.F32.BF16 R40, R28.reuse, R80, R40 ;  /* 0x000000501c28723c */ /* 0x040ff00000041828 */
[C---:B------:R-:W-:Y:S01]  /*10400*/  HMMA.16816.F32.BF16 R72, R28.reuse, R82, R72 ;  /* 0x000000521c48723c */ /* 0x040fe20000041848 */
[----:B------:R-:W-:Y:S07]  /*10410*/  LDSM.16.M88.4 R80, [R189+0x10900] ;  /* 0x01090000bd50783b */ /* 0x000fee0000000200 */
[----:B-1----:R-:W-:Y:S08]  /*10420*/  HMMA.16816.F32.BF16 R36, R28, R76, R36 ;  /* 0x0000004c1c24723c */ /* 0x002ff00000041824 */
[----:B--2---:R-:W-:Y:S08]  /*10430*/  HMMA.16816.F32.BF16 R24, R32, R16, R24 ;  /* 0x000000102018723c */ /* 0x004ff00000041818 */
[C---:B------:R-:W-:Y:S01]  /*10440*/  HMMA.16816.F32.BF16 R68, R28.reuse, R78, R68 ;  /* 0x0000004e1c44723c */ /* 0x040fe20000041844 */
[----:B------:R-:W-:Y:S07]  /*10450*/  LDSM.16.M88.4 R76, [R189+0x11900] ;  /* 0x01190000bd4c783b */ /* 0x000fee0000000200 */
[C---:B------:R-:W-:Y:S08]  /*10460*/  HMMA.16816.F32.BF16 R64, R28.reuse, R56, R64 ;  /* 0x000000381c40723c */ /* 0x040ff00000041840 */
[----:B------:R-:W-:Y:S01]  /*10470*/  HMMA.16816.F32.BF16 R60, R28, R58, R60 ;  /* 0x0000003a1c3c723c */ /* 0x000fe2000004183c */
[----:B------:R-:W-:Y:S04]  /*10480*/  LDSM.16.M88.4 R28, [R189+0x10100] ;  /* 0x01010000bd1c783b */ /* 0x000fe80000000200 */
[----:B------:R1:W-:Y:S03]  /*10490*/  LDSM.16.M88.4 R56, [R0+0x8000] ;  /* 0x008000000038783b */ /* 0x0003e60000000200 */
[C---:B------:R-:W-:Y:S01]  /*104a0*/  HMMA.16816.F32.BF16 R44, R32.reuse, R18, R44 ;  /* 0x00000012202c723c */ /* 0x040fe2000004182c */
[----:B------:R-:W2:Y:S07]  /*104b0*/  LDSM.16.M88.4 R16, [R188+0x8000] ;  /* 0x00800000bc10783b */ /* 0x000eae0000000200 */
[C---:B------:R-:W-:Y:S08]  /*104c0*/  HMMA.16816.F32.BF16 R40, R32.reuse, R52, R40 ;  /* 0x000000342028723c */ /* 0x040ff00000041828 */
[----:B------:R-:W-:Y:S01]  /*104d0*/  HMMA.16816.F32.BF16 R72, R32, R54, R72 ;  /* 0x000000362048723c */ /* 0x000fe20000041848 */
[----:B------:R-:W5:Y:S01]  /*104e0*/  LDSM.16.M88.4 R52, [R2+0xe900] ;  /* 0x00e900000234783b */ /* 0x000f620000000200 */
[----:B-1----:R-:W-:-:S06]  /*104f0*/  LEA.HI R0, R88, R89, RZ, 0x2 ;  /* 0x0000005958007211 */ /* 0x002fcc00078f10ff */
[----:B---3--:R-:W-:Y:S01]  /*10500*/  HMMA.16816.F32.BF16 R36, R32, R20, R36 ;  /* 0x000000142024723c */ /* 0x008fe20000041824 */
[----:B------:R-:W-:-:S07]  /*10510*/  LOP3.LUT R0, R0, 0xfffffffc, RZ, 0xc0, !PT ;  /* 0xfffffffc00007812 */ /* 0x000fce00078ec0ff */
[----:B----4-:R-:W-:Y:S08]  /*10520*/  HMMA.16816.F32.BF16 R24, R8, R12, R24 ;  /* 0x0000000c0818723c */ /* 0x010ff00000041818 */
[----:B------:R-:W-:Y:S01]  /*10530*/  HMMA.16816.F32.BF16 R68, R32, R22, R68 ;  /* 0x000000162044723c */ /* 0x000fe20000041844 */
[----:B------:R-:W1:Y:S07]  /*10540*/  LDSM.16.M88.4 R20, [R2+0xf900] ;  /* 0x00f900000214783b */ /* 0x000e6e0000000200 */
[C---:B------:R-:W-:Y:S01]  /*10550*/  HMMA.16816.F32.BF16 R44, R8.reuse, R14, R44 ;  /* 0x0000000e082c723c */ /* 0x040fe2000004182c */
[----:B------:R-:W-:Y:S07]  /*10560*/  LDSM.16.M88.4 R12, [R185+0x8000] ;  /* 0x00800000b90c783b */ /* 0x000fee0000000200 */
[----:B------:R-:W-:Y:S08]  /*10570*/  HMMA.16816.F32.BF16 R36, R8, R96, R36 ;  /* 0x000000600824723c */ /* 0x000ff00000041824 */
[----:B--2---:R-:W-:Y:S08]  /*10580*/  HMMA.16816.F32.BF16 R24, R16, R28, R24 ;  /* 0x0000001c1018723c */ /* 0x004ff00000041818 */
[C---:B------:R-:W-:Y:S08]  /*10590*/  HMMA.16816.F32.BF16 R64, R32.reuse, R48, R64 ;  /* 0x000000302040723c */ /* 0x040ff00000041840 */
[----:B------:R-:W-:Y:S01]  /*105a0*/  HMMA.16816.F32.BF16 R60, R32, R50, R60 ;  /* 0x00000032203c723c */ /* 0x000fe2000004183c */
[----:B------:R-:W2:Y:S04]  /*105b0*/  LDSM.16.M88.4 R48, [R90+0x11100] ;  /* 0x011100005a30783b */ /* 0x000ea80000000200 */
[----:B------:R-:W3:Y:S03]  /*105c0*/  LDSM.16.M88.4 R32, [R5+0x10100] ;  /* 0x010100000520783b */ /* 0x000ee60000000200 */
[C---:B-----5:R-:W-:Y:S08]  /*105d0*/  HMMA.16816.F32.BF16 R40, R8.reuse, R52, R40 ;  /* 0x000000340828723c */ /* 0x060ff00000041828 */
[----:B------:R-:W-:Y:S01]  /*105e0*/  HMMA.16816.F32.BF16 R72, R8, R54, R72 ;  /* 0x000000360848723c */ /* 0x000fe20000041848 */
[----:B------:R-:W4:Y:S07]  /*105f0*/  LDSM.16.M88.4 R52, [R90+0x10900] ;  /* 0x010900005a34783b */ /* 0x000f2e0000000200 */
[C---:B------:R-:W-:Y:S01]  /*10600*/  HMMA.16816.F32.BF16 R44, R16.reuse, R30, R44 ;  /* 0x0000001e102c723c */ /* 0x040fe2000004182c */
[----:B------:R-:W5:Y:S07]  /*10610*/  LDSM.16.M88.4 R28, [R5+0x11100] ;  /* 0x01110000051c783b */ /* 0x000f6e0000000200 */
[----:B------:R-:W-:Y:S08]  /*10620*/  HMMA.16816.F32.BF16 R36, R16, R92, R36 ;  /* 0x0000005c1024723c */ /* 0x000ff00000041824 */
[----:B------:R-:W-:Y:S08]  /*10630*/  HMMA.16816.F32.BF16 R24, R56, R84, R24 ;  /* 0x000000543818723c */ /* 0x000ff00000041818 */
[C---:B------:R-:W-:Y:S08]  /*10640*/  HMMA.16816.F32.BF16 R68, R8.reuse, R98, R68 ;  /* 0x000000620844723c */ /* 0x040ff00000041844 */
[C---:B-1----:R-:W-:Y:S08]  /*10650*/  HMMA.16816.F32.BF16 R64, R8.reuse, R20, R64 ;  /* 0x000000140840723c */ /* 0x042ff00000041840 */
[----:B------:R-:W-:Y:S01]  /*10660*/  HMMA.16816.F32.BF16 R60, R8, R22, R60 ;  /* 0x00000016083c723c */ /* 0x000fe2000004183c */
[----:B------:R-:W-:Y:S04]  /*10670*/  LDSM.16.M88.4 R8, [R184+0x8000] ;  /* 0x00800000b808783b */ /* 0x000fe80000000200 */
[----:B------:R-:W1:Y:S03]  /*10680*/  LDSM.16.M88.4 R20, [R2+0x10100] ;  /* 0x010100000214783b */ /* 0x000e660000000200 */
[----:B------:R-:W-:Y:S08]  /*10690*/  HMMA.16816.F32.BF16 R40, R16, R80, R40 ;  /* 0x000000501028723c */ /* 0x000ff00000041828 */
[C---:B------:R-:W-:Y:S01]  /*106a0*/  HMMA.16816.F32.BF16 R44, R56.reuse, R86, R44 ;  /* 0x00000056382c723c */ /* 0x040fe2000004182c */
[----:B------:R-:W1:Y:S07]  /*106b0*/  LDSM.16.M88.4 R84, [R5+0x10900] ;  /* 0x010900000554783b */ /* 0x000e6e0000000200 */
[----:B--2---:R-:W-:Y:S08]  /*106c0*/  HMMA.16816.F32.BF16 R36, R56, R48, R36 ;  /* 0x000000303824723c */ /* 0x004ff00000041824 */
[----:B---3--:R-:W-:Y:S08]  /*106d0*/  HMMA.16816.F32.BF16 R24, R12, R32, R24 ;  /* 0x000000200c18723c */ /* 0x008ff00000041818 */
[C---:B------:R-:W-:Y:S01]  /*106e0*/  HMMA.16816.F32.BF16 R72, R16.reuse, R82, R72 ;  /* 0x000000521048723c */ /* 0x040fe20000041848 */
[----:B------:R-:W-:Y:S07]  /*106f0*/  LDSM.16.M88.4 R80, [R90+0x11900] ;  /* 0x011900005a50783b */ /* 0x000fee0000000200 */
[C---:B------:R-:W-:Y:S08]  /*10700*/  HMMA.16816.F32.BF16 R68, R16.reuse, R94, R68 ;  /* 0x0000005e1044723c */ /* 0x040ff00000041844 */
[C---:B------:R-:W-:Y:S08]  /*10710*/  HMMA.16816.F32.BF16 R64, R16.reuse, R76, R64 ;  /* 0x0000004c1040723c */ /* 0x040ff00000041840 */
[----:B------:R-:W-:Y:S01]  /*10720*/  HMMA.16816.F32.BF16 R60, R16, R78, R60 ;  /* 0x0000004e103c723c */ /* 0x000fe2000004183c */
[----:B------:R-:W2:Y:S07]  /*10730*/  LDSM.16.M88.4 R16, [R2+0x11100] ;  /* 0x011100000210783b */ /* 0x000eae0000000200 */
[----:B----4-:R-:W-:Y:S08]  /*10740*/  HMMA.16816.F32.BF16 R40, R56, R52, R40 ;  /* 0x000000343828723c */ /* 0x010ff00000041828 */
[C---:B------:R-:W-:Y:S01]  /*10750*/  HMMA.16816.F32.BF16 R44, R12.reuse, R34, R44 ;  /* 0x000000220c2c723c */ /* 0x040fe2000004182c */
[----:B------:R-:W3:Y:S07]  /*10760*/  LDSM.16.M88.4 R32, [R2+0x10900] ;  /* 0x010900000220783b */ /* 0x000eee0000000200 */
[----:B-----5:R-:W-:Y:S08]  /*10770*/  HMMA.16816.F32.BF16 R36, R12, R28, R36 ;  /* 0x0000001c0c24723c */ /* 0x020ff00000041824 */
[----:B-1----:R-:W-:Y:S08]  /*10780*/  HMMA.16816.F32.BF16 R24, R8, R20, R24 ;  /* 0x000000140818723c */ /* 0x002ff00000041818 */
[----:B------:R-:W-:Y:S08]  /*10790*/  HMMA.16816.F32.BF16 R40, R12, R84, R40 ;  /* 0x000000540c28723c */ /* 0x000ff00000041828 */
[C---:B--2---:R-:W-:Y:S07]  /*107a0*/  HMMA.16816.F32.BF16 R36, R8.reuse, R16, R36 ;  /* 0x000000100824723c */ /* 0x044fee0000041824 */
[----:B------:R-:W-:Y:S01]  /*107b0*/  LOP3.LUT R16, R6, 0xffffffe0, RZ, 0xc0, !PT ;  /* 0xffffffe006107812 */ /* 0x000fe200078ec0ff */
[----:B------:R-:W-:Y:S01]  /*107c0*/  FMUL.FTZ R28, R24, c[0x0][0x320] ;  /* 0x0000c800181c7a20 */ /* 0x000fe20000410000 */
[----:B------:R-:W-:Y:S01]  /*107d0*/  SHF.R.S32.HI R24, RZ, 0x1f, R7 ;  /* 0x0000001fff187819 */ /* 0x000fe20000011407 */
[C---:B------:R-:W-:Y:S01]  /*107e0*/  HMMA.16816.F32.BF16 R44, R8.reuse, R22, R44 ;  /* 0x00000016082c723c */ /* 0x040fe2000004182c */
[----:B------:R1:W2:Y:S01]  /*107f0*/  LDSM.16.M88.4 R20, [R5+0x11900] ;  /* 0x011900000514783b */ /* 0x0002a20000000200 */
[C---:B------:R-:W-:Y:S01]  /*10800*/  IMAD.IADD R17, R89.reuse, 0x1, -R16 ;  /* 0x0000000159117824 */ /* 0x040fe200078e0a10 */
[----:B------:R-:W-:Y:S01]  /*10810*/  LEA.HI R24, R24, R7, RZ, 0x3 ;  /* 0x0000000718187211 */ /* 0x000fe200078f18ff */
[----:B------:R-:W-:Y:S01]  /*10820*/  IMAD.IADD R89, R89, 0x1, -R0 ;  /* 0x0000000159597824 */ /* 0x000fe200078e0a00 */
[----:B------:R-:W4:Y:S01]  /*10830*/  MUFU.TANH R6, R28 ;  /* 0x0000001c00067308 */ /* 0x000f220000002400 */
[----:B------:R-:W-:Y:S01]  /*10840*/  FMUL.FTZ R25, R25, c[0x0][0x320] ;  /* 0x0000c80019197a20 */ /* 0x000fe20000410000 */
[----:B------:R-:W-:Y:S01]  /*10850*/  LOP3.LUT R24, R24, 0xffffff8, RZ, 0xc0, !PT ;  /* 0x0ffffff818187812 */ /* 0x000fe200078ec0ff */
[----:B---3--:R-:W-:Y:S01]  /*10860*/  HMMA.16816.F32.BF16 R40, R8, R32, R40 ;  /* 0x000000200828723c */ /* 0x008fe20000041828 */
[----:B------:R-:W-:Y:S01]  /*10870*/  SHF.R.S32.HI R0, RZ, 0x1f, R17 ;  /* 0x0000001fff007819 */ /* 0x000fe20000011411 */
[----:B------:R-:W-:-:S02]  /*10880*/  FMUL.FTZ R27, R27, c[0x0][0x320] ;  /* 0x0000c8001b1b7a20 */ /* 0x000fc40000410000 */
[----:B------:R-:W-:Y:S01]  /*10890*/  IMAD.IADD R219, R7, 0x1, -R24 ;  /* 0x0000000107db7824 */ /* 0x000fe200078e0a18 */
[----:B------:R-:W-:Y:S01]  /*108a0*/  LEA.HI R24, R89, R89, RZ, 0x1 ;  /* 0x0000005959187211 */ /* 0x000fe200078f08ff */
[----:B------:R3:W5:Y:S01]  /*108b0*/  MUFU.TANH R16, R25 ;  /* 0x0000001900107308 */ /* 0x0007620000002400 */
[----:B------:R-:W-:Y:S01]  /*108c0*/  FMUL.FTZ R32, R26, c[0x0][0x320] ;  /* 0x0000c8001a207a20 */ /* 0x000fe20000410000 */
[C---:B------:R-:W-:Y:S01]  /*108d0*/  HMMA.16816.F32.BF16 R64, R56.reuse, R80, R64 ;  /* 0x000000503840723c */ /* 0x040fe20000041840 */
[----:B------:R-:W-:Y:S01]  /*108e0*/  LOP3.LUT R24, R24, 0x1ffffffe, RZ, 0xc0, !PT ;  /* 0x1ffffffe18187812 */ /* 0x000fe200078ec0ff */
[----:B------:R-:W-:Y:S02]  /*108f0*/  FMUL.FTZ R36, R36, c[0x0][0x320] ;  /* 0x0000c80024247a20 */ /* 0x000fe40000410000 */
[----:B------:R-:W-:Y:S02]  /*10900*/  FMUL.FTZ R37, R37, c[0x0][0x320] ;  /* 0x0000c80025257a20 */ /* 0x000fe40000410000 */
[----:B------:R-:W-:Y:S01]  /*10910*/  IMAD.IADD R24, R89, 0x1, -R24 ;  /* 0x0000000159187824 */ /* 0x000fe200078e0a18 */
[----:B------:R-:W-:Y:S01]  /*10920*/  MUFU.TANH R212, R36 ;  /* 0x0000002400d47308 */ /* 0x000fe20000002400 */
[----:B-1----:R-:W-:Y:S01]  /*10930*/  LEA.HI R5, R0, R17, RZ, 0x2 ;  /* 0x0000001100057211 */ /* 0x002fe200078f10ff */
[----:B------:R-:W-:Y:S01]  /*10940*/  HMMA.16816.F32.BF16 R72, R56, R54, R72 ;  /* 0x000000363848723c */ /* 0x000fe20000041848 */
[----:B------:R-:W-:-:S02]  /*10950*/  FMUL.FTZ R7, R44, c[0x0][0x320] ;  /* 0x0000c8002c077a20 */ /* 0x000fc40000410000 */
[----:B------:R-:W-:Y:S01]  /*10960*/  LEA.HI.SX32 R26, R5, UR13, 0x1e ;  /* 0x0000000d051a7c11 */ /* 0x000fe2000f8ff2ff */
[----:B------:R-:W-:Y:S02]  /*10970*/  FMUL.FTZ R38, R38, c[0x0][0x320] ;  /* 0x0000c80026267a20 */ /* 0x000fe40000410000 */
[----:B------:R-:W-:Y:S01]  /*10980*/  MUFU.TANH R162, R37 ;  /* 0x0000002500a27308 */ /* 0x000fe20000002400 */
[----:B------:R-:W-:Y:S01]  /*10990*/  FMUL.FTZ R39, R39, c[0x0][0x320] ;  /* 0x0000c80027277a20 */ /* 0x000fe20000410000 */
[----:B------:R-:W-:Y:S01]  /*109a0*/  HMMA.16816.F32.BF16 R68, R56, R50, R68 ;  /* 0x000000323844723c */ /* 0x000fe20000041844 */
[----:B------:R-:W-:Y:S01]  /*109b0*/  IMAD R219, R219, 0x10, R26 ;  /* 0x00000010dbdb7824 */ /* 0x000fe200078e021a */
[----:B------:R-:W-:Y:S01]  /*109c0*/  LOP3.LUT R26, R5, 0x7ffffffc, RZ, 0xc0, !PT ;  /* 0x7ffffffc051a7812 */ /* 0x000fe200078ec0ff */
[----:B------:R-:W-:Y:S02]  /*109d0*/  IMAD.U32 R5, RZ, RZ, UR4 ;  /* 0x00000004ff057e24 */ /* 0x000fe4000f8e00ff */
[----:B------:R-:W-:Y:S01]  /*109e0*/  IMAD R219, R24, 0x8, R219 ;  /* 0x0000000818db7824 */ /* 0x000fe200078e02db */
[----:B------:R-:W1:Y:S01]  /*109f0*/  MUFU.TANH R7, R7 ;  /* 0x0000000700077308 */ /* 0x000e620000002400 */
[----:B------:R-:W-:Y:S01]  /*10a00*/  IMAD.IADD R26, R17, 0x1, -R26 ;  /* 0x00000001111a7824 */ /* 0x000fe200078e0a1a */
[----:B--2---:R-:W-:Y:S01]  /*10a10*/  HMMA.16816.F32.BF16 R64, R12, R20, R64 ;  /* 0x000000140c40723c */ /* 0x004fe20000041840 */
[----:B---3--:R-:W-:Y:S01]  /*10a20*/  @P0 IMAD.HI.U32 R25, R219, c[0x0][0x2c8], RZ ;  /* 0x0000b200db190a27 */ /* 0x008fe200078e00ff */
[----:B------:R-:W-:-:S03]  /*10a30*/  PLOP3.LUT P0, PT, PT, PT, UP2, 0x80, 0x0 ;  /* 0x000000000000781c */ /* 0x000fc60003f0f028 */
[----:B------:R-:W-:Y:S01]  /*10a40*/  IMAD.SHL.U32 R220, R26, 0x2, RZ ;  /* 0x000000021adc7824 */ /* 0x000fe200078e00ff */
[----:B------:R-:W-:Y:S01]  /*10a50*/  MUFU.TANH R0, R32 ;  /* 0x0000002000007308 */ /* 0x000fe20000002400 */
[----:B------:R-:W-:Y:S01]  /*10a60*/  IMAD.MOV.U32 R21, RZ, RZ, R219 ;  /* 0x000000ffff157224 */ /* 0x000fe200078e00db */
[----:B------:R-:W-:Y:S01]  /*10a70*/  HMMA.16816.F32.BF16 R60, R56, R82, R60 ;  /* 0x00000052383c723c */ /* 0x000fe2000004183c */
[----:B------:R-:W-:Y:S01]  /*10a80*/  FMUL.FTZ R24, R45, c[0x0][0x320] ;  /* 0x0000c8002d187a20 */ /* 0x000fe20000410000 */
[----:B------:R-:W-:Y:S01]  /*10a90*/  IADD3 R5, -R220, UR9, R5 ;  /* 0x00000009dc057c10 */ /* 0x000fe2000fffe105 */
[----:B------:R-:W-:-:S03]  /*10aa0*/  FMUL.FTZ R20, R40, c[0x0][0x320] ;  /* 0x0000c80028147a20 */ /* 0x000fc60000410000 */
[----:B------:R-:W-:Y:S01]  /*10ab0*/  MUFU.TANH R32, R27 ;  /* 0x0000001b00207308 */ /* 0x000fe20000002400 */
[----:B------:R-:W-:Y:S01]  /*10ac0*/  @P0 SHF.R.U32.HI R21, RZ, c[0x0][0x2cc], R25 ;  /* 0x0000b300ff150a19 */ /* 0x000fe20000011619 */
[C---:B------:R-:W-:Y:S06]  /*10ad0*/  HMMA.16816.F32.BF16 R72, R12.reuse, R86, R72 ;  /* 0x000000560c48723c */ /* 0x040fec0000041848 */
[----:B------:R-:W2:Y:S02]  /*10ae0*/  MUFU.TANH R24, R24 ;  /* 0x0000001800187308 */ /* 0x000ea40000002400 */
[----:B------:R-:W-:Y:S01]  /*10af0*/  HMMA.16816.F32.BF16 R68, R12, R30, R68 ;  /* 0x0000001e0c44723c */ /* 0x000fe20000041844 */
[----:B------:R-:W-:Y:S01]  /*10b00*/  LDSM.16.M88.4 R28, [R2+0x11900] ;  /* 0x01190000021c783b */ /* 0x000fe20000000200 */
[----:B------:R-:W-:-:S04]  /*10b10*/  DEPBAR.LE SB0, 0x2 ;  /* 0x000080800000791a */ /* 0x000fc80000000000 */
[----:B------:R-:W3:Y:S01]  /*10b20*/  SHFL.IDX PT, R2, R21, RZ, 0x1c1f ;  /* 0x001c1fff15027589 */ /* 0x000ee200000e0000 */
[----:B------:R-:W1:Y:S01]  /*10b30*/  MUFU.TANH R20, R20 ;  /* 0x0000001400147308 */ /* 0x000e620000002400 */
[----:B------:R-:W-:Y:S02]  /*10b40*/  HMMA.16816.F32.BF16 R60, R12, R22, R60 ;  /* 0x000000160c3c723c */ /* 0x000fe4000004183c */
[----:B------:R-:W-:Y:S05]  /*10b50*/  BAR.SYNC.DEFER_BLOCKING 0x0 ;  /* 0x0000000000007b1d */ /* 0x000fea0000010000 */
[----:B------:R-:W-:Y:S01]  /*10b60*/  IADD3 R13, R5, -UR12, RZ ;  /* 0x8000000c050d7c10 */ /* 0x000fe2000fffe0ff */
[C---:B------:R-:W-:Y:S01]  /*10b70*/  HMMA.16816.F32.BF16 R72, R8.reuse, R34, R72 ;  /* 0x000000220848723c */ /* 0x040fe20000041848 */
[----:B------:R-:W-:Y:S01]  /*10b80*/  IADD3 R12, -R220, UR18, RZ ;  /* 0x00000012dc0c7c10 */ /* 0x000fe2000fffe1ff */
[----:B------:R-:W-:Y:S01]  /*10b90*/  FMUL.FTZ R22, R47, c[0x0][0x320] ;  /* 0x0000c8002f167a20 */ /* 0x000fe20000410000 */
[----:B------:R-:W-:Y:S05]  /*10ba0*/  MUFU.TANH R192, R38 ;  /* 0x0000002600c07308 */ /* 0x000fea0000002400 */
[----:B------:R-:W-:Y:S03]  /*10bb0*/  HMMA.16816.F32.BF16 R68, R8, R18, R68 ;  /* 0x000000120844723c */ /* 0x000fe60000041844 */
[----:B------:R-:W-:Y:S01]  /*10bc0*/  MUFU.TANH R22, R22 ;  /* 0x0000001600167308 */ /* 0x000fe20000002400 */
[----:B---3--:R-:W-:-:S03]  /*10bd0*/  IMAD.IADD R5, R13, 0x1, R2 ;  /* 0x000000010d057824 */ /* 0x008fc600078e0202 */
[----:B------:R-:W-:Y:S01]  /*10be0*/  FMUL.FTZ R18, R41, c[0x0][0x320] ;  /* 0x0000c80029127a20 */ /* 0x000fe20000410000 */
[----:B------:R-:W-:Y:S01]  /*10bf0*/  LDSM.16.MT88.4 R108, [R134+0x100] ;  /* 0x00010000866c783b */ /* 0x000fe20000004200 */
[----:B------:R-:W-:Y:S02]  /*10c00*/  IMNMX R2, R12, R5, PT ;  /* 0x000000050c027217 */ /* 0x000fe40003800200 */
[----:B------:R-:W-:Y:S01]  /*10c10*/  MUFU.TANH R168, R39 ;  /* 0x0000002700a87308 */ /* 0x000fe20000002400 */
[----:B------:R-:W-:Y:S01]  /*10c20*/  LDSM.16.MT88.4 R116, [R182+0x100] ;  /* 0x00010000b674783b */ /* 0x000fe20000004200 */
[----:B------:R-:W-:-:S03]  /*10c30*/  ISETP.GT.AND P0, PT, R2, RZ, PT ;  /* 0x000000ff0200720c */ /* 0x000fc60003f04270 */
[----:B------:R-:W-:Y:S01]  /*10c40*/  FMUL.FTZ R14, R72, c[0x0][0x320] ;  /* 0x0000c800480e7a20 */ /* 0x000fe20000410000 */
[C---:B------:R-:W-:Y:S01]  /*10c50*/  HMMA.16816.F32.BF16 R64, R8.reuse, R28, R64 ;  /* 0x0000001c0840723c */ /* 0x040fe20000041840 */
[----:B------:R-:W-:Y:S01]  /*10c60*/  FMUL.FTZ R15, R73, c[0x0][0x320] ;  /* 0x0000c800490f7a20 */ /* 0x000fe20000410000 */
[----:B----4-:R-:W-:Y:S01]  /*10c70*/  FSEL R26, R6, -INF , P0 ;  /* 0xff800000061a7808 */ /* 0x010fe20000000000 */
[----:B------:R-:W3:Y:S01]  /*10c80*/  MUFU.TANH R18, R18 ;  /* 0x0000001200127308 */ /* 0x000ee20000002400 */
[----:B------:R-:W-:Y:S01]  /*10c90*/  ISETP.GT.AND P0, PT, R2, 0x1, PT ;  /* 0x000000010200780c */ /* 0x000fe20003f04270 */
[----:B------:R-:W-:Y:S02]  /*10ca0*/  LDSM.16.MT88.4 R48, [R182+0x2100] ;  /* 0x00210000b630783b */ /* 0x000fe40000004200 */
[----:B------:R-:W-:Y:S01]  /*10cb0*/  FMUL.FTZ R68, R68, c[0x0][0x320] ;  /* 0x0000c80044447a20 */ /* 0x000fe20000410000 */
[----:B-----5:R-:W-:Y:S01]  /*10cc0*/  FSEL R5, R16, -INF , P0 ;  /* 0xff80000010057808 */ /* 0x020fe20000000000 */
[----:B------:R-:W-:Y:S01]  /*10cd0*/  HMMA.16816.F32.BF16 R60, R8, R30, R60 ;  /* 0x0000001e083c723c */ /* 0x000fe2000004183c */
[----:B------:R-:W-:Y:S01]  /*10ce0*/  ISETP.GT.AND P0, PT, R2, 0x8, PT ;  /* 0x000000080200780c */ /* 0x000fe20003f04270 */
[----:B------:R-:W4:Y:S01]  /*10cf0*/  MUFU.TANH R14, R14 ;  /* 0x0000000e000e7308 */ /* 0x000f220000002400 */
[----:B------:R-:W-:Y:S01]  /*10d00*/  FMUL.FTZ R69, R69, c[0x0][0x320] ;  /* 0x0000c80045457a20 */ /* 0x000fe20000410000 */
[----:B------:R-:W5:Y:S01]  /*10d10*/  SHFL.IDX PT, R10, R21, 0x1, 0x1c1f ;  /* 0x003c1f00150a7f89 */ /* 0x000f6200000e0000 */
[----:B-1----:R-:W-:Y:S01]  /*10d20*/  FSEL R28, R7, -INF , P0 ;  /* 0xff800000071c7808 */ /* 0x002fe20000000000 */
[----:B------:R-:W-:Y:S01]  /*10d30*/  FMUL.FTZ R70, R70, c[0x0][0x320] ;  /* 0x0000c80046467a20 */ /* 0x000fe20000410000 */
[----:B------:R-:W-:Y:S01]  /*10d40*/  ISETP.GT.AND P0, PT, R2, 0x9, PT ;  /* 0x000000090200780c */ /* 0x000fe20003f04270 */
[----:B------:R-:W-:Y:S01]  /*10d50*/  FMUL.FTZ R30, R46, c[0x0][0x320] ;  /* 0x0000c8002e1e7a20 */ /* 0x000fe20000410000 */
[----:B------:R-:W-:Y:S01]  /*10d60*/  FMNMX.FTZ R9, R26, R5, !PT ;  /* 0x000000051a097209 */ /* 0x000fe20007810000 */
[----:B------:R-:W1:Y:S01]  /*10d70*/  MUFU.TANH R15, R15 ;  /* 0x0000000f000f7308 */ /* 0x000e620000002400 */
[----:B--2---:R-:W-:Y:S01]  /*10d80*/  FSEL R24, R24, -INF , P0 ;  /* 0xff80000018187808 */ /* 0x004fe20000000000 */
[----:B------:R-:W-:Y:S01]  /*10d90*/  FMUL.FTZ R8, R75, c[0x0][0x320] ;  /* 0x0000c8004b087a20 */ /* 0x000fe20000410000 */
[----:B------:R-:W-:Y:S01]  /*10da0*/  ISETP.GT.AND P0, PT, R2, 0x10, PT ;  /* 0x000000100200780c */ /* 0x000fe20003f04270 */
[----:B------:R-:W-:Y:S01]  /*10db0*/  FMUL.FTZ R71, R71, c[0x0][0x320] ;  /* 0x0000c80047477a20 */ /* 0x000fe20000410000 */
[----:B------:R-:W-:Y:S01]  /*10dc0*/  FMNMX.FTZ R9, R28, R9, !PT ;  /* 0x000000091c097209 */ /* 0x000fe20007810000 */
[----:B------:R-:W-:Y:S01]  /*10dd0*/  FMUL.FTZ R64, R64, c[0x0][0x320] ;  /* 0x0000c80040407a20 */ /* 0x000fe20000410000 */
[----:B------:R-:W-:Y:S01]  /*10de0*/  FSEL R20, R20, -INF , P0 ;  /* 0xff80000014147808 */ /* 0x000fe20000000000 */
[----:B------:R-:W2:Y:S01]  /*10df0*/  MUFU.TANH R194, R68 ;  /* 0x0000004400c27308 */ /* 0x000ea20000002400 */
[----:B------:R-:W-:Y:S01]  /*10e00*/  ISETP.GT.AND P0, PT, R2, 0x11, PT ;  /* 0x000000110200780c */ /* 0x000fe20003f04270 */
[----:B------:R-:W-:Y:S01]  /*10e10*/  FMUL.FTZ R65, R65, c[0x0][0x320] ;  /* 0x0000c80041417a20 */ /* 0x000fe20000410000 */
[----:B------:R-:W-:Y:S01]  /*10e20*/  FMNMX.FTZ R9, R24, R9, !PT ;  /* 0x0000000918097209 */ /* 0x000fe20007810000 */
[----:B------:R-:W-:Y:S01]  /*10e30*/  FMUL.FTZ R66, R66, c[0x0][0x320] ;  /* 0x0000c80042427a20 */ /* 0x000fe20000410000 */
[----:B---3--:R-:W-:Y:S01]  /*10e40*/  FSEL R18, R18, -INF , P0 ;  /* 0xff80000012127808 */ /* 0x008fe20000000000 */
[----:B------:R-:W-:Y:S01]  /*10e50*/  FMUL.FTZ R60, R60, c[0x0][0x320] ;  /* 0x0000c8003c3c7a20 */ /* 0x000fe20000410000 */
[----:B------:R-:W-:Y:S01]  /*10e60*/  ISETP.GT.AND P0, PT, R2, 0x18, PT ;  /* 0x000000180200780c */ /* 0x000fe20003f04270 */
[----:B------:R-:W3:Y:S01]  /*10e70*/  MUFU.TANH R164, R69 ;  /* 0x0000004500a47308 */ /* 0x000ee20000002400 */
[----:B------:R-:W-:Y:S01]  /*10e80*/  FMUL.FTZ R61, R61, c[0x0][0x320] ;  /* 0x0000c8003d3d7a20 */ /* 0x000fe20000410000 */
[----:B------:R-:W-:Y:S01]  /*10e90*/  FMNMX.FTZ R9, R20, R9, !PT ;  /* 0x0000000914097209 */ /* 0x000fe20007810000 */
[----:B-----5:R-:W-:Y:S01]  /*10ea0*/  IMAD.IADD R13, R13, 0x1, R10 ;  /* 0x000000010d0d7824 */ /* 0x020fe200078e020a */
[----:B----4-:R-:W-:Y:S01]  /*10eb0*/  FSEL R16, R14, -INF , P0 ;  /* 0xff8000000e107808 */ /* 0x010fe20000000000 */
[----:B------:R-:W-:Y:S01]  /*10ec0*/  FMUL.FTZ R14, R42, c[0x0][0x320] ;  /* 0x0000c8002a0e7a20 */ /* 0x000fe20000410000 */
[----:B------:R-:W-:Y:S01]  /*10ed0*/  ISETP.GT.AND P0, PT, R2, 0x19, PT ;  /* 0x000000190200780c */ /* 0x000fe20003f04270 */
[----:B------:R-:W-:Y:S01]  /*10ee0*/  FMUL.FTZ R10, R74, c[0x0][0x320] ;  /* 0x0000c8004a0a7a20 */ /* 0x000fe20000410000 */
[----:B------:R-:W4:Y:S01]  /*10ef0*/  MUFU.TANH R180, R64 ;  /* 0x0000004000b47308 */ /* 0x000f220000002400 */
[----:B------:R-:W-:Y:S01]  /*10f00*/  FMNMX.FTZ R9, R18, R9, !PT ;  /* 0x0000000912097209 */ /* 0x000fe20007810000 */
[----:B------:R-:W-:Y:S01]  /*10f10*/  FMUL.FTZ R67, R67, c[0x0][0x320] ;  /* 0x0000c80043437a20 */ /* 0x000fe20000410000 */
[----:B-1----:R-:W-:Y:S01]  /*10f20*/  FSEL R6, R15, -INF , P0 ;  /* 0xff8000000f067808 */ /* 0x002fe20000000000 */
[----:B------:R-:W-:Y:S01]  /*10f30*/  FMUL.FTZ R62, R62, c[0x0][0x320] ;  /* 0x0000c8003e3e7a20 */ /* 0x000fe20000410000 */
[----:B------:R-:W-:Y:S01]  /*10f40*/  ISETP.GT.AND P0, PT, R2, 0x20, PT ;  /* 0x000000200200780c */ /* 0x000fe20003f04270 */
[----:B------:R-:W-:Y:S01]  /*10f50*/  FMUL.FTZ R63, R63, c[0x0][0x320] ;  /* 0x0000c8003f3f7a20 */ /* 0x000fe20000410000 */
[----:B------:R-:W-:Y:S01]  /*10f60*/  FMNMX.FTZ R9, R16, R9, !PT ;  /* 0x0000000910097209 */ /* 0x000fe20007810000 */
[----:B------:R-:W1:Y:S01]  /*10f70*/  MUFU.TANH R178, R65 ;  /* 0x0000004100b27308 */ /* 0x000e620000002400 */
[----:B------:R-:W-:Y:S01]  /*10f80*/  FSEL R212, R212, -INF , P0 ;  /* 0xff800000d4d47808 */ /* 0x000fe20000000000 */
[----:B------:R-:W-:Y:S01]  /*10f90*/  LDSM.16.MT88.4 R80, [R182+0x4100] ;  /* 0x00410000b650783b */ /* 0x000fe20000004200 */
[----:B------:R-:W-:-:S02]  /*10fa0*/  ISETP.GT.AND P0, PT, R2, 0x21, PT ;  /* 0x000000210200780c */ /* 0x000fc40003f04270 */
[----:B------:R-:W-:Y:S01]  /*10fb0*/  FMNMX.FTZ R9, R6, R9, !PT ;  /* 0x0000000906097209 */ /* 0x000fe20007810000 */
[----:B------:R-:W-:Y:S01]  /*10fc0*/  LDSM.16.MT88.4 R124, [R135+0x100] ;  /* 0x00010000877c783b */ /* 0x000fe20000004200 */
[----:B------:R-:W-:Y:S01]  /*10fd0*/  FSEL R162, R162, -INF , P0 ;  /* 0xff800000a2a27808 */ /* 0x000fe20000000000 */
[----:B------:R-:W5:Y:S01]  /*10fe0*/  MUFU.TANH R176, R60 ;  /* 0x0000003c00b07308 */ /* 0x000f620000002400 */
[----:B------:R-:W-:Y:S01]  /*10ff0*/  ISETP.GT.AND P0, PT, R2, 0x28, PT ;  /* 0x000000280200780c */ /* 0x000fe20003f04270 */
[----:B------:R-:W-:Y:S01]  /*11000*/  LDSM.16.MT88.4 R100, [R3+0x100] ;  /* 0x000100000364783b */ /* 0x000fe20000004200 */
[----:B------:R-:W-:Y:S02]  /*11010*/  FMNMX.FTZ R9, R212, R9, !PT ;  /* 0x00000009d4097209 */ /* 0x000fe40007810000 */
[----:B--2---:R-:W-:Y:S01]  /*11020*/  FSEL R194, R194, -INF , P0 ;  /* 0xff800000c2c27808 */ /* 0x004fe20000000000 */
[----:B------:R-:W-:Y:S01]  /*11030*/  LDSM.16.MT88.4 R56, [R134+0x2100] ;  /* 0x002100008638783b */ /* 0x000fe20000004200 */
[----:B------:R-:W-:Y:S01]  /*11040*/  ISETP.GT.AND P0, PT, R2, 0x29, PT ;  /* 0x000000290200780c */ /* 0x000fe20003f04270 */
[----:B------:R-:W2:Y:S01]  /*11050*/  MUFU.TANH R174, R61 ;  /* 0x0000003d00ae7308 */ /* 0x000ea20000002400 */
[----:B------:R-:W-:Y:S01]  /*11060*/  FMNMX.FTZ R9, R162, R9, !PT ;  /* 0x00000009a2097209 */ /* 0x000fe20007810000 */
[----:B------:R-:W-:Y:S01]  /*11070*/  LDSM.16.MT88.4 R72, [R135+0x4100] ;  /* 0x004100008748783b */ /* 0x000fe20000004200 */
[----:B---3--:R-:W-:-:S02]  /*11080*/  FSEL R164, R164, -INF , P0 ;  /* 0xff800000a4a47808 */ /* 0x008fc40000000000 */
[----:B------:R-:W-:Y:S01]  /*11090*/  ISETP.GT.AND P0, PT, R2, 0x30, PT ;  /* 0x000000300200780c */ /* 0x000fe20003f04270 */
[----:B------:R-:W-:Y:S01]  /*110a0*/  LDSM.16.MT88.4 R88, [R134+0x4100] ;  /* 0x004100008658783b */ /* 0x000fe20000004200 */
[----:B------:R-:W-:Y:S01]  /*110b0*/  FMNMX.FTZ R9, R194, R9, !PT ;  /* 0x00000009c2097209 */ /* 0x000fe20007810000 */
[----:B------:R-:W3:Y:S01]  /*110c0*/  MUFU.TANH R30, R30 ;  /* 0x0000001e001e7308 */ /* 0x000ee20000002400 */
[----:B----4-:R-:W-:Y:S01]  /*110d0*/  FSEL R180, R180, -INF , P0 ;  /* 0xff800000b4b47808 */ /* 0x010fe20000000000 */
[----:B------:R-:W-:Y:S01]  /*110e0*/  LDSM.16.MT88.4 R136, [R182+0x2900] ;  /* 0x00290000b688783b */ /* 0x000fe20000004200 */
[----:B------:R-:W-:Y:S02]  /*110f0*/  ISETP.GT.AND P0, PT, R2, 0x31, PT ;  /* 0x000000310200780c */ /* 0x000fe40003f04270 */
[----:B------:R-:W-:Y:S02]  /*11100*/  FMNMX.FTZ R9, R164, R9, !PT ;  /* 0x00000009a4097209 */ /* 0x000fe40007810000 */
[----:B-1----:R-:W-:Y:S01]  /*11110*/  FSEL R178, R178, -INF , P0 ;  /* 0xff800000b2b27808 */ /* 0x002fe20000000000 */
[----:B------:R-:W1:Y:S01]  /*11120*/  MUFU.TANH R14, R14 ;  /* 0x0000000e000e7308 */ /* 0x000e620000002400 */
[----:B------:R-:W-:-:S02]  /*11130*/  ISETP.GT.AND P0, PT, R2, 0x38, PT ;  /* 0x000000380200780c */ /* 0x000fc40003f04270 */
[----:B------:R-:W-:Y:S02]  /*11140*/  FMNMX.FTZ R9, R180, R9, !PT ;  /* 0x00000009b4097209 */ /* 0x000fe40007810000 */
[----:B-----5:R-:W-:Y:S02]  /*11150*/  FSEL R176, R176, -INF , P0 ;  /* 0xff800000b0b07808 */ /* 0x020fe40000000000 */
[----:B------:R-:W-:Y:S01]  /*11160*/  ISETP.GT.AND P0, PT, R2, 0x39, PT ;  /* 0x000000390200780c */ /* 0x000fe20003f04270 */
[----:B------:R-:W-:Y:S01]  /*11170*/  MUFU.TANH R10, R10 ;  /* 0x0000000a000a7308 */ /* 0x000fe20000002400 */
[----:B------:R-:W-:Y:S01]  /*11180*/  IMNMX R2, R12, R13, PT ;  /* 0x0000000d0c027217 */ /* 0x000fe20003800200 */
[----:B------:R-:W-:Y:S01]  /*11190*/  FMUL.FTZ R12, R43, c[0x0][0x320] ;  /* 0x0000c8002b0c7a20 */ /* 0x000fe20000410000 */
[----:B--2---:R-:W-:Y:S01]  /*111a0*/  FSEL R174, R174, -INF , P0 ;  /* 0xff800000aeae7808 */ /* 0x004fe20000000000 */
[----:B------:R-:W-:Y:S01]  /*111b0*/  LDSM.16.MT88.4 R40, [R135+0x2100] ;  /* 0x002100008728783b */ /* 0x000fe20000004200 */
[----:B------:R-:W-:-:S03]  /*111c0*/  ISETP.GT.AND P0, PT, R2, RZ, PT ;  /* 0x000000ff0200720c */ /* 0x000fc60003f04270 */
[----:B------:R-:W2:Y:S01]  /*111d0*/  MUFU.TANH R12, R12 ;  /* 0x0000000c000c7308 */ /* 0x000ea20000002400 */
[----:B------:R-:W-:Y:S02]  /*111e0*/  FSEL R7, R0, -INF , P0 ;  /* 0xff80000000077808 */ /* 0x000fe40000000000 */
[----:B------:R-:W-:-:S04]  /*111f0*/  ISETP.GT.AND P0, PT, R2, 0x1, PT ;  /* 0x000000010200780c */ /* 0x000fc80003f04270 */
[----:B------:R-:W-:Y:S01]  /*11200*/  FSEL R32, R32, -INF , P0 ;  /* 0xff80000020207808 */ /* 0x000fe20000000000 */
[----:B------:R-:W4:Y:S01]  /*11210*/  MUFU.TANH R8, R8 ;  /* 0x0000000800087308 */ /* 0x000f220000002400 */
[----:B------:R-:W-:Y:S02]  /*11220*/  ISETP.GT.AND P0, PT, R2, 0x8, PT ;  /* 0x000000080200780c */ /* 0x000fe40003f04270 */
[----:B------:R-:W-:Y:S02]  /*11230*/  FMNMX.FTZ R11, R7, R32, !PT ;  /* 0x00000020070b7209 */ /* 0x000fe40007810000 */
[----:B---3--:R-:W-:Y:S02]  /*11240*/  FSEL R30, R30, -INF , P0 ;  /* 0xff8000001e1e7808 */ /* 0x008fe40000000000 */
[----:B------:R-:W-:Y:S01]  /*11250*/  ISETP.GT.AND P0, PT, R2, 0x9, PT ;  /* 0x000000090200780c */ /* 0x000fe20003f04270 */
[----:B------:R-:W3:Y:S01]  /*11260*/  MUFU.TANH R190, R70 ;  /* 0x0000004600be7308 */ /* 0x000ee20000002400 */
[----:B------:R-:W-:-:S02]  /*11270*/  FMNMX.FTZ R11, R30, R11, !PT ;  /* 0x0000000b1e0b7209 */ /* 0x000fc40007810000 */
[----:B------:R-:W-:Y:S02]  /*11280*/  FSEL R22, R22, -INF , P0 ;  /* 0xff80000016167808 */ /* 0x000fe40000000000 */
[----:B------:R-:W-:Y:S02]  /*11290*/  ISETP.GT.AND P0, PT, R2, 0x10, PT ;  /* 0x000000100200780c */ /* 0x000fe40003f04270 */
[----:B------:R-:W-:Y:S01]  /*112a0*/  FMNMX.FTZ R11, R22, R11, !PT ;  /* 0x0000000b160b7209 */ /* 0x000fe20007810000 */
[----:B------:R-:W5:Y:S01]  /*112b0*/  MUFU.TANH R170, R71 ;  /* 0x0000004700aa7308 */ /* 0x000f620000002400 */
[----:B-1----:R-:W-:Y:S02]  /*112c0*/  FSEL R14, R14, -INF , P0 ;  /* 0xff8000000e0e7808 */ /* 0x002fe40000000000 */
[----:B------:R-:W-:Y:S02]  /*112d0*/  ISETP.GT.AND P0, PT, R2, 0x11, PT ;  /* 0x000000110200780c */ /* 0x000fe40003f04270 */
[----:B------:R-:W-:-:S02]  /*112e0*/  FMNMX.FTZ R11, R14, R11, !PT ;  /* 0x0000000b0e0b7209 */ /* 0x000fc40007810000 */
[----:B--2---:R-:W-:Y:S01]  /*112f0*/  FSEL R12, R12, -INF , P0 ;  /* 0xff8000000c0c7808 */ /* 0x004fe20000000000 */
[----:B------:R-:W1:Y:S01]  /*11300*/  MUFU.TANH R172, R66 ;  /* 0x0000004200ac7308 */ /* 0x000e620000002400 */
[----:B------:R-:W-:Y:S02]  /*11310*/  ISETP.GT.AND P0, PT, R2, 0x18, PT ;  /* 0x000000180200780c */ /* 0x000fe40003f04270 */
[----:B------:R-:W-:Y:S02]  /*11320*/  FMNMX.FTZ R11, R12, R11, !PT ;  /* 0x0000000b0c0b7209 */ /* 0x000fe40007810000 */
[----:B------:R-:W-:Y:S02]  /*11330*/  FSEL R10, R10, -INF , P0 ;  /* 0xff8000000a0a7808 */ /* 0x000fe40000000000 */
[----:B------:R-:W-:Y:S01]  /*11340*/  ISETP.GT.AND P0, PT, R2, 0x19, PT ;  /* 0x000000190200780c */ /* 0x000fe20003f04270 */
[----:B------:R2:W1:Y:S01]  /*11350*/  MUFU.TANH R142, R67 ;  /* 0x00000043008e7308 */ /* 0x0004620000002400 */
[----:B------:R-:W-:-:S02]  /*11360*/  FMNMX.FTZ R11, R10, R11, !PT ;  /* 0x0000000b0a0b7209 */ /* 0x000fc40007810000 */
[----:B----4-:R-:W-:Y:S02]  /*11370*/  FSEL R8, R8, -INF , P0 ;  /* 0xff80000008087808 */ /* 0x010fe40000000000 */
[----:B------:R-:W-:Y:S02]  /*11380*/  ISETP.GT.AND P0, PT, R2, 0x20, PT ;  /* 0x000000200200780c */ /* 0x000fe40003f04270 */
[----:B------:R-:W-:Y:S01]  /*11390*/  FMNMX.FTZ R13, R8, R11, !PT ;  /* 0x0000000b080d7209 */ /* 0x000fe20007810000 */
[----:B------:R-:W4:Y:S01]  /*113a0*/  MUFU.TANH R140, R62 ;  /* 0x0000003e008c7308 */ /* 0x000f220000002400 */
[----:B------:R-:W-:Y:S02]  /*113b0*/  FSEL R192, R192, -INF , P0 ;  /* 0xff800000c0c07808 */ /* 0x000fe40000000000 */
[----:B------:R-:W-:Y:S02]  /*113c0*/  ISETP.GT.AND P0, PT, R2, 0x21, PT ;  /* 0x000000210200780c */ /* 0x000fe40003f04270 */
[----:B------:R-:W-:-:S02]  /*113d0*/  FMNMX.FTZ R11, R178, R9, !PT ;  /* 0x00000009b20b7209 */ /* 0x000fc40007810000 */
[----:B------:R-:W-:Y:S01]  /*113e0*/  FSEL R168, R168, -INF , P0 ;  /* 0xff800000a8a87808 */ /* 0x000fe20000000000 */
[----:B------:R-:W1:Y:S01]  /*113f0*/  MUFU.TANH R166, R63 ;  /* 0x0000003f00a67308 */ /* 0x000e620000002400 */
[----:B------:R-:W-:Y:S01]  /*11400*/  ISETP.GT.AND P0, PT, R2, 0x28, PT ;  /* 0x000000280200780c */ /* 0x000fe20003f04270 */
[----:B--2---:R-:W-:Y:S01]  /*11410*/  LDSM.16.MT88.4 R64, [R143+0x2100] ;  /* 0x002100008f40783b */ /* 0x004fe20000004200 */
[----:B------:R-:W-:Y:S02]  /*11420*/  FMNMX.FTZ R9, R192, R13, !PT ;  /* 0x0000000dc0097209 */ /* 0x000fe40007810000 */
[----:B---3--:R-:W-:Y:S02]  /*11430*/  FSEL R190, R190, -INF , P0 ;  /* 0xff800000bebe7808 */ /* 0x008fe40000000000 */
[----:B------:R-:W-:Y:S02]  /*11440*/  FMNMX.FTZ R11, R176, R11, !PT ;  /* 0x0000000bb00b7209 */ /* 0x000fe40007810000 */
[----:B------:R-:W-:-:S02]  /*11450*/  ISETP.GT.AND P0, PT, R2, 0x29, PT ;  /* 0x000000290200780c */ /* 0x000fc40003f04270 */
[----:B------:R-:W-:Y:S02]  /*11460*/  FMNMX.FTZ R9, R168, R9, !PT ;  /* 0x00000009a8097209 */ /* 0x000fe40007810000 */
[----:B------:R-:W-:Y:S02]  /*11470*/  FMNMX.FTZ R0, R174, R11, !PT ;  /* 0x0000000bae007209 */ /* 0x000fe40007810000 */
[----:B-----5:R-:W-:Y:S02]  /*11480*/  FSEL R170, R170, -INF , P0 ;  /* 0xff800000aaaa7808 */ /* 0x020fe40000000000 */
[----:B------:R-:W-:Y:S02]  /*11490*/  ISETP.GT.AND P0, PT, R2, 0x30, PT ;  /* 0x000000300200780c */ /* 0x000fe40003f04270 */
[----:B------:R-:W-:Y:S02]  /*114a0*/  FMNMX.FTZ R11, R190, R9, !PT ;  /* 0x00000009be0b7209 */ /* 0x000fe40007810000 */
[----:B------:R-:W2:Y:S01]  /*114b0*/  SHFL.BFLY PT, R9, R0, 0x2, 0x1f ;  /* 0x0c401f0000097f89 */ /* 0x000ea200000e0000 */
[----:B-1----:R-:W-:-:S02]  /*114c0*/  FSEL R172, R172, -INF , P0 ;  /* 0xff800000acac7808 */ /* 0x002fc40000000000 */
[----:B------:R-:W-:Y:S02]  /*114d0*/  ISETP.GT.AND P0, PT, R2, 0x31, PT ;  /* 0x000000310200780c */ /* 0x000fe40003f04270 */
[----:B------:R-:W-:Y:S02]  /*114e0*/  FMNMX.FTZ R11, R170, R11, !PT ;  /* 0x0000000baa0b7209 */ /* 0x000fe40007810000 */
[----:B------:R-:W-:Y:S02]  /*114f0*/  FSEL R142, R142, -INF , P0 ;  /* 0xff8000008e8e7808 */ /* 0x000fe40000000000 */
[----:B------:R-:W-:Y:S02]  /*11500*/  ISETP.GT.AND P0, PT, R2, 0x38, PT ;  /* 0x000000380200780c */ /* 0x000fe40003f04270 */
[----:B------:R-:W-:Y:S02]  /*11510*/  FMNMX.FTZ R11, R172, R11, !PT ;  /* 0x0000000bac0b7209 */ /* 0x000fe40007810000 */
[----:B----4-:R-:W-:-:S02]  /*11520*/  FSEL R140, R140, -INF , P0 ;  /* 0xff8000008c8c7808 */ /* 0x010fc40000000000 */
[----:B------:R-:W-:Y:S02]  /*11530*/  ISETP.GT.AND P0, PT, R2, 0x39, PT ;  /* 0x000000390200780c */ /* 0x000fe40003f04270 */
[----:B------:R-:W-:Y:S02]  /*11540*/  FMNMX.FTZ R11, R142, R11, !PT ;  /* 0x0000000b8e0b7209 */ /* 0x000fe40007810000 */
[----:B------:R-:W-:Y:S02]  /*11550*/  FSEL R166, R166, -INF , P0 ;  /* 0xff800000a6a67808 */ /* 0x000fe40000000000 */
[----:B------:R-:W-:Y:S02]  /*11560*/  FMNMX.FTZ R11, R140, R11, !PT ;  /* 0x0000000b8c0b7209 */ /* 0x000fe40007810000 */
[----:B--2---:R-:W-:Y:S02]  /*11570*/  FMNMX.FTZ R13, R0, R9, !PT ;  /* 0x00000009000d7209 */ /* 0x004fe40007810000 */
        /* <DEDUP_REMOVED lines=18> */
[----:B------:R-:W-:Y:S01]  /*116a0*/  LDSM.16.MT88.4 R16, [R135+0x2900] ;  /* 0x002900008710783b */ /* 0x000fe20000004200 */
[----:B------:R-:W2:Y:S01]  /*116b0*/  MUFU.EX2 R151, R151 ;  /* 0x0000009700977308 */ /* 0x000ea20000000800 */
[--C-:B------:R-:W-:Y:S01]  /*116c0*/  FFMA.FTZ R154, R20, c[0x0][0x2d0], -R141.reuse ;  /* 0x0000b400149a7a23 */ /* 0x100fe2000001088d */
[----:B-1----:R-:W-:Y:S01]  /*116d0*/  FMNMX.FTZ R0, R9, R0, !PT ;  /* 0x0000000009007209 */ /* 0x002fe20007810000 */
[--C-:B------:R-:W-:Y:S02]  /*116e0*/  FFMA.FTZ R157, R212, c[0x0][0x2d0], -R141.reuse ;  /* 0x0000b400d49d7a23 */ /* 0x100fe4000001088d */
        /* <DEDUP_REMOVED lines=8> */
[----:B------:R-:W-:Y:S01]  /*11770*/  PLOP3.LUT P0, PT, PT, PT, UP0, 0x40, 0x0 ;  /* 0x000000000000781c */ /* 0x000fe20003f0e808 */
[----:B------:R-:W-:Y:S01]  /*11780*/  IMAD.IADD R176, R187, 0x1, R135 ;  /* 0x00000001bbb07824 */ /* 0x000fe200078e0287 */
[----:B------:R-:W1:Y:S01]  /*11790*/  MUFU.EX2 R149, R149 ;  /* 0x0000009500957308 */ /* 0x000e620000000800 */
[--C-:B------:R-:W-:Y:S01]  /*117a0*/  FFMA.FTZ R160, R7, c[0x0][0x2d0], -R161.reuse ;  /* 0x0000b40007a07a23 */ /* 0x100fe200000108a1 */
[----:B--2---:R-:W-:Y:S01]  /*117b0*/  F2FP.BF16.PACK_AB R96, R151, R158 ;  /* 0x0000009e9760723e */ /* 0x004fe200000010ff */
[--C-:B------:R-:W-:Y:S01]  /*117c0*/  FFMA.FTZ R155, R32, c[0x0][0x2d0], -R161.reuse ;  /* 0x0000b400209b7a23 */ /* 0x100fe200000108a1 */
[----:B------:R2:W3:Y:S01]  /*117d0*/  LDSM.16.MT88.4 R4, [R3+0x4100] ;  /* 0x004100000304783b */ /* 0x0004e20000004200 */
[----:B------:R-:W-:-:S02]  /*117e0*/  FFMA.FTZ R153, R30, c[0x0][0x2d0], -R161 ;  /* 0x0000b4001e997a23 */ /* 0x000fc400000108a1 */
[--C-:B------:R-:W-:Y:S01]  /*117f0*/  FFMA.FTZ R150, R22, c[0x0][0x2d0], -R161.reuse ;  /* 0x0000b40016967a23 */ /* 0x100fe200000108a1 */
[----:B------:R-:W-:Y:S01]  /*11800*/  MUFU.EX2 R160, R160 ;  /* 0x000000a000a07308 */ /* 0x000fe20000000800 */
[--C-:B------:R-:W-:Y:S01]  /*11810*/  FFMA.FTZ R146, R10, c[0x0][0x2d0], -R161.reuse ;  /* 0x0000b4000a927a23 */ /* 0x100fe200000108a1 */
[----:B------:R-:W-:Y:S01]  /*11820*/  LDSM.16.MT88.4 R20, [R182+0x900] ;  /* 0x00090000b614783b */ /* 0x000fe20000004200 */
[--C-:B------:R-:W-:Y:S02]  /*11830*/  FFMA.FTZ R152, R14, c[0x0][0x2d0], -R161.reuse ;  /* 0x0000b4000e987a23 */ /* 0x100fe400000108a1 */
[--C-:B------:R-:W-:Y:S01]  /*11840*/  FFMA.FTZ R145, R12, c[0x0][0x2d0], -R161.reuse ;  /* 0x0000b4000c917a23 */ /* 0x100fe200000108a1 */
[----:B------:R-:W-:Y:S01]  /*11850*/  LDSM.16.MT88.4 R32, [R182+0x4900] ;  /* 0x00490000b620783b */ /* 0x000fe20000004200 */
[--C-:B------:R-:W-:Y:S01]  /*11860*/  FFMA.FTZ R163, R192, c[0x0][0x2d0], -R161.reuse ;  /* 0x0000b400c0a37a23 */ /* 0x100fe200000108a1 */
[----:B------:R-:W4:Y:S01]  /*11870*/  MUFU.EX2 R155, R155 ;  /* 0x0000009b009b7308 */ /* 0x000f220000000800 */
[----:B-1----:R-:W-:Y:S01]  /*11880*/  F2FP.BF16.PACK_AB R98, R149, R156 ;  /* 0x0000009c9562723e */ /* 0x002fe200000010ff */
[----:B------:R-:W-:Y:S01]  /*11890*/  LDSM.16.MT88.4 R12, [R134+0x2900] ;  /* 0x00290000860c783b */ /* 0x000fe20000004200 */
[----:B------:R-:W-:-:S02]  /*118a0*/  FFMA.FTZ R168, R168, c[0x0][0x2d0], -R161 ;  /* 0x0000b400a8a87a23 */ /* 0x000fc400000108a1 */
[--C-:B------:R-:W-:Y:S01]  /*118b0*/  FFMA.FTZ R165, R190, c[0x0][0x2d0], -R161.reuse ;  /* 0x0000b400bea57a23 */ /* 0x100fe200000108a1 */
[----:B------:R-:W-:Y:S01]  /*118c0*/  LDSM.16.MT88.4 R28, [R135+0x900] ;  /* 0x00090000871c783b */ /* 0x000fe20000004200 */
[----:B------:R-:W-:Y:S01]  /*118d0*/  FFMA.FTZ R170, R170, c[0x0][0x2d0], -R161 ;  /* 0x0000b400aaaa7a23 */ /* 0x000fe200000108a1 */
[----:B------:R-:W-:Y:S01]  /*118e0*/  MUFU.EX2 R153, R153 ;  /* 0x0000009900997308 */ /* 0x000fe20000000800 */
[----:B------:R-:W-:Y:S02]  /*118f0*/  FFMA.FTZ R167, R180, c[0x0][0x2d0], -R141 ;  /* 0x0000b400b4a77a23 */ /* 0x000fe4000001088d */
[----:B--2---:R-:W-:Y:S02]  /*11900*/  FFMA.FTZ R3, R8, c[0x0][0x2d0], -R161 ;  /* 0x0000b40008037a23 */ /* 0x004fe400000108a1 */
[----:B------:R-:W1:Y:S01]  /*11910*/  LDSM.16.MT88.4 R8, [R134+0x900] ;  /* 0x000900008608783b */ /* 0x000e620000004200 */
[--C-:B------:R-:W-:Y:S02]  /*11920*/  FFMA.FTZ R178, R178, c[0x0][0x2d0], -R141.reuse ;  /* 0x0000b400b2b27a23 */ /* 0x100fe4000001088d */
[----:B------:R-:W2:Y:S01]  /*11930*/  MUFU.EX2 R150, R150 ;  /* 0x0000009600967308 */ /* 0x000ea20000000800 */
[----:B----4-:R-:W-:Y:S01]  /*11940*/  F2FP.BF16.PACK_AB R97, R155, R160 ;  /* 0x000000a09b61723e */ /* 0x010fe200000010ff */
[----:B------:R-:W-:-:S02]  /*11950*/  FFMA.FTZ R174, R174, c[0x0][0x2d0], -R141 ;  /* 0x0000b400aeae7a23 */ /* 0x000fc4000001088d */
[--C-:B------:R-:W-:Y:S02]  /*11960*/  FFMA.FTZ R172, R172, c[0x0][0x2d0], -R161.reuse ;  /* 0x0000b400acac7a23 */ /* 0x100fe400000108a1 */
[--C-:B------:R-:W-:Y:S02]  /*11970*/  FFMA.FTZ R173, R142, c[0x0][0x2d0], -R161.reuse ;  /* 0x0000b4008ead7a23 */ /* 0x100fe400000108a1 */
[----:B------:R-:W-:Y:S01]  /*11980*/  MUFU.EX2 R154, R154 ;  /* 0x0000009a009a7308 */ /* 0x000fe20000000800 */
[--C-:B------:R-:W-:Y:S02]  /*11990*/  FFMA.FTZ R175, R140, c[0x0][0x2d0], -R161.reuse ;  /* 0x0000b4008caf7a23 */ /* 0x100fe400000108a1 */
[----:B------:R-:W-:Y:S02]  /*119a0*/  FFMA.FTZ R212, R166, c[0x0][0x2d0], -R161 ;  /* 0x0000b400a6d47a23 */ /* 0x000fe400000108a1 */
[----:B------:R-:W-:Y:S02]  /*119b0*/  FADD.FTZ R151, R158, R151 ;  /* 0x000000979e977221 */ /* 0x000fe40000010000 */
[----:B------:R-:W-:Y:S01]  /*119c0*/  FADD.FTZ R160, R160, R155 ;  /* 0x0000009ba0a07221 */ /* 0x000fe20000010000 */
[----:B--2---:R-:W-:Y:S01]  /*119d0*/  F2FP.BF16.PACK_AB R99, R150, R153 ;  /* 0x000000999663723e */ /* 0x004fe200000010ff */
[----:B------:R-:W2:Y:S01]  /*119e0*/  MUFU.EX2 R147, R147 ;  /* 0x0000009300937308 */ /* 0x000ea20000000800 */
[----:B------:R-:W-:-:S02]  /*119f0*/  FADD.FTZ R156, R156, R151 ;  /* 0x000000979c9c7221 */ /* 0x000fc40000010000 */
[----:B------:R-:W-:Y:S02]  /*11a00*/  FADD.FTZ R153, R153, R160 ;  /* 0x000000a099997221 */ /* 0x000fe40000010000 */
[----:B------:R-:W-:Y:S01]  /*11a10*/  FADD.FTZ R149, R149, R156 ;  /* 0x0000009c95957221 */ /* 0x000fe20000010000 */
[C---:B------:R-:W-:Y:S01]  /*11a20*/  HMMA.16816.F32.BF16 R112, R96.reuse, R108, RZ ;  /* 0x0000006c6070723c */ /* 0x040fe200000418ff */
[----:B------:R-:W-:Y:S01]  /*11a30*/  FADD.FTZ R153, R150, R153 ;  /* 0x0000009996997221 */ /* 0x000fe20000010000 */
        /* <DEDUP_REMOVED lines=56> */
[----:B-1----:R-:W-:Y:S01]  /*11dc0*/  HMMA.16816.F32.BF16 R112, R4, R8, R112 ;  /* 0x000000080470723c */ /* 0x002fe20000041870 */
        /* <DEDUP_REMOVED lines=35> */
[----:B------:R-:W3:Y:S04]  /*12000*/  LDSM.16.MT88.4 R12, [R143+0x3100] ;  /* 0x003100008f0c783b */ /* 0x000ee80000004200 */
[----:B------:R-:W-:Y:S02]  /*12010*/  LDSM.16.MT88.4 R140, [R176+0x3900] ;  /* 0x00390000b08c783b */ /* 0x000fe40000004200 */
        /* <DEDUP_REMOVED lines=102> */
[----:B------:R-:W-:Y:S02]  /*12680*/  SHF.L.U64.HI R10, R218, 0x1, R215 ;  /* 0x00000001da0a7819 */ /* 0x000fe400000102d7 */
        /* <DEDUP_REMOVED lines=9> */
[----:B-1----:R-:W-:Y:S01]  /*12720*/  SEL R8, RZ, 0x10, P5 ;  /* 0x00000010ff087807 */ /* 0x002fe20002800000 */
[----:B------:R-:W-:Y:S02]  /*12730*/  IMAD.SHL.U32 R9, R218, 0x2, RZ ;  /* 0x00000002da097824 */ /* 0x000fe400078e00ff */
[----:B------:R-:W-:Y:S01]  /*12740*/  IMAD.SHL.U32 R3, R213, 0x2, RZ ;  /* 0x00000002d5037824 */ /* 0x000fe200078e00ff */
[----:B------:R-:W-:-:S04]  /*12750*/  IADD3 R18, -R8, 0x10, RZ ;  /* 0x0000001008127810 */ /* 0x000fc80007ffe1ff */
[----:B------:R-:W-:Y:S02]  /*12760*/  LOP3.LUT R18, R18, 0xf, RZ, 0xc0, !PT ;  /* 0x0000000f12127812 */ /* 0x000fe400078ec0ff */
[----:B--2---:R-:W-:Y:S01]  /*12770*/  SHF.R.S32.HI R6, RZ, 0x1f, R203 ;  /* 0x0000001fff067819 */ /* 0x004fe200000114cb */
[----:B------:R-:W-:-:S04]  /*12780*/  IMAD.WIDE.U32 R4, R203, c[0x0][0x1f0], R4 ;  /* 0x00007c00cb047a25 */ /* 0x000fc800078e0004 */
[----:B------:R-:W-:Y:S01]  /*12790*/  IMAD R6, R6, c[0x0][0x1f0], RZ ;  /* 0x00007c0006067a24 */ /* 0x000fe200078e02ff */
[----:B------:R-:W-:-:S03]  /*127a0*/  IADD3 R4, P0, R208, R4, RZ ;  /* 0x00000004d0047210 */ /* 0x000fc60007f1e0ff */
[----:B------:R-:W-:-:S05]  /*127b0*/  IMAD R6, R203, c[0x0][0x1f4], R6 ;  /* 0x00007d00cb067a24 */ /* 0x000fca00078e0206 */
[----:B------:R-:W-:Y:S01]  /*127c0*/  IADD3.X R11, R199, R5, R6, P0, !PT ;  /* 0x00000005c70b7210 */ /* 0x000fe200007fe406 */
[----:B------:R-:W-:Y:S01]  /*127d0*/  IMAD.SHL.U32 R6, R214, 0x2, RZ ;  /* 0x00000002d6067824 */ /* 0x000fe200078e00ff */
        /* <DEDUP_REMOVED lines=32> */
.L_x_1670:
[----:B------:R-:W-:Y:S01]  /*129e0*/  ULDC.64 UR4, c[0x0][0x2c8] ;  /* 0x0000b20000047ab9 */ /* 0x000fe20000000a00 */
[----:B------:R-:W0:Y:S01]  /*129f0*/  LDGDEPBAR ;  /* 0x00000000000079af */ /* 0x000e220000000000 */
[----:B------:R-:W-:-:S04]  /*12a00*/  UIMAD.WIDE.U32 UR6, UR13, UR4, URZ ;  /* 0x000000040d0672a5 */ /* 0x000fc8000f8e003f */
[----:B------:R-:W-:-:S03]  /*12a10*/  @UP2 USHF.R.U32.HI UR13, URZ, UR5, UR7 ;  /* 0x000000053f0d2299 */ /* 0x000fc60008011607 */
[----:B------:R-:W-:Y:S02]  /*12a20*/  UMOV UR6, URZ ;  /* 0x0000003f00067c82 */ /* 0x000fe40008000000 */
[----:B------:R-:W-:Y:S02]  /*12a30*/  UIADD3 UR13, UR13, UR9, -UR12 ;  /* 0x000000090d0d7290 */ /* 0x000fe4000fffe80c */
[----:B------:R-:W-:Y:S02]  /*12a40*/  UMOV UR5, 0x1 ;  /* 0x0000000100057882 */ /* 0x000fe40000000000 */
[----:B------:R-:W-:-:S04]  /*12a50*/  USHF.R.S32.HI UR4, URZ, 0x1f, UR13 ;  /* 0x0000001f3f047899 */ /* 0x000fc8000801140d */
[----:B------:R-:W-:Y:S02]  /*12a60*/  ULEA.HI UR4, UR4, UR13, URZ, 0x6 ;  /* 0x0000000d04047291 */ /* 0x000fe4000f8f303f */
[----:B------:R-:W-:Y:S02]  /*12a70*/  UIADD3 UR13, UR15, -0x2, URZ ;  /* 0xfffffffe0f0d7890 */ /* 0x000fe4000fffe03f */
        /* <DEDUP_REMOVED lines=10> */
[----:B------:R-:W-:Y:S01]  /*12b20*/  IMAD.SHL.U32 R221, R213, 0x2, RZ ;  /* 0x00000002d5dd7824 */ /* 0x000fe200078e00ff */
[----:B-1----:R-:W-:Y:S01]  /*12b30*/  MOV R3, R2 ;  /* 0x0000000200037202 */ /* 0x002fe20000000f00 */
[----:B------:R-:W-:Y:S01]  /*12b40*/  UMOV UR6, URZ ;  /* 0x0000003f00067c82 */ /* 0x000fe20008000000 */
[----:B------:R-:W-:Y:S01]  /*12b50*/  SEL R186, R186, 0xffffffe0, !P1 ;  /* 0xffffffe0baba7807 */ /* 0x000fe20004800000 */
[----:B------:R-:W-:Y:S01]  /*12b60*/  UMOV UR5, 0x1 ;  /* 0x0000000100057882 */ /* 0x000fe20000000000 */
[----:B------:R-:W-:Y:S02]  /*12b70*/  IADD3 R190, R189, 0xc100, RZ ;  /* 0x0000c100bdbe7810 */ /* 0x000fe40007ffe0ff */
[----:B------:R-:W-:-:S02]  /*12b80*/  IADD3 R133, R188, R187, RZ ;  /* 0x000000bbbc857210 */ /* 0x000fc40007ffe0ff */
.L_x_1674:
        /* <DEDUP_REMOVED lines=8> */
[----:B------:R1:W2:Y:S04]  /*12c10*/  LDSM.16.M88.4 R140, [R0+0xc100] ;  /* 0x00c10000008c783b */ /* 0x0002a80000000200 */
[----:B------:R1:W3:Y:S04]  /*12c20*/  LDSM.16.M88.4 R144, [R0+0xc900] ;  /* 0x00c900000090783b */ /* 0x0002e80000000200 */
        /* <DEDUP_REMOVED lines=10> */
[C---:B------:R-:W-:Y:S01]  /*12cd0*/  IMAD.WIDE.U32 R8, R204.reuse, c[0x0][0x208], RZ ;  /* 0x00008200cc087a25 */ /* 0x040fe200078e00ff */
[----:B------:R-:W-:Y:S03]  /*12ce0*/  SHF.R.S32.HI R7, RZ, 0x1f, R203 ;  /* 0x0000001fff077819 */ /* 0x000fe600000114cb */
[----:B------:R-:W-:Y:S02]  /*12cf0*/  IMAD R5, R5, c[0x0][0x208], RZ ;  /* 0x0000820005057a24 */ /* 0x000fe400078e02ff */
[----:B------:R-:W-:Y:S02]  /*12d00*/  IMAD R7, R7, c[0x0][0x218], RZ ;  /* 0x0000860007077a24 */ /* 0x000fe400078e02ff */
[----:B------:R-:W-:Y:S02]  /*12d10*/  IMAD R5, R204, c[0x0][0x20c], R5 ;  /* 0x00008300cc057a24 */ /* 0x000fe400078e0205 */
[----:B------:R-:W-:Y:S02]  /*12d20*/  IMAD R7, R203, c[0x0][0x21c], R7 ;  /* 0x00008700cb077a24 */ /* 0x000fe400078e0207 */
[----:B------:R-:W-:Y:S02]  /*12d30*/  IMAD.IADD R9, R9, 0x1, R5 ;  /* 0x0000000109097824 */ /* 0x000fe400078e0205 */
[----:B------:R-:W-:Y:S02]  /*12d40*/  IMAD R5, R196, c[0x0][0x210], RZ ;  /* 0x00008400c4057a24 */ /* 0x000fe400078e02ff */
[----:B------:R-:W-:Y:S04]  /*12d50*/  IMAD.WIDE.U32 R8, R203, c[0x0][0x218], R8 ;  /* 0x00008600cb087a25 */ /* 0x000fe800078e0008 */
[----:B------:R-:W-:Y:S01]  /*12d60*/  IMAD.SHL.U32 R6, R218, 0x2, RZ ;  /* 0x00000002da067824 */ /* 0x000fe200078e00ff */
[----:B------:R-:W-:Y:S01]  /*12d70*/  IADD3 R5, P0, R5, R8, RZ ;  /* 0x0000000805057210 */ /* 0x000fe20007f1e0ff */
[----:B------:R-:W-:Y:S01]  /*12d80*/  IMAD.SHL.U32 R2, R214, 0x2, RZ ;  /* 0x00000002d6027824 */ /* 0x000fe200078e00ff */
[----:B------:R-:W-:Y:S02]  /*12d90*/  IADD3 R8, -R216, 0x10, RZ ;  /* 0x00000010d8087810 */ /* 0x000fe40007ffe1ff */
[----:B-1----:R-:W-:Y:S02]  /*12da0*/  IADD3.X R0, R198, R9, R7, P0, !PT ;  /* 0x00000009c6007210 */ /* 0x002fe400007fe407 */
[C---:B------:R-:W-:Y:S02]  /*12db0*/  LEA R4, P0, R5.reuse, c[0x0][0x1f8], 0x1 ;  /* 0x00007e0005047a11 */ /* 0x040fe400078008ff */
[----:B------:R-:W-:Y:S02]  /*12dc0*/  SHF.L.U64.HI R7, R218, 0x1, R215 ;  /* 0x00000001da077819 */ /* 0x000fe400000102d7 */
[----:B------:R-:W-:Y:S01]  /*12dd0*/  LEA.HI.X R12, R5, c[0x0][0x1fc], R0, 0x1, P0 ;  /* 0x00007f00050c7a11 */ /* 0x000fe200000f0c00 */
[----:B------:R-:W1:Y:S01]  /*12de0*/  SHFL.IDX PT, R10, R4, 0x1, 0x181f ;  /* 0x00381f00040a7f89 */ /* 0x000e6200000e0000 */
[----:B------:R-:W-:Y:S02]  /*12df0*/  SEL R5, RZ, 0x10, P5 ;  /* 0x00000010ff057807 */ /* 0x000fe40002800000 */
[----:B------:R-:W-:Y:S01]  /*12e00*/  SEL R0, RZ, 0x10, P4 ;  /* 0x00000010ff007807 */ /* 0x000fe20002000000 */
[----:B------:R-:W5:Y:S01]  /*12e10*/  SHFL.IDX PT, R11, R12, 0x1, 0x181f ;  /* 0x00381f000c0b7f89 */ /* 0x000f6200000e0000 */
[----:B------:R-:W-:Y:S02]  /*12e20*/  IADD3 R17, -R5, 0x10, RZ ;  /* 0x0000001005117810 */ /* 0x000fe40007ffe1ff */
[----:B------:R-:W-:Y:S01]  /*12e30*/  IADD3 R9, -R0, 0x10, RZ ;  /* 0x0000001000097810 */ /* 0x000fe20007ffe1ff */
[----:B------:R4:W3:Y:S01]  /*12e40*/  SHFL.IDX PT, R13, R4, RZ, 0x181f ;  /* 0x00181fff040d7589 */ /* 0x0008e200000e0000 */
[----:B------:R-:W-:Y:S02]  /*12e50*/  LOP3.LUT R17, R17, 0xf, RZ, 0xc0, !PT ;  /* 0x0000000f11117812 */ /* 0x000fe400078ec0ff */
[----:B------:R-:W-:Y:S01]  /*12e60*/  LOP3.LUT R9, R9, 0xf, RZ, 0xc0, !PT ;  /* 0x0000000f09097812 */ /* 0x000fe200078ec0ff */
[----:B------:R-:W2:Y:S01]  /*12e70*/  SHFL.IDX PT, R15, R12, RZ, 0x181f ;  /* 0x00181fff0c0f7589 */ /* 0x000ea200000e0000 */
[----:B------:R-:W-:Y:S02]  /*12e80*/  LOP3.LUT R8, R8, 0xf, RZ, 0xc0, !PT ;  /* 0x0000000f08087812 */ /* 0x000fe400078ec0ff */
[----:B------:R-:W-:Y:S02]  /*12e90*/  ISETP.NE.U32.AND P2, PT, R5, RZ, PT ;  /* 0x000000ff0500720c */ /* 0x000fe40003f45070 */
[----:B----4-:R-:W-:Y:S02]  /*12ea0*/  SHF.L.U64.HI R4, R214, 0x1, R217 ;  /* 0x00000001d6047819 */ /* 0x010fe400000102d9 */
[-C--:B-1----:R-:W-:Y:S04]  /*12eb0*/  IADD3 R16, P1, P0, R17, R10.reuse, R6 ;  /* 0x0000000a11107210 */ /* 0x082fe8000783e006 */
[-C--:B-----5:R-:W-:Y:S02]  /*12ec0*/  IADD3.X R17, RZ, R11.reuse, R7, P1, P0 ;  /* 0x0000000bff117210 */ /* 0x0a0fe40000fe0407 */
[-C--:B------:R-:W-:Y:S01]  /*12ed0*/  IADD3 R18, P1, P0, R9, R10.reuse, R2 ;  /* 0x0000000a09127210 */ /* 0x080fe2000783e002 */
[----:B------:R-:W-:Y:S03]  /*12ee0*/  IMAD.U32 R9, RZ, RZ, UR6 ;  /* 0x00000006ff097e24 */ /* 0x000fe6000f8e00ff */
[-C--:B------:R-:W-:Y:S01]  /*12ef0*/  IADD3.X R19, RZ, R11.reuse, R4, P1, P0 ;  /* 0x0000000bff137210 */ /* 0x080fe20000fe0404 */
[----:B------:R-:W-:Y:S01]  /*12f00*/  IMAD R5, R9, 0x6000, R202 ;  /* 0x0000600009057824 */ /* 0x000fe200078e02ca */
[----:B------:R-:W-:Y:S04]  /*12f10*/  IADD3 R10, P1, P0, R8, R10, R221 ;  /* 0x0000000a080a7210 */ /* 0x000fe8000783e0dd */
[----:B------:R-:W-:Y:S02]  /*12f20*/  IADD3.X R11, RZ, R11, R222, P1, P0 ;  /* 0x0000000bff0b7210 */ /* 0x000fe40000fe04de */
[C---:B---3--:R-:W-:Y:S02]  /*12f30*/  IADD3 R6, P1, R13.reuse, R6, RZ ;  /* 0x000000060d067210 */ /* 0x048fe40007f3e0ff */
[----:B------:R-:W-:Y:S03]  /*12f40*/  IADD3 R20, P0, R13, R2, RZ ;  /* 0x000000020d147210 */ /* 0x000fe60007f1e0ff */
[C---:B--2---:R-:W-:Y:S01]  /*12f50*/  IMAD.X R7, R15.reuse, 0x1, R7, P1 ;  /* 0x000000010f077824 */ /* 0x044fe200008e0607 */
        /* <DEDUP_REMOVED lines=11> */
.L_x_1672:
[C---:B-12---:R-:W-:Y:S01]  /*13010*/  HMMA.16816.F32.BF16 R4, R136.reuse, R140, RZ ;  /* 0x0000008c8804723c */ /* 0x046fe200000418ff */
[----:B------:R-:W-:Y:S01]  /*13020*/  LDSM.16.M88.4 R180, [R193+0x4000] ;  /* 0x00400000c1b4783b */ /* 0x000fe20000000200 */
[----:B------:R-:W-:Y:S01]  /*13030*/  UIMAD UR4, UR5, 0x6000, URZ ;  /* 0x00006000050478a4 */ /* 0x000fe2000f8e023f */
[----:B------:R-:W-:Y:S01]  /*13040*/  PLOP3.LUT P0, PT, PT, PT, UP2, 0x80, 0x0 ;  /* 0x000000000000781c */ /* 0x000fe20003f0f028 */
[----:B------:R-:W-:Y:S01]  /*13050*/  USHF.L.U32 UR14, UR13, 0x6, URZ ;  /* 0x000000060d0e7899 */ /* 0x000fe2000800063f */
[CC--:B------:R-:W-:Y:S01]  /*13060*/  IADD3 R0, R191.reuse, R193.reuse, RZ ;  /* 0x000000c1bf007210 */ /* 0x0c0fe20007ffe0ff */
[----:B------:R-:W-:Y:S01]  /*13070*/  UISETP.GE.AND UP0, UPT, UR13, 0x2, UPT ;  /* 0x000000020d00788c */ /* 0x000fe2000bf06270 */
[----:B------:R-:W-:Y:S01]  /*13080*/  IADD3 R2, R191, R192, RZ ;  /* 0x000000c0bf027210 */ /* 0x000fe20007ffe0ff */
[C---:B------:R-:W-:Y:S01]  /*13090*/  HMMA.16816.F32.BF16 R8, R136.reuse, R142, RZ ;  /* 0x0000008e8808723c */ /* 0x040fe200000418ff */
[----:B------:R-:W-:Y:S01]  /*130a0*/  LDSM.16.M88.4 R140, [R185] ;  /* 0x00000000b98c783b */ /* 0x000fe20000000200 */
[----:B------:R-:W-:Y:S01]  /*130b0*/  PLOP3.LUT P1, PT, PT, PT, UP2, 0x80, 0x0 ;  /* 0x000000000000781c */ /* 0x000fe20003f2f028 */
[----:B------:R-:W-:Y:S01]  /*130c0*/  UISETP.GE.AND UP1, UPT, UR6, 0x1, UPT ;  /* 0x000000010600788c */ /* 0x000fe2000bf26270 */
[CC--:B------:R-:W-:Y:S02]  /*130d0*/  IADD3 R195, R186.reuse, R193.reuse, RZ ;  /* 0x000000c1bac37210 */ /* 0x0c0fe40007ffe0ff */
[----:B------:R-:W-:Y:S02]  /*130e0*/  IADD3 R194, R186, R193, R191 ;  /* 0x000000c1bac27210 */ /* 0x000fe40007ffe0bf */
[C---:B---3--:R-:W-:Y:S01]  /*130f0*/  HMMA.16816.F32.BF16 R12, R136.reuse, R144, RZ ;  /* 0x00000090880c723c */ /* 0x048fe200000418ff */
[----:B------:R-:W-:Y:S07]  /*13100*/  LDSM.16.M88.4 R168, [R2] ;  /* 0x0000000002a8783b */ /* 0x000fee0000000200 */
[C---:B------:R-:W-:Y:S01]  /*13110*/  HMMA.16816.F32.BF16 R16, R136.reuse, R146, RZ ;  /* 0x000000928810723c */ /* 0x040fe200000418ff */
[----:B------:R-:W1:Y:S07]  /*13120*/  LDSM.16.M88.4 R144, [R0] ;  /* 0x000000000090783b */ /* 0x000e6e0000000200 */
[C---:B----4-:R-:W-:Y:S01]  /*13130*/  HMMA.16816.F32.BF16 R20, R136.reuse, R24, RZ ;  /* 0x000000188814723c */ /* 0x050fe200000418ff */
[----:B------:R-:W-:Y:S07]  /*13140*/  LDSM.16.M88.4 R172, [R195+0x2800] ;  /* 0x00280000c3ac783b */ /* 0x000fee0000000200 */
[C---:B------:R-:W-:Y:S01]  /*13150*/  HMMA.16816.F32.BF16 R24, R136.reuse, R26, RZ ;  /* 0x0000001a8818723c */ /* 0x040fe200000418ff */
[----:B------:R-:W-:Y:S07]  /*13160*/  LDSM.16.M88.4 R176, [R0+0x2000] ;  /* 0x0020000000b0783b */ /* 0x000fee0000000200 */
        /* <DEDUP_REMOVED lines=17> */
[----:B------:R-:W-:Y:S07]  /*13280*/  LDSM.16.M88.4 R164, [R193+0x3800] ;  /* 0x00380000c1a4783b */ /* 0x000fee0000000200 */
[C---:B------:R-:W-:Y:S01]  /*13290*/  HMMA.16816.F32.BF16 R8, R140.reuse, R146, R8 ;  /* 0x000000928c08723c */ /* 0x040fe20000041808 */
[----:B------:R-:W1:Y:S07]  /*132a0*/  LDSM.16.M88.4 R144, [R2+0x1000] ;  /* 0x001000000290783b */ /* 0x000e6e0000000200 */
        /* <DEDUP_REMOVED lines=97> */
[----:B------:R-:W-:Y:S01]  /*138c0*/  MOV R154, R219 ;  /* 0x000000db009a7202 */ /* 0x000fe20000000f00 */
        /* <DEDUP_REMOVED lines=13> */
[----:B------:R-:W1:Y:S01]  /*139a0*/  LDSM.16.M88.4 R136, [R194+0x5800] ;  /* 0x00580000c288783b */ /* 0x000e620000000200 */
[----:B------:R-:W-:Y:S04]  /*139b0*/  DEPBAR.LE SB0, 0x2 ;  /* 0x000080800000791a */ /* 0x000fe80000000000 */
[----:B------:R-:W-:Y:S02]  /*139c0*/  FMUL.FTZ R148, R6, c[0x0][0x320] ;  /* 0x0000c80006947a20 */ /* 0x000fe40000410000 */
[C---:B---3--:R-:W-:Y:S04]  /*139d0*/  HMMA.16816.F32.BF16 R20, R172.reuse, R140, R20 ;  /* 0x0000008cac14723c */ /* 0x048fe80000041814 */
[----:B------:R-:W-:Y:S01]  /*139e0*/  MUFU.TANH R148, R148 ;  /* 0x0000009400947308 */ /* 0x000fe20000002400 */
[----:B------:R-:W-:Y:S01]  /*139f0*/  BAR.SYNC.DEFER_BLOCKING 0x0 ;  /* 0x0000000000007b1d */ /* 0x000fe20000010000 */
[----:B------:R-:W-:Y:S02]  /*13a00*/  FMUL.FTZ R153, R8, c[0x0][0x320] ;  /* 0x0000c80008997a20 */ /* 0x000fe40000410000 */
        /* <DEDUP_REMOVED lines=8> */
[----:B------:R-:W-:Y:S01]  /*13a90*/  @P1 IMAD.HI.U32 R20, R219, c[0x0][0x2c8], RZ ;  /* 0x0000b200db141a27 */ /* 0x000fe200078e00ff */
[----:B------:R2:W-:Y:S01]  /*13aa0*/  MUFU.TANH R229, R21 ;  /* 0x0000001500e57308 */ /* 0x0005e20000002400 */
[----:B------:R-:W-:Y:S02]  /*13ab0*/  LDSM.16.MT88.4 R140, [R134+UR4+0x2900] ;  /* 0x00290004868c783b */ /* 0x000fe40008004200 */
[----:B------:R-:W-:Y:S01]  /*13ac0*/  FMUL.FTZ R227, R22, c[0x0][0x320] ;  /* 0x0000c80016e37a20 */ /* 0x000fe20000410000 */
[C---:B-1----:R-:W-:Y:S03]  /*13ad0*/  HMMA.16816.F32.BF16 R28, R172.reuse, R136, R28 ;  /* 0x00000088ac1c723c */ /* 0x042fe6000004181c */
[----:B------:R-:W-:Y:S01]  /*13ae0*/  @P0 SHF.R.U32.HI R154, RZ, c[0x0][0x2cc], R20 ;  /* 0x0000b300ff9a0a19 */ /* 0x000fe20000011614 */
[----:B------:R-:W-:Y:S01]  /*13af0*/  FMUL.FTZ R225, R23, c[0x0][0x320] ;  /* 0x0000c80017e17a20 */ /* 0x000fe20000410000 */
[----:B------:R-:W-:Y:S01]  /*13b00*/  MOV R23, UR14 ;  /* 0x0000000e00177c02 */ /* 0x000fe20008000f00 */
[----:B------:R-:W1:Y:S01]  /*13b10*/  MUFU.TANH R0, R0 ;  /* 0x0000000000007308 */ /* 0x000e620000002400 */
[----:B------:R-:W-:Y:S01]  /*13b20*/  FMUL.FTZ R152, R11, c[0x0][0x320] ;  /* 0x0000c8000b987a20 */ /* 0x000fe20000410000 */
[----:B------:R-:W-:Y:S01]  /*13b30*/  HMMA.16816.F32.BF16 R32, R172, R138, R32 ;  /* 0x0000008aac20723c */ /* 0x000fe20000041820 */
[----:B------:R-:W3:Y:S01]  /*13b40*/  SHFL.IDX PT, R22, R154, RZ, 0x1c1f ;  /* 0x001c1fff9a167589 */ /* 0x000ee200000e0000 */
[----:B------:R-:W-:Y:S02]  /*13b50*/  UIADD3 UR14, UR6, 0x1, URZ ;  /* 0x00000001060e7890 */ /* 0x000fe4000fffe03f */
[----:B------:R-:W-:Y:S01]  /*13b60*/  FMUL.FTZ R223, R24, c[0x0][0x320] ;  /* 0x0000c80018df7a20 */ /* 0x000fe20000410000 */
[----:B------:R-:W-:Y:S01]  /*13b70*/  IADD3 R24, -R220, 0x1, -R23 ;  /* 0x00000001dc187810 */ /* 0x000fe20007ffe917 */
[----:B------:R-:W-:Y:S01]  /*13b80*/  FMUL.FTZ R239, R12, c[0x0][0x320] ;  /* 0x0000c8000cef7a20 */ /* 0x000fe20000410000 */
[----:B------:R-:W-:Y:S01]  /*13b90*/  USEL UR6, UR14, URZ, !UP1 ;  /* 0x0000003f0e067287 */ /* 0x000fe2000c800000 */
[----:B------:R-:W4:Y:S01]  /*13ba0*/  MUFU.TANH R149, R149 ;  /* 0x0000009500957308 */ /* 0x000f220000002400 */
[----:B------:R-:W5:Y:S03]  /*13bb0*/  SHFL.IDX PT, R20, R154, 0x1, 0x1c1f ;  /* 0x003c1f009a147f89 */ /* 0x000f6600000e0000 */
[----:B--2---:R-:W-:Y:S01]  /*13bc0*/  MOV R21, UR12 ;  /* 0x0000000c00157c02 */ /* 0x004fe20008000f00 */
[----:B------:R-:W-:Y:S02]  /*13bd0*/  FMUL.FTZ R179, R13, c[0x0][0x320] ;  /* 0x0000c8000db37a20 */ /* 0x000fe40000410000 */
[----:B------:R-:W-:Y:S01]  /*13be0*/  FMUL.FTZ R237, R14, c[0x0][0x320] ;  /* 0x0000c8000eed7a20 */ /* 0x000fe20000410000 */
[----:B------:R-:W-:Y:S01]  /*13bf0*/  IADD3 R21, -R21, UR9, R24 ;  /* 0x0000000915157c10 */ /* 0x000fe2000fffe118 */
[----:B------:R-:W-:Y:S01]  /*13c00*/  FMUL.FTZ R181, R15, c[0x0][0x320] ;  /* 0x0000c8000fb57a20 */ /* 0x000fe20000410000 */
[----:B------:R-:W2:Y:S01]  /*13c10*/  MUFU.TANH R2, R2 ;  /* 0x0000000200027308 */ /* 0x000ea20000002400 */
[----:B------:R-:W-:Y:S01]  /*13c20*/  FMUL.FTZ R235, R16, c[0x0][0x320] ;  /* 0x0000c80010eb7a20 */ /* 0x000fe20000410000 */
[----:B------:R-:W-:Y:S01]  /*13c30*/  LDSM.16.MT88.4 R144, [R135+UR4+0x3900] ;  /* 0x003900048790783b */ /* 0x000fe20008004200 */
[----:B------:R-:W-:Y:S02]  /*13c40*/  FMUL.FTZ R183, R17, c[0x0][0x320] ;  /* 0x0000c80011b77a20 */ /* 0x000fe40000410000 */
[----:B------:R-:W-:Y:S01]  /*13c50*/  FMUL.FTZ R233, R18, c[0x0][0x320] ;  /* 0x0000c80012e97a20 */ /* 0x000fe20000410000 */
[----:B---3--:R-:W-:Y:S01]  /*13c60*/  IADD3 R22, R21, R22, RZ ;  /* 0x0000001615167210 */ /* 0x008fe20007ffe0ff */
[----:B------:R-:W-:Y:S03]  /*13c70*/  FMUL.FTZ R193, R19, c[0x0][0x320] ;  /* 0x0000c80013c17a20 */ /* 0x000fe60000410000 */
[----:B------:R-:W3:Y:S01]  /*13c80*/  MUFU.TANH R153, R153 ;  /* 0x0000009900997308 */ /* 0x000ee20000002400 */
[C---:B------:R-:W-:Y:S01]  /*13c90*/  ISETP.GT.AND P0, PT, R22.reuse, RZ, PT ;  /* 0x000000ff1600720c */ /* 0x040fe20003f04270 */
[----:B------:R-:W-:Y:S01]  /*13ca0*/  FMUL.FTZ R195, R25, c[0x0][0x320] ;  /* 0x0000c80019c37a20 */ /* 0x000fe20000410000 */
[----:B------:R-:W-:Y:S01]  /*13cb0*/  ISETP.GT.AND P2, PT, R22, 0x1, PT ;  /* 0x000000011600780c */ /* 0x000fe20003f44270 */
[----:B------:R-:W-:Y:S01]  /*13cc0*/  FMUL.FTZ R165, R27, c[0x0][0x320] ;  /* 0x0000c8001ba57a20 */ /* 0x000fe20000410000 */
[----:B-----5:R-:W-:Y:S01]  /*13cd0*/  IADD3 R20, R21, R20, RZ ;  /* 0x0000001415147210 */ /* 0x020fe20007ffe0ff */
[----:B------:R-:W-:Y:S01]  /*13ce0*/  FMUL.FTZ R28, R28, c[0x0][0x320] ;  /* 0x0000c8001c1c7a20 */ /* 0x000fe20000410000 */
[----:B-1----:R-:W-:Y:S01]  /*13cf0*/  FSEL R0, R0, -INF , P0 ;  /* 0xff80000000007808 */ /* 0x002fe20000000000 */
[----:B------:R-:W-:Y:S01]  /*13d00*/  FMUL.FTZ R29, R29, c[0x0][0x320] ;  /* 0x0000c8001d1d7a20 */ /* 0x000fe20000410000 */
[C---:B------:R-:W-:Y:S01]  /*13d10*/  ISETP.GT.AND P1, PT, R20.reuse, RZ, PT ;  /* 0x000000ff1400720c */ /* 0x040fe20003f24270 */
[----:B------:R-:W1:Y:S01]  /*13d20*/  MUFU.TANH R150, R150 ;  /* 0x0000009600967308 */ /* 0x000e620000002400 */
[----:B------:R-:W-:Y:S01]  /*13d30*/  ISETP.GT.AND P0, PT, R20, 0x1, PT ;  /* 0x000000011400780c */ /* 0x000fe20003f04270 */
[----:B------:R-:W-:Y:S01]  /*13d40*/  FMUL.FTZ R32, R32, c[0x0][0x320] ;  /* 0x0000c80020207a20 */ /* 0x000fe20000410000 */
[----:B------:R-:W-:Y:S01]  /*13d50*/  FSEL R21, R148, -INF , P1 ;  /* 0xff80000094157808 */ /* 0x000fe20000800000 */
[----:B------:R-:W-:Y:S01]  /*13d60*/  FMUL.FTZ R26, R26, c[0x0][0x320] ;  /* 0x0000c8001a1a7a20 */ /* 0x000fe20000410000 */
[----:B----4-:R-:W-:Y:S01]  /*13d70*/  FSEL R23, R149, -INF , P0 ;  /* 0xff80000095177808 */ /* 0x010fe20000000000 */
[----:B------:R-:W-:Y:S01]  /*13d80*/  FMUL.FTZ R33, R33, c[0x0][0x320] ;  /* 0x0000c80021217a20 */ /* 0x000fe20000410000 */
[----:B------:R-:W-:Y:S01]  /*13d90*/  ISETP.GT.AND P1, PT, R22, 0x8, PT ;  /* 0x000000081600780c */ /* 0x000fe20003f24270 */
[----:B------:R-:W-:Y:S01]  /*13da0*/  FMUL.FTZ R30, R30, c[0x0][0x320] ;  /* 0x0000c8001e1e7a20 */ /* 0x000fe20000410000 */
[----:B------:R-:W-:Y:S01]  /*13db0*/  ISETP.GT.AND P0, PT, R22, 0x9, PT ;  /* 0x000000091600780c */ /* 0x000fe20003f04270 */
[----:B------:R-:W4:Y:S01]  /*13dc0*/  MUFU.TANH R152, R152 ;  /* 0x0000009800987308 */ /* 0x000f220000002400 */
[----:B--2---:R-:W-:Y:S01]  /*13dd0*/  FSEL R25, R2, -INF , P2 ;  /* 0xff80000002197808 */ /* 0x004fe20001000000 */
[----:B------:R-:W-:Y:S01]  /*13de0*/  FMUL.FTZ R31, R31, c[0x0][0x320] ;  /* 0x0000c8001f1f7a20 */ /* 0x000fe20000410000 */
[----:B------:R-:W-:Y:S01]  /*13df0*/  FMNMX.FTZ R2, R0, R3, !PT ;  /* 0x0000000300027209 */ /* 0x000fe20007810000 */
[----:B------:R-:W-:Y:S01]  /*13e00*/  FMUL.FTZ R34, R34, c[0x0][0x320] ;  /* 0x0000c80022227a20 */ /* 0x000fe20000410000 */
[----:B---3--:R-:W-:Y:S01]  /*13e10*/  FSEL R27, R153, -INF , P1 ;  /* 0xff800000991b7808 */ /* 0x008fe20000800000 */
[----:B------:R-:W-:Y:S01]  /*13e20*/  FMUL.FTZ R35, R35, c[0x0][0x320] ;  /* 0x0000c80023237a20 */ /* 0x000fe20000410000 */
[----:B------:R-:W-:Y:S02]  /*13e30*/  ISETP.GT.AND P1, PT, R20, 0x8, PT ;  /* 0x000000081400780c */ /* 0x000fe40003f24270 */
[----:B------:R-:W-:Y:S01]  /*13e40*/  FMNMX.FTZ R2, R25, R2, !PT ;  /* 0x0000000219027209 */ /* 0x000fe20007810000 */
[----:B------:R-:W2:Y:S01]  /*13e50*/  MUFU.TANH R151, R151 ;  /* 0x0000009700977308 */ /* 0x000ea20000002400 */
[----:B------:R-:W-:Y:S02]  /*13e60*/  FMNMX.FTZ R24, R21, R132, !PT ;  /* 0x0000008415187209 */ /* 0x000fe40007810000 */
[----:B------:R-:W-:Y:S02]  /*13e70*/  FMNMX.FTZ R2, R27, R2, !PT ;  /* 0x000000021b027209 */ /* 0x000fe40007810000 */
[----:B-1----:R-:W-:Y:S02]  /*13e80*/  FSEL R173, R150, -INF , P0 ;  /* 0xff80000096ad7808 */ /* 0x002fe40000000000 */
[----:B------:R-:W-:Y:S02]  /*13e90*/  ISETP.GT.AND P0, PT, R20, 0x9, PT ;  /* 0x000000091400780c */ /* 0x000fe40003f04270 */
[----:B------:R-:W-:Y:S01]  /*13ea0*/  FMNMX.FTZ R2, R173, R2, !PT ;  /* 0x00000002ad027209 */ /* 0x000fe20007810000 */
[----:B------:R-:W1:Y:S01]  /*13eb0*/  MUFU.TANH R239, R239 ;  /* 0x000000ef00ef7308 */ /* 0x000e620000002400 */
[----:B------:R-:W-:Y:S02]  /*13ec0*/  FMNMX.FTZ R24, R23, R24, !PT ;  /* 0x0000001817187209 */ /* 0x000fe40007810000 */
[----:B----4-:R-:W-:Y:S02]  /*13ed0*/  FSEL R169, R152, -INF , P0 ;  /* 0xff80000098a97808 */ /* 0x010fe40000000000 */
[C---:B------:R-:W-:Y:S05]  /*13ee0*/  ISETP.GT.AND P0, PT, R22.reuse, 0x11, PT ;  /* 0x000000111600780c */ /* 0x040fea0003f04270 */
[----:B------:R-:W3:Y:S01]  /*13ef0*/  MUFU.TANH R179, R179 ;  /* 0x000000b300b37308 */ /* 0x000ee20000002400 */
[----:B--2---:R-:W-:Y:S02]  /*13f00*/  FSEL R171, R151, -INF , P1 ;  /* 0xff80000097ab7808 */ /* 0x004fe40000800000 */
[----:B------:R-:W-:Y:S02]  /*13f10*/  ISETP.GT.AND P1, PT, R22, 0x10, PT ;  /* 0x000000101600780c */ /* 0x000fe40003f24270 */
[----:B------:R-:W-:Y:S05]  /*13f20*/  FMNMX.FTZ R24, R171, R24, !PT ;  /* 0x00000018ab187209 */ /* 0x000fea0007810000 */
[----:B------:R-:W2:Y:S01]  /*13f30*/  MUFU.TANH R237, R237 ;  /* 0x000000ed00ed7308 */ /* 0x000ea20000002400 */
[----:B------:R-:W-:Y:S02]  /*13f40*/  FMNMX.FTZ R24, R169, R24, !PT ;  /* 0x00000018a9187209 */ /* 0x000fe40007810000 */
[----:B-1----:R-:W-:Y:S02]  /*13f50*/  FSEL R239, R239, -INF , P1 ;  /* 0xff800000efef7808 */ /* 0x002fe40000800000 */
[C---:B------:R-:W-:Y:S02]  /*13f60*/  ISETP.GT.AND P1, PT, R20.reuse, 0x10, PT ;  /* 0x000000101400780c */ /* 0x040fe40003f24270 */
[----:B------:R-:W-:Y:S03]  /*13f70*/  FMNMX.FTZ R2, R239, R2, !PT ;  /* 0x00000002ef027209 */ /* 0x000fe60007810000 */
[----:B------:R-:W1:Y:S01]  /*13f80*/  MUFU.TANH R181, R181 ;  /* 0x000000b500b57308 */ /* 0x000e620000002400 */
[----:B---3--:R-:W-:Y:S02]  /*13f90*/  FSEL R179, R179, -INF , P0 ;  /* 0xff800000b3b37808 */ /* 0x008fe40000000000 */
[----:B------:R-:W-:Y:S02]  /*13fa0*/  ISETP.GT.AND P0, PT, R20, 0x11, PT ;  /* 0x000000111400780c */ /* 0x000fe40003f04270 */
[----:B------:R-:W-:Y:S05]  /*13fb0*/  FMNMX.FTZ R2, R179, R2, !PT ;  /* 0x00000002b3027209 */ /* 0x000fea0007810000 */
[----:B------:R-:W3:Y:S01]  /*13fc0*/  MUFU.TANH R235, R235 ;  /* 0x000000eb00eb7308 */ /* 0x000ee20000002400 */
[----:B--2---:R-:W-:Y:S02]  /*13fd0*/  FSEL R237, R237, -INF , P1 ;  /* 0xff800000eded7808 */ /* 0x004fe40000800000 */
[C---:B------:R-:W-:Y:S02]  /*13fe0*/  ISETP.GT.AND P1, PT, R22.reuse, 0x18, PT ;  /* 0x000000181600780c */ /* 0x040fe40003f24270 */
[----:B------:R-:W-:Y:S05]  /*13ff0*/  FMNMX.FTZ R24, R237, R24, !PT ;  /* 0x00000018ed187209 */ /* 0x000fea0007810000 */
[----:B------:R-:W2:Y:S01]  /*14000*/  MUFU.TANH R183, R183 ;  /* 0x000000b700b77308 */ /* 0x000ea20000002400 */
[----:B-1----:R-:W-:Y:S02]  /*14010*/  FSEL R181, R181, -INF , P0 ;  /* 0xff800000b5b57808 */ /* 0x002fe40000000000 */
[----:B------:R-:W-:Y:S02]  /*14020*/  ISETP.GT.AND P0, PT, R22, 0x19, PT ;  /* 0x000000191600780c */ /* 0x000fe40003f04270 */
[----:B------:R-:W-:Y:S05]  /*14030*/  FMNMX.FTZ R24, R181, R24, !PT ;  /* 0x00000018b5187209 */ /* 0x000fea0007810000 */
[----:B------:R-:W1:Y:S01]  /*14040*/  MUFU.TANH R233, R233 ;  /* 0x000000e900e97308 */ /* 0x000e620000002400 */
[----:B---3--:R-:W-:Y:S02]  /*14050*/  FSEL R235, R235, -INF , P1 ;  /* 0xff800000ebeb7808 */ /* 0x008fe40000800000 */
[C---:B------:R-:W-:Y:S02]  /*14060*/  ISETP.GT.AND P1, PT, R20.reuse, 0x18, PT ;  /* 0x000000181400780c */ /* 0x040fe40003f24270 */
[----:B------:R-:W-:Y:S05]  /*14070*/  FMNMX.FTZ R2, R235, R2, !PT ;  /* 0x00000002eb027209 */ /* 0x000fea0007810000 */
[----:B------:R-:W3:Y:S01]  /*14080*/  MUFU.TANH R193, R193 ;  /* 0x000000c100c17308 */ /* 0x000ee20000002400 */
[----:B--2---:R-:W-:Y:S02]  /*14090*/  FSEL R183, R183, -INF , P0 ;  /* 0xff800000b7b77808 */ /* 0x004fe40000000000 */
[----:B------:R-:W-:Y:S02]  /*140a0*/  ISETP.GT.AND P0, PT, R20, 0x19, PT ;  /* 0x000000191400780c */ /* 0x000fe40003f04270 */
[----:B------:R-:W-:Y:S05]  /*140b0*/  FMNMX.FTZ R2, R183, R2, !PT ;  /* 0x00000002b7027209 */ /* 0x000fea0007810000 */
[----:B------:R-:W2:Y:S01]  /*140c0*/  MUFU.TANH R231, R231 ;  /* 0x000000e700e77308 */ /* 0x000ea20000002400 */
[----:B-1----:R-:W-:Y:S02]  /*140d0*/  FSEL R233, R233, -INF , P1 ;  /* 0xff800000e9e97808 */ /* 0x002fe40000800000 */
[C---:B------:R-:W-:Y:S07]  /*140e0*/  ISETP.GT.AND P1, PT, R22.reuse, 0x20, PT ;  /* 0x000000201600780c */ /* 0x040fee0003f24270 */
[----:B------:R-:W1:Y:S01]  /*140f0*/  MUFU.TANH R227, R227 ;  /* 0x000000e300e37308 */ /* 0x000e620000002400 */
[----:B---3--:R-:W-:Y:S02]  /*14100*/  FSEL R193, R193, -INF , P0 ;  /* 0xff800000c1c17808 */ /* 0x008fe40000000000 */
[----:B------:R-:W-:Y:S07]  /*14110*/  ISETP.GT.AND P0, PT, R22, 0x21, PT ;  /* 0x000000211600780c */ /* 0x000fee0003f04270 */
[----:B------:R-:W3:Y:S01]  /*14120*/  MUFU.TANH R225, R225 ;  /* 0x000000e100e17308 */ /* 0x000ee20000002400 */
[----:B------:R-:W-:Y:S02]  /*14130*/  FSEL R229, R229, -INF , P0 ;  /* 0xff800000e5e57808 */ /* 0x000fe40000000000 */
[C---:B------:R-:W-:Y:S02]  /*14140*/  ISETP.GT.AND P0, PT, R20.reuse, 0x21, PT ;  /* 0x000000211400780c */ /* 0x040fe40003f04270 */
[----:B--2---:R-:W-:Y:S02]  /*14150*/  FSEL R231, R231, -INF , P1 ;  /* 0xff800000e7e77808 */ /* 0x004fe40000800000 */
[----:B------:R-:W-:Y:S02]  /*14160*/  ISETP.GT.AND P1, PT, R20, 0x20, PT ;  /* 0x000000201400780c */ /* 0x000fe40003f24270 */
[----:B------:R-:W-:Y:S01]  /*14170*/  FMNMX.FTZ R2, R231, R2, !PT ;  /* 0x00000002e7027209 */ /* 0x000fe20007810000 */
[----:B------:R-:W2:Y:S03]  /*14180*/  MUFU.TANH R195, R195 ;  /* 0x000000c300c37308 */ /* 0x000ea60000002400 */
[----:B------:R-:W-:Y:S02]  /*14190*/  FMNMX.FTZ R2, R229, R2, !PT ;  /* 0x00000002e5027209 */ /* 0x000fe40007810000 */
[----:B-1----:R-:W-:Y:S02]  /*141a0*/  FSEL R227, R227, -INF , P1 ;  /* 0xff800000e3e37808 */ /* 0x002fe40000800000 */
[C---:B------:R-:W-:Y:S03]  /*141b0*/  ISETP.GT.AND P1, PT, R22.reuse, 0x28, PT ;  /* 0x000000281600780c */ /* 0x040fe60003f24270 */
[----:B------:R-:W1:Y:S01]  /*141c0*/  MUFU.TANH R223, R223 ;  /* 0x000000df00df7308 */ /* 0x000e620000002400 */
[----:B---3--:R-:W-:Y:S02]  /*141d0*/  FSEL R225, R225, -INF , P0 ;  /* 0xff800000e1e17808 */ /* 0x008fe40000000000 */
[C---:B------:R-:W-:Y:S07]  /*141e0*/  ISETP.GT.AND P0, PT, R22.reuse, 0x29, PT ;  /* 0x000000291600780c */ /* 0x040fee0003f04270 */
[----:B------:R-:W3:Y:S01]  /*141f0*/  MUFU.TANH R163, R28 ;  /* 0x0000001c00a37308 */ /* 0x000ee20000002400 */
[----:B--2---:R-:W-:Y:S02]  /*14200*/  FSEL R195, R195, -INF , P0 ;  /* 0xff800000c3c37808 */ /* 0x004fe40000000000 */
[C---:B------:R-:W-:Y:S07]  /*14210*/  ISETP.GT.AND P0, PT, R22.reuse, 0x31, PT ;  /* 0x000000311600780c */ /* 0x040fee0003f04270 */
[----:B------:R-:W2:Y:S01]  /*14220*/  MUFU.TANH R161, R29 ;  /* 0x0000001d00a17308 */ /* 0x000ea20000002400 */
[----:B-1----:R-:W-:Y:S02]  /*14230*/  FSEL R223, R223, -INF , P1 ;  /* 0xff800000dfdf7808 */ /* 0x002fe40000800000 */
[C---:B------:R-:W-:Y:S02]  /*14240*/  ISETP.GT.AND P1, PT, R22.reuse, 0x30, PT ;  /* 0x000000301600780c */ /* 0x040fe40003f24270 */
[----:B------:R-:W-:Y:S05]  /*14250*/  FMNMX.FTZ R2, R223, R2, !PT ;  /* 0x00000002df027209 */ /* 0x000fea0007810000 */
[----:B------:R-:W1:Y:S01]  /*14260*/  MUFU.TANH R155, R32 ;  /* 0x00000020009b7308 */ /* 0x000e620000002400 */
[----:B------:R-:W-:Y:S02]  /*14270*/  FMNMX.FTZ R2, R195, R2, !PT ;  /* 0x00000002c3027209 */ /* 0x000fe40007810000 */
[----:B---3--:R-:W-:Y:S02]  /*14280*/  FSEL R163, R163, -INF , P1 ;  /* 0xff800000a3a37808 */ /* 0x008fe40000800000 */
[C---:B------:R-:W-:Y:S02]  /*14290*/  ISETP.GT.AND P1, PT, R22.reuse, 0x38, PT ;  /* 0x000000381600780c */ /* 0x040fe40003f24270 */
[----:B------:R-:W-:Y:S03]  /*142a0*/  FMNMX.FTZ R2, R163, R2, !PT ;  /* 0x00000002a3027209 */ /* 0x000fe60007810000 */
[----:B------:R-:W3:Y:S01]  /*142b0*/  MUFU.TANH R167, R26 ;  /* 0x0000001a00a77308 */ /* 0x000ee20000002400 */
[----:B--2---:R-:W-:Y:S02]  /*142c0*/  FSEL R161, R161, -INF , P0 ;  /* 0xff800000a1a17808 */ /* 0x004fe40000000000 */
[----:B------:R-:W-:Y:S02]  /*142d0*/  ISETP.GT.AND P0, PT, R22, 0x39, PT ;  /* 0x000000391600780c */ /* 0x000fe40003f04270 */
[----:B------:R-:W-:Y:S05]  /*142e0*/  FMNMX.FTZ R22, R233, R24, !PT ;  /* 0x00000018e9167209 */ /* 0x000fea0007810000 */
[----:B------:R-:W2:Y:S01]  /*142f0*/  MUFU.TANH R153, R33 ;  /* 0x0000002100997308 */ /* 0x000ea20000002400 */
[----:B------:R-:W-:Y:S02]  /*14300*/  FMNMX.FTZ R24, R161, R2, !PT ;  /* 0x00000002a1187209 */ /* 0x000fe40007810000 */
[----:B------:R-:W-:Y:S02]  /*14310*/  FMNMX.FTZ R22, R193, R22, !PT ;  /* 0x00000016c1167209 */ /* 0x000fe40007810000 */
[----:B-1----:R-:W-:Y:S02]  /*14320*/  FSEL R155, R155, -INF , P1 ;  /* 0xff8000009b9b7808 */ /* 0x002fe40000800000 */
[C---:B------:R-:W-:Y:S02]  /*14330*/  ISETP.GT.AND P1, PT, R20.reuse, 0x28, PT ;  /* 0x000000281400780c */ /* 0x040fe40003f24270 */
[----:B------:R-:W-:Y:S01]  /*14340*/  FMNMX.FTZ R22, R227, R22, !PT ;  /* 0x00000016e3167209 */ /* 0x000fe20007810000 */
[----:B------:R-:W1:Y:S01]  /*14350*/  MUFU.TANH R165, R165 ;  /* 0x000000a500a57308 */ /* 0x000e620000002400 */
[----:B------:R-:W-:Y:S02]  /*14360*/  FMNMX.FTZ R24, R155, R24, !PT ;  /* 0x000000189b187209 */ /* 0x000fe40007810000 */
[----:B------:R-:W-:Y:S02]  /*14370*/  FMNMX.FTZ R22, R225, R22, !PT ;  /* 0x00000016e1167209 */ /* 0x000fe40007810000 */
[----:B---3--:R-:W-:Y:S02]  /*14380*/  FSEL R167, R167, -INF , P1 ;  /* 0xff800000a7a77808 */ /* 0x008fe40000800000 */
[C---:B------:R-:W-:Y:S02]  /*14390*/  ISETP.GT.AND P1, PT, R20.reuse, 0x30, PT ;  /* 0x000000301400780c */ /* 0x040fe40003f24270 */
[----:B------:R-:W-:Y:S01]  /*143a0*/  FMNMX.FTZ R22, R167, R22, !PT ;  /* 0x00000016a7167209 */ /* 0x000fe20007810000 */
[----:B------:R-:W3:Y:S01]  /*143b0*/  MUFU.TANH R159, R30 ;  /* 0x0000001e009f7308 */ /* 0x000ee20000002400 */
[----:B--2---:R-:W-:Y:S02]  /*143c0*/  FSEL R153, R153, -INF , P0 ;  /* 0xff80000099997808 */ /* 0x004fe40000000000 */
[C---:B------:R-:W-:Y:S02]  /*143d0*/  ISETP.GT.AND P0, PT, R20.reuse, 0x29, PT ;  /* 0x000000291400780c */ /* 0x040fe40003f04270 */
[----:B------:R-:W-:Y:S05]  /*143e0*/  FMNMX.FTZ R2, R153, R24, !PT ;  /* 0x0000001899027209 */ /* 0x000fea0007810000 */
[----:B------:R-:W2:Y:S01]  /*143f0*/  MUFU.TANH R31, R31 ;  /* 0x0000001f001f7308 */ /* 0x000ea20000002400 */
[----:B------:R-:W4:Y:S01]  /*14400*/  SHFL.BFLY PT, R29, R2, 0x2, 0x1f ;  /* 0x0c401f00021d7f89 */ /* 0x000f2200000e0000 */
[----:B-1----:R-:W-:Y:S02]  /*14410*/  FSEL R165, R165, -INF , P0 ;  /* 0xff800000a5a57808 */ /* 0x002fe40000000000 */
[C---:B------:R-:W-:Y:S02]  /*14420*/  ISETP.GT.AND P0, PT, R20.reuse, 0x31, PT ;  /* 0x000000311400780c */ /* 0x040fe40003f04270 */
[----:B------:R-:W-:Y:S04]  /*14430*/  FMNMX.FTZ R22, R165, R22, !PT ;  /* 0x00000016a5167209 */ /* 0x000fe80007810000 */
[----:B------:R-:W1:Y:S01]  /*14440*/  MUFU.TANH R151, R34 ;  /* 0x0000002200977308 */ /* 0x000e620000002400 */
[----:B---3--:R-:W-:Y:S02]  /*14450*/  FSEL R159, R159, -INF , P1 ;  /* 0xff8000009f9f7808 */ /* 0x008fe40000800000 */
[C---:B------:R-:W-:Y:S02]  /*14460*/  ISETP.GT.AND P1, PT, R20.reuse, 0x38, PT ;  /* 0x000000381400780c */ /* 0x040fe40003f24270 */
[----:B------:R-:W-:Y:S05]  /*14470*/  FMNMX.FTZ R22, R159, R22, !PT ;  /* 0x000000169f167209 */ /* 0x000fea0007810000 */
[----:B------:R-:W3:Y:S01]  /*14480*/  MUFU.TANH R149, R35 ;  /* 0x0000002300957308 */ /* 0x000ee20000002400 */
[----:B--2---:R-:W-:Y:S02]  /*14490*/  FSEL R157, R31, -INF , P0 ;  /* 0xff8000001f9d7808 */ /* 0x004fe40000000000 */
[----:B------:R-:W-:Y:S02]  /*144a0*/  ISETP.GT.AND P0, PT, R20, 0x39, PT ;  /* 0x000000391400780c */ /* 0x000fe40003f04270 */
[----:B------:R-:W-:Y:S02]  /*144b0*/  FMNMX.FTZ R22, R157, R22, !PT ;  /* 0x000000169d167209 */ /* 0x000fe40007810000 */
[----:B----4-:R-:W-:Y:S02]  /*144c0*/  FMNMX.FTZ R31, R2, R29, !PT ;  /* 0x0000001d021f7209 */ /* 0x010fe40007810000 */
[----:B-1----:R-:W-:Y:S03]  /*144d0*/  FSEL R151, R151, -INF , P1 ;  /* 0xff80000097977808 */ /* 0x002fe60000800000 */
[----:B------:R-:W1:Y:S01]  /*144e0*/  SHFL.BFLY PT, R2, R31, 0x1, 0x1f ;  /* 0x0c201f001f027f89 */ /* 0x000e6200000e0000 */
[----:B------:R-:W-:Y:S02]  /*144f0*/  FMNMX.FTZ R22, R151, R22, !PT ;  /* 0x0000001697167209 */ /* 0x000fe40007810000 */
[----:B---3--:R-:W-:Y:S04]  /*14500*/  FSEL R149, R149, -INF , P0 ;  /* 0xff80000095957808 */ /* 0x008fe80000000000 */
[----:B------:R-:W-:Y:S05]  /*14510*/  FMNMX.FTZ R24, R149, R22, !PT ;  /* 0x0000001695187209 */ /* 0x000fea0007810000 */
[----:B------:R-:W2:Y:S01]  /*14520*/  SHFL.BFLY PT, R33, R24, 0x2, 0x1f ;  /* 0x0c401f0018217f89 */ /* 0x000ea200000e0000 */
[----:B-1----:R-:W-:Y:S04]  /*14530*/  FMNMX.FTZ R2, R31, R2, !PT ;  /* 0x000000021f027209 */ /* 0x002fe80007810000 */
[C---:B------:R-:W-:Y:S01]  /*14540*/  FSETP.NEU.FTZ.AND P1, PT, R2.reuse, -INF , PT ;  /* 0xff8000000200780b */ /* 0x040fe20003f3d000 */
[C---:B------:R-:W-:Y:S03]  /*14550*/  FMUL.FTZ R150, R2.reuse, c[0x0][0x2d0] ;  /* 0x0000b40002967a20 */ /* 0x040fe60000410000 */
[----:B------:R-:W-:Y:S02]  /*14560*/  FSEL R4, R2, RZ, P1 ;  /* 0x000000ff02047208 */ /* 0x000fe40000800000 */
[----:B------:R-:W-:Y:S03]  /*14570*/  FSEL R150, R150, RZ, P1 ;  /* 0x000000ff96967208 */ /* 0x000fe60000800000 */
[----:B------:R-:W-:Y:S02]  /*14580*/  FADD.FTZ R4, -R4, R3 ;  /* 0x0000000304047221 */ /* 0x000fe40000010100 */
[--C-:B------:R-:W-:Y:S02]  /*14590*/  FFMA.FTZ R177, R0, c[0x0][0x2d0], -R150.reuse ;  /* 0x0000b40000b17a23 */ /* 0x100fe40000010896 */
[--C-:B------:R-:W-:Y:S01]  /*145a0*/  FFMA.FTZ R174, R173, c[0x0][0x2d0], -R150.reuse ;  /* 0x0000b400adae7a23 */ /* 0x100fe20000010896 */
[----:B--2---:R-:W-:Y:S01]  /*145b0*/  FMNMX.FTZ R29, R24, R33, !PT ;  /* 0x00000021181d7209 */ /* 0x004fe20007810000 */
[--C-:B------:R-:W-:Y:S01]  /*145c0*/  FFMA.FTZ R176, R25, c[0x0][0x2d0], -R150.reuse ;  /* 0x0000b40019b07a23 */ /* 0x100fe20000010896 */
[----:B------:R-:W-:Y:S01]  /*145d0*/  IADD3 R24, R135, UR4, RZ ;  /* 0x0000000487187c10 */ /* 0x000fe2000fffe0ff */
[--C-:B------:R-:W-:Y:S01]  /*145e0*/  FFMA.FTZ R175, R27, c[0x0][0x2d0], -R150.reuse ;  /* 0x0000b4001baf7a23 */ /* 0x100fe20000010896 */
[----:B------:R-:W-:Y:S01]  /*145f0*/  MUFU.EX2 R177, R177 ;  /* 0x000000b100b17308 */ /* 0x000fe20000000800 */
[----:B------:R-:W1:Y:S01]  /*14600*/  SHFL.BFLY PT, R20, R29, 0x1, 0x1f ;  /* 0x0c201f001d147f89 */ /* 0x000e6200000e0000 */
[----:B------:R-:W-:Y:S01]  /*14610*/  IADD3 R168, R187, R24, RZ ;  /* 0x00000018bba87210 */ /* 0x000fe20007ffe0ff */
[--C-:B------:R-:W-:Y:S02]  /*14620*/  FFMA.FTZ R230, R161, c[0x0][0x2d0], -R150.reuse ;  /* 0x0000b400a1e67a23 */ /* 0x100fe40000010896 */
[--C-:B------:R-:W-:Y:S02]  /*14630*/  FFMA.FTZ R178, R239, c[0x0][0x2d0], -R150.reuse ;  /* 0x0000b400efb27a23 */ /* 0x100fe40000010896 */
        /* <DEDUP_REMOVED lines=9> */
[----:B------:R-:W-:Y:S01]  /*146d0*/  FFMA.FTZ R226, R195, c[0x0][0x2d0], -R150 ;  /* 0x0000b400c3e27a23 */ /* 0x000fe20000010896 */
[----:B-1----:R-:W-:Y:S02]  /*146e0*/  FMNMX.FTZ R0, R29, R20, !PT ;  /* 0x000000141d007209 */ /* 0x002fe40007810000 */
[----:B------:R-:W-:Y:S02]  /*146f0*/  LDSM.16.MT88.4 R28, [R134+UR4+0x100] ;  /* 0x00010004861c783b */ /* 0x000fe40008004200 */
[C---:B------:R-:W-:Y:S01]  /*14700*/  FSETP.NEU.FTZ.AND P0, PT, R0.reuse, -INF , PT ;  /* 0xff8000000000780b */ /* 0x040fe20003f1d000 */
[C---:B------:R-:W-:Y:S03]  /*14710*/  FMUL.FTZ R148, R0.reuse, c[0x0][0x2d0] ;  /* 0x0000b40000947a20 */ /* 0x040fe60000410000 */
[----:B------:R-:W1:Y:S01]  /*14720*/  MUFU.EX2 R174, R174 ;  /* 0x000000ae00ae7308 */ /* 0x000e620000000800 */
[----:B------:R-:W-:Y:S02]  /*14730*/  FSEL R5, R0, RZ, P0 ;  /* 0x000000ff00057208 */ /* 0x000fe40000000000 */
[----:B------:R-:W-:Y:S02]  /*14740*/  FSEL R148, R148, RZ, P0 ;  /* 0x000000ff94947208 */ /* 0x000fe40000000000 */
[----:B--2---:R-:W-:Y:S01]  /*14750*/  F2FP.BF16.PACK_AB R136, R176, R177 ;  /* 0x000000b1b088723e */ /* 0x004fe200000010ff */
[----:B------:R-:W-:Y:S01]  /*14760*/  FADD.FTZ R3, -R5, R132 ;  /* 0x0000008405037221 */ /* 0x000fe20000010100 */
[----:B------:R-:W-:Y:S01]  /*14770*/  PLOP3.LUT P0, PT, PT, PT, UP0, 0x80, 0x0 ;  /* 0x000000000000781c */ /* 0x000fe20003f0f008 */
[--C-:B------:R-:W-:Y:S02]  /*14780*/  FFMA.FTZ R173, R21, c[0x0][0x2d0], -R148.reuse ;  /* 0x0000b40015ad7a23 */ /* 0x100fe40000010894 */
[----:B------:R-:W-:Y:S01]  /*14790*/  MUFU.EX2 R178, R178 ;  /* 0x000000b200b27308 */ /* 0x000fe20000000800 */
[--C-:B------:R-:W-:Y:S02]  /*147a0*/  FFMA.FTZ R172, R23, c[0x0][0x2d0], -R148.reuse ;  /* 0x0000b40017ac7a23 */ /* 0x100fe40000010894 */
[----:B------:R-:W2:Y:S01]  /*147b0*/  LDSM.16.MT88.4 R20, [R135+UR4+0x100] ;  /* 0x000100048714783b */ /* 0x000ea20008004200 */
[--C-:B------:R-:W-:Y:S02]  /*147c0*/  FFMA.FTZ R171, R171, c[0x0][0x2d0], -R148.reuse ;  /* 0x0000b400abab7a23 */ /* 0x100fe40000010894 */
[--C-:B------:R-:W-:Y:S02]  /*147d0*/  FFMA.FTZ R170, R169, c[0x0][0x2d0], -R148.reuse ;  /* 0x0000b400a9aa7a23 */ /* 0x100fe40000010894 */
[----:B------:R-:W-:Y:S02]  /*147e0*/  FMUL.FTZ R132, R4, c[0x0][0x2d0] ;  /* 0x0000b40004847a20 */ /* 0x000fe40000410000 */
[----:B------:R-:W-:Y:S01]  /*147f0*/  FMUL.FTZ R7, R3, c[0x0][0x2d0] ;  /* 0x0000b40003077a20 */ /* 0x000fe20000410000 */
[----:B------:R-:W-:Y:S01]  /*14800*/  MUFU.EX2 R173, R173 ;  /* 0x000000ad00ad7308 */ /* 0x000fe20000000800 */
[--C-:B------:R-:W-:Y:S01]  /*14810*/  FFMA.FTZ R195, R167, c[0x0][0x2d0], -R148.reuse ;  /* 0x0000b400a7c37a23 */ /* 0x100fe20000010894 */
[----:B-1----:R-:W-:Y:S01]  /*14820*/  F2FP.BF16.PACK_AB R138, R174, R175 ;  /* 0x000000afae8a723e */ /* 0x002fe200000010ff */
[--C-:B------:R-:W-:Y:S02]  /*14830*/  FFMA.FTZ R228, R165, c[0x0][0x2d0], -R148.reuse ;  /* 0x0000b400a5e47a23 */ /* 0x100fe40000010894 */
[----:B------:R-:W-:Y:S01]  /*14840*/  LDSM.16.MT88.4 R164, [R168+0x5900] ;  /* 0x00590000a8a4783b */ /* 0x000fe20000004200 */
[--C-:B------:R-:W-:Y:S02]  /*14850*/  FFMA.FTZ R231, R159, c[0x0][0x2d0], -R148.reuse ;  /* 0x0000b4009fe77a23 */ /* 0x100fe40000010894 */
[--C-:B------:R-:W-:Y:S02]  /*14860*/  FFMA.FTZ R232, R157, c[0x0][0x2d0], -R148.reuse ;  /* 0x0000b4009de87a23 */ /* 0x100fe40000010894 */
[----:B------:R-:W1:Y:S01]  /*14870*/  MUFU.EX2 R132, R132 ;  /* 0x0000008400847308 */ /* 0x000e620000000800 */
[--C-:B------:R-:W-:Y:S02]  /*14880*/  FFMA.FTZ R235, R151, c[0x0][0x2d0], -R148.reuse ;  /* 0x0000b40097eb7a23 */ /* 0x100fe40000010894 */
[--C-:B------:R-:W-:Y:S02]  /*14890*/  FFMA.FTZ R180, R237, c[0x0][0x2d0], -R148.reuse ;  /* 0x0000b400edb47a23 */ /* 0x100fe40000010894 */
[--C-:B------:R-:W-:Y:S02]  /*148a0*/  FFMA.FTZ R181, R181, c[0x0][0x2d0], -R148.reuse ;  /* 0x0000b400b5b57a23 */ /* 0x100fe40000010894 */
[----:B------:R-:W-:Y:S02]  /*148b0*/  FFMA.FTZ R192, R233, c[0x0][0x2d0], -R148 ;  /* 0x0000b400e9c07a23 */ /* 0x000fe40000010894 */
[----:B------:R-:W-:Y:S01]  /*148c0*/  FFMA.FTZ R233, R155, c[0x0][0x2d0], -R150 ;  /* 0x0000b4009be97a23 */ /* 0x000fe20000010896 */
[----:B------:R-:W3:Y:S01]  /*148d0*/  MUFU.EX2 R3, R7 ;  /* 0x0000000700037308 */ /* 0x000ee20000000800 */
[--C-:B------:R-:W-:Y:S02]  /*148e0*/  FFMA.FTZ R193, R193, c[0x0][0x2d0], -R148.reuse ;  /* 0x0000b400c1c17a23 */ /* 0x100fe40000010894 */
[----:B------:R-:W-:Y:S02]  /*148f0*/  FFMA.FTZ R224, R227, c[0x0][0x2d0], -R148 ;  /* 0x0000b400e3e07a23 */ /* 0x000fe40000010894 */
[--C-:B------:R-:W-:Y:S02]  /*14900*/  FFMA.FTZ R227, R163, c[0x0][0x2d0], -R150.reuse ;  /* 0x0000b400a3e37a23 */ /* 0x100fe40000010896 */
[----:B------:R-:W-:Y:S01]  /*14910*/  LDSM.16.MT88.4 R160, [R135+UR4+0x5900] ;  /* 0x0059000487a0783b */ /* 0x000fe20008004200 */
[----:B------:R-:W-:Y:S02]  /*14920*/  FFMA.FTZ R150, R153, c[0x0][0x2d0], -R150 ;  /* 0x0000b40099967a23 */ /* 0x000fe40000010896 */
[----:B------:R-:W4:Y:S01]  /*14930*/  MUFU.EX2 R172, R172 ;  /* 0x000000ac00ac7308 */ /* 0x000f220000000800 */
[--C-:B------:R-:W-:Y:S02]  /*14940*/  FFMA.FTZ R225, R225, c[0x0][0x2d0], -R148.reuse ;  /* 0x0000b400e1e17a23 */ /* 0x100fe40000010894 */
[----:B------:R-:W-:Y:S02]  /*14950*/  FFMA.FTZ R148, R149, c[0x0][0x2d0], -R148 ;  /* 0x0000b40095947a23 */ /* 0x000fe40000010894 */
[C---:B-1----:R-:W-:Y:S01]  /*14960*/  FMUL.FTZ R4, R132.reuse, R128 ;  /* 0x0000008084047220 */ /* 0x042fe20000410000 */
[----:B------:R-:W-:Y:S01]  /*14970*/  LDSM.16.MT88.4 R152, [R134+UR4+0x3900] ;  /* 0x003900048698783b */ /* 0x000fe20008004200 */
[C---:B------:R-:W-:Y:S02]  /*14980*/  FMUL.FTZ R5, R132.reuse, R129 ;  /* 0x0000008184057220 */ /* 0x040fe40000410000 */
[C---:B------:R-:W-:Y:S01]  /*14990*/  FMUL.FTZ R8, R132.reuse, R124 ;  /* 0x0000007c84087220 */ /* 0x040fe20000410000 */
[----:B------:R-:W-:Y:S01]  /*149a0*/  MUFU.EX2 R171, R171 ;  /* 0x000000ab00ab7308 */ /* 0x000fe20000000800 */
[C---:B------:R-:W-:Y:S02]  /*149b0*/  FMUL.FTZ R9, R132.reuse, R125 ;  /* 0x0000007d84097220 */ /* 0x040fe40000410000 */
[C---:B------:R-:W-:Y:S02]  /*149c0*/  FMUL.FTZ R12, R132.reuse, R120 ;  /* 0x00000078840c7220 */ /* 0x040fe40000410000 */
[C---:B---3--:R-:W-:Y:S02]  /*149d0*/  FMUL.FTZ R6, R3.reuse, R130 ;  /* 0x0000008203067220 */ /* 0x048fe40000410000 */
[C---:B------:R-:W-:Y:S02]  /*149e0*/  FMUL.FTZ R7, R3.reuse, R131 ;  /* 0x0000008303077220 */ /* 0x040fe40000410000 */
[C---:B------:R-:W-:Y:S01]  /*149f0*/  FMUL.FTZ R10, R3.reuse, R126 ;  /* 0x0000007e030a7220 */ /* 0x040fe20000410000 */
[----:B------:R-:W1:Y:S01]  /*14a00*/  MUFU.EX2 R170, R170 ;  /* 0x000000aa00aa7308 */ /* 0x000e620000000800 */
[C---:B------:R-:W-:Y:S01]  /*14a10*/  FMUL.FTZ R11, R3.reuse, R127 ;  /* 0x0000007f030b7220 */ /* 0x040fe20000410000 */
[----:B------:R-:W-:Y:S01]  /*14a20*/  LDSM.16.MT88.4 R128, [R168+0x2900] ;  /* 0x00290000a880783b */ /* 0x000fe20000004200 */
[----:B------:R-:W-:Y:S01]  /*14a30*/  FMUL.FTZ R13, R132, R121 ;  /* 0x00000079840d7220 */ /* 0x000fe20000410000 */
[----:B----4-:R-:W-:Y:S01]  /*14a40*/  F2FP.BF16.PACK_AB R137, R172, R173 ;  /* 0x000000adac89723e */ /* 0x010fe200000010ff */
        /* <DEDUP_REMOVED lines=14> */
[----:B-1----:R-:W-:Y:S01]  /*14b30*/  F2FP.BF16.PACK_AB R139, R170, R171 ;  /* 0x000000abaa8b723e */ /* 0x002fe200000010ff */
[C---:B------:R-:W-:Y:S01]  /*14b40*/  FMUL.FTZ R36, R132.reuse, R36 ;  /* 0x0000002484247220 */ /* 0x040fe20000410000 */
[----:B------:R-:W-:Y:S01]  /*14b50*/  LDSM.16.MT88.4 R100, [R134+UR4+0x2100] ;  /* 0x002100048664783b */ /* 0x000fe20008004200 */
[C---:B------:R-:W-:Y:S02]  /*14b60*/  FMUL.FTZ R37, R132.reuse, R37 ;  /* 0x0000002584257220 */ /* 0x040fe40000410000 */
[C---:B------:R-:W-:Y:S02]  /*14b70*/  FMUL.FTZ R38, R3.reuse, R38 ;  /* 0x0000002603267220 */ /* 0x040fe40000410000 */
[C---:B--2---:R-:W-:Y:S01]  /*14b80*/  HMMA.16816.F32.BF16 R4, R136.reuse, R20, R4 ;  /* 0x000000148804723c */ /* 0x044fe20000041804 */
[----:B------:R-:W1:Y:S04]  /*14b90*/  MUFU.EX2 R179, R179 ;  /* 0x000000b300b37308 */ /* 0x000e680000000800 */
[----:B------:R-:W-:Y:S02]  /*14ba0*/  FMUL.FTZ R39, R3, R39 ;  /* 0x0000002703277220 */ /* 0x000fe40000410000 */
[----:B------:R-:W-:Y:S01]  /*14bb0*/  FMUL.FTZ R21, R132, R113 ;  /* 0x0000007184157220 */ /* 0x000fe20000410000 */
[C---:B------:R-:W-:Y:S03]  /*14bc0*/  HMMA.16816.F32.BF16 R8, R136.reuse, R22, R8 ;  /* 0x000000168808723c */ /* 0x040fe60000041808 */
[----:B------:R-:W-:Y:S01]  /*14bd0*/  MUFU.EX2 R180, R180 ;  /* 0x000000b400b47308 */ /* 0x000fe20000000800 */
[----:B------:R-:W-:Y:S01]  /*14be0*/  IADD3 R20, R134, UR4, RZ ;  /* 0x0000000486147c10 */ /* 0x000fe2000fffe0ff */
[C---:B------:R-:W-:Y:S01]  /*14bf0*/  FMUL.FTZ R40, R132.reuse, R40 ;  /* 0x0000002884287220 */ /* 0x040fe20000410000 */
[----:B---3--:R-:W-:Y:S02]  /*14c00*/  LDSM.16.MT88.4 R148, [R168+0x3900] ;  /* 0x00390000a894783b */ /* 0x008fe40000004200 */
[C---:B------:R-:W-:Y:S04]  /*14c10*/  HMMA.16816.F32.BF16 R12, R136.reuse, R24, R12 ;  /* 0x00000018880c723c */ /* 0x040fe8000004180c */
[----:B------:R-:W-:Y:S01]  /*14c20*/  IADD3 R169, R187, R20, RZ ;  /* 0x00000014bba97210 */ /* 0x000fe20007ffe0ff */
[C---:B------:R-:W-:Y:S01]  /*14c30*/  FMUL.FTZ R20, R132.reuse, R112 ;  /* 0x0000007084147220 */ /* 0x040fe20000410000 */
[----:B------:R-:W2:Y:S01]  /*14c40*/  MUFU.EX2 R181, R181 ;  /* 0x000000b500b57308 */ /* 0x000ea20000000800 */
[C---:B------:R-:W-:Y:S01]  /*14c50*/  FMUL.FTZ R22, R3.reuse, R114 ;  /* 0x0000007203167220 */ /* 0x040fe20000410000 */
[C---:B------:R-:W-:Y:S01]  /*14c60*/  HMMA.16816.F32.BF16 R16, R136.reuse, R26, R16 ;  /* 0x0000001a8810723c */ /* 0x040fe20000041810 */
[----:B------:R-:W3:Y:S03]  /*14c70*/  LDSM.16.MT88.4 R120, [R169+0x100] ;  /* 0x00010000a978783b */ /* 0x000ee60000004200 */
[C---:B------:R-:W-:Y:S02]  /*14c80*/  FMUL.FTZ R23, R3.reuse, R115 ;  /* 0x0000007303177220 */ /* 0x040fe40000410000 */
[C---:B------:R-:W-:Y:S02]  /*14c90*/  FMUL.FTZ R24, R132.reuse, R108 ;  /* 0x0000006c84187220 */ /* 0x040fe40000410000 */
[C---:B------:R-:W-:Y:S01]  /*14ca0*/  FMUL.FTZ R25, R132.reuse, R109 ;  /* 0x0000006d84197220 */ /* 0x040fe20000410000 */
[----:B------:R-:W4:Y:S01]  /*14cb0*/  LDSM.16.MT88.4 R112, [R135+UR4+0x2100] ;  /* 0x002100048770783b */ /* 0x000f220008004200 */
[----:B------:R-:W-:Y:S01]  /*14cc0*/  MUFU.EX2 R182, R182 ;  /* 0x000000b600b67308 */ /* 0x000fe20000000800 */
[C---:B------:R-:W-:Y:S03]  /*14cd0*/  HMMA.16816.F32.BF16 R20, R136.reuse, R28, R20 ;  /* 0x0000001c8814723c */ /* 0x040fe60000041814 */
[C---:B------:R-:W-:Y:S02]  /*14ce0*/  FMUL.FTZ R26, R3.reuse, R110 ;  /* 0x0000006e031a7220 */ /* 0x040fe40000410000 */
[C---:B------:R-:W-:Y:S01]  /*14cf0*/  FMUL.FTZ R27, R3.reuse, R111 ;  /* 0x0000006f031b7220 */ /* 0x040fe20000410000 */
[----:B------:R-:W-:Y:S01]  /*14d00*/  LDSM.16.MT88.4 R156, [R169+0x3900] ;  /* 0x00390000a99c783b */ /* 0x000fe20000004200 */
[C---:B------:R-:W-:Y:S02]  /*14d10*/  FMUL.FTZ R28, R132.reuse, R104 ;  /* 0x00000068841c7220 */ /* 0x040fe40000410000 */
[C---:B------:R-:W-:Y:S01]  /*14d20*/  FMUL.FTZ R29, R132.reuse, R105 ;  /* 0x00000069841d7220 */ /* 0x040fe20000410000 */
[----:B------:R-:W5:Y:S02]  /*14d30*/  MUFU.EX2 R183, R183 ;  /* 0x000000b700b77308 */ /* 0x000f640000000800 */
[C---:B------:R-:W-:Y:S02]  /*14d40*/  HMMA.16816.F32.BF16 R24, R136.reuse, R30, R24 ;  /* 0x0000001e8818723c */ /* 0x040fe40000041818 */
[----:B------:R-:W-:Y:S01]  /*14d50*/  LDSM.16.MT88.4 R108, [R169+0x2100] ;  /* 0x00210000a96c783b */ /* 0x000fe20000004200 */
[C---:B------:R-:W-:Y:S02]  /*14d60*/  FMUL.FTZ R41, R132.reuse, R41 ;  /* 0x0000002984297220 */ /* 0x040fe40000410000 */
[C---:B------:R-:W-:Y:S02]  /*14d70*/  FMUL.FTZ R42, R3.reuse, R42 ;  /* 0x0000002a032a7220 */ /* 0x040fe40000410000 */
[C---:B------:R-:W-:Y:S01]  /*14d80*/  FMUL.FTZ R30, R3.reuse, R106 ;  /* 0x0000006a031e7220 */ /* 0x040fe20000410000 */
[----:B------:R-:W-:Y:S01]  /*14d90*/  MUFU.EX2 R192, R192 ;  /* 0x000000c000c07308 */ /* 0x000fe20000000800 */
[C---:B------:R-:W-:Y:S02]  /*14da0*/  FMUL.FTZ R31, R3.reuse, R107 ;  /* 0x0000006b031f7220 */ /* 0x040fe40000410000 */
[----:B------:R-:W1:Y:S01]  /*14db0*/  LDSM.16.MT88.4 R104, [R168+0x2100] ;  /* 0x00210000a868783b */ /* 0x000e620000004200 */
[C---:B------:R-:W-:Y:S02]  /*14dc0*/  FMUL.FTZ R43, R3.reuse, R43 ;  /* 0x0000002b032b7220 */ /* 0x040fe40000410000 */
[C---:B------:R-:W-:Y:S02]  /*14dd0*/  FMUL.FTZ R44, R132.reuse, R44 ;  /* 0x0000002c842c7220 */ /* 0x040fe40000410000 */
[C---:B------:R-:W-:Y:S01]  /*14de0*/  FMUL.FTZ R45, R132.reuse, R45 ;  /* 0x0000002d842d7220 */ /* 0x040fe20000410000 */
[C---:B---3--:R-:W-:Y:S01]  /*14df0*/  HMMA.16816.F32.BF16 R28, R136.reuse, R120, R28 ;  /* 0x00000078881c723c */ /* 0x048fe2000004181c */
[----:B------:R-:W3:Y:S02]  /*14e00*/  MUFU.EX2 R193, R193 ;  /* 0x000000c100c17308 */ /* 0x000ee40000000800 */
[C---:B------:R-:W-:Y:S02]  /*14e10*/  FMUL.FTZ R46, R3.reuse, R46 ;  /* 0x0000002e032e7220 */ /* 0x040fe40000410000 */
[C---:B------:R-:W-:Y:S02]  /*14e20*/  FMUL.FTZ R47, R3.reuse, R47 ;  /* 0x0000002f032f7220 */ /* 0x040fe40000410000 */
[C---:B------:R-:W-:Y:S01]  /*14e30*/  FMUL.FTZ R48, R132.reuse, R48 ;  /* 0x0000003084307220 */ /* 0x040fe20000410000 */
[C---:B------:R-:W-:Y:S01]  /*14e40*/  HMMA.16816.F32.BF16 R32, R136.reuse, R122, R32 ;  /* 0x0000007a8820723c */ /* 0x040fe20000041820 */
[----:B------:R-:W-:Y:S02]  /*14e50*/  LDSM.16.MT88.4 R120, [R169+0x900] ;  /* 0x00090000a978783b */ /* 0x000fe40000004200 */
[----:B------:R-:W-:Y:S01]  /*14e60*/  MUFU.EX2 R194, R194 ;  /* 0x000000c200c27308 */ /* 0x000fe20000000800 */
        /* <DEDUP_REMOVED lines=28> */
[C---:B------:R-:W-:Y:S01]  /*15030*/  FMUL.FTZ R64, R132.reuse, R64 ;  /* 0x0000004084407220 */ /* 0x040fe20000410000 */
[----:B------:R-:W-:Y:S01]  /*15040*/  MUFU.EX2 R226, R226 ;  /* 0x000000e200e27308 */ /* 0x000fe20000000800 */
[C---:B------:R-:W-:Y:S03]  /*15050*/  FMUL.FTZ R65, R132.reuse, R65 ;  /* 0x0000004184417220 */ /* 0x040fe60000410000 */
[C---:B------:R-:W-:Y:S03]  /*15060*/  HMMA.16816.F32.BF16 R60, R136.reuse, R108, R60 ;  /* 0x0000006c883c723c */ /* 0x040fe6000004183c */
[C---:B------:R-:W-:Y:S02]  /*15070*/  FMUL.FTZ R66, R3.reuse, R66 ;  /* 0x0000004203427220 */ /* 0x040fe40000410000 */
[C---:B------:R-:W-:Y:S01]  /*15080*/  FMUL.FTZ R67, R3.reuse, R67 ;  /* 0x0000004303437220 */ /* 0x040fe20000410000 */
[----:B------:R-:W-:Y:S01]  /*15090*/  MUFU.EX2 R195, R195 ;  /* 0x000000c300c37308 */ /* 0x000fe20000000800 */
[C---:B------:R-:W-:Y:S02]  /*150a0*/  FMUL.FTZ R68, R132.reuse, R68 ;  /* 0x0000004484447220 */ /* 0x040fe40000410000 */
[C---:B------:R-:W-:Y:S03]  /*150b0*/  FMUL.FTZ R69, R132.reuse, R69 ;  /* 0x0000004584457220 */ /* 0x040fe60000410000 */
[C---:B------:R-:W-:Y:S01]  /*150c0*/  HMMA.16816.F32.BF16 R64, R136.reuse, R110, R64 ;  /* 0x0000006e8840723c */ /* 0x040fe20000041840 */
[----:B------:R-:W2:Y:S02]  /*150d0*/  LDSM.16.MT88.4 R108, [R134+UR4+0x4100] ;  /* 0x00410004866c783b */ /* 0x000ea40008004200 */
[C---:B------:R-:W-:Y:S01]  /*150e0*/  FMUL.FTZ R70, R3.reuse, R70 ;  /* 0x0000004603467220 */ /* 0x040fe20000410000 */
[----:B------:R-:W-:Y:S01]  /*150f0*/  MUFU.EX2 R228, R228 ;  /* 0x000000e400e47308 */ /* 0x000fe20000000800 */
[C---:B------:R-:W-:Y:S02]  /*15100*/  FMUL.FTZ R71, R3.reuse, R71 ;  /* 0x0000004703477220 */ /* 0x040fe40000410000 */
[C---:B------:R-:W-:Y:S02]  /*15110*/  FMUL.FTZ R72, R132.reuse, R72 ;  /* 0x0000004884487220 */ /* 0x040fe40000410000 */
[C---:B------:R-:W-:Y:S03]  /*15120*/  FMUL.FTZ R73, R132.reuse, R73 ;  /* 0x0000004984497220 */ /* 0x040fe60000410000 */
[C---:B-1----:R-:W-:Y:S02]  /*15130*/  HMMA.16816.F32.BF16 R68, R136.reuse, R104, R68 ;  /* 0x000000688844723c */ /* 0x042fe40000041844 */
[----:B------:R-:W-:Y:S01]  /*15140*/  MUFU.EX2 R227, R227 ;  /* 0x000000e300e37308 */ /* 0x000fe20000000800 */
[C---:B------:R-:W-:Y:S02]  /*15150*/  FMUL.FTZ R74, R3.reuse, R74 ;  /* 0x0000004a034a7220 */ /* 0x040fe40000410000 */
[C---:B------:R-:W-:Y:S02]  /*15160*/  FMUL.FTZ R75, R3.reuse, R75 ;  /* 0x0000004b034b7220 */ /* 0x040fe40000410000 */
[C---:B------:R-:W-:Y:S02]  /*15170*/  FMUL.FTZ R84, R132.reuse, R84 ;  /* 0x0000005484547220 */ /* 0x040fe40000410000 */
[C---:B------:R-:W-:Y:S03]  /*15180*/  FMUL.FTZ R85, R132.reuse, R85 ;  /* 0x0000005584557220 */ /* 0x040fe60000410000 */
[C---:B------:R-:W-:Y:S01]  /*15190*/  HMMA.16816.F32.BF16 R72, R136.reuse, R106, R72 ;  /* 0x0000006a8848723c */ /* 0x040fe20000041848 */
[----:B------:R-:W1:Y:S01]  /*151a0*/  LDSM.16.MT88.4 R104, [R169+0x4100] ;  /* 0x00410000a968783b */ /* 0x000e620000004200 */
[----:B------:R-:W1:Y:S01]  /*151b0*/  MUFU.EX2 R230, R230 ;  /* 0x000000e600e67308 */ /* 0x000e620000000800 */
[C---:B------:R-:W-:Y:S02]  /*151c0*/  FMUL.FTZ R76, R132.reuse, R76 ;  /* 0x0000004c844c7220 */ /* 0x040fe40000410000 */
[C---:B------:R-:W-:Y:S02]  /*151d0*/  FMUL.FTZ R77, R132.reuse, R77 ;  /* 0x0000004d844d7220 */ /* 0x040fe40000410000 */
[C---:B------:R-:W-:Y:S02]  /*151e0*/  FMUL.FTZ R78, R3.reuse, R78 ;  /* 0x0000004e034e7220 */ /* 0x040fe40000410000 */
[C---:B------:R-:W-:Y:S03]  /*151f0*/  FMUL.FTZ R79, R3.reuse, R79 ;  /* 0x0000004f034f7220 */ /* 0x040fe60000410000 */
[C---:B------:R-:W-:Y:S01]  /*15200*/  FMUL.FTZ R86, R3.reuse, R86 ;  /* 0x0000005603567220 */ /* 0x040fe20000410000 */
[----:B------:R-:W-:Y:S01]  /*15210*/  MUFU.EX2 R231, R231 ;  /* 0x000000e700e77308 */ /* 0x000fe20000000800 */
[C---:B------:R-:W-:Y:S02]  /*15220*/  FMUL.FTZ R87, R3.reuse, R87 ;  /* 0x0000005703577220 */ /* 0x040fe40000410000 */
[C---:B----4-:R-:W-:Y:S03]  /*15230*/  HMMA.16816.F32.BF16 R76, R136.reuse, R100, R76 ;  /* 0x00000064884c723c */ /* 0x050fe6000004184c */
[C---:B------:R-:W-:Y:S02]  /*15240*/  FMUL.FTZ R80, R132.reuse, R80 ;  /* 0x0000005084507220 */ /* 0x040fe40000410000 */
[C---:B------:R-:W-:Y:S02]  /*15250*/  FMUL.FTZ R81, R132.reuse, R81 ;  /* 0x0000005184517220 */ /* 0x040fe40000410000 */
[----:B------:R-:W-:Y:S01]  /*15260*/  FMUL.FTZ R82, R3, R82 ;  /* 0x0000005203527220 */ /* 0x000fe20000410000 */
[----:B------:R-:W-:Y:S01]  /*15270*/  F2FP.BF16.PACK_AB R100, R179, R178 ;  /* 0x000000b2b364723e */ /* 0x000fe200000010ff */
[----:B------:R-:W-:Y:S01]  /*15280*/  FMUL.FTZ R83, R3, R83 ;  /* 0x0000005303537220 */ /* 0x000fe20000410000 */
[----:B------:R-:W4:Y:S02]  /*15290*/  MUFU.EX2 R232, R232 ;  /* 0x000000e800e87308 */ /* 0x000f240000000800 */
[C---:B------:R-:W-:Y:S01]  /*152a0*/  FMUL.FTZ R88, R132.reuse, R88 ;  /* 0x0000005884587220 */ /* 0x040fe20000410000 */
[----:B--2---:R-:W-:Y:S01]  /*152b0*/  F2FP.BF16.PACK_AB R101, R181, R180 ;  /* 0x000000b4b565723e */ /* 0x004fe200000010ff */
[C---:B------:R-:W-:Y:S02]  /*152c0*/  FMUL.FTZ R89, R132.reuse, R89 ;  /* 0x0000005984597220 */ /* 0x040fe40000410000 */
[C---:B------:R-:W-:Y:S03]  /*152d0*/  HMMA.16816.F32.BF16 R80, R136.reuse, R102, R80 ;  /* 0x000000668850723c */ /* 0x040fe60000041850 */
[C---:B------:R-:W-:Y:S01]  /*152e0*/  FMUL.FTZ R90, R3.reuse, R90 ;  /* 0x0000005a035a7220 */ /* 0x040fe20000410000 */
[----:B------:R-:W2:Y:S01]  /*152f0*/  MUFU.EX2 R233, R233 ;  /* 0x000000e900e97308 */ /* 0x000ea20000000800 */
[----:B------:R-:W-:Y:S02]  /*15300*/  FMUL.FTZ R91, R3, R91 ;  /* 0x0000005b035b7220 */ /* 0x000fe40000410000 */
[C---:B------:R-:W-:Y:S01]  /*15310*/  FMUL.FTZ R92, R132.reuse, R92 ;  /* 0x0000005c845c7220 */ /* 0x040fe20000410000 */
[C---:B------:R-:W-:Y:S04]  /*15320*/  HMMA.16816.F32.BF16 R84, R136.reuse, R108, R84 ;  /* 0x0000006c8854723c */ /* 0x040fe80000041854 */
[C---:B------:R-:W-:Y:S01]  /*15330*/  FMUL.FTZ R93, R132.reuse, R93 ;  /* 0x0000005d845d7220 */ /* 0x040fe20000410000 */
[----:B-----5:R-:W-:Y:S01]  /*15340*/  F2FP.BF16.PACK_AB R102, R183, R182 ;  /* 0x000000b6b766723e */ /* 0x020fe200000010ff */
[----:B------:R-:W-:Y:S01]  /*15350*/  FMUL.FTZ R94, R3, R94 ;  /* 0x0000005e035e7220 */ /* 0x000fe20000410000 */
[----:B---3--:R-:W-:Y:S01]  /*15360*/  F2FP.BF16.PACK_AB R103, R193, R192 ;  /* 0x000000c0c167723e */ /* 0x008fe200000010ff */
[C---:B------:R-:W-:Y:S01]  /*15370*/  HMMA.16816.F32.BF16 R88, R136.reuse, R110, R88 ;  /* 0x0000006e8858723c */ /* 0x040fe20000041858 */
[----:B------:R-:W3:Y:S01]  /*15380*/  LDSM.16.MT88.4 R108, [R168+0x900] ;  /* 0x00090000a86c783b */ /* 0x000ee20000004200 */
[----:B------:R-:W5:Y:S02]  /*15390*/  MUFU.EX2 R235, R235 ;  /* 0x000000eb00eb7308 */ /* 0x000f640000000800 */
        /* <DEDUP_REMOVED lines=10> */
[----:B------:R-:W-:Y:S02]  /*15440*/  FADD.FTZ R176, R176, R177 ;  /* 0x000000b1b0b07221 */ /* 0x000fe40000010000 */
[----:B------:R-:W-:Y:S02]  /*15450*/  FADD.FTZ R172, R172, R173 ;  /* 0x000000adacac7221 */ /* 0x000fe40000010000 */
[----:B------:R-:W-:Y:S01]  /*15460*/  F2FP.BF16.PACK_AB R136, R230, R227 ;  /* 0x000000e3e688723e */ /* 0x000fe200000010ff */
[C---:B------:R-:W-:Y:S05]  /*15470*/  HMMA.16816.F32.BF16 R4, R100.reuse, R112, R4 ;  /* 0x000000706404723c */ /* 0x040fea0000041804 */
[----:B----4-:R-:W-:Y:S01]  /*15480*/  F2FP.BF16.PACK_AB R137, R232, R231 ;  /* 0x000000e7e889723e */ /* 0x010fe200000010ff */
[----:B------:R-:W-:Y:S01]  /*15490*/  FADD.FTZ R3, R175, R176 ;  /* 0x000000b0af037221 */ /* 0x000fe20000010000 */
[----:B--2---:R-:W-:Y:S01]  /*154a0*/  F2FP.BF16.PACK_AB R138, R234, R233 ;  /* 0x000000e9ea8a723e */ /* 0x004fe200000010ff */
[C---:B------:R-:W-:Y:S01]  /*154b0*/  HMMA.16816.F32.BF16 R8, R100.reuse, R114, R8 ;  /* 0x000000726408723c */ /* 0x040fe20000041808 */
[----:B------:R-:W-:Y:S03]  /*154c0*/  LDSM.16.MT88.4 R112, [R168+0x4900] ;  /* 0x00490000a870783b */ /* 0x000fe60000004200 */
[----:B-----5:R-:W-:Y:S01]  /*154d0*/  F2FP.BF16.PACK_AB R139, R236, R235 ;  /* 0x000000ebec8b723e */ /* 0x020fe200000010ff */
[----:B------:R-:W-:Y:S03]  /*154e0*/  FADD.FTZ R3, R174, R3 ;  /* 0x00000003ae037221 */ /* 0x000fe60000010000 */
[C---:B---3--:R-:W-:Y:S04]  /*154f0*/  HMMA.16816.F32.BF16 R12, R100.reuse, R108, R12 ;  /* 0x0000006c640c723c */ /* 0x048fe8000004180c */
[----:B------:R-:W-:Y:S04]  /*15500*/  FADD.FTZ R178, R178, R3 ;  /* 0x00000003b2b27221 */ /* 0x000fe80000010000 */
[C---:B------:R-:W-:Y:S01]  /*15510*/  HMMA.16816.F32.BF16 R16, R100.reuse, R110, R16 ;  /* 0x0000006e6410723c */ /* 0x040fe20000041810 */
[----:B------:R-:W2:Y:S03]  /*15520*/  LDSM.16.MT88.4 R108, [R135+UR4+0x4900] ;  /* 0x00490004876c783b */ /* 0x000ea60008004200 */
        /* <DEDUP_REMOVED lines=32> */
[----:B------:R-:W-:Y:S02]  /*15730*/  F2FP.BF16.PACK_AB R100, R229, R194 ;  /* 0x000000c2e564723e */ /* 0x000fe400000010ff */
[----:B------:R-:W-:Y:S03]  /*15740*/  F2FP.BF16.PACK_AB R101, R225, R224 ;  /* 0x000000e0e165723e */ /* 0x000fe600000010ff */
[----:B------:R-:W-:Y:S02]  /*15750*/  F2FP.BF16.PACK_AB R102, R226, R223 ;  /* 0x000000dfe266723e */ /* 0x000fe400000010ff */
[----:B------:R-:W-:Y:S07]  /*15760*/  F2FP.BF16.PACK_AB R103, R228, R195 ;  /* 0x000000c3e467723e */ /* 0x000fee00000010ff */
[C---:B--2---:R-:W-:Y:S08]  /*15770*/  HMMA.16816.F32.BF16 R4, R100.reuse, R108, R4 ;  /* 0x0000006c6404723c */ /* 0x044ff00000041804 */
[C---:B------:R-:W-:Y:S01]  /*15780*/  HMMA.16816.F32.BF16 R8, R100.reuse, R110, R8 ;  /* 0x0000006e6408723c */ /* 0x040fe20000041808 */
[----:B------:R-:W2:Y:S07]  /*15790*/  LDSM.16.MT88.4 R108, [R134+UR4+0x3100] ;  /* 0x00310004866c783b */ /* 0x000eae0008004200 */
        /* <DEDUP_REMOVED lines=31> */
[C---:B------:R-:W-:Y:S08]  /*15990*/  HMMA.16816.F32.BF16 R124, R136.reuse, R126, R8 ;  /* 0x0000007e887c723c */ /* 0x040ff00000041808 */
[C---:B-1----:R-:W-:Y:S08]  /*159a0*/  HMMA.16816.F32.BF16 R120, R136.reuse, R116, R12 ;  /* 0x000000748878723c */ /* 0x042ff0000004180c */
[C---:B------:R-:W-:Y:S08]  /*159b0*/  HMMA.16816.F32.BF16 R116, R136.reuse, R118, R16 ;  /* 0x000000768874723c */ /* 0x040ff00000041810 */
[C---:B------:R-:W-:Y:S01]  /*159c0*/  HMMA.16816.F32.BF16 R112, R136.reuse, R104, R20 ;  /* 0x000000688870723c */ /* 0x040fe20000041814 */
[----:B------:R-:W1:Y:S07]  /*159d0*/  LDSM.16.MT88.4 R20, [R134+UR4+0x5900] ;  /* 0x005900048614783b */ /* 0x000e6e0008004200 */
[C---:B------:R-:W-:Y:S01]  /*159e0*/  HMMA.16816.F32.BF16 R108, R136.reuse, R106, R24 ;  /* 0x0000006a886c723c */ /* 0x040fe20000041818 */
[----:B------:R-:W2:Y:S07]  /*159f0*/  LDSM.16.MT88.4 R24, [R169+0x5900] ;  /* 0x00590000a918783b */ /* 0x000eae0000004200 */
        /* <DEDUP_REMOVED lines=23> */
[----:B------:R-:W-:Y:S03]  /*15b70*/  FADD.FTZ R20, R229, R20 ;  /* 0x00000014e5147221 */ /* 0x000fe60000010000 */
[----:B------:R-:W-:Y:S01]  /*15b80*/  FADD.FTZ R22, R224, R193 ;  /* 0x000000c1e0167221 */ /* 0x000fe20000010000 */
[C---:B--2---:R-:W-:Y:S04]  /*15b90*/  HMMA.16816.F32.BF16 R92, R136.reuse, R24, R92 ;  /* 0x00000018885c723c */ /* 0x044fe8000004185c */
[----:B------:R-:W-:Y:S02]  /*15ba0*/  FADD.FTZ R22, R225, R22 ;  /* 0x00000016e1167221 */ /* 0x000fe40000010000 */
[----:B------:R-:W-:Y:S02]  /*15bb0*/  FADD.FTZ R223, R223, R20 ;  /* 0x00000014dfdf7221 */ /* 0x000fe40000010000 */
[----:B------:R-:W-:Y:S01]  /*15bc0*/  FADD.FTZ R195, R195, R22 ;  /* 0x00000016c3c37221 */ /* 0x000fe20000010000 */
[----:B------:R-:W-:Y:S03]  /*15bd0*/  HMMA.16816.F32.BF16 R96, R136, R26, R96 ;  /* 0x0000001a8860723c */ /* 0x000fe60000041860 */
[----:B------:R-:W-:Y:S02]  /*15be0*/  FADD.FTZ R226, R226, R223 ;  /* 0x000000dfe2e27221 */ /* 0x000fe40000010000 */
[----:B------:R-:W-:Y:S02]  /*15bf0*/  FADD.FTZ R228, R228, R195 ;  /* 0x000000c3e4e47221 */ /* 0x000fe40000010000 */
[----:B------:R-:W-:Y:S02]  /*15c00*/  FADD.FTZ R227, R227, R226 ;  /* 0x000000e2e3e37221 */ /* 0x000fe40000010000 */
[----:B------:R-:W-:Y:S03]  /*15c10*/  FADD.FTZ R231, R231, R228 ;  /* 0x000000e4e7e77221 */ /* 0x000fe60000010000 */
        /* <DEDUP_REMOVED lines=8> */
[----:B------:R-:W-:Y:S01]  /*15ca0*/  USHF.L.U32 UR4, UR13, 0x6, URZ ;  /* 0x000000060d047899 */ /* 0x000fe2000800063f */
[----:B------:R-:W-:Y:S05]  /*15cb0*/  IMAD.MOV.U32 R203, RZ, RZ, RZ ;  /* 0x000000ffffcb7224 */ /* 0x000fea00078e00ff */
[----:B------:R-:W-:Y:S05]  /*15cc0*/  IMAD.U32 R3, RZ, RZ, UR4 ;  /* 0x00000004ff037e24 */ /* 0x000fea000f8e00ff */
[----:B------:R-:W-:Y:S04]  /*15cd0*/  IADD3 R3, R206, UR8, R3 ;  /* 0x00000008ce037c10 */ /* 0x000fe8000fffe003 */
[----:B------:R-:W-:Y:S05]  /*15ce0*/  IADD3 R204, R3, -0x80, RZ ;  /* 0xffffff8003cc7810 */ /* 0x000fea0007ffe0ff */
[----:B------:R-:W-:Y:S04]  /*15cf0*/  @P2 IMAD.HI.U32 R4, R204, c[0x0][0x2bc], RZ ;  /* 0x0000af00cc042a27 */ /* 0x000fe800078e00ff */
[----:B------:R-:W-:Y:S01]  /*15d00*/  IMAD.MOV.U32 R3, RZ, RZ, R204 ;  /* 0x000000ffff037224 */ /* 0x000fe200078e00cc */
[----:B------:R-:W-:Y:S04]  /*15d10*/  @P2 SHF.R.U32.HI R3, RZ, c[0x0][0x2c0], R4 ;  /* 0x0000b000ff032a19 */ /* 0x000fe80000011604 */
        /* <DEDUP_REMOVED lines=8> */
[----:B------:R1:W2:Y:S04]  /*15da0*/  @!P3 LDG.E R203, [R8.64] ;  /* 0x0000000a08cbb981 */ /* 0x0002a8000c1e1900 */
[----:B------:R-:W-:Y:S04]  /*15db0*/  IMAD R3, R3, c[0x0][0x1e0], RZ ;  /* 0x0000780003037a24 */ /* 0x000fe800078e02ff */
[----:B------:R-:W-:Y:S04]  /*15dc0*/  IMAD R3, R204, c[0x0][0x1e4], R3 ;  /* 0x00007900cc037a24 */ /* 0x000fe800078e0203 */
[----:B------:R-:W-:Y:S01]  /*15dd0*/  IMAD.IADD R5, R5, 0x1, R3 ;  /* 0x0000000105057824 */ /* 0x000fe200078e0203 */
[----:B-1----:R-:W-:Y:S02]  /*15de0*/  SEL R8, RZ, 0x10, P5 ;  /* 0x00000010ff087807 */ /* 0x002fe40002800000 */
[----:B------:R-:W-:Y:S02]  /*15df0*/  IADD3 R9, -R216, 0x10, RZ ;  /* 0x00000010d8097810 */ /* 0x000fe40007ffe1ff */
[----:B------:R-:W-:Y:S02]  /*15e00*/  IADD3 R16, -R8, 0x10, RZ ;  /* 0x0000001008107810 */ /* 0x000fe40007ffe1ff */
[----:B------:R-:W-:Y:S02]  /*15e10*/  LOP3.LUT R9, R9, 0xf, RZ, 0xc0, !PT ;  /* 0x0000000f09097812 */ /* 0x000fe400078ec0ff */
[----:B------:R-:W-:Y:S02]  /*15e20*/  LOP3.LUT R16, R16, 0xf, RZ, 0xc0, !PT ;  /* 0x0000000f10107812 */ /* 0x000fe400078ec0ff */
[----:B------:R-:W-:Y:S02]  /*15e30*/  ISETP.NE.U32.AND P2, PT, R8, RZ, PT ;  /* 0x000000ff0800720c */ /* 0x000fe40003f45070 */
[----:B--2---:R-:W-:Y:S01]  /*15e40*/  SHF.R.S32.HI R6, RZ, 0x1f, R203 ;  /* 0x0000001fff067819 */ /* 0x004fe200000114cb */
[C---:B------:R-:W-:Y:S04]  /*15e50*/  IMAD.WIDE.U32 R4, R203.reuse, c[0x0][0x1f0], R4 ;  /* 0x00007c00cb047a25 */ /* 0x040fe800078e0004 */
[----:B------:R-:W-:Y:S01]  /*15e60*/  IMAD R6, R6, c[0x0][0x1f0], RZ ;  /* 0x00007c0006067a24 */ /* 0x000fe200078e02ff */
[----:B------:R-:W-:Y:S03]  /*15e70*/  IADD3 R4, P0, R208, R4, RZ ;  /* 0x00000004d0047210 */ /* 0x000fe60007f1e0ff */
[----:B------:R-:W-:Y:S05]  /*15e80*/  IMAD R6, R203, c[0x0][0x1f4], R6 ;  /* 0x00007d00cb067a24 */ /* 0x000fea00078e0206 */
[----:B------:R-:W-:Y:S01]  /*15e90*/  IADD3.X R3, R199, R5, R6, P0, !PT ;  /* 0x00000005c7037210 */ /* 0x000fe200007fe406 */
[----:B------:R-:W-:Y:S01]  /*15ea0*/  IMAD.SHL.U32 R5, R218, 0x2, RZ ;  /* 0x00000002da057824 */ /* 0x000fe200078e00ff */
[----:B------:R-:W-:Y:S02]  /*15eb0*/  LEA R7, P0, R4, c[0x0][0x1c8], 0x1 ;  /* 0x0000720004077a11 */ /* 0x000fe400078008ff */
[----:B------:R-:W-:Y:S02]  /*15ec0*/  SHF.L.U64.HI R6, R218, 0x1, R215 ;  /* 0x00000001da067819 */ /* 0x000fe400000102d7 */
[----:B------:R-:W-:Y:S01]  /*15ed0*/  LEA.HI.X R15, R4, c[0x0][0x1cc], R3, 0x1, P0 ;  /* 0x00007300040f7a11 */ /* 0x000fe200000f0c03 */
[----:B------:R-:W1:Y:S01]  /*15ee0*/  SHFL.IDX PT, R12, R7, 0x1, 0x181f ;  /* 0x00381f00070c7f89 */ /* 0x000e6200000e0000 */
[----:B------:R-:W-:Y:S01]  /*15ef0*/  SEL R4, RZ, 0x10, P4 ;  /* 0x00000010ff047807 */ /* 0x000fe20002000000 */
[----:B------:R-:W-:Y:S02]  /*15f00*/  IMAD.SHL.U32 R3, R214, 0x2, RZ ;  /* 0x00000002d6037824 */ /* 0x000fe400078e00ff */
[----:B------:R-:W2:Y:S01]  /*15f10*/  SHFL.IDX PT, R11, R15, 0x1, 0x181f ;  /* 0x00381f000f0b7f89 */ /* 0x000ea200000e0000 */
[----:B------:R-:W-:Y:S03]  /*15f20*/  IADD3 R10, -R4, 0x10, RZ ;  /* 0x00000010040a7810 */ /* 0x000fe60007ffe1ff */
[----:B------:R3:W4:Y:S01]  /*15f30*/  SHFL.IDX PT, R14, R7, RZ, 0x181f ;  /* 0x00181fff070e7589 */ /* 0x00072200000e0000 */
[----:B------:R-:W-:Y:S03]  /*15f40*/  LOP3.LUT R10, R10, 0xf, RZ, 0xc0, !PT ;  /* 0x0000000f0a0a7812 */ /* 0x000fe600078ec0ff */
[----:B------:R-:W5:Y:S01]  /*15f50*/  SHFL.IDX PT, R13, R15, RZ, 0x181f ;  /* 0x00181fff0f0d7589 */ /* 0x000f6200000e0000 */
[-C--:B-1----:R-:W-:Y:S04]  /*15f60*/  IADD3 R16, P1, P0, R16, R12.reuse, R5 ;  /* 0x0000000c10107210 */ /* 0x082fe8000783e005 */
[-C--:B--2---:R-:W-:Y:S02]  /*15f70*/  IADD3.X R17, RZ, R11.reuse, R6, P1, P0 ;  /* 0x0000000bff117210 */ /* 0x084fe40000fe0406 */
[-C--:B------:R-:W-:Y:S01]  /*15f80*/  IADD3 R18, P1, P0, R10, R12.reuse, R3 ;  /* 0x0000000c0a127210 */ /* 0x080fe2000783e003 */
[----:B------:R-:W-:Y:S01]  /*15f90*/  IMAD.U32 R10, RZ, RZ, UR6 ;  /* 0x00000006ff0a7e24 */ /* 0x000fe2000f8e00ff */
[----:B---3--:R-:W-:Y:S03]  /*15fa0*/  SHF.L.U64.HI R7, R214, 0x1, R217 ;  /* 0x00000001d6077819 */ /* 0x008fe600000102d9 */
[----:B------:R-:W-:Y:S01]  /*15fb0*/  IMAD R10, R10, 0x3000, R205 ;  /* 0x000030000a0a7824 */ /* 0x000fe200078e02cd */
[-C--:B------:R-:W-:Y:S02]  /*15fc0*/  IADD3.X R19, RZ, R11.reuse, R7, P1, P0 ;  /* 0x0000000bff137210 */ /* 0x080fe40000fe0407 */
[----:B------:R-:W-:Y:S04]  /*15fd0*/  IADD3 R20, P1, P0, R9, R12, R221 ;  /* 0x0000000c09147210 */ /* 0x000fe8000783e0dd */
[----:B------:R-:W-:Y:S02]  /*15fe0*/  IADD3.X R21, RZ, R11, R222, P1, P0 ;  /* 0x0000000bff157210 */ /* 0x000fe40000fe04de */
[C---:B----4-:R-:W-:Y:S02]  /*15ff0*/  IADD3 R22, P1, R14.reuse, R5, RZ ;  /* 0x000000050e167210 */ /* 0x050fe40007f3e0ff */
[----:B------:R-:W-:Y:S01]  /*16000*/  IADD3 R24, P0, R14, R3, RZ ;  /* 0x000000030e187210 */ /* 0x000fe20007f1e0ff */
[----:B------:R-:W-:Y:S02]  /*16010*/  IMAD.SHL.U32 R3, R10, 0x2, RZ ;  /* 0x000000020a037824 */ /* 0x000fe400078e00ff */
[C---:B-----5:R-:W-:Y:S01]  /*16020*/  IMAD.X R23, R13.reuse, 0x1, R6, P1 ;  /* 0x000000010d177824 */ /* 0x060fe200008e0606 */
        /* <DEDUP_REMOVED lines=11> */
.L_x_1673:
[----:B------:R-:W-:Y:S01]  /*160e0*/  UISETP.GT.AND UP0, UPT, UR13, UR7, UPT ;  /* 0x000000070d00728c */ /* 0x000fe2000bf04270 */
[----:B------:R-:W0:Y:S01]  /*160f0*/  LDGDEPBAR ;  /* 0x00000000000079af */ /* 0x000e220000000000 */
[----:B------:R-:W-:Y:S01]  /*16100*/  UIADD3 UR4, UR5, 0x1, URZ ;  /* 0x0000000105047890 */ /* 0x000fe2000fffe03f */
[----:B------:R-:W-:Y:S01]  /*16110*/  IMAD.MOV.U32 R132, RZ, RZ, R0 ;  /* 0x000000ffff847224 */ /* 0x000fe200078e0000 */
[----:B------:R-:W-:Y:S01]  /*16120*/  UISETP.GE.AND UP1, UPT, UR5, 0x1, UPT ;  /* 0x000000010500788c */ /* 0x000fe2000bf26270 */
[----:B-1----:R-:W-:Y:S01]  /*16130*/  MOV R3, R2 ;  /* 0x0000000200037202 */ /* 0x002fe20000000f00 */
[----:B------:R-:W-:Y:S01]  /*16140*/  UIADD3 UR13, UR13, -0x1, URZ ;  /* 0xffffffff0d0d7890 */ /* 0x000fe2000fffe03f */
[----:B------:R-:W-:Y:S01]  /*16150*/  PLOP3.LUT P0, PT, PT, PT, UP0, 0x80, 0x0 ;  /* 0x000000000000781c */ /* 0x000fe20003f0f008 */
[----:B------:R-:W-:Y:S11]  /*16160*/  USEL UR5, UR4, URZ, !UP1 ;  /* 0x0000003f04057287 */ /* 0x000ff6000c800000 */
[----:B------:R-:W-:Y:S01]  /*16170*/  @!UPT UIADD3 URZ, URZ, URZ, URZ ;  /* 0x0000003f3f3ff290 */ /* 0x000fe2000fffe03f */
[----:B------:R-:W-:-:S05]  /*16180*/  @P0 BRA `(.L_x_1674) ;  /* 0xffffca0000000947 */ /* 0x000fca000383ffff */
.L_x_1671:
[----:B------:R-:W-:-:S13]  /*16190*/  ISETP.LE.AND P0, PT, RZ, UR13, PT ;  /* 0x0000000dff007c0c */ /* 0x000fda000bf03270 */
[----:B------:R-:W-:Y:S05]  /*161a0*/  @!P0 BRA `(.L_x_1675) ;  /* 0x00002fb000008947 */ /* 0x000fea0003800000 */
[----:B------:R-:W2:Y:S01]  /*161b0*/  S2R R4, SR_TID.X ;  /* 0x0000000000047919 */ /* 0x000ea20000002100 */
[----:B------:R-:W-:Y:S01]  /*161c0*/  IMAD.MOV.U32 R192, RZ, RZ, 0x40 ;  /* 0x00000040ffc07424 */ /* 0x000fe200078e00ff */
[C---:B------:R-:W-:Y:S01]  /*161d0*/  SHF.L.U64.HI R215, R218.reuse, 0x1, R215 ;  /* 0x00000001dad77819 */ /* 0x040fe200000102d7 */
[----:B------:R-:W-:Y:S01]  /*161e0*/  IMAD.SHL.U32 R218, R218, 0x2, RZ ;  /* 0x00000002dada7824 */ /* 0x000fe200078e00ff */
[C---:B------:R-:W-:Y:S01]  /*161f0*/  SHF.L.U64.HI R217, R214.reuse, 0x1, R217 ;  /* 0x00000001d6d97819 */ /* 0x040fe200000102d9 */
[----:B------:R-:W-:Y:S02]  /*16200*/  IMAD.SHL.U32 R214, R214, 0x2, RZ ;  /* 0x00000002d6d67824 */ /* 0x000fe400078e00ff */
[----:B------:R-:W-:Y:S02]  /*16210*/  IMAD.MOV.U32 R133, RZ, RZ, R2 ;  /* 0x000000ffff857224 */ /* 0x000fe400078e0002 */
[----:B------:R-:W-:Y:S01]  /*16220*/  IMAD.IADD R190, R188, 0x1, R187 ;  /* 0x00000001bcbe7824 */ /* 0x000fe200078e02bb */
[----:B-12---:R-:W-:-:S04]  /*16230*/  SHF.R.S32.HI R3, RZ, 0x1f, R4 ;  /* 0x0000001fff037819 */ /* 0x006fc80000011404 */
[----:B------:R-:W-:-:S04]  /*16240*/  LEA.HI R3, R3, R4, RZ, 0x3 ;  /* 0x0000000403037211 */ /* 0x000fc800078f18ff */
[----:B------:R-:W-:-:S05]  /*16250*/  LOP3.LUT R3, R3, 0xfffffff8, RZ, 0xc0, !PT ;  /* 0xfffffff803037812 */ /* 0x000fca00078ec0ff */
[----:B------:R-:W-:Y:S01]  /*16260*/  IMAD.IADD R3, R4, 0x1, -R3 ;  /* 0x0000000104037824 */ /* 0x000fe200078e0a03 */
[----:B------:R-:W-:-:S04]  /*16270*/  SHF.R.S32.HI R4, RZ, 0x1f, R213 ;  /* 0x0000001fff047819 */ /* 0x000fc800000114d5 */
[----:B------:R-:W-:Y:S01]  /*16280*/  LOP3.LUT P0, RZ, R3, 0x4, RZ, 0xc0, !PT ;  /* 0x0000000403ff7812 */ /* 0x000fe2000780c0ff */
[----:B------:R-:W-:Y:S01]  /*16290*/  IMAD.MOV.U32 R3, RZ, RZ, R0 ;  /* 0x000000ffff037224 */ /* 0x000fe200078e0000 */
[C---:B------:R-:W-:Y:S01]  /*162a0*/  SHF.L.U64.HI R193, R213.reuse, 0x1, R4 ;  /* 0x00000001d5c17819 */ /* 0x040fe20000010204 */
[----:B------:R-:W-:Y:S01]  /*162b0*/  IMAD.SHL.U32 R213, R213, 0x2, RZ ;  /* 0x00000002d5d57824 */ /* 0x000fe200078e00ff */
[----:B------:R-:W-:Y:S02]  /*162c0*/  SEL R192, R192, 0xffffffc0, !P0 ;  /* 0xffffffc0c0c07807 */ /* 0x000fe40004000000 */
.L_x_1678:
        /* <DEDUP_REMOVED lines=26> */
[----:B------:R-:W-:Y:S05]  /*16470*/  IMAD.WIDE.U32 R8, R203, c[0x0][0x218], R8 ;  /* 0x00008600cb087a25 */ /* 0x000fea00078e0008 */
[----:B------:R-:W-:Y:S04]  /*16480*/  IADD3 R5, P0, R5, R8, RZ ;  /* 0x0000000805057210 */ /* 0x000fe80007f1e0ff */
[----:B------:R-:W-:Y:S02]  /*16490*/  IADD3.X R0, R198, R9, R7, P0, !PT ;  /* 0x00000009c6007210 */ /* 0x000fe400007fe407 */
[C---:B------:R-:W-:Y:S04]  /*164a0*/  LEA R20, P0, R5.reuse, c[0x0][0x1f8], 0x1 ;  /* 0x00007e0005147a11 */ /* 0x040fe800078008ff */
[----:B------:R-:W-:Y:S01]  /*164b0*/  LEA.HI.X R6, R5, c[0x0][0x1fc], R0, 0x1, P0 ;  /* 0x00007f0005067a11 */ /* 0x000fe200000f0c00 */
[----:B------:R-:W5:Y:S01]  /*164c0*/  SHFL.IDX PT, R9, R20, RZ, 0x181f ;  /* 0x00181fff14097589 */ /* 0x000f6200000e0000 */
[----:B------:R-:W-:Y:S03]  /*164d0*/  IMAD.U32 R5, RZ, RZ, UR6 ;  /* 0x00000006ff057e24 */ /* 0x000fe6000f8e00ff */
[----:B------:R-:W4:Y:S01]  /*164e0*/  SHFL.IDX PT, R2, R6, RZ, 0x181f ;  /* 0x00181fff06027589 */ /* 0x000f2200000e0000 */
[----:B------:R-:W-:Y:S03]  /*164f0*/  IMAD R4, R5, 0x6000, R202 ;  /* 0x0000600005047824 */ /* 0x000fe600078e02ca */
[----:B------:R-:W3:Y:S04]  /*16500*/  SHFL.IDX PT, R7, R20, 0x1, 0x181f ;  /* 0x00381f0014077f89 */ /* 0x000ee800000e0000 */
[----:B------:R2:W1:Y:S01]  /*16510*/  SHFL.IDX PT, R0, R6, 0x1, 0x181f ;  /* 0x00381f0006007f89 */ /* 0x00046200000e0000 */
[C---:B-----5:R-:W-:Y:S02]  /*16520*/  IADD3 R10, P0, R9.reuse, R218, RZ ;  /* 0x000000da090a7210 */ /* 0x060fe40007f1e0ff */
[C---:B------:R-:W-:Y:S02]  /*16530*/  IADD3 R8, P1, R9.reuse, R214, RZ ;  /* 0x000000d609087210 */ /* 0x040fe40007f3e0ff */
[C---:B----4-:R-:W-:Y:S02]  /*16540*/  IADD3.X R11, R2.reuse, R215, RZ, P0, !PT ;  /* 0x000000d7020b7210 */ /* 0x050fe400007fe4ff */
[----:B------:R-:W-:Y:S01]  /*16550*/  IADD3 R14, P0, R9, R213, RZ ;  /* 0x000000d5090e7210 */ /* 0x000fe20007f1e0ff */
[C---:B------:R-:W-:Y:S01]  /*16560*/  IMAD.X R9, R2.reuse, 0x1, R217, P1 ;  /* 0x0000000102097824 */ /* 0x040fe200008e06d9 */
[C---:B---3--:R-:W-:Y:S01]  /*16570*/  IADD3 R12, P2, R7.reuse, R218, RZ ;  /* 0x000000da070c7210 */ /* 0x048fe20007f5e0ff */
[----:B------:R3:W-:Y:S02]  /*16580*/  LDGSTS.E.BYPASS.LTC128B.128 [R4], [R10.64], !P5 ;  /* 0x000000000a047fae */ /* 0x0007e4000e901d4a */
[----:B------:R-:W-:Y:S01]  /*16590*/  IMAD.X R15, R2, 0x1, R193, P0 ;  /* 0x00000001020f7824 */ /* 0x000fe200000e06c1 */
[C---:B--2---:R-:W-:Y:S01]  /*165a0*/  IADD3 R6, P1, R7.reuse, R214, RZ ;  /* 0x000000d607067210 */ /* 0x044fe20007f3e0ff */
[----:B------:R3:W-:Y:S01]  /*165b0*/  LDGSTS.E.BYPASS.LTC128B.128 [R4+0x2000], [R8.64], !P4 ;  /* 0x0200000008047fae */ /* 0x0007e2000e101d4a */
[C---:B-1----:R-:W-:Y:S02]  /*165c0*/  IADD3.X R13, R0.reuse, R215, RZ, P2, !PT ;  /* 0x000000d7000d7210 */ /* 0x042fe400017fe4ff */
[----:B------:R-:W-:Y:S01]  /*165d0*/  IADD3 R20, P0, R7, R213, RZ ;  /* 0x000000d507147210 */ /* 0x000fe20007f1e0ff */
[----:B------:R3:W-:Y:S01]  /*165e0*/  LDGSTS.E.BYPASS.LTC128B.128 [R4+0x4000], [R14.64], !P6 ;  /* 0x040000000e047fae */ /* 0x0007e2000f101d4a */
[C---:B------:R-:W-:Y:S02]  /*165f0*/  IMAD.X R7, R0.reuse, 0x1, R217, P1 ;  /* 0x0000000100077824 */ /* 0x040fe400008e06d9 */
[----:B------:R-:W-:Y:S01]  /*16600*/  IADD3.X R21, R0, R193, RZ, P0, !PT ;  /* 0x000000c100157210 */ /* 0x000fe200007fe4ff */
[----:B------:R3:W-:Y:S04]  /*16610*/  LDGSTS.E.BYPASS.LTC128B.128 [R4+0x1000], [R12.64], !P5 ;  /* 0x010000000c047fae */ /* 0x0007e8000e901d4a */
[----:B------:R3:W-:Y:S04]  /*16620*/  LDGSTS.E.BYPASS.LTC128B.128 [R4+0x3000], [R6.64], !P4 ;  /* 0x0300000006047fae */ /* 0x0007e8000e101d4a */
[----:B------:R3:W-:Y:S02]  /*16630*/  LDGSTS.E.BYPASS.LTC128B.128 [R4+0x5000], [R20.64], !P6 ;  /* 0x0500000014047fae */ /* 0x0007e4000f101d4a */
.L_x_1676:
        /* <DEDUP_REMOVED lines=218> */
[----:B---3--:R-:W-:Y:S02]  /*173e0*/  FMNMX.FTZ R0, R181, R0, !PT ;  /* 0x00000000b5007209 */ /* 0x008fe40007810000 */
[----:B------:R-:W-:Y:S07]  /*173f0*/  IADD3 R16, R134, UR4, RZ ;  /* 0x0000000486107c10 */ /* 0x000fee000fffe0ff */
        /* <DEDUP_REMOVED lines=43> */
[----:B------:R-:W-:Y:S02]  /*176b0*/  IADD3 R8, R135, UR4, RZ ;  /* 0x0000000487087c10 */ /* 0x000fe4000fffe0ff */
[----:B-1----:R-:W-:Y:S05]  /*176c0*/  FMNMX.FTZ R2, R11, R2, !PT ;  /* 0x000000020b027209 */ /* 0x002fea0007810000 */
[----:B------:R-:W1:Y:S01]  /*176d0*/  SHFL.BFLY PT, R0, R9, 0x1, 0x1f ;  /* 0x0c201f0009007f89 */ /* 0x000e6200000e0000 */
[C---:B------:R-:W-:Y:S01]  /*176e0*/  FADD.FTZ R4, -R2.reuse, R133 ;  /* 0x0000008502047221 */ /* 0x040fe20000010100 */
[----:B------:R-:W-:Y:S01]  /*176f0*/  IADD3 R133, R187, R8, RZ ;  /* 0x00000008bb857210 */ /* 0x000fe20007ffe0ff */
[----:B------:R-:W-:Y:S02]  /*17700*/  FMUL.FTZ R148, R2, c[0x0][0x2d0] ;  /* 0x0000b40002947a20 */ /* 0x000fe40000410000 */
[----:B------:R-:W-:Y:S02]  /*17710*/  FMUL.FTZ R132, R4, c[0x0][0x2d0] ;  /* 0x0000b40004847a20 */ /* 0x000fe40000410000 */
[--C-:B------:R-:W-:Y:S01]  /*17720*/  FFMA.FTZ R171, R145, c[0x0][0x2d0], -R148.reuse ;  /* 0x0000b40091ab7a23 */ /* 0x100fe20000010894 */
[----:B------:R-:W2:Y:S01]  /*17730*/  LDSM.16.MT88.4 R20, [R133+0x100] ;  /* 0x000100008514783b */ /* 0x000ea20000004200 */
[--C-:B------:R-:W-:Y:S02]  /*17740*/  FFMA.FTZ R172, R165, c[0x0][0x2d0], -R148.reuse ;  /* 0x0000b400a5ac7a23 */ /* 0x100fe40000010894 */
[--C-:B------:R-:W-:Y:S01]  /*17750*/  FFMA.FTZ R170, R167, c[0x0][0x2d0], -R148.reuse ;  /* 0x0000b400a7aa7a23 */ /* 0x100fe20000010894 */
[----:B------:R-:W3:Y:S01]  /*17760*/  MUFU.EX2 R132, R132 ;  /* 0x0000008400847308 */ /* 0x000ee20000000800 */
[--C-:B------:R-:W-:Y:S02]  /*17770*/  FFMA.FTZ R169, R169, c[0x0][0x2d0], -R148.reuse ;  /* 0x0000b400a9a97a23 */ /* 0x100fe40000010894 */
[--C-:B------:R-:W-:Y:S01]  /*17780*/  FFMA.FTZ R178, R163, c[0x0][0x2d0], -R148.reuse ;  /* 0x0000b400a3b27a23 */ /* 0x100fe20000010894 */
[----:B------:R-:W-:Y:S01]  /*17790*/  LDSM.16.MT88.4 R136, [R133+0x2900] ;  /* 0x002900008588783b */ /* 0x000fe20000004200 */
[--C-:B------:R-:W-:Y:S02]  /*177a0*/  FFMA.FTZ R191, R157, c[0x0][0x2d0], -R148.reuse ;  /* 0x0000b4009dbf7a23 */ /* 0x100fe40000010894 */
[--C-:B------:R-:W-:Y:S01]  /*177b0*/  FFMA.FTZ R219, R153, c[0x0][0x2d0], -R148.reuse ;  /* 0x0000b40099db7a23 */ /* 0x100fe20000010894 */
[----:B-1----:R-:W-:Y:S02]  /*177c0*/  FMNMX.FTZ R0, R9, R0, !PT ;  /* 0x0000000009007209 */ /* 0x002fe40007810000 */
[----:B------:R-:W-:Y:S01]  /*177d0*/  MUFU.EX2 R172, R172 ;  /* 0x000000ac00ac7308 */ /* 0x000fe20000000800 */
[--C-:B------:R-:W-:Y:S02]  /*177e0*/  FFMA.FTZ R222, R151, c[0x0][0x2d0], -R148.reuse ;  /* 0x0000b40097de7a23 */ /* 0x100fe40000010894 */
[--C-:B------:R-:W-:Y:S02]  /*177f0*/  FFMA.FTZ R223, R149, c[0x0][0x2d0], -R148.reuse ;  /* 0x0000b40095df7a23 */ /* 0x100fe40000010894 */
[C---:B------:R-:W-:Y:S02]  /*17800*/  FMUL.FTZ R145, R0.reuse, c[0x0][0x2d0] ;  /* 0x0000b40000917a20 */ /* 0x040fe40000410000 */
[----:B------:R-:W-:Y:S02]  /*17810*/  FADD.FTZ R4, -R0, R3 ;  /* 0x0000000300047221 */ /* 0x000fe40000010100 */
[--C-:B------:R-:W-:Y:S01]  /*17820*/  FFMA.FTZ R168, R166, c[0x0][0x2d0], -R145.reuse ;  /* 0x0000b400a6a87a23 */ /* 0x100fe20000010891 */
[----:B------:R-:W1:Y:S01]  /*17830*/  MUFU.EX2 R171, R171 ;  /* 0x000000ab00ab7308 */ /* 0x000e620000000800 */
[--C-:B------:R-:W-:Y:S01]  /*17840*/  FFMA.FTZ R167, R164, c[0x0][0x2d0], -R145.reuse ;  /* 0x0000b400a4a77a23 */ /* 0x100fe20000010891 */
[----:B------:R-:W-:Y:S01]  /*17850*/  IADD3 R164, R187, R16, RZ ;  /* 0x00000010bba47210 */ /* 0x000fe20007ffe0ff */
[--C-:B------:R-:W-:Y:S02]  /*17860*/  FFMA.FTZ R166, R216, c[0x0][0x2d0], -R145.reuse ;  /* 0x0000b400d8a67a23 */ /* 0x100fe40000010891 */
[--C-:B------:R-:W-:Y:S02]  /*17870*/  FFMA.FTZ R165, R174, c[0x0][0x2d0], -R145.reuse ;  /* 0x0000b400aea57a23 */ /* 0x100fe40000010891 */
[----:B------:R-:W-:Y:S02]  /*17880*/  FMUL.FTZ R3, R4, c[0x0][0x2d0] ;  /* 0x0000b40004037a20 */ /* 0x000fe40000410000 */
[C---:B---3--:R-:W-:Y:S01]  /*17890*/  FMUL.FTZ R4, R132.reuse, R128 ;  /* 0x0000008084047220 */ /* 0x048fe20000410000 */
        /* <DEDUP_REMOVED lines=8> */
[C---:B------:R-:W-:Y:S01]  /*17920*/  FMUL.FTZ R25, R132.reuse, R109 ;  /* 0x0000006d84197220 */ /* 0x040fe20000410000 */
[----:B-1----:R-:W-:Y:S01]  /*17930*/  F2FP.BF16.PACK_AB R128, R171, R172 ;  /* 0x000000acab80723e */ /* 0x002fe200000010ff */
[C---:B------:R-:W-:Y:S02]  /*17940*/  FMUL.FTZ R32, R132.reuse, R100 ;  /* 0x0000006484207220 */ /* 0x040fe40000410000 */
[----:B------:R-:W-:Y:S02]  /*17950*/  FMUL.FTZ R33, R132, R101 ;  /* 0x0000006584217220 */ /* 0x000fe40000410000 */
[--C-:B------:R-:W-:Y:S01]  /*17960*/  FFMA.FTZ R183, R160, c[0x0][0x2d0], -R145.reuse ;  /* 0x0000b400a0b77a23 */ /* 0x100fe20000010891 */
[----:B------:R-:W1:Y:S01]  /*17970*/  MUFU.EX2 R169, R169 ;  /* 0x000000a900a97308 */ /* 0x000e620000000800 */
[--C-:B------:R-:W-:Y:S02]  /*17980*/  FFMA.FTZ R216, R155, c[0x0][0x2d0], -R148.reuse ;  /* 0x0000b4009bd87a23 */ /* 0x100fe40000010894 */
[--C-:B------:R-:W-:Y:S02]  /*17990*/  FFMA.FTZ R195, R156, c[0x0][0x2d0], -R145.reuse ;  /* 0x0000b4009cc37a23 */ /* 0x100fe40000010891 */
[--C-:B------:R-:W-:Y:S02]  /*179a0*/  FFMA.FTZ R220, R154, c[0x0][0x2d0], -R145.reuse ;  /* 0x0000b4009adc7a23 */ /* 0x100fe40000010891 */
[--C-:B------:R-:W-:Y:S02]  /*179b0*/  FFMA.FTZ R221, R152, c[0x0][0x2d0], -R145.reuse ;  /* 0x0000b40098dd7a23 */ /* 0x100fe40000010891 */
[----:B------:R-:W-:Y:S01]  /*179c0*/  LDSM.16.MT88.4 R152, [R134+UR4+0x3900] ;  /* 0x003900048698783b */ /* 0x000fe20008004200 */
[----:B------:R-:W-:Y:S01]  /*179d0*/  MUFU.EX2 R168, R168 ;  /* 0x000000a800a87308 */ /* 0x000fe20000000800 */
[--C-:B------:R-:W-:Y:S02]  /*179e0*/  FFMA.FTZ R224, R150, c[0x0][0x2d0], -R145.reuse ;  /* 0x0000b40096e07a23 */ /* 0x100fe40000010891 */
[--C-:B------:R-:W-:Y:S02]  /*179f0*/  FFMA.FTZ R225, R146, c[0x0][0x2d0], -R145.reuse ;  /* 0x0000b40092e17a23 */ /* 0x100fe40000010891 */
[C---:B---3--:R-:W-:Y:S02]  /*17a00*/  FMUL.FTZ R6, R3.reuse, R130 ;  /* 0x0000008203067220 */ /* 0x048fe40000410000 */
[C---:B------:R-:W-:Y:S02]  /*17a10*/  FMUL.FTZ R7, R3.reuse, R131 ;  /* 0x0000008303077220 */ /* 0x040fe40000410000 */
[C---:B------:R-:W-:Y:S01]  /*17a20*/  FMUL.FTZ R10, R3.reuse, R126 ;  /* 0x0000007e030a7220 */ /* 0x040fe20000410000 */
[----:B------:R-:W3:Y:S01]  /*17a30*/  MUFU.EX2 R167, R167 ;  /* 0x000000a700a77308 */ /* 0x000ee20000000800 */
        /* <DEDUP_REMOVED lines=18> */
[----:B---3--:R-:W-:Y:S01]  /*17b60*/  F2FP.BF16.PACK_AB R129, R167, R168 ;  /* 0x000000a8a781723e */ /* 0x008fe200000010ff */
        /* <DEDUP_REMOVED lines=306> */
[----:B------:R-:W-:Y:S05]  /*18e90*/  IMAD R3, R204, c[0x0][0x1e4], R3 ;  /* 0x00007900cc037a24 */ /* 0x000fea00078e0203 */
[----:B------:R-:W-:Y:S01]  /*18ea0*/  IADD3 R5, R5, R3, RZ ;  /* 0x0000000305057210 */ /* 0x000fe20007ffe0ff */
[----:B-1----:R-:W-:Y:S04]  /*18eb0*/  IMAD.U32 R8, RZ, RZ, UR6 ;  /* 0x00000006ff087e24 */ /* 0x002fe8000f8e00ff */
[----:B------:R-:W-:Y:S01]  /*18ec0*/  IMAD R8, R8, 0x3000, R205 ;  /* 0x0000300008087824 */ /* 0x000fe200078e02cd */
[----:B--2---:R-:W-:Y:S01]  /*18ed0*/  SHF.R.S32.HI R6, RZ, 0x1f, R203 ;  /* 0x0000001fff067819 */ /* 0x004fe200000114cb */
[C---:B------:R-:W-:Y:S04]  /*18ee0*/  IMAD.WIDE.U32 R4, R203.reuse, c[0x0][0x1f0], R4 ;  /* 0x00007c00cb047a25 */ /* 0x040fe800078e0004 */
[----:B------:R-:W-:Y:S01]  /*18ef0*/  IMAD R6, R6, c[0x0][0x1f0], RZ ;  /* 0x00007c0006067a24 */ /* 0x000fe200078e02ff */
[----:B------:R-:W-:Y:S03]  /*18f00*/  IADD3 R4, P0, R208, R4, RZ ;  /* 0x00000004d0047210 */ /* 0x000fe60007f1e0ff */
[----:B------:R-:W-:Y:S05]  /*18f10*/  IMAD R6, R203, c[0x0][0x1f4], R6 ;  /* 0x00007d00cb067a24 */ /* 0x000fea00078e0206 */
[----:B------:R-:W-:Y:S02]  /*18f20*/  IADD3.X R3, R199, R5, R6, P0, !PT ;  /* 0x00000005c7037210 */ /* 0x000fe400007fe406 */
[C---:B------:R-:W-:Y:S04]  /*18f30*/  LEA R17, P0, R4.reuse, c[0x0][0x1c8], 0x1 ;  /* 0x0000720004117a11 */ /* 0x040fe800078008ff */
[----:B------:R-:W-:Y:S01]  /*18f40*/  LEA.HI.X R16, R4, c[0x0][0x1cc], R3, 0x1, P0 ;  /* 0x0000730004107a11 */ /* 0x000fe200000f0c03 */
[----:B------:R-:W1:Y:S01]  /*18f50*/  SHFL.IDX PT, R7, R17, RZ, 0x181f ;  /* 0x00181fff11077589 */ /* 0x000e6200000e0000 */
[----:B------:R-:W-:Y:S03]  /*18f60*/  IMAD.SHL.U32 R3, R8, 0x2, RZ ;  /* 0x0000000208037824 */ /* 0x000fe600078e00ff */
[----:B------:R-:W2:Y:S04]  /*18f70*/  SHFL.IDX PT, R6, R16, RZ, 0x181f ;  /* 0x00181fff10067589 */ /* 0x000ea800000e0000 */
[----:B------:R-:W3:Y:S04]  /*18f80*/  SHFL.IDX PT, R5, R17, 0x1, 0x181f ;  /* 0x00381f0011057f89 */ /* 0x000ee800000e0000 */
[----:B------:R4:W5:Y:S01]  /*18f90*/  SHFL.IDX PT, R4, R16, 0x1, 0x181f ;  /* 0x00381f0010047f89 */ /* 0x00096200000e0000 */
[C---:B-1----:R-:W-:Y:S02]  /*18fa0*/  IADD3 R12, P0, R7.reuse, R218, RZ ;  /* 0x000000da070c7210 */ /* 0x042fe40007f1e0ff */
[C---:B------:R-:W-:Y:S03]  /*18fb0*/  IADD3 R10, P1, R7.reuse, R214, RZ ;  /* 0x000000d6070a7210 */ /* 0x040fe60007f3e0ff */
[C---:B--2---:R-:W-:Y:S01]  /*18fc0*/  IMAD.X R13, R6.reuse, 0x1, R215, P0 ;  /* 0x00000001060d7824 */ /* 0x044fe200000e06d7 */
[----:B------:R-:W-:Y:S02]  /*18fd0*/  IADD3 R14, P0, R7, R213, RZ ;  /* 0x000000d5070e7210 */ /* 0x000fe40007f1e0ff */
[C---:B------:R-:W-:Y:S02]  /*18fe0*/  IADD3.X R11, R6.reuse, R217, RZ, P1, !PT ;  /* 0x000000d9060b7210 */ /* 0x040fe40000ffe4ff */
[----:B------:R1:W-:Y:S01]  /*18ff0*/  LDGSTS.E.BYPASS.LTC128B.128 [R3+0xc100], [R12.64], !P5 ;  /* 0x0c1000000c037fae */ /* 0x0003e2000e901d4a */
[C---:B---3--:R-:W-:Y:S01]  /*19000*/  IADD3 R8, P2, R5.reuse, R218, RZ ;  /* 0x000000da05087210 */ /* 0x048fe20007f5e0ff */
[----:B------:R-:W-:Y:S01]  /*19010*/  IMAD.X R15, R6, 0x1, R193, P0 ;  /* 0x00000001060f7824 */ /* 0x000fe200000e06c1 */
        /* <DEDUP_REMOVED lines=10> */
.L_x_1677:
        /* <DEDUP_REMOVED lines=10> */
.L_x_1675:
[----:B------:R-:W2:Y:S01]  /*19160*/  SHFL.BFLY PT, R4, R207, 0x2, 0x1f ;  /* 0x0c401f00cf047f89 */ /* 0x000ea200000e0000 */
[----:B------:R-:W-:-:S02]  /*19170*/  MOV R11, 0xff800000 ;  /* 0xff800000000b7802 */ /* 0x000fc40000000f00 */
[----:B------:R-:W-:Y:S01]  /*19180*/  MOV R12, 0xff800000 ;  /* 0xff800000000c7802 */ /* 0x000fe20000000f00 */
[----:B-1----:R-:W1:Y:S01]  /*19190*/  SHFL.BFLY PT, R3, R212, 0x2, 0x1f ;  /* 0x0c401f00d4037f89 */ /* 0x002e6200000e0000 */
[----:B------:R-:W-:Y:S01]  /*191a0*/  PLOP3.LUT P2, PT, PT, PT, PT, 0x8, 0x0 ;  /* 0x000000000000781c */ /* 0x000fe20003f4e170 */
[----:B--2---:R-:W-:Y:S02]  /*191b0*/  FADD.FTZ R7, R4, R207 ;  /* 0x000000cf04077221 */ /* 0x004fe40000010000 */
[----:B------:R-:W-:Y:S01]  /*191c0*/  CS2R R4, SRZ ;  /* 0x0000000000047805 */ /* 0x000fe2000001ff00 */
[----:B-1----:R-:W-:Y:S02]  /*191d0*/  FADD.FTZ R8, R3, R212 ;  /* 0x000000d403087221 */ /* 0x002fe40000010000 */
[----:B------:R-:W1:Y:S04]  /*191e0*/  SHFL.BFLY PT, R6, R7, 0x1, 0x1f ;  /* 0x0c201f0007067f89 */ /* 0x000e6800000e0000 */
[----:B------:R-:W2:Y:S01]  /*191f0*/  SHFL.BFLY PT, R3, R8, 0x1, 0x1f ;  /* 0x0c201f0008037f89 */ /* 0x000ea200000e0000 */
[----:B-1----:R-:W-:-:S02]  /*19200*/  FADD.FTZ R6, R7, R6 ;  /* 0x0000000607067221 */ /* 0x002fc40000010000 */
[----:B--2---:R-:W-:-:S03]  /*19210*/  FADD.FTZ R3, R3, R8 ;  /* 0x0000000803037221 */ /* 0x004fc60000010000 */
[----:B------:R-:W-:Y:S02]  /*19220*/  FSETP.NE.FTZ.AND P1, PT, R6, RZ, PT ;  /* 0x000000ff0600720b */ /* 0x000fe40003f35000 */
[----:B------:R-:W-:-:S11]  /*19230*/  FSETP.NE.FTZ.AND P0, PT, R3, RZ, PT ;  /* 0x000000ff0300720b */ /* 0x000fd60003f15000 */
[----:B------:R-:W1:Y:S01]  /*19240*/  @P1 MUFU.RCP R5, R6 ;  /* 0x0000000600051308 */ /* 0x000e620000001000 */
[----:B------:R-:W-:Y:S02]  /*19250*/  @P1 MOV R14, 0x3f317218 ;  /* 0x3f317218000e1802 */ /* 0x000fe40000000f00 */
[----:B------:R-:W-:-:S05]  /*19260*/  @P0 MOV R15, 0x3f317218 ;  /* 0x3f317218000f0802 */ /* 0x000fca0000000f00 */
[----:B------:R-:W2:Y:S08]  /*19270*/  @P1 MUFU.LG2 R6, R6 ;  /* 0x0000000600061308 */ /* 0x000eb00000000c00 */
[----:B------:R-:W-:Y:S01]  /*19280*/  @P0 MUFU.RCP R4, R3 ;  /* 0x0000000300040308 */ /* 0x000fe20000001000 */
[C---:B-1----:R-:W-:Y:S02]  /*19290*/  FMUL.FTZ R128, R5.reuse, R128 ;  /* 0x0000008005807220 */ /* 0x042fe40000410000 */
[----:B------:R-:W-:-:S02]  /*192a0*/  FMUL.FTZ R129, R5, R129 ;  /* 0x0000008105817220 */ /* 0x000fc40000410000 */
[C---:B------:R-:W-:Y:S02]  /*192b0*/  FMUL.FTZ R124, R5.reuse, R124 ;  /* 0x0000007c057c7220 */ /* 0x040fe40000410000 */
[C---:B------:R-:W-:Y:S01]  /*192c0*/  FMUL.FTZ R125, R5.reuse, R125 ;  /* 0x0000007d057d7220 */ /* 0x040fe20000410000 */
[----:B------:R-:W1:Y:S01]  /*192d0*/  @P0 MUFU.LG2 R3, R3 ;  /* 0x0000000300030308 */ /* 0x000e620000000c00 */
[----:B--2---:R-:W-:Y:S02]  /*192e0*/  @P1 FMUL.FTZ R13, R6, 0.69314718246459960938 ;  /* 0x3f317218060d1820 */ /* 0x004fe40000410000 */
[----:B------:R-:W-:Y:S02]  /*192f0*/  @P1 FMUL.FTZ R6, R14, c[0x0][0x2d0] ;  /* 0x0000b4000e061a20 */ /* 0x000fe40000410000 */
[C---:B------:R-:W-:Y:S02]  /*19300*/  FMUL.FTZ R120, R5.reuse, R120 ;  /* 0x0000007805787220 */ /* 0x040fe40000410000 */
[----:B------:R-:W-:-:S02]  /*19310*/  FMUL.FTZ R121, R5, R121 ;  /* 0x0000007905797220 */ /* 0x000fc40000410000 */
[C---:B------:R-:W-:Y:S02]  /*19320*/  FMUL.FTZ R116, R5.reuse, R116 ;  /* 0x0000007405747220 */ /* 0x040fe40000410000 */
[C---:B------:R-:W-:Y:S02]  /*19330*/  FMUL.FTZ R117, R5.reuse, R117 ;  /* 0x0000007505757220 */ /* 0x040fe40000410000 */
[C---:B------:R-:W-:Y:S02]  /*19340*/  FMUL.FTZ R112, R5.reuse, R112 ;  /* 0x0000007005707220 */ /* 0x040fe40000410000 */
[----:B------:R-:W-:Y:S02]  /*19350*/  FMUL.FTZ R113, R5, R113 ;  /* 0x0000007105717220 */ /* 0x000fe40000410000 */
[----:B-1----:R-:W-:Y:S02]  /*19360*/  @P0 FMUL.FTZ R14, R3, 0.69314718246459960938 ;  /* 0x3f317218030e0820 */ /* 0x002fe40000410000 */
        /* <DEDUP_REMOVED lines=89> */
.L_x_1617:
[----:B------:R-:W-:Y:S01]  /*19900*/  SHF.R.S32.HI R0, RZ, 0x1f, R196 ;  /* 0x0000001fff007819 */ /* 0x000fe200000114c4 */
[----:B------:R-:W-:Y:S05]  /*19910*/  @P2 BRA `(.L_x_1679) ;  /* 0x0000169000002947 */ /* 0x000fea0003800000 */
[----:B------:R-:W1:Y:S01]  /*19920*/  S2R R2, SR_TID.X ;  /* 0x0000000000027919 */ /* 0x000e620000002100 */
[----:B------:R-:W-:Y:S02]  /*19930*/  F2FP.BF16.PACK_AB R9, R10, R9 ;  /* 0x000000090a09723e */ /* 0x000fe400000010ff */
        /* <DEDUP_REMOVED lines=12> */
[----:B-1----:R-:W-:Y:S02]  /*19a00*/  SHF.R.S32.HI R3, RZ, 0x1f, R2 ;  /* 0x0000001fff037819 */ /* 0x002fe40000011402 */
[----:B------:R-:W-:Y:S02]  /*19a10*/  F2FP.BF16.PACK_AB R108, R109, R108 ;  /* 0x0000006c6d6c723e */ /* 0x000fe400000010ff */
[----:B------:R-:W-:-:S02]  /*19a20*/  LEA.HI R4, R3, R2, RZ, 0x2 ;  /* 0x0000000203047211 */ /* 0x000fc400078f10ff */
[----:B------:R-:W-:Y:S02]  /*19a30*/  F2FP.BF16.PACK_AB R110, R111, R110 ;  /* 0x0000006e6f6e723e */ /* 0x000fe400000010ff */
        /* <DEDUP_REMOVED lines=24> */
[----:B------:R-:W-:Y:S01]  /*19bc0*/  F2FP.BF16.PACK_AB R40, R41, R40 ;  /* 0x000000282928723e */ /* 0x000fe200000010ff */
[----:B------:R-:W-:Y:S01]  /*19bd0*/  IMAD.SHL.U32 R17, R16, 0x2, RZ ;  /* 0x0000000210117824 */ /* 0x000fe200078e00ff */
[----:B------:R-:W-:Y:S02]  /*19be0*/  F2FP.BF16.PACK_AB R42, R43, R42 ;  /* 0x0000002a2b2a723e */ /* 0x000fe400000010ff */
[----:B------:R-:W-:Y:S02]  /*19bf0*/  F2FP.BF16.PACK_AB R44, R45, R44 ;  /* 0x0000002c2d2c723e */ /* 0x000fe400000010ff */
        /* <DEDUP_REMOVED lines=12> */
[--C-:B------:R-:W-:Y:S01]  /*19cc0*/  IMAD.IADD R13, R10, 0x1, R5.reuse ;  /* 0x000000010a0d7824 */ /* 0x100fe200078e0205 */
[----:B------:R-:W-:Y:S01]  /*19cd0*/  STS [R5+0x400], R126 ;  /* 0x0004007e05007388 */ /* 0x000fe20000000800 */
[----:B------:R-:W-:Y:S01]  /*19ce0*/  F2FP.BF16.PACK_AB R50, R51, R50 ;  /* 0x000000323332723e */ /* 0x000fe200000010ff */
[----:B------:R-:W-:Y:S01]  /*19cf0*/  IMAD.MOV.U32 R10, RZ, RZ, 0x4 ;  /* 0x00000004ff0a7424 */ /* 0x000fe200078e00ff */
[----:B------:R-:W-:Y:S01]  /*19d00*/  F2FP.BF16.PACK_AB R52, R53, R52 ;  /* 0x000000343534723e */ /* 0x000fe200000010ff */
[--C-:B------:R-:W-:Y:S01]  /*19d10*/  IMAD.IADD R21, R17, 0x1, R14.reuse ;  /* 0x0000000111157824 */ /* 0x100fe200078e020e */
        /* <DEDUP_REMOVED lines=36> */
[----:B------:R-:W-:Y:S01]  /*19f60*/  ISETP.NE.U32.AND P1, PT, RZ, c[0x0][0x508], PT ;  /* 0x00014200ff007a0c */ /* 0x000fe20003f25070 */
[----:B------:R-:W-:Y:S01]  /*19f70*/  STS [R17+0x4080], R36 ;  /* 0x0040802411007388 */ /* 0x000fe20000000800 */
[----:B------:R-:W-:Y:S02]  /*19f80*/  ISETP.NE.U32.AND P0, PT, RZ, c[0x0][0x500], PT ;  /* 0x00014000ff007a0c */ /* 0x000fe40003f05070 */
[----:B------:R-:W-:Y:S01]  /*19f90*/  ISETP.NE.AND.EX P1, PT, RZ, c[0x0][0x50c], PT, P1 ;  /* 0x00014300ff007a0c */ /* 0x000fe20003f25310 */
[----:B------:R-:W-:Y:S01]  /*19fa0*/  STS [R17+0x4480], R38 ;  /* 0x0044802611007388 */ /* 0x000fe20000000800 */
[----:B------:R-:W-:-:S03]  /*19fb0*/  ISETP.NE.AND.EX P0, PT, RZ, c[0x0][0x504], PT, P0 ;  /* 0x00014100ff007a0c */ /* 0x000fc60003f05300 */
        /* <DEDUP_REMOVED lines=26> */
[----:B-1----:R-:W-:-:S03]  /*1a160*/  IMAD.WIDE R18, R197, R10, c[0x0][0x500] ;  /* 0x00014000c5127625 */ /* 0x002fc600078e020a */
[----:B------:R3:W-:Y:S04]  /*1a170*/  STS [R25+0x8080], R8 ;  /* 0x0080800819007388 */ /* 0x0007e80000000800 */
[----:B------:R3:W-:Y:S04]  /*1a180*/  STS [R25+0x8480], R94 ;  /* 0x0084805e19007388 */ /* 0x0007e80000000800 */
[----:B------:R3:W-:Y:S04]  /*1a190*/  STS [R27+0x8000], R96 ;  /* 0x008000601b007388 */ /* 0x0007e80000000800 */
[----:B------:R3:W-:Y:S04]  /*1a1a0*/  STS [R27+0x8400], R98 ;  /* 0x008400621b007388 */ /* 0x0007e80000000800 */
[----:B------:R-:W-:Y:S01]  /*1a1b0*/  BAR.SYNC.DEFER_BLOCKING 0x1, 0x100 ;  /* 0x0044000000007b1d */ /* 0x000fe20000010000 */
[----:B------:R-:W-:-:S02]  /*1a1c0*/  IMAD.MOV.U32 R5, RZ, RZ, c[0x0][0x388] ;  /* 0x0000e200ff057624 */ /* 0x000fc400078e00ff */
[----:B--2---:R-:W-:-:S03]  /*1a1d0*/  @P1 IMAD.WIDE R20, R197, R10, c[0x0][0x508] ;  /* 0x00014200c5141625 */ /* 0x004fc600078e020a */
        /* <DEDUP_REMOVED lines=10> */
.L_x_1680:
[----:B---3--:R-:W-:Y:S01]  /*1a280*/  LOP3.LUT R7, R6, 0xffffffe0, RZ, 0xc0, !PT ;  /* 0xffffffe006077812 */ /* 0x008fe200078ec0ff */
        /* <DEDUP_REMOVED lines=8> */
[----:B------:R-:W-:Y:S01]  /*1a310*/  BSSY B0, `(.L_x_1681) ;  /* 0x0000081000007945 */ /* 0x000fe20003800000 */
[----:B------:R-:W-:-:S02]  /*1a320*/  SHF.R.S32.HI R7, RZ, 0x1f, R8 ;  /* 0x0000001fff077819 */ /* 0x000fc40000011408 */
[----:B------:R-:W-:Y:S01]  /*1a330*/  LOP3.LUT R13, R13, 0xffffff8, RZ, 0xc0, !PT ;  /* 0x0ffffff80d0d7812 */ /* 0x000fe200078ec0ff */
[----:B------:R-:W-:Y:S01]  /*1a340*/  IMAD.IADD R15, R15, 0x1, -R6 ;  /* 0x000000010f0f7824 */ /* 0x000fe200078e0a06 */
[----:B------:R-:W-:Y:S02]  /*1a350*/  LEA.HI R7, R7, R8, RZ, 0x2 ;  /* 0x0000000807077211 */ /* 0x000fe400078f10ff */
[----:B------:R-:W-:Y:S01]  /*1a360*/  IADD3 R4, R4, -R13, RZ ;  /* 0x8000000d04047210 */ /* 0x000fe20007ffe0ff */
[----:B------:R-:W-:Y:S01]  /*1a370*/  IMAD R13, R17, c[0x0][0x3a0], RZ ;  /* 0x0000e800110d7a24 */ /* 0x000fe200078e02ff */
[----:B------:R-:W-:Y:S02]  /*1a380*/  SHF.R.S32.HI R7, RZ, 0x2, R7 ;  /* 0x00000002ff077819 */ /* 0x000fe40000011407 */
[----:B------:R-:W-:Y:S01]  /*1a390*/  ISETP.NE.AND P1, PT, R9, 0x1, PT ;  /* 0x000000010900780c */ /* 0x000fe20003f25270 */
[----:B------:R-:W-:Y:S01]  /*1a3a0*/  IMAD R13, R16, c[0x0][0x3a4], R13 ;  /* 0x0000e900100d7a24 */ /* 0x000fe200078e020d */
[----:B------:R-:W-:Y:S01]  /*1a3b0*/  LOP3.LUT P2, RZ, R8, 0x3, RZ, 0xc0, !PT ;  /* 0x0000000308ff7812 */ /* 0x000fe2000784c0ff */
[----:B------:R-:W-:Y:S01]  /*1a3c0*/  IMAD R4, R4, 0x10, R7 ;  /* 0x0000001004047824 */ /* 0x000fe200078e0207 */
[----:B------:R-:W-:Y:S01]  /*1a3d0*/  LEA.HI R8, R3, R2, RZ, 0x3 ;  /* 0x0000000203087211 */ /* 0x000fe200078f18ff */
[----:B------:R-:W-:Y:S01]  /*1a3e0*/  IMAD R7, R0, c[0x0][0x490], RZ ;  /* 0x0001240000077a24 */ /* 0x000fe200078e02ff */
[----:B------:R-:W-:Y:S01]  /*1a3f0*/  MOV R18, R16 ;  /* 0x0000001000127202 */ /* 0x000fe20000000f00 */
[----:B------:R-:W-:Y:S01]  /*1a400*/  IMAD R6, R15, 0x8, R4 ;  /* 0x000000080f067824 */ /* 0x000fe200078e0204 */
[----:B------:R-:W-:Y:S01]  /*1a410*/  LEA.HI R3, R3, R2, RZ, 0x6 ;  /* 0x0000000203037211 */ /* 0x000fe200078f30ff */
[----:B------:R-:W-:Y:S01]  /*1a420*/  IMAD R17, R196, c[0x0][0x494], R7 ;  /* 0x00012500c4117a24 */ /* 0x000fe200078e0207 */
[----:B------:R-:W-:Y:S01]  /*1a430*/  LOP3.LUT R7, R8, 0xfffffff8, RZ, 0xc0, !PT ;  /* 0xfffffff808077812 */ /* 0x000fe200078ec0ff */
[----:B------:R-:W-:Y:S01]  /*1a440*/  IMAD.WIDE.U32 R14, R16, c[0x0][0x3a0], RZ ;  /* 0x0000e800100e7a25 */ /* 0x000fe200078e00ff */
[----:B-1----:R-:W-:-:S02]  /*1a450*/  LEA R9, R57, R6, 0x7 ;  /* 0x0000000639097211 */ /* 0x002fc400078e38ff */
[----:B------:R-:W-:Y:S01]  /*1a460*/  SHF.R.S32.HI R8, RZ, 0x3, R8 ;  /* 0x00000003ff087819 */ /* 0x000fe20000011408 */
[----:B------:R-:W-:Y:S01]  /*1a470*/  IMAD.WIDE.U32 R18, R196, c[0x0][0x490], R18 ;  /* 0x00012400c4127a25 */ /* 0x000fe200078e0012 */
[----:B------:R-:W-:-:S03]  /*1a480*/  IADD3 R15, R15, R13, RZ ;  /* 0x0000000d0f0f7210 */ /* 0x000fc60007ffe0ff */
[----:B------:R-:W-:-:S04]  /*1a490*/  @P1 IMAD.HI.U32 R10, R9, c[0x0][0x4ec], RZ ;  /* 0x00013b00090a1a27 */ /* 0x000fc800078e00ff */
[----:B------:R-:W-:Y:S01]  /*1a4a0*/  IMAD.MOV.U32 R6, RZ, RZ, R9 ;  /* 0x000000ffff067224 */ /* 0x000fe200078e0009 */
[----:B------:R-:W-:Y:S01]  /*1a4b0*/  @P1 SHF.R.U32.HI R6, RZ, c[0x0][0x4f0], R10 ;  /* 0x00013c00ff061a19 */ /* 0x000fe2000001160a */
[----:B------:R-:W-:Y:S01]  /*1a4c0*/  IMAD.IADD R7, R2, 0x1, -R7 ;  /* 0x0000000102077824 */ /* 0x000fe200078e0a07 */
[----:B------:R-:W-:Y:S01]  /*1a4d0*/  SHF.R.S32.HI R2, RZ, 0x1f, R197 ;  /* 0x0000001fff027819 */ /* 0x000fe200000114c5 */
[----:B------:R-:W-:Y:S01]  /*1a4e0*/  IMAD.IADD R19, R19, 0x1, R17 ;  /* 0x0000000113137824 */ /* 0x000fe200078e0211 */
[----:B------:R-:W-:Y:S01]  /*1a4f0*/  SEL R197, R197, RZ, !P0 ;  /* 0x000000ffc5c57207 */ /* 0x000fe20004000000 */
[----:B------:R-:W-:Y:S01]  /*1a500*/  IMAD R17, R0, c[0x0][0x3e8], RZ ;  /* 0x0000fa0000117a24 */ /* 0x000fe200078e02ff */
[----:B------:R-:W-:Y:S01]  /*1a510*/  SEL R2, R2, RZ, !P0 ;  /* 0x000000ff02027207 */ /* 0x000fe20004000000 */
[----:B------:R-:W-:Y:S01]  /*1a520*/  IMAD.MOV R10, RZ, RZ, -R6 ;  /* 0x000000ffff0a7224 */ /* 0x000fe200078e0a06 */
[----:B------:R-:W-:Y:S01]  /*1a530*/  LEA R0, R7, R8, 0x5 ;  /* 0x0000000807007211 */ /* 0x000fe200078e28ff */
[----:B------:R-:W-:-:S02]  /*1a540*/  IMAD R17, R196, c[0x0][0x3ec], R17 ;  /* 0x0000fb00c4117a24 */ /* 0x000fc400078e0211 */
[----:B------:R-:W-:-:S04]  /*1a550*/  IMAD.WIDE.U32 R14, R196, c[0x0][0x3e8], R14 ;  /* 0x0000fa00c40e7a25 */ /* 0x000fc800078e000e */
[----:B------:R-:W-:Y:S01]  /*1a560*/  IMAD R10, R10, c[0x0][0x4e8], R9 ;  /* 0x00013a000a0a7a24 */ /* 0x000fe200078e0209 */
[----:B------:R-:W-:Y:S01]  /*1a570*/  IADD3 R15, R15, R17, RZ ;  /* 0x000000110f0f7210 */ /* 0x000fe20007ffe0ff */
[----:B------:R-:W-:-:S04]  /*1a580*/  IMAD.WIDE.U32 R18, R197, c[0x0][0x498], R18 ;  /* 0x00012600c5127a25 */ /* 0x000fc800078e0012 */
        /* <DEDUP_REMOVED lines=15> */
[----:B------:R-:W-:Y:S02]  /*1a680*/  IMAD R17, R10, c[0x0][0x48c], R17 ;  /* 0x000123000a117a24 */ /* 0x000fe400078e0211 */
[----:B------:R-:W-:Y:S01]  /*1a690*/  IMAD.SHL.U32 R0, R7, 0x8, RZ ;  /* 0x0000000807007824 */ /* 0x000fe200078e00ff */
[----:B------:R-:W-:Y:S01]  /*1a6a0*/  LEA R7, P0, R20, c[0x0][0x450], 0x2 ;  /* 0x0001140014077a11 */ /* 0x000fe200078010ff */
[----:B------:R-:W-:Y:S01]  /*1a6b0*/  IMAD R10, R2, c[0x0][0x3f0], RZ ;  /* 0x0000fc00020a7a24 */ /* 0x000fe200078e02ff */
[----:B------:R-:W-:Y:S01]  /*1a6c0*/  IADD3 R17, R21, R17, RZ ;  /* 0x0000001115117210 */ /* 0x000fe20007ffe0ff */
[----:B------:R-:W-:Y:S01]  /*1a6d0*/  IMAD.WIDE.U32 R14, R197, c[0x0][0x3f0], R14 ;  /* 0x0000fc00c50e7a25 */ /* 0x000fe200078e000e */
[----:B------:R-:W-:Y:S01]  /*1a6e0*/  SHF.R.U32.HI R2, RZ, 0x3, R13 ;  /* 0x00000003ff027819 */ /* 0x000fe2000001160d */
[----:B------:R-:W-:Y:S01]  /*1a6f0*/  SHFL.IDX PT, R48, R7, RZ, 0x1c1f ;  /* 0x001c1fff07307589 */ /* 0x000fe200000e0000 */
[----:B------:R-:W-:Y:S01]  /*1a700*/  LOP3.LUT R13, R13, 0x38, R0, 0xf8, !PT ;  /* 0x000000380d0d7812 */ /* 0x000fe200078ef800 */
[----:B------:R-:W-:Y:S01]  /*1a710*/  IMAD R10, R197, c[0x0][0x3f4], R10 ;  /* 0x0000fd00c50a7a24 */ /* 0x000fe200078e020a */
[----:B------:R-:W-:Y:S01]  /*1a720*/  LEA.HI.X R17, R20, c[0x0][0x454], R17, 0x2, P0 ;  /* 0x0001150014117a11 */ /* 0x000fe200000f1411 */
[----:B------:R-:W-:Y:S01]  /*1a730*/  SHFL.IDX PT, R50, R7, 0x1, 0x1c1f ;  /* 0x003c1f0007327f89 */ /* 0x000fe200000e0000 */
[----:B------:R-:W-:Y:S01]  /*1a740*/  LOP3.LUT R13, R13, R2, RZ, 0x3c, !PT ;  /* 0x000000020d0d7212 */ /* 0x000fe200078e3cff */
[----:B------:R-:W-:-:S02]  /*1a750*/  IMAD.MOV R2, RZ, RZ, -R6 ;  /* 0x000000ffff027224 */ /* 0x000fc400078e0a06 */
[----:B------:R-:W1:Y:S01]  /*1a760*/  SHFL.IDX PT, R49, R17, RZ, 0x1c1f ;  /* 0x001c1fff11317589 */ /* 0x000e6200000e0000 */
[----:B------:R-:W-:Y:S02]  /*1a770*/  IMAD.IADD R19, R15, 0x1, R10 ;  /* 0x000000010f137824 */ /* 0x000fe400078e020a */
[----:B------:R-:W-:Y:S01]  /*1a780*/  IMAD R15, R2, c[0x0][0x4e8], R9 ;  /* 0x00013a00020f7a24 */ /* 0x000fe200078e0209 */
[----:B------:R-:W2:Y:S01]  /*1a790*/  SHFL.IDX PT, R51, R17, 0x1, 0x1c1f ;  /* 0x003c1f0011337f89 */ /* 0x000ea200000e0000 */
[----:B------:R-:W-:Y:S01]  /*1a7a0*/  LEA R9, R57, R4, 0x7 ;  /* 0x0000000439097211 */ /* 0x000fe200078e38ff */
[----:B-----5:R-:W-:Y:S01]  /*1a7b0*/  IMAD R2, R5, c[0x0][0x4e8], RZ ;  /* 0x00013a0005027a24 */ /* 0x020fe200078e02ff */
[----:B------:R-:W-:Y:S01]  /*1a7c0*/  LEA R57, R57, R8, 0x7 ;  /* 0x0000000839397211 */ /* 0x000fe200078e38ff */
[----:B------:R-:W-:Y:S01]  /*1a7d0*/  IMAD R21, R16, c[0x0][0x3e0], RZ ;  /* 0x0000f80010157a24 */ /* 0x000fe200078e02ff */
[C---:B------:R-:W-:Y:S01]  /*1a7e0*/  IADD3 R5, R9.reuse, 0x8, RZ ;  /* 0x0000000809057810 */ /* 0x040fe20007ffe0ff */
[----:B------:R-:W-:Y:S01]  /*1a7f0*/  IMAD.MOV.U32 R18, RZ, RZ, R14 ;  /* 0x000000ffff127224 */ /* 0x000fe200078e000e */
[-C--:B------:R-:W-:Y:S01]  /*1a800*/  ISETP.GE.OR P1, PT, R9, R2.reuse, P2 ;  /* 0x000000020900720c */ /* 0x080fe20001726670 */
[C---:B------:R-:W-:Y:S01]  /*1a810*/  IMAD R21, R6.reuse, c[0x0][0x3e4], R21 ;  /* 0x0000f90006157a24 */ /* 0x040fe200078e0215 */
[----:B------:R-:W-:Y:S01]  /*1a820*/  ISETP.GE.OR P0, PT, R5, R2, P2 ;  /* 0x000000020500720c */ /* 0x000fe20001706670 */
[----:B------:R-:W-:Y:S01]  /*1a830*/  IMAD.WIDE.U32 R18, R6, c[0x0][0x3e0], R18 ;  /* 0x0000f80006127a25 */ /* 0x000fe200078e0012 */
[----:B------:R-:W-:-:S02]  /*1a840*/  SHF.L.U32 R6, R3, 0x3, RZ ;  /* 0x0000000303067819 */ /* 0x000fc400000006ff */
        /* <DEDUP_REMOVED lines=45> */
.L_x_1682:
[----:B--2---:R-:W-:Y:S05]  /*1ab20*/  BSYNC B0 ;  /* 0x0000000000007941 */ /* 0x004fea0003800000 */
.L_x_1681:
        /* <DEDUP_REMOVED lines=23> */
.L_x_1684:
[----:B------:R-:W-:Y:S05]  /*1aca0*/  BSYNC B0 ;  /* 0x0000000000007941 */ /* 0x000fea0003800000 */
.L_x_1683:
        /* <DEDUP_REMOVED lines=23> */
.L_x_1686:
[----:B------:R-:W-:Y:S05]  /*1ae20*/  BSYNC B0 ;  /* 0x0000000000007941 */ /* 0x000fea0003800000 */
.L_x_1685:
        /* <DEDUP_REMOVED lines=24> */
.L_x_1679:
        /* <DEDUP_REMOVED lines=18> */
.L_x_1687:
[----:B-1----:R-:W1:Y:S01]  /*1b0d0*/  S2R R2, SR_TID.X ;  /* 0x0000000000027919 */ /* 0x002e620000002100 */
[----:B------:R-:W-:Y:S01]  /*1b0e0*/  SHF.R.S32.HI R5, RZ, 0x1f, R197 ;  /* 0x0000001fff057819 */ /* 0x000fe200000114c5 */
[----:B------:R-:W-:Y:S01]  /*1b0f0*/  BSSY B0, `(.L_x_1688) ;  /* 0x0000026000007945 */ /* 0x000fe20003800000 */
[----:B------:R-:W-:-:S02]  /*1b100*/  SEL R197, R197, RZ, !P0 ;  /* 0x000000ffc5c57207 */ /* 0x000fc40004000000 */
[----:B------:R-:W-:Y:S02]  /*1b110*/  SEL R5, R5, RZ, !P0 ;  /* 0x000000ff05057207 */ /* 0x000fe40004000000 */
[----:B-1----:R-:W-:-:S13]  /*1b120*/  ISETP.GT.AND P1, PT, R2, 0x7f, PT ;  /* 0x0000007f0200780c */ /* 0x002fda0003f24270 */
        /* <DEDUP_REMOVED lines=34> */
.L_x_1689:
[----:B------:R-:W-:Y:S05]  /*1b350*/  BSYNC B0 ;  /* 0x0000000000007941 */ /* 0x000fea0003800000 */
.L_x_1688:
        /* <DEDUP_REMOVED lines=64> */
.L_x_1691:
[----:B------:R-:W-:Y:S05]  /*1b760*/  BSYNC B0 ;  /* 0x0000000000007941 */ /* 0x000fea0003800000 */
.L_x_1690:
        /* <DEDUP_REMOVED lines=21> */
.L_x_1693:
[----:B------:R-:W-:Y:S05]  /*1b8c0*/  BSYNC B0 ;  /* 0x0000000000007941 */ /* 0x000fea0003800000 */
.L_x_1692:
        /* <DEDUP_REMOVED lines=21> */
.L_x_1695:
[----:B------:R-:W-:Y:S05]  /*1ba20*/  BSYNC B0 ;  /* 0x0000000000007941 */ /* 0x000fea0003800000 */
.L_x_1694:
        /* <DEDUP_REMOVED lines=22> */
.L_x_1696:
        /* <DEDUP_REMOVED lines=15> */
.L_x_3421:


//--------------------- .text._ZN7cutlass13device_kernelIN5flash19enable_sm80_to_sm89INS1_16FlashAttnFwdSm80INS1_25CollectiveMainloopFwdSm80ILi8ELi1ELb0EN4cute5tupleIJNS5_1CILi128EEENS7_ILi64EEENS7_ILi192EEEEEELi192ENS_10bfloat16_tEfNS_4arch4Sm80ELb0ELb0ELb0ELb0ELb1ELb0ELb1ELb0EEENS1_21CollectiveEpilogueFwdINS6_IJS8_SA_S9_EEENS6_IJNS7_ILi1EEESI_SI_EEESC_SE_Li256ELb0ELb1ELb0ELb0EEENS1_19SingleTileSchedulerILb0ELb0ELb1ELi128EEEEEEEEEvNT_6ParamsE --------------------------
	.section	.text._ZN7cutlass13device_kernelIN5flash19enable_sm80_to_sm89INS1_16FlashAttnFwdSm80INS1_25CollectiveMainloopFwdSm80ILi8ELi1ELb0EN4cute5tupleIJNS5_1CILi128EEENS7_ILi64EEENS7_ILi192EEEEEELi192ENS_10bfloat16_tEfNS_4arch4Sm80ELb0ELb0ELb0ELb0ELb1ELb0ELb1ELb0EEENS1_21CollectiveEpilogueFwdINS6_IJS8_SA_S9_EEENS6_IJNS7_ILi1EEESI_SI_EEESC_SE_Li256ELb0ELb1ELb0ELb0EEENS1_19SingleTileSchedulerILb0ELb0ELb1ELi128EEEEEEEEEvNT_6ParamsE,"ax",@progbits
	.sectioninfo	@"SHI_REGISTERS=238"
	.align	128
.text._ZN7cutlass13device_kernelIN5flash19enable_sm80_to_sm89INS1_16FlashAttnFwdSm80INS1_25CollectiveMainloopFwdSm80ILi8ELi1ELb0EN4cute5tupleIJNS5_1CILi128EEENS7_ILi64EEENS7_ILi192EEEEEELi192ENS_10bfloat16_tEfNS_4arch4Sm80ELb0ELb0ELb0ELb0ELb1ELb0ELb1ELb0EEENS1_21CollectiveEpilogueFwdINS6_IJS8_SA_S9_EEENS6_IJNS7_ILi1EEESI_SI_EEESC_SE_Li256ELb0ELb1ELb0ELb0EEENS1_19SingleTileSchedulerILb0ELb0ELb1ELi128EEEEEEEEEvNT_6ParamsE:
        .type           _ZN7cutlass13device_kernelIN5flash19enable_sm80_to_sm89INS1_16FlashAttnFwdSm80INS1_25CollectiveMainloopFwdSm80ILi8ELi1ELb0EN4cute5tupleIJNS5_1CILi128EEENS7_ILi64EEENS7_ILi192EEEEEELi192ENS_10bfloat16_tEfNS_4arch4Sm80ELb0ELb0ELb0ELb0ELb1ELb0ELb1ELb0EEENS1_21CollectiveEpilogueFwdINS6_IJS8_SA_S9_EEENS6_IJNS7_ILi1EEESI_SI_EEESC_SE_Li256ELb0ELb1ELb0ELb0EEENS1_19SingleTileSchedulerILb0ELb0ELb1ELi128EEEEEEEEEvNT_6ParamsE,@function
        .size           _ZN7cutlass13device_kernelIN5flash19enable_sm80_to_sm89INS1_16FlashAttnFwdSm80INS1_25CollectiveMainloopFwdSm80ILi8ELi1ELb0EN4cute5tupleIJNS5_1CILi128EEENS7_ILi64EEENS7_ILi192EEEEEELi192ENS_10bfloat16_tEfNS_4arch4Sm80ELb0ELb0ELb0ELb0ELb1ELb0ELb1ELb0EEENS1_21CollectiveEpilogueFwdINS6_IJS8_SA_S9_EEENS6_IJNS7_ILi1EEESI_SI_EEESC_SE_Li256ELb0ELb1ELb0ELb0EEENS1_19SingleTileSchedulerILb0ELb0ELb1ELi128EEEEEEEEEvNT_6ParamsE,(.L_x_3422 - _ZN7cutlass13device_kernelIN5flash19enable_sm80_to_sm89INS1_16FlashAttnFwdSm80INS1_25CollectiveMainloopFwdSm80ILi8ELi1ELb0EN4cute5tupleIJNS5_1CILi128EEENS7_ILi64EEENS7_ILi192EEEEEELi192ENS_10bfloat16_tEfNS_4arch4Sm80ELb0ELb0ELb0ELb0ELb1ELb0ELb1ELb0EEENS1_21CollectiveEpilogueFwdINS6_IJS8_SA_S9_EEENS6_IJNS7_ILi1EEESI_SI_EEESC_SE_Li256ELb0ELb1ELb0ELb0EEENS1_19SingleTileSchedulerILb0ELb0ELb1ELi128EEEEEEEEEvNT_6ParamsE)
        .other          _ZN7cutlass13device_kernelIN5flash19enable_sm80_to_sm89INS1_16FlashAttnFwdSm80INS1_25CollectiveMainloopFwdSm80ILi8ELi1ELb0EN4cute5tupleIJNS5_1CILi128EEENS7_ILi64EEENS7_ILi192EEEEEELi192ENS_10bfloat16_tEfNS_4arch4Sm80ELb0ELb0ELb0ELb0ELb1ELb0ELb1ELb0EEENS1_21CollectiveEpilogueFwdINS6_IJS8_SA_S9_EEENS6_IJNS7_ILi1EEESI_SI_EEESC_SE_Li256ELb0ELb1ELb0ELb0EEENS1_19SingleTileSchedulerILb0ELb0ELb1ELi128EEEEEEEEEvNT_6ParamsE,@"STO_CUDA_ENTRY STV_DEFAULT"
_ZN7cutlass13device_kernelIN5flash19enable_sm80_to_sm89INS1_16FlashAttnFwdSm80INS1_25CollectiveMainloopFwdSm80ILi8ELi1ELb0EN4cute5tupleIJNS5_1CILi128EEENS7_ILi64EEENS7_ILi192EEEEEELi192ENS_10bfloat16_tEfNS_4arch4Sm80ELb0ELb0ELb0ELb0ELb1ELb0ELb1ELb0EEENS1_21CollectiveEpilogueFwdINS6_IJS8_SA_S9_EEENS6_IJNS7_ILi1EEESI_SI_EEESC_SE_Li256ELb0ELb1ELb0ELb0EEENS1_19SingleTileSchedulerILb0ELb0ELb1ELi128EEEEEEEEEvNT_6ParamsE:
        /* <DEDUP_REMOVED lines=183> */
[--C-:B------:R-:W-:Y:S01]  /*0b70*/  @!P0 IMAD.WIDE R18, R7, 0x2, R20.reuse ;  /* 0x0000000207128825 */ /* 0x100fe200078e0214 */
        /* <DEDUP_REMOVED lines=17> */
[----:B---3--:R-:W-:Y:S01]  /*0c90*/  IMAD.WIDE.U32 R6, R201, c[0x0][0x1e0], RZ ;  /* 0x00007800c9067a25 */ /* 0x008fe200078e00ff */
[----:B------:R-:W-:Y:S01]  /*0ca0*/  SHF.R.S32.HI R9, RZ, 0x1f, R201 ;  /* 0x0000001fff097819 */ /* 0x000fe200000114c9 */
[----:B------:R-:W-:Y:S01]  /*0cb0*/  UIADD3 UR17, UR9, -UR17, URZ ;  /* 0x8000001109117290 */ /* 0x000fe2000fffe03f */
[----:B------:R-:W-:Y:S01]  /*0cc0*/  LOP3.LUT R10, R10, 0x1c0, RZ, 0xc0, !PT ;  /* 0x000001c00a0a7812 */ /* 0x000fe200078ec0ff */
[----:B------:R-:W-:Y:S01]  /*0cd0*/  UIADD3 UR16, UR19, UR4, URZ ;  /* 0x0000000413107290 */ /* 0x000fe2000fffe03f */
[----:B------:R-:W-:Y:S01]  /*0ce0*/  ISETP.GE.AND P5, PT, R208, c[0x0][0x1d4], PT ;  /* 0x00007500d0007a0c */ /* 0x000fe20003fa6270 */
[----:B------:R-:W-:Y:S01]  /*0cf0*/  IMAD R2, R9, c[0x0][0x1e0], RZ ;  /* 0x0000780009027a24 */ /* 0x000fe200078e02ff */
[----:B------:R-:W-:Y:S01]  /*0d00*/  LOP3.LUT R197, R10, 0x8, R197, 0xf8, !PT ;  /* 0x000000080ac57812 */ /* 0x000fe200078ef8c5 */
[----:B------:R-:W-:Y:S01]  /*0d10*/  UISETP.GE.AND UP0, UPT, UR9, 0x1, UPT ;  /* 0x000000010900788c */ /* 0x000fe2000bf06270 */
[----:B------:R-:W-:Y:S01]  /*0d20*/  SHF.R.U32.HI R10, RZ, 0x3, R10 ;  /* 0x00000003ff0a7819 */ /* 0x000fe2000001160a */
[----:B------:R-:W-:Y:S01]  /*0d30*/  IMAD R11, R201, c[0x0][0x1e4], R2 ;  /* 0x00007900c90b7a24 */ /* 0x000fe200078e0202 */
[----:B------:R-:W-:Y:S01]  /*0d40*/  LEA.HI R2, R16, R3, RZ, 0x4 ;  /* 0x0000000310027211 */ /* 0x000fe200078f20ff */
[----:B------:R-:W-:Y:S01]  /*0d50*/  ULDC.64 UR4, c[0x0][0x210] ;  /* 0x0000840000047ab9 */ /* 0x000fe20000000a00 */
[----:B------:R-:W-:Y:S01]  /*0d60*/  LOP3.LUT R197, R197, R10, RZ, 0x3c, !PT ;  /* 0x0000000ac5c57212 */ /* 0x000fe200078e3cff */
[----:B------:R-:W-:Y:S01]  /*0d70*/  IMAD.IADD R7, R7, 0x1, R11 ;  /* 0x0000000107077824 */ /* 0x000fe200078e020b */
[----:B------:R-:W-:Y:S01]  /*0d80*/  SHF.R.S32.HI R11, RZ, 0x4, R2 ;  /* 0x00000004ff0b7819 */ /* 0x000fe20000011402 */
[----:B------:R-:W-:Y:S01]  /*0d90*/  UIMAD UR6, UR6, UR4, URZ ;  /* 0x00000004060672a4 */ /* 0x000fe2000f8e023f */
[----:B------:R-:W-:Y:S01]  /*0da0*/  ISETP.GE.AND P4, PT, R207, c[0x0][0x1d4], PT ;  /* 0x00007500cf007a0c */ /* 0x000fe20003f86270 */
[----:B------:R-:W-:Y:S01]  /*0db0*/  UIMAD.WIDE.U32 UR20, UR8, UR4, URZ ;  /* 0x00000004081472a5 */ /* 0x000fe2000f8e003f */
[C---:B-1----:R-:W-:Y:S01]  /*0dc0*/  LEA.HI R4, R2.reuse, R11, RZ, 0x1 ;  /* 0x0000000b02047211 */ /* 0x042fe200078f08ff */
[----:B------:R-:W-:Y:S01]  /*0dd0*/  UIMAD UR5, UR8, UR5, UR6 ;  /* 0x00000005080572a4 */ /* 0x000fe2000f8e0206 */
[----:B------:R-:W-:-:S02]  /*0de0*/  LOP3.LUT R2, R2, 0xfffffff0, RZ, 0xc0, !PT ;  /* 0xfffffff002027812 */ /* 0x000fc400078ec0ff */
[----:B------:R-:W-:Y:S01]  /*0df0*/  LOP3.LUT R4, R4, 0xfffffffe, RZ, 0xc0, !PT ;  /* 0xfffffffe04047812 */ /* 0x000fe200078ec0ff */
[----:B------:R-:W-:Y:S01]  /*0e00*/  UIADD3 UR5, UR21, UR5, URZ ;  /* 0x0000000515057290 */ /* 0x000fe2000fffe03f */
[----:B------:R-:W-:Y:S01]  /*0e10*/  ISETP.GE.AND P6, PT, R206, c[0x0][0x1d4], PT ;  /* 0x00007500ce007a0c */ /* 0x000fe20003fc6270 */
        /* <DEDUP_REMOVED lines=19> */
[----:B------:R-:W-:-:S02]  /*0f50*/  LEA.HI R7, R7, R2, RZ, 0x3 ;  /* 0x0000000207077211 */ /* 0x000fc400078f18ff */
[----:B------:R-:W-:Y:S01]  /*0f60*/  ISETP.GE.AND P0, PT, R6, 0x21, PT ;  /* 0x000000210600780c */ /* 0x000fe20003f06270 */
[----:B------:R-:W1:Y:S01]  /*0f70*/  SHFL.IDX PT, R21, R13, RZ, 0x181f ;  /* 0x00181fff0d157589 */ /* 0x000e6200000e0000 */
[----:B------:R-:W-:Y:S01]  /*0f80*/  LOP3.LUT R5, R7, 0xfffffff8, RZ, 0xc0, !PT ;  /* 0xfffffff807057812 */ /* 0x000fe200078ec0ff */
[----:B------:R-:W-:Y:S01]  /*0f90*/  @P1 IMAD.SHL.U32 R14, R203, 0x2, RZ ;  /* 0x00000002cb0e1824 */ /* 0x000fe200078e00ff */
[----:B------:R-:W-:Y:S01]  /*0fa0*/  @P1 SHF.R.S32.HI R11, RZ, 0x1f, R206 ;  /* 0x0000001fff0b1819 */ /* 0x000fe200000114ce */
[----:B------:R2:W-:Y:S02]  /*0fb0*/  SHFL.IDX PT, R18, R15, 0x1, 0x181f ;  /* 0x00381f000f127f89 */ /* 0x0005e400000e0000 */
[----:B------:R-:W-:Y:S01]  /*0fc0*/  IMAD.IADD R5, R2, 0x1, -R5 ;  /* 0x0000000102057824 */ /* 0x000fe200078e0a05 */
[----:B------:R-:W-:Y:S01]  /*0fd0*/  @P1 SHF.R.S32.HI R2, RZ, 0x1f, R207 ;  /* 0x0000001fff021819 */ /* 0x000fe200000114cf */
[----:B------:R3:W4:Y:S01]  /*0fe0*/  SHFL.IDX PT, R19, R13, 0x1, 0x181f ;  /* 0x00381f000d137f89 */ /* 0x00072200000e0000 */
[----:B------:R-:W-:-:S03]  /*0ff0*/  @P1 LEA.HI R11, R11, R206, RZ, 0x3 ;  /* 0x000000ce0b0b1211 */ /* 0x000fc600078f18ff */
[----:B------:R-:W-:Y:S01]  /*1000*/  @P0 SHF.R.S32.HI R10, RZ, 0x1f, R207 ;  /* 0x0000001fff0a0819 */ /* 0x000fe200000114cf */
[----:B------:R-:W-:Y:S01]  /*1010*/  @P0 IMAD.SHL.U32 R12, R203, 0x2, RZ ;  /* 0x00000002cb0c0824 */ /* 0x000fe200078e00ff */
[----:B------:R-:W-:Y:S02]  /*1020*/  @P1 LOP3.LUT R11, R11, 0xfffffff8, RZ, 0xc0, !PT ;  /* 0xfffffff80b0b1812 */ /* 0x000fe400078ec0ff */
[----:B------:R-:W-:-:S04]  /*1030*/  @P0 LEA.HI R10, R10, R207, RZ, 0x3 ;  /* 0x000000cf0a0a0211 */ /* 0x000fc800078f18ff */
[----:B------:R-:W-:Y:S01]  /*1040*/  @P0 LOP3.LUT R10, R10, 0xfffffff8, RZ, 0xc0, !PT ;  /* 0xfffffff80a0a0812 */ /* 0x000fe200078ec0ff */
[----:B-1----:R-:W-:Y:S01]  /*1050*/  @P1 IMAD.WIDE R24, R11, 0x2, R20 ;  /* 0x000000020b181825 */ /* 0x002fe200078e0214 */
[----:B--2---:R-:W-:-:S03]  /*1060*/  @P0 SHF.R.S32.HI R15, RZ, 0x1f, R206 ;  /* 0x0000001fff0f0819 */ /* 0x004fc600000114ce */
[----:B------:R-:W-:Y:S01]  /*1070*/  IMAD.SHL.U32 R11, R7, 0x40, RZ ;  /* 0x00000040070b7824 */ /* 0x000fe200078e00ff */
[----:B---3--:R-:W-:Y:S01]  /*1080*/  @P1 LEA.HI R13, R2, R207, RZ, 0x3 ;  /* 0x000000cf020d1211 */ /* 0x008fe200078f18ff */
[--C-:B----4-:R-:W-:Y:S01]  /*1090*/  @P0 IMAD.WIDE R28, R208, 0x2, R18.reuse ;  /* 0x00000002d01c0825 */ /* 0x110fe200078e0212 */
[----:B------:R-:W-:Y:S02]  /*10a0*/  @P0 LEA.HI R2, R15, R206, RZ, 0x3 ;  /* 0x000000ce0f020211 */ /* 0x000fe400078f18ff */
[----:B------:R-:W-:Y:S01]  /*10b0*/  @P1 LOP3.LUT R13, R13, 0xfffffff8, RZ, 0xc0, !PT ;  /* 0xfffffff80d0d1812 */ /* 0x000fe200078ec0ff */
[----:B------:R-:W-:Y:S01]  /*10c0*/  @P0 IMAD.WIDE R26, R10, 0x2, R18 ;  /* 0x000000020a1a0825 */ /* 0x000fe200078e0212 */
[----:B------:R-:W-:Y:S02]  /*10d0*/  @P0 LOP3.LUT R2, R2, 0xfffffff8, RZ, 0xc0, !PT ;  /* 0xfffffff802020812 */ /* 0x000fe400078ec0ff */
[----:B------:R-:W-:Y:S01]  /*10e0*/  SHF.R.S32.HI R10, RZ, 0x5, R16 ;  /* 0x00000005ff0a7819 */ /* 0x000fe20000011410 */
[----:B------:R-:W-:Y:S01]  /*10f0*/  @P1 IMAD.WIDE R22, R13, 0x2, R20 ;  /* 0x000000020d161825 */ /* 0x000fe200078e0214 */
[----:B------:R-:W-:-:S02]  /*1100*/  LOP3.LUT R11, R11, 0xfffffe00, RZ, 0xc0, !PT ;  /* 0xfffffe000b0b7812 */ /* 0x000fc400078ec0ff */
[----:B------:R-:W-:Y:S01]  /*1110*/  SHF.R.S32.HI R209, RZ, 0x1f, R10 ;  /* 0x0000001fffd17819 */ /* 0x000fe2000001140a */
[----:B------:R-:W-:Y:S01]  /*1120*/  @P1 IMAD.WIDE R20, R208, 0x2, R20 ;  /* 0x00000002d0141825 */ /* 0x000fe200078e0214 */
[----:B------:R-:W-:Y:S02]  /*1130*/  LOP3.LUT R16, R16, 0xffffffe0, RZ, 0xc0, !PT ;  /* 0xffffffe010107812 */ /* 0x000fe400078ec0ff */
[----:B------:R-:W-:Y:S01]  /*1140*/  LEA.HI R209, R209, R10, RZ, 0x3 ;  /* 0x0000000ad1d17211 */ /* 0x000fe200078f18ff */
[----:B------:R-:W-:Y:S01]  /*1150*/  @P0 IMAD.WIDE R18, R2, 0x2, R18 ;  /* 0x0000000202120825 */ /* 0x000fe200078e0212 */
[----:B------:R1:W-:Y:S02]  /*1160*/  @P1 LDGSTS.E.BYPASS.LTC128B.128 [R14+0x6100], [R20.64], !P5 ;  /* 0x06100000140e1fae */ /* 0x0003e4000e901d4c */
[----:B------:R-:W-:Y:S01]  /*1170*/  LOP3.LUT R209, R209, 0xfffffff8, RZ, 0xc0, !PT ;  /* 0xfffffff8d1d17812 */ /* 0x000fe200078ec0ff */
[----:B------:R-:W-:Y:S01]  /*1180*/  IMAD.MOV.U32 R13, RZ, RZ, 0x10 ;  /* 0x00000010ff0d7424 */ /* 0x000fe200078e00ff */
[----:B------:R1:W-:Y:S01]  /*1190*/  @P1 LDGSTS.E.BYPASS.LTC128B.128 [R14+0x8100], [R22.64], !P4 ;  /* 0x08100000160e1fae */ /* 0x0003e2000e101d4c */
[----:B------:R-:W-:-:S02]  /*11a0*/  IMAD.MOV.U32 R2, RZ, RZ, 0x20 ;  /* 0x00000020ff027424 */ /* 0x000fc400078e00ff */
[----:B------:R-:W-:Y:S01]  /*11b0*/  IMAD.IADD R3, R3, 0x1, -R16 ;  /* 0x0000000103037824 */ /* 0x000fe200078e0a10 */
[----:B------:R2:W-:Y:S01]  /*11c0*/  @P1 LDGSTS.E.BYPASS.LTC128B.128 [R14+0xa100], [R24.64], !P6 ;  /* 0x0a100000180e1fae */ /* 0x0005e2000f101d4c */
[C---:B------:R-:W-:Y:S01]  /*11d0*/  R2P PR, R5.reuse, 0x6 ;  /* 0x0000000605007804 */ /* 0x040fe20000000000 */
[----:B------:R-:W-:Y:S02]  /*11e0*/  IMAD.SHL.U32 R5, R5, 0x40, RZ ;  /* 0x0000004005057824 */ /* 0x000fe400078e00ff */
[----:B------:R3:W-:Y:S01]  /*11f0*/  @P0 LDGSTS.E.BYPASS.LTC128B.128 [R12+0x7100], [R28.64], !P5 ;  /* 0x071000001c0c0fae */ /* 0x0007e2000e901d4c */
[----:B------:R-:W-:Y:S01]  /*1200*/  IMAD.IADD R209, R10, 0x1, -R209 ;  /* 0x000000010ad17824 */ /* 0x000fe200078e0ad1 */
[----:B------:R-:W-:Y:S02]  /*1210*/  SEL R7, R13, 0xfffffff0, !P1 ;  /* 0xfffffff00d077807 */ /* 0x000fe40004800000 */
[----:B------:R3:W-:Y:S01]  /*1220*/  @P0 LDGSTS.E.BYPASS.LTC128B.128 [R12+0x9100], [R26.64], !P4 ;  /* 0x091000001a0c0fae */ /* 0x0007e2000e101d4c */
[----:B------:R-:W-:-:S03]  /*1230*/  LOP3.LUT R5, R5, 0x1c0, RZ, 0xc0, !PT ;  /* 0x000001c005057812 */ /* 0x000fc600078ec0ff */
[----:B------:R3:W-:Y:S01]  /*1240*/  @P0 LDGSTS.E.BYPASS.LTC128B.128 [R12+0xb100], [R18.64], !P6 ;  /* 0x0b100000120c0fae */ /* 0x0007e2000f101d4c */
[----:B------:R-:W-:Y:S02]  /*1250*/  LOP3.LUT R4, R5, 0x8, R4, 0xf8, !PT ;  /* 0x0000000805047812 */ /* 0x000fe400078ef804 */
[----:B------:R-:W-:Y:S01]  /*1260*/  SHF.R.U32.HI R13, RZ, 0x3, R5 ;  /* 0x00000003ff0d7819 */ /* 0x000fe20000011605 */
[----:B------:R-:W0:Y:S01]  /*1270*/  LDGDEPBAR ;  /* 0x00000000000079af */ /* 0x000e220000000000 */
[----:B------:R-:W-:Y:S02]  /*1280*/  SEL R5, R2, 0xffffffe0, !P2 ;  /* 0xffffffe002057807 */ /* 0x000fe40005000000 */
[----:B------:R-:W-:Y:S01]  /*1290*/  LOP3.LUT R4, R4, R13, RZ, 0x3c, !PT ;  /* 0x0000000d04047212 */ /* 0x000fe200078e3cff */
[----:B------:R-:W-:Y:S01]  /*12a0*/  IMAD R13, R10, 0x400, R11 ;  /* 0x000004000a0d7824 */ /* 0x000fe200078e020b */
[----:B------:R-:W-:Y:S02]  /*12b0*/  R2P PR, R0, 0x6 ;  /* 0x0000000600007804 */ /* 0x000fe40000000000 */
[----:B------:R-:W-:Y:S01]  /*12c0*/  PLOP3.LUT P0, PT, PT, PT, UP0, 0x80, 0x0 ;  /* 0x000000000000781c */ /* 0x000fe20003f0f008 */
[----:B------:R-:W-:Y:S01]  /*12d0*/  IMAD.IADD R0, R4, 0x1, R13 ;  /* 0x0000000104007824 */ /* 0x000fe200078e020d */
[----:B------:R-:W-:-:S02]  /*12e0*/  ISETP.GT.AND P3, PT, R205, 0x3f, PT ;  /* 0x0000003fcd00780c */ /* 0x000fc40003f64270 */
[----:B------:R-:W-:Y:S01]  /*12f0*/  SEL R2, R2, 0xffffffe0, !P2 ;  /* 0xffffffe002027807 */ /* 0x000fe20005000000 */
[C---:B------:R-:W-:Y:S01]  /*1300*/  IMAD.SHL.U32 R76, R0.reuse, 0x2, RZ ;  /* 0x00000002004c7824 */ /* 0x040fe200078e00ff */
[----:B------:R-:W-:Y:S02]  /*1310*/  LEA R198, R0, 0xc100, 0x1 ;  /* 0x0000c10000c67811 */ /* 0x000fe400078e08ff */
[----:B------:R-:W-:Y:S02]  /*1320*/  LOP3.LUT R0, R4, R11, RZ, 0xfc, !PT ;  /* 0x0000000b04007212 */ /* 0x000fe400078efcff */
[----:B------:R-:W-:Y:S01]  /*1330*/  SEL R4, RZ, 0x10, P6 ;  /* 0x00000010ff047807 */ /* 0x000fe20003000000 */
[----:B------:R-:W-:Y:S01]  /*1340*/  IMAD R196, R7, 0x2, R198 ;  /* 0x0000000207c47824 */ /* 0x000fe200078e02c6 */
[----:B---3--:R-:W-:Y:S01]  /*1350*/  IADD3 R12, R197, 0x6100, RZ ;  /* 0x00006100c50c7810 */ /* 0x008fe20007ffe0ff */
[----:B------:R-:W-:-:S04]  /*1360*/  DEPBAR.LE SB0, 0x1 ;  /* 0x000080400000791a */ /* 0x000fc80000000000 */
[----:B------:R-:W-:-:S04]  /*1370*/  DEPBAR.LE SB0, 0x0 ;  /* 0x000080000000791a */ /* 0x000fc80000000000 */
[----:B------:R-:W-:Y:S01]  /*1380*/  BAR.SYNC.DEFER_BLOCKING 0x0 ;  /* 0x0000000000007b1d */ /* 0x000fe20000010000 */
[----:B------:R-:W-:-:S04]  /*1390*/  @P1 IADD3 R195, R12, -0x20, RZ ;  /* 0xffffffe00cc31810 */ /* 0x000fc80007ffe0ff */
[C---:B------:R-:W-:Y:S02]  /*13a0*/  IADD3 R187, R195.reuse, 0x800, RZ ;  /* 0x00000800c3bb7810 */ /* 0x040fe40007ffe0ff */
[C---:B------:R-:W-:Y:S02]  /*13b0*/  IADD3 R186, R195.reuse, 0x1000, RZ ;  /* 0x00001000c3ba7810 */ /* 0x040fe40007ffe0ff */
[----:B------:R-:W-:Y:S01]  /*13c0*/  IADD3 R185, R195, 0x1800, RZ ;  /* 0x00001800c3b97810 */ /* 0x000fe20007ffe0ff */
[----:B------:R-:W3:Y:S04]  /*13d0*/  LDSM.16.M88.4 R76, [R76+0xc100] ;  /* 0x00c100004c4c783b */ /* 0x000ee80000000200 */
[----:B------:R4:W3:Y:S04]  /*13e0*/  LDSM.16.M88.4 R28, [R197+0x6100] ;  /* 0x00610000c51c783b */ /* 0x0008e80000000200 */
[----:B-1----:R4:W1:Y:S04]  /*13f0*/  LDSM.16.M88.4 R20, [R197+0x6900] ;  /* 0x00690000c514783b */ /* 0x0028680000000200 */
[----:B--2---:R4:W2:Y:S04]  /*1400*/  LDSM.16.M88.4 R12, [R197+0x7100] ;  /* 0x00710000c50c783b */ /* 0x0048a80000000200 */
        /* <DEDUP_REMOVED lines=60> */
.L_x_1697:
[C---:B---34-:R-:W-:Y:S01]  /*17d0*/  HMMA.16816.F32.BF16 R32, R76.reuse, R28, RZ ;  /* 0x0000001c4c20723c */ /* 0x058fe200000418ff */
[C---:B------:R-:W-:Y:S01]  /*17e0*/  IMAD R194, R5.reuse, 0x2, R198 ;  /* 0x0000000205c27824 */ /* 0x040fe200078e02c6 */
[----:B------:R-:W0:Y:S01]  /*17f0*/  LDGDEPBAR ;  /* 0x00000000000079af */ /* 0x000e220000000000 */
[C---:B------:R-:W-:Y:S01]  /*1800*/  IMAD R191, R2.reuse, 0x2, R197 ;  /* 0x0000000202bf7824 */ /* 0x040fe200078e02c5 */
[----:B------:R-:W-:Y:S01]  /*1810*/  UISETP.GE.AND UP0, UPT, UR9, 0x41, UPT ;  /* 0x000000410900788c */ /* 0x000fe2000bf06270 */
[----:B------:R-:W-:Y:S01]  /*1820*/  IMAD R193, R5, 0x2, R196 ;  /* 0x0000000205c17824 */ /* 0x000fe200078e02c4 */
[----:B------:R-:W-:Y:S01]  /*1830*/  LDSM.16.M88.4 R52, [R194] ;  /* 0x00000000c234783b */ /* 0x000fe20000000200 */
[----:B------:R-:W-:Y:S01]  /*1840*/  IMAD R184, R2, 0x2, R195 ;  /* 0x0000000202b87824 */ /* 0x000fe200078e02c3 */
[----:B------:R-:W-:Y:S01]  /*1850*/  HMMA.16816.F32.BF16 R28, R76, R30, RZ ;  /* 0x0000001e4c1c723c */ /* 0x000fe200000418ff */
[----:B------:R-:W-:Y:S01]  /*1860*/  IADD3 R183, R195, 0x2000, RZ ;  /* 0x00002000c3b77810 */ /* 0x000fe20007ffe0ff */
[----:B------:R-:W3:Y:S01]  /*1870*/  LDSM.16.M88.4 R48, [R191+0x6100] ;  /* 0x00610000bf30783b */ /* 0x000ee20000000200 */
[----:B------:R-:W-:-:S02]  /*1880*/  PLOP3.LUT P0, PT, PT, PT, UP0, 0x40, 0x0 ;  /* 0x000000000000781c */ /* 0x000fc40003f0e808 */
[C---:B------:R-:W-:Y:S01]  /*1890*/  IADD3 R182, R195.reuse, 0x2800, RZ ;  /* 0x00002800c3b67810 */ /* 0x040fe20007ffe0ff */
[----:B------:R-:W4:Y:S01]  /*18a0*/  LDSM.16.M88.4 R44, [R191+0x6900] ;  /* 0x00690000bf2c783b */ /* 0x000f220000000200 */
[C---:B------:R-:W-:Y:S01]  /*18b0*/  IADD3 R181, R195.reuse, 0x3000, RZ ;  /* 0x00003000c3b57810 */ /* 0x040fe20007ffe0ff */
[C---:B-1----:R-:W-:Y:S01]  /*18c0*/  HMMA.16816.F32.BF16 R24, R76.reuse, R20, RZ ;  /* 0x000000144c18723c */ /* 0x042fe200000418ff */
[C---:B------:R-:W-:Y:S01]  /*18d0*/  IADD3 R180, R195.reuse, 0x3800, RZ ;  /* 0x00003800c3b47810 */ /* 0x040fe20007ffe0ff */
[----:B------:R-:W-:Y:S01]  /*18e0*/  LDSM.16.M88.4 R72, [R193] ;  /* 0x00000000c148783b */ /* 0x000fe20000000200 */
[C---:B------:R-:W-:Y:S02]  /*18f0*/  IADD3 R179, R195.reuse, 0x4000, RZ ;  /* 0x00004000c3b37810 */ /* 0x040fe40007ffe0ff */
[C---:B------:R-:W-:Y:S02]  /*1900*/  IADD3 R178, R195.reuse, 0x4800, RZ ;  /* 0x00004800c3b27810 */ /* 0x040fe40007ffe0ff */
[C---:B------:R-:W-:Y:S01]  /*1910*/  IADD3 R177, R195.reuse, 0x5000, RZ ;  /* 0x00005000c3b17810 */ /* 0x040fe20007ffe0ff */
[----:B--2---:R-:W-:Y:S01]  /*1920*/  HMMA.16816.F32.BF16 R16, R76, R12, RZ ;  /* 0x0000000c4c10723c */ /* 0x004fe200000418ff */
[----:B------:R-:W-:-:S07]  /*1930*/  IADD3 R176, R195, 0x5800, RZ ;  /* 0x00005800c3b07810 */ /* 0x000fce0007ffe0ff */
[C---:B------:R-:W-:Y:S08]  /*1940*/  HMMA.16816.F32.BF16 R20, R76.reuse, R22, RZ ;  /* 0x000000164c14723c */ /* 0x040ff000000418ff */
[C---:B------:R-:W-:Y:S08]  /*1950*/  HMMA.16816.F32.BF16 R12, R76.reuse, R14, RZ ;  /* 0x0000000e4c0c723c */ /* 0x040ff000000418ff */
[C---:B------:R-:W-:Y:S08]  /*1960*/  HMMA.16816.F32.BF16 R8, R76.reuse, R40, RZ ;  /* 0x000000284c08723c */ /* 0x040ff000000418ff */
[----:B------:R-:W-:Y:S01]  /*1970*/  HMMA.16816.F32.BF16 R76, R76, R42, RZ ;  /* 0x0000002a4c4c723c */ /* 0x000fe200000418ff */
[----:B------:R-:W1:Y:S07]  /*1980*/  LDSM.16.M88.4 R40, [R191+0x7100] ;  /* 0x00710000bf28783b */ /* 0x000e6e0000000200 */
[C---:B------:R-:W-:Y:S08]  /*1990*/  HMMA.16816.F32.BF16 R32, R56.reuse, R36, R32 ;  /* 0x000000243820723c */ /* 0x040ff00000041820 */
[C---:B------:R-:W-:Y:S01]  /*19a0*/  HMMA.16816.F32.BF16 R28, R56.reuse, R38, R28 ;  /* 0x00000026381c723c */ /* 0x040fe2000004181c */
[----:B------:R-:W2:Y:S07]  /*19b0*/  LDSM.16.M88.4 R36, [R191+0x7900] ;  /* 0x00790000bf24783b */ /* 0x000eae0000000200 */
[C---:B------:R-:W-:Y:S08]  /*19c0*/  HMMA.16816.F32.BF16 R24, R56.reuse, R68, R24 ;  /* 0x000000443818723c */ /* 0x040ff00000041818 */
[C---:B------:R-:W-:Y:S01]  /*19d0*/  HMMA.16816.F32.BF16 R20, R56.reuse, R70, R20 ;  /* 0x000000463814723c */ /* 0x040fe20000041814 */
[----:B------:R-:W5:Y:S07]  /*19e0*/  LDSM.16.M88.4 R68, [R184] ;  /* 0x00000000b844783b */ /* 0x000f6e0000000200 */
[C---:B------:R-:W-:Y:S08]  /*19f0*/  HMMA.16816.F32.BF16 R16, R56.reuse, R64, R16 ;  /* 0x000000403810723c */ /* 0x040ff00000041810 */
[C---:B------:R-:W-:Y:S01]  /*1a00*/  HMMA.16816.F32.BF16 R12, R56.reuse, R66, R12 ;  /* 0x00000042380c723c */ /* 0x040fe2000004180c */
[----:B------:R-:W1:Y:S07]  /*1a10*/  LDSM.16.M88.4 R64, [R184+0x800] ;  /* 0x00080000b840783b */ /* 0x000e6e0000000200 */
[C---:B------:R-:W-:Y:S08]  /*1a20*/  HMMA.16816.F32.BF16 R8, R56.reuse, R60, R8 ;  /* 0x0000003c3808723c */ /* 0x040ff00000041808 */
[----:B------:R-:W-:Y:S01]  /*1a30*/  HMMA.16816.F32.BF16 R76, R56, R62, R76 ;  /* 0x0000003e384c723c */ /* 0x000fe2000004184c */
[----:B------:R-:W2:Y:S04]  /*1a40*/  LDSM.16.M88.4 R60, [R184+0x1000] ;  /* 0x00100000b83c783b */ /* 0x000ea80000000200 */
[----:B------:R-:W2:Y:S03]  /*1a50*/  LDSM.16.M88.4 R56, [R184+0x1800] ;  /* 0x00180000b838783b */ /* 0x000ea60000000200 */
[C---:B---3--:R-:W-:Y:S08]  /*1a60*/  HMMA.16816.F32.BF16 R32, R52.reuse, R48, R32 ;  /* 0x000000303420723c */ /* 0x048ff00000041820 */
[C---:B------:R-:W-:Y:S01]  /*1a70*/  HMMA.16816.F32.BF16 R28, R52.reuse, R50, R28 ;  /* 0x00000032341c723c */ /* 0x040fe2000004181c */
[----:B------:R-:W-:Y:S07]  /*1a80*/  LDSM.16.M88.4 R48, [R197+0x8100] ;  /* 0x00810000c530783b */ /* 0x000fee0000000200 */
[C---:B----4-:R-:W-:Y:S08]  /*1a90*/  HMMA.16816.F32.BF16 R24, R52.reuse, R44, R24 ;  /* 0x0000002c3418723c */ /* 0x050ff00000041818 */
[C---:B------:R-:W-:Y:S01]  /*1aa0*/  HMMA.16816.F32.BF16 R20, R52.reuse, R46, R20 ;  /* 0x0000002e3414723c */ /* 0x040fe20000041814 */
[----:B------:R-:W-:Y:S07]  /*1ab0*/  LDSM.16.M88.4 R44, [R197+0x8900] ;  /* 0x00890000c52c783b */ /* 0x000fee0000000200 */
[C---:B-1----:R-:W-:Y:S08]  /*1ac0*/  HMMA.16816.F32.BF16 R16, R52.reuse, R40, R16 ;  /* 0x000000283410723c */ /* 0x042ff00000041810 */
[C---:B------:R-:W-:Y:S01]  /*1ad0*/  HMMA.16816.F32.BF16 R12, R52.reuse, R42, R12 ;  /* 0x0000002a340c723c */ /* 0x040fe2000004180c */
[----:B------:R-:W-:Y:S07]  /*1ae0*/  LDSM.16.M88.4 R40, [R197+0x9100] ;  /* 0x00910000c528783b */ /* 0x000fee0000000200 */
[C---:B--2---:R-:W-:Y:S08]  /*1af0*/  HMMA.16816.F32.BF16 R8, R52.reuse, R36, R8 ;  /* 0x000000243408723c */ /* 0x044ff00000041808 */
[----:B------:R-:W-:Y:S01]  /*1b00*/  HMMA.16816.F32.BF16 R76, R52, R38, R76 ;  /* 0x00000026344c723c */ /* 0x000fe2000004184c */
[----:B------:R-:W1:Y:S04]  /*1b10*/  LDSM.16.M88.4 R52, [R198+0x4000] ;  /* 0x00400000c634783b */ /* 0x000e680000000200 */
[----:B------:R-:W2:Y:S03]  /*1b20*/  LDSM.16.M88.4 R36, [R197+0x9900] ;  /* 0x00990000c524783b */ /* 0x000ea60000000200 */
[C---:B-----5:R-:W-:Y:S08]  /*1b30*/  HMMA.16816.F32.BF16 R32, R72.reuse, R68, R32 ;  /* 0x000000444820723c */ /* 0x060ff00000041820 */
        /* <DEDUP_REMOVED lines=10> */
[----:B------:R-:W3:Y:S04]  /*1be0*/  LDSM.16.M88.4 R72, [R196+0x4000] ;  /* 0x00400000c448783b */ /* 0x000ee80000000200 */
[----:B------:R-:W4:Y:S03]  /*1bf0*/  LDSM.16.M88.4 R56, [R195+0x3800] ;  /* 0x00380000c338783b */ /* 0x000f260000000200 */
        /* <DEDUP_REMOVED lines=77> */
[----:B------:R-:W4:Y:S01]  /*20d0*/  LDSM.16.M88.4 R56, [R184+0x5800] ;  /* 0x00580000b838783b */ /* 0x000f220000000200 */
[----:B------:R-:W-:-:S04]  /*20e0*/  DEPBAR.LE SB0, 0x0 ;  /* 0x000080000000791a */ /* 0x000fc80000000000 */
[C---:B-1----:R-:W-:Y:S08]  /*20f0*/  HMMA.16816.F32.BF16 R32, R52.reuse, R48, R32 ;  /* 0x000000303420723c */ /* 0x042ff00000041820 */
[C---:B------:R-:W-:Y:S08]  /*2100*/  HMMA.16816.F32.BF16 R28, R52.reuse, R50, R28 ;  /* 0x00000032341c723c */ /* 0x040ff0000004181c */
[C---:B------:R-:W-:Y:S08]  /*2110*/  HMMA.16816.F32.BF16 R24, R52.reuse, R44, R24 ;  /* 0x0000002c3418723c */ /* 0x040ff00000041818 */
[C---:B------:R-:W-:Y:S08]  /*2120*/  HMMA.16816.F32.BF16 R20, R52.reuse, R46, R20 ;  /* 0x0000002e3414723c */ /* 0x040ff00000041814 */
[C---:B------:R-:W-:Y:S08]  /*2130*/  HMMA.16816.F32.BF16 R16, R52.reuse, R40, R16 ;  /* 0x000000283410723c */ /* 0x040ff00000041810 */
[C---:B------:R-:W-:Y:S08]  /*2140*/  HMMA.16816.F32.BF16 R12, R52.reuse, R42, R12 ;  /* 0x0000002a340c723c */ /* 0x040ff0000004180c */
[C---:B--2---:R-:W-:Y:S08]  /*2150*/  HMMA.16816.F32.BF16 R8, R52.reuse, R36, R8 ;  /* 0x000000243408723c */ /* 0x044ff00000041808 */
[----:B------:R-:W-:Y:S08]  /*2160*/  HMMA.16816.F32.BF16 R76, R52, R38, R76 ;  /* 0x00000026344c723c */ /* 0x000ff0000004184c */
[C---:B---3--:R-:W-:Y:S08]  /*2170*/  HMMA.16816.F32.BF16 R32, R72.reuse, R68, R32 ;  /* 0x000000444820723c */ /* 0x048ff00000041820 */
[C---:B------:R-:W-:Y:S08]  /*2180*/  HMMA.16816.F32.BF16 R28, R72.reuse, R70, R28 ;  /* 0x00000046481c723c */ /* 0x040ff0000004181c */
[C---:B------:R-:W-:Y:S08]  /*2190*/  HMMA.16816.F32.BF16 R24, R72.reuse, R64, R24 ;  /* 0x000000404818723c */ /* 0x040ff00000041818 */
[C---:B------:R-:W-:Y:S08]  /*21a0*/  HMMA.16816.F32.BF16 R20, R72.reuse, R66, R20 ;  /* 0x000000424814723c */ /* 0x040ff00000041814 */
[C---:B------:R-:W-:Y:S08]  /*21b0*/  HMMA.16816.F32.BF16 R16, R72.reuse, R60, R16 ;  /* 0x0000003c4810723c */ /* 0x040ff00000041810 */
[C---:B------:R-:W-:Y:S08]  /*21c0*/  HMMA.16816.F32.BF16 R12, R72.reuse, R62, R12 ;  /* 0x0000003e480c723c */ /* 0x040ff0000004180c */
[C---:B----4-:R-:W-:Y:S08]  /*21d0*/  HMMA.16816.F32.BF16 R8, R72.reuse, R56, R8 ;  /* 0x000000384808723c */ /* 0x050ff00000041808 */
[----:B------:R-:W-:Y:S01]  /*21e0*/  HMMA.16816.F32.BF16 R76, R72, R58, R76 ;  /* 0x0000003a484c723c */ /* 0x000fe2000004184c */
[----:B------:R-:W-:Y:S06]  /*21f0*/  BAR.SYNC.DEFER_BLOCKING 0x0 ;  /* 0x0000000000007b1d */ /* 0x000fec0000010000 */
        /* <DEDUP_REMOVED lines=17> */
[----:B------:R-:W-:Y:S02]  /*2310*/  SHF.R.S32.HI R43, RZ, 0x1f, R206 ;  /* 0x0000001fff2b7819 */ /* 0x000fe400000114ce */
        /* <DEDUP_REMOVED lines=16> */
[----:B------:R-:W-:Y:S02]  /*2420*/  SEL R39, RZ, 0x10, P4 ;  /* 0x00000010ff277807 */ /* 0x000fe40002000000 */
        /* <DEDUP_REMOVED lines=8> */
[----:B------:R1:W2:Y:S01]  /*24b0*/  SHFL.IDX PT, R37, R6, 0x1, 0x181f ;  /* 0x00381f0006257f89 */ /* 0x0002a200000e0000 */
[----:B------:R-:W-:Y:S02]  /*24c0*/  LOP3.LUT R36, R36, 0xf, RZ, 0xc0, !PT ;  /* 0x0000000f24247812 */ /* 0x000fe400078ec0ff */
[----:B------:R-:W-:Y:S01]  /*24d0*/  ISETP.NE.U32.AND P2, PT, R40, RZ, PT ;  /* 0x000000ff2800720c */ /* 0x000fe20003f45070 */
[----:B------:R-:W3:Y:S01]  /*24e0*/  SHFL.IDX PT, R38, R42, 0x1, 0x181f ;  /* 0x00381f002a267f89 */ /* 0x000ee200000e0000 */
[----:B------:R-:W-:-:S03]  /*24f0*/  IMAD.WIDE R50, R2, 0x2, RZ ;  /* 0x0000000202327825 */ /* 0x000fc600078e02ff */
[----:B------:R-:W4:Y:S01]  /*2500*/  SHFL.IDX PT, R42, R42, RZ, 0x181f ;  /* 0x00181fff2a2a7589 */ /* 0x000f2200000e0000 */
[----:B-1----:R-:W-:Y:S02]  /*2510*/  IADD3 R6, -R4, 0x10, RZ ;  /* 0x0000001004067810 */ /* 0x002fe40007ffe1ff */
[-C--:B--2---:R-:W-:Y:S02]  /*2520*/  IADD3 R48, P1, P0, R48, R37.reuse, R46 ;  /* 0x0000002530307210 */ /* 0x084fe4000783e02e */
[----:B------:R-:W-:Y:S02]  /*2530*/  LOP3.LUT R6, R6, 0xf, RZ, 0xc0, !PT ;  /* 0x0000000f06067812 */ /* 0x000fe400078ec0ff */
[----:B---3--:R-:W-:Y:S02]  /*2540*/  IADD3.X R49, RZ, R38, R47, P1, P0 ;  /* 0x00000026ff317210 */ /* 0x008fe40000fe042f */
[----:B------:R-:W-:-:S04]  /*2550*/  IADD3 R52, P1, P0, R36, R37, R44 ;  /* 0x0000002524347210 */ /* 0x000fc8000783e02c */
[----:B------:R-:W-:Y:S02]  /*2560*/  IADD3.X R53, RZ, R38, R45, P1, P0 ;  /* 0x00000026ff357210 */ /* 0x000fe40000fe042d */
[----:B------:R-:W-:-:S04]  /*2570*/  IADD3 R36, P1, P0, R6, R37, R50 ;  /* 0x0000002506247210 */ /* 0x000fc8000783e032 */
[----:B------:R-:W-:Y:S02]  /*2580*/  IADD3.X R37, RZ, R38, R51, P1, P0 ;  /* 0x00000026ff257210 */ /* 0x000fe40000fe0433 */
[-C--:B------:R-:W-:Y:S02]  /*2590*/  IADD3 R44, P0, R44, R41.reuse, RZ ;  /* 0x000000292c2c7210 */ /* 0x080fe40007f1e0ff */
[----:B------:R-:W-:-:S03]  /*25a0*/  IADD3 R46, P1, R46, R41, RZ ;  /* 0x000000292e2e7210 */ /* 0x000fc60007f3e0ff */
[--C-:B----4-:R-:W-:Y:S01]  /*25b0*/  IMAD.X R45, R45, 0x1, R42.reuse, P0 ;  /* 0x000000012d2d7824 */ /* 0x110fe200000e062a */
[----:B------:R-:W-:Y:S01]  /*25c0*/  IADD3 R50, P0, R50, R41, RZ ;  /* 0x0000002932327210 */ /* 0x000fe20007f1e0ff */
[--C-:B------:R-:W-:Y:S01]  /*25d0*/  IMAD.X R47, R47, 0x1, R42.reuse, P1 ;  /* 0x000000012f2f7824 */ /* 0x100fe200008e062a */
[----:B------:R-:W-:Y:S01]  /*25e0*/  ISETP.NE.U32.AND P1, PT, R39, RZ, PT ;  /* 0x000000ff2700720c */ /* 0x000fe20003f25070 */
[----:B------:R-:W-:Y:S02]  /*25f0*/  IMAD.SHL.U32 R41, R203, 0x2, RZ ;  /* 0x00000002cb297824 */ /* 0x000fe400078e00ff */
[----:B------:R-:W-:Y:S01]  /*2600*/  IMAD.X R51, R51, 0x1, R42, P0 ;  /* 0x0000000133337824 */ /* 0x000fe200000e062a */
[----:B------:R-:W-:Y:S02]  /*2610*/  ISETP.NE.U32.AND P0, PT, R4, RZ, PT ;  /* 0x000000ff0400720c */ /* 0x000fe40003f05070 */
[----:B------:R1:W-:Y:S04]  /*2620*/  LDGSTS.E.BYPASS.LTC128B.128 [R41+0x6100], [R46.64], !P5 ;  /* 0x061000002e297fae */ /* 0x0003e8000e901d4c */
[----:B------:R1:W-:Y:S04]  /*2630*/  LDGSTS.E.BYPASS.LTC128B.128 [R41+0x8100], [R44.64], !P4 ;  /* 0x081000002c297fae */ /* 0x0003e8000e101d4c */
[----:B------:R1:W-:Y:S04]  /*2640*/  LDGSTS.E.BYPASS.LTC128B.128 [R41+0xa100], [R50.64], !P6 ;  /* 0x0a10000032297fae */ /* 0x0003e8000f101d4c */
[----:B------:R1:W-:Y:S04]  /*2650*/  LDGSTS.E.BYPASS.LTC128B.128.ZFILL [R41+0x7100], [R48.64], P2 ;  /* 0x0710000030297fae */ /* 0x0003e80009141d4c */
[----:B------:R1:W-:Y:S04]  /*2660*/  LDGSTS.E.BYPASS.LTC128B.128.ZFILL [R41+0x9100], [R52.64], P1 ;  /* 0x0910000034297fae */ /* 0x0003e80008941d4c */
[----:B------:R1:W-:Y:S02]  /*2670*/  LDGSTS.E.BYPASS.LTC128B.128.ZFILL [R41+0xb100], [R36.64], P0 ;  /* 0x0b10000024297fae */ /* 0x0003e40008141d4c */
.L_x_1698:
[----:B------:R-:W-:Y:S01]  /*2680*/  SHF.R.S32.HI R210, RZ, 0x1f, R3 ;  /* 0x0000001fffd27819 */ /* 0x000fe20000011403 */
        /* <DEDUP_REMOVED lines=9> */
[----:B------:R-:W-:Y:S01]  /*2720*/  LDSM.16.MT88.4 R84, [R189+0x2100] ;  /* 0x00210000bd54783b */ /* 0x000fe20000004200 */
[----:B------:R-:W-:Y:S02]  /*2730*/  IMAD R188, R5, 0x2, R190 ;  /* 0x0000000205bc7824 */ /* 0x000fe400078e02be */
[----:B------:R-:W-:Y:S01]  /*2740*/  IMAD R2, R3, -0x2, R2 ;  /* 0xfffffffe03027824 */ /* 0x000fe200078e0202 */
[----:B-1----:R-:W-:Y:S04]  /*2750*/  LDSM.16.MT88.4 R52, [R189+0x100] ;  /* 0x00010000bd34783b */ /* 0x002fe80000004200 */
[C---:B------:R-:W-:Y:S01]  /*2760*/  ISETP.GT.AND P0, PT, R2.reuse, RZ, PT ;  /* 0x000000ff0200720c */ /* 0x040fe20003f04270 */
[----:B------:R-:W-:Y:S01]  /*2770*/  LDSM.16.MT88.4 R60, [R188+0x100] ;  /* 0x00010000bc3c783b */ /* 0x000fe20000004200 */
[----:B------:R-:W-:-:S02]  /*2780*/  ISETP.GT.AND P1, PT, R2, 0x1, PT ;  /* 0x000000010200780c */ /* 0x000fc40003f24270 */
[----:B------:R-:W-:Y:S01]  /*2790*/  FSEL R34, R34, -INF , P0 ;  /* 0xff80000022227808 */ /* 0x000fe20000000000 */
[----:B------:R-:W-:Y:S01]  /*27a0*/  LDSM.16.MT88.4 R92, [R188+0x2100] ;  /* 0x00210000bc5c783b */ /* 0x000fe20000004200 */
[----:B------:R-:W-:Y:S02]  /*27b0*/  FSEL R32, R32, -INF , P0 ;  /* 0xff80000020207808 */ /* 0x000fe40000000000 */
[C---:B------:R-:W-:Y:S01]  /*27c0*/  ISETP.GT.AND P0, PT, R2.reuse, 0x8, PT ;  /* 0x000000080200780c */ /* 0x040fe20003f04270 */
        /* <DEDUP_REMOVED lines=20> */
[C---:B------:R-:W-:Y:S02]  /*2910*/  ISETP.GT.AND P0, PT, R2.reuse, 0x18, PT ;  /* 0x000000180200780c */ /* 0x040fe40003f04270 */
[----:B------:R-:W-:Y:S02]  /*2920*/  FSEL R35, R25, -INF , P1 ;  /* 0xff80000019237808 */ /* 0x000fe40000800000 */
[----:B------:R-:W-:Y:S02]  /*2930*/  FMNMX.FTZ R4, R89, R4, !PT ;  /* 0x0000000459047209 */ /* 0x000fe40007810000 */
[----:B------:R-:W-:Y:S02]  /*2940*/  FMNMX.FTZ R6, R41, R6, !PT ;  /* 0x0000000629067209 */ /* 0x000fe40007810000 */
[----:B------:R-:W-:-:S02]  /*2950*/  ISETP.GT.AND P2, PT, R2, 0x19, PT ;  /* 0x000000190200780c */ /* 0x000fc40003f44270 */
[----:B------:R-:W-:Y:S02]  /*2960*/  FSEL R33, R20, -INF , P0 ;  /* 0xff80000014217808 */ /* 0x000fe40000000000 */
[----:B------:R-:W-:Y:S02]  /*2970*/  FMNMX.FTZ R4, R35, R4, !PT ;  /* 0x0000000423047209 */ /* 0x000fe40007810000 */
[----:B------:R-:W-:Y:S02]  /*2980*/  FSEL R29, R27, -INF , P1 ;  /* 0xff8000001b1d7808 */ /* 0x000fe40000800000 */
[----:B------:R-:W-:Y:S02]  /*2990*/  FMNMX.FTZ R6, R31, R6, !PT ;  /* 0x000000061f067209 */ /* 0x000fe40007810000 */
[----:B------:R-:W-:Y:S02]  /*29a0*/  FSEL R27, R22, -INF , P0 ;  /* 0xff800000161b7808 */ /* 0x000fe40000000000 */
[----:B------:R-:W-:-:S02]  /*29b0*/  ISETP.GT.AND P1, PT, R2, 0x20, PT ;  /* 0x000000200200780c */ /* 0x000fc40003f24270 */
[----:B------:R-:W-:Y:S02]  /*29c0*/  FSEL R21, R21, -INF , P2 ;  /* 0xff80000015157808 */ /* 0x000fe40001000000 */
[----:B------:R-:W-:Y:S02]  /*29d0*/  FMNMX.FTZ R4, R33, R4, !PT ;  /* 0x0000000421047209 */ /* 0x000fe40007810000 */
[----:B------:R-:W-:Y:S02]  /*29e0*/  ISETP.GT.AND P0, PT, R2, 0x21, PT ;  /* 0x000000210200780c */ /* 0x000fe40003f04270 */
[----:B------:R-:W-:Y:S02]  /*29f0*/  FMNMX.FTZ R6, R29, R6, !PT ;  /* 0x000000061d067209 */ /* 0x000fe40007810000 */
[----:B------:R-:W-:Y:S02]  /*2a00*/  FSEL R217, R16, -INF , P1 ;  /* 0xff80000010d97808 */ /* 0x000fe40000800000 */
[----:B------:R-:W-:-:S02]  /*2a10*/  FMNMX.FTZ R4, R21, R4, !PT ;  /* 0x0000000415047209 */ /* 0x000fc40007810000 */
[----:B------:R-:W-:Y:S02]  /*2a20*/  FSEL R25, R23, -INF , P2 ;  /* 0xff80000017197808 */ /* 0x000fe40001000000 */
[----:B------:R-:W-:Y:S02]  /*2a30*/  FSEL R213, R18, -INF , P1 ;  /* 0xff80000012d57808 */ /* 0x000fe40000800000 */
[----:B------:R-:W-:Y:S02]  /*2a40*/  FSEL R163, R19, -INF , P0 ;  /* 0xff80000013a37808 */ /* 0x000fe40000000000 */
[----:B------:R-:W-:Y:S02]  /*2a50*/  FSEL R157, R17, -INF , P0 ;  /* 0xff800000119d7808 */ /* 0x000fe40000000000 */
[----:B------:R-:W-:Y:S01]  /*2a60*/  FMNMX.FTZ R6, R27, R6, !PT ;  /* 0x000000061b067209 */ /* 0x000fe20007810000 */
[----:B------:R-:W-:Y:S01]  /*2a70*/  LDSM.16.MT88.4 R16, [R189+0x2900] ;  /* 0x00290000bd10783b */ /* 0x000fe20000004200 */
[----:B------:R-:W-:-:S02]  /*2a80*/  ISETP.GT.AND P1, PT, R2, 0x28, PT ;  /* 0x000000280200780c */ /* 0x000fc40003f24270 */
[----:B------:R-:W-:Y:S02]  /*2a90*/  ISETP.GT.AND P0, PT, R2, 0x29, PT ;  /* 0x000000290200780c */ /* 0x000fe40003f04270 */
[----:B------:R-:W-:Y:S02]  /*2aa0*/  FMNMX.FTZ R4, R217, R4, !PT ;  /* 0x00000004d9047209 */ /* 0x000fe40007810000 */
[----:B------:R-:W-:Y:S02]  /*2ab0*/  FMNMX.FTZ R6, R25, R6, !PT ;  /* 0x0000000619067209 */ /* 0x000fe40007810000 */
[----:B------:R-:W-:Y:S02]  /*2ac0*/  FSEL R211, R14, -INF , P1 ;  /* 0xff8000000ed37808 */ /* 0x000fe40000800000 */
[----:B------:R-:W-:Y:S02]  /*2ad0*/  FSEL R215, R12, -INF , P1 ;  /* 0xff8000000cd77808 */ /* 0x000fe40000800000 */
[----:B------:R-:W-:-:S02]  /*2ae0*/  FSEL R165, R15, -INF , P0 ;  /* 0xff8000000fa57808 */ /* 0x000fc40000000000 */
[----:B------:R-:W-:Y:S02]  /*2af0*/  FSEL R159, R13, -INF , P0 ;  /* 0xff8000000d9f7808 */ /* 0x000fe40000000000 */
[C---:B------:R-:W-:Y:S01]  /*2b00*/  ISETP.GT.AND P1, PT, R2.reuse, 0x30, PT ;  /* 0x000000300200780c */ /* 0x040fe20003f24270 */
[----:B------:R-:W-:Y:S01]  /*2b10*/  LDSM.16.MT88.4 R12, [R188+0x2900] ;  /* 0x00290000bc0c783b */ /* 0x000fe20000004200 */
[----:B------:R-:W-:Y:S02]  /*2b20*/  ISETP.GT.AND P0, PT, R2, 0x31, PT ;  /* 0x000000310200780c */ /* 0x000fe40003f04270 */
[----:B------:R-:W-:Y:S02]  /*2b30*/  FMNMX.FTZ R4, R157, R4, !PT ;  /* 0x000000049d047209 */ /* 0x000fe40007810000 */
[----:B------:R-:W-:Y:S02]  /*2b40*/  FMNMX.FTZ R6, R213, R6, !PT ;  /* 0x00000006d5067209 */ /* 0x000fe40007810000 */
[----:B------:R-:W-:-:S02]  /*2b50*/  FSEL R167, R10, -INF , P1 ;  /* 0xff8000000aa77808 */ /* 0x000fc40000800000 */
[----:B------:R-:W-:Y:S02]  /*2b60*/  FSEL R175, R8, -INF , P1 ;  /* 0xff80000008af7808 */ /* 0x000fe40000800000 */
[----:B------:R-:W-:Y:S02]  /*2b70*/  FSEL R143, R11, -INF , P0 ;  /* 0xff8000000b8f7808 */ /* 0x000fe40000000000 */
[----:B------:R-:W-:Y:S02]  /*2b80*/  FSEL R173, R9, -INF , P0 ;  /* 0xff80000009ad7808 */ /* 0x000fe40000000000 */
[----:B------:R-:W-:Y:S02]  /*2b90*/  FMNMX.FTZ R4, R215, R4, !PT ;  /* 0x00000004d7047209 */ /* 0x000fe40007810000 */
[C---:B------:R-:W-:Y:S02]  /*2ba0*/  ISETP.GT.AND P1, PT, R2.reuse, 0x38, PT ;  /* 0x000000380200780c */ /* 0x040fe40003f24270 */
[----:B------:R-:W-:-:S02]  /*2bb0*/  ISETP.GT.AND P0, PT, R2, 0x39, PT ;  /* 0x000000390200780c */ /* 0x000fc40003f04270 */
[----:B------:R-:W-:Y:S02]  /*2bc0*/  FMNMX.FTZ R2, R163, R6, !PT ;  /* 0x00000006a3027209 */ /* 0x000fe40007810000 */
[----:B------:R-:W-:Y:S02]  /*2bd0*/  FMNMX.FTZ R4, R159, R4, !PT ;  /* 0x000000049f047209 */ /* 0x000fe40007810000 */
[----:B------:R-:W-:Y:S02]  /*2be0*/  FMNMX.FTZ R2, R211, R2, !PT ;  /* 0x00000002d3027209 */ /* 0x000fe40007810000 */
[----:B------:R-:W-:Y:S02]  /*2bf0*/  FMNMX.FTZ R4, R175, R4, !PT ;  /* 0x00000004af047209 */ /* 0x000fe40007810000 */
[----:B------:R-:W-:Y:S02]  /*2c00*/  FMNMX.FTZ R2, R165, R2, !PT ;  /* 0x00000002a5027209 */ /* 0x000fe40007810000 */
[----:B------:R-:W-:-:S02]  /*2c10*/  FSEL R171, R76, -INF , P1 ;  /* 0xff8000004cab7808 */ /* 0x000fc40000800000 */
[----:B------:R-:W-:Y:S02]  /*2c20*/  FMNMX.FTZ R4, R173, R4, !PT ;  /* 0x00000004ad047209 */ /* 0x000fe40007810000 */
[----:B------:R-:W-:Y:S02]  /*2c30*/  FMNMX.FTZ R2, R167, R2, !PT ;  /* 0x00000002a7027209 */ /* 0x000fe40007810000 */
[----:B------:R-:W-:Y:S02]  /*2c40*/  FSEL R169, R77, -INF , P0 ;  /* 0xff8000004da97808 */ /* 0x000fe40000000000 */
[----:B------:R-:W-:Y:S02]  /*2c50*/  FMNMX.FTZ R4, R171, R4, !PT ;  /* 0x00000004ab047209 */ /* 0x000fe40007810000 */
[----:B------:R-:W-:Y:S02]  /*2c60*/  FSEL R141, R78, -INF , P1 ;  /* 0xff8000004e8d7808 */ /* 0x000fe40000800000 */
[----:B------:R-:W-:-:S02]  /*2c70*/  FMNMX.FTZ R2, R143, R2, !PT ;  /* 0x000000028f027209 */ /* 0x000fc40007810000 */
[----:B------:R-:W-:Y:S02]  /*2c80*/  FMNMX.FTZ R4, R169, R4, !PT ;  /* 0x00000004a9047209 */ /* 0x000fe40007810000 */
[----:B------:R-:W-:Y:S02]  /*2c90*/  FSEL R161, R79, -INF , P0 ;  /* 0xff8000004fa17808 */ /* 0x000fe40000000000 */
[----:B------:R-:W-:Y:S01]  /*2ca0*/  FMNMX.FTZ R2, R141, R2, !PT ;  /* 0x000000028d027209 */ /* 0x000fe20007810000 */
[----:B------:R-:W1:Y:S03]  /*2cb0*/  SHFL.BFLY PT, R9, R4, 0x2, 0x1f ;  /* 0x0c401f0004097f89 */ /* 0x000e6600000e0000 */
[----:B------:R-:W-:Y:S01]  /*2cc0*/  FMNMX.FTZ R11, R161, R2, !PT ;  /* 0x00000002a10b7209 */ /* 0x000fe20007810000 */
[----:B------:R-:W-:Y:S04]  /*2cd0*/  LDSM.16.MT88.4 R76, [R190+0x2100] ;  /* 0x00210000be4c783b */ /* 0x000fe80000004200 */
[----:B------:R-:W2:Y:S01]  /*2ce0*/  SHFL.BFLY PT, R2, R11, 0x2, 0x1f ;  /* 0x0c401f000b027f89 */ /* 0x000ea200000e0000 */
[----:B-1----:R-:W-:-:S03]  /*2cf0*/  FMNMX.FTZ R9, R4, R9, !PT ;  /* 0x0000000904097209 */ /* 0x002fc60007810000 */
[----:B------:R-:W-:Y:S04]  /*2d00*/  LDSM.16.MT88.4 R4, [R188+0x4100] ;  /* 0x00410000bc04783b */ /* 0x000fe80000004200 */
[----:B------:R-:W1:Y:S01]  /*2d10*/  SHFL.BFLY PT, R132, R9, 0x1, 0x1f ;  /* 0x0c201f0009847f89 */ /* 0x000e6200000e0000 */
[----:B--2---:R-:W-:-:S05]  /*2d20*/  FMNMX.FTZ R2, R11, R2, !PT ;  /* 0x000000020b027209 */ /* 0x004fca0007810000 */
[----:B------:R-:W2:Y:S01]  /*2d30*/  SHFL.BFLY PT, R3, R2, 0x1, 0x1f ;  /* 0x0c201f0002037f89 */ /* 0x000ea200000e0000 */
[----:B-1----:R-:W-:-:S03]  /*2d40*/  FMNMX.FTZ R132, R9, R132, !PT ;  /* 0x0000008409847209 */ /* 0x002fc60007810000 */
[----:B------:R-:W-:Y:S01]  /*2d50*/  LDSM.16.MT88.4 R8, [R192+0x2900] ;  /* 0x00290000c008783b */ /* 0x000fe20000004200 */
[C---:B------:R-:W-:Y:S01]  /*2d60*/  FSETP.NEU.FTZ.AND P0, PT, R132.reuse, -INF , PT ;  /* 0xff8000008400780b */ /* 0x040fe20003f1d000 */
[----:B------:R-:W-:Y:S01]  /*2d70*/  FMUL.FTZ R140, R132, c[0x0][0x2d0] ;  /* 0x0000b400848c7a20 */ /* 0x000fe20000410000 */
[----:B--2---:R-:W-:-:S04]  /*2d80*/  FMNMX.FTZ R3, R2, R3, !PT ;  /* 0x0000000302037209 */ /* 0x004fc80007810000 */
[----:B------:R-:W-:Y:S01]  /*2d90*/  FSEL R140, R140, RZ, P0 ;  /* 0x000000ff8c8c7208 */ /* 0x000fe20000000000 */
[C---:B------:R-:W-:Y:S01]  /*2da0*/  FMUL.FTZ R158, R3.reuse, c[0x0][0x2d0] ;  /* 0x0000b400039e7a20 */ /* 0x040fe20000410000 */
[----:B------:R-:W-:-:S03]  /*2db0*/  FSETP.NEU.FTZ.AND P0, PT, R3, -INF , PT ;  /* 0xff8000000300780b */ /* 0x000fc60003f1d000 */
[--C-:B------:R-:W-:Y:S01]  /*2dc0*/  FFMA.FTZ R151, R32, c[0x0][0x2d0], -R140.reuse ;  /* 0x0000b40020977a23 */ /* 0x100fe2000001088c */
[----:B------:R-:W-:Y:S01]  /*2dd0*/  FSEL R158, R158, RZ, P0 ;  /* 0x000000ff9e9e7208 */ /* 0x000fe20000000000 */
[--C-:B------:R-:W-:Y:S01]  /*2de0*/  FFMA.FTZ R150, R39, c[0x0][0x2d0], -R140.reuse ;  /* 0x0000b40027967a23 */ /* 0x100fe2000001088c */
[----:B------:R-:W-:Y:S01]  /*2df0*/  PLOP3.LUT P0, PT, PT, PT, UP0, 0x40, 0x0 ;  /* 0x000000000000781c */ /* 0x000fe20003f0e808 */
[--C-:B------:R-:W-:Y:S02]  /*2e00*/  FFMA.FTZ R148, R47, c[0x0][0x2d0], -R140.reuse ;  /* 0x0000b4002f947a23 */ /* 0x100fe4000001088c */
[----:B------:R-:W-:Y:S01]  /*2e10*/  MUFU.EX2 R151, R151 ;  /* 0x0000009700977308 */ /* 0x000fe20000000800 */
[----:B------:R-:W-:Y:S02]  /*2e20*/  FFMA.FTZ R145, R45, c[0x0][0x2d0], -R140 ;  /* 0x0000b4002d917a23 */ /* 0x000fe4000001088c */
[--C-:B------:R-:W-:Y:S01]  /*2e30*/  FFMA.FTZ R152, R34, c[0x0][0x2d0], -R158.reuse ;  /* 0x0000b40022987a23 */ /* 0x100fe2000001089e */
[----:B------:R-:W-:Y:S01]  /*2e40*/  LDSM.16.MT88.4 R44, [R190+0x100] ;  /* 0x00010000be2c783b */ /* 0x000fe20000004200 */
[----:B------:R-:W-:-:S02]  /*2e50*/  FFMA.FTZ R153, R37, c[0x0][0x2d0], -R158 ;  /* 0x0000b40025997a23 */ /* 0x000fc4000001089e */
[--C-:B------:R-:W-:Y:S01]  /*2e60*/  FFMA.FTZ R155, R43, c[0x0][0x2d0], -R158.reuse ;  /* 0x0000b4002b9b7a23 */ /* 0x100fe2000001089e */
[----:B------:R-:W1:Y:S01]  /*2e70*/  LDSM.16.MT88.4 R36, [R192+0x100] ;  /* 0x00010000c024783b */ /* 0x000e620000004200 */
[----:B------:R-:W-:Y:S01]  /*2e80*/  FFMA.FTZ R146, R41, c[0x0][0x2d0], -R158 ;  /* 0x0000b40029927a23 */ /* 0x000fe2000001089e */
[----:B------:R-:W2:Y:S01]  /*2e90*/  MUFU.EX2 R150, R150 ;  /* 0x0000009600967308 */ /* 0x000ea20000000800 */
[--C-:B------:R-:W-:Y:S02]  /*2ea0*/  FFMA.FTZ R149, R89, c[0x0][0x2d0], -R140.reuse ;  /* 0x0000b40059957a23 */ /* 0x100fe4000001088c */
[--C-:B------:R-:W-:Y:S02]  /*2eb0*/  FFMA.FTZ R144, R35, c[0x0][0x2d0], -R140.reuse ;  /* 0x0000b40023907a23 */ /* 0x100fe4000001088c */
[--C-:B------:R-:W-:Y:S02]  /*2ec0*/  FFMA.FTZ R135, R33, c[0x0][0x2d0], -R140.reuse ;  /* 0x0000b40021877a23 */ /* 0x100fe4000001088c */
[----:B------:R-:W-:Y:S01]  /*2ed0*/  FFMA.FTZ R2, R21, c[0x0][0x2d0], -R140 ;  /* 0x0000b40015027a23 */ /* 0x000fe2000001088c */
[----:B------:R-:W-:Y:S01]  /*2ee0*/  MUFU.EX2 R148, R148 ;  /* 0x0000009400947308 */ /* 0x000fe20000000800 */
[--C-:B------:R-:W-:Y:S01]  /*2ef0*/  FFMA.FTZ R147, R31, c[0x0][0x2d0], -R158.reuse ;  /* 0x0000b4001f937a23 */ /* 0x100fe2000001089e */
[----:B------:R-:W3:Y:S01]  /*2f00*/  LDSM.16.MT88.4 R20, [R192+0x900] ;  /* 0x00090000c014783b */ /* 0x000ee20000004200 */
[----:B------:R-:W-:-:S02]  /*2f10*/  FFMA.FTZ R134, R29, c[0x0][0x2d0], -R158 ;  /* 0x0000b4001d867a23 */ /* 0x000fc4000001089e */
[--C-:B------:R-:W-:Y:S01]  /*2f20*/  FFMA.FTZ R133, R27, c[0x0][0x2d0], -R158.reuse ;  /* 0x0000b4001b857a23 */ /* 0x100fe2000001089e */
[----:B------:R-:W-:Y:S01]  /*2f30*/  LDSM.16.MT88.4 R32, [R189+0x900] ;  /* 0x00090000bd20783b */ /* 0x000fe20000004200 */
[----:B------:R-:W-:Y:S01]  /*2f40*/  FFMA.FTZ R0, R25, c[0x0][0x2d0], -R158 ;  /* 0x0000b40019007a23 */ /* 0x000fe2000001089e */
[----:B------:R-:W4:Y:S01]  /*2f50*/  MUFU.EX2 R145, R145 ;  /* 0x0000009100917308 */ /* 0x000f220000000800 */
[----:B--2---:R-:W-:Y:S01]  /*2f60*/  F2FP.BF16.PACK_AB R116, R150, R151 ;  /* 0x000000979674723e */ /* 0x004fe200000010ff */
[----:B------:R-:W-:Y:S01]  /*2f70*/  LDSM.16.MT88.4 R28, [R188+0x900] ;  /* 0x00090000bc1c783b */ /* 0x000fe20000004200 */
        /* <DEDUP_REMOVED lines=9> */
[----:B------:R-:W2:Y:S01]  /*3010*/  MUFU.EX2 R153, R153 ;  /* 0x0000009900997308 */ /* 0x000ea20000000800 */
[----:B----4-:R-:W-:Y:S01]  /*3020*/  F2FP.BF16.PACK_AB R118, R145, R148 ;  /* 0x000000949176723e */ /* 0x010fe200000010ff */
        /* <DEDUP_REMOVED lines=8> */
[----:B------:R-:W4:Y:S01]  /*30b0*/  MUFU.EX2 R146, R146 ;  /* 0x0000009200927308 */ /* 0x000f220000000800 */
        /* <DEDUP_REMOVED lines=9> */
[----:B----4-:R-:W-:Y:S01]  /*3150*/  F2FP.BF16.PACK_AB R119, R146, R155 ;  /* 0x0000009b9277723e */ /* 0x010fe200000010ff */
[----:B------:R-:W2:Y:S01]  /*3160*/  MUFU.EX2 R144, R144 ;  /* 0x0000009000907308 */ /* 0x000ea20000000800 */
        /* <DEDUP_REMOVED lines=10> */
[C---:B-1----:R-:W-:Y:S02]  /*3210*/  HMMA.16816.F32.BF16 R128, R116.reuse, R36, RZ ;  /* 0x000000247480723c */ /* 0x042fe400000418ff */
[----:B------:R-:W-:Y:S06]  /*3220*/  MUFU.EX2 R133, R133 ;  /* 0x0000008500857308 */ /* 0x000fec0000000800 */
[C---:B------:R-:W-:Y:S02]  /*3230*/  HMMA.16816.F32.BF16 R40, R116.reuse, R44, RZ ;  /* 0x0000002c7428723c */ /* 0x040fe400000418ff */
[----:B------:R-:W1:Y:S06]  /*3240*/  MUFU.EX2 R0, R0 ;  /* 0x0000000000007308 */ /* 0x000e6c0000000800 */
        /* <DEDUP_REMOVED lines=32> */
[C---:B------:R-:W-:Y:S07]  /*3450*/  HMMA.16816.F32.BF16 R120, R116.reuse, R4, RZ ;  /* 0x000000047478723c */ /* 0x040fee00000418ff */
        /* <DEDUP_REMOVED lines=19> */
[C---:B---3--:R-:W-:Y:S08]  /*3590*/  HMMA.16816.F32.BF16 R128, R4.reuse, R20, R128 ;  /* 0x000000140480723c */ /* 0x048ff00000041880 */
        /* <DEDUP_REMOVED lines=29> */
[----:B-----5:R-:W-:Y:S01]  /*3770*/  F2FP.BF16.PACK_AB R4, R157, R154 ;  /* 0x0000009a9d04723e */ /* 0x020fe200000010ff */
        /* <DEDUP_REMOVED lines=119> */
.L_x_1702:
        /* <DEDUP_REMOVED lines=52> */
.L_x_1700:
        /* <DEDUP_REMOVED lines=9> */
[C---:B------:R-:W-:Y:S02]  /*42c0*/  IMAD R3, R200.reuse, c[0x0][0x21c], R3 ;  /* 0x00008700c8037a24 */ /* 0x040fe400078e0203 */
[----:B------:R-:W-:Y:S04]  /*42d0*/  IMAD.IADD R135, R135, 0x1, R227 ;  /* 0x0000000187877824 */ /* 0x000fe800078e02e3 */
[----:B------:R-:W-:Y:S05]  /*42e0*/  IMAD.WIDE.U32 R134, R200, c[0x0][0x218], R134 ;  /* 0x00008600c8867a25 */ /* 0x000fea00078e0086 */
[----:B------:R-:W-:Y:S01]  /*42f0*/  IADD3 R2, P0, R134, UR20, RZ ;  /* 0x0000001486027c10 */ /* 0x000fe2000ff1e0ff */
[----:B------:R-:W-:Y:S03]  /*4300*/  LDSM.16.M88.4 R136, [R198] ;  /* 0x00000000c688783b */ /* 0x000fe60000000200 */
[----:B------:R-:W-:Y:S01]  /*4310*/  IADD3.X R3, R135, UR5, R3, P0, !PT ;  /* 0x0000000587037c10 */ /* 0x000fe200087fe403 */
[----:B------:R-:W1:Y:S01]  /*4320*/  LDSM.16.M88.4 R140, [R197+0x6100] ;  /* 0x00610000c58c783b */ /* 0x000e620000000200 */
[C---:B------:R-:W-:Y:S03]  /*4330*/  LEA R224, P0, R2.reuse, c[0x0][0x1f8], 0x1 ;  /* 0x00007e0002e07a11 */ /* 0x040fe600078008ff */
[----:B------:R-:W-:Y:S01]  /*4340*/  LDSM.16.M88.4 R144, [R197+0x6900] ;  /* 0x00690000c590783b */ /* 0x000fe20000000200 */
[----:B------:R-:W-:Y:S03]  /*4350*/  LEA.HI.X R132, R2, c[0x0][0x1fc], R3, 0x1, P0 ;  /* 0x00007f0002847a11 */ /* 0x000fe600000f0c03 */
[----:B------:R-:W-:Y:S04]  /*4360*/  LDSM.16.M88.4 R148, [R197+0x7100] ;  /* 0x00710000c594783b */ /* 0x000fe80000000200 */
[----:B------:R-:W-:Y:S04]  /*4370*/  LDSM.16.M88.4 R152, [R197+0x7900] ;  /* 0x00790000c598783b */ /* 0x000fe80000000200 */
[----:B------:R-:W-:Y:S04]  /*4380*/  LDSM.16.M88.4 R156, [R187] ;  /* 0x00000000bb9c783b */ /* 0x000fe80000000200 */
[----:B------:R-:W-:Y:S04]  /*4390*/  LDSM.16.M88.4 R160, [R186] ;  /* 0x00000000baa0783b */ /* 0x000fe80000000200 */
[----:B------:R-:W-:Y:S04]  /*43a0*/  LDSM.16.M88.4 R164, [R185] ;  /* 0x00000000b9a4783b */ /* 0x000fe80000000200 */
[----:B------:R-:W2:Y:S04]  /*43b0*/  SHFL.IDX PT, R2, R224, 0x1, 0x181f ;  /* 0x00381f00e0027f89 */ /* 0x000ea800000e0000 */
[----:B------:R-:W3:Y:S04]  /*43c0*/  SHFL.IDX PT, R3, R132, 0x1, 0x181f ;  /* 0x00381f0084037f89 */ /* 0x000ee800000e0000 */
[----:B------:R-:W4:Y:S01]  /*43d0*/  SHFL.IDX PT, R235, R224, RZ, 0x181f ;  /* 0x00181fffe0eb7589 */ /* 0x000f2200000e0000 */
[C---:B-1----:R-:W-:Y:S03]  /*43e0*/  HMMA.16816.F32.BF16 R4, R136.reuse, R140, RZ ;  /* 0x0000008c8804723c */ /* 0x042fe600000418ff */
[----:B------:R-:W1:Y:S05]  /*43f0*/  SHFL.IDX PT, R229, R132, RZ, 0x181f ;  /* 0x00181fff84e57589 */ /* 0x000e6a00000e0000 */
[C---:B------:R-:W-:Y:S01]  /*4400*/  HMMA.16816.F32.BF16 R8, R136.reuse, R142, RZ ;  /* 0x0000008e8808723c */ /* 0x040fe200000418ff */
[----:B------:R-:W-:Y:S03]  /*4410*/  LDSM.16.M88.4 R140, [R196] ;  /* 0x00000000c48c783b */ /* 0x000fe60000000200 */
[-C--:B--2---:R-:W-:Y:S04]  /*4420*/  IADD3 R226, P1, P0, R213, R2.reuse, R222 ;  /* 0x00000002d5e27210 */ /* 0x084fe8000783e0de */
[C---:B------:R-:W-:Y:S01]  /*4430*/  HMMA.16816.F32.BF16 R12, R136.reuse, R144, RZ ;  /* 0x00000090880c723c */ /* 0x040fe200000418ff */
[-C--:B---3--:R-:W-:Y:S03]  /*4440*/  IADD3.X R227, RZ, R3.reuse, R223, P1, P0 ;  /* 0x00000003ffe37210 */ /* 0x088fe60000fe04df */
[-C--:B------:R-:W-:Y:S04]  /*4450*/  IADD3 R134, P1, P0, R212, R2.reuse, R219 ;  /* 0x00000002d4867210 */ /* 0x080fe8000783e0db */
[C---:B------:R-:W-:Y:S01]  /*4460*/  HMMA.16816.F32.BF16 R16, R136.reuse, R146, RZ ;  /* 0x000000928810723c */ /* 0x040fe200000418ff */
[----:B------:R-:W2:Y:S03]  /*4470*/  LDSM.16.M88.4 R144, [R195] ;  /* 0x00000000c390783b */ /* 0x000ea60000000200 */
[-C--:B------:R-:W-:Y:S02]  /*4480*/  IADD3.X R135, RZ, R3.reuse, R217, P1, P0 ;  /* 0x00000003ff877210 */ /* 0x080fe40000fe04d9 */
[----:B------:R-:W-:Y:S02]  /*4490*/  IADD3 R2, P1, P0, R211, R2, R220 ;  /* 0x00000002d3027210 */ /* 0x000fe4000783e0dc */
[C---:B------:R-:W-:Y:S04]  /*44a0*/  HMMA.16816.F32.BF16 R20, R136.reuse, R148, RZ ;  /* 0x000000948814723c */ /* 0x040fe800000418ff */
[--C-:B------:R-:W-:Y:S02]  /*44b0*/  IADD3.X R3, RZ, R3, R218.reuse, P1, P0 ;  /* 0x00000003ff037210 */ /* 0x100fe40000fe04da */
[----:B----4-:R-:W-:Y:S02]  /*44c0*/  IADD3 R232, P0, R222, R235, RZ ;  /* 0x000000ebdee87210 */ /* 0x010fe40007f1e0ff */
[C---:B------:R-:W-:Y:S01]  /*44d0*/  HMMA.16816.F32.BF16 R24, R136.reuse, R150, RZ ;  /* 0x000000968818723c */ /* 0x040fe200000418ff */
[----:B------:R-:W-:Y:S03]  /*44e0*/  ISETP.NE.U32.AND P1, PT, R214, RZ, PT ;  /* 0x000000ffd600720c */ /* 0x000fe60003f25070 */
[----:B-1----:R-:W-:Y:S01]  /*44f0*/  IMAD.X R233, R223, 0x1, R229, P0 ;  /* 0x00000001dfe97824 */ /* 0x002fe200000e06e5 */
[----:B------:R-:W-:Y:S03]  /*4500*/  IADD3 R230, P0, R235, R219, RZ ;  /* 0x000000dbebe67210 */ /* 0x000fe60007f1e0ff */
[C---:B------:R-:W-:Y:S01]  /*4510*/  HMMA.16816.F32.BF16 R28, R136.reuse, R152, RZ ;  /* 0x00000098881c723c */ /* 0x040fe200000418ff */
[----:B------:R-:W-:Y:S01]  /*4520*/  @!PT LDS RZ, [RZ] ;  /* 0x00000000fffff984 */ /* 0x000fe20000000800 */
[----:B------:R-:W-:Y:S01]  /*4530*/  @!PT LDS RZ, [RZ] ;  /* 0x00000000fffff984 */ /* 0x000fe20000000800 */
[----:B------:R-:W-:Y:S01]  /*4540*/  @!PT LDS RZ, [RZ] ;  /* 0x00000000fffff984 */ /* 0x000fe20000000800 */
[----:B------:R1:W-:Y:S03]  /*4550*/  LDGSTS.E.BYPASS.LTC128B.128 [R216+0x100], [R232.64], !P5 ;  /* 0x00100000e8d87fae */ /* 0x0003e6000e901d4c */
[----:B------:R-:W-:Y:S01]  /*4560*/  IMAD.X R231, R229, 0x1, R217, P0 ;  /* 0x00000001e5e77824 */ /* 0x000fe200000e06d9 */
[----:B------:R-:W-:Y:S03]  /*4570*/  IADD3 R228, P0, R235, R220, RZ ;  /* 0x000000dcebe47210 */ /* 0x000fe60007f1e0ff */
[----:B------:R-:W-:Y:S01]  /*4580*/  HMMA.16816.F32.BF16 R32, R136, R154, RZ ;  /* 0x0000009a8820723c */ /* 0x000fe200000418ff */
[----:B------:R1:W-:Y:S03]  /*4590*/  LDGSTS.E.BYPASS.LTC128B.128 [R216+0x2100], [R230.64], !P4 ;  /* 0x02100000e6d87fae */ /* 0x0003e6000e101d4c */
[----:B------:R-:W-:Y:S01]  /*45a0*/  IMAD.X R229, R229, 0x1, R218, P0 ;  /* 0x00000001e5e57824 */ /* 0x000fe200000e06da */
[----:B------:R-:W-:Y:S03]  /*45b0*/  ISETP.NE.U32.AND P0, PT, R215, RZ, PT ;  /* 0x000000ffd700720c */ /* 0x000fe60003f05070 */
[C---:B--2---:R-:W-:Y:S01]  /*45c0*/  HMMA.16816.F32.BF16 R4, R140.reuse, R144, R4 ;  /* 0x000000908c04723c */ /* 0x044fe20000041804 */
[----:B------:R1:W-:Y:S07]  /*45d0*/  LDGSTS.E.BYPASS.LTC128B.128 [R216+0x4100], [R228.64], !P6 ;  /* 0x04100000e4d87fae */ /* 0x0003ee000f101d4c */
[C---:B------:R-:W-:Y:S02]  /*45e0*/  HMMA.16816.F32.BF16 R8, R140.reuse, R146, R8 ;  /* 0x000000928c08723c */ /* 0x040fe40000041808 */
[----:B------:R1:W-:Y:S01]  /*45f0*/  LDGSTS.E.BYPASS.LTC128B.128.ZFILL [R216+0x1100], [R226.64], P0 ;  /* 0x01100000e2d87fae */ /* 0x0003e20008141d4c */
[----:B------:R-:W-:Y:S03]  /*4600*/  PLOP3.LUT P0, PT, PT, PT, UP0, 0x80, 0x0 ;  /* 0x000000000000781c */ /* 0x000fe60003f0f008 */
[----:B------:R1:W-:Y:S02]  /*4610*/  LDGSTS.E.BYPASS.LTC128B.128.ZFILL [R216+0x3100], [R134.64], P1 ;  /* 0x0310000086d87fae */ /* 0x0003e40008941d4c */
[C---:B------:R-:W-:Y:S02]  /*4620*/  HMMA.16816.F32.BF16 R12, R140.reuse, R156, R12 ;  /* 0x0000009c8c0c723c */ /* 0x040fe4000004180c */
[----:B------:R1:W-:Y:S04]  /*4630*/  LDGSTS.E.BYPASS.LTC128B.128.ZFILL [R216+0x5100], [R2.64], P2 ;  /* 0x0510000002d87fae */ /* 0x0003e80009141d4c */
[----:B------:R-:W-:Y:S02]  /*4640*/  LDSM.16.M88.4 R148, [R194] ;  /* 0x00000000c294783b */ /* 0x000fe40000000200 */
[C---:B------:R-:W-:Y:S02]  /*4650*/  HMMA.16816.F32.BF16 R16, R140.reuse, R158, R16 ;  /* 0x0000009e8c10723c */ /* 0x040fe40000041810 */
[----:B------:R-:W2:Y:S04]  /*4660*/  LDSM.16.M88.4 R168, [R191+0x6100] ;  /* 0x00610000bfa8783b */ /* 0x000ea80000000200 */
[----:B------:R-:W0:Y:S02]  /*4670*/  LDGDEPBAR ;  /* 0x00000000000079af */ /* 0x000e240000000000 */
[C---:B------:R-:W-:Y:S02]  /*4680*/  HMMA.16816.F32.BF16 R20, R140.reuse, R160, R20 ;  /* 0x000000a08c14723c */ /* 0x040fe40000041814 */
[----:B------:R-:W3:Y:S04]  /*4690*/  LDSM.16.M88.4 R172, [R191+0x6900] ;  /* 0x00690000bfac783b */ /* 0x000ee80000000200 */
[----:B------:R-:W4:Y:S02]  /*46a0*/  LDSM.16.M88.4 R136, [R191+0x7100] ;  /* 0x00710000bf88783b */ /* 0x000f240000000200 */
[C---:B------:R-:W-:Y:S02]  /*46b0*/  HMMA.16816.F32.BF16 R24, R140.reuse, R162, R24 ;  /* 0x000000a28c18723c */ /* 0x040fe40000041818 */
[----:B------:R-:W5:Y:S04]  /*46c0*/  LDSM.16.M88.4 R152, [R191+0x7900] ;  /* 0x00790000bf98783b */ /* 0x000f680000000200 */
[----:B------:R-:W-:Y:S02]  /*46d0*/  LDSM.16.M88.4 R144, [R193] ;  /* 0x00000000c190783b */ /* 0x000fe40000000200 */
[C---:B------:R-:W-:Y:S02]  /*46e0*/  HMMA.16816.F32.BF16 R28, R140.reuse, R164, R28 ;  /* 0x000000a48c1c723c */ /* 0x040fe4000004181c */
[----:B------:R-:W1:Y:S04]  /*46f0*/  LDSM.16.M88.4 R156, [R184] ;  /* 0x00000000b89c783b */ /* 0x000e680000000200 */
[----:B------:R-:W1:Y:S02]  /*4700*/  LDSM.16.M88.4 R160, [R184+0x800] ;  /* 0x00080000b8a0783b */ /* 0x000e640000000200 */
[----:B------:R-:W-:Y:S02]  /*4710*/  HMMA.16816.F32.BF16 R32, R140, R166, R32 ;  /* 0x000000a68c20723c */ /* 0x000fe40000041820 */
[----:B------:R-:W1:Y:S04]  /*4720*/  LDSM.16.M88.4 R140, [R184+0x1000] ;  /* 0x00100000b88c783b */ /* 0x000e680000000200 */
[----:B------:R-:W1:Y:S02]  /*4730*/  LDSM.16.M88.4 R164, [R184+0x1800] ;  /* 0x00180000b8a4783b */ /* 0x000e640000000200 */
[C---:B--2---:R-:W-:Y:S08]  /*4740*/  HMMA.16816.F32.BF16 R4, R148.reuse, R168, R4 ;  /* 0x000000a89404723c */ /* 0x044ff00000041804 */
[C---:B------:R-:W-:Y:S01]  /*4750*/  HMMA.16816.F32.BF16 R8, R148.reuse, R170, R8 ;  /* 0x000000aa9408723c */ /* 0x040fe20000041808 */
[----:B------:R-:W-:Y:S07]  /*4760*/  LDSM.16.M88.4 R168, [R197+0x8100] ;  /* 0x00810000c5a8783b */ /* 0x000fee0000000200 */
[C---:B---3--:R-:W-:Y:S08]  /*4770*/  HMMA.16816.F32.BF16 R12, R148.reuse, R172, R12 ;  /* 0x000000ac940c723c */ /* 0x048ff0000004180c */
[C---:B------:R-:W-:Y:S01]  /*4780*/  HMMA.16816.F32.BF16 R16, R148.reuse, R174, R16 ;  /* 0x000000ae9410723c */ /* 0x040fe20000041810 */
[----:B------:R-:W-:Y:S07]  /*4790*/  LDSM.16.M88.4 R172, [R197+0x8900] ;  /* 0x00890000c5ac783b */ /* 0x000fee0000000200 */
[C---:B----4-:R-:W-:Y:S08]  /*47a0*/  HMMA.16816.F32.BF16 R20, R148.reuse, R136, R20 ;  /* 0x000000889414723c */ /* 0x050ff00000041814 */
[C---:B------:R-:W-:Y:S01]  /*47b0*/  HMMA.16816.F32.BF16 R24, R148.reuse, R138, R24 ;  /* 0x0000008a9418723c */ /* 0x040fe20000041818 */
[----:B------:R-:W2:Y:S07]  /*47c0*/  LDSM.16.M88.4 R136, [R198+0x4000] ;  /* 0x00400000c688783b */ /* 0x000eae0000000200 */
[C---:B-----5:R-:W-:Y:S08]  /*47d0*/  HMMA.16816.F32.BF16 R28, R148.reuse, R152, R28 ;  /* 0x00000098941c723c */ /* 0x060ff0000004181c */
[----:B------:R-:W-:Y:S01]  /*47e0*/  HMMA.16816.F32.BF16 R32, R148, R154, R32 ;  /* 0x0000009a9420723c */ /* 0x000fe20000041820 */
[----:B------:R-:W3:Y:S04]  /*47f0*/  LDSM.16.M88.4 R148, [R197+0x9100] ;  /* 0x00910000c594783b */ /* 0x000ee80000000200 */
[----:B------:R-:W4:Y:S03]  /*4800*/  LDSM.16.M88.4 R152, [R197+0x9900] ;  /* 0x00990000c598783b */ /* 0x000f260000000200 */
[C---:B-1----:R-:W-:Y:S08]  /*4810*/  HMMA.16816.F32.BF16 R4, R144.reuse, R156, R4 ;  /* 0x0000009c9004723c */ /* 0x042ff00000041804 */
[C---:B------:R-:W-:Y:S01]  /*4820*/  HMMA.16816.F32.BF16 R8, R144.reuse, R158, R8 ;  /* 0x0000009e9008723c */ /* 0x040fe20000041808 */
[----:B------:R-:W-:Y:S07]  /*4830*/  LDSM.16.M88.4 R156, [R183] ;  /* 0x00000000b79c783b */ /* 0x000fee0000000200 */
[C---:B------:R-:W-:Y:S08]  /*4840*/  HMMA.16816.F32.BF16 R12, R144.reuse, R160, R12 ;  /* 0x000000a0900c723c */ /* 0x040ff0000004180c */
[C---:B------:R-:W-:Y:S01]  /*4850*/  HMMA.16816.F32.BF16 R16, R144.reuse, R162, R16 ;  /* 0x000000a29010723c */ /* 0x040fe20000041810 */
[----:B------:R-:W-:Y:S07]  /*4860*/  LDSM.16.M88.4 R160, [R182] ;  /* 0x00000000b6a0783b */ /* 0x000fee0000000200 */
[C---:B------:R-:W-:Y:S08]  /*4870*/  HMMA.16816.F32.BF16 R20, R144.reuse, R140, R20 ;  /* 0x0000008c9014723c */ /* 0x040ff00000041814 */
[C---:B------:R-:W-:Y:S01]  /*4880*/  HMMA.16816.F32.BF16 R24, R144.reuse, R142, R24 ;  /* 0x0000008e9018723c */ /* 0x040fe20000041818 */
[----:B------:R-:W1:Y:S07]  /*4890*/  LDSM.16.M88.4 R140, [R196+0x4000] ;  /* 0x00400000c48c783b */ /* 0x000e6e0000000200 */
[C---:B------:R-:W-:Y:S08]  /*48a0*/  HMMA.16816.F32.BF16 R28, R144.reuse, R164, R28 ;  /* 0x000000a4901c723c */ /* 0x040ff0000004181c */
[----:B------:R-:W-:Y:S01]  /*48b0*/  HMMA.16816.F32.BF16 R32, R144, R166, R32 ;  /* 0x000000a69020723c */ /* 0x000fe20000041820 */
[----:B------:R-:W5:Y:S04]  /*48c0*/  LDSM.16.M88.4 R144, [R181] ;  /* 0x00000000b590783b */ /* 0x000f680000000200 */
[----:B------:R-:W1:Y:S03]  /*48d0*/  LDSM.16.M88.4 R164, [R180] ;  /* 0x00000000b4a4783b */ /* 0x000e660000000200 */
[C---:B--2---:R-:W-:Y:S08]  /*48e0*/  HMMA.16816.F32.BF16 R4, R136.reuse, R168, R4 ;  /* 0x000000a88804723c */ /* 0x044ff00000041804 */
[C---:B------:R-:W-:Y:S01]  /*48f0*/  HMMA.16816.F32.BF16 R8, R136.reuse, R170, R8 ;  /* 0x000000aa8808723c */ /* 0x040fe20000041808 */
[----:B------:R-:W-:Y:S07]  /*4900*/  LDSM.16.M88.4 R168, [R191+0x8100] ;  /* 0x00810000bfa8783b */ /* 0x000fee0000000200 */
[C---:B------:R-:W-:Y:S08]  /*4910*/  HMMA.16816.F32.BF16 R12, R136.reuse, R172, R12 ;  /* 0x000000ac880c723c */ /* 0x040ff0000004180c */
[C---:B------:R-:W-:Y:S01]  /*4920*/  HMMA.16816.F32.BF16 R16, R136.reuse, R174, R16 ;  /* 0x000000ae8810723c */ /* 0x040fe20000041810 */
[----:B------:R-:W-:Y:S07]  /*4930*/  LDSM.16.M88.4 R172, [R191+0x8900] ;  /* 0x00890000bfac783b */ /* 0x000fee0000000200 */
[C---:B---3--:R-:W-:Y:S08]  /*4940*/  HMMA.16816.F32.BF16 R20, R136.reuse, R148, R20 ;  /* 0x000000948814723c */ /* 0x048ff00000041814 */
[C---:B------:R-:W-:Y:S01]  /*4950*/  HMMA.16816.F32.BF16 R24, R136.reuse, R150, R24 ;  /* 0x000000968818723c */ /* 0x040fe20000041818 */
[----:B------:R-:W2:Y:S07]  /*4960*/  LDSM.16.M88.4 R148, [R194+0x4000] ;  /* 0x00400000c294783b */ /* 0x000eae0000000200 */
        /* <DEDUP_REMOVED lines=10> */
[C---:B-----5:R-:W-:Y:S08]  /*4a10*/  HMMA.16816.F32.BF16 R20, R140.reuse, R144, R20 ;  /* 0x000000908c14723c */ /* 0x060ff00000041814 */
[C---:B------:R-:W-:Y:S01]  /*4a20*/  HMMA.16816.F32.BF16 R24, R140.reuse, R146, R24 ;  /* 0x000000928c18723c */ /* 0x040fe20000041818 */
[----:B------:R-:W1:Y:S07]  /*4a30*/  LDSM.16.M88.4 R144, [R193+0x4000] ;  /* 0x00400000c190783b */ /* 0x000e6e0000000200 */
[C---:B------:R-:W-:Y:S08]  /*4a40*/  HMMA.16816.F32.BF16 R28, R140.reuse, R164, R28 ;  /* 0x000000a48c1c723c */ /* 0x040ff0000004181c */
[----:B------:R-:W-:Y:S01]  /*4a50*/  HMMA.16816.F32.BF16 R32, R140, R166, R32 ;  /* 0x000000a68c20723c */ /* 0x000fe20000041820 */
[----:B------:R-:W5:Y:S04]  /*4a60*/  LDSM.16.M88.4 R140, [R184+0x3000] ;  /* 0x00300000b88c783b */ /* 0x000f680000000200 */
[----:B------:R-:W1:Y:S03]  /*4a70*/  LDSM.16.M88.4 R164, [R184+0x3800] ;  /* 0x00380000b8a4783b */ /* 0x000e660000000200 */
        /* <DEDUP_REMOVED lines=19> */
[C---:B-----5:R-:W-:Y:S08]  /*4bb0*/  HMMA.16816.F32.BF16 R20, R144.reuse, R140, R20 ;  /* 0x0000008c9014723c */ /* 0x060ff00000041814 */
        /* <DEDUP_REMOVED lines=32> */
[C---:B--2---:R-:W-:Y:S01]  /*4dc0*/  HMMA.16816.F32.BF16 R4, R148.reuse, R168, R4 ;  /* 0x000000a89404723c */ /* 0x044fe20000041804 */
[----:B------:R-:W-:Y:S04]  /*4dd0*/  DEPBAR.LE SB0, 0x0 ;  /* 0x000080000000791a */ /* 0x000fe80000000000 */
[----:B------:R-:W-:Y:S03]  /*4de0*/  BAR.SYNC.DEFER_BLOCKING 0x0 ;  /* 0x0000000000007b1d */ /* 0x000fe60000010000 */
[C---:B------:R-:W-:Y:S08]  /*4df0*/  HMMA.16816.F32.BF16 R8, R148.reuse, R170, R8 ;  /* 0x000000aa9408723c */ /* 0x040ff00000041808 */
[C---:B------:R-:W-:Y:S08]  /*4e00*/  HMMA.16816.F32.BF16 R12, R148.reuse, R172, R12 ;  /* 0x000000ac940c723c */ /* 0x040ff0000004180c */
[C---:B------:R-:W-:Y:S08]  /*4e10*/  HMMA.16816.F32.BF16 R16, R148.reuse, R174, R16 ;  /* 0x000000ae9410723c */ /* 0x040ff00000041810 */
[C---:B---3--:R-:W-:Y:S08]  /*4e20*/  HMMA.16816.F32.BF16 R20, R148.reuse, R136, R20 ;  /* 0x000000889414723c */ /* 0x048ff00000041814 */
[C---:B------:R-:W-:Y:S08]  /*4e30*/  HMMA.16816.F32.BF16 R24, R148.reuse, R138, R24 ;  /* 0x0000008a9418723c */ /* 0x040ff00000041818 */
[C---:B----4-:R-:W-:Y:S08]  /*4e40*/  HMMA.16816.F32.BF16 R28, R148.reuse, R152, R28 ;  /* 0x00000098941c723c */ /* 0x050ff0000004181c */
[----:B------:R-:W-:Y:S08]  /*4e50*/  HMMA.16816.F32.BF16 R32, R148, R154, R32 ;  /* 0x0000009a9420723c */ /* 0x000ff00000041820 */
[C---:B-1----:R-:W-:Y:S08]  /*4e60*/  HMMA.16816.F32.BF16 R4, R144.reuse, R156, R4 ;  /* 0x0000009c9004723c */ /* 0x042ff00000041804 */
[C---:B------:R-:W-:Y:S08]  /*4e70*/  HMMA.16816.F32.BF16 R8, R144.reuse, R158, R8 ;  /* 0x0000009e9008723c */ /* 0x040ff00000041808 */
[C---:B------:R-:W-:Y:S08]  /*4e80*/  HMMA.16816.F32.BF16 R12, R144.reuse, R160, R12 ;  /* 0x000000a0900c723c */ /* 0x040ff0000004180c */
[C---:B------:R-:W-:Y:S08]  /*4e90*/  HMMA.16816.F32.BF16 R16, R144.reuse, R162, R16 ;  /* 0x000000a29010723c */ /* 0x040ff00000041810 */
[C---:B-----5:R-:W-:Y:S08]  /*4ea0*/  HMMA.16816.F32.BF16 R20, R144.reuse, R140, R20 ;  /* 0x0000008c9014723c */ /* 0x060ff00000041814 */
[C---:B------:R-:W-:Y:S08]  /*4eb0*/  HMMA.16816.F32.BF16 R24, R144.reuse, R142, R24 ;  /* 0x0000008e9018723c */ /* 0x040ff00000041818 */
[C---:B------:R-:W-:Y:S08]  /*4ec0*/  HMMA.16816.F32.BF16 R28, R144.reuse, R164, R28 ;  /* 0x000000a4901c723c */ /* 0x040ff0000004181c */
[----:B------:R-:W-:Y:S01]  /*4ed0*/  HMMA.16816.F32.BF16 R32, R144, R166, R32 ;  /* 0x000000a69020723c */ /* 0x000fe20000041820 */
[----:B------:R-:W-:-:S07]  /*4ee0*/  @P0 BRA `(.L_x_1702) ;  /* 0xfffff00000000947 */ /* 0x000fce000383ffff */
.L_x_1701:
        /* <DEDUP_REMOVED lines=35> */
[----:B------:R-:W-:Y:S01]  /*5120*/  ISETP.LT.AND P0, PT, RZ, UR7, PT ;  /* 0x00000007ff007c0c */ /* 0x000fe2000bf01270 */
[----:B------:R-:W-:Y:S01]  /*5130*/  UMOV UR7, UR4 ;  /* 0x0000000400077c82 */ /* 0x000fe20008000000 */
[----:B------:R-:W-:Y:S02]  /*5140*/  FMNMX.FTZ R2, R32, R3, !PT ;  /* 0x0000000320027209 */ /* 0x000fe40007810000 */
[----:B------:R-:W-:Y:S02]  /*5150*/  FMNMX.FTZ R3, R31, R132, !PT ;  /* 0x000000841f037209 */ /* 0x000fe40007810000 */
        /* <DEDUP_REMOVED lines=12> */
[--C-:B------:R-:W-:Y:S01]  /*5220*/  FFMA.FTZ R166, R7, c[0x0][0x2d0], -R167.reuse ;  /* 0x0000b40007a67a23 */ /* 0x100fe200000108a7 */
[----:B------:R-:W1:Y:S01]  /*5230*/  LDSM.16.MT88.4 R136, [R192+0x100] ;  /* 0x00010000c088783b */ /* 0x000e620000004200 */
        /* <DEDUP_REMOVED lines=9> */
[----:B------:R2:W3:Y:S01]  /*52d0*/  MUFU.EX2 R2, R135 ;  /* 0x0000008700027308 */ /* 0x0004e20000000800 */
[--C-:B------:R-:W-:Y:S02]  /*52e0*/  FFMA.FTZ R134, R9, c[0x0][0x2d0], -R168.reuse ;  /* 0x0000b40009867a23 */ /* 0x100fe400000108a8 */
[----:B------:R-:W-:Y:S01]  /*52f0*/  FMUL.FTZ R0, R133, c[0x0][0x2d0] ;  /* 0x0000b40085007a20 */ /* 0x000fe20000410000 */
[----:B------:R-:W-:Y:S01]  /*5300*/  MOV R133, R132 ;  /* 0x0000008400857202 */ /* 0x000fe20000000f00 */
[--C-:B------:R-:W-:Y:S02]  /*5310*/  FFMA.FTZ R226, R32, c[0x0][0x2d0], -R168.reuse ;  /* 0x0000b40020e27a23 */ /* 0x100fe400000108a8 */
[--C-:B------:R-:W-:Y:S02]  /*5320*/  FFMA.FTZ R228, R34, c[0x0][0x2d0], -R167.reuse ;  /* 0x0000b40022e47a23 */ /* 0x100fe400000108a7 */
[--C-:B------:R-:W-:Y:S01]  /*5330*/  FFMA.FTZ R169, R12, c[0x0][0x2d0], -R168.reuse ;  /* 0x0000b4000ca97a23 */ /* 0x100fe200000108a8 */
[----:B------:R-:W4:Y:S01]  /*5340*/  MUFU.EX2 R0, R0 ;  /* 0x0000000000007308 */ /* 0x000f220000000800 */
[--C-:B------:R-:W-:Y:S02]  /*5350*/  FFMA.FTZ R170, R13, c[0x0][0x2d0], -R168.reuse ;  /* 0x0000b4000daa7a23 */ /* 0x100fe400000108a8 */
[--C-:B------:R-:W-:Y:S02]  /*5360*/  FFMA.FTZ R171, R14, c[0x0][0x2d0], -R167.reuse ;  /* 0x0000b4000eab7a23 */ /* 0x100fe400000108a7 */
[--C-:B------:R-:W-:Y:S02]  /*5370*/  FFMA.FTZ R172, R15, c[0x0][0x2d0], -R167.reuse ;  /* 0x0000b4000fac7a23 */ /* 0x100fe400000108a7 */
[--C-:B------:R-:W-:Y:S02]  /*5380*/  FFMA.FTZ R173, R16, c[0x0][0x2d0], -R168.reuse ;  /* 0x0000b40010ad7a23 */ /* 0x100fe400000108a8 */
[----:B------:R-:W-:Y:S01]  /*5390*/  FFMA.FTZ R174, R17, c[0x0][0x2d0], -R168 ;  /* 0x0000b40011ae7a23 */ /* 0x000fe200000108a8 */
[----:B------:R-:W-:Y:S01]  /*53a0*/  MUFU.EX2 R164, R164 ;  /* 0x000000a400a47308 */ /* 0x000fe20000000800 */
[--C-:B------:R-:W-:Y:S02]  /*53b0*/  FFMA.FTZ R175, R18, c[0x0][0x2d0], -R167.reuse ;  /* 0x0000b40012af7a23 */ /* 0x100fe400000108a7 */
[--C-:B------:R-:W-:Y:S02]  /*53c0*/  FFMA.FTZ R224, R19, c[0x0][0x2d0], -R167.reuse ;  /* 0x0000b40013e07a23 */ /* 0x100fe400000108a7 */
[--C-:B--2---:R-:W-:Y:S02]  /*53d0*/  FFMA.FTZ R135, R6, c[0x0][0x2d0], -R167.reuse ;  /* 0x0000b40006877a23 */ /* 0x104fe400000108a7 */
[----:B------:R-:W-:Y:S02]  /*53e0*/  FFMA.FTZ R6, R10, c[0x0][0x2d0], -R167 ;  /* 0x0000b4000a067a23 */ /* 0x000fe400000108a7 */
[C---:B---3--:R-:W-:Y:S01]  /*53f0*/  FMUL.FTZ R8, R2.reuse, R128 ;  /* 0x0000008002087220 */ /* 0x048fe20000410000 */
[----:B------:R-:W2:Y:S01]  /*5400*/  MUFU.EX2 R165, R165 ;  /* 0x000000a500a57308 */ /* 0x000ea20000000800 */
[C---:B------:R-:W-:Y:S02]  /*5410*/  FMUL.FTZ R9, R2.reuse, R129 ;  /* 0x0000008102097220 */ /* 0x040fe40000410000 */
[----:B------:R-:W-:Y:S02]  /*5420*/  FMUL.FTZ R36, R2, R36 ;  /* 0x0000002402247220 */ /* 0x000fe40000410000 */
[C---:B----4-:R-:W-:Y:S02]  /*5430*/  FMUL.FTZ R10, R0.reuse, R130 ;  /* 0x00000082000a7220 */ /* 0x050fe40000410000 */
[----:B------:R-:W-:Y:S02]  /*5440*/  FMUL.FTZ R11, R0, R131 ;  /* 0x00000083000b7220 */ /* 0x000fe40000410000 */
[----:B------:R-:W-:Y:S01]  /*5450*/  FMUL.FTZ R37, R2, R37 ;  /* 0x0000002502257220 */ /* 0x000fe20000410000 */
[----:B------:R-:W-:Y:S01]  /*5460*/  MUFU.EX2 R5, R5 ;  /* 0x0000000500057308 */ /* 0x000fe20000000800 */
[C---:B------:R-:W-:Y:S02]  /*5470*/  FMUL.FTZ R38, R0.reuse, R38 ;  /* 0x0000002600267220 */ /* 0x040fe40000410000 */
[----:B------:R-:W-:Y:S02]  /*5480*/  FMUL.FTZ R39, R0, R39 ;  /* 0x0000002700277220 */ /* 0x000fe40000410000 */
[C---:B------:R-:W-:Y:S02]  /*5490*/  FMUL.FTZ R40, R2.reuse, R40 ;  /* 0x0000002802287220 */ /* 0x040fe40000410000 */
[----:B------:R-:W-:Y:S02]  /*54a0*/  FMUL.FTZ R41, R2, R41 ;  /* 0x0000002902297220 */ /* 0x000fe40000410000 */
[C---:B------:R-:W-:Y:S01]  /*54b0*/  FMUL.FTZ R42, R0.reuse, R42 ;  /* 0x0000002a002a7220 */ /* 0x040fe20000410000 */
[----:B------:R-:W3:Y:S01]  /*54c0*/  MUFU.EX2 R134, R134 ;  /* 0x0000008600867308 */ /* 0x000ee20000000800 */
[----:B------:R-:W-:Y:S02]  /*54d0*/  FMUL.FTZ R43, R0, R43 ;  /* 0x0000002b002b7220 */ /* 0x000fe40000410000 */
[C---:B------:R-:W-:Y:S01]  /*54e0*/  FMUL.FTZ R44, R2.reuse, R44 ;  /* 0x0000002c022c7220 */ /* 0x040fe20000410000 */
[----:B--2---:R-:W-:Y:S01]  /*54f0*/  F2FP.BF16.PACK_AB R128, R165, R164 ;  /* 0x000000a4a580723e */ /* 0x004fe200000010ff */
[----:B------:R-:W-:Y:S02]  /*5500*/  FMUL.FTZ R45, R2, R45 ;  /* 0x0000002d022d7220 */ /* 0x000fe40000410000 */
[C---:B------:R-:W-:Y:S02]  /*5510*/  FMUL.FTZ R46, R0.reuse, R46 ;  /* 0x0000002e002e7220 */ /* 0x040fe40000410000 */
[----:B------:R-:W-:Y:S01]  /*5520*/  FMUL.FTZ R47, R0, R47 ;  /* 0x0000002f002f7220 */ /* 0x000fe20000410000 */
[----:B------:R-:W2:Y:S01]  /*5530*/  MUFU.EX2 R135, R135 ;  /* 0x0000008700877308 */ /* 0x000ea20000000800 */
[C---:B------:R-:W-:Y:S02]  /*5540*/  FMUL.FTZ R48, R2.reuse, R48 ;  /* 0x0000003002307220 */ /* 0x040fe40000410000 */
[----:B------:R-:W-:Y:S02]  /*5550*/  FMUL.FTZ R49, R2, R49 ;  /* 0x0000003102317220 */ /* 0x000fe40000410000 */
[C---:B------:R-:W-:Y:S02]  /*5560*/  FMUL.FTZ R50, R0.reuse, R50 ;  /* 0x0000003200327220 */ /* 0x040fe40000410000 */
[----:B------:R-:W-:Y:S02]  /*5570*/  FMUL.FTZ R51, R0, R51 ;  /* 0x0000003300337220 */ /* 0x000fe40000410000 */
[C---:B------:R-:W-:Y:S01]  /*5580*/  FMUL.FTZ R12, R2.reuse, R124 ;  /* 0x0000007c020c7220 */ /* 0x040fe20000410000 */
[----:B------:R-:W-:Y:S01]  /*5590*/  MUFU.EX2 R6, R6 ;  /* 0x0000000600067308 */ /* 0x000fe20000000800 */
[----:B------:R-:W-:Y:S02]  /*55a0*/  FMUL.FTZ R13, R2, R125 ;  /* 0x0000007d020d7220 */ /* 0x000fe40000410000 */
[----:B------:R-:W-:Y:S01]  /*55b0*/  FMUL.FTZ R14, R0, R126 ;  /* 0x0000007e000e7220 */ /* 0x000fe20000410000 */
[----:B---3--:R-:W-:Y:S01]  /*55c0*/  F2FP.BF16.PACK_AB R130, R134, R5 ;  /* 0x000000058682723e */ /* 0x008fe200000010ff */
[----:B------:R-:W-:Y:S02]  /*55d0*/  FMUL.FTZ R15, R0, R127 ;  /* 0x0000007f000f7220 */ /* 0x000fe40000410000 */
[----:B------:R-:W-:Y:S01]  /*55e0*/  LDSM.16.MT88.4 R124, [R188+0x4100] ;  /* 0x00410000bc7c783b */ /* 0x000fe20000004200 */
[C---:B------:R-:W-:Y:S02]  /*55f0*/  FMUL.FTZ R52, R2.reuse, R52 ;  /* 0x0000003402347220 */ /* 0x040fe40000410000 */
[----:B------:R-:W3:Y:S01]  /*5600*/  MUFU.EX2 R7, R7 ;  /* 0x0000000700077308 */ /* 0x000ee20000000800 */
[----:B------:R-:W-:Y:S02]  /*5610*/  FMUL.FTZ R53, R2, R53 ;  /* 0x0000003502357220 */ /* 0x000fe40000410000 */
[----:B------:R-:W-:Y:S01]  /*5620*/  FMUL.FTZ R54, R0, R54 ;  /* 0x0000003600367220 */ /* 0x000fe20000410000 */
[----:B--2---:R-:W-:Y:S01]  /*5630*/  F2FP.BF16.PACK_AB R129, R166, R135 ;  /* 0x00000087a681723e */ /* 0x004fe200000010ff */
        /* <DEDUP_REMOVED lines=9> */
[----:B------:R-:W2:Y:S01]  /*56d0*/  MUFU.EX2 R170, R170 ;  /* 0x000000aa00aa7308 */ /* 0x000ea20000000800 */
[----:B------:R-:W-:Y:S02]  /*56e0*/  FMUL.FTZ R63, R0, R63 ;  /* 0x0000003f003f7220 */ /* 0x000fe40000410000 */
[C---:B------:R-:W-:Y:S01]  /*56f0*/  FMUL.FTZ R64, R2.reuse, R64 ;  /* 0x0000004002407220 */ /* 0x040fe20000410000 */
[----:B---3--:R-:W-:Y:S01]  /*5700*/  F2FP.BF16.PACK_AB R131, R7, R6 ;  /* 0x000000060783723e */ /* 0x008fe200000010ff */
[----:B------:R-:W-:Y:S02]  /*5710*/  FMUL.FTZ R65, R2, R65 ;  /* 0x0000004102417220 */ /* 0x000fe40000410000 */
[C---:B------:R-:W-:Y:S02]  /*5720*/  FMUL.FTZ R66, R0.reuse, R66 ;  /* 0x0000004200427220 */ /* 0x040fe40000410000 */
[----:B------:R-:W-:Y:S01]  /*5730*/  FMUL.FTZ R67, R0, R67 ;  /* 0x0000004300437220 */ /* 0x000fe20000410000 */
[----:B------:R-:W-:Y:S01]  /*5740*/  MUFU.EX2 R171, R171 ;  /* 0x000000ab00ab7308 */ /* 0x000fe20000000800 */
[C---:B-1----:R-:W-:Y:S05]  /*5750*/  HMMA.16816.F32.BF16 R8, R128.reuse, R136, R8 ;  /* 0x000000888008723c */ /* 0x042fea0000041808 */
[C---:B------:R-:W-:Y:S02]  /*5760*/  FMUL.FTZ R68, R2.reuse, R68 ;  /* 0x0000004402447220 */ /* 0x040fe40000410000 */
[----:B------:R-:W-:Y:S01]  /*5770*/  FMUL.FTZ R69, R2, R69 ;  /* 0x0000004502457220 */ /* 0x000fe20000410000 */
[C---:B------:R-:W-:Y:S01]  /*5780*/  HMMA.16816.F32.BF16 R36, R128.reuse, R138, R36 ;  /* 0x0000008a8024723c */ /* 0x040fe20000041824 */
[----:B------:R-:W1:Y:S01]  /*5790*/  LDSM.16.MT88.4 R136, [R188+0x100] ;  /* 0x00010000bc88783b */ /* 0x000e620000004200 */
[----:B------:R-:W3:Y:S02]  /*57a0*/  MUFU.EX2 R172, R172 ;  /* 0x000000ac00ac7308 */ /* 0x000ee40000000800 */
[C---:B------:R-:W-:Y:S02]  /*57b0*/  FMUL.FTZ R70, R0.reuse, R70 ;  /* 0x0000004600467220 */ /* 0x040fe40000410000 */
[----:B------:R-:W-:Y:S02]  /*57c0*/  FMUL.FTZ R71, R0, R71 ;  /* 0x0000004700477220 */ /* 0x000fe40000410000 */
[C---:B------:R-:W-:Y:S04]  /*57d0*/  HMMA.16816.F32.BF16 R40, R128.reuse, R140, R40 ;  /* 0x0000008c8028723c */ /* 0x040fe80000041828 */
[C---:B------:R-:W-:Y:S01]  /*57e0*/  FMUL.FTZ R72, R2.reuse, R72 ;  /* 0x0000004802487220 */ /* 0x040fe20000410000 */
[----:B------:R-:W-:Y:S01]  /*57f0*/  MUFU.EX2 R173, R173 ;  /* 0x000000ad00ad7308 */ /* 0x000fe20000000800 */
[----:B------:R-:W-:Y:S02]  /*5800*/  FMUL.FTZ R73, R2, R73 ;  /* 0x0000004902497220 */ /* 0x000fe40000410000 */
[C---:B------:R-:W-:Y:S01]  /*5810*/  HMMA.16816.F32.BF16 R44, R128.reuse, R142, R44 ;  /* 0x0000008e802c723c */ /* 0x040fe2000004182c */
[----:B------:R-:W4:Y:S03]  /*5820*/  LDSM.16.MT88.4 R140, [R192+0x2100] ;  /* 0x00210000c08c783b */ /* 0x000f260000004200 */
[C---:B------:R-:W-:Y:S02]  /*5830*/  FMUL.FTZ R74, R0.reuse, R74 ;  /* 0x0000004a004a7220 */ /* 0x040fe40000410000 */
[----:B------:R-:W-:Y:S01]  /*5840*/  FMUL.FTZ R75, R0, R75 ;  /* 0x0000004b004b7220 */ /* 0x000fe20000410000 */
[----:B------:R-:W5:Y:S01]  /*5850*/  MUFU.EX2 R174, R174 ;  /* 0x000000ae00ae7308 */ /* 0x000f620000000800 */
[C---:B------:R-:W-:Y:S04]  /*5860*/  HMMA.16816.F32.BF16 R48, R128.reuse, R144, R48 ;  /* 0x000000908030723c */ /* 0x040fe80000041830 */
[C---:B------:R-:W-:Y:S02]  /*5870*/  FMUL.FTZ R76, R2.reuse, R76 ;  /* 0x0000004c024c7220 */ /* 0x040fe40000410000 */
[----:B------:R-:W-:Y:S02]  /*5880*/  FMUL.FTZ R77, R2, R77 ;  /* 0x0000004d024d7220 */ /* 0x000fe40000410000 */
[C---:B------:R-:W-:Y:S01]  /*5890*/  HMMA.16816.F32.BF16 R52, R128.reuse, R146, R52 ;  /* 0x000000928034723c */ /* 0x040fe20000041834 */
[----:B------:R-:W2:Y:S01]  /*58a0*/  LDSM.16.MT88.4 R144, [R190+0x2100] ;  /* 0x00210000be90783b */ /* 0x000ea20000004200 */
[----:B------:R-:W-:Y:S02]  /*58b0*/  MUFU.EX2 R175, R175 ;  /* 0x000000af00af7308 */ /* 0x000fe40000000800 */
[C---:B------:R-:W-:Y:S02]  /*58c0*/  FMUL.FTZ R78, R0.reuse, R78 ;  /* 0x0000004e004e7220 */ /* 0x040fe40000410000 */
[----:B------:R-:W-:Y:S02]  /*58d0*/  FMUL.FTZ R79, R0, R79 ;  /* 0x0000004f004f7220 */ /* 0x000fe40000410000 */
[C---:B------:R-:W-:Y:S01]  /*58e0*/  FMUL.FTZ R80, R2.reuse, R80 ;  /* 0x0000005002507220 */ /* 0x040fe20000410000 */
[C---:B-1----:R-:W-:Y:S03]  /*58f0*/  HMMA.16816.F32.BF16 R56, R128.reuse, R136, R56 ;  /* 0x000000888038723c */ /* 0x042fe60000041838 */
[----:B------:R-:W-:Y:S01]  /*5900*/  FMUL.FTZ R81, R2, R81 ;  /* 0x0000005102517220 */ /* 0x000fe20000410000 */
[----:B------:R-:W1:Y:S01]  /*5910*/  MUFU.EX2 R224, R224 ;  /* 0x000000e000e07308 */ /* 0x000e620000000800 */
[C---:B------:R-:W-:Y:S02]  /*5920*/  FMUL.FTZ R82, R0.reuse, R82 ;  /* 0x0000005200527220 */ /* 0x040fe40000410000 */
[----:B------:R-:W-:Y:S01]  /*5930*/  FMUL.FTZ R83, R0, R83 ;  /* 0x0000005300537220 */ /* 0x000fe20000410000 */
[C---:B------:R-:W-:Y:S01]  /*5940*/  HMMA.16816.F32.BF16 R60, R128.reuse, R138, R60 ;  /* 0x0000008a803c723c */ /* 0x040fe2000004183c */
[----:B------:R-:W1:Y:S03]  /*5950*/  LDSM.16.MT88.4 R136, [R189+0x2100] ;  /* 0x00210000bd88783b */ /* 0x000e660000004200 */
[C---:B------:R-:W-:Y:S02]  /*5960*/  FMUL.FTZ R84, R2.reuse, R84 ;  /* 0x0000005402547220 */ /* 0x040fe40000410000 */
[----:B------:R-:W-:Y:S01]  /*5970*/  FMUL.FTZ R85, R2, R85 ;  /* 0x0000005502557220 */ /* 0x000fe20000410000 */
[----:B------:R-:W-:Y:S01]  /*5980*/  MUFU.EX2 R226, R226 ;  /* 0x000000e200e27308 */ /* 0x000fe20000000800 */
[C---:B----4-:R-:W-:Y:S04]  /*5990*/  HMMA.16816.F32.BF16 R64, R128.reuse, R140, R64 ;  /* 0x0000008c8040723c */ /* 0x050fe80000041840 */
[C---:B------:R-:W-:Y:S02]  /*59a0*/  FMUL.FTZ R86, R0.reuse, R86 ;  /* 0x0000005600567220 */ /* 0x040fe40000410000 */
[----:B------:R-:W-:Y:S02]  /*59b0*/  FMUL.FTZ R87, R0, R87 ;  /* 0x0000005700577220 */ /* 0x000fe40000410000 */
[C---:B------:R-:W-:Y:S01]  /*59c0*/  HMMA.16816.F32.BF16 R68, R128.reuse, R142, R68 ;  /* 0x0000008e8044723c */ /* 0x040fe20000041844 */
[----:B------:R-:W4:Y:S01]  /*59d0*/  LDSM.16.MT88.4 R140, [R188+0x2100] ;  /* 0x00210000bc8c783b */ /* 0x000f220000004200 */
[----:B------:R-:W-:Y:S02]  /*59e0*/  MUFU.EX2 R228, R228 ;  /* 0x000000e400e47308 */ /* 0x000fe40000000800 */
[C---:B------:R-:W-:Y:S02]  /*59f0*/  FMUL.FTZ R88, R2.reuse, R88 ;  /* 0x0000005802587220 */ /* 0x040fe40000410000 */
[----:B------:R-:W-:Y:S02]  /*5a00*/  FMUL.FTZ R89, R2, R89 ;  /* 0x0000005902597220 */ /* 0x000fe40000410000 */
[C---:B--2---:R-:W-:Y:S04]  /*5a10*/  HMMA.16816.F32.BF16 R72, R128.reuse, R144, R72 ;  /* 0x000000908048723c */ /* 0x044fe80000041848 */
[C---:B------:R-:W-:Y:S02]  /*5a20*/  FMUL.FTZ R90, R0.reuse, R90 ;  /* 0x0000005a005a7220 */ /* 0x040fe40000410000 */
[----:B------:R-:W-:Y:S02]  /*5a30*/  FMUL.FTZ R91, R0, R91 ;  /* 0x0000005b005b7220 */ /* 0x000fe40000410000 */
[C---:B------:R-:W-:Y:S01]  /*5a40*/  HMMA.16816.F32.BF16 R76, R128.reuse, R146, R76 ;  /* 0x00000092804c723c */ /* 0x040fe2000004184c */
[----:B------:R-:W2:Y:S03]  /*5a50*/  LDSM.16.MT88.4 R144, [R192+0x4100] ;  /* 0x00410000c090783b */ /* 0x000ea60000004200 */
        /* <DEDUP_REMOVED lines=11> */
[C---:B----4-:R-:W-:Y:S04]  /*5b10*/  HMMA.16816.F32.BF16 R88, R128.reuse, R140, R88 ;  /* 0x0000008c8058723c */ /* 0x050fe80000041858 */
[C---:B------:R-:W-:Y:S02]  /*5b20*/  FMUL.FTZ R100, R2.reuse, R100 ;  /* 0x0000006402647220 */ /* 0x040fe40000410000 */
[----:B------:R-:W-:Y:S02]  /*5b30*/  FMUL.FTZ R101, R2, R101 ;  /* 0x0000006502657220 */ /* 0x000fe40000410000 */
[C---:B------:R-:W-:Y:S01]  /*5b40*/  HMMA.16816.F32.BF16 R92, R128.reuse, R142, R92 ;  /* 0x0000008e805c723c */ /* 0x040fe2000004185c */
[----:B------:R-:W4:Y:S03]  /*5b50*/  LDSM.16.MT88.4 R140, [R189+0x4100] ;  /* 0x00410000bd8c783b */ /* 0x000f260000004200 */
[C---:B------:R-:W-:Y:S02]  /*5b60*/  FMUL.FTZ R102, R0.reuse, R102 ;  /* 0x0000006600667220 */ /* 0x040fe40000410000 */
[----:B------:R-:W-:Y:S02]  /*5b70*/  FMUL.FTZ R103, R0, R103 ;  /* 0x0000006700677220 */ /* 0x000fe40000410000 */
[C---:B--2---:R-:W-:Y:S04]  /*5b80*/  HMMA.16816.F32.BF16 R96, R128.reuse, R144, R96 ;  /* 0x000000908060723c */ /* 0x044fe80000041860 */
[C---:B------:R-:W-:Y:S02]  /*5b90*/  FMUL.FTZ R104, R2.reuse, R104 ;  /* 0x0000006802687220 */ /* 0x040fe40000410000 */
[----:B------:R-:W-:Y:S02]  /*5ba0*/  FMUL.FTZ R105, R2, R105 ;  /* 0x0000006902697220 */ /* 0x000fe40000410000 */
        /* <DEDUP_REMOVED lines=16> */
[----:B------:R-:W-:Y:S01]  /*5cb0*/  FMUL.FTZ R16, R2, R120 ;  /* 0x0000007802107220 */ /* 0x000fe20000410000 */
[----:B------:R-:W-:Y:S03]  /*5cc0*/  F2FP.BF16.PACK_AB R120, R170, R169 ;  /* 0x000000a9aa78723e */ /* 0x000fe600000010ff */
[----:B------:R-:W-:Y:S01]  /*5cd0*/  FMUL.FTZ R17, R2, R121 ;  /* 0x0000007902117220 */ /* 0x000fe20000410000 */
[C---:B------:R-:W-:Y:S01]  /*5ce0*/  HMMA.16816.F32.BF16 R112, R128.reuse, R142, R112 ;  /* 0x0000008e8070723c */ /* 0x040fe20000041870 */
[----:B------:R-:W2:Y:S02]  /*5cf0*/  LDSM.16.MT88.4 R140, [R190+0x900] ;  /* 0x00090000be8c783b */ /* 0x000ea40000004200 */
[----:B------:R-:W-:Y:S01]  /*5d00*/  FMUL.FTZ R18, R0, R122 ;  /* 0x0000007a00127220 */ /* 0x000fe20000410000 */
[----:B---3--:R-:W-:Y:S01]  /*5d10*/  F2FP.BF16.PACK_AB R121, R172, R171 ;  /* 0x000000abac79723e */ /* 0x008fe200000010ff */
[----:B------:R-:W-:Y:S01]  /*5d20*/  FMUL.FTZ R19, R0, R123 ;  /* 0x0000007b00137220 */ /* 0x000fe20000410000 */
[----:B-----5:R-:W-:Y:S01]  /*5d30*/  F2FP.BF16.PACK_AB R122, R174, R173 ;  /* 0x000000adae7a723e */ /* 0x020fe200000010ff */
[----:B------:R-:W-:Y:S01]  /*5d40*/  FMUL.FTZ R116, R2, R116 ;  /* 0x0000007402747220 */ /* 0x000fe20000410000 */
[----:B------:R-:W-:Y:S01]  /*5d50*/  F2FP.BF16.PACK_AB R123, R224, R175 ;  /* 0x000000afe07b723e */ /* 0x000fe200000010ff */
[----:B------:R-:W-:Y:S03]  /*5d60*/  FMUL.FTZ R117, R2, R117 ;  /* 0x0000007502757220 */ /* 0x000fe60000410000 */
[C---:B------:R-:W-:Y:S03]  /*5d70*/  HMMA.16816.F32.BF16 R16, R128.reuse, R124, R16 ;  /* 0x0000007c8010723c */ /* 0x040fe60000041810 */
[C---:B------:R-:W-:Y:S02]  /*5d80*/  FMUL.FTZ R118, R0.reuse, R118 ;  /* 0x0000007600767220 */ /* 0x040fe40000410000 */
[----:B------:R-:W-:Y:S02]  /*5d90*/  FMUL.FTZ R119, R0, R119 ;  /* 0x0000007700777220 */ /* 0x000fe40000410000 */
[----:B------:R-:W-:Y:S02]  /*5da0*/  FFMA.FTZ R164, R2, R225, R164 ;  /* 0x000000e102a47223 */ /* 0x000fe400000100a4 */
[----:B------:R-:W-:Y:S03]  /*5db0*/  FFMA.FTZ R135, R0, R221, R135 ;  /* 0x000000dd00877223 */ /* 0x000fe60000010087 */
[----:B------:R-:W-:Y:S01]  /*5dc0*/  HMMA.16816.F32.BF16 R116, R128, R126, R116 ;  /* 0x0000007e8074723c */ /* 0x000fe20000041874 */
[----:B------:R-:W3:Y:S02]  /*5dd0*/  LDSM.16.MT88.4 R124, [R188+0x2900] ;  /* 0x00290000bc7c783b */ /* 0x000ee40000004200 */
[----:B------:R-:W-:Y:S02]  /*5de0*/  FADD.FTZ R164, R165, R164 ;  /* 0x000000a4a5a47221 */ /* 0x000fe40000010000 */
[----:B------:R-:W-:Y:S02]  /*5df0*/  FADD.FTZ R135, R166, R135 ;  /* 0x00000087a6877221 */ /* 0x000fe40000010000 */
[----:B------:R-:W-:Y:S01]  /*5e00*/  FADD.FTZ R5, R5, R164 ;  /* 0x000000a405057221 */ /* 0x000fe20000010000 */
[C---:B-1----:R-:W-:Y:S01]  /*5e10*/  HMMA.16816.F32.BF16 R8, R120.reuse, R136, R8 ;  /* 0x000000887808723c */ /* 0x042fe20000041808 */
[----:B------:R-:W1:Y:S04]  /*5e20*/  LDSM.16.MT88.4 R128, [R192+0x4900] ;  /* 0x00490000c080783b */ /* 0x000e680000004200 */
[----:B------:R-:W-:Y:S02]  /*5e30*/  FADD.FTZ R0, R6, R135 ;  /* 0x0000008706007221 */ /* 0x000fe40000010000 */
[----:B------:R-:W-:Y:S01]  /*5e40*/  FADD.FTZ R134, R134, R5 ;  /* 0x0000000586867221 */ /* 0x000fe20000010000 */
[C---:B------:R-:W-:Y:S01]  /*5e50*/  HMMA.16816.F32.BF16 R36, R120.reuse, R138, R36 ;  /* 0x0000008a7824723c */ /* 0x040fe20000041824 */
[----:B------:R-:W4:Y:S03]  /*5e60*/  LDSM.16.MT88.4 R136, [R190+0x4900] ;  /* 0x00490000be88783b */ /* 0x000f260000004200 */
        /* <DEDUP_REMOVED lines=11> */
[----:B------:R-:W-:Y:S02]  /*5f20*/  FADD.FTZ R7, R175, R172 ;  /* 0x000000acaf077221 */ /* 0x000fe40000010000 */
[----:B------:R-:W-:Y:S02]  /*5f30*/  FADD.FTZ R5, R174, R5 ;  /* 0x00000005ae057221 */ /* 0x000fe40000010000 */
[C---:B------:R-:W-:Y:S01]  /*5f40*/  HMMA.16816.F32.BF16 R52, R120.reuse, R146, R52 ;  /* 0x000000927834723c */ /* 0x040fe20000041834 */
[----:B------:R-:W-:Y:S03]  /*5f50*/  LDSM.16.MT88.4 R144, [R189+0x3900] ;  /* 0x00390000bd90783b */ /* 0x000fe60000004200 */
[----:B------:R-:W-:Y:S04]  /*5f60*/  FADD.FTZ R7, R224, R7 ;  /* 0x00000007e0077221 */ /* 0x000fe80000010000 */
[C---:B------:R-:W-:Y:S08]  /*5f70*/  HMMA.16816.F32.BF16 R56, R120.reuse, R148, R56 ;  /* 0x000000947838723c */ /* 0x040ff00000041838 */
[C---:B------:R-:W-:Y:S01]  /*5f80*/  HMMA.16816.F32.BF16 R60, R120.reuse, R150, R60 ;  /* 0x00000096783c723c */ /* 0x040fe2000004183c */
[----:B------:R-:W-:Y:S07]  /*5f90*/  LDSM.16.MT88.4 R148, [R188+0x3900] ;  /* 0x00390000bc94783b */ /* 0x000fee0000004200 */
[C---:B------:R-:W-:Y:S07]  /*5fa0*/  HMMA.16816.F32.BF16 R64, R120.reuse, R152, R64 ;  /* 0x000000987840723c */ /* 0x040fee0000041840 */
[--C-:B------:R-:W-:Y:S01]  /*5fb0*/  FFMA.FTZ R152, R20, c[0x0][0x2d0], -R168.reuse ;  /* 0x0000b40014987a23 */ /* 0x100fe200000108a8 */
[C---:B------:R-:W-:Y:S04]  /*5fc0*/  HMMA.16816.F32.BF16 R68, R120.reuse, R154, R68 ;  /* 0x0000009a7844723c */ /* 0x040fe80000041844 */
[--C-:B------:R-:W-:Y:S01]  /*5fd0*/  FFMA.FTZ R153, R21, c[0x0][0x2d0], -R168.reuse ;  /* 0x0000b40015997a23 */ /* 0x100fe200000108a8 */
[----:B------:R-:W-:Y:S02]  /*5fe0*/  MUFU.EX2 R152, R152 ;  /* 0x0000009800987308 */ /* 0x000fe40000000800 */
[--C-:B------:R-:W-:Y:S01]  /*5ff0*/  FFMA.FTZ R154, R22, c[0x0][0x2d0], -R167.reuse ;  /* 0x0000b400169a7a23 */ /* 0x100fe200000108a7 */
[C---:B------:R-:W-:Y:S04]  /*6000*/  HMMA.16816.F32.BF16 R72, R120.reuse, R156, R72 ;  /* 0x0000009c7848723c */ /* 0x040fe80000041848 */
[--C-:B------:R-:W-:Y:S02]  /*6010*/  FFMA.FTZ R155, R23, c[0x0][0x2d0], -R167.reuse ;  /* 0x0000b400179b7a23 */ /* 0x100fe400000108a7 */
[----:B------:R-:W5:Y:S01]  /*6020*/  LDSM.16.MT88.4 R20, [R188+0x4900] ;  /* 0x00490000bc14783b */ /* 0x000f620000004200 */
[--C-:B------:R-:W-:Y:S01]  /*6030*/  FFMA.FTZ R156, R24, c[0x0][0x2d0], -R168.reuse ;  /* 0x0000b400189c7a23 */ /* 0x100fe200000108a8 */
[C---:B------:R-:W-:Y:S01]  /*6040*/  HMMA.16816.F32.BF16 R76, R120.reuse, R158, R76 ;  /* 0x0000009e784c723c */ /* 0x040fe2000004184c */
[----:B------:R-:W1:Y:S03]  /*6050*/  MUFU.EX2 R153, R153 ;  /* 0x0000009900997308 */ /* 0x000e660000000800 */
[--C-:B------:R-:W-:Y:S03]  /*6060*/  FFMA.FTZ R157, R25, c[0x0][0x2d0], -R168.reuse ;  /* 0x0000b400199d7a23 */ /* 0x100fe600000108a8 */
[--C-:B------:R-:W-:Y:S01]  /*6070*/  FFMA.FTZ R158, R26, c[0x0][0x2d0], -R167.reuse ;  /* 0x0000b4001a9e7a23 */ /* 0x100fe200000108a7 */
[C---:B------:R-:W-:Y:S03]  /*6080*/  HMMA.16816.F32.BF16 R80, R120.reuse, R160, R80 ;  /* 0x000000a07850723c */ /* 0x040fe60000041850 */
[----:B------:R-:W-:Y:S01]  /*6090*/  MUFU.EX2 R154, R154 ;  /* 0x0000009a009a7308 */ /* 0x000fe20000000800 */
[--C-:B------:R-:W-:Y:S02]  /*60a0*/  FFMA.FTZ R159, R27, c[0x0][0x2d0], -R167.reuse ;  /* 0x0000b4001b9f7a23 */ /* 0x100fe400000108a7 */
[----:B------:R-:W-:Y:S01]  /*60b0*/  LDSM.16.MT88.4 R24, [R190+0x1100] ;  /* 0x00110000be18783b */ /* 0x000fe20000004200 */
[--C-:B------:R-:W-:Y:S01]  /*60c0*/  FFMA.FTZ R160, R28, c[0x0][0x2d0], -R168.reuse ;  /* 0x0000b4001ca07a23 */ /* 0x100fe200000108a8 */
[C---:B------:R-:W-:Y:S04]  /*60d0*/  HMMA.16816.F32.BF16 R84, R120.reuse, R162, R84 ;  /* 0x000000a27854723c */ /* 0x040fe80000041854 */
[--C-:B------:R-:W-:Y:S01]  /*60e0*/  FFMA.FTZ R161, R29, c[0x0][0x2d0], -R168.reuse ;  /* 0x0000b4001da17a23 */ /* 0x100fe200000108a8 */
[----:B------:R-:W2:Y:S01]  /*60f0*/  MUFU.EX2 R155, R155 ;  /* 0x0000009b009b7308 */ /* 0x000ea20000000800 */
[----:B------:R-:W-:Y:S02]  /*6100*/  FFMA.FTZ R168, R33, c[0x0][0x2d0], -R168 ;  /* 0x0000b40021a87a23 */ /* 0x000fe400000108a8 */
[C---:B---3--:R-:W-:Y:S04]  /*6110*/  HMMA.16816.F32.BF16 R88, R120.reuse, R124, R88 ;  /* 0x0000007c7858723c */ /* 0x048fe80000041858 */
[--C-:B------:R-:W-:Y:S02]  /*6120*/  FFMA.FTZ R162, R30, c[0x0][0x2d0], -R167.reuse ;  /* 0x0000b4001ea27a23 */ /* 0x100fe400000108a7 */
[--C-:B------:R-:W-:Y:S01]  /*6130*/  FFMA.FTZ R163, R31, c[0x0][0x2d0], -R167.reuse ;  /* 0x0000b4001fa37a23 */ /* 0x100fe200000108a7 */
[----:B------:R-:W-:Y:S01]  /*6140*/  MUFU.EX2 R156, R156 ;  /* 0x0000009c009c7308 */ /* 0x000fe20000000800 */
[C---:B------:R-:W-:Y:S01]  /*6150*/  HMMA.16816.F32.BF16 R92, R120.reuse, R126, R92 ;  /* 0x0000007e785c723c */ /* 0x040fe2000004185c */
[----:B------:R-:W3:Y:S03]  /*6160*/  LDSM.16.MT88.4 R124, [R192+0x1100] ;  /* 0x00110000c07c783b */ /* 0x000ee60000004200 */
[----:B------:R-:W-:Y:S04]  /*6170*/  FFMA.FTZ R167, R35, c[0x0][0x2d0], -R167 ;  /* 0x0000b40023a77a23 */ /* 0x000fe800000108a7 */
[C---:B-1----:R-:W-:Y:S01]  /*6180*/  HMMA.16816.F32.BF16 R96, R120.reuse, R128, R96 ;  /* 0x000000807860723c */ /* 0x042fe20000041860 */
[----:B------:R-:W-:Y:S01]  /*6190*/  LDSM.16.MT88.4 R28, [R192+0x1900] ;  /* 0x00190000c01c783b */ /* 0x000fe20000004200 */
[----:B------:R-:W1:Y:S06]  /*61a0*/  MUFU.EX2 R157, R157 ;  /* 0x0000009d009d7308 */ /* 0x000e6c0000000800 */
[C---:B------:R-:W-:Y:S01]  /*61b0*/  HMMA.16816.F32.BF16 R100, R120.reuse, R130, R100 ;  /* 0x000000827864723c */ /* 0x040fe20000041864 */
[----:B------:R-:W1:Y:S03]  /*61c0*/  LDSM.16.MT88.4 R128, [R189+0x1100] ;  /* 0x00110000bd80783b */ /* 0x000e660000004200 */
[----:B------:R-:W-:Y:S04]  /*61d0*/  MUFU.EX2 R158, R158 ;  /* 0x0000009e009e7308 */ /* 0x000fe80000000800 */
[C---:B----4-:R-:W-:Y:S01]  /*61e0*/  HMMA.16816.F32.BF16 R12, R120.reuse, R136, R12 ;  /* 0x00000088780c723c */ /* 0x050fe2000004180c */
[----:B------:R-:W-:Y:S05]  /*61f0*/  LDSM.16.MT88.4 R32, [R188+0x1900] ;  /* 0x00190000bc20783b */ /* 0x000fea0000004200 */
[----:B------:R-:W4:Y:S02]  /*6200*/  MUFU.EX2 R159, R159 ;  /* 0x0000009f009f7308 */ /* 0x000f240000000800 */
[C---:B------:R-:W-:Y:S01]  /*6210*/  HMMA.16816.F32.BF16 R104, R120.reuse, R138, R104 ;  /* 0x0000008a7868723c */ /* 0x040fe20000041868 */
[----:B------:R-:W3:Y:S07]  /*6220*/  LDSM.16.MT88.4 R136, [R188+0x1100] ;  /* 0x00110000bc88783b */ /* 0x000eee0000004200 */
[C---:B--2---:R-:W-:Y:S01]  /*6230*/  HMMA.16816.F32.BF16 R108, R120.reuse, R140, R108 ;  /* 0x0000008c786c723c */ /* 0x044fe2000004186c */
[----:B------:R-:W-:Y:S07]  /*6240*/  MUFU.EX2 R160, R160 ;  /* 0x000000a000a07308 */ /* 0x000fee0000000800 */
[C---:B------:R-:W-:Y:S01]  /*6250*/  HMMA.16816.F32.BF16 R112, R120.reuse, R142, R112 ;  /* 0x0000008e7870723c */ /* 0x040fe20000041870 */
[----:B------:R-:W-:Y:S02]  /*6260*/  LDSM.16.MT88.4 R140, [R190+0x3100] ;  /* 0x00310000be8c783b */ /* 0x000fe40000004200 */
[----:B------:R-:W2:Y:S05]  /*6270*/  MUFU.EX2 R161, R161 ;  /* 0x000000a100a17308 */ /* 0x000eaa0000000800 */
[C---:B-----5:R-:W-:Y:S05]  /*6280*/  HMMA.16816.F32.BF16 R16, R120.reuse, R20, R16 ;  /* 0x000000147810723c */ /* 0x060fea0000041810 */
[----:B------:R-:W-:Y:S02]  /*6290*/  MUFU.EX2 R162, R162 ;  /* 0x000000a200a27308 */ /* 0x000fe40000000800 */
[----:B------:R-:W-:Y:S01]  /*62a0*/  F2FP.BF16.PACK_AB R20, R153, R152 ;  /* 0x000000989914723e */ /* 0x000fe200000010ff */
[----:B------:R-:W-:Y:S01]  /*62b0*/  HMMA.16816.F32.BF16 R116, R120, R22, R116 ;  /* 0x000000167874723c */ /* 0x000fe20000041874 */
[----:B------:R-:W5:Y:S03]  /*62c0*/  LDSM.16.MT88.4 R120, [R192+0x3100] ;  /* 0x00310000c078783b */ /* 0x000f660000004200 */
[----:B------:R-:W-:Y:S01]  /*62d0*/  F2FP.BF16.PACK_AB R21, R155, R154 ;  /* 0x0000009a9b15723e */ /* 0x000fe200000010ff */
[----:B------:R-:W-:Y:S02]  /*62e0*/  FADD.FTZ R152, R152, R5 ;  /* 0x0000000598987221 */ /* 0x000fe40000010000 */
[----:B-1----:R-:W-:Y:S01]  /*62f0*/  F2FP.BF16.PACK_AB R22, R157, R156 ;  /* 0x0000009c9d16723e */ /* 0x002fe200000010ff */
[----:B------:R-:W1:Y:S01]  /*6300*/  MUFU.EX2 R163, R163 ;  /* 0x000000a300a37308 */ /* 0x000e620000000800 */
[----:B----4-:R-:W-:Y:S03]  /*6310*/  F2FP.BF16.PACK_AB R23, R159, R158 ;  /* 0x0000009e9f17723e */ /* 0x010fe600000010ff */
[----:B------:R-:W-:Y:S02]  /*6320*/  FADD.FTZ R154, R154, R7 ;  /* 0x000000079a9a7221 */ /* 0x000fe40000010000 */
[----:B------:R-:W-:Y:S02]  /*6330*/  FADD.FTZ R153, R153, R152 ;  /* 0x0000009899997221 */ /* 0x000fe40000010000 */
[C---:B---3--:R-:W-:Y:S02]  /*6340*/  HMMA.16816.F32.BF16 R8, R20.reuse, R124, R8 ;  /* 0x0000007c1408723c */ /* 0x048fe40000041808 */
[----:B------:R-:W3:Y:S03]  /*6350*/  MUFU.EX2 R227, R168 ;  /* 0x000000a800e37308 */ /* 0x000ee60000000800 */
[----:B------:R-:W-:Y:S02]  /*6360*/  FADD.FTZ R155, R155, R154 ;  /* 0x0000009a9b9b7221 */ /* 0x000fe40000010000 */
[----:B------:R-:W-:Y:S01]  /*6370*/  FADD.FTZ R156, R156, R153 ;  /* 0x000000999c9c7221 */ /* 0x000fe20000010000 */
[C---:B------:R-:W-:Y:S01]  /*6380*/  HMMA.16816.F32.BF16 R36, R20.reuse, R126, R36 ;  /* 0x0000007e1424723c */ /* 0x040fe20000041824 */
[----:B------:R-:W4:Y:S03]  /*6390*/  LDSM.16.MT88.4 R124, [R189+0x3100] ;  /* 0x00310000bd7c783b */ /* 0x000f260000004200 */
[----:B------:R-:W1:Y:S01]  /*63a0*/  MUFU.EX2 R167, R167 ;  /* 0x000000a700a77308 */ /* 0x000e620000000800 */
[----:B------:R-:W-:Y:S02]  /*63b0*/  FADD.FTZ R158, R158, R155 ;  /* 0x0000009b9e9e7221 */ /* 0x000fe40000010000 */
[----:B------:R-:W-:Y:S01]  /*63c0*/  FADD.FTZ R157, R157, R156 ;  /* 0x0000009c9d9d7221 */ /* 0x000fe20000010000 */
[C---:B------:R-:W-:Y:S04]  /*63d0*/  HMMA.16816.F32.BF16 R40, R20.reuse, R24, R40 ;  /* 0x000000181428723c */ /* 0x040fe80000041828 */
[----:B------:R-:W-:Y:S04]  /*63e0*/  FADD.FTZ R159, R159, R158 ;  /* 0x0000009e9f9f7221 */ /* 0x000fe80000010000 */
[C---:B------:R-:W-:Y:S01]  /*63f0*/  HMMA.16816.F32.BF16 R44, R20.reuse, R26, R44 ;  /* 0x0000001a142c723c */ /* 0x040fe2000004182c */
[----:B------:R-:W1:Y:S07]  /*6400*/  LDSM.16.MT88.4 R24, [R188+0x3100] ;  /* 0x00310000bc18783b */ /* 0x000e6e0000004200 */
[C---:B------:R-:W-:Y:S08]  /*6410*/  HMMA.16816.F32.BF16 R48, R20.reuse, R128, R48 ;  /* 0x000000801430723c */ /* 0x040ff00000041830 */
[C---:B------:R-:W-:Y:S01]  /*6420*/  HMMA.16816.F32.BF16 R52, R20.reuse, R130, R52 ;  /* 0x000000821434723c */ /* 0x040fe20000041834 */
[----:B------:R-:W1:Y:S07]  /*6430*/  LDSM.16.MT88.4 R128, [R192+0x5100] ;  /* 0x00510000c080783b */ /* 0x000e6e0000004200 */
[C---:B------:R-:W-:Y:S08]  /*6440*/  HMMA.16816.F32.BF16 R56, R20.reuse, R136, R56 ;  /* 0x000000881438723c */ /* 0x040ff00000041838 */
[C---:B------:R-:W-:Y:S01]  /*6450*/  HMMA.16816.F32.BF16 R60, R20.reuse, R138, R60 ;  /* 0x0000008a143c723c */ /* 0x040fe2000004183c */
[----:B------:R-:W-:Y:S07]  /*6460*/  LDSM.16.MT88.4 R136, [R189+0x1900] ;  /* 0x00190000bd88783b */ /* 0x000fee0000004200 */
[C---:B-----5:R-:W-:Y:S08]  /*6470*/  HMMA.16816.F32.BF16 R64, R20.reuse, R120, R64 ;  /* 0x000000781440723c */ /* 0x060ff00000041840 */
[C---:B------:R-:W-:Y:S01]  /*6480*/  HMMA.16816.F32.BF16 R68, R20.reuse, R122, R68 ;  /* 0x0000007a1444723c */ /* 0x040fe20000041844 */
[----:B------:R-:W5:Y:S07]  /*6490*/  LDSM.16.MT88.4 R120, [R190+0x5100] ;  /* 0x00510000be78783b */ /* 0x000f6e0000004200 */
[C---:B------:R-:W-:Y:S08]  /*64a0*/  HMMA.16816.F32.BF16 R72, R20.reuse, R140, R72 ;  /* 0x0000008c1448723c */ /* 0x040ff00000041848 */
[C---:B------:R-:W-:Y:S01]  /*64b0*/  HMMA.16816.F32.BF16 R76, R20.reuse, R142, R76 ;  /* 0x0000008e144c723c */ /* 0x040fe2000004184c */
[----:B------:R-:W-:Y:S07]  /*64c0*/  LDSM.16.MT88.4 R140, [R190+0x3900] ;  /* 0x00390000be8c783b */ /* 0x000fee0000004200 */
[C---:B----4-:R-:W-:Y:S08]  /*64d0*/  HMMA.16816.F32.BF16 R80, R20.reuse, R124, R80 ;  /* 0x0000007c1450723c */ /* 0x050ff00000041850 */
[C---:B------:R-:W-:Y:S01]  /*64e0*/  HMMA.16816.F32.BF16 R84, R20.reuse, R126, R84 ;  /* 0x0000007e1454723c */ /* 0x040fe20000041854 */
[----:B------:R-:W4:Y:S07]  /*64f0*/  LDSM.16.MT88.4 R124, [R189+0x5100] ;  /* 0x00510000bd7c783b */ /* 0x000f2e0000004200 */
[C---:B-1----:R-:W-:Y:S08]  /*6500*/  HMMA.16816.F32.BF16 R88, R20.reuse, R24, R88 ;  /* 0x000000181458723c */ /* 0x042ff00000041858 */
[C---:B------:R-:W-:Y:S01]  /*6510*/  HMMA.16816.F32.BF16 R92, R20.reuse, R26, R92 ;  /* 0x0000001a145c723c */ /* 0x040fe2000004185c */
[----:B------:R-:W1:Y:S07]  /*6520*/  LDSM.16.MT88.4 R24, [R188+0x5100] ;  /* 0x00510000bc18783b */ /* 0x000e6e0000004200 */
[C---:B------:R-:W-:Y:S08]  /*6530*/  HMMA.16816.F32.BF16 R96, R20.reuse, R128, R96 ;  /* 0x000000801460723c */ /* 0x040ff00000041860 */
[C---:B------:R-:W-:Y:S08]  /*6540*/  HMMA.16816.F32.BF16 R100, R20.reuse, R130, R100 ;  /* 0x000000821464723c */ /* 0x040ff00000041864 */
[C---:B-----5:R-:W-:Y:S08]  /*6550*/  HMMA.16816.F32.BF16 R12, R20.reuse, R120, R12 ;  /* 0x00000078140c723c */ /* 0x060ff0000004180c */
[C---:B------:R-:W-:Y:S01]  /*6560*/  HMMA.16816.F32.BF16 R104, R20.reuse, R122, R104 ;  /* 0x0000007a1468723c */ /* 0x040fe20000041868 */
[----:B------:R-:W5:Y:S07]  /*6570*/  LDSM.16.MT88.4 R120, [R190+0x1900] ;  /* 0x00190000be78783b */ /* 0x000f6e0000004200 */
[C---:B----4-:R-:W-:Y:S08]  /*6580*/  HMMA.16816.F32.BF16 R108, R20.reuse, R124, R108 ;  /* 0x0000007c146c723c */ /* 0x050ff0000004186c */
[C---:B------:R-:W-:Y:S01]  /*6590*/  HMMA.16816.F32.BF16 R112, R20.reuse, R126, R112 ;  /* 0x0000007e1470723c */ /* 0x040fe20000041870 */
[----:B------:R-:W4:Y:S07]  /*65a0*/  LDSM.16.MT88.4 R124, [R192+0x3900] ;  /* 0x00390000c07c783b */ /* 0x000f2e0000004200 */
[C---:B-1----:R-:W-:Y:S08]  /*65b0*/  HMMA.16816.F32.BF16 R16, R20.reuse, R24, R16 ;  /* 0x000000181410723c */ /* 0x042ff00000041810 */
[----:B------:R-:W-:Y:S01]  /*65c0*/  HMMA.16816.F32.BF16 R116, R20, R26, R116 ;  /* 0x0000001a1474723c */ /* 0x000fe20000041874 */
[----:B------:R-:W1:Y:S06]  /*65d0*/  LDSM.16.MT88.4 R24, [R192+0x5900] ;  /* 0x00590000c018783b */ /* 0x000e6c0000004200 */
[----:B--2---:R-:W-:Y:S01]  /*65e0*/  F2FP.BF16.PACK_AB R20, R161, R160 ;  /* 0x000000a0a114723e */ /* 0x004fe200000010ff */
[----:B------:R-:W-:Y:S01]  /*65f0*/  FADD.FTZ R160, R160, R157 ;  /* 0x0000009da0a07221 */ /* 0x000fe20000010000 */
[----:B------:R-:W-:Y:S03]  /*6600*/  F2FP.BF16.PACK_AB R21, R163, R162 ;  /* 0x000000a2a315723e */ /* 0x000fe600000010ff */
[----:B---3--:R-:W-:Y:S01]  /*6610*/  F2FP.BF16.PACK_AB R22, R227, R226 ;  /* 0x000000e2e316723e */ /* 0x008fe200000010ff */
[----:B------:R-:W-:Y:S01]  /*6620*/  FADD.FTZ R162, R162, R159 ;  /* 0x0000009fa2a27221 */ /* 0x000fe20000010000 */
[----:B------:R-:W-:Y:S01]  /*6630*/  F2FP.BF16.PACK_AB R23, R167, R228 ;  /* 0x000000e4a717723e */ /* 0x000fe200000010ff */
[----:B------:R-:W-:Y:S02]  /*6640*/  FADD.FTZ R161, R161, R160 ;  /* 0x000000a0a1a17221 */ /* 0x000fe40000010000 */
[----:B------:R-:W-:Y:S02]  /*6650*/  FADD.FTZ R163, R163, R162 ;  /* 0x000000a2a3a37221 */ /* 0x000fe40000010000 */
[----:B------:R-:W-:Y:S02]  /*6660*/  FADD.FTZ R226, R226, R161 ;  /* 0x000000a1e2e27221 */ /* 0x000fe40000010000 */
[C---:B------:R-:W-:Y:S01]  /*6670*/  HMMA.16816.F32.BF16 R128, R20.reuse, R28, R8 ;  /* 0x0000001c1480723c */ /* 0x040fe20000041808 */
[----:B------:R-:W2:Y:S02]  /*6680*/  LDSM.16.MT88.4 R8, [R190+0x5900] ;  /* 0x00590000be08783b */ /* 0x000ea40000004200 */
[----:B------:R-:W-:Y:S02]  /*6690*/  FADD.FTZ R228, R228, R163 ;  /* 0x000000a3e4e47221 */ /* 0x000fe40000010000 */
[----:B------:R-:W-:Y:S02]  /*66a0*/  FADD.FTZ R225, R227, R226 ;  /* 0x000000e2e3e17221 */ /* 0x000fe40000010000 */
[----:B------:R-:W-:Y:S01]  /*66b0*/  FADD.FTZ R221, R167, R228 ;  /* 0x000000e4a7dd7221 */ /* 0x000fe20000010000 */
[C---:B------:R-:W-:Y:S01]  /*66c0*/  HMMA.16816.F32.BF16 R36, R20.reuse, R30, R36 ;  /* 0x0000001e1424723c */ /* 0x040fe20000041824 */
[----:B------:R-:W3:Y:S07]  /*66d0*/  LDSM.16.MT88.4 R28, [R189+0x5900] ;  /* 0x00590000bd1c783b */ /* 0x000eee0000004200 */
[C---:B-----5:R-:W-:Y:S08]  /*66e0*/  HMMA.16816.F32.BF16 R40, R20.reuse, R120, R40 ;  /* 0x000000781428723c */ /* 0x060ff00000041828 */
[C---:B------:R-:W-:Y:S08]  /*66f0*/  HMMA.16816.F32.BF16 R44, R20.reuse, R122, R44 ;  /* 0x0000007a142c723c */ /* 0x040ff0000004182c */
[C---:B------:R-:W-:Y:S08]  /*6700*/  HMMA.16816.F32.BF16 R48, R20.reuse, R136, R48 ;  /* 0x000000881430723c */ /* 0x040ff00000041830 */
[C---:B------:R-:W-:Y:S08]  /*6710*/  HMMA.16816.F32.BF16 R52, R20.reuse, R138, R52 ;  /* 0x0000008a1434723c */ /* 0x040ff00000041834 */
[C---:B------:R-:W-:Y:S08]  /*6720*/  HMMA.16816.F32.BF16 R56, R20.reuse, R32, R56 ;  /* 0x000000201438723c */ /* 0x040ff00000041838 */
[C---:B------:R-:W-:Y:S08]  /*6730*/  HMMA.16816.F32.BF16 R60, R20.reuse, R34, R60 ;  /* 0x00000022143c723c */ /* 0x040ff0000004183c */
[C---:B----4-:R-:W-:Y:S08]  /*6740*/  HMMA.16816.F32.BF16 R64, R20.reuse, R124, R64 ;  /* 0x0000007c1440723c */ /* 0x050ff00000041840 */
        /* <DEDUP_REMOVED lines=8> */
[C---:B------:R-:W-:Y:S01]  /*67d0*/  HMMA.16816.F32.BF16 R100, R20.reuse, R26, R100 ;  /* 0x0000001a1464723c */ /* 0x040fe20000041864 */
[----:B------:R-:W1:Y:S07]  /*67e0*/  LDSM.16.MT88.4 R24, [R188+0x5900] ;  /* 0x00590000bc18783b */ /* 0x000e6e0000004200 */
[C---:B--2---:R-:W-:Y:S08]  /*67f0*/  HMMA.16816.F32.BF16 R124, R20.reuse, R8, R12 ;  /* 0x00000008147c723c */ /* 0x044ff0000004180c */
[C---:B------:R-:W-:Y:S08]  /*6800*/  HMMA.16816.F32.BF16 R104, R20.reuse, R10, R104 ;  /* 0x0000000a1468723c */ /* 0x040ff00000041868 */
[C---:B---3--:R-:W-:Y:S08]  /*6810*/  HMMA.16816.F32.BF16 R108, R20.reuse, R28, R108 ;  /* 0x0000001c146c723c */ /* 0x048ff0000004186c */
[C---:B------:R-:W-:Y:S08]  /*6820*/  HMMA.16816.F32.BF16 R112, R20.reuse, R30, R112 ;  /* 0x0000001e1470723c */ /* 0x040ff00000041870 */
[C---:B-1----:R-:W-:Y:S08]  /*6830*/  HMMA.16816.F32.BF16 R120, R20.reuse, R24, R16 ;  /* 0x000000181478723c */ /* 0x042ff00000041810 */
[----:B------:R-:W-:Y:S01]  /*6840*/  HMMA.16816.F32.BF16 R116, R20, R26, R116 ;  /* 0x0000001a1474723c */ /* 0x000fe20000041874 */
[----:B------:R-:W-:-:S07]  /*6850*/  @P0 BRA `(.L_x_1700) ;  /* 0xffffd9d000000947 */ /* 0x000fce000383ffff */
.L_x_1699:
        /* <DEDUP_REMOVED lines=354> */
[----:B--23--:R-:W2:Y:S01]  /*7e80*/  LDS.128 R52, [R203+0x80] ;  /* 0x00008000cb347984 */ /* 0x00cea20000000c00 */
[----:B------:R-:W-:-:S02]  /*7e90*/  ISETP.GE.AND P1, PT, R207, c[0x0][0x3c8], PT ;  /* 0x0000f200cf007a0c */ /* 0x000fc40003f26270 */
[----:B------:R-:W-:Y:S01]  /*7ea0*/  ISETP.GE.AND P0, PT, R206, c[0x0][0x3c8], PT ;  /* 0x0000f200ce007a0c */ /* 0x000fe20003f06270 */
[----:B------:R-:W3:Y:S01]  /*7eb0*/  LDS.128 R12, [R203+0x4080] ;  /* 0x00408000cb0c7984 */ /* 0x000ee20000000c00 */
        /* <DEDUP_REMOVED lines=11> */
[----:B--2---:R1:W-:Y:S04]  /*7f70*/  @!P2 ST.E.128 [R58.64], R52 ;  /* 0x000000343a00a985 */ /* 0x0043e8000c101d0c */
[----:B---3--:R1:W-:Y:S04]  /*7f80*/  @!P1 ST.E.128 [R60.64], R12 ;  /* 0x0000000c3c009985 */ /* 0x0083e8000c101d0c */
[----:B-----5:R1:W-:Y:S02]  /*7f90*/  @!P0 ST.E.128 [R2.64], R8 ;  /* 0x0000000802008985 */ /* 0x0203e4000c101d0c */
.L_x_1704:
[----:B---3--:R-:W-:Y:S05]  /*7fa0*/  BSYNC B0 ;  /* 0x0000000000007941 */ /* 0x008fea0003800000 */
.L_x_1703:
        /* <DEDUP_REMOVED lines=21> */
.L_x_1706:
[----:B------:R-:W-:Y:S05]  /*8100*/  BSYNC B0 ;  /* 0x0000000000007941 */ /* 0x000fea0003800000 */
.L_x_1705:
        /* <DEDUP_REMOVED lines=21> */
.L_x_1708:
[----:B------:R-:W-:Y:S05]  /*8260*/  BSYNC B0 ;  /* 0x0000000000007941 */ /* 0x000fea0003800000 */
.L_x_1707:
        /* <DEDUP_REMOVED lines=22> */
.L_x_1709:
        /* <DEDUP_REMOVED lines=11> */
.L_x_3422:


//--------------------- .text._ZN7cutlass13device_kernelIN5flash19enable_sm80_to_sm89INS1_16FlashAttnFwdSm80INS1_25CollectiveMainloopFwdSm80ILi8ELi1ELb0EN4cute5tupleIJNS5_1CILi128EEENS7_ILi64EEENS7_ILi192EEEEEELi192ENS_10bfloat16_tEfNS_4arch4Sm80ELb0ELb0ELb0ELb1ELb1ELb0ELb1ELb0EEENS1_21CollectiveEpilogueFwdINS6_IJS8_SA_S9_EEENS6_IJNS7_ILi1EEESI_SI_EEESC_SE_Li256ELb1ELb1ELb0ELb0EEENS1_19SingleTileSchedulerILb1ELb0ELb1ELi128EEEEEEEEEvNT_6ParamsE --------------------------
	.section	.text._ZN7cutlass13device_kernelIN5flash19enable_sm80_to_sm89INS1_16FlashAttnFwdSm80INS1_25CollectiveMainloopFwdSm80ILi8ELi1ELb0EN4cute5tupleIJNS5_1CILi128EEENS7_ILi64EEENS7_ILi192EEEEEELi192ENS_10bfloat16_tEfNS_4arch4Sm80ELb0ELb0ELb0ELb1ELb1ELb0ELb1ELb0EEENS1_21CollectiveEpilogueFwdINS6_IJS8_SA_S9_EEENS6_IJNS7_ILi1EEESI_SI_EEESC_SE_Li256ELb1ELb1ELb0ELb0EEENS1_19SingleTileSchedulerILb1ELb0ELb1ELi128EEEEEEEEEvNT_6ParamsE,"ax",@progbits
	.sectioninfo	@"SHI_REGISTERS=230"
	.align	128
.text._ZN7cutlass13device_kernelIN5flash19enable_sm80_to_sm89INS1_16FlashAttnFwdSm80INS1_25CollectiveMainloopFwdSm80ILi8ELi1ELb0EN4cute5tupleIJNS5_1CILi128EEENS7_ILi64EEENS7_ILi192EEEEEELi192ENS_10bfloat16_tEfNS_4arch4Sm80ELb0ELb0ELb0ELb1ELb1ELb0ELb1ELb0EEENS1_21CollectiveEpilogueFwdINS6_IJS8_SA_S9_EEENS6_IJNS7_ILi1EEESI_SI_EEESC_SE_Li256ELb1ELb1ELb0ELb0EEENS1_19SingleTileSchedulerILb1ELb0ELb1ELi128EEEEEEEEEvNT_6ParamsE:
        .type           _ZN7cutlass13device_kernelIN5flash19enable_sm80_to_sm89INS1_16FlashAttnFwdSm80INS1_25CollectiveMainloopFwdSm80ILi8ELi1ELb0EN4cute5tupleIJNS5_1CILi128EEENS7_ILi64EEENS7_ILi192EEEEEELi192ENS_10bfloat16_tEfNS_4arch4Sm80ELb0ELb0ELb0ELb1ELb1ELb0ELb1ELb0EEENS1_21CollectiveEpilogueFwdINS6_IJS8_SA_S9_EEENS6_IJNS7_ILi1EEESI_SI_EEESC_SE_Li256ELb1ELb1ELb0ELb0EEENS1_19SingleTileSchedulerILb1ELb0ELb1ELi128EEEEEEEEEvNT_6ParamsE,@function
        .size           _ZN7cutlass13device_kernelIN5flash19enable_sm80_to_sm89INS1_16FlashAttnFwdSm80INS1_25CollectiveMainloopFwdSm80ILi8ELi1ELb0EN4cute5tupleIJNS5_1CILi128EEENS7_ILi64EEENS7_ILi192EEEEEELi192ENS_10bfloat16_tEfNS_4arch4Sm80ELb0ELb0ELb0ELb1ELb1ELb0ELb1ELb0EEENS1_21CollectiveEpilogueFwdINS6_IJS8_SA_S9_EEENS6_IJNS7_ILi1EEESI_SI_EEESC_SE_Li256ELb1ELb1ELb0ELb0EEENS1_19SingleTileSchedulerILb1ELb0ELb1ELi128EEEEEEEEEvNT_6ParamsE,(.L_x_3423 - _ZN7cutlass13device_kernelIN5flash19enable_sm80_to_sm89INS1_16FlashAttnFwdSm80INS1_25CollectiveMainloopFwdSm80ILi8ELi1ELb0EN4cute5tupleIJNS5_1CILi128EEENS7_ILi64EEENS7_ILi192EEEEEELi192ENS_10bfloat16_tEfNS_4arch4Sm80ELb0ELb0ELb0ELb1ELb1ELb0ELb1ELb0EEENS1_21CollectiveEpilogueFwdINS6_IJS8_SA_S9_EEENS6_IJNS7_ILi1EEESI_SI_EEESC_SE_Li256ELb1ELb1ELb0ELb0EEENS1_19SingleTileSchedulerILb1ELb0ELb1ELi128EEEEEEEEEvNT_6ParamsE)
        .other          _ZN7cutlass13device_kernelIN5flash19enable_sm80_to_sm89INS1_16FlashAttnFwdSm80INS1_25CollectiveMainloopFwdSm80ILi8ELi1ELb0EN4cute5tupleIJNS5_1CILi128EEENS7_ILi64EEENS7_ILi192EEEEEELi192ENS_10bfloat16_tEfNS_4arch4Sm80ELb0ELb0ELb0ELb1ELb1ELb0ELb1ELb0EEENS1_21CollectiveEpilogueFwdINS6_IJS8_SA_S9_EEENS6_IJNS7_ILi1EEESI_SI_EEESC_SE_Li256ELb1ELb1ELb0ELb0EEENS1_19SingleTileSchedulerILb1ELb0ELb1ELi128EEEEEEEEEvNT_6ParamsE,@"STO_CUDA_ENTRY STV_DEFAULT"
_ZN7cutlass13device_kernelIN5flash19enable_sm80_to_sm89INS1_16FlashAttnFwdSm80INS1_25CollectiveMainloopFwdSm80ILi8ELi1ELb0EN4cute5tupleIJNS5_1CILi128EEENS7_ILi64EEENS7_ILi192EEEEEELi192ENS_10bfloat16_tEfNS_4arch4Sm80ELb0ELb0ELb0ELb1ELb1ELb0ELb1ELb0EEENS1_21CollectiveEpilogueFwdINS6_IJS8_SA_S9_EEENS6_IJNS7_ILi1EEESI_SI_EEESC_SE_Li256ELb1ELb1ELb0ELb0EEENS1_19SingleTileSchedulerILb1ELb0ELb1ELi128EEEEEEEEEvNT_6ParamsE:
        /* <DEDUP_REMOVED lines=20> */
.L_x_1711:
        /* <DEDUP_REMOVED lines=13> */
.L_x_1713:
[----:B------:R-:W-:Y:S02]  /*0210*/  ULDC UR6, c[0x0][0x54c] ;  /* 0x0001530000067ab9 */ /* 0x000fe40000000800 */
.L_x_1712:
[----:B------:R-:W-:Y:S02]  /*0220*/  ULDC UR4, c[0x0][0x548] ;  /* 0x0001520000047ab9 */ /* 0x000fe40000000800 */
[----:B------:R-:W-:-:S02]  /*0230*/  USHF.L.U32 UR5, UR5, 0x7, URZ ;  /* 0x0000000705057899 */ /* 0x000fc4000800063f */
[----:B------:R-:W-:-:S04]  /*0240*/  UIMAD UR4, UR6, UR4, URZ ;  /* 0x00000004060472a4 */ /* 0x000fc8000f8e023f */
[----:B------:R-:W-:-:S04]  /*0250*/  UISETP.GE.AND UP0, UPT, UR5, UR4, UPT ;  /* 0x000000040500728c */ /* 0x000fc8000bf06270 */
[----:B------:R-:W-:Y:S01]  /*0260*/  USEL UR16, UR16, 0xffffffff, !UP0 ;  /* 0xffffffff10107887 */ /* 0x000fe2000c000000 */
[----:B------:R-:W-:Y:S05]  /*0270*/  BRA `(.L_x_1714) ;  /* 0x000001b000007947 */ /* 0x000fea0003800000 */
.L_x_1710:
        /* <DEDUP_REMOVED lines=8> */
.L_x_1715:
        /* <DEDUP_REMOVED lines=13> */
.L_x_1717:
[----:B------:R-:W-:Y:S02]  /*03d0*/  ULDC UR6, c[0x0][0x54c] ;  /* 0x0001530000067ab9 */ /* 0x000fe40000000800 */
.L_x_1716:
[----:B------:R-:W-:Y:S02]  /*03e0*/  ULDC UR4, c[0x0][0x548] ;  /* 0x0001520000047ab9 */ /* 0x000fe40000000800 */
[----:B------:R-:W-:-:S02]  /*03f0*/  USHF.L.U32 UR5, UR5, 0x7, URZ ;  /* 0x0000000705057899 */ /* 0x000fc4000800063f */
[----:B------:R-:W-:-:S04]  /*0400*/  UIMAD UR4, UR6, UR4, URZ ;  /* 0x00000004060472a4 */ /* 0x000fc8000f8e023f */
[----:B------:R-:W-:-:S04]  /*0410*/  UISETP.GE.AND UP0, UPT, UR5, UR4, UPT ;  /* 0x000000040500728c */ /* 0x000fc8000bf06270 */
[----:B------:R-:W-:-:S06]  /*0420*/  USEL UR16, UR16, 0xffffffff, !UP0 ;  /* 0xffffffff10107887 */ /* 0x000fcc000c000000 */
.L_x_1714:
        /* <DEDUP_REMOVED lines=44> */
.L_x_1718:
        /* <DEDUP_REMOVED lines=9> */
.L_x_1719:
        /* <DEDUP_REMOVED lines=10> */
.L_x_1720:
[----:B-----5:R-:W-:Y:S01]  /*0820*/  IMAD.IADD R7, R3, 0x1, -R204 ;  /* 0x0000000103077824 */ /* 0x020fe200078e0acc */
[----:B------:R-:W-:Y:S01]  /*0830*/  PLOP3.LUT P2, PT, PT, PT, PT, 0x80, 0x0 ;  /* 0x000000000000781c */ /* 0x000fe20003f4f070 */
[----:B------:R-:W-:Y:S01]  /*0840*/  CS2R R118, SRZ ;  /* 0x0000000000767805 */ /* 0x000fe2000001ff00 */
[----:B------:R-:W-:Y:S01]  /*0850*/  CS2R R116, SRZ ;  /* 0x0000000000747805 */ /* 0x000fe2000001ff00 */
[----:B------:R-:W-:Y:S01]  /*0860*/  CS2R R122, SRZ ;  /* 0x00000000007a7805 */ /* 0x000fe2000001ff00 */
[C---:B------:R-:W-:Y:S01]  /*0870*/  ISETP.GE.AND P0, PT, R7.reuse, 0x1, PT ;  /* 0x000000010700780c */ /* 0x040fe20003f06270 */
[----:B------:R-:W-:Y:S01]  /*0880*/  CS2R R120, SRZ ;  /* 0x0000000000787805 */ /* 0x000fe2000001ff00 */
[----:B-1----:R-:W-:Y:S01]  /*0890*/  IADD3 R2, R7, 0x3f, RZ ;  /* 0x0000003f07027810 */ /* 0x002fe20007ffe0ff */
        /* <DEDUP_REMOVED lines=57> */
[----:B------:R-:W1:Y:S01]  /*0c30*/  S2R R13, SR_CTAID.X ;  /* 0x00000000000d7919 */ /* 0x000e620000002500 */
[----:B------:R-:W-:Y:S01]  /*0c40*/  SHF.R.S32.HI R11, RZ, 0x1f, R4 ;  /* 0x0000001fff0b7819 */ /* 0x000fe20000011404 */
[----:B------:R-:W-:Y:S02]  /*0c50*/  USHF.R.S32.HI UR7, URZ, 0x1f, UR8 ;  /* 0x0000001f3f077899 */ /* 0x000fe40008011408 */
[----:B------:R2:W3:Y:S01]  /*0c60*/  @P1 LDG.E R5, [R2.64] ;  /* 0x0000000e02051981 */ /* 0x0004e2000c1e1900 */
[CC--:B------:R-:W-:Y:S01]  /*0c70*/  LEA.HI R44, R11.reuse, R4.reuse, RZ, 0x3 ;  /* 0x000000040b2c7211 */ /* 0x0c0fe200078f18ff */
[----:B------:R-:W-:Y:S01]  /*0c80*/  ULDC.64 UR4, c[0x0][0x178] ;  /* 0x00005e0000047ab9 */ /* 0x000fe20000000a00 */
[----:B------:R-:W-:Y:S01]  /*0c90*/  LEA.HI R80, R11, R4, RZ, 0x4 ;  /* 0x000000040b507211 */ /* 0x000fe200078f20ff */
[----:B------:R-:W-:Y:S01]  /*0ca0*/  UIMAD UR7, UR7, UR4, URZ ;  /* 0x00000004070772a4 */ /* 0x000fe2000f8e023f */
[----:B------:R-:W-:Y:S01]  /*0cb0*/  LOP3.LUT R9, R44, 0xfffffff8, RZ, 0xc0, !PT ;  /* 0xfffffff82c097812 */ /* 0x000fe200078ec0ff */
[----:B------:R-:W-:Y:S01]  /*0cc0*/  UIMAD.WIDE.U32 UR10, UR8, UR4, URZ ;  /* 0x00000004080a72a5 */ /* 0x000fe2000f8e003f */
[----:B------:R-:W-:Y:S01]  /*0cd0*/  SHF.R.S32.HI R44, RZ, 0x3, R44 ;  /* 0x00000003ff2c7819 */ /* 0x000fe2000001142c */
[----:B------:R-:W-:Y:S01]  /*0ce0*/  UIMAD UR7, UR8, UR5, UR7 ;  /* 0x00000005080772a4 */ /* 0x000fe2000f8e0207 */
[----:B------:R-:W-:Y:S01]  /*0cf0*/  BSSY B0, `(.L_x_1722) ;  /* 0x0000058000007945 */ /* 0x000fe20003800000 */
[----:B------:R-:W-:Y:S01]  /*0d00*/  USHF.R.S32.HI UR8, URZ, 0x1f, UR16 ;  /* 0x0000001f3f087899 */ /* 0x000fe20008011410 */
[----:B------:R-:W-:Y:S01]  /*0d10*/  SHF.R.S32.HI R145, RZ, 0x6, R145 ;  /* 0x00000006ff917819 */ /* 0x000fe20000011491 */
[----:B------:R-:W-:-:S02]  /*0d20*/  ULDC.64 UR4, c[0x0][0x1b8] ;  /* 0x00006e0000047ab9 */ /* 0x000fc40000000a00 */
[----:B------:R-:W-:Y:S02]  /*0d30*/  UIADD3 UR11, UR11, UR7, URZ ;  /* 0x000000070b0b7290 */ /* 0x000fe4000fffe03f */
[----:B------:R-:W-:Y:S02]  /*0d40*/  UIMAD UR7, UR6, UR4, URZ ;  /* 0x00000004060772a4 */ /* 0x000fe4000f8e023f */
        /* <DEDUP_REMOVED lines=44> */
[----:B------:R-:W-:Y:S01]  /*1010*/  IADD3 R9, R135, 0x40, RZ ;  /* 0x0000004087097810 */ /* 0x000fe20007ffe0ff */
        /* <DEDUP_REMOVED lines=8> */
[----:B------:R-:W-:Y:S02]  /*10a0*/  LEA.HI R18, R11, R4, RZ, 0x6 ;  /* 0x000000040b127211 */ /* 0x000fe400078f30ff */
[----:B------:R-:W-:Y:S02]  /*10b0*/  LOP3.LUT R3, R6, 0xfffffff8, RZ, 0xc0, !PT ;  /* 0xfffffff806037812 */ /* 0x000fe400078ec0ff */
[----:B------:R-:W-:Y:S01]  /*10c0*/  ISETP.GE.AND P4, PT, R9, c[0x0][0x198], PT ;  /* 0x0000660009007a0c */ /* 0x000fe20003f86270 */
[----:B------:R-:W-:Y:S02]  /*10d0*/  IMAD.SHL.U32 R18, R18, 0x8, RZ ;  /* 0x0000000812127824 */ /* 0x000fe400078e00ff */
[----:B------:R-:W-:Y:S01]  /*10e0*/  IMAD.IADD R3, R8, 0x1, -R3 ;  /* 0x0000000108037824 */ /* 0x000fe200078e0a03 */
[----:B------:R-:W-:-:S02]  /*10f0*/  IADD3 R8, R135, 0x80, RZ ;  /* 0x0000008087087810 */ /* 0x000fc40007ffe0ff */
[----:B------:R-:W-:Y:S02]  /*1100*/  LOP3.LUT R199, R199, 0xfffffe00, R18, 0xf8, !PT ;  /* 0xfffffe00c7c77812 */ /* 0x000fe400078ef812 */
        /* <DEDUP_REMOVED lines=9> */
[----:B------:R-:W-:Y:S01]  /*11a0*/  IMAD.WIDE R20, R135, 0x2, R14 ;  /* 0x0000000287147825 */ /* 0x000fe200078e020e */
        /* <DEDUP_REMOVED lines=12> */
.L_x_1723:
[----:B-12-4-:R-:W-:Y:S05]  /*1270*/  BSYNC B0 ;  /* 0x0000000000007941 */ /* 0x016fea0003800000 */
.L_x_1722:
        /* <DEDUP_REMOVED lines=20> */
.L_x_1725:
[----:B------:R-:W-:Y:S05]  /*13c0*/  BSYNC B0 ;  /* 0x0000000000007941 */ /* 0x000fea0003800000 */
.L_x_1724:
        /* <DEDUP_REMOVED lines=20> */
.L_x_1727:
[----:B------:R-:W-:Y:S05]  /*1510*/  BSYNC B0 ;  /* 0x0000000000007941 */ /* 0x000fea0003800000 */
.L_x_1726:
[----:B---3--:R-:W-:Y:S01]  /*1520*/  SHFL.IDX PT, R14, R16, 0x3, 0x181f ;  /* 0x00781f00100e7f89 */ /* 0x008fe200000e0000 */
[----:B----4-:R-:W-:Y:S01]  /*1530*/  IADD3 R19, R13, 0x60, RZ ;  /* 0x000000600d137810 */ /* 0x010fe20007ffe0ff */
[----:B------:R-:W-:Y:S01]  /*1540*/  IMAD.MOV.U32 R200, RZ, RZ, c[0x0][0x2b8] ;  /* 0x0000ae00ffc87624 */ /* 0x000fe200078e00ff */
[----:B------:R-:W-:Y:S01]  /*1550*/  SHF.R.S32.HI R134, RZ, 0x1f, R9 ;  /* 0x0000001fff867819 */ /* 0x000fe20000011409 */
[----:B------:R-:W3:Y:S01]  /*1560*/  SHFL.IDX PT, R15, R10, 0x3, 0x181f ;  /* 0x00781f000a0f7f89 */ /* 0x000ee200000e0000 */
[----:B------:R-:W-:Y:S01]  /*1570*/  ISETP.GE.AND P0, PT, R19, R12, PT ;  /* 0x0000000c1300720c */ /* 0x000fe20003f06270 */
[----:B------:R-:W-:Y:S01]  /*1580*/  IMAD R17, R145, 0x40, R203 ;  /* 0x0000004091117824 */ /* 0x000fe200078e02cb */
[----:B------:R-:W-:Y:S01]  /*1590*/  SHF.R.S32.HI R133, RZ, 0x1f, R8 ;  /* 0x0000001fff857819 */ /* 0x000fe20000011408 */
[----:B------:R-:W-:Y:S01]  /*15a0*/  IMAD.SHL.U32 R199, R199, 0x2, RZ ;  /* 0x00000002c7c77824 */ /* 0x000fe200078e00ff */
[----:B------:R-:W-:Y:S01]  /*15b0*/  LEA.HI R134, R134, R9, RZ, 0x3 ;  /* 0x0000000986867211 */ /* 0x000fe200078f18ff */
[----:B------:R-:W-:Y:S01]  /*15c0*/  USHF.R.S32.HI UR7, URZ, 0x1f, UR8 ;  /* 0x0000001f3f077899 */ /* 0x000fe20008011408 */
[----:B------:R-:W-:Y:S01]  /*15d0*/  LEA.HI R133, R133, R8, RZ, 0x3 ;  /* 0x0000000885857211 */ /* 0x000fe200078f18ff */
[----:B------:R-:W-:Y:S01]  /*15e0*/  ULDC.64 UR4, c[0x0][0x2b0] ;  /* 0x0000ac0000047ab9 */ /* 0x000fe20000000a00 */
[----:B------:R-:W-:Y:S01]  /*15f0*/  LOP3.LUT R134, R134, 0xfffffff8, RZ, 0xc0, !PT ;  /* 0xfffffff886867812 */ /* 0x000fe200078ec0ff */
[----:B------:R-:W-:Y:S01]  /*1600*/  UIMAD UR7, UR7, UR4, URZ ;  /* 0x00000004070772a4 */ /* 0x000fe2000f8e023f */
[----:B------:R-:W-:Y:S01]  /*1610*/  ISETP.NE.AND P2, PT, R200, 0x1, PT ;  /* 0x00000001c800780c */ /* 0x000fe20003f45270 */
[----:B------:R-:W-:Y:S01]  /*1620*/  UIMAD.WIDE.U32 UR10, UR8, UR4, URZ ;  /* 0x00000004080a72a5 */ /* 0x000fe2000f8e003f */
[----:B------:R-:W-:Y:S01]  /*1630*/  LOP3.LUT R133, R133, 0xfffffff8, RZ, 0xc0, !PT ;  /* 0xfffffff885857812 */ /* 0x000fe200078ec0ff */
[----:B------:R-:W-:Y:S01]  /*1640*/  UIMAD UR7, UR8, UR5, UR7 ;  /* 0x00000005080772a4 */ /* 0x000fe2000f8e0207 */
[----:B------:R-:W-:Y:S01]  /*1650*/  IADD3 R13, R17, -0x40, RZ ;  /* 0xffffffc0110d7810 */ /* 0x000fe20007ffe0ff */
[----:B------:R-:W-:Y:S01]  /*1660*/  IMAD.MOV.U32 R201, RZ, RZ, RZ ;  /* 0x000000ffffc97224 */ /* 0x000fe200078e00ff */
[----:B------:R-:W-:-:S02]  /*1670*/  ULDC.64 UR4, c[0x0][0x1e8] ;  /* 0x00007a0000047ab9 */ /* 0x000fc40000000a00 */
[C---:B------:R-:W-:Y:S01]  /*1680*/  ISETP.GE.AND P1, PT, R13.reuse, R7, PT ;  /* 0x000000070d00720c */ /* 0x040fe20003f26270 */
[----:B------:R-:W-:Y:S01]  /*1690*/  IMAD.IADD R202, R13, 0x1, R204 ;  /* 0x000000010dca7824 */ /* 0x000fe200078e02cc */
[----:B------:R-:W-:Y:S02]  /*16a0*/  UIADD3 UR7, UR11, UR7, URZ ;  /* 0x000000070b077290 */ /* 0x000fe4000fffe03f */
[----:B------:R-:W-:Y:S01]  /*16b0*/  ISETP.GT.OR P1, PT, R203, 0x3f, P1 ;  /* 0x0000003fcb00780c */ /* 0x000fe20000f24670 */
[----:B---3--:R-:W-:Y:S01]  /*16c0*/  @!P0 IMAD.WIDE R20, R135, 0x2, R14 ;  /* 0x0000000287148825 */ /* 0x008fe200078e020e */
[----:B-12---:R-:W-:-:S03]  /*16d0*/  P2R R10, PR, RZ, 0x4 ;  /* 0x00000004ff0a7803 */ /* 0x006fc60000000000 */
        /* <DEDUP_REMOVED lines=18> */
[----:B---3--:R-:W-:Y:S01]  /*1800*/  IMAD.SHL.U32 R14, R2, 0x40, RZ ;  /* 0x00000040020e7824 */ /* 0x008fe200078e00ff */
        /* <DEDUP_REMOVED lines=15> */
[----:B------:R-:W-:Y:S01]  /*1900*/  LOP3.LUT R80, R80, 0xfffffffe, RZ, 0xc0, !PT ;  /* 0xfffffffe50507812 */ /* 0x000fe200078ec0ff */
[C---:B--2---:R-:W-:Y:S01]  /*1910*/  IMAD R16, R202.reuse, c[0x0][0x1e4], R23 ;  /* 0x00007900ca107a24 */ /* 0x044fe200078e0217 */
[----:B------:R-:W-:Y:S01]  /*1920*/  SHF.R.U32.HI R14, RZ, 0x3, R14 ;  /* 0x00000003ff0e7819 */ /* 0x000fe2000001160e */
[C---:B------:R-:W-:Y:S01]  /*1930*/  IMAD.WIDE.U32 R22, R202.reuse, c[0x0][0x208], RZ ;  /* 0x00008200ca167a25 */ /* 0x040fe200078e00ff */
[----:B------:R-:W-:Y:S01]  /*1940*/  UIMAD.WIDE.U32 UR18, UR9, UR4, URZ ;  /* 0x00000004091272a5 */ /* 0x000fe2000f8e003f */
[----:B------:R-:W-:Y:S01]  /*1950*/  ISETP.GE.AND P6, PT, R135, c[0x0][0x1d4], PT ;  /* 0x0000750087007a0c */ /* 0x000fe20003fc6270 */
[----:B------:R-:W-:Y:S01]  /*1960*/  UIMAD UR5, UR9, UR5, UR6 ;  /* 0x00000005090572a4 */ /* 0x000fe2000f8e0206 */
[----:B------:R-:W-:Y:S01]  /*1970*/  IMAD.IADD R17, R21, 0x1, R16 ;  /* 0x0000000115117824 */ /* 0x000fe200078e0210 */
[----:B------:R-:W-:Y:S01]  /*1980*/  LOP3.LUT R197, R197, R14, RZ, 0x3c, !PT ;  /* 0x0000000ec5c57212 */ /* 0x000fe200078e3cff */
[----:B------:R-:W-:Y:S01]  /*1990*/  IMAD.MOV.U32 R16, RZ, RZ, R20 ;  /* 0x000000ffff107224 */ /* 0x000fe200078e0014 */
[----:B------:R-:W-:Y:S01]  /*19a0*/  UIADD3 UR5, UR19, UR5, URZ ;  /* 0x0000000513057290 */ /* 0x000fe2000fffe03f */
[----:B------:R-:W-:Y:S01]  /*19b0*/  IMAD R13, R202, c[0x0][0x20c], R13 ;  /* 0x00008300ca0d7a24 */ /* 0x000fe200078e020d */
[----:B------:R-:W-:Y:S01]  /*19c0*/  ISETP.GE.AND P5, PT, R9, c[0x0][0x1d4], PT ;  /* 0x0000750009007a0c */ /* 0x000fe20003fa6270 */
[----:B----4-:R-:W-:Y:S01]  /*19d0*/  IMAD.SHL.U32 R19, R3, 0x40, RZ ;  /* 0x0000004003137824 */ /* 0x010fe200078e00ff */
[----:B------:R-:W-:Y:S01]  /*19e0*/  ISETP.GE.AND P4, PT, R8, c[0x0][0x1d4], PT ;  /* 0x0000750008007a0c */ /* 0x000fe20003f86270 */
[----:B------:R-:W-:Y:S01]  /*19f0*/  IMAD.IADD R23, R23, 0x1, R13 ;  /* 0x0000000117177824 */ /* 0x000fe200078e020d */
[----:B------:R-:W-:Y:S01]  /*1a00*/  LOP3.LUT P2, RZ, R2, 0x2, RZ, 0xc0, !PT ;  /* 0x0000000202ff7812 */ /* 0x000fe2000784c0ff */
[----:B------:R-:W-:Y:S01]  /*1a10*/  IMAD.IADD R80, R15, 0x1, -R80 ;  /* 0x000000010f507824 */ /* 0x000fe200078e0a50 */
[----:B------:R-:W-:Y:S01]  /*1a20*/  LOP3.LUT R19, R19, 0x1c0, RZ, 0xc0, !PT ;  /* 0x000001c013137812 */ /* 0x000fe200078ec0ff */
[----:B------:R-:W-:Y:S01]  /*1a30*/  IMAD.SHL.U32 R81, R6, 0x40, RZ ;  /* 0x0000004006517824 */ /* 0x000fe200078e00ff */
[----:B------:R-:W-:Y:S01]  /*1a40*/  LEA.HI R6, R11, R4, RZ, 0x5 ;  /* 0x000000040b067211 */ /* 0x000fe200078f28ff */
[C---:B------:R-:W-:Y:S01]  /*1a50*/  IMAD R197, R80.reuse, 0x200, R197 ;  /* 0x0000020050c57824 */ /* 0x040fe200078e02c5 */
[----:B------:R-:W-:Y:S01]  /*1a60*/  ISETP.GE.AND P3, PT, R9, c[0x0][0x1d4], PT ;  /* 0x0000750009007a0c */ /* 0x000fe20003f66270 */
[----:B------:R-:W-:Y:S01]  /*1a70*/  IMAD.SHL.U32 R80, R80, 0x8, RZ ;  /* 0x0000000850507824 */ /* 0x000fe200078e00ff */
[----:B------:R-:W-:Y:S01]  /*1a80*/  LOP3.LUT R81, R81, 0xfffffe00, RZ, 0xc0, !PT ;  /* 0xfffffe0051517812 */ /* 0x000fe200078ec0ff */
[----:B------:R-:W-:Y:S01]  /*1a90*/  IMAD.SHL.U32 R197, R197, 0x2, RZ ;  /* 0x00000002c5c57824 */ /* 0x000fe200078e00ff */
[----:B------:R-:W-:Y:S01]  /*1aa0*/  SHF.R.S32.HI R146, RZ, 0x1f, R135 ;  /* 0x0000001fff927819 */ /* 0x000fe20000011487 */
[----:B------:R-:W-:Y:S01]  /*1ab0*/  IMAD.SHL.U32 R198, R6, 0x20, RZ ;  /* 0x0000002006c67824 */ /* 0x000fe200078e00ff */
[----:B------:R-:W-:-:S02]  /*1ac0*/  LOP3.LUT R80, R19, 0x8, R80, 0xf8, !PT ;  /* 0x0000000813507812 */ /* 0x000fc400078ef850 */
[----:B------:R-:W-:Y:S02]  /*1ad0*/  IADD3 R196, R197, 0x6120, RZ ;  /* 0x00006120c5c47810 */ /* 0x000fe40007ffe0ff */
[----:B------:R-:W-:Y:S02]  /*1ae0*/  SHF.R.U32.HI R19, RZ, 0x3, R19 ;  /* 0x00000003ff137819 */ /* 0x000fe40000011613 */
[----:B------:R-:W-:Y:S02]  /*1af0*/  LOP3.LUT R198, R198, 0x7ffffc00, RZ, 0xc0, !PT ;  /* 0x7ffffc00c6c67812 */ /* 0x000fe400078ec0ff */
[----:B------:R-:W-:Y:S02]  /*1b00*/  LOP3.LUT R80, R80, R19, RZ, 0x3c, !PT ;  /* 0x0000001350507212 */ /* 0x000fe400078e3cff */
[----:B------:R-:W-:Y:S02]  /*1b10*/  IADD3 R205, R199, 0x100, RZ ;  /* 0x00000100c7cd7810 */ /* 0x000fe40007ffe0ff */
[----:B------:R-:W-:-:S02]  /*1b20*/  IADD3 R198, R80, R81, R198 ;  /* 0x0000005150c67210 */ /* 0x000fc40007ffe0c6 */
[----:B------:R-:W-:Y:S02]  /*1b30*/  SHF.R.S32.HI R147, RZ, 0x1f, R134 ;  /* 0x0000001fff937819 */ /* 0x000fe40000011486 */
        /* <DEDUP_REMOVED lines=14> */
[C---:B------:R-:W-:Y:S02]  /*1c20*/  LEA R21, P0, R20.reuse, c[0x0][0x1c8], 0x1 ;  /* 0x0000720014157a11 */ /* 0x040fe400078008ff */
[----:B------:R-:W-:Y:S02]  /*1c30*/  LEA R12, R145, 0xffffffc0, 0x6 ;  /* 0xffffffc0910c7811 */ /* 0x000fe400078e30ff */
[----:B------:R-:W-:Y:S01]  /*1c40*/  LEA.HI.X R20, R20, c[0x0][0x1cc], R17, 0x1, P0 ;  /* 0x0000730014147a11 */ /* 0x000fe200000f0c11 */
[----:B------:R-:W-:Y:S01]  /*1c50*/  SHFL.IDX PT, R16, R21, RZ, 0x181f ;  /* 0x00181fff15107589 */ /* 0x000fe200000e0000 */
[----:B------:R-:W-:Y:S01]  /*1c60*/  IADD3 R13, P0, R22, UR18, RZ ;  /* 0x00000012160d7c10 */ /* 0x000fe2000ff1e0ff */
[----:B------:R-:W-:Y:S01]  /*1c70*/  IMAD.IADD R3, R7, 0x1, -R12 ;  /* 0x0000000107037824 */ /* 0x000fe200078e0a0c */
[----:B------:R-:W-:Y:S01]  /*1c80*/  IADD3 R12, R197, 0x6100, RZ ;  /* 0x00006100c50c7810 */ /* 0x000fe20007ffe0ff */
[----:B------:R-:W1:Y:S01]  /*1c90*/  SHFL.IDX PT, R17, R20, RZ, 0x181f ;  /* 0x00181fff14117589 */ /* 0x000e6200000e0000 */
[----:B------:R-:W-:Y:S01]  /*1ca0*/  IADD3.X R10, R23, UR5, R10, P0, !PT ;  /* 0x00000005170a7c10 */ /* 0x000fe200087fe40a */
[----:B------:R-:W-:Y:S01]  /*1cb0*/  IMAD.IADD R44, R3, 0x1, -R44 ;  /* 0x00000001032c7824 */ /* 0x000fe200078e0a2c */
[----:B------:R-:W-:Y:S01]  /*1cc0*/  LEA R18, P0, R13, c[0x0][0x1f8], 0x1 ;  /* 0x00007e000d127a11 */ /* 0x000fe200078008ff */
[----:B------:R-:W-:Y:S01]  /*1cd0*/  SHFL.IDX PT, R14, R21, 0x1, 0x181f ;  /* 0x00381f00150e7f89 */ /* 0x000fe200000e0000 */
[----:B------:R-:W-:-:S02]  /*1ce0*/  @P2 IADD3 R196, R12, -0x20, RZ ;  /* 0xffffffe00cc42810 */ /* 0x000fc40007ffe0ff */
[C---:B------:R-:W-:Y:S01]  /*1cf0*/  ISETP.GE.AND P1, PT, R44.reuse, 0x1, PT ;  /* 0x000000012c00780c */ /* 0x040fe20003f26270 */
[----:B------:R2:W3:Y:S01]  /*1d00*/  SHFL.IDX PT, R15, R20, 0x1, 0x181f ;  /* 0x00381f00140f7f89 */ /* 0x0004e200000e0000 */
[----:B------:R-:W-:Y:S02]  /*1d10*/  LEA.HI.X R10, R13, c[0x0][0x1fc], R10, 0x1, P0 ;  /* 0x00007f000d0a7a11 */ /* 0x000fe400000f0c0a */
[----:B------:R-:W-:Y:S01]  /*1d20*/  ISETP.GT.AND P0, PT, R44, 0x20, PT ;  /* 0x000000202c00780c */ /* 0x000fe20003f04270 */
[----:B------:R-:W-:Y:S01]  /*1d30*/  SHFL.IDX PT, R48, R18, RZ, 0x181f ;  /* 0x00181fff12307589 */ /* 0x000fe200000e0000 */
[C---:B------:R-:W-:Y:S02]  /*1d40*/  IADD3 R187, R196.reuse, 0x800, RZ ;  /* 0x00000800c4bb7810 */ /* 0x040fe40007ffe0ff */
[C---:B------:R-:W-:Y:S01]  /*1d50*/  IADD3 R186, R196.reuse, 0x1000, RZ ;  /* 0x00001000c4ba7810 */ /* 0x040fe20007ffe0ff */
[----:B------:R-:W-:Y:S01]  /*1d60*/  SHFL.IDX PT, R13, R10, RZ, 0x181f ;  /* 0x00181fff0a0d7589 */ /* 0x000fe200000e0000 */
[----:B------:R-:W-:-:S02]  /*1d70*/  IADD3 R185, R196, 0x1800, RZ ;  /* 0x00001800c4b97810 */ /* 0x000fc40007ffe0ff */
[C---:B------:R-:W-:Y:S01]  /*1d80*/  IADD3 R183, R196.reuse, 0x2000, RZ ;  /* 0x00002000c4b77810 */ /* 0x040fe20007ffe0ff */
[----:B------:R-:W4:Y:S01]  /*1d90*/  SHFL.IDX PT, R72, R18, 0x1, 0x181f ;  /* 0x00381f0012487f89 */ /* 0x000f2200000e0000 */
[C---:B------:R-:W-:Y:S02]  /*1da0*/  IADD3 R182, R196.reuse, 0x2800, RZ ;  /* 0x00002800c4b67810 */ /* 0x040fe40007ffe0ff */
[C---:B------:R-:W-:Y:S01]  /*1db0*/  IADD3 R181, R196.reuse, 0x3000, RZ ;  /* 0x00003000c4b57810 */ /* 0x040fe20007ffe0ff */
[--C-:B-1----:R-:W-:Y:S01]  /*1dc0*/  @P1 IMAD.WIDE R22, R135, 0x2, R16.reuse ;  /* 0x0000000287161825 */ /* 0x102fe200078e0210 */
[----:B------:R1:W5:Y:S01]  /*1dd0*/  SHFL.IDX PT, R12, R10, 0x1, 0x181f ;  /* 0x00381f000a0c7f89 */ /* 0x00036200000e0000 */
[C---:B------:R-:W-:Y:S02]  /*1de0*/  IADD3 R180, R196.reuse, 0x3800, RZ ;  /* 0x00003800c4b47810 */ /* 0x040fe40007ffe0ff */
[C---:B------:R-:W-:Y:S01]  /*1df0*/  IADD3 R179, R196.reuse, 0x4000, RZ ;  /* 0x00004000c4b37810 */ /* 0x040fe20007ffe0ff */
[----:B------:R4:W-:Y:S01]  /*1e00*/  @P1 LDGSTS.E.BYPASS.LTC128B.128 [R199+0x6100], [R22.64], !P6 ;  /* 0x0610000016c71fae */ /* 0x0009e2000f101d4e */
[----:B------:R-:W-:Y:S01]  /*1e10*/  IADD3 R178, R196, 0x4800, RZ ;  /* 0x00004800c4b27810 */ /* 0x000fe20007ffe0ff */
[----:B--2---:R-:W-:Y:S01]  /*1e20*/  @P1 IMAD.WIDE R20, R134, 0x2, R16 ;  /* 0x0000000286141825 */ /* 0x004fe200078e0210 */
[----:B------:R-:W-:-:S02]  /*1e30*/  IADD3 R177, R196, 0x5000, RZ ;  /* 0x00005000c4b17810 */ /* 0x000fc40007ffe0ff */
[----:B------:R-:W-:Y:S01]  /*1e40*/  IADD3 R176, R196, 0x5800, RZ ;  /* 0x00005800c4b07810 */ /* 0x000fe20007ffe0ff */
[----:B------:R-:W-:Y:S01]  /*1e50*/  @P1 IMAD.WIDE R16, R133, 0x2, R16 ;  /* 0x0000000285101825 */ /* 0x000fe200078e0210 */
[----:B------:R2:W-:Y:S03]  /*1e60*/  @P1 LDGSTS.E.BYPASS.LTC128B.128 [R199+0x8100], [R20.64], !P5 ;  /* 0x0810000014c71fae */ /* 0x0005e6000e901d4e */
[--C-:B---3--:R-:W-:Y:S01]  /*1e70*/  @P0 IMAD.WIDE R24, R135, 0x2, R14.reuse ;  /* 0x0000000287180825 */ /* 0x108fe200078e020e */
[----:B------:R3:W-:Y:S03]  /*1e80*/  @P1 LDGSTS.E.BYPASS.LTC128B.128 [R199+0xa100], [R16.64], !P4 ;  /* 0x0a10000010c71fae */ /* 0x0007e6000e101d4e */
[C-C-:B------:R-:W-:Y:S01]  /*1e90*/  @P0 IMAD.WIDE R26, R134.reuse, 0x2, R14.reuse ;  /* 0x00000002861a0825 */ /* 0x140fe200078e020e */
[----:B------:R2:W-:Y:S03]  /*1ea0*/  @P0 LDGSTS.E.BYPASS.LTC128B.128 [R199+0x7100], [R24.64], !P6 ;  /* 0x0710000018c70fae */ /* 0x0005e6000f101d4e */
[----:B------:R-:W-:Y:S01]  /*1eb0*/  @P0 IMAD.WIDE R14, R133, 0x2, R14 ;  /* 0x00000002850e0825 */ /* 0x000fe200078e020e */
[----:B------:R2:W-:Y:S03]  /*1ec0*/  @P0 LDGSTS.E.BYPASS.LTC128B.128 [R199+0x9100], [R26.64], !P5 ;  /* 0x091000001ac70fae */ /* 0x0005e6000e901d4e */
[----:B-1----:R-:W-:Y:S01]  /*1ed0*/  IMAD.WIDE R10, R135, 0x2, RZ ;  /* 0x00000002870a7825 */ /* 0x002fe200078e02ff */
[----:B------:R1:W-:Y:S03]  /*1ee0*/  @P0 LDGSTS.E.BYPASS.LTC128B.128 [R199+0xb100], [R14.64], !P4 ;  /* 0x0b1000000ec70fae */ /* 0x0003e6000e101d4e */
[----:B------:R-:W-:Y:S01]  /*1ef0*/  IMAD.WIDE R18, R134, 0x2, RZ ;  /* 0x0000000286127825 */ /* 0x000fe200078e02ff */
[----:B------:R-:W0:Y:S01]  /*1f00*/  LDGDEPBAR ;  /* 0x00000000000079af */ /* 0x000e220000000000 */
[----:B----4-:R-:W-:-:S05]  /*1f10*/  IADD3 R46, P1, R10, R72, RZ ;  /* 0x000000480a2e7210 */ /* 0x010fca0007f3e0ff */
[----:B-----5:R-:W-:Y:S01]  /*1f20*/  IMAD.X R47, R11, 0x1, R12, P1 ;  /* 0x000000010b2f7824 */ /* 0x020fe200008e060c */
[C---:B---3--:R-:W-:Y:S02]  /*1f30*/  IADD3 R16, P0, R48.reuse, R10, RZ ;  /* 0x0000000a30107210 */ /* 0x048fe40007f1e0ff */
[----:B------:R-:W-:-:S03]  /*1f40*/  IADD3 R10, P2, R48, R18, RZ ;  /* 0x00000012300a7210 */ /* 0x000fc60007f5e0ff */
[C---:B------:R-:W-:Y:S01]  /*1f50*/  IMAD.X R17, R13.reuse, 0x1, R11, P0 ;  /* 0x000000010d117824 */ /* 0x040fe200000e060b */
[----:B------:R-:W-:Y:S01]  /*1f60*/  IADD3 R74, P0, R18, R72, RZ ;  /* 0x00000048124a7210 */ /* 0x000fe20007f1e0ff */
[----:B------:R-:W-:Y:S01]  /*1f70*/  IMAD.X R11, R13, 0x1, R19, P2 ;  /* 0x000000010d0b7824 */ /* 0x000fe200010e0613 */
[----:B------:R-:W-:-:S03]  /*1f80*/  ISETP.GE.AND P2, PT, R135, c[0x0][0x1d4], PT ;  /* 0x0000750087007a0c */ /* 0x000fc60003f46270 */
[----:B------:R-:W-:Y:S01]  /*1f90*/  IMAD.X R75, R19, 0x1, R12, P0 ;  /* 0x00000001134b7824 */ /* 0x000fe200000e060c */
[----:B------:R-:W-:-:S04]  /*1fa0*/  DEPBAR.LE SB0, 0x1 ;  /* 0x000080400000791a */ /* 0x000fc80000000000 */
[----:B------:R-:W-:-:S04]  /*1fb0*/  DEPBAR.LE SB0, 0x0 ;  /* 0x000080000000791a */ /* 0x000fc80000000000 */
[----:B------:R-:W-:Y:S01]  /*1fc0*/  BAR.SYNC.DEFER_BLOCKING 0x0 ;  /* 0x0000000000007b1d */ /* 0x000fe20000010000 */
[----:B-1----:R-:W-:-:S05]  /*1fd0*/  IMAD.WIDE R14, R133, 0x2, RZ ;  /* 0x00000002850e7825 */ /* 0x002fca00078e02ff */
[----:B------:R-:W-:Y:S02]  /*1fe0*/  IADD3 R72, P0, R14, R72, RZ ;  /* 0x000000480e487210 */ /* 0x000fe40007f1e0ff */
[----:B------:R-:W-:-:S03]  /*1ff0*/  IADD3 R48, P1, R48, R14, RZ ;  /* 0x0000000e30307210 */ /* 0x000fc60007f3e0ff */
[----:B------:R-:W-:Y:S01]  /*2000*/  IMAD.X R73, R15, 0x1, R12, P0 ;  /* 0x000000010f497824 */ /* 0x000fe200000e060c */
[C---:B------:R-:W-:Y:S01]  /*2010*/  ISETP.LT.OR P0, PT, R44.reuse, 0x1, P2 ;  /* 0x000000012c00780c */ /* 0x040fe20001701670 */
[----:B------:R-:W-:Y:S01]  /*2020*/  IMAD.X R49, R13, 0x1, R15, P1 ;  /* 0x000000010d317824 */ /* 0x000fe200008e060f */
[----:B------:R-:W-:Y:S04]  /*2030*/  LDSM.16.M88.4 R76, [R198+0xc100] ;  /* 0x00c10000c64c783b */ /* 0x000fe80000000200 */
[----:B------:R-:W1:Y:S04]  /*2040*/  LDSM.16.M88.4 R28, [R197+0x6100] ;  /* 0x00610000c51c783b */ /* 0x000e680000000200 */
[----:B------:R-:W-:Y:S04]  /*2050*/  LDSM.16.M88.4 R56, [R194+0xc100] ;  /* 0x00c10000c238783b */ /* 0x000fe80000000200 */
[----:B--2---:R-:W2:Y:S04]  /*2060*/  LDSM.16.M88.4 R20, [R197+0x6900] ;  /* 0x00690000c514783b */ /* 0x004ea80000000200 */
[----:B------:R-:W3:Y:S04]  /*2070*/  LDSM.16.M88.4 R12, [R197+0x7100] ;  /* 0x00710000c50c783b */ /* 0x000ee80000000200 */
[----:B------:R-:W4:Y:S04]  /*2080*/  LDSM.16.M88.4 R40, [R197+0x7900] ;  /* 0x00790000c528783b */ /* 0x000f280000000200 */
[----:B------:R-:W5:Y:S04]  /*2090*/  LDSM.16.M88.4 R36, [R196] ;  /* 0x00000000c424783b */ /* 0x000f680000000200 */
[----:B------:R-:W3:Y:S04]  /*20a0*/  LDSM.16.M88.4 R68, [R196+0x800] ;  /* 0x00080000c444783b */ /* 0x000ee80000000200 */
[----:B------:R-:W4:Y:S04]  /*20b0*/  LDSM.16.M88.4 R64, [R196+0x1000] ;  /* 0x00100000c440783b */ /* 0x000f280000000200 */
[----:B------:R-:W4:Y:S04]  /*20c0*/  LDSM.16.M88.4 R60, [R196+0x1800] ;  /* 0x00180000c43c783b */ /* 0x000f280000000200 */
[----:B------:R-:W-:Y:S01]  /*20d0*/  @!PT LDS RZ, [RZ] ;  /* 0x00000000fffff984 */ /* 0x000fe20000000800 */
[----:B------:R-:W-:Y:S01]  /*20e0*/  @!PT LDS RZ, [RZ] ;  /* 0x00000000fffff984 */ /* 0x000fe20000000800 */
[----:B------:R-:W-:Y:S01]  /*20f0*/  @!PT LDS RZ, [RZ] ;  /* 0x00000000fffff984 */ /* 0x000fe20000000800 */
[----:B------:R3:W-:Y:S01]  /*2100*/  LDGSTS.E.BYPASS.LTC128B.128 [R199+0x100], [R16.64], !P0 ;  /* 0x0010000010c77fae */ /* 0x0007e2000c101d4e */
[----:B------:R-:W-:Y:S01]  /*2110*/  ISETP.LT.OR P0, PT, R44, 0x1, P3 ;  /* 0x000000012c00780c */ /* 0x000fe20001f01670 */
[C---:B-1----:R-:W-:Y:S08]  /*2120*/  HMMA.16816.F32.BF16 R32, R76.reuse, R28, RZ ;  /* 0x0000001c4c20723c */ /* 0x042ff000000418ff */
[----:B------:R-:W-:Y:S04]  /*2130*/  HMMA.16816.F32.BF16 R28, R76, R30, RZ ;  /* 0x0000001e4c1c723c */ /* 0x000fe800000418ff */
[----:B------:R4:W-:Y:S01]  /*2140*/  LDGSTS.E.BYPASS.LTC128B.128 [R199+0x2100], [R10.64], !P0 ;  /* 0x021000000ac77fae */ /* 0x0009e2000c101d4e */
[----:B------:R-:W-:-:S04]  /*2150*/  ISETP.GE.AND P0, PT, R8, c[0x0][0x1d4], PT ;  /* 0x0000750008007a0c */ /* 0x000fc80003f06270 */
[C---:B------:R-:W-:Y:S01]  /*2160*/  ISETP.LT.OR P1, PT, R44.reuse, 0x1, P0 ;  /* 0x000000012c00780c */ /* 0x040fe20000721670 */
[----:B--2---:R-:W-:Y:S01]  /*2170*/  HMMA.16816.F32.BF16 R24, R76, R20, RZ ;  /* 0x000000144c18723c */ /* 0x004fe200000418ff */
[----:B------:R-:W-:-:S07]  /*2180*/  ISETP.LT.OR P0, PT, R44, 0x21, P0 ;  /* 0x000000212c00780c */ /* 0x000fce0000701670 */
[C---:B---3--:R-:W-:Y:S04]  /*2190*/  HMMA.16816.F32.BF16 R16, R76.reuse, R12, RZ ;  /* 0x0000000c4c10723c */ /* 0x048fe800000418ff */
[----:B------:R1:W-:Y:S01]  /*21a0*/  LDGSTS.E.BYPASS.LTC128B.128 [R199+0x4100], [R48.64], !P1 ;  /* 0x0410000030c77fae */ /* 0x0003e2000c901d4e */
[C---:B------:R-:W-:Y:S02]  /*21b0*/  ISETP.LT.OR P1, PT, R44.reuse, 0x21, P2 ;  /* 0x000000212c00780c */ /* 0x040fe40001721670 */
[----:B------:R-:W-:Y:S01]  /*21c0*/  ISETP.LT.OR P2, PT, R44, 0x21, P3 ;  /* 0x000000212c00780c */ /* 0x000fe20001f41670 */
[----:B------:R-:W-:Y:S01]  /*21d0*/  HMMA.16816.F32.BF16 R20, R76, R22, RZ ;  /* 0x000000164c14723c */ /* 0x000fe200000418ff */
[----:B------:R-:W-:-:S07]  /*21e0*/  ISETP.GT.AND P3, PT, R203, 0x3f, PT ;  /* 0x0000003fcb00780c */ /* 0x000fce0003f64270 */
[C---:B------:R-:W-:Y:S02]  /*21f0*/  HMMA.16816.F32.BF16 R12, R76.reuse, R14, RZ ;  /* 0x0000000e4c0c723c */ /* 0x040fe400000418ff */
[----:B------:R2:W-:Y:S01]  /*2200*/  LDGSTS.E.BYPASS.LTC128B.128 [R199+0x1100], [R46.64], !P1 ;  /* 0x011000002ec77fae */ /* 0x0005e2000c901d4e */
[----:B------:R-:W-:Y:S01]  /*2210*/  LOP3.LUT P1, RZ, R2, 0x4, RZ, 0xc0, !PT ;  /* 0x0000000402ff7812 */ /* 0x000fe2000782c0ff */
[----:B------:R-:W-:Y:S02]  /*2220*/  IMAD.MOV.U32 R2, RZ, RZ, 0x40 ;  /* 0x00000040ff027424 */ /* 0x000fe400078e00ff */
[----:B------:R3:W-:Y:S01]  /*2230*/  LDGSTS.E.BYPASS.LTC128B.128 [R199+0x3100], [R74.64], !P2 ;  /* 0x031000004ac77fae */ /* 0x0007e2000d101d4e */
[----:B------:R-:W-:Y:S01]  /*2240*/  ISETP.GE.AND P2, PT, R7, 0x41, PT ;  /* 0x000000410700780c */ /* 0x000fe20003f46270 */
[C---:B----4-:R-:W-:Y:S01]  /*2250*/  HMMA.16816.F32.BF16 R8, R76.reuse, R40, RZ ;  /* 0x000000284c08723c */ /* 0x050fe200000418ff */
[----:B------:R-:W-:Y:S01]  /*2260*/  SEL R2, R2, 0xffffffc0, !P1 ;  /* 0xffffffc002027807 */ /* 0x000fe20004800000 */
[----:B------:R3:W-:Y:S04]  /*2270*/  LDGSTS.E.BYPASS.LTC128B.128 [R199+0x5100], [R72.64], !P0 ;  /* 0x0510000048c77fae */ /* 0x0007e8000c101d4e */
[----:B------:R-:W-:Y:S01]  /*2280*/  IMAD.IADD R192, R197, 0x1, R2 ;  /* 0x00000001c5c07824 */ /* 0x000fe200078e0202 */
[----:B------:R-:W-:Y:S01]  /*2290*/  LDSM.16.M88.4 R52, [R193+0xc100] ;  /* 0x00c10000c134783b */ /* 0x000fe20000000200 */
[----:B------:R-:W-:Y:S01]  /*22a0*/  HMMA.16816.F32.BF16 R76, R76, R42, RZ ;  /* 0x0000002a4c4c723c */ /* 0x000fe200000418ff */
[----:B------:R-:W-:Y:S01]  /*22b0*/  IMAD.IADD R184, R2, 0x1, R196 ;  /* 0x0000000102b87824 */ /* 0x000fe200078e02c4 */
[----:B------:R-:W-:Y:S01]  /*22c0*/  LOP3.LUT R2, R80, R81, RZ, 0xfc, !PT ;  /* 0x0000005150027212 */ /* 0x000fe200078efcff */
[----:B-1----:R-:W1:Y:S04]  /*22d0*/  LDSM.16.M88.4 R48, [R192+0x6100] ;  /* 0x00610000c030783b */ /* 0x002e680000000200 */
[----:B------:R-:W-:Y:S01]  /*22e0*/  LDSM.16.M88.4 R40, [R192+0x7100] ;  /* 0x00710000c028783b */ /* 0x000fe20000000200 */
[C---:B-----5:R-:W-:Y:S03]  /*22f0*/  HMMA.16816.F32.BF16 R32, R56.reuse, R36, R32 ;  /* 0x000000243820723c */ /* 0x060fe60000041820 */
[----:B------:R-:W0:Y:S04]  /*2300*/  LDGDEPBAR ;  /* 0x00000000000079af */ /* 0x000e280000000000 */
[----:B--2---:R-:W2:Y:S01]  /*2310*/  LDSM.16.M88.4 R44, [R192+0x6900] ;  /* 0x00690000c02c783b */ /* 0x004ea20000000200 */
[C---:B------:R-:W-:Y:S03]  /*2320*/  HMMA.16816.F32.BF16 R28, R56.reuse, R38, R28 ;  /* 0x00000026381c723c */ /* 0x040fe6000004181c */
[----:B------:R-:W4:Y:S04]  /*2330*/  LDSM.16.M88.4 R36, [R192+0x7900] ;  /* 0x00790000c024783b */ /* 0x000f280000000200 */
[----:B---3--:R-:W-:Y:S01]  /*2340*/  LDSM.16.M88.4 R72, [R191+0xc100] ;  /* 0x00c10000bf48783b */ /* 0x008fe20000000200 */
[C---:B------:R-:W-:Y:S08]  /*2350*/  HMMA.16816.F32.BF16 R24, R56.reuse, R68, R24 ;  /* 0x000000443818723c */ /* 0x040ff00000041818 */
[C---:B------:R-:W-:Y:S01]  /*2360*/  HMMA.16816.F32.BF16 R20, R56.reuse, R70, R20 ;  /* 0x000000463814723c */ /* 0x040fe20000041814 */
[----:B------:R-:W3:Y:S07]  /*2370*/  LDSM.16.M88.4 R68, [R184] ;  /* 0x00000000b844783b */ /* 0x000eee0000000200 */
[C---:B------:R-:W-:Y:S08]  /*2380*/  HMMA.16816.F32.BF16 R16, R56.reuse, R64, R16 ;  /* 0x000000403810723c */ /* 0x040ff00000041810 */
[C---:B------:R-:W-:Y:S01]  /*2390*/  HMMA.16816.F32.BF16 R12, R56.reuse, R66, R12 ;  /* 0x00000042380c723c */ /* 0x040fe2000004180c */
[----:B------:R-:W5:Y:S07]  /*23a0*/  LDSM.16.M88.4 R64, [R184+0x800] ;  /* 0x00080000b840783b */ /* 0x000f6e0000000200 */
[C---:B------:R-:W-:Y:S08]  /*23b0*/  HMMA.16816.F32.BF16 R8, R56.reuse, R60, R8 ;  /* 0x0000003c3808723c */ /* 0x040ff00000041808 */
[----:B------:R-:W-:Y:S01]  /*23c0*/  HMMA.16816.F32.BF16 R76, R56, R62, R76 ;  /* 0x0000003e384c723c */ /* 0x000fe2000004184c */
[----:B------:R-:W3:Y:S04]  /*23d0*/  LDSM.16.M88.4 R60, [R184+0x1000] ;  /* 0x00100000b83c783b */ /* 0x000ee80000000200 */
[----:B------:R-:W3:Y:S03]  /*23e0*/  LDSM.16.M88.4 R56, [R184+0x1800] ;  /* 0x00180000b838783b */ /* 0x000ee60000000200 */
[C---:B-1----:R-:W-:Y:S08]  /*23f0*/  HMMA.16816.F32.BF16 R32, R52.reuse, R48, R32 ;  /* 0x000000303420723c */ /* 0x042ff00000041820 */
[C---:B------:R-:W-:Y:S01]  /*2400*/  HMMA.16816.F32.BF16 R28, R52.reuse, R50, R28 ;  /* 0x00000032341c723c */ /* 0x040fe2000004181c */
[----:B------:R-:W-:Y:S07]  /*2410*/  LDSM.16.M88.4 R48, [R197+0x8100] ;  /* 0x00810000c530783b */ /* 0x000fee0000000200 */
[C---:B--2---:R-:W-:Y:S08]  /*2420*/  HMMA.16816.F32.BF16 R24, R52.reuse, R44, R24 ;  /* 0x0000002c3418723c */ /* 0x044ff00000041818 */
[C---:B------:R-:W-:Y:S01]  /*2430*/  HMMA.16816.F32.BF16 R20, R52.reuse, R46, R20 ;  /* 0x0000002e3414723c */ /* 0x040fe20000041814 */
[----:B------:R-:W-:Y:S07]  /*2440*/  LDSM.16.M88.4 R44, [R197+0x8900] ;  /* 0x00890000c52c783b */ /* 0x000fee0000000200 */
[C---:B------:R-:W-:Y:S08]  /*2450*/  HMMA.16816.F32.BF16 R16, R52.reuse, R40, R16 ;  /* 0x000000283410723c */ /* 0x040ff00000041810 */
[C---:B------:R-:W-:Y:S01]  /*2460*/  HMMA.16816.F32.BF16 R12, R52.reuse, R42, R12 ;  /* 0x0000002a340c723c */ /* 0x040fe2000004180c */
[----:B------:R-:W-:Y:S07]  /*2470*/  LDSM.16.M88.4 R40, [R197+0x9100] ;  /* 0x00910000c528783b */ /* 0x000fee0000000200 */
[C---:B----4-:R-:W-:Y:S08]  /*2480*/  HMMA.16816.F32.BF16 R8, R52.reuse, R36, R8 ;  /* 0x000000243408723c */ /* 0x050ff00000041808 */
[----:B------:R-:W-:Y:S01]  /*2490*/  HMMA.16816.F32.BF16 R76, R52, R38, R76 ;  /* 0x00000026344c723c */ /* 0x000fe2000004184c */
[----:B------:R-:W1:Y:S04]  /*24a0*/  LDSM.16.M88.4 R52, [R198+0x10100] ;  /* 0x01010000c634783b */ /* 0x000e680000000200 */
[----:B------:R-:W2:Y:S03]  /*24b0*/  LDSM.16.M88.4 R36, [R197+0x9900] ;  /* 0x00990000c524783b */ /* 0x000ea60000000200 */
[C---:B---3--:R-:W-:Y:S08]  /*24c0*/  HMMA.16816.F32.BF16 R32, R72.reuse, R68, R32 ;  /* 0x000000444820723c */ /* 0x048ff00000041820 */
[C---:B------:R-:W-:Y:S01]  /*24d0*/  HMMA.16816.F32.BF16 R28, R72.reuse, R70, R28 ;  /* 0x00000046481c723c */ /* 0x040fe2000004181c */
[----:B------:R-:W-:Y:S07]  /*24e0*/  LDSM.16.M88.4 R68, [R196+0x2000] ;  /* 0x00200000c444783b */ /* 0x000fee0000000200 */
[C---:B-----5:R-:W-:Y:S08]  /*24f0*/  HMMA.16816.F32.BF16 R24, R72.reuse, R64, R24 ;  /* 0x000000404818723c */ /* 0x060ff00000041818 */
        /* <DEDUP_REMOVED lines=173> */
.L_x_1728:
[----:B------:R-:W-:Y:S01]  /*2fd0*/  LOP3.LUT R7, R6, 0xffffffe0, RZ, 0xc0, !PT ;  /* 0xffffffe006077812 */ /* 0x000fe200078ec0ff */
[----:B------:R-:W-:Y:S01]  /*2fe0*/  IMAD.SHL.U32 R195, R2, 0x2, RZ ;  /* 0x0000000202c37824 */ /* 0x000fe200078e00ff */
[----:B------:R-:W0:Y:S03]  /*2ff0*/  LDGDEPBAR ;  /* 0x00000000000079af */ /* 0x000e260000000000 */
[----:B------:R-:W-:Y:S01]  /*3000*/  IMAD.IADD R7, R4, 0x1, -R7 ;  /* 0x0000000104077824 */ /* 0x000fe200078e0a07 */
[----:B------:R-:W-:Y:S01]  /*3010*/  LDSM.16.MT88.4 R68, [R195+0x2100] ;  /* 0x00210000c344783b */ /* 0x000fe20000004200 */
        /* <DEDUP_REMOVED lines=8> */
[----:B-1----:R-:W-:Y:S04]  /*30a0*/  LDSM.16.MT88.4 R44, [R190+0x100] ;  /* 0x00010000be2c783b */ /* 0x002fe80000004200 */
        /* <DEDUP_REMOVED lines=9> */
[C---:B------:R-:W-:Y:S01]  /*3140*/  ISETP.GT.AND P0, PT, R36.reuse, 0x1, PT ;  /* 0x000000012400780c */ /* 0x040fe20003f04270 */
[----:B------:R-:W-:Y:S03]  /*3150*/  LDSM.16.MT88.4 R112, [R189+0x4100] ;  /* 0x00410000bd70783b */ /* 0x000fe60000004200 */
[----:B------:R-:W-:Y:S01]  /*3160*/  FSEL R32, R35, -INF , P0 ;  /* 0xff80000023207808 */ /* 0x000fe20000000000 */
[----:B------:R-:W-:Y:S01]  /*3170*/  LDSM.16.MT88.4 R136, [R190+0x900] ;  /* 0x00090000be88783b */ /* 0x000fe20000004200 */
[----:B------:R-:W-:Y:S02]  /*3180*/  FSEL R33, R33, -INF , P0 ;  /* 0xff80000021217808 */ /* 0x000fe40000000000 */
[----:B------:R-:W-:-:S04]  /*3190*/  ISETP.GT.AND P0, PT, R36, 0x8, PT ;  /* 0x000000082400780c */ /* 0x000fc80003f04270 */
[----:B------:R-:W-:Y:S02]  /*31a0*/  FSEL R6, R30, -INF , P0 ;  /* 0xff8000001e067808 */ /* 0x000fe40000000000 */
        /* <DEDUP_REMOVED lines=19> */
[----:B------:R-:W-:Y:S02]  /*32e0*/  FMNMX.FTZ R16, R3, R33, !PT ;  /* 0x0000002103107209 */ /* 0x000fe40007810000 */
[----:B------:R-:W-:Y:S02]  /*32f0*/  ISETP.GT.AND P0, PT, R36, 0x21, PT ;  /* 0x000000212400780c */ /* 0x000fe40003f04270 */
[----:B------:R-:W-:Y:S02]  /*3300*/  FMNMX.FTZ R16, R35, R16, !PT ;  /* 0x0000001023107209 */ /* 0x000fe40007810000 */
[----:B------:R-:W-:-:S02]  /*3310*/  FSEL R206, R19, -INF , P0 ;  /* 0xff80000013ce7808 */ /* 0x000fc40000000000 */
[----:B------:R-:W-:Y:S02]  /*3320*/  FSEL R173, R17, -INF , P0 ;  /* 0xff80000011ad7808 */ /* 0x000fe40000000000 */
[----:B------:R-:W-:Y:S02]  /*3330*/  ISETP.GT.AND P0, PT, R36, 0x28, PT ;  /* 0x000000282400780c */ /* 0x000fe40003f04270 */
[----:B------:R-:W-:Y:S02]  /*3340*/  FMNMX.FTZ R16, R31, R16, !PT ;  /* 0x000000101f107209 */ /* 0x000fe40007810000 */
[----:B------:R-:W-:Y:S02]  /*3350*/  FSEL R168, R14, -INF , P0 ;  /* 0xff8000000ea87808 */ /* 0x000fe40000000000 */
[----:B------:R-:W-:Y:S02]  /*3360*/  FSEL R171, R12, -INF , P0 ;  /* 0xff8000000cab7808 */ /* 0x000fe40000000000 */
[----:B------:R-:W-:-:S02]  /*3370*/  ISETP.GT.AND P0, PT, R36, 0x29, PT ;  /* 0x000000292400780c */ /* 0x000fc40003f04270 */
[----:B------:R-:W-:Y:S02]  /*3380*/  FMNMX.FTZ R14, R29, R16, !PT ;  /* 0x000000101d0e7209 */ /* 0x000fe40007810000 */
[----:B------:R-:W-:Y:S01]  /*3390*/  FSEL R174, R15, -INF , P0 ;  /* 0xff8000000fae7808 */ /* 0x000fe20000000000 */
[----:B------:R-:W-:Y:S01]  /*33a0*/  LDSM.16.MT88.4 R16, [R189+0x2900] ;  /* 0x00290000bd10783b */ /* 0x000fe20000004200 */
[----:B------:R-:W-:Y:S02]  /*33b0*/  FMNMX.FTZ R12, R25, R14, !PT ;  /* 0x0000000e190c7209 */ /* 0x000fe40007810000 */
[----:B------:R-:W-:Y:S02]  /*33c0*/  FMNMX.FTZ R15, R34, R32, !PT ;  /* 0x00000020220f7209 */ /* 0x000fe40007810000 */
[----:B------:R-:W-:Y:S02]  /*33d0*/  FSEL R167, R13, -INF , P0 ;  /* 0xff8000000da77808 */ /* 0x000fe40000000000 */
[----:B------:R-:W-:-:S02]  /*33e0*/  FMNMX.FTZ R12, R7, R12, !PT ;  /* 0x0000000c070c7209 */ /* 0x000fc40007810000 */
[----:B------:R-:W-:Y:S02]  /*33f0*/  FMNMX.FTZ R13, R6, R15, !PT ;  /* 0x0000000f060d7209 */ /* 0x000fe40007810000 */
[----:B------:R-:W-:Y:S02]  /*3400*/  ISETP.GT.AND P0, PT, R36, 0x30, PT ;  /* 0x000000302400780c */ /* 0x000fe40003f04270 */
[----:B------:R-:W-:Y:S02]  /*3410*/  FMNMX.FTZ R12, R21, R12, !PT ;  /* 0x0000000c150c7209 */ /* 0x000fe40007810000 */
[----:B------:R-:W-:Y:S02]  /*3420*/  FMNMX.FTZ R13, R4, R13, !PT ;  /* 0x0000000d040d7209 */ /* 0x000fe40007810000 */
[----:B------:R-:W-:Y:S02]  /*3430*/  FSEL R170, R10, -INF , P0 ;  /* 0xff8000000aaa7808 */ /* 0x000fe40000000000 */
[----:B------:R-:W-:-:S02]  /*3440*/  FSEL R207, R8, -INF , P0 ;  /* 0xff80000008cf7808 */ /* 0x000fc40000000000 */
[----:B------:R-:W-:Y:S02]  /*3450*/  ISETP.GT.AND P0, PT, R36, 0x31, PT ;  /* 0x000000312400780c */ /* 0x000fe40003f04270 */
[----:B------:R-:W-:Y:S02]  /*3460*/  FMNMX.FTZ R10, R165, R12, !PT ;  /* 0x0000000ca50a7209 */ /* 0x000fe40007810000 */
[----:B------:R-:W-:Y:S02]  /*3470*/  FMNMX.FTZ R13, R30, R13, !PT ;  /* 0x0000000d1e0d7209 */ /* 0x000fe40007810000 */
[----:B------:R-:W-:Y:S02]  /*3480*/  FSEL R142, R11, -INF , P0 ;  /* 0xff8000000b8e7808 */ /* 0x000fe40000000000 */
[----:B------:R-:W-:Y:S02]  /*3490*/  FMNMX.FTZ R8, R173, R10, !PT ;  /* 0x0000000aad087209 */ /* 0x000fe40007810000 */
[----:B------:R-:W-:-:S02]  /*34a0*/  FMNMX.FTZ R11, R28, R13, !PT ;  /* 0x0000000d1c0b7209 */ /* 0x000fc40007810000 */
[----:B------:R-:W-:Y:S02]  /*34b0*/  FSEL R175, R9, -INF , P0 ;  /* 0xff80000009af7808 */ /* 0x000fe40000000000 */
[----:B------:R-:W-:Y:S02]  /*34c0*/  FMNMX.FTZ R8, R171, R8, !PT ;  /* 0x00000008ab087209 */ /* 0x000fe40007810000 */
[----:B------:R-:W-:Y:S02]  /*34d0*/  FMNMX.FTZ R9, R26, R11, !PT ;  /* 0x0000000b1a097209 */ /* 0x000fe40007810000 */
[----:B------:R-:W-:Y:S02]  /*34e0*/  FMNMX.FTZ R8, R167, R8, !PT ;  /* 0x00000008a7087209 */ /* 0x000fe40007810000 */
[----:B------:R-:W-:Y:S02]  /*34f0*/  FMNMX.FTZ R9, R24, R9, !PT ;  /* 0x0000000918097209 */ /* 0x000fe40007810000 */
[----:B------:R-:W-:-:S02]  /*3500*/  ISETP.GT.AND P0, PT, R36, 0x38, PT ;  /* 0x000000382400780c */ /* 0x000fc40003f04270 */
[----:B------:R-:W-:Y:S02]  /*3510*/  FMNMX.FTZ R8, R207, R8, !PT ;  /* 0x00000008cf087209 */ /* 0x000fe40007810000 */
[----:B------:R-:W-:Y:S02]  /*3520*/  FMNMX.FTZ R9, R166, R9, !PT ;  /* 0x00000009a6097209 */ /* 0x000fe40007810000 */
[----:B------:R-:W-:Y:S02]  /*3530*/  FSEL R140, R78, -INF , P0 ;  /* 0xff8000004e8c7808 */ /* 0x000fe40000000000 */
[----:B------:R-:W-:Y:S02]  /*3540*/  FSEL R143, R76, -INF , P0 ;  /* 0xff8000004c8f7808 */ /* 0x000fe40000000000 */
[----:B------:R-:W-:Y:S02]  /*3550*/  ISETP.GT.AND P0, PT, R36, 0x39, PT ;  /* 0x000000392400780c */ /* 0x000fe40003f04270 */
[----:B------:R-:W-:Y:S01]  /*3560*/  FMNMX.FTZ R8, R175, R8, !PT ;  /* 0x00000008af087209 */ /* 0x000fe20007810000 */
[----:B------:R-:W-:Y:S01]  /*3570*/  LDSM.16.MT88.4 R36, [R195+0x100] ;  /* 0x00010000c324783b */ /* 0x000fe20000004200 */
        /* <DEDUP_REMOVED lines=8> */
[----:B------:R-:W-:-:S03]  /*3600*/  FMNMX.FTZ R9, R170, R9, !PT ;  /* 0x00000009aa097209 */ /* 0x000fc60007810000 */
[----:B------:R-:W-:Y:S01]  /*3610*/  LDSM.16.MT88.4 R76, [R190+0x2100] ;  /* 0x00210000be4c783b */ /* 0x000fe20000004200 */
[----:B------:R-:W-:-:S04]  /*3620*/  FMNMX.FTZ R9, R142, R9, !PT ;  /* 0x000000098e097209 */ /* 0x000fc80007810000 */
[----:B------:R-:W-:-:S04]  /*3630*/  FMNMX.FTZ R9, R140, R9, !PT ;  /* 0x000000098c097209 */ /* 0x000fc80007810000 */
[----:B------:R-:W-:-:S05]  /*3640*/  FMNMX.FTZ R10, R164, R9, !PT ;  /* 0x00000009a40a7209 */ /* 0x000fca0007810000 */
[----:B------:R-:W2:Y:S01]  /*3650*/  SHFL.BFLY PT, R9, R10, 0x2, 0x1f ;  /* 0x0c401f000a097f89 */ /* 0x000ea200000e0000 */
[----:B-1----:R-:W-:-:S03]  /*3660*/  FMNMX.FTZ R11, R12, R11, !PT ;  /* 0x0000000b0c0b7209 */ /* 0x002fc60007810000 */
[----:B------:R-:W-:Y:S04]  /*3670*/  LDSM.16.MT88.4 R12, [R188+0x2900] ;  /* 0x00290000bc0c783b */ /* 0x000fe80000004200 */
        /* <DEDUP_REMOVED lines=15> */
[--C-:B------:R-:W-:Y:S02]  /*3770*/  FFMA.FTZ R152, R31, c[0x0][0x2d0], -R172.reuse ;  /* 0x0000b4001f987a23 */ /* 0x100fe400000108ac */
[--C-:B------:R-:W-:Y:S01]  /*3780*/  FFMA.FTZ R151, R7, c[0x0][0x2d0], -R172.reuse ;  /* 0x0000b40007977a23 */ /* 0x100fe200000108ac */
[----:B------:R-:W-:Y:S01]  /*3790*/  FSEL R169, R169, RZ, P0 ;  /* 0x000000ffa9a97208 */ /* 0x000fe20000000000 */
[----:B------:R-:W-:-:S02]  /*37a0*/  FFMA.FTZ R155, R29, c[0x0][0x2d0], -R172 ;  /* 0x0000b4001d9b7a23 */ /* 0x000fc400000108ac */
[--C-:B------:R-:W-:Y:S01]  /*37b0*/  FFMA.FTZ R150, R25, c[0x0][0x2d0], -R172.reuse ;  /* 0x0000b40019967a23 */ /* 0x100fe200000108ac */
[----:B------:R-:W1:Y:S01]  /*37c0*/  MUFU.EX2 R156, R156 ;  /* 0x0000009c009c7308 */ /* 0x000e620000000800 */
[--C-:B------:R-:W-:Y:S02]  /*37d0*/  FFMA.FTZ R158, R34, c[0x0][0x2d0], -R169.reuse ;  /* 0x0000b400229e7a23 */ /* 0x100fe400000108a9 */
[--C-:B------:R-:W-:Y:S02]  /*37e0*/  FFMA.FTZ R161, R32, c[0x0][0x2d0], -R169.reuse ;  /* 0x0000b40020a17a23 */ /* 0x100fe400000108a9 */
[--C-:B------:R-:W-:Y:S01]  /*37f0*/  FFMA.FTZ R163, R6, c[0x0][0x2d0], -R169.reuse ;  /* 0x0000b40006a37a23 */ /* 0x100fe200000108a9 */
[----:B------:R-:W-:Y:S01]  /*3800*/  LDSM.16.MT88.4 R32, [R189+0x900] ;  /* 0x00090000bd20783b */ /* 0x000fe20000004200 */
[--C-:B------:R-:W-:Y:S01]  /*3810*/  FFMA.FTZ R154, R4, c[0x0][0x2d0], -R169.reuse ;  /* 0x0000b400049a7a23 */ /* 0x100fe200000108a9 */
[----:B------:R-:W-:Y:S01]  /*3820*/  MUFU.EX2 R157, R157 ;  /* 0x0000009d009d7308 */ /* 0x000fe20000000800 */
[----:B------:R-:W-:Y:S01]  /*3830*/  FFMA.FTZ R2, R21, c[0x0][0x2d0], -R172 ;  /* 0x0000b40015027a23 */ /* 0x000fe200000108ac */
[----:B------:R-:W2:Y:S01]  /*3840*/  LDSM.16.MT88.4 R4, [R188+0x4100] ;  /* 0x00410000bc04783b */ /* 0x000ea20000004200 */
[----:B------:R-:W-:-:S02]  /*3850*/  FFMA.FTZ R153, R30, c[0x0][0x2d0], -R169 ;  /* 0x0000b4001e997a23 */ /* 0x000fc400000108a9 */
[--C-:B------:R-:W-:Y:S01]  /*3860*/  FFMA.FTZ R148, R28, c[0x0][0x2d0], -R169.reuse ;  /* 0x0000b4001c947a23 */ /* 0x100fe200000108a9 */
[----:B------:R-:W3:Y:S01]  /*3870*/  LDSM.16.MT88.4 R20, [R195+0x900] ;  /* 0x00090000c314783b */ /* 0x000ee20000004200 */
[--C-:B------:R-:W-:Y:S01]  /*3880*/  FFMA.FTZ R149, R26, c[0x0][0x2d0], -R169.reuse ;  /* 0x0000b4001a957a23 */ /* 0x100fe200000108a9 */
[----:B------:R-:W4:Y:S01]  /*3890*/  MUFU.EX2 R152, R152 ;  /* 0x0000009800987308 */ /* 0x000f220000000800 */
[----:B-1----:R-:W-:Y:S01]  /*38a0*/  F2FP.BF16.PACK_AB R116, R156, R159 ;  /* 0x0000009f9c74723e */ /* 0x002fe200000010ff */
[----:B------:R-:W-:Y:S01]  /*38b0*/  FFMA.FTZ R0, R24, c[0x0][0x2d0], -R169 ;  /* 0x0000b40018007a23 */ /* 0x000fe200000108a9 */
[----:B------:R-:W-:Y:S01]  /*38c0*/  LDSM.16.MT88.4 R28, [R188+0x900] ;  /* 0x00090000bc1c783b */ /* 0x000fe20000004200 */
[--C-:B------:R-:W-:Y:S02]  /*38d0*/  FFMA.FTZ R160, R165, c[0x0][0x2d0], -R172.reuse ;  /* 0x0000b400a5a07a23 */ /* 0x100fe400000108ac */
[--C-:B------:R-:W-:Y:S01]  /*38e0*/  FFMA.FTZ R165, R173, c[0x0][0x2d0], -R172.reuse ;  /* 0x0000b400ada57a23 */ /* 0x100fe200000108ac */
[----:B------:R-:W-:Y:S01]  /*38f0*/  LDSM.16.MT88.4 R24, [R190+0x2900] ;  /* 0x00290000be18783b */ /* 0x000fe20000004200 */
[----:B------:R-:W-:Y:S01]  /*3900*/  MUFU.EX2 R158, R158 ;  /* 0x0000009e009e7308 */ /* 0x000fe20000000800 */
[----:B------:R-:W-:-:S02]  /*3910*/  FFMA.FTZ R162, R171, c[0x0][0x2d0], -R172 ;  /* 0x0000b400aba27a23 */ /* 0x000fc400000108ac */
[--C-:B------:R-:W-:Y:S02]  /*3920*/  FFMA.FTZ R167, R167, c[0x0][0x2d0], -R172.reuse ;  /* 0x0000b400a7a77a23 */ /* 0x100fe400000108ac */
[--C-:B------:R-:W-:Y:S02]  /*3930*/  FFMA.FTZ R166, R166, c[0x0][0x2d0], -R169.reuse ;  /* 0x0000b400a6a67a23 */ /* 0x100fe400000108a9 */
[--C-:B------:R-:W-:Y:S01]  /*3940*/  FFMA.FTZ R171, R206, c[0x0][0x2d0], -R169.reuse ;  /* 0x0000b400ceab7a23 */ /* 0x100fe200000108a9 */
[----:B------:R-:W1:Y:S01]  /*3950*/  MUFU.EX2 R161, R161 ;  /* 0x000000a100a17308 */ /* 0x000e620000000800 */
[----:B----4-:R-:W-:Y:S01]  /*3960*/  F2FP.BF16.PACK_AB R118, R152, R157 ;  /* 0x0000009d9876723e */ /* 0x010fe200000010ff */
[--C-:B------:R-:W-:Y:S02]  /*3970*/  FFMA.FTZ R168, R168, c[0x0][0x2d0], -R169.reuse ;  /* 0x0000b400a8a87a23 */ /* 0x100fe400000108a9 */
[----:B------:R-:W-:Y:S02]  /*3980*/  FFMA.FTZ R173, R174, c[0x0][0x2d0], -R169 ;  /* 0x0000b400aead7a23 */ /* 0x000fe400000108a9 */
[----:B------:R-:W-:-:S02]  /*3990*/  FFMA.FTZ R174, R207, c[0x0][0x2d0], -R172 ;  /* 0x0000b400cfae7a23 */ /* 0x000fc400000108ac */
[----:B------:R-:W-:Y:S01]  /*39a0*/  MUFU.EX2 R163, R163 ;  /* 0x000000a300a37308 */ /* 0x000fe20000000800 */
[--C-:B------:R-:W-:Y:S02]  /*39b0*/  FFMA.FTZ R175, R175, c[0x0][0x2d0], -R172.reuse ;  /* 0x0000b400afaf7a23 */ /* 0x100fe400000108ac */
[--C-:B------:R-:W-:Y:S02]  /*39c0*/  FFMA.FTZ R206, R143, c[0x0][0x2d0], -R172.reuse ;  /* 0x0000b4008fce7a23 */ /* 0x100fe400000108ac */
[----:B------:R-:W-:Y:S02]  /*39d0*/  FFMA.FTZ R217, R141, c[0x0][0x2d0], -R172 ;  /* 0x0000b4008dd97a23 */ /* 0x000fe400000108ac */
[--C-:B------:R-:W-:Y:S01]  /*39e0*/  FFMA.FTZ R170, R170, c[0x0][0x2d0], -R169.reuse ;  /* 0x0000b400aaaa7a23 */ /* 0x100fe200000108a9 */
[----:B------:R-:W4:Y:S01]  /*39f0*/  MUFU.EX2 R154, R154 ;  /* 0x0000009a009a7308 */ /* 0x000f220000000800 */
        /* <DEDUP_REMOVED lines=9> */
[----:B----4-:R-:W-:-:S02]  /*3a90*/  F2FP.BF16.PACK_AB R119, R154, R163 ;  /* 0x000000a39a77723e */ /* 0x010fc400000010ff */
        /* <DEDUP_REMOVED lines=47> */
[----:B------:R-:W3:Y:S06]  /*3d90*/  MUFU.EX2 R215, R215 ;  /* 0x000000d700d77308 */ /* 0x000eec0000000800 */
[C---:B--2---:R-:W-:Y:S07]  /*3da0*/  HMMA.16816.F32.BF16 R120, R116.reuse, R4, RZ ;  /* 0x000000047478723c */ /* 0x044fee00000418ff */
[----:B-1----:R-:W-:Y:S01]  /*3db0*/  F2FP.BF16.PACK_AB R4, R150, R155 ;  /* 0x0000009b9604723e */ /* 0x002fe200000010ff */
        /* <DEDUP_REMOVED lines=136> */
[----:B------:R-:W-:Y:S01]  /*4640*/  SHF.L.U64.HI R207, R133, 0x1, R144 ;  /* 0x0000000185cf7819 */ /* 0x000fe20000010290 */
[----:B------:R-:W-:Y:S01]  /*4650*/  IMAD.SHL.U32 R210, R135, 0x2, RZ ;  /* 0x0000000287d27824 */ /* 0x000fe200078e00ff */
[----:B------:R-:W-:Y:S01]  /*4660*/  SHF.L.U32 R206, R133, 0x1, RZ ;  /* 0x0000000185ce7819 */ /* 0x000fe200000006ff */
[----:B------:R-:W-:Y:S01]  /*4670*/  IMAD.SHL.U32 R208, R134, 0x2, RZ ;  /* 0x0000000286d07824 */ /* 0x000fe200078e00ff */
[----:B------:R-:W-:Y:S01]  /*4680*/  IADD3 R213, R145, -0x2, RZ ;  /* 0xfffffffe91d57810 */ /* 0x000fe20007ffe0ff */
[----:B------:R-:W-:Y:S01]  /*4690*/  IMAD.MOV.U32 R0, RZ, RZ, R3 ;  /* 0x000000ffff007224 */ /* 0x000fe200078e0003 */
[----:B------:R-:W-:-:S02]  /*46a0*/  SHF.L.U64.HI R211, R135, 0x1, R146 ;  /* 0x0000000187d37819 */ /* 0x000fc40000010292 */
[----:B------:R-:W-:Y:S02]  /*46b0*/  SHF.L.U64.HI R209, R134, 0x1, R147 ;  /* 0x0000000186d17819 */ /* 0x000fe40000010293 */
[----:B------:R-:W-:Y:S01]  /*46c0*/  MOV R133, R132 ;  /* 0x0000008400857202 */ /* 0x000fe20000000f00 */
[----:B------:R-:W-:Y:S05]  /*46d0*/  BRA `(.L_x_1730) ;  /* 0x0000032000007947 */ /* 0x000fea0003800000 */
.L_x_1732:
        /* <DEDUP_REMOVED lines=50> */
.L_x_1730:
[----:B------:R-:W-:Y:S04]  /*4a00*/  DEPBAR.LE SB0, 0x0 ;  /* 0x000080000000791a */ /* 0x000fe80000000000 */
[----:B------:R-:W-:Y:S01]  /*4a10*/  BAR.SYNC.DEFER_BLOCKING 0x0 ;  /* 0x0000000000007b1d */ /* 0x000fe20000010000 */
[----:B------:R-:W-:Y:S01]  /*4a20*/  SHF.R.S32.HI R3, RZ, 0x1f, R202 ;  /* 0x0000001fff037819 */ /* 0x000fe200000114ca */
[C---:B------:R-:W-:Y:S04]  /*4a30*/  IMAD.WIDE.U32 R218, R202.reuse, c[0x0][0x208], RZ ;  /* 0x00008200cada7a25 */ /* 0x040fe800078e00ff */
[----:B------:R-:W-:Y:S04]  /*4a40*/  IMAD R3, R3, c[0x0][0x208], RZ ;  /* 0x0000820003037a24 */ /* 0x000fe800078e02ff */
[----:B------:R-:W-:Y:S04]  /*4a50*/  IMAD R3, R202, c[0x0][0x20c], R3 ;  /* 0x00008300ca037a24 */ /* 0x000fe800078e0203 */
[----:B------:R-:W-:Y:S01]  /*4a60*/  IMAD.IADD R219, R219, 0x1, R3 ;  /* 0x00000001dbdb7824 */ /* 0x000fe200078e0203 */
[----:B------:R-:W-:Y:S03]  /*4a70*/  SHF.R.S32.HI R3, RZ, 0x1f, R201 ;  /* 0x0000001fff037819 */ /* 0x000fe600000114c9 */
[----:B------:R-:W-:Y:S04]  /*4a80*/  IMAD.WIDE.U32 R218, R201, c[0x0][0x218], R218 ;  /* 0x00008600c9da7a25 */ /* 0x000fe800078e00da */
[----:B------:R-:W-:Y:S01]  /*4a90*/  IMAD R3, R3, c[0x0][0x218], RZ ;  /* 0x0000860003037a24 */ /* 0x000fe200078e02ff */
[----:B------:R-:W-:Y:S01]  /*4aa0*/  IADD3 R2, P0, R218, UR18, RZ ;  /* 0x00000012da027c10 */ /* 0x000fe2000ff1e0ff */
[----:B------:R-:W-:Y:S02]  /*4ab0*/  LDSM.16.M88.4 R136, [R198+0xc100] ;  /* 0x00c10000c688783b */ /* 0x000fe40000000200 */
[----:B------:R-:W-:Y:S02]  /*4ac0*/  IMAD R3, R201, c[0x0][0x21c], R3 ;  /* 0x00008700c9037a24 */ /* 0x000fe400078e0203 */
[----:B------:R-:W1:Y:S03]  /*4ad0*/  LDSM.16.M88.4 R140, [R197+0x6100] ;  /* 0x00610000c58c783b */ /* 0x000e660000000200 */
[----:B------:R-:W-:Y:S01]  /*4ae0*/  IADD3.X R3, R219, UR5, R3, P0, !PT ;  /* 0x00000005db037c10 */ /* 0x000fe200087fe403 */
[----:B------:R-:W-:Y:S01]  /*4af0*/  LDSM.16.M88.4 R144, [R197+0x6900] ;  /* 0x00690000c590783b */ /* 0x000fe20000000200 */
[C---:B------:R-:W-:Y:S03]  /*4b00*/  LEA R212, P0, R2.reuse, c[0x0][0x1f8], 0x1 ;  /* 0x00007e0002d47a11 */ /* 0x040fe600078008ff */
[----:B------:R-:W-:Y:S01]  /*4b10*/  LDSM.16.M88.4 R148, [R197+0x7100] ;  /* 0x00710000c594783b */ /* 0x000fe20000000200 */
[----:B------:R-:W-:Y:S03]  /*4b20*/  LEA.HI.X R134, R2, c[0x0][0x1fc], R3, 0x1, P0 ;  /* 0x00007f0002867a11 */ /* 0x000fe600000f0c03 */
[----:B------:R-:W-:Y:S04]  /*4b30*/  LDSM.16.M88.4 R152, [R194+0xc100] ;  /* 0x00c10000c298783b */ /* 0x000fe80000000200 */
[----:B------:R-:W-:Y:S04]  /*4b40*/  LDSM.16.M88.4 R156, [R187] ;  /* 0x00000000bb9c783b */ /* 0x000fe80000000200 */
[----:B------:R-:W-:Y:S04]  /*4b50*/  LDSM.16.M88.4 R160, [R186] ;  /* 0x00000000baa0783b */ /* 0x000fe80000000200 */
[----:B------:R-:W-:Y:S04]  /*4b60*/  LDSM.16.M88.4 R164, [R185] ;  /* 0x00000000b9a4783b */ /* 0x000fe80000000200 */
[----:B------:R-:W2:Y:S04]  /*4b70*/  SHFL.IDX PT, R135, R212, RZ, 0x181f ;  /* 0x00181fffd4877589 */ /* 0x000ea800000e0000 */
[----:B------:R-:W3:Y:S04]  /*4b80*/  SHFL.IDX PT, R132, R134, RZ, 0x181f ;  /* 0x00181fff86847589 */ /* 0x000ee800000e0000 */
[----:B------:R-:W4:Y:S01]  /*4b90*/  SHFL.IDX PT, R3, R212, 0x1, 0x181f ;  /* 0x00381f00d4037f89 */ /* 0x000f2200000e0000 */
[C---:B-1----:R-:W-:Y:S03]  /*4ba0*/  HMMA.16816.F32.BF16 R4, R136.reuse, R140, RZ ;  /* 0x0000008c8804723c */ /* 0x042fe600000418ff */
[----:B------:R1:W5:Y:S05]  /*4bb0*/  SHFL.IDX PT, R2, R134, 0x1, 0x181f ;  /* 0x00381f0086027f89 */ /* 0x00036a00000e0000 */
[C---:B------:R-:W-:Y:S01]  /*4bc0*/  HMMA.16816.F32.BF16 R8, R136.reuse, R142, RZ ;  /* 0x0000008e8808723c */ /* 0x040fe200000418ff */
[----:B------:R-:W5:Y:S03]  /*4bd0*/  LDSM.16.M88.4 R140, [R197+0x7900] ;  /* 0x00790000c58c783b */ /* 0x000f660000000200 */
[C---:B--2---:R-:W-:Y:S02]  /*4be0*/  IADD3 R226, P1, R135.reuse, R210, RZ ;  /* 0x000000d287e27210 */ /* 0x044fe40007f3e0ff */
[C---:B------:R-:W-:Y:S02]  /*4bf0*/  IADD3 R224, P0, R135.reuse, R208, RZ ;  /* 0x000000d087e07210 */ /* 0x040fe40007f1e0ff */
[C---:B------:R-:W-:Y:S01]  /*4c00*/  HMMA.16816.F32.BF16 R12, R136.reuse, R144, RZ ;  /* 0x00000090880c723c */ /* 0x040fe200000418ff */
[C---:B---3--:R-:W-:Y:S03]  /*4c10*/  IMAD.X R227, R132.reuse, 0x1, R211, P1 ;  /* 0x0000000184e37824 */ /* 0x048fe600008e06d3 */
[C---:B------:R-:W-:Y:S01]  /*4c20*/  IMAD.X R225, R132.reuse, 0x1, R209, P0 ;  /* 0x0000000184e17824 */ /* 0x040fe200000e06d1 */
[----:B------:R-:W-:Y:S02]  /*4c30*/  IADD3 R222, P0, R135, R206, RZ ;  /* 0x000000ce87de7210 */ /* 0x000fe40007f1e0ff */
[C---:B----4-:R-:W-:Y:S01]  /*4c40*/  IADD3 R220, P2, R3.reuse, R210, RZ ;  /* 0x000000d203dc7210 */ /* 0x050fe20007f5e0ff */
[C---:B------:R-:W-:Y:S01]  /*4c50*/  HMMA.16816.F32.BF16 R16, R136.reuse, R146, RZ ;  /* 0x000000928810723c */ /* 0x040fe200000418ff */
[----:B------:R-:W2:Y:S03]  /*4c60*/  LDSM.16.M88.4 R144, [R196] ;  /* 0x00000000c490783b */ /* 0x000ea60000000200 */
[----:B------:R-:W-:Y:S01]  /*4c70*/  IMAD.X R223, R132, 0x1, R207, P0 ;  /* 0x0000000184df7824 */ /* 0x000fe200000e06cf */
[----:B------:R-:W-:Y:S01]  /*4c80*/  @!PT LDS RZ, [RZ] ;  /* 0x00000000fffff984 */ /* 0x000fe20000000800 */
[----:B------:R-:W-:Y:S01]  /*4c90*/  @!PT LDS RZ, [RZ] ;  /* 0x00000000fffff984 */ /* 0x000fe20000000800 */
[----:B------:R-:W-:Y:S01]  /*4ca0*/  @!PT LDS RZ, [RZ] ;  /* 0x00000000fffff984 */ /* 0x000fe20000000800 */
[----:B------:R3:W-:Y:S01]  /*4cb0*/  LDGSTS.E.BYPASS.LTC128B.128 [R205], [R226.64], !P6 ;  /* 0x00000000e2cd7fae */ /* 0x0007e2000f101d4e */
[C---:B-1----:R-:W-:Y:S01]  /*4cc0*/  IADD3 R134, P1, R3.reuse, R208, RZ ;  /* 0x000000d003867210 */ /* 0x042fe20007f3e0ff */
[C---:B-----5:R-:W-:Y:S01]  /*4cd0*/  IMAD.X R221, R2.reuse, 0x1, R211, P2 ;  /* 0x0000000102dd7824 */ /* 0x060fe200010e06d3 */
[C---:B------:R-:W-:Y:S01]  /*4ce0*/  HMMA.16816.F32.BF16 R20, R136.reuse, R148, RZ ;  /* 0x000000948814723c */ /* 0x040fe200000418ff */
[----:B------:R3:W-:Y:S03]  /*4cf0*/  LDGSTS.E.BYPASS.LTC128B.128 [R205+0x2000], [R224.64], !P5 ;  /* 0x02000000e0cd7fae */ /* 0x0007e6000e901d4e */
[----:B------:R-:W-:Y:S01]  /*4d00*/  IADD3 R218, P0, R3, R206, RZ ;  /* 0x000000ce03da7210 */ /* 0x000fe20007f1e0ff */
[----:B------:R3:W-:Y:S01]  /*4d10*/  LDGSTS.E.BYPASS.LTC128B.128 [R205+0x4000], [R222.64], !P4 ;  /* 0x04000000decd7fae */ /* 0x0007e2000e101d4e */
[C---:B------:R-:W-:Y:S02]  /*4d20*/  IMAD.X R135, R2.reuse, 0x1, R209, P1 ;  /* 0x0000000102877824 */ /* 0x040fe400008e06d1 */
[C---:B------:R-:W-:Y:S01]  /*4d30*/  HMMA.16816.F32.BF16 R24, R136.reuse, R150, RZ ;  /* 0x000000968818723c */ /* 0x040fe200000418ff */
[----:B------:R3:W-:Y:S03]  /*4d40*/  LDGSTS.E.BYPASS.LTC128B.128 [R205+0x1000], [R220.64], !P6 ;  /* 0x01000000dccd7fae */ /* 0x0007e6000f101d4e */
[----:B------:R-:W-:Y:S01]  /*4d50*/  IMAD.X R219, R2, 0x1, R207, P0 ;  /* 0x0000000102db7824 */ /* 0x000fe200000e06cf */
[----:B------:R3:W-:Y:S01]  /*4d60*/  LDGSTS.E.BYPASS.LTC128B.128 [R205+0x3000], [R134.64], !P5 ;  /* 0x0300000086cd7fae */ /* 0x0007e2000e901d4e */
[----:B------:R-:W-:Y:S02]  /*4d70*/  ISETP.GE.AND P0, PT, R213, 0x1, PT ;  /* 0x00000001d500780c */ /* 0x000fe40003f06270 */
[C---:B------:R-:W-:Y:S01]  /*4d80*/  HMMA.16816.F32.BF16 R28, R136.reuse, R140, RZ ;  /* 0x0000008c881c723c */ /* 0x040fe200000418ff */
[----:B------:R3:W-:Y:S04]  /*4d90*/  LDGSTS.E.BYPASS.LTC128B.128 [R205+0x5000], [R218.64], !P4 ;  /* 0x05000000dacd7fae */ /* 0x0007e8000e101d4e */
[----:B------:R-:W-:Y:S03]  /*4da0*/  LDSM.16.M88.4 R148, [R193+0xc100] ;  /* 0x00c10000c194783b */ /* 0x000fe60000000200 */
[----:B------:R-:W-:Y:S01]  /*4db0*/  HMMA.16816.F32.BF16 R32, R136, R142, RZ ;  /* 0x0000008e8820723c */ /* 0x000fe200000418ff */
[----:B------:R-:W0:Y:S04]  /*4dc0*/  LDGDEPBAR ;  /* 0x00000000000079af */ /* 0x000e280000000000 */
[----:B------:R-:W1:Y:S03]  /*4dd0*/  LDSM.16.M88.4 R168, [R192+0x6100] ;  /* 0x00610000c0a8783b */ /* 0x000e660000000200 */
[C---:B--2---:R-:W-:Y:S01]  /*4de0*/  HMMA.16816.F32.BF16 R4, R152.reuse, R144, R4 ;  /* 0x000000909804723c */ /* 0x044fe20000041804 */
[----:B------:R-:W2:Y:S04]  /*4df0*/  LDSM.16.M88.4 R172, [R192+0x6900] ;  /* 0x00690000c0ac783b */ /* 0x000ea80000000200 */
[----:B------:R-:W4:Y:S03]  /*4e00*/  LDSM.16.M88.4 R136, [R192+0x7100] ;  /* 0x00710000c088783b */ /* 0x000f260000000200 */
[C---:B------:R-:W-:Y:S01]  /*4e10*/  HMMA.16816.F32.BF16 R8, R152.reuse, R146, R8 ;  /* 0x000000929808723c */ /* 0x040fe20000041808 */
[----:B------:R-:W5:Y:S04]  /*4e20*/  LDSM.16.M88.4 R140, [R192+0x7900] ;  /* 0x00790000c08c783b */ /* 0x000f680000000200 */
[----:B------:R-:W-:Y:S03]  /*4e30*/  LDSM.16.M88.4 R144, [R191+0xc100] ;  /* 0x00c10000bf90783b */ /* 0x000fe60000000200 */
[C---:B------:R-:W-:Y:S08]  /*4e40*/  HMMA.16816.F32.BF16 R12, R152.reuse, R156, R12 ;  /* 0x0000009c980c723c */ /* 0x040ff0000004180c */
[C---:B------:R-:W-:Y:S01]  /*4e50*/  HMMA.16816.F32.BF16 R16, R152.reuse, R158, R16 ;  /* 0x0000009e9810723c */ /* 0x040fe20000041810 */
[----:B------:R-:W2:Y:S07]  /*4e60*/  LDSM.16.M88.4 R156, [R184] ;  /* 0x00000000b89c783b */ /* 0x000eae0000000200 */
[C---:B------:R-:W-:Y:S08]  /*4e70*/  HMMA.16816.F32.BF16 R20, R152.reuse, R160, R20 ;  /* 0x000000a09814723c */ /* 0x040ff00000041814 */
[C---:B------:R-:W-:Y:S01]  /*4e80*/  HMMA.16816.F32.BF16 R24, R152.reuse, R162, R24 ;  /* 0x000000a29818723c */ /* 0x040fe20000041818 */
[----:B------:R-:W3:Y:S07]  /*4e90*/  LDSM.16.M88.4 R160, [R184+0x800] ;  /* 0x00080000b8a0783b */ /* 0x000eee0000000200 */
        /* <DEDUP_REMOVED lines=10> */
[C---:B----4-:R-:W-:Y:S08]  /*4f40*/  HMMA.16816.F32.BF16 R20, R148.reuse, R136, R20 ;  /* 0x000000889414723c */ /* 0x050ff00000041814 */
[C---:B------:R-:W-:Y:S01]  /*4f50*/  HMMA.16816.F32.BF16 R24, R148.reuse, R138, R24 ;  /* 0x0000008a9418723c */ /* 0x040fe20000041818 */
[----:B------:R-:W1:Y:S07]  /*4f60*/  LDSM.16.M88.4 R136, [R198+0x10100] ;  /* 0x01010000c688783b */ /* 0x000e6e0000000200 */
[C---:B-----5:R-:W-:Y:S08]  /*4f70*/  HMMA.16816.F32.BF16 R28, R148.reuse, R140, R28 ;  /* 0x0000008c941c723c */ /* 0x060ff0000004181c */
[----:B------:R-:W-:Y:S01]  /*4f80*/  HMMA.16816.F32.BF16 R32, R148, R142, R32 ;  /* 0x0000008e9420723c */ /* 0x000fe20000041820 */
[----:B------:R-:W2:Y:S04]  /*4f90*/  LDSM.16.M88.4 R140, [R197+0x9100] ;  /* 0x00910000c58c783b */ /* 0x000ea80000000200 */
[----:B------:R-:W4:Y:S03]  /*4fa0*/  LDSM.16.M88.4 R148, [R197+0x9900] ;  /* 0x00990000c594783b */ /* 0x000f260000000200 */
[C---:B------:R-:W-:Y:S08]  /*4fb0*/  HMMA.16816.F32.BF16 R4, R144.reuse, R156, R4 ;  /* 0x0000009c9004723c */ /* 0x040ff00000041804 */
[C---:B------:R-:W-:Y:S01]  /*4fc0*/  HMMA.16816.F32.BF16 R8, R144.reuse, R158, R8 ;  /* 0x0000009e9008723c */ /* 0x040fe20000041808 */
[----:B------:R-:W-:Y:S07]  /*4fd0*/  LDSM.16.M88.4 R156, [R183] ;  /* 0x00000000b79c783b */ /* 0x000fee0000000200 */
[C---:B---3--:R-:W-:Y:S08]  /*4fe0*/  HMMA.16816.F32.BF16 R12, R144.reuse, R160, R12 ;  /* 0x000000a0900c723c */ /* 0x048ff0000004180c */
[C---:B------:R-:W-:Y:S01]  /*4ff0*/  HMMA.16816.F32.BF16 R16, R144.reuse, R162, R16 ;  /* 0x000000a29010723c */ /* 0x040fe20000041810 */
[----:B------:R-:W-:Y:S07]  /*5000*/  LDSM.16.M88.4 R160, [R182] ;  /* 0x00000000b6a0783b */ /* 0x000fee0000000200 */
[C---:B------:R-:W-:Y:S08]  /*5010*/  HMMA.16816.F32.BF16 R20, R144.reuse, R152, R20 ;  /* 0x000000989014723c */ /* 0x040ff00000041814 */
[C---:B------:R-:W-:Y:S01]  /*5020*/  HMMA.16816.F32.BF16 R24, R144.reuse, R154, R24 ;  /* 0x0000009a9018723c */ /* 0x040fe20000041818 */
[----:B------:R-:W3:Y:S07]  /*5030*/  LDSM.16.M88.4 R152, [R194+0x10100] ;  /* 0x01010000c298783b */ /* 0x000eee0000000200 */
[C---:B------:R-:W-:Y:S08]  /*5040*/  HMMA.16816.F32.BF16 R28, R144.reuse, R164, R28 ;  /* 0x000000a4901c723c */ /* 0x040ff0000004181c */
[----:B------:R-:W-:Y:S01]  /*5050*/  HMMA.16816.F32.BF16 R32, R144, R166, R32 ;  /* 0x000000a69020723c */ /* 0x000fe20000041820 */
[----:B------:R-:W5:Y:S04]  /*5060*/  LDSM.16.M88.4 R144, [R181] ;  /* 0x00000000b590783b */ /* 0x000f680000000200 */
[----:B------:R-:W3:Y:S03]  /*5070*/  LDSM.16.M88.4 R164, [R180] ;  /* 0x00000000b4a4783b */ /* 0x000ee60000000200 */
[C---:B-1----:R-:W-:Y:S08]  /*5080*/  HMMA.16816.F32.BF16 R4, R136.reuse, R168, R4 ;  /* 0x000000a88804723c */ /* 0x042ff00000041804 */
[C---:B------:R-:W-:Y:S01]  /*5090*/  HMMA.16816.F32.BF16 R8, R136.reuse, R170, R8 ;  /* 0x000000aa8808723c */ /* 0x040fe20000041808 */
[----:B------:R-:W-:Y:S07]  /*50a0*/  LDSM.16.M88.4 R168, [R192+0x8100] ;  /* 0x00810000c0a8783b */ /* 0x000fee0000000200 */
[C---:B------:R-:W-:Y:S08]  /*50b0*/  HMMA.16816.F32.BF16 R12, R136.reuse, R172, R12 ;  /* 0x000000ac880c723c */ /* 0x040ff0000004180c */
[C---:B------:R-:W-:Y:S01]  /*50c0*/  HMMA.16816.F32.BF16 R16, R136.reuse, R174, R16 ;  /* 0x000000ae8810723c */ /* 0x040fe20000041810 */
[----:B------:R-:W-:Y:S07]  /*50d0*/  LDSM.16.M88.4 R172, [R192+0x8900] ;  /* 0x00890000c0ac783b */ /* 0x000fee0000000200 */
[C---:B--2---:R-:W-:Y:S08]  /*50e0*/  HMMA.16816.F32.BF16 R20, R136.reuse, R140, R20 ;  /* 0x0000008c8814723c */ /* 0x044ff00000041814 */
[C---:B------:R-:W-:Y:S01]  /*50f0*/  HMMA.16816.F32.BF16 R24, R136.reuse, R142, R24 ;  /* 0x0000008e8818723c */ /* 0x040fe20000041818 */
[----:B------:R-:W1:Y:S07]  /*5100*/  LDSM.16.M88.4 R140, [R193+0x10100] ;  /* 0x01010000c18c783b */ /* 0x000e6e0000000200 */
[C---:B----4-:R-:W-:Y:S08]  /*5110*/  HMMA.16816.F32.BF16 R28, R136.reuse, R148, R28 ;  /* 0x00000094881c723c */ /* 0x050ff0000004181c */
[----:B------:R-:W-:Y:S01]  /*5120*/  HMMA.16816.F32.BF16 R32, R136, R150, R32 ;  /* 0x000000968820723c */ /* 0x000fe20000041820 */
[----:B------:R-:W2:Y:S04]  /*5130*/  LDSM.16.M88.4 R136, [R192+0x9100] ;  /* 0x00910000c088783b */ /* 0x000ea80000000200 */
[----:B------:R-:W4:Y:S03]  /*5140*/  LDSM.16.M88.4 R148, [R192+0x9900] ;  /* 0x00990000c094783b */ /* 0x000f260000000200 */
[C---:B---3--:R-:W-:Y:S08]  /*5150*/  HMMA.16816.F32.BF16 R4, R152.reuse, R156, R4 ;  /* 0x0000009c9804723c */ /* 0x048ff00000041804 */
[C---:B------:R-:W-:Y:S01]  /*5160*/  HMMA.16816.F32.BF16 R8, R152.reuse, R158, R8 ;  /* 0x0000009e9808723c */ /* 0x040fe20000041808 */
[----:B------:R-:W-:Y:S07]  /*5170*/  LDSM.16.M88.4 R156, [R184+0x2000] ;  /* 0x00200000b89c783b */ /* 0x000fee0000000200 */
[C---:B------:R-:W-:Y:S08]  /*5180*/  HMMA.16816.F32.BF16 R12, R152.reuse, R160, R12 ;  /* 0x000000a0980c723c */ /* 0x040ff0000004180c */
[C---:B------:R-:W-:Y:S01]  /*5190*/  HMMA.16816.F32.BF16 R16, R152.reuse, R162, R16 ;  /* 0x000000a29810723c */ /* 0x040fe20000041810 */
[----:B------:R-:W-:Y:S07]  /*51a0*/  LDSM.16.M88.4 R160, [R184+0x2800] ;  /* 0x00280000b8a0783b */ /* 0x000fee0000000200 */
[C---:B-----5:R-:W-:Y:S08]  /*51b0*/  HMMA.16816.F32.BF16 R20, R152.reuse, R144, R20 ;  /* 0x000000909814723c */ /* 0x060ff00000041814 */
[C---:B------:R-:W-:Y:S01]  /*51c0*/  HMMA.16816.F32.BF16 R24, R152.reuse, R146, R24 ;  /* 0x000000929818723c */ /* 0x040fe20000041818 */
[----:B------:R-:W3:Y:S07]  /*51d0*/  LDSM.16.M88.4 R144, [R191+0x10100] ;  /* 0x01010000bf90783b */ /* 0x000eee0000000200 */
[C---:B------:R-:W-:Y:S08]  /*51e0*/  HMMA.16816.F32.BF16 R28, R152.reuse, R164, R28 ;  /* 0x000000a4981c723c */ /* 0x040ff0000004181c */
[----:B------:R-:W-:Y:S01]  /*51f0*/  HMMA.16816.F32.BF16 R32, R152, R166, R32 ;  /* 0x000000a69820723c */ /* 0x000fe20000041820 */
[----:B------:R-:W5:Y:S04]  /*5200*/  LDSM.16.M88.4 R152, [R184+0x3000] ;  /* 0x00300000b898783b */ /* 0x000f680000000200 */
[----:B------:R-:W3:Y:S03]  /*5210*/  LDSM.16.M88.4 R164, [R184+0x3800] ;  /* 0x00380000b8a4783b */ /* 0x000ee60000000200 */
        /* <DEDUP_REMOVED lines=15> */
[----:B------:R-:W-:Y:S07]  /*5310*/  LDSM.16.M88.4 R156, [R179] ;  /* 0x00000000b39c783b */ /* 0x000fee0000000200 */
[C---:B------:R-:W-:Y:S08]  /*5320*/  HMMA.16816.F32.BF16 R12, R144.reuse, R160, R12 ;  /* 0x000000a0900c723c */ /* 0x040ff0000004180c */
[C---:B------:R-:W-:Y:S01]  /*5330*/  HMMA.16816.F32.BF16 R16, R144.reuse, R162, R16 ;  /* 0x000000a29010723c */ /* 0x040fe20000041810 */
[----:B------:R-:W-:Y:S07]  /*5340*/  LDSM.16.M88.4 R160, [R178] ;  /* 0x00000000b2a0783b */ /* 0x000fee0000000200 */
[C---:B-----5:R-:W-:Y:S08]  /*5350*/  HMMA.16816.F32.BF16 R20, R144.reuse, R152, R20 ;  /* 0x000000989014723c */ /* 0x060ff00000041814 */
        /* <DEDUP_REMOVED lines=32> */
[C---:B-1----:R-:W-:Y:S01]  /*5560*/  HMMA.16816.F32.BF16 R4, R140.reuse, R168, R4 ;  /* 0x000000a88c04723c */ /* 0x042fe20000041804 */
[----:B------:R-:W-:Y:S04]  /*5570*/  DEPBAR.LE SB0, 0x0 ;  /* 0x000080000000791a */ /* 0x000fe80000000000 */
[----:B------:R-:W-:Y:S03]  /*5580*/  BAR.SYNC.DEFER_BLOCKING 0x0 ;  /* 0x0000000000007b1d */ /* 0x000fe60000010000 */
[C---:B------:R-:W-:Y:S08]  /*5590*/  HMMA.16816.F32.BF16 R8, R140.reuse, R170, R8 ;  /* 0x000000aa8c08723c */ /* 0x040ff00000041808 */
[C---:B------:R-:W-:Y:S08]  /*55a0*/  HMMA.16816.F32.BF16 R12, R140.reuse, R172, R12 ;  /* 0x000000ac8c0c723c */ /* 0x040ff0000004180c */
[C---:B------:R-:W-:Y:S08]  /*55b0*/  HMMA.16816.F32.BF16 R16, R140.reuse, R174, R16 ;  /* 0x000000ae8c10723c */ /* 0x040ff00000041810 */
[C---:B--2---:R-:W-:Y:S08]  /*55c0*/  HMMA.16816.F32.BF16 R20, R140.reuse, R136, R20 ;  /* 0x000000888c14723c */ /* 0x044ff00000041814 */
[C---:B------:R-:W-:Y:S08]  /*55d0*/  HMMA.16816.F32.BF16 R24, R140.reuse, R138, R24 ;  /* 0x0000008a8c18723c */ /* 0x040ff00000041818 */
[C---:B----4-:R-:W-:Y:S08]  /*55e0*/  HMMA.16816.F32.BF16 R28, R140.reuse, R148, R28 ;  /* 0x000000948c1c723c */ /* 0x050ff0000004181c */
[----:B------:R-:W-:Y:S08]  /*55f0*/  HMMA.16816.F32.BF16 R32, R140, R150, R32 ;  /* 0x000000968c20723c */ /* 0x000ff00000041820 */
[C---:B---3--:R-:W-:Y:S08]  /*5600*/  HMMA.16816.F32.BF16 R4, R144.reuse, R156, R4 ;  /* 0x0000009c9004723c */ /* 0x048ff00000041804 */
        /* <DEDUP_REMOVED lines=8> */
.L_x_1731:
        /* <DEDUP_REMOVED lines=34> */
[----:B------:R-:W-:Y:S02]  /*58b0*/  ISETP.GT.AND P0, PT, R213, RZ, PT ;  /* 0x000000ffd500720c */ /* 0x000fe40003f04270 */
        /* <DEDUP_REMOVED lines=27> */
[--C-:B------:R-:W-:Y:S02]  /*5a70*/  FFMA.FTZ R166, R11, c[0x0][0x2d0], -R167.reuse ;  /* 0x0000b4000ba67a23 */ /* 0x100fe400000108a7 */
[----:B------:R-:W-:Y:S01]  /*5a80*/  FMUL.FTZ R0, R133, c[0x0][0x2d0] ;  /* 0x0000b40085007a20 */ /* 0x000fe20000410000 */
[----:B------:R-:W-:Y:S01]  /*5a90*/  MOV R133, R132 ;  /* 0x0000008400857202 */ /* 0x000fe20000000f00 */
        /* <DEDUP_REMOVED lines=8> */
[----:B------:R-:W4:Y:S01]  /*5b20*/  MUFU.EX2 R0, R0 ;  /* 0x0000000000007308 */ /* 0x000f220000000800 */
[--C-:B------:R-:W-:Y:S02]  /*5b30*/  FFMA.FTZ R174, R17, c[0x0][0x2d0], -R168.reuse ;  /* 0x0000b40011ae7a23 */ /* 0x100fe400000108a8 */
[--C-:B------:R-:W-:Y:S02]  /*5b40*/  FFMA.FTZ R175, R18, c[0x0][0x2d0], -R167.reuse ;  /* 0x0000b40012af7a23 */ /* 0x100fe400000108a7 */
[----:B--2---:R-:W-:Y:S02]  /*5b50*/  FFMA.FTZ R135, R9, c[0x0][0x2d0], -R168 ;  /* 0x0000b40009877a23 */ /* 0x004fe400000108a8 */
[C---:B---3--:R-:W-:Y:S02]  /*5b60*/  FMUL.FTZ R8, R2.reuse, R128 ;  /* 0x0000008002087220 */ /* 0x048fe40000410000 */
[C---:B------:R-:W-:Y:S01]  /*5b70*/  FMUL.FTZ R9, R2.reuse, R129 ;  /* 0x0000008102097220 */ /* 0x040fe20000410000 */
[----:B------:R-:W2:Y:S01]  /*5b80*/  MUFU.EX2 R5, R5 ;  /* 0x0000000500057308 */ /* 0x000ea20000000800 */
        /* <DEDUP_REMOVED lines=8> */
[C---:B----4-:R-:W-:Y:S02]  /*5c10*/  FMUL.FTZ R10, R0.reuse, R130 ;  /* 0x00000082000a7220 */ /* 0x050fe40000410000 */
[C---:B------:R-:W-:Y:S02]  /*5c20*/  FMUL.FTZ R11, R0.reuse, R131 ;  /* 0x00000083000b7220 */ /* 0x040fe40000410000 */
[C---:B------:R-:W-:Y:S01]  /*5c30*/  FMUL.FTZ R38, R0.reuse, R38 ;  /* 0x0000002600267220 */ /* 0x040fe20000410000 */
[----:B------:R-:W3:Y:S01]  /*5c40*/  MUFU.EX2 R135, R135 ;  /* 0x0000008700877308 */ /* 0x000ee20000000800 */
[C---:B------:R-:W-:Y:S02]  /*5c50*/  FMUL.FTZ R39, R0.reuse, R39 ;  /* 0x0000002700277220 */ /* 0x040fe40000410000 */
[C---:B------:R-:W-:Y:S01]  /*5c60*/  FMUL.FTZ R42, R0.reuse, R42 ;  /* 0x0000002a002a7220 */ /* 0x040fe20000410000 */
[----:B--2---:R-:W-:Y:S01]  /*5c70*/  F2FP.BF16.PACK_AB R128, R5, R164 ;  /* 0x000000a40580723e */ /* 0x004fe200000010ff */
[C---:B------:R-:W-:Y:S02]  /*5c80*/  FMUL.FTZ R43, R0.reuse, R43 ;  /* 0x0000002b002b7220 */ /* 0x040fe40000410000 */
[C---:B------:R-:W-:Y:S02]  /*5c90*/  FMUL.FTZ R46, R0.reuse, R46 ;  /* 0x0000002e002e7220 */ /* 0x040fe40000410000 */
[----:B------:R-:W-:Y:S01]  /*5ca0*/  FMUL.FTZ R47, R0, R47 ;  /* 0x0000002f002f7220 */ /* 0x000fe20000410000 */
[----:B------:R-:W2:Y:S01]  /*5cb0*/  MUFU.EX2 R7, R7 ;  /* 0x0000000700077308 */ /* 0x000ea20000000800 */
[----:B------:R-:W-:Y:S02]  /*5cc0*/  FMUL.FTZ R49, R2, R49 ;  /* 0x0000003102317220 */ /* 0x000fe40000410000 */
[C---:B------:R-:W-:Y:S02]  /*5cd0*/  FMUL.FTZ R50, R0.reuse, R50 ;  /* 0x0000003200327220 */ /* 0x040fe40000410000 */
[----:B------:R-:W-:Y:S02]  /*5ce0*/  FMUL.FTZ R51, R0, R51 ;  /* 0x0000003300337220 */ /* 0x000fe40000410000 */
[C---:B------:R-:W-:Y:S02]  /*5cf0*/  FMUL.FTZ R12, R2.reuse, R124 ;  /* 0x0000007c020c7220 */ /* 0x040fe40000410000 */
[----:B------:R-:W-:Y:S01]  /*5d00*/  FMUL.FTZ R13, R2, R125 ;  /* 0x0000007d020d7220 */ /* 0x000fe20000410000 */
[----:B------:R-:W-:Y:S01]  /*5d10*/  MUFU.EX2 R165, R165 ;  /* 0x000000a500a57308 */ /* 0x000fe20000000800 */
[C---:B------:R-:W-:Y:S02]  /*5d20*/  FMUL.FTZ R14, R0.reuse, R126 ;  /* 0x0000007e000e7220 */ /* 0x040fe40000410000 */
[----:B------:R-:W-:Y:S01]  /*5d30*/  FMUL.FTZ R15, R0, R127 ;  /* 0x0000007f000f7220 */ /* 0x000fe20000410000 */
[----:B---3--:R-:W-:Y:S01]  /*5d40*/  F2FP.BF16.PACK_AB R130, R135, R134 ;  /* 0x000000868782723e */ /* 0x008fe200000010ff */
[----:B------:R-:W-:Y:S01]  /*5d50*/  LDSM.16.MT88.4 R124, [R188+0x4100] ;  /* 0x00410000bc7c783b */ /* 0x000fe20000004200 */
[C---:B------:R-:W-:Y:S02]  /*5d60*/  FMUL.FTZ R52, R2.reuse, R52 ;  /* 0x0000003402347220 */ /* 0x040fe40000410000 */
[----:B------:R-:W-:Y:S02]  /*5d70*/  FMUL.FTZ R53, R2, R53 ;  /* 0x0000003502357220 */ /* 0x000fe40000410000 */
[----:B------:R-:W3:Y:S01]  /*5d80*/  MUFU.EX2 R166, R166 ;  /* 0x000000a600a67308 */ /* 0x000ee20000000800 */
        /* <DEDUP_REMOVED lines=15> */
[----:B---3--:R-:W-:Y:S01]  /*5e80*/  F2FP.BF16.PACK_AB R131, R166, R165 ;  /* 0x000000a5a683723e */ /* 0x008fe200000010ff */
[C---:B------:R-:W-:Y:S02]  /*5e90*/  FMUL.FTZ R66, R0.reuse, R66 ;  /* 0x0000004200427220 */ /* 0x040fe40000410000 */
[----:B------:R-:W-:Y:S02]  /*5ea0*/  FMUL.FTZ R67, R0, R67 ;  /* 0x0000004300437220 */ /* 0x000fe40000410000 */
[C---:B------:R-:W-:Y:S01]  /*5eb0*/  FMUL.FTZ R68, R2.reuse, R68 ;  /* 0x0000004402447220 */ /* 0x040fe20000410000 */
[----:B------:R-:W-:Y:S01]  /*5ec0*/  MUFU.EX2 R171, R171 ;  /* 0x000000ab00ab7308 */ /* 0x000fe20000000800 */
[C---:B-1----:R-:W-:Y:S05]  /*5ed0*/  HMMA.16816.F32.BF16 R8, R128.reuse, R136, R8 ;  /* 0x000000888008723c */ /* 0x042fea0000041808 */
[----:B------:R-:W-:Y:S02]  /*5ee0*/  FMUL.FTZ R69, R2, R69 ;  /* 0x0000004502457220 */ /* 0x000fe40000410000 */
[C---:B------:R-:W-:Y:S01]  /*5ef0*/  FMUL.FTZ R70, R0.reuse, R70 ;  /* 0x0000004600467220 */ /* 0x040fe20000410000 */
[C---:B------:R-:W-:Y:S01]  /*5f00*/  HMMA.16816.F32.BF16 R36, R128.reuse, R138, R36 ;  /* 0x0000008a8024723c */ /* 0x040fe20000041824 */
[----:B------:R-:W1:Y:S01]  /*5f10*/  LDSM.16.MT88.4 R136, [R188+0x100] ;  /* 0x00010000bc88783b */ /* 0x000e620000004200 */
[----:B------:R-:W3:Y:S02]  /*5f20*/  MUFU.EX2 R172, R172 ;  /* 0x000000ac00ac7308 */ /* 0x000ee40000000800 */
[----:B------:R-:W-:Y:S02]  /*5f30*/  FMUL.FTZ R71, R0, R71 ;  /* 0x0000004700477220 */ /* 0x000fe40000410000 */
[C---:B------:R-:W-:Y:S02]  /*5f40*/  FMUL.FTZ R72, R2.reuse, R72 ;  /* 0x0000004802487220 */ /* 0x040fe40000410000 */
[C---:B------:R-:W-:Y:S04]  /*5f50*/  HMMA.16816.F32.BF16 R40, R128.reuse, R140, R40 ;  /* 0x0000008c8028723c */ /* 0x040fe80000041828 */
[----:B------:R-:W-:Y:S01]  /*5f60*/  FMUL.FTZ R73, R2, R73 ;  /* 0x0000004902497220 */ /* 0x000fe20000410000 */
[----:B------:R-:W-:Y:S01]  /*5f70*/  MUFU.EX2 R173, R173 ;  /* 0x000000ad00ad7308 */ /* 0x000fe20000000800 */
[C---:B------:R-:W-:Y:S02]  /*5f80*/  FMUL.FTZ R74, R0.reuse, R74 ;  /* 0x0000004a004a7220 */ /* 0x040fe40000410000 */
[C---:B------:R-:W-:Y:S01]  /*5f90*/  HMMA.16816.F32.BF16 R44, R128.reuse, R142, R44 ;  /* 0x0000008e802c723c */ /* 0x040fe2000004182c */
[----:B------:R-:W4:Y:S03]  /*5fa0*/  LDSM.16.MT88.4 R140, [R195+0x2100] ;  /* 0x00210000c38c783b */ /* 0x000f260000004200 */
[----:B------:R-:W-:Y:S02]  /*5fb0*/  FMUL.FTZ R75, R0, R75 ;  /* 0x0000004b004b7220 */ /* 0x000fe40000410000 */
[C---:B------:R-:W-:Y:S01]  /*5fc0*/  FMUL.FTZ R76, R2.reuse, R76 ;  /* 0x0000004c024c7220 */ /* 0x040fe20000410000 */
[----:B------:R-:W5:Y:S01]  /*5fd0*/  MUFU.EX2 R174, R174 ;  /* 0x000000ae00ae7308 */ /* 0x000f620000000800 */
[C---:B------:R-:W-:Y:S04]  /*5fe0*/  HMMA.16816.F32.BF16 R48, R128.reuse, R144, R48 ;  /* 0x000000908030723c */ /* 0x040fe80000041830 */
[----:B------:R-:W-:Y:S02]  /*5ff0*/  FMUL.FTZ R77, R2, R77 ;  /* 0x0000004d024d7220 */ /* 0x000fe40000410000 */
[C---:B------:R-:W-:Y:S02]  /*6000*/  FMUL.FTZ R78, R0.reuse, R78 ;  /* 0x0000004e004e7220 */ /* 0x040fe40000410000 */
[C---:B------:R-:W-:Y:S01]  /*6010*/  HMMA.16816.F32.BF16 R52, R128.reuse, R146, R52 ;  /* 0x000000928034723c */ /* 0x040fe20000041834 */
[----:B------:R-:W2:Y:S01]  /*6020*/  LDSM.16.MT88.4 R144, [R190+0x2100] ;  /* 0x00210000be90783b */ /* 0x000ea20000004200 */
[----:B------:R-:W-:Y:S02]  /*6030*/  MUFU.EX2 R175, R175 ;  /* 0x000000af00af7308 */ /* 0x000fe40000000800 */
[----:B------:R-:W-:Y:S02]  /*6040*/  FMUL.FTZ R79, R0, R79 ;  /* 0x0000004f004f7220 */ /* 0x000fe40000410000 */
[C---:B------:R-:W-:Y:S02]  /*6050*/  FMUL.FTZ R80, R2.reuse, R80 ;  /* 0x0000005002507220 */ /* 0x040fe40000410000 */
[----:B------:R-:W-:Y:S01]  /*6060*/  FMUL.FTZ R81, R2, R81 ;  /* 0x0000005102517220 */ /* 0x000fe20000410000 */
[C---:B-1----:R-:W-:Y:S03]  /*6070*/  HMMA.16816.F32.BF16 R56, R128.reuse, R136, R56 ;  /* 0x000000888038723c */ /* 0x042fe60000041838 */
[C---:B------:R-:W-:Y:S01]  /*6080*/  FMUL.FTZ R82, R0.reuse, R82 ;  /* 0x0000005200527220 */ /* 0x040fe20000410000 */
[----:B------:R-:W-:Y:S01]  /*6090*/  MUFU.EX2 R214, R214 ;  /* 0x000000d600d67308 */ /* 0x000fe20000000800 */
[----:B------:R-:W-:Y:S02]  /*60a0*/  FMUL.FTZ R83, R0, R83 ;  /* 0x0000005300537220 */ /* 0x000fe40000410000 */
[C---:B------:R-:W-:Y:S01]  /*60b0*/  FMUL.FTZ R84, R2.reuse, R84 ;  /* 0x0000005402547220 */ /* 0x040fe20000410000 */
[C---:B------:R-:W-:Y:S01]  /*60c0*/  HMMA.16816.F32.BF16 R60, R128.reuse, R138, R60 ;  /* 0x0000008a803c723c */ /* 0x040fe2000004183c */
[----:B------:R-:W1:Y:S03]  /*60d0*/  LDSM.16.MT88.4 R136, [R189+0x2100] ;  /* 0x00210000bd88783b */ /* 0x000e660000004200 */
[----:B------:R-:W-:Y:S02]  /*60e0*/  FMUL.FTZ R85, R2, R85 ;  /* 0x0000005502557220 */ /* 0x000fe40000410000 */
[C---:B------:R-:W-:Y:S01]  /*60f0*/  FMUL.FTZ R86, R0.reuse, R86 ;  /* 0x0000005600567220 */ /* 0x040fe20000410000 */
[----:B------:R-:W-:Y:S01]  /*6100*/  MUFU.EX2 R216, R216 ;  /* 0x000000d800d87308 */ /* 0x000fe20000000800 */
[C---:B----4-:R-:W-:Y:S04]  /*6110*/  HMMA.16816.F32.BF16 R64, R128.reuse, R140, R64 ;  /* 0x0000008c8040723c */ /* 0x050fe80000041840 */
[----:B------:R-:W-:Y:S02]  /*6120*/  FMUL.FTZ R87, R0, R87 ;  /* 0x0000005700577220 */ /* 0x000fe40000410000 */
[C---:B------:R-:W-:Y:S02]  /*6130*/  FMUL.FTZ R88, R2.reuse, R88 ;  /* 0x0000005802587220 */ /* 0x040fe40000410000 */
[C---:B------:R-:W-:Y:S01]  /*6140*/  HMMA.16816.F32.BF16 R68, R128.reuse, R142, R68 ;  /* 0x0000008e8044723c */ /* 0x040fe20000041844 */
[----:B------:R-:W4:Y:S03]  /*6150*/  LDSM.16.MT88.4 R140, [R188+0x2100] ;  /* 0x00210000bc8c783b */ /* 0x000f260000004200 */
[----:B------:R-:W-:Y:S02]  /*6160*/  FMUL.FTZ R89, R2, R89 ;  /* 0x0000005902597220 */ /* 0x000fe40000410000 */
[C---:B------:R-:W-:Y:S02]  /*6170*/  FMUL.FTZ R90, R0.reuse, R90 ;  /* 0x0000005a005a7220 */ /* 0x040fe40000410000 */
[C---:B--2---:R-:W-:Y:S04]  /*6180*/  HMMA.16816.F32.BF16 R72, R128.reuse, R144, R72 ;  /* 0x000000908048723c */ /* 0x044fe80000041848 */
[----:B------:R-:W-:Y:S02]  /*6190*/  FMUL.FTZ R91, R0, R91 ;  /* 0x0000005b005b7220 */ /* 0x000fe40000410000 */
[C---:B------:R-:W-:Y:S02]  /*61a0*/  FMUL.FTZ R92, R2.reuse, R92 ;  /* 0x0000005c025c7220 */ /* 0x040fe40000410000 */
[C---:B------:R-:W-:Y:S01]  /*61b0*/  HMMA.16816.F32.BF16 R76, R128.reuse, R146, R76 ;  /* 0x00000092804c723c */ /* 0x040fe2000004184c */
[----:B------:R-:W2:Y:S03]  /*61c0*/  LDSM.16.MT88.4 R144, [R195+0x4100] ;  /* 0x00410000c390783b */ /* 0x000ea60000004200 */
[----:B------:R-:W-:Y:S02]  /*61d0*/  FMUL.FTZ R93, R2, R93 ;  /* 0x0000005d025d7220 */ /* 0x000fe40000410000 */
[C---:B------:R-:W-:Y:S02]  /*61e0*/  FMUL.FTZ R94, R0.reuse, R94 ;  /* 0x0000005e005e7220 */ /* 0x040fe40000410000 */
[----:B------:R-:W-:Y:S01]  /*61f0*/  FMUL.FTZ R95, R0, R95 ;  /* 0x0000005f005f7220 */ /* 0x000fe20000410000 */
[C---:B-1----:R-:W-:Y:S03]  /*6200*/  HMMA.16816.F32.BF16 R80, R128.reuse, R136, R80 ;  /* 0x000000888050723c */ /* 0x042fe60000041850 */
[C---:B------:R-:W-:Y:S02]  /*6210*/  FMUL.FTZ R96, R2.reuse, R96 ;  /* 0x0000006002607220 */ /* 0x040fe40000410000 */
[----:B------:R-:W-:Y:S02]  /*6220*/  FMUL.FTZ R97, R2, R97 ;  /* 0x0000006102617220 */ /* 0x000fe40000410000 */
[C---:B------:R-:W-:Y:S01]  /*6230*/  FMUL.FTZ R98, R0.reuse, R98 ;  /* 0x0000006200627220 */ /* 0x040fe20000410000 */
[C---:B------:R-:W-:Y:S01]  /*6240*/  HMMA.16816.F32.BF16 R84, R128.reuse, R138, R84 ;  /* 0x0000008a8054723c */ /* 0x040fe20000041854 */
[----:B------:R-:W1:Y:S03]  /*6250*/  LDSM.16.MT88.4 R136, [R190+0x4100] ;  /* 0x00410000be88783b */ /* 0x000e660000004200 */
[----:B------:R-:W-:Y:S02]  /*6260*/  FMUL.FTZ R99, R0, R99 ;  /* 0x0000006300637220 */ /* 0x000fe40000410000 */
[C---:B------:R-:W-:Y:S02]  /*6270*/  FMUL.FTZ R100, R2.reuse, R100 ;  /* 0x0000006402647220 */ /* 0x040fe40000410000 */
        /* <DEDUP_REMOVED lines=11> */
[----:B------:R-:W-:Y:S03]  /*6330*/  LDSM.16.MT88.4 R144, [R190+0x900] ;  /* 0x00090000be90783b */ /* 0x000fe60000004200 */
[----:B------:R-:W-:Y:S02]  /*6340*/  FMUL.FTZ R107, R0, R107 ;  /* 0x0000006b006b7220 */ /* 0x000fe40000410000 */
[C---:B------:R-:W-:Y:S02]  /*6350*/  FMUL.FTZ R108, R2.reuse, R108 ;  /* 0x0000006c026c7220 */ /* 0x040fe40000410000 */
[----:B------:R-:W-:Y:S01]  /*6360*/  FMUL.FTZ R109, R2, R109 ;  /* 0x0000006d026d7220 */ /* 0x000fe20000410000 */
[C---:B-1----:R-:W-:Y:S03]  /*6370*/  HMMA.16816.F32.BF16 R12, R128.reuse, R136, R12 ;  /* 0x00000088800c723c */ /* 0x042fe6000004180c */
[C---:B------:R-:W-:Y:S02]  /*6380*/  FMUL.FTZ R110, R0.reuse, R110 ;  /* 0x0000006e006e7220 */ /* 0x040fe40000410000 */
[----:B------:R-:W-:Y:S02]  /*6390*/  FMUL.FTZ R111, R0, R111 ;  /* 0x0000006f006f7220 */ /* 0x000fe40000410000 */
[----:B------:R-:W-:Y:S01]  /*63a0*/  FFMA.FTZ R212, R19, c[0x0][0x2d0], -R167 ;  /* 0x0000b40013d47a23 */ /* 0x000fe200000108a7 */
[C---:B------:R-:W-:Y:S01]  /*63b0*/  HMMA.16816.F32.BF16 R104, R128.reuse, R138, R104 ;  /* 0x0000008a8068723c */ /* 0x040fe20000041868 */
[----:B------:R-:W1:Y:S03]  /*63c0*/  LDSM.16.MT88.4 R136, [R195+0x900] ;  /* 0x00090000c388783b */ /* 0x000e660000004200 */
[C---:B------:R-:W-:Y:S01]  /*63d0*/  FMUL.FTZ R112, R2.reuse, R112 ;  /* 0x0000007002707220 */ /* 0x040fe20000410000 */
[----:B------:R-:W2:Y:S01]  /*63e0*/  MUFU.EX2 R212, R212 ;  /* 0x000000d400d47308 */ /* 0x000ea20000000800 */
        /* <DEDUP_REMOVED lines=8> */
[----:B------:R-:W4:Y:S02]  /*6470*/  LDSM.16.MT88.4 R140, [R189+0x900] ;  /* 0x00090000bd8c783b */ /* 0x000f240000004200 */
[----:B------:R-:W-:Y:S01]  /*6480*/  FMUL.FTZ R18, R0, R122 ;  /* 0x0000007a00127220 */ /* 0x000fe20000410000 */
[----:B---3--:R-:W-:Y:S01]  /*6490*/  F2FP.BF16.PACK_AB R121, R172, R171 ;  /* 0x000000abac79723e */ /* 0x008fe200000010ff */
[----:B------:R-:W-:Y:S01]  /*64a0*/  FMUL.FTZ R19, R0, R123 ;  /* 0x0000007b00137220 */ /* 0x000fe20000410000 */
[----:B-----5:R-:W-:Y:S01]  /*64b0*/  F2FP.BF16.PACK_AB R122, R174, R173 ;  /* 0x000000adae7a723e */ /* 0x020fe200000010ff */
[----:B------:R-:W-:Y:S01]  /*64c0*/  FMUL.FTZ R116, R2, R116 ;  /* 0x0000007402747220 */ /* 0x000fe20000410000 */
[----:B--2---:R-:W-:Y:S01]  /*64d0*/  F2FP.BF16.PACK_AB R123, R212, R175 ;  /* 0x000000afd47b723e */ /* 0x004fe200000010ff */
[----:B------:R-:W-:Y:S03]  /*64e0*/  FMUL.FTZ R117, R2, R117 ;  /* 0x0000007502757220 */ /* 0x000fe60000410000 */
[C---:B------:R-:W-:Y:S03]  /*64f0*/  HMMA.16816.F32.BF16 R16, R128.reuse, R124, R16 ;  /* 0x0000007c8010723c */ /* 0x040fe60000041810 */
[C---:B------:R-:W-:Y:S02]  /*6500*/  FMUL.FTZ R118, R0.reuse, R118 ;  /* 0x0000007600767220 */ /* 0x040fe40000410000 */
[----:B------:R-:W-:Y:S02]  /*6510*/  FMUL.FTZ R119, R0, R119 ;  /* 0x0000007700777220 */ /* 0x000fe40000410000 */
[----:B------:R-:W-:Y:S02]  /*6520*/  FFMA.FTZ R164, R2, R217, R164 ;  /* 0x000000d902a47223 */ /* 0x000fe400000100a4 */
[----:B------:R-:W-:Y:S03]  /*6530*/  FFMA.FTZ R6, R0, R215, R6 ;  /* 0x000000d700067223 */ /* 0x000fe60000010006 */
[----:B------:R-:W-:Y:S01]  /*6540*/  HMMA.16816.F32.BF16 R116, R128, R126, R116 ;  /* 0x0000007e8074723c */ /* 0x000fe20000041874 */
[----:B------:R-:W2:Y:S02]  /*6550*/  LDSM.16.MT88.4 R124, [R188+0x2900] ;  /* 0x00290000bc7c783b */ /* 0x000ea40000004200 */
[----:B------:R-:W-:Y:S01]  /*6560*/  IADD3 R0, R213, -0x1, RZ ;  /* 0xffffffffd5007810 */ /* 0x000fe20007ffe0ff */
[----:B------:R-:W-:Y:S02]  /*6570*/  FADD.FTZ R5, R5, R164 ;  /* 0x000000a405057221 */ /* 0x000fe40000010000 */
[----:B------:R-:W-:Y:S01]  /*6580*/  FADD.FTZ R6, R7, R6 ;  /* 0x0000000607067221 */ /* 0x000fe20000010000 */
[----:B------:R-:W-:Y:S01]  /*6590*/  MOV R213, R0 ;  /* 0x0000000000d57202 */ /* 0x000fe20000000f00 */
[C---:B-1----:R-:W-:Y:S01]  /*65a0*/  HMMA.16816.F32.BF16 R8, R120.reuse, R136, R8 ;  /* 0x000000887808723c */ /* 0x042fe20000041808 */
[----:B------:R-:W1:Y:S04]  /*65b0*/  LDSM.16.MT88.4 R128, [R195+0x4900] ;  /* 0x00490000c380783b */ /* 0x000e680000004200 */
[----:B------:R-:W-:Y:S01]  /*65c0*/  FADD.FTZ R134, R134, R5 ;  /* 0x0000000586867221 */ /* 0x000fe20000010000 */
[----:B------:R-:W-:Y:S01]  /*65d0*/  MOV R0, R3 ;  /* 0x0000000300007202 */ /* 0x000fe20000000f00 */
[----:B------:R-:W-:Y:S01]  /*65e0*/  FADD.FTZ R165, R165, R6 ;  /* 0x00000006a5a57221 */ /* 0x000fe20000010000 */
[C---:B------:R-:W-:Y:S01]  /*65f0*/  HMMA.16816.F32.BF16 R36, R120.reuse, R138, R36 ;  /* 0x0000008a7824723c */ /* 0x040fe20000041824 */
[----:B------:R-:W3:Y:S03]  /*6600*/  LDSM.16.MT88.4 R136, [R190+0x4900] ;  /* 0x00490000be88783b */ /* 0x000ee60000004200 */
        /* <DEDUP_REMOVED lines=13> */
[----:B------:R-:W4:Y:S03]  /*66e0*/  LDSM.16.MT88.4 R140, [R189+0x4900] ;  /* 0x00490000bd8c783b */ /* 0x000f260000004200 */
[----:B------:R-:W-:Y:S02]  /*66f0*/  FADD.FTZ R173, R174, R173 ;  /* 0x000000adaead7221 */ /* 0x000fe40000010000 */
[----:B------:R-:W-:Y:S02]  /*6700*/  FADD.FTZ R5, R212, R5 ;  /* 0x00000005d4057221 */ /* 0x000fe40000010000 */
        /* <DEDUP_REMOVED lines=24> */
[----:B------:R-:W3:Y:S01]  /*6890*/  MUFU.EX2 R155, R155 ;  /* 0x0000009b009b7308 */ /* 0x000ee20000000800 */
[----:B------:R-:W-:Y:S02]  /*68a0*/  FFMA.FTZ R168, R33, c[0x0][0x2d0], -R168 ;  /* 0x0000b40021a87a23 */ /* 0x000fe400000108a8 */
[C---:B--2---:R-:W-:Y:S04]  /*68b0*/  HMMA.16816.F32.BF16 R88, R120.reuse, R124, R88 ;  /* 0x0000007c7858723c */ /* 0x044fe80000041858 */
[--C-:B------:R-:W-:Y:S02]  /*68c0*/  FFMA.FTZ R162, R30, c[0x0][0x2d0], -R167.reuse ;  /* 0x0000b4001ea27a23 */ /* 0x100fe400000108a7 */
[--C-:B------:R-:W-:Y:S01]  /*68d0*/  FFMA.FTZ R163, R31, c[0x0][0x2d0], -R167.reuse ;  /* 0x0000b4001fa37a23 */ /* 0x100fe200000108a7 */
[----:B------:R-:W-:Y:S01]  /*68e0*/  MUFU.EX2 R156, R156 ;  /* 0x0000009c009c7308 */ /* 0x000fe20000000800 */
[C---:B------:R-:W-:Y:S01]  /*68f0*/  HMMA.16816.F32.BF16 R92, R120.reuse, R126, R92 ;  /* 0x0000007e785c723c */ /* 0x040fe2000004185c */
[----:B------:R-:W2:Y:S03]  /*6900*/  LDSM.16.MT88.4 R124, [R195+0x1100] ;  /* 0x00110000c37c783b */ /* 0x000ea60000004200 */
[----:B------:R-:W-:Y:S04]  /*6910*/  FFMA.FTZ R167, R35, c[0x0][0x2d0], -R167 ;  /* 0x0000b40023a77a23 */ /* 0x000fe800000108a7 */
[C---:B-1----:R-:W-:Y:S01]  /*6920*/  HMMA.16816.F32.BF16 R96, R120.reuse, R128, R96 ;  /* 0x000000807860723c */ /* 0x042fe20000041860 */
[----:B------:R-:W-:Y:S01]  /*6930*/  LDSM.16.MT88.4 R28, [R188+0x5100] ;  /* 0x00510000bc1c783b */ /* 0x000fe20000004200 */
[----:B------:R-:W1:Y:S06]  /*6940*/  MUFU.EX2 R157, R157 ;  /* 0x0000009d009d7308 */ /* 0x000e6c0000000800 */
[C---:B------:R-:W-:Y:S01]  /*6950*/  HMMA.16816.F32.BF16 R100, R120.reuse, R130, R100 ;  /* 0x000000827864723c */ /* 0x040fe20000041864 */
[----:B------:R-:W1:Y:S03]  /*6960*/  LDSM.16.MT88.4 R128, [R190+0x1100] ;  /* 0x00110000be80783b */ /* 0x000e660000004200 */
[----:B------:R-:W-:Y:S04]  /*6970*/  MUFU.EX2 R158, R158 ;  /* 0x0000009e009e7308 */ /* 0x000fe80000000800 */
[C---:B---3--:R-:W-:Y:S01]  /*6980*/  HMMA.16816.F32.BF16 R12, R120.reuse, R136, R12 ;  /* 0x00000088780c723c */ /* 0x048fe2000004180c */
[----:B------:R-:W-:Y:S05]  /*6990*/  LDSM.16.MT88.4 R32, [R189+0x1900] ;  /* 0x00190000bd20783b */ /* 0x000fea0000004200 */
[----:B------:R-:W3:Y:S02]  /*69a0*/  MUFU.EX2 R159, R159 ;  /* 0x0000009f009f7308 */ /* 0x000ee40000000800 */
[C---:B------:R-:W-:Y:S01]  /*69b0*/  HMMA.16816.F32.BF16 R104, R120.reuse, R138, R104 ;  /* 0x0000008a7868723c */ /* 0x040fe20000041868 */
[----:B------:R-:W2:Y:S07]  /*69c0*/  LDSM.16.MT88.4 R136, [R188+0x1100] ;  /* 0x00110000bc88783b */ /* 0x000eae0000004200 */
[C---:B----4-:R-:W-:Y:S01]  /*69d0*/  HMMA.16816.F32.BF16 R108, R120.reuse, R140, R108 ;  /* 0x0000008c786c723c */ /* 0x050fe2000004186c */
[----:B------:R-:W-:Y:S07]  /*69e0*/  MUFU.EX2 R160, R160 ;  /* 0x000000a000a07308 */ /* 0x000fee0000000800 */
[C---:B------:R-:W-:Y:S01]  /*69f0*/  HMMA.16816.F32.BF16 R112, R120.reuse, R142, R112 ;  /* 0x0000008e7870723c */ /* 0x040fe20000041870 */
[----:B------:R-:W4:Y:S02]  /*6a00*/  LDSM.16.MT88.4 R140, [R195+0x3100] ;  /* 0x00310000c38c783b */ /* 0x000f240000004200 */
        /* <DEDUP_REMOVED lines=10> */
[----:B---3--:R-:W-:Y:S03]  /*6ab0*/  F2FP.BF16.PACK_AB R23, R159, R158 ;  /* 0x0000009e9f17723e */ /* 0x008fe600000010ff */
[----:B------:R-:W-:Y:S02]  /*6ac0*/  FADD.FTZ R154, R154, R5 ;  /* 0x000000059a9a7221 */ /* 0x000fe40000010000 */
[----:B------:R-:W-:Y:S02]  /*6ad0*/  FADD.FTZ R153, R153, R152 ;  /* 0x0000009899997221 */ /* 0x000fe40000010000 */
[C---:B--2---:R-:W-:Y:S02]  /*6ae0*/  HMMA.16816.F32.BF16 R8, R20.reuse, R124, R8 ;  /* 0x0000007c1408723c */ /* 0x044fe40000041808 */
[----:B------:R-:W2:Y:S03]  /*6af0*/  MUFU.EX2 R219, R168 ;  /* 0x000000a800db7308 */ /* 0x000ea60000000800 */
[----:B------:R-:W-:Y:S02]  /*6b00*/  FADD.FTZ R155, R155, R154 ;  /* 0x0000009a9b9b7221 */ /* 0x000fe40000010000 */
[----:B------:R-:W-:Y:S01]  /*6b10*/  FADD.FTZ R156, R156, R153 ;  /* 0x000000999c9c7221 */ /* 0x000fe20000010000 */
[C---:B------:R-:W-:Y:S01]  /*6b20*/  HMMA.16816.F32.BF16 R36, R20.reuse, R126, R36 ;  /* 0x0000007e1424723c */ /* 0x040fe20000041824 */
[----:B------:R-:W-:Y:S03]  /*6b30*/  LDSM.16.MT88.4 R124, [R190+0x5100] ;  /* 0x00510000be7c783b */ /* 0x000fe60000004200 */
[----:B------:R-:W3:Y:S01]  /*6b40*/  MUFU.EX2 R167, R167 ;  /* 0x000000a700a77308 */ /* 0x000ee20000000800 */
[----:B------:R-:W-:Y:S02]  /*6b50*/  FADD.FTZ R158, R158, R155 ;  /* 0x0000009b9e9e7221 */ /* 0x000fe40000010000 */
[----:B------:R-:W-:Y:S01]  /*6b60*/  FADD.FTZ R157, R157, R156 ;  /* 0x0000009c9d9d7221 */ /* 0x000fe20000010000 */
[C---:B------:R-:W-:Y:S04]  /*6b70*/  HMMA.16816.F32.BF16 R40, R20.reuse, R128, R40 ;  /* 0x000000801428723c */ /* 0x040fe80000041828 */
[----:B------:R-:W-:Y:S04]  /*6b80*/  FADD.FTZ R159, R159, R158 ;  /* 0x0000009e9f9f7221 */ /* 0x000fe80000010000 */
[C---:B------:R-:W-:Y:S01]  /*6b90*/  HMMA.16816.F32.BF16 R44, R20.reuse, R130, R44 ;  /* 0x00000082142c723c */ /* 0x040fe2000004182c */
[----:B------:R-:W-:Y:S07]  /*6ba0*/  LDSM.16.MT88.4 R128, [R189+0x5100] ;  /* 0x00510000bd80783b */ /* 0x000fee0000004200 */
[C---:B------:R-:W-:Y:S08]  /*6bb0*/  HMMA.16816.F32.BF16 R48, R20.reuse, R24, R48 ;  /* 0x000000181430723c */ /* 0x040ff00000041830 */
[C---:B------:R-:W-:Y:S01]  /*6bc0*/  HMMA.16816.F32.BF16 R52, R20.reuse, R26, R52 ;  /* 0x0000001a1434723c */ /* 0x040fe20000041834 */
[----:B------:R-:W1:Y:S07]  /*6bd0*/  LDSM.16.MT88.4 R24, [R195+0x5100] ;  /* 0x00510000c318783b */ /* 0x000e6e0000004200 */
[C---:B------:R-:W-:Y:S08]  /*6be0*/  HMMA.16816.F32.BF16 R56, R20.reuse, R136, R56 ;  /* 0x000000881438723c */ /* 0x040ff00000041838 */
[C---:B------:R-:W-:Y:S01]  /*6bf0*/  HMMA.16816.F32.BF16 R60, R20.reuse, R138, R60 ;  /* 0x0000008a143c723c */ /* 0x040fe2000004183c */
[----:B------:R-:W-:Y:S07]  /*6c00*/  LDSM.16.MT88.4 R136, [R195+0x3900] ;  /* 0x00390000c388783b */ /* 0x000fee0000004200 */
[C---:B----4-:R-:W-:Y:S08]  /*6c10*/  HMMA.16816.F32.BF16 R64, R20.reuse, R140, R64 ;  /* 0x0000008c1440723c */ /* 0x050ff00000041840 */
        /* <DEDUP_REMOVED lines=8> */
[C---:B-----5:R-:W-:Y:S08]  /*6ca0*/  HMMA.16816.F32.BF16 R88, R20.reuse, R120, R88 ;  /* 0x000000781458723c */ /* 0x060ff00000041858 */
[C---:B------:R-:W-:Y:S01]  /*6cb0*/  HMMA.16816.F32.BF16 R92, R20.reuse, R122, R92 ;  /* 0x0000007a145c723c */ /* 0x040fe2000004185c */
[----:B------:R-:W-:Y:S07]  /*6cc0*/  LDSM.16.MT88.4 R120, [R190+0x1900] ;  /* 0x00190000be78783b */ /* 0x000fee0000004200 */
[C---:B-1----:R-:W-:Y:S08]  /*6cd0*/  HMMA.16816.F32.BF16 R96, R20.reuse, R24, R96 ;  /* 0x000000181460723c */ /* 0x042ff00000041860 */
[C---:B------:R-:W-:Y:S01]  /*6ce0*/  HMMA.16816.F32.BF16 R100, R20.reuse, R26, R100 ;  /* 0x0000001a1464723c */ /* 0x040fe20000041864 */
[----:B------:R-:W1:Y:S07]  /*6cf0*/  LDSM.16.MT88.4 R24, [R195+0x1900] ;  /* 0x00190000c318783b */ /* 0x000e6e0000004200 */
[C---:B------:R-:W-:Y:S08]  /*6d00*/  HMMA.16816.F32.BF16 R12, R20.reuse, R124, R12 ;  /* 0x0000007c140c723c */ /* 0x040ff0000004180c */
[C---:B------:R-:W-:Y:S01]  /*6d10*/  HMMA.16816.F32.BF16 R104, R20.reuse, R126, R104 ;  /* 0x0000007e1468723c */ /* 0x040fe20000041868 */
[----:B------:R-:W4:Y:S07]  /*6d20*/  LDSM.16.MT88.4 R124, [R188+0x1900] ;  /* 0x00190000bc7c783b */ /* 0x000f2e0000004200 */
[C---:B------:R-:W-:Y:S08]  /*6d30*/  HMMA.16816.F32.BF16 R108, R20.reuse, R128, R108 ;  /* 0x00000080146c723c */ /* 0x040ff0000004186c */
[C---:B------:R-:W-:Y:S08]  /*6d40*/  HMMA.16816.F32.BF16 R112, R20.reuse, R130, R112 ;  /* 0x000000821470723c */ /* 0x040ff00000041870 */
[C---:B------:R-:W-:Y:S08]  /*6d50*/  HMMA.16816.F32.BF16 R16, R20.reuse, R28, R16 ;  /* 0x0000001c1410723c */ /* 0x040ff00000041810 */
[----:B------:R-:W-:Y:S01]  /*6d60*/  HMMA.16816.F32.BF16 R116, R20, R30, R116 ;  /* 0x0000001e1474723c */ /* 0x000fe20000041874 */
[----:B------:R-:W5:Y:S06]  /*6d70*/  LDSM.16.MT88.4 R28, [R189+0x3900] ;  /* 0x00390000bd1c783b */ /* 0x000f6c0000004200 */
[----:B------:R-:W-:Y:S01]  /*6d80*/  F2FP.BF16.PACK_AB R20, R161, R160 ;  /* 0x000000a0a114723e */ /* 0x000fe200000010ff */
[----:B------:R-:W-:Y:S01]  /*6d90*/  FADD.FTZ R160, R160, R157 ;  /* 0x0000009da0a07221 */ /* 0x000fe20000010000 */
[----:B------:R-:W-:Y:S03]  /*6da0*/  F2FP.BF16.PACK_AB R21, R163, R162 ;  /* 0x000000a2a315723e */ /* 0x000fe600000010ff */
[----:B--2---:R-:W-:Y:S01]  /*6db0*/  F2FP.BF16.PACK_AB R22, R219, R214 ;  /* 0x000000d6db16723e */ /* 0x004fe200000010ff */
[----:B------:R-:W-:Y:S01]  /*6dc0*/  FADD.FTZ R162, R162, R159 ;  /* 0x0000009fa2a27221 */ /* 0x000fe20000010000 */
[----:B---3--:R-:W-:Y:S01]  /*6dd0*/  F2FP.BF16.PACK_AB R23, R167, R216 ;  /* 0x000000d8a717723e */ /* 0x008fe200000010ff */
[----:B------:R-:W-:Y:S02]  /*6de0*/  FADD.FTZ R161, R161, R160 ;  /* 0x000000a0a1a17221 */ /* 0x000fe40000010000 */
[----:B------:R-:W-:Y:S02]  /*6df0*/  FADD.FTZ R163, R163, R162 ;  /* 0x000000a2a3a37221 */ /* 0x000fe40000010000 */
[----:B------:R-:W-:Y:S02]  /*6e00*/  FADD.FTZ R214, R214, R161 ;  /* 0x000000a1d6d67221 */ /* 0x000fe40000010000 */
[C---:B-1----:R-:W-:Y:S01]  /*6e10*/  HMMA.16816.F32.BF16 R128, R20.reuse, R24, R8 ;  /* 0x000000181480723c */ /* 0x042fe20000041808 */
[----:B------:R-:W1:Y:S02]  /*6e20*/  LDSM.16.MT88.4 R8, [R190+0x5900] ;  /* 0x00590000be08783b */ /* 0x000e640000004200 */
[----:B------:R-:W-:Y:S02]  /*6e30*/  FADD.FTZ R216, R216, R163 ;  /* 0x000000a3d8d87221 */ /* 0x000fe40000010000 */
[----:B------:R-:W-:Y:S02]  /*6e40*/  FADD.FTZ R217, R219, R214 ;  /* 0x000000d6dbd97221 */ /* 0x000fe40000010000 */
[----:B------:R-:W-:Y:S01]  /*6e50*/  FADD.FTZ R215, R167, R216 ;  /* 0x000000d8a7d77221 */ /* 0x000fe20000010000 */
        /* <DEDUP_REMOVED lines=12> */
[C---:B-----5:R-:W-:Y:S08]  /*6f20*/  HMMA.16816.F32.BF16 R80, R20.reuse, R28, R80 ;  /* 0x0000001c1450723c */ /* 0x060ff00000041850 */
[C---:B------:R-:W-:Y:S01]  /*6f30*/  HMMA.16816.F32.BF16 R84, R20.reuse, R30, R84 ;  /* 0x0000001e1454723c */ /* 0x040fe20000041854 */
[----:B------:R-:W3:Y:S07]  /*6f40*/  LDSM.16.MT88.4 R28, [R188+0x5900] ;  /* 0x00590000bc1c783b */ /* 0x000eee0000004200 */
        /* <DEDUP_REMOVED lines=11> */
.L_x_1729:
        /* <DEDUP_REMOVED lines=123> */
.L_x_1721:
        /* <DEDUP_REMOVED lines=165> */
.L_x_1734:
        /* <DEDUP_REMOVED lines=146> */
.L_x_1736:
[----:B--2---:R-:W-:Y:S05]  /*8b20*/  BSYNC B0 ;  /* 0x0000000000007941 */ /* 0x004fea0003800000 */
.L_x_1735:
        /* <DEDUP_REMOVED lines=23> */
.L_x_1738:
[----:B------:R-:W-:Y:S05]  /*8ca0*/  BSYNC B0 ;  /* 0x0000000000007941 */ /* 0x000fea0003800000 */
.L_x_1737:
        /* <DEDUP_REMOVED lines=23> */
.L_x_1740:
[----:B------:R-:W-:Y:S05]  /*8e20*/  BSYNC B0 ;  /* 0x0000000000007941 */ /* 0x000fea0003800000 */
.L_x_1739:
        /* <DEDUP_REMOVED lines=24> */
.L_x_1733:
        /* <DEDUP_REMOVED lines=31> */
.L_x_1741:
        /* <DEDUP_REMOVED lines=43> */
.L_x_1743:
[----:B------:R-:W-:Y:S05]  /*9450*/  BSYNC B0 ;  /* 0x0000000000007941 */ /* 0x000fea0003800000 */
.L_x_1742:
        /* <DEDUP_REMOVED lines=70> */
.L_x_1745:
[----:B------:R-:W-:Y:S05]  /*98c0*/  BSYNC B0 ;  /* 0x0000000000007941 */ /* 0x000fea0003800000 */
.L_x_1744:
        /* <DEDUP_REMOVED lines=21> */
.L_x_1747:
[----:B------:R-:W-:Y:S05]  /*9a20*/  BSYNC B0 ;  /* 0x0000000000007941 */ /* 0x000fea0003800000 */
.L_x_1746:
        /* <DEDUP_REMOVED lines=21> */
.L_x_1749:
[----:B------:R-:W-:Y:S05]  /*9b80*/  BSYNC B0 ;  /* 0x0000000000007941 */ /* 0x000fea0003800000 */
.L_x_1748:
        /* <DEDUP_REMOVED lines=22> */
.L_x_1750:
        /* <DEDUP_REMOVED lines=9> */
.L_x_3423:


//--------------------- .text._ZN7cutlass13device_kernelIN5flash19enable_sm80_to_sm89INS1_16FlashAttnFwdSm80INS1_25CollectiveMainloopFwdSm80ILi8ELi1ELb0EN4cute5tupleIJNS5_1CILi128EEENS7_ILi64EEENS7_ILi192EEEEEELi192ENS_10bfloat16_tEfNS_4arch4Sm80ELb0ELb0ELb0ELb1ELb1ELb1ELb1ELb0EEENS1_21CollectiveEpilogueFwdINS6_IJS8_SA_S9_EEENS6_IJNS7_ILi1EEESI_SI_EEESC_SE_Li256ELb1ELb1ELb0ELb0EEENS1_19SingleTileSchedulerILb1ELb0ELb1ELi128EEEEEEEEEvNT_6ParamsE --------------------------
	.section	.text._ZN7cutlass13device_kernelIN5flash19enable_sm80_to_sm89INS1_16FlashAttnFwdSm80INS1_25CollectiveMainloopFwdSm80ILi8ELi1ELb0EN4cute5tupleIJNS5_1CILi128EEENS7_ILi64EEENS7_ILi192EEEEEELi192ENS_10bfloat16_tEfNS_4arch4Sm80ELb0ELb0ELb0ELb1ELb1ELb1ELb1ELb0EEENS1_21CollectiveEpilogueFwdINS6_IJS8_SA_S9_EEENS6_IJNS7_ILi1EEESI_SI_EEESC_SE_Li256ELb1ELb1ELb0ELb0EEENS1_19SingleTileSchedulerILb1ELb0ELb1ELi128EEEEEEEEEvNT_6ParamsE,"ax",@progbits
	.sectioninfo	@"SHI_REGISTERS=234"
	.align	128
.text._ZN7cutlass13device_kernelIN5flash19enable_sm80_to_sm89INS1_16FlashAttnFwdSm80INS1_25CollectiveMainloopFwdSm80ILi8ELi1ELb0EN4cute5tupleIJNS5_1CILi128EEENS7_ILi64EEENS7_ILi192EEEEEELi192ENS_10bfloat16_tEfNS_4arch4Sm80ELb0ELb0ELb0ELb1ELb1ELb1ELb1ELb0EEENS1_21CollectiveEpilogueFwdINS6_IJS8_SA_S9_EEENS6_IJNS7_ILi1EEESI_SI_EEESC_SE_Li256ELb1ELb1ELb0ELb0EEENS1_19SingleTileSchedulerILb1ELb0ELb1ELi128EEEEEEEEEvNT_6ParamsE:
        .type           _ZN7cutlass13device_kernelIN5flash19enable_sm80_to_sm89INS1_16FlashAttnFwdSm80INS1_25CollectiveMainloopFwdSm80ILi8ELi1ELb0EN4cute5tupleIJNS5_1CILi128EEENS7_ILi64EEENS7_ILi192EEEEEELi192ENS_10bfloat16_tEfNS_4arch4Sm80ELb0ELb0ELb0ELb1ELb1ELb1ELb1ELb0EEENS1_21CollectiveEpilogueFwdINS6_IJS8_SA_S9_EEENS6_IJNS7_ILi1EEESI_SI_EEESC_SE_Li256ELb1ELb1ELb0ELb0EEENS1_19SingleTileSchedulerILb1ELb0ELb1ELi128EEEEEEEEEvNT_6ParamsE,@function
        .size           _ZN7cutlass13device_kernelIN5flash19enable_sm80_to_sm89INS1_16FlashAttnFwdSm80INS1_25CollectiveMainloopFwdSm80ILi8ELi1ELb0EN4cute5tupleIJNS5_1CILi128EEENS7_ILi64EEENS7_ILi192EEEEEELi192ENS_10bfloat16_tEfNS_4arch4Sm80ELb0ELb0ELb0ELb1ELb1ELb1ELb1ELb0EEENS1_21CollectiveEpilogueFwdINS6_IJS8_SA_S9_EEENS6_IJNS7_ILi1EEESI_SI_EEESC_SE_Li256ELb1ELb1ELb0ELb0EEENS1_19SingleTileSchedulerILb1ELb0ELb1ELi128EEEEEEEEEvNT_6ParamsE,(.L_x_3424 - _ZN7cutlass13device_kernelIN5flash19enable_sm80_to_sm89INS1_16FlashAttnFwdSm80INS1_25CollectiveMainloopFwdSm80ILi8ELi1ELb0EN4cute5tupleIJNS5_1CILi128EEENS7_ILi64EEENS7_ILi192EEEEEELi192ENS_10bfloat16_tEfNS_4arch4Sm80ELb0ELb0ELb0ELb1ELb1ELb1ELb1ELb0EEENS1_21CollectiveEpilogueFwdINS6_IJS8_SA_S9_EEENS6_IJNS7_ILi1EEESI_SI_EEESC_SE_Li256ELb1ELb1ELb0ELb0EEENS1_19SingleTileSchedulerILb1ELb0ELb1ELi128EEEEEEEEEvNT_6ParamsE)
        .other          _ZN7cutlass13device_kernelIN5flash19enable_sm80_to_sm89INS1_16FlashAttnFwdSm80INS1_25CollectiveMainloopFwdSm80ILi8ELi1ELb0EN4cute5tupleIJNS5_1CILi128EEENS7_ILi64EEENS7_ILi192EEEEEELi192ENS_10bfloat16_tEfNS_4arch4Sm80ELb0ELb0ELb0ELb1ELb1ELb1ELb1ELb0EEENS1_21CollectiveEpilogueFwdINS6_IJS8_SA_S9_EEENS6_IJNS7_ILi1EEESI_SI_EEESC_SE_Li256ELb1ELb1ELb0ELb0EEENS1_19SingleTileSchedulerILb1ELb0ELb1ELi128EEEEEEEEEvNT_6ParamsE,@"STO_CUDA_ENTRY STV_DEFAULT"
_ZN7cutlass13device_kernelIN5flash19enable_sm80_to_sm89INS1_16FlashAttnFwdSm80INS1_25CollectiveMainloopFwdSm80ILi8ELi1ELb0EN4cute5tupleIJNS5_1CILi128EEENS7_ILi64EEENS7_ILi192EEEEEELi192ENS_10bfloat16_tEfNS_4arch4Sm80ELb0ELb0ELb0ELb1ELb1ELb1ELb1ELb0EEENS1_21CollectiveEpilogueFwdINS6_IJS8_SA_S9_EEENS6_IJNS7_ILi1EEESI_SI_EEESC_SE_Li256ELb1ELb1ELb0ELb0EEENS1_19SingleTileSchedulerILb1ELb0ELb1ELi128EEEEEEEEEvNT_6ParamsE:
[----:B------:R-:W-:Y:S02]  /*0000*/  MOV R1, c[0x0][0x28] ;  /* 0x00000a0000017a02 */ /* 0x000fe40000000f00 */
[----:B------:R-:W1:Y:S01]  /*0010*/  S2R R84, SR_TID.X ;  /* 0x0000000000547919 */ /* 0x000e620000002100 */
[----:B------:R-:W-:-:S03]  /*0020*/  ULDC.64 UR6, c[0x0][0x118] ;  /* 0x0000460000067ab9 */ /* 0x000fc60000000a00 */
[----:B------:R-:W2:Y:S04]  /*0030*/  S2R R201, SR_CTAID.Z ;  /* 0x0000000000c97919 */ /* 0x000ea80000002700 */
[----:B------:R-:W3:Y:S01]  /*0040*/  S2R R86, SR_CTAID.X ;  /* 0x0000000000567919 */ /* 0x000ee20000002500 */
[----:B-1----:R-:W-:-:S05]  /*0050*/  SHF.R.U32.HI R4, RZ, 0x5, R84 ;  /* 0x00000005ff047819 */ /* 0x002fca0000011654 */
[----:B------:R-:W1:Y:S02]  /*0060*/  SHFL.IDX PT, R0, R4, RZ, 0x1f ;  /* 0x00001fff04007589 */ /* 0x000e6400000e0000 */
[----:B-1----:R-:W-:Y:S02]  /*0070*/  ISETP.NE.AND P0, PT, R0, RZ, PT ;  /* 0x000000ff0000720c */ /* 0x002fe40003f05270 */
[----:B------:R-:W-:-:S05]  /*0080*/  MOV R0, 0x4 ;  /* 0x0000000400007802 */ /* 0x000fca0000000f00 */
[----:B--2---:R-:W-:-:S06]  /*0090*/  IMAD.WIDE R2, R201, R0, c[0x0][0x568] ;  /* 0x00015a00c9027625 */ /* 0x004fcc00078e0200 */
[----:B------:R-:W-:Y:S05]  /*00a0*/  @!P0 BRA `(.L_x_1751) ;  /* 0x0000013000008947 */ /* 0x000fea0003800000 */
[----:B---3--:R-:W-:-:S04]  /*00b0*/  ISETP.NE.U32.AND P0, PT, RZ, c[0x0][0x568], PT ;  /* 0x00015a00ff007a0c */ /* 0x008fc80003f05070 */
[----:B------:R-:W-:-:S13]  /*00c0*/  ISETP.NE.AND.EX P0, PT, RZ, c[0x0][0x56c], PT, P0 ;  /* 0x00015b00ff007a0c */ /* 0x000fda0003f05300 */
[----:B------:R-:W-:Y:S05]  /*00d0*/  @!P0 BRA `(.L_x_1752) ;  /* 0x0000002000008947 */ /* 0x000fea0003800000 */
[----:B------:R1:W5:Y:S01]  /*00e0*/  LDG.E R3, [R2.64] ;  /* 0x0000000602037981 */ /* 0x000362000c1e1900 */
[----:B------:R-:W-:Y:S05]  /*00f0*/  BRA `(.L_x_1753) ;  /* 0x0000009000007947 */ /* 0x000fea0003800000 */
.L_x_1752:
        /* <DEDUP_REMOVED lines=8> */
.L_x_1754:
[----:B------:R-:W-:-:S05]  /*0180*/  MOV R3, c[0x0][0x54c] ;  /* 0x0001530000037a02 */ /* 0x000fca0000000f00 */
.L_x_1753:
[----:B-----5:R-:W-:Y:S01]  /*0190*/  IMAD R3, R3, c[0x0][0x548], RZ ;  /* 0x0001520003037a24 */ /* 0x020fe200078e02ff */
[----:B-1----:R-:W-:-:S04]  /*01a0*/  SHF.L.U32 R2, R86, 0x7, RZ ;  /* 0x0000000756027819 */ /* 0x002fc800000006ff */
[----:B------:R-:W-:-:S04]  /*01b0*/  ISETP.GE.AND P0, PT, R2, R3, PT ;  /* 0x000000030200720c */ /* 0x000fc80003f06270 */
[----:B------:R-:W-:Y:S01]  /*01c0*/  SEL R201, R201, 0xffffffff, !P0 ;  /* 0xffffffffc9c97807 */ /* 0x000fe20004000000 */
[----:B------:R-:W-:Y:S05]  /*01d0*/  BRA `(.L_x_1755) ;  /* 0x0000012000007947 */ /* 0x000fea0003800000 */
.L_x_1751:
[----:B---3--:R-:W-:-:S04]  /*01e0*/  ISETP.NE.U32.AND P0, PT, RZ, c[0x0][0x568], PT ;  /* 0x00015a00ff007a0c */ /* 0x008fc80003f05070 */
[----:B------:R-:W-:-:S13]  /*01f0*/  ISETP.NE.AND.EX P0, PT, RZ, c[0x0][0x56c], PT, P0 ;  /* 0x00015b00ff007a0c */ /* 0x000fda0003f05300 */
[----:B------:R-:W-:Y:S05]  /*0200*/  @!P0 BRA `(.L_x_1756) ;  /* 0x0000002000008947 */ /* 0x000fea0003800000 */
[----:B------:R1:W5:Y:S01]  /*0210*/  LDG.E R3, [R2.64] ;  /* 0x0000000602037981 */ /* 0x000362000c1e1900 */
[----:B------:R-:W-:Y:S05]  /*0220*/  BRA `(.L_x_1757) ;  /* 0x0000009000007947 */ /* 0x000fea0003800000 */
.L_x_1756:
        /* <DEDUP_REMOVED lines=8> */
.L_x_1758:
[----:B------:R-:W-:-:S05]  /*02b0*/  MOV R3, c[0x0][0x54c] ;  /* 0x0001530000037a02 */ /* 0x000fca0000000f00 */
.L_x_1757:
[----:B-----5:R-:W-:Y:S01]  /*02c0*/  IMAD R3, R3, c[0x0][0x548], RZ ;  /* 0x0001520003037a24 */ /* 0x020fe200078e02ff */
[----:B-1----:R-:W-:-:S04]  /*02d0*/  SHF.L.U32 R2, R86, 0x7, RZ ;  /* 0x0000000756027819 */ /* 0x002fc800000006ff */
[----:B------:R-:W-:-:S04]  /*02e0*/  ISETP.GE.AND P0, PT, R2, R3, PT ;  /* 0x000000030200720c */ /* 0x000fc80003f06270 */
[----:B------:R-:W-:-:S04]  /*02f0*/  SEL R201, R201, 0xffffffff, !P0 ;  /* 0xffffffffc9c97807 */ /* 0x000fc80004000000 */
.L_x_1755:
        /* <DEDUP_REMOVED lines=20> */
[----:B------:R-:W1:Y:S01]  /*0440*/  S2R R199, SR_CTAID.Y ;  /* 0x0000000000c77919 */ /* 0x000e620000002600 */
[----:B------:R-:W-:Y:S01]  /*0450*/  ULDC UR5, c[0x0][0x2ac] ;  /* 0x0000ab0000057ab9 */ /* 0x000fe20000000800 */
[----:B------:R-:W-:Y:S02]  /*0460*/  IMAD.MOV.U32 R200, RZ, RZ, RZ ;  /* 0x000000ffffc87224 */ /* 0x000fe400078e00ff */
[----:B------:R2:W5:Y:S01]  /*0470*/  @P0 LDG.E R90, [R2.64] ;  /* 0x00000006025a0981 */ /* 0x000562000c1e1900 */
[----:B------:R-:W-:Y:S01]  /*0480*/  ULDC UR4, c[0x0][0x1d0] ;  /* 0x0000740000047ab9 */ /* 0x000fe20000000800 */
[----:B------:R-:W-:-:S02]  /*0490*/  @P2 IMAD.WIDE R6, R201, R0, c[0x0][0x370] ;  /* 0x0000dc00c9062625 */ /* 0x000fc400078e0200 */
[----:B------:R2:W5:Y:S04]  /*04a0*/  @P1 LDG.E R154, [R10.64] ;  /* 0x000000060a9a1981 */ /* 0x000568000c1e1900 */
[----:B------:R2:W5:Y:S04]  /*04b0*/  @P3 LDG.E R98, [R4.64] ;  /* 0x0000000604623981 */ /* 0x000568000c1e1900 */
[----:B------:R2:W5:Y:S01]  /*04c0*/  @P4 LDG.E R171, [R8.64] ;  /* 0x0000000608ab4981 */ /* 0x000562000c1e1900 */
[----:B------:R-:W-:-:S03]  /*04d0*/  UIMAD UR4, UR5, UR4, URZ ;  /* 0x00000004050472a4 */ /* 0x000fc6000f8e023f */
[----:B------:R3:W5:Y:S01]  /*04e0*/  @P2 LDG.E R200, [R6.64] ;  /* 0x0000000606c82981 */ /* 0x000762000c1e1900 */
[----:B------:R-:W-:Y:S01]  /*04f0*/  IMAD.MOV.U32 R155, RZ, RZ, c[0x0][0x228] ;  /* 0x00008a00ff9b7624 */ /* 0x000fe200078e00ff */
[----:B-1----:R-:W-:Y:S02]  /*0500*/  SHF.R.S32.HI R88, RZ, 0x1f, R199 ;  /* 0x0000001fff587819 */ /* 0x002fe400000114c7 */
[----:B---3--:R-:W-:Y:S01]  /*0510*/  MOV R7, UR4 ;  /* 0x0000000400077c02 */ /* 0x008fe20008000f00 */
[----:B------:R-:W-:Y:S05]  /*0520*/  @P0 BRA `(.L_x_1759) ;  /* 0x0000004000000947 */ /* 0x000fea0003800000 */
[----:B--2---:R-:W-:Y:S05]  /*0530*/  @!P1 BRA `(.L_x_1759) ;  /* 0x0000003000009947 */ /* 0x004fea0003800000 */
[----:B-----5:R-:W2:Y:S04]  /*0540*/  LDG.E R90, [R10.64] ;  /* 0x000000060a5a7981 */ /* 0x020ea8000c1e1900 */
[----:B------:R-:W2:Y:S02]  /*0550*/  LDG.E R3, [R10.64+0x4] ;  /* 0x000004060a037981 */ /* 0x000ea4000c1e1900 */
[----:B--2---:R-:W-:-:S02]  /*0560*/  IADD3 R90, -R90, R3, RZ ;  /* 0x000000035a5a7210 */ /* 0x004fc40007ffe1ff */
.L_x_1759:
[----:B--2---:R-:W-:-:S04]  /*0570*/  ISETP.NE.U32.AND P0, PT, RZ, c[0x0][0x368], PT ;  /* 0x0000da00ff007a0c */ /* 0x004fc80003f05070 */
[----:B------:R-:W-:-:S13]  /*0580*/  ISETP.NE.AND.EX P0, PT, RZ, c[0x0][0x36c], PT, P0 ;  /* 0x0000db00ff007a0c */ /* 0x000fda0003f05300 */
[----:B------:R-:W-:Y:S05]  /*0590*/  @!P0 BRA `(.L_x_1760) ;  /* 0x0000003000008947 */ /* 0x000fea0003800000 */
[----:B------:R-:W-:-:S05]  /*05a0*/  IMAD.WIDE R2, R201, R0, c[0x0][0x368] ;  /* 0x0000da00c9027625 */ /* 0x000fca00078e0200 */
[----:B------:R1:W5:Y:S01]  /*05b0*/  LDG.E R7, [R2.64] ;  /* 0x0000000602077981 */ /* 0x000362000c1e1900 */
[----:B------:R-:W-:Y:S05]  /*05c0*/  BRA `(.L_x_1761) ;  /* 0x0000004000007947 */ /* 0x000fea0003800000 */
.L_x_1760:
[----:B------:R-:W-:Y:S05]  /*05d0*/  @!P3 BRA `(.L_x_1761) ;  /* 0x000000300000b947 */ /* 0x000fea0003800000 */
[----:B------:R-:W2:Y:S04]  /*05e0*/  LDG.E R7, [R4.64] ;  /* 0x0000000604077981 */ /* 0x000ea8000c1e1900 */
[----:B------:R-:W2:Y:S02]  /*05f0*/  LDG.E R2, [R4.64+0x4] ;  /* 0x0000040604027981 */ /* 0x000ea4000c1e1900 */
[----:B--2---:R-:W-:Y:S02]  /*0600*/  IADD3 R7, -R7, R2, RZ ;  /* 0x0000000207077210 */ /* 0x004fe40007ffe1ff */
.L_x_1761:
[----:B-1----:R-:W2:Y:S04]  /*0610*/  @P4 LDG.E R3, [R8.64] ;  /* 0x0000000608034981 */ /* 0x002ea8000c1e1900 */
[----:B------:R-:W2:Y:S01]  /*0620*/  @P4 LDG.E R4, [R8.64+0x4] ;  /* 0x0000040608044981 */ /* 0x000ea2000c1e1900 */
[----:B-----5:R-:W-:Y:S01]  /*0630*/  IMAD.IADD R2, R7, 0x1, -R200 ;  /* 0x0000000107027824 */ /* 0x020fe200078e0ac8 */
        /* <DEDUP_REMOVED lines=30> */
[----:B------:R-:W-:Y:S01]  /*0820*/  IADD3 R148, R3, -0x1, RZ ;  /* 0xffffffff03947810 */ /* 0x000fe20007ffe0ff */
[----:B------:R-:W-:Y:S01]  /*0830*/  IMAD.MOV.U32 R111, RZ, RZ, 0x6 ;  /* 0x00000006ff6f7424 */ /* 0x000fe200078e00ff */
[----:B------:R-:W-:Y:S01]  /*0840*/  LEA.HI R4, R5, R84, RZ, 0x3 ;  /* 0x0000005405047211 */ /* 0x000fe200078f18ff */
[----:B------:R-:W-:Y:S01]  /*0850*/  IMAD.IADD R98, R98, 0x1, R7 ;  /* 0x0000000162627824 */ /* 0x000fe200078e0207 */
[----:B------:R-:W-:Y:S01]  /*0860*/  SHF.R.S32.HI R2, RZ, 0x1f, R171 ;  /* 0x0000001fff027819 */ /* 0x000fe200000114ab */
[----:B------:R-:W-:Y:S01]  /*0870*/  IMAD.SHL.U32 R108, R122, 0x40, RZ ;  /* 0x000000407a6c7824 */ /* 0x000fe200078e00ff */
[----:B------:R-:W-:Y:S01]  /*0880*/  LOP3.LUT R3, R4, 0x1ffffff8, RZ, 0xc0, !PT ;  /* 0x1ffffff804037812 */ /* 0x000fe200078ec0ff */
[----:B------:R-:W-:Y:S01]  /*0890*/  IMAD R168, R88, c[0x0][0x240], RZ ;  /* 0x0000900058a87a24 */ /* 0x000fe200078e02ff */
[----:B------:R-:W-:Y:S01]  /*08a0*/  SHF.R.S32.HI R4, RZ, 0x3, R4 ;  /* 0x00000003ff047819 */ /* 0x000fe20000011404 */
[----:B------:R-:W-:Y:S01]  /*08b0*/  IMAD.MOV.U32 R121, RZ, RZ, 0x5 ;  /* 0x00000005ff797424 */ /* 0x000fe200078e00ff */
[----:B------:R-:W-:Y:S01]  /*08c0*/  SHF.L.U64.HI R107, R122, R111, c[0x0][0x23c] ;  /* 0x00008f007a6b7619 */ /* 0x000fe2000001026f */
[----:B------:R-:W-:Y:S01]  /*08d0*/  IMAD.IADD R8, R84, 0x1, -R3 ;  /* 0x0000000154087824 */ /* 0x000fe200078e0a03 */
[C---:B------:R-:W-:Y:S01]  /*08e0*/  IADD3 R170, P0, R4.reuse, R171, RZ ;  /* 0x000000ab04aa7210 */ /* 0x040fe20007f1e0ff */
[----:B------:R-:W-:Y:S01]  /*08f0*/  IMAD.SHL.U32 R3, R4, 0x40, RZ ;  /* 0x0000004004037824 */ /* 0x000fe200078e00ff */
[----:B------:R-:W-:Y:S01]  /*0900*/  SHF.R.S32.HI R10, RZ, 0x1f, R148 ;  /* 0x0000001fff0a7819 */ /* 0x000fe20000011494 */
[----:B------:R-:W-:Y:S01]  /*0910*/  IMAD.SHL.U32 R8, R8, 0x8, RZ ;  /* 0x0000000808087824 */ /* 0x000fe200078e00ff */
[----:B------:R-:W-:Y:S01]  /*0920*/  LEA.HI.X.SX32 R171, R4, R2, 0x1, P0 ;  /* 0x0000000204ab7211 */ /* 0x000fe200000f0eff */
[----:B------:R-:W-:Y:S01]  /*0930*/  IMAD R7, R107, R148, RZ ;  /* 0x000000946b077224 */ /* 0x000fe200078e02ff */
[----:B------:R-:W-:Y:S01]  /*0940*/  LOP3.LUT R3, R3, 0x1c0, RZ, 0xc0, !PT ;  /* 0x000001c003037812 */ /* 0x000fe200078ec0ff */
[----:B------:R-:W-:Y:S01]  /*0950*/  IMAD.IADD R105, R155, 0x1, -R4 ;  /* 0x000000019b697824 */ /* 0x000fe200078e0a04 */
[--C-:B------:R-:W-:Y:S01]  /*0960*/  SHF.R.S32.HI R9, RZ, 0x1f, R8.reuse ;  /* 0x0000001fff097819 */ /* 0x100fe20000011408 */
[----:B------:R-:W-:Y:S01]  /*0970*/  IMAD R10, R10, R108, R7 ;  /* 0x0000006c0a0a7224 */ /* 0x000fe200078e0207 */
[----:B------:R-:W-:Y:S01]  /*0980*/  LOP3.LUT R2, R3, 0x38, R8, 0xf8, !PT ;  /* 0x0000003803027812 */ /* 0x000fe200078ef808 */
[----:B------:R-:W-:Y:S01]  /*0990*/  IMAD R7, R171, c[0x0][0x238], RZ ;  /* 0x00008e00ab077a24 */ /* 0x000fe200078e02ff */
[----:B------:R-:W-:Y:S01]  /*09a0*/  SHF.R.U32.HI R3, RZ, 0x3, R3 ;  /* 0x00000003ff037819 */ /* 0x000fe20000011603 */
[----:B------:R-:W-:Y:S01]  /*09b0*/  IMAD R168, R199, c[0x0][0x244], R168 ;  /* 0x00009100c7a87a24 */ /* 0x000fe200078e02a8 */
[----:B------:R-:W-:Y:S01]  /*09c0*/  SEL R166, R201, RZ, !P4 ;  /* 0x000000ffc9a67207 */ /* 0x000fe20006000000 */
[----:B------:R-:W-:Y:S01]  /*09d0*/  IMAD R12, R170, c[0x0][0x23c], R7 ;  /* 0x00008f00aa0c7a24 */ /* 0x000fe200078e0207 */
[----:B------:R-:W-:Y:S01]  /*09e0*/  LOP3.LUT R3, R2, R3, RZ, 0x3c, !PT ;  /* 0x0000000302037212 */ /* 0x000fe200078e3cff */
[----:B------:R-:W-:Y:S01]  /*09f0*/  IMAD.WIDE.U32 R6, R170, c[0x0][0x238], R8 ;  /* 0x00008e00aa067a25 */ /* 0x000fe200078e0008 */
[----:B------:R-:W-:Y:S01]  /*0a00*/  IADD3 R2, R8, 0x40, RZ ;  /* 0x0000004008027810 */ /* 0x000fe20007ffe0ff */
[----:B------:R-:W-:Y:S01]  /*0a10*/  ULDC.U8 UR4, c[0x0][0x298] ;  /* 0x0000a60000047ab9 */ /* 0x000fe20000000000 */
[----:B------:R-:W-:Y:S01]  /*0a20*/  LEA.HI R146, R5, R84, RZ, 0x6 ;  /* 0x0000005405927211 */ /* 0x000fe200078f30ff */
[----:B------:R-:W-:Y:S01]  /*0a30*/  IMAD.IADD R13, R7, 0x1, R12 ;  /* 0x00000001070d7824 */ /* 0x000fe200078e020c */
[----:B------:R-:W-:Y:S01]  /*0a40*/  ISETP.GE.AND P6, PT, R2, c[0x0][0x1d4], PT ;  /* 0x0000750002007a0c */ /* 0x000fe20003fc6270 */
[----:B------:R-:W-:Y:S01]  /*0a50*/  IMAD.MOV.U32 R12, RZ, RZ, R6 ;  /* 0x000000ffff0c7224 */ /* 0x000fe200078e0006 */
[----:B------:R-:W-:Y:S01]  /*0a60*/  SHF.R.S32.HI R2, RZ, 0x1f, R201 ;  /* 0x0000001fff027819 */ /* 0x000fe200000114c9 */
[----:B------:R-:W-:Y:S01]  /*0a70*/  IMAD R0, R148, -0x40, R105 ;  /* 0xffffffc094007824 */ /* 0x000fe200078e0269 */
[----:B------:R-:W-:Y:S01]  /*0a80*/  ISETP.GE.AND P2, PT, R8, c[0x0][0x1d4], PT ;  /* 0x0000750008007a0c */ /* 0x000fe20003f46270 */
[----:B------:R-:W-:Y:S01]  /*0a90*/  IMAD.WIDE.U32 R12, R199, c[0x0][0x240], R12 ;  /* 0x00009000c70c7a25 */ /* 0x000fe200078e000c */
[----:B------:R-:W-:-:S02]  /*0aa0*/  SEL R103, R2, RZ, !P4 ;  /* 0x000000ff02677207 */ /* 0x000fc40006000000 */
[C---:B------:R-:W-:Y:S01]  /*0ab0*/  ISETP.GE.AND P1, PT, R0.reuse, 0x1, PT ;  /* 0x000000010000780c */ /* 0x040fe20003f26270 */
[----:B------:R-:W-:Y:S01]  /*0ac0*/  IMAD.IADD R169, R13, 0x1, R168 ;  /* 0x000000010da97824 */ /* 0x000fe200078e02a8 */
[----:B------:R-:W-:Y:S01]  /*0ad0*/  ISETP.GT.AND P0, PT, R0, 0x20, PT ;  /* 0x000000200000780c */ /* 0x000fe20003f04270 */
[----:B------:R-:W-:Y:S01]  /*0ae0*/  IMAD R177, R103, c[0x0][0x248], RZ ;  /* 0x0000920067b17a24 */ /* 0x000fe200078e02ff */
[----:B------:R-:W-:Y:S01]  /*0af0*/  IADD3 R0, R8, 0x80, RZ ;  /* 0x0000008008007810 */ /* 0x000fe20007ffe0ff */
[----:B------:R-:W-:Y:S01]  /*0b00*/  IMAD.MOV.U32 R168, RZ, RZ, R12 ;  /* 0x000000ffffa87224 */ /* 0x000fe200078e000c */
[----:B------:R-:W-:Y:S01]  /*0b10*/  LEA.HI R4, R5, R84, RZ, 0x2 ;  /* 0x0000005405047211 */ /* 0x000fe200078f10ff */
[----:B------:R-:W-:Y:S01]  /*0b20*/  IMAD R6, R88, c[0x0][0x260], RZ ;  /* 0x0000980058067a24 */ /* 0x000fe200078e02ff */
[----:B------:R-:W-:Y:S01]  /*0b30*/  LOP3.LUT R89, R89, 0xfffffffe, RZ, 0xc0, !PT ;  /* 0xfffffffe59597812 */ /* 0x000fe200078ec0ff */
[----:B------:R-:W-:Y:S01]  /*0b40*/  IMAD R177, R166, c[0x0][0x24c], R177 ;  /* 0x00009300a6b17a24 */ /* 0x000fe200078e02b1 */
[----:B------:R-:W-:Y:S01]  /*0b50*/  SHF.L.U64.HI R121, R122, R121, c[0x0][0x23c] ;  /* 0x00008f007a797619 */ /* 0x000fe20000010279 */
[----:B------:R-:W-:Y:S01]  /*0b60*/  IMAD.WIDE.U32 R168, R166, c[0x0][0x248], R168 ;  /* 0x00009200a6a87a25 */ /* 0x000fe200078e00a8 */
[----:B------:R-:W-:-:S02]  /*0b70*/  @P2 LOP3.LUT R89, R89, 0x1, RZ, 0xfc, !PT ;  /* 0x0000000159592812 */ /* 0x000fc400078efcff */
[----:B------:R-:W-:Y:S01]  /*0b80*/  ISETP.GE.AND P5, PT, R0, c[0x0][0x1d4], PT ;  /* 0x0000750000007a0c */ /* 0x000fe20003fa6270 */
[C---:B------:R-:W-:Y:S01]  /*0b90*/  IMAD R6, R199.reuse, c[0x0][0x264], R6 ;  /* 0x00009900c7067a24 */ /* 0x040fe200078e0206 */
[----:B------:R-:W-:Y:S01]  /*0ba0*/  SHF.R.S32.HI R153, RZ, 0x2, R4 ;  /* 0x00000002ff997819 */ /* 0x000fe20000011404 */
[----:B------:R-:W-:Y:S01]  /*0bb0*/  IMAD.WIDE.U32 R8, R199, c[0x0][0x260], R8 ;  /* 0x00009800c7087a25 */ /* 0x000fe200078e0008 */
[C---:B------:R-:W-:Y:S02]  /*0bc0*/  LOP3.LUT P4, RZ, R89.reuse, 0x1, RZ, 0xc0, !PT ;  /* 0x0000000159ff7812 */ /* 0x040fe4000788c0ff */
[----:B------:R-:W-:Y:S01]  /*0bd0*/  SHF.R.S32.HI R158, RZ, 0x1f, R153 ;  /* 0x0000001fff9e7819 */ /* 0x000fe20000011499 */
[----:B------:R-:W-:Y:S01]  /*0be0*/  IMAD.SHL.U32 R146, R146, 0x8, RZ ;  /* 0x0000000892927824 */ /* 0x000fe200078e00ff */
[----:B------:R-:W-:Y:S01]  /*0bf0*/  LOP3.LUT R89, R89, 0xfffffffb, RZ, 0xc0, !PT ;  /* 0xfffffffb59597812 */ /* 0x000fe200078ec0ff */
[----:B------:R-:W-:Y:S01]  /*0c00*/  IMAD.IADD R177, R169, 0x1, R177 ;  /* 0x00000001a9b17824 */ /* 0x000fe200078e02b1 */
[----:B------:R-:W-:Y:S01]  /*0c10*/  LEA.HI R132, R5, R84, RZ, 0x5 ;  /* 0x0000005405847211 */ /* 0x000fe200078f28ff */
[----:B------:R-:W-:Y:S01]  /*0c20*/  IMAD.MOV.U32 R176, RZ, RZ, R168 ;  /* 0x000000ffffb07224 */ /* 0x000fe200078e00a8 */
[----:B------:R-:W-:Y:S01]  /*0c30*/  LOP3.LUT R146, R3, 0xfffffe00, R146, 0xf8, !PT ;  /* 0xfffffe0003927812 */ /* 0x000fe200078ef892 */
[----:B------:R-:W-:Y:S01]  /*0c40*/  IMAD.IADD R7, R9, 0x1, R6 ;  /* 0x0000000109077824 */ /* 0x000fe200078e0206 */
[----:B------:R-:W-:Y:S01]  /*0c50*/  LOP3.LUT R3, R4, 0xfffffffc, RZ, 0xc0, !PT ;  /* 0xfffffffc04037812 */ /* 0x000fe200078ec0ff */
[----:B------:R-:W-:Y:S01]  /*0c60*/  IMAD.MOV.U32 R6, RZ, RZ, R8 ;  /* 0x000000ffff067224 */ /* 0x000fe200078e0008 */
[----:B------:R-:W-:Y:S01]  /*0c70*/  SHF.R.S32.HI R4, RZ, 0x1f, R4 ;  /* 0x0000001fff047819 */ /* 0x000fe20000011404 */
[----:B------:R-:W-:-:S03]  /*0c80*/  IMAD.WIDE.U32 R8, R148, R108, R176 ;  /* 0x0000006c94087225 */ /* 0x000fc600078e00b0 */
[----:B------:R-:W-:Y:S01]  /*0c90*/  LEA.HI R4, R4, R153, RZ, 0x3 ;  /* 0x0000009904047211 */ /* 0x000fe200078f18ff */
[----:B------:R-:W-:Y:S01]  /*0ca0*/  IMAD.IADD R10, R9, 0x1, R10 ;  /* 0x00000001090a7824 */ /* 0x000fe200078e020a */
[----:B------:R-:W-:Y:S01]  /*0cb0*/  @P1 LEA R20, P2, R8, c[0x0][0x220], 0x1 ;  /* 0x0000880008141a11 */ /* 0x000fe200078408ff */
[----:B------:R-:W-:Y:S01]  /*0cc0*/  IMAD.SHL.U32 R122, R122, 0x20, RZ ;  /* 0x000000207a7a7824 */ /* 0x000fe200078e00ff */
[----:B------:R-:W-:Y:S01]  /*0cd0*/  LOP3.LUT R4, R4, 0xfffffff8, RZ, 0xc0, !PT ;  /* 0xfffffff804047812 */ /* 0x000fe200078ec0ff */
[----:B------:R-:W-:Y:S01]  /*0ce0*/  IMAD.IADD R0, R84, 0x1, -R3 ;  /* 0x0000000154007824 */ /* 0x000fe200078e0a03 */
[----:B------:R-:W-:Y:S01]  /*0cf0*/  @P1 LEA.HI.X R21, R8, c[0x0][0x224], R10, 0x1, P2 ;  /* 0x0000890008151a11 */ /* 0x000fe200010f0c0a */
[----:B------:R-:W-:Y:S01]  /*0d00*/  IMAD R160, R158, c[0x0][0x280], RZ ;  /* 0x0000a0009ea07a24 */ /* 0x000fe200078e02ff */
[----:B------:R-:W-:Y:S01]  /*0d10*/  @P0 IADD3 R8, P2, R122, R8, RZ ;  /* 0x000000087a080210 */ /* 0x000fe20007f5e0ff */
[C---:B------:R-:W-:Y:S02]  /*0d20*/  IMAD.SHL.U32 R16, R0.reuse, 0x8, RZ ;  /* 0x0000000800107824 */ /* 0x040fe400078e00ff */
[----:B------:R-:W-:-:S02]  /*0d30*/  IMAD.SHL.U32 R18, R0, 0x4, RZ ;  /* 0x0000000400127824 */ /* 0x000fc400078e00ff */
[----:B------:R-:W-:Y:S01]  /*0d40*/  @P0 IMAD.X R3, R121, 0x1, R10, P2 ;  /* 0x0000000179030824 */ /* 0x000fe200010e060a */
[----:B------:R-:W-:Y:S01]  /*0d50*/  SHF.R.S32.HI R17, RZ, 0x1f, R16 ;  /* 0x0000001fff117819 */ /* 0x000fe20000011410 */
[C---:B------:R-:W-:Y:S01]  /*0d60*/  IMAD R160, R153.reuse, c[0x0][0x284], R160 ;  /* 0x0000a10099a07a24 */ /* 0x040fe200078e02a0 */
[----:B------:R-:W-:Y:S01]  /*0d70*/  @P0 LEA R10, P2, R8, c[0x0][0x220], 0x1 ;  /* 0x00008800080a0a11 */ /* 0x000fe200078408ff */
[----:B------:R-:W-:Y:S01]  /*0d80*/  IMAD R158, R158, c[0x0][0x290], RZ ;  /* 0x0000a4009e9e7a24 */ /* 0x000fe200078e02ff */
[----:B------:R-:W-:Y:S01]  /*0d90*/  SHF.R.S32.HI R19, RZ, 0x1f, R18 ;  /* 0x0000001fff137819 */ /* 0x000fe20000011412 */
[C---:B------:R-:W-:Y:S01]  /*0da0*/  IMAD.WIDE.U32 R14, R153.reuse, c[0x0][0x280], R16 ;  /* 0x0000a000990e7a25 */ /* 0x040fe200078e0010 */
[----:B------:R-:W-:Y:S02]  /*0db0*/  @P0 LEA.HI.X R11, R8, c[0x0][0x224], R3, 0x1, P2 ;  /* 0x00008900080b0a11 */ /* 0x000fe400010f0c03 */
[----:B------:R-:W-:Y:S01]  /*0dc0*/  ISETP.GE.AND P2, PT, R16, c[0x0][0x27c], PT ;  /* 0x00009f0010007a0c */ /* 0x000fe20003f46270 */
[----:B------:R-:W-:Y:S01]  /*0dd0*/  IMAD.IADD R161, R160, 0x1, R15 ;  /* 0x00000001a0a17824 */ /* 0x000fe200078e020f */
[----:B------:R-:W-:Y:S01]  /*0de0*/  IADD3 R15, R18, 0x20, RZ ;  /* 0x00000020120f7810 */ /* 0x000fe20007ffe0ff */
[C---:B------:R-:W-:Y:S01]  /*0df0*/  IMAD R158, R153.reuse, c[0x0][0x294], R158 ;  /* 0x0000a500999e7a24 */ /* 0x040fe200078e029e */
[----:B------:R-:W-:Y:S01]  /*0e00*/  SEL R3, RZ, c[0x0][0x27c], !P2 ;  /* 0x00009f00ff037a07 */ /* 0x000fe20005000000 */
[----:B------:R-:W-:Y:S01]  /*0e10*/  IMAD.WIDE.U32 R12, R153, c[0x0][0x290], R16 ;  /* 0x0000a400990c7a25 */ /* 0x000fe200078e0010 */
[----:B------:R-:W-:-:S02]  /*0e20*/  IADD3 R152, R16, 0x60, RZ ;  /* 0x0000006010987810 */ /* 0x000fc40007ffe0ff */
[----:B------:R-:W-:Y:S01]  /*0e30*/  IADD3 R151, R16, 0x80, RZ ;  /* 0x0000008010977810 */ /* 0x000fe20007ffe0ff */
[----:B------:R-:W-:Y:S01]  /*0e40*/  IMAD.IADD R159, R158, 0x1, R13 ;  /* 0x000000019e9f7824 */ /* 0x000fe200078e020d */
[----:B------:R-:W-:Y:S01]  /*0e50*/  IADD3 R150, R16, 0xa0, RZ ;  /* 0x000000a010967810 */ /* 0x000fe20007ffe0ff */
[----:B------:R-:W-:Y:S02]  /*0e60*/  IMAD.WIDE.U32 R164, R153, c[0x0][0x280], R18 ;  /* 0x0000a00099a47a25 */ /* 0x000fe400078e0012 */
[----:B------:R-:W-:Y:S02]  /*0e70*/  @P2 LOP3.LUT R89, R89, 0x4, RZ, 0xfc, !PT ;  /* 0x0000000459592812 */ /* 0x000fe400078efcff */
[----:B------:R-:W-:Y:S02]  /*0e80*/  IMAD.SHL.U32 R146, R146, 0x2, RZ ;  /* 0x0000000292927824 */ /* 0x000fe400078e00ff */
[----:B------:R-:W-:Y:S01]  /*0e90*/  IMAD.IADD R13, R18, 0x1, R15 ;  /* 0x00000001120d7824 */ /* 0x000fe200078e020f */
[----:B------:R-:W-:Y:S01]  /*0ea0*/  LOP3.LUT R89, R89, 0xfffffffd, RZ, 0xc0, !PT ;  /* 0xfffffffd59597812 */ /* 0x000fe200078ec0ff */
[----:B------:R-:W-:Y:S01]  /*0eb0*/  IMAD.IADD R165, R165, 0x1, R160 ;  /* 0x00000001a5a57824 */ /* 0x000fe200078e02a0 */
[----:B------:R-:W-:Y:S01]  /*0ec0*/  @!PT LDS RZ, [RZ] ;  /* 0x00000000fffff984 */ /* 0x000fe20000000800 */
[----:B------:R-:W-:Y:S01]  /*0ed0*/  @!PT LDS RZ, [RZ] ;  /* 0x00000000fffff984 */ /* 0x000fe20000000800 */
[----:B------:R-:W-:Y:S01]  /*0ee0*/  @!PT LDS RZ, [RZ] ;  /* 0x00000000fffff984 */ /* 0x000fe20000000800 */
[----:B------:R1:W-:Y:S01]  /*0ef0*/  @P1 LDGSTS.E.BYPASS.LTC128B.128 [R146+0x6100], [R20.64], !P4 ;  /* 0x0610000014921fae */ /* 0x0003e2000e101d46 */
[----:B------:R-:W-:Y:S01]  /*0f00*/  IMAD.WIDE.U32 R162, R153, c[0x0][0x290], R18 ;  /* 0x0000a40099a27a25 */ /* 0x000fe200078e0012 */
[----:B------:R-:W-:-:S02]  /*0f10*/  ISETP.GE.AND P2, PT, R13, c[0x0][0x27c], PT ;  /* 0x00009f000d007a0c */ /* 0x000fc40003f46270 */
[----:B------:R1:W-:Y:S01]  /*0f20*/  @P1 LDGSTS.E.BYPASS.LTC128B.128 [R146+0x8100], [R20.64+0x80], !P6 ;  /* 0x0810008014921fae */ /* 0x0003e2000f101d46 */
[----:B------:R-:W-:Y:S01]  /*0f30*/  IMAD.MOV.U32 R160, RZ, RZ, R14 ;  /* 0x000000ffffa07224 */ /* 0x000fe200078e000e */
[----:B------:R-:W-:Y:S01]  /*0f40*/  IADD3 R14, R18, 0x40, RZ ;  /* 0x00000040120e7810 */ /* 0x000fe20007ffe0ff */
[----:B------:R-:W-:Y:S01]  /*0f50*/  IMAD.IADD R149, R153, 0x1, -R4 ;  /* 0x0000000199957824 */ /* 0x000fe200078e0a04 */
[----:B------:R1:W-:Y:S01]  /*0f60*/  @P1 LDGSTS.E.BYPASS.LTC128B.128 [R146+0xa100], [R20.64+0x100], !P5 ;  /* 0x0a10010014921fae */ /* 0x0003e2000e901d46 */
[----:B------:R-:W-:Y:S01]  /*0f70*/  IMAD.IADD R163, R163, 0x1, R158 ;  /* 0x00000001a3a37824 */ /* 0x000fe200078e029e */
[----:B------:R-:W-:Y:S01]  /*0f80*/  SHF.R.S32.HI R144, RZ, 0x1f, R13 ;  /* 0x0000001fff907819 */ /* 0x000fe2000001140d */
[----:B------:R-:W-:Y:S01]  /*0f90*/  IMAD.IADD R3, R16, 0x1, R3 ;  /* 0x0000000110037824 */ /* 0x000fe200078e0203 */
[----:B------:R3:W-:Y:S01]  /*0fa0*/  @P0 LDGSTS.E.BYPASS.LTC128B.128 [R146+0x7100], [R10.64], !P4 ;  /* 0x071000000a920fae */ /* 0x0007e2000e101d46 */
[----:B------:R-:W-:Y:S01]  /*0fb0*/  IMAD.MOV.U32 R158, RZ, RZ, R12 ;  /* 0x000000ffff9e7224 */ /* 0x000fe200078e000c */
[----:B------:R-:W-:Y:S01]  /*0fc0*/  LEA.HI R144, R144, R13, RZ, 0x3 ;  /* 0x0000000d90907211 */ /* 0x000fe200078f18ff */
[----:B------:R-:W-:Y:S01]  /*0fd0*/  IMAD.IADD R12, R18, 0x1, R14 ;  /* 0x00000001120c7824 */ /* 0x000fe200078e020e */
[----:B------:R3:W-:Y:S01]  /*0fe0*/  @P0 LDGSTS.E.BYPASS.LTC128B.128 [R146+0x9100], [R10.64+0x80], !P6 ;  /* 0x091000800a920fae */ /* 0x0007e2000f101d46 */
[----:B------:R-:W-:Y:S01]  /*0ff0*/  SHF.R.S32.HI R130, RZ, 0x1f, R3 ;  /* 0x0000001fff827819 */ /* 0x000fe20000011403 */
[----:B------:R-:W-:Y:S01]  /*1000*/  IMAD.SHL.U32 R132, R132, 0x10, RZ ;  /* 0x0000001084847824 */ /* 0x000fe200078e00ff */
[----:B------:R-:W-:Y:S01]  /*1010*/  @P2 LOP3.LUT R89, R89, 0x2, RZ, 0xfc, !PT ;  /* 0x0000000259592812 */ /* 0x000fe200078efcff */
[----:B------:R3:W-:Y:S01]  /*1020*/  @P0 LDGSTS.E.BYPASS.LTC128B.128 [R146+0xb100], [R10.64+0x100], !P5 ;  /* 0x0b1001000a920fae */ /* 0x0007e2000e901d46 */
[C---:B------:R-:W-:Y:S01]  /*1030*/  LOP3.LUT P0, RZ, R149.reuse, 0x4, RZ, 0xc0, !PT ;  /* 0x0000000495ff7812 */ /* 0x040fe2000780c0ff */
[----:B------:R-:W-:Y:S01]  /*1040*/  IMAD.SHL.U32 R149, R149, 0x40, RZ ;  /* 0x0000004095957824 */ /* 0x000fe200078e00ff */
[----:B------:R-:W-:Y:S01]  /*1050*/  ISETP.GE.AND P1, PT, R12, c[0x0][0x27c], PT ;  /* 0x00009f000c007a0c */ /* 0x000fe20003f26270 */
[----:B------:R-:W-:Y:S01]  /*1060*/  IMAD R103, R103, c[0x0][0x268], RZ ;  /* 0x00009a0067677a24 */ /* 0x000fe200078e02ff */
[-C--:B------:R-:W-:Y:S01]  /*1070*/  LEA.HI R116, R130, R3.reuse, RZ, 0x3 ;  /* 0x0000000382747211 */ /* 0x080fe200078f18ff */
[----:B------:R-:W-:Y:S01]  /*1080*/  IMAD.MOV.U32 R106, RZ, RZ, c[0x0][0x2b8] ;  /* 0x0000ae00ff6a7624 */ /* 0x000fe200078e00ff */
[----:B------:R-:W-:Y:S01]  /*1090*/  LOP3.LUT R149, R149, 0x1c0, RZ, 0xc0, !PT ;  /* 0x000001c095957812 */ /* 0x000fe200078ec0ff */
[----:B------:R-:W-:Y:S01]  /*10a0*/  IMAD R103, R166, c[0x0][0x26c], R103 ;  /* 0x00009b00a6677a24 */ /* 0x000fe200078e0267 */
[----:B------:R-:W-:Y:S01]  /*10b0*/  LEA.HI R130, R130, R3, RZ, 0x6 ;  /* 0x0000000382827211 */ /* 0x000fe200078f30ff */
[----:B------:R-:W-:Y:S01]  /*10c0*/  IMAD.WIDE.U32 R166, R166, c[0x0][0x268], R6 ;  /* 0x00009a00a6a67a25 */ /* 0x000fe200078e0006 */
[----:B------:R-:W-:Y:S01]  /*10d0*/  SEL R3, RZ, c[0x0][0x27c], !P1 ;  /* 0x00009f00ff037a07 */ /* 0x000fe20004800000 */
[----:B------:R-:W0:Y:S01]  /*10e0*/  LDGDEPBAR ;  /* 0x00000000000079af */ /* 0x000e220000000000 */
[----:B------:R-:W-:Y:S01]  /*10f0*/  SHF.R.U32.HI R134, RZ, 0x3, R149 ;  /* 0x00000003ff867819 */ /* 0x000fe20000011695 */
[----:B------:R-:W-:Y:S01]  /*1100*/  IMAD.SHL.U32 R130, R130, 0x40, RZ ;  /* 0x0000004082827824 */ /* 0x000fe200078e00ff */
[----:B------:R-:W-:Y:S01]  /*1110*/  LOP3.LUT R141, R149, 0x18, R16, 0xf8, !PT ;  /* 0x00000018958d7812 */ /* 0x000fe200078ef810 */
[----:B------:R-:W-:Y:S01]  /*1120*/  IMAD.IADD R3, R3, 0x1, R12 ;  /* 0x0000000103037824 */ /* 0x000fe200078e020c */
[----:B------:R-:W-:Y:S01]  /*1130*/  LOP3.LUT R132, R132, 0xfffffe00, RZ, 0xc0, !PT ;  /* 0xfffffe0084847812 */ /* 0x000fe200078ec0ff */
[----:B------:R-:W-:Y:S01]  /*1140*/  IMAD R6, R88, c[0x0][0x210], RZ ;  /* 0x0000840058067a24 */ /* 0x000fe200078e02ff */
[----:B------:R-:W-:Y:S01]  /*1150*/  LOP3.LUT R141, R141, R134, RZ, 0x3c, !PT ;  /* 0x000000868d8d7212 */ /* 0x000fe200078e3cff */
[----:B------:R-:W-:Y:S01]  /*1160*/  IMAD.MOV.U32 R91, RZ, RZ, c[0x0][0x27c] ;  /* 0x00009f00ff5b7624 */ /* 0x000fe200078e00ff */
[----:B------:R-:W-:Y:S01]  /*1170*/  LOP3.LUT R5, R149, 0x38, R116, 0xf8, !PT ;  /* 0x0000003895057812 */ /* 0x000fe200078ef874 */
[----:B------:R-:W-:Y:S01]  /*1180*/  IMAD.WIDE.U32 R172, R199, c[0x0][0x210], RZ ;  /* 0x00008400c7ac7a25 */ /* 0x000fe200078e00ff */
[----:B------:R-:W-:-:S02]  /*1190*/  SHF.R.S32.HI R128, RZ, 0x1f, R3 ;  /* 0x0000001fff807819 */ /* 0x000fc40000011403 */
[----:B------:R-:W-:Y:S01]  /*11a0*/  LOP3.LUT R89, R89, 0xfffffff7, RZ, 0xc0, !PT ;  /* 0xfffffff759597812 */ /* 0x000fe200078ec0ff */
[----:B------:R-:W-:Y:S01]  /*11b0*/  IMAD.IADD R141, R141, 0x1, R132 ;  /* 0x000000018d8d7824 */ /* 0x000fe200078e0284 */
[----:B------:R-:W-:Y:S01]  /*11c0*/  LOP3.LUT R130, R130, 0x7ffff000, RZ, 0xc0, !PT ;  /* 0x7ffff00082827812 */ /* 0x000fe200078ec0ff */
[----:B------:R-:W-:Y:S01]  /*11d0*/  IMAD R147, R0, 0x40, R153 ;  /* 0x0000004000937824 */ /* 0x000fe200078e0299 */
[----:B------:R-:W-:Y:S01]  /*11e0*/  LOP3.LUT R5, R5, R134, RZ, 0x3c, !PT ;  /* 0x0000008605057212 */ /* 0x000fe200078e3cff */
[----:B------:R-:W-:Y:S01]  /*11f0*/  IMAD R8, R88, c[0x0][0x1e8], RZ ;  /* 0x00007a0058087a24 */ /* 0x000fe200078e02ff */
[CC--:B------:R-:W-:Y:S01]  /*1200*/  LEA.HI R120, R128.reuse, R3.reuse, RZ, 0x3 ;  /* 0x0000000380787211 */ /* 0x0c0fe200078f18ff */
[----:B------:R-:W-:Y:S01]  /*1210*/  IMAD.MOV.U32 R110, RZ, RZ, c[0x0][0x280] ;  /* 0x0000a000ff6e7624 */ /* 0x000fe200078e00ff */
[----:B------:R-:W-:Y:S01]  /*1220*/  LEA.HI R128, R128, R3, RZ, 0x6 ;  /* 0x0000000380807211 */ /* 0x000fe200078f30ff */
[----:B------:R-:W-:Y:S01]  /*1230*/  IMAD.MOV.U32 R112, RZ, RZ, c[0x0][0x290] ;  /* 0x0000a400ff707624 */ /* 0x000fe200078e00ff */
[----:B------:R-:W-:Y:S01]  /*1240*/  LEA R141, R141, 0x100, 0x1 ;  /* 0x000001008d8d7811 */ /* 0x000fe200078e08ff */
[----:B-----5:R-:W-:Y:S01]  /*1250*/  IMAD.WIDE.U32 R162, R87, c[0x0][0x290], R162 ;  /* 0x0000a40057a27a25 */ /* 0x020fe200078e00a2 */
[----:B------:R-:W-:-:S02]  /*1260*/  @P1 LOP3.LUT R89, R89, 0x8, RZ, 0xfc, !PT ;  /* 0x0000000859591812 */ /* 0x000fc400078efcff */
[----:B------:R-:W-:Y:S01]  /*1270*/  IADD3 R130, R5, R130, R132 ;  /* 0x0000008205827210 */ /* 0x000fe20007ffe084 */
[----:B------:R-:W-:Y:S01]  /*1280*/  IMAD R5, R199, c[0x0][0x214], R6 ;  /* 0x00008500c7057a24 */ /* 0x000fe200078e0206 */
[----:B------:R-:W-:Y:S01]  /*1290*/  ISETP.NE.AND P1, PT, R106, 0x1, PT ;  /* 0x000000016a00780c */ /* 0x000fe20003f25270 */
[----:B------:R-:W-:Y:S01]  /*12a0*/  IMAD.SHL.U32 R128, R128, 0x40, RZ ;  /* 0x0000004080807824 */ /* 0x000fe200078e00ff */
[----:B------:R-:W-:Y:S01]  /*12b0*/  IADD3 R140, R141, 0x40, RZ ;  /* 0x000000408d8c7810 */ /* 0x000fe20007ffe0ff */
[----:B------:R-:W-:Y:S01]  /*12c0*/  IMAD.IADD R114, R173, 0x1, R5 ;  /* 0x00000001ad727824 */ /* 0x000fe200078e0205 */
[----:B------:R-:W-:Y:S01]  /*12d0*/  @P0 IADD3 R140, R141, -0x40, RZ ;  /* 0xffffffc08d8c0810 */ /* 0x000fe20007ffe0ff */
[----:B------:R-:W-:Y:S01]  /*12e0*/  IMAD.MOV.U32 R131, RZ, RZ, c[0x0][0x27c] ;  /* 0x00009f00ff837624 */ /* 0x000fe200078e00ff */
[----:B------:R-:W-:Y:S01]  /*12f0*/  LOP3.LUT R3, R149, 0x38, R120, 0xf8, !PT ;  /* 0x0000003895037812 */ /* 0x000fe200078ef878 */
[----:B------:R-:W-:Y:S01]  /*1300*/  IMAD.WIDE.U32 R174, R199, c[0x0][0x1e8], RZ ;  /* 0x00007a00c7ae7a25 */ /* 0x000fe200078e00ff */
[----:B------:R-:W-:-:S02]  /*1310*/  ISETP.GE.AND P0, PT, R91, 0x1, PT ;  /* 0x000000015b00780c */ /* 0x000fc40003f06270 */
[----:B------:R-:W-:Y:S01]  /*1320*/  SHF.R.S32.HI R7, RZ, 0x1f, R152 ;  /* 0x0000001fff077819 */ /* 0x000fe20000011498 */
[----:B------:R-:W-:Y:S01]  /*1330*/  IMAD R113, R199, c[0x0][0x1ec], R8 ;  /* 0x00007b00c7717a24 */ /* 0x000fe200078e0208 */
[----:B------:R-:W-:Y:S01]  /*1340*/  SHF.R.S32.HI R0, RZ, 0x1f, R151 ;  /* 0x0000001fff007819 */ /* 0x000fe20000011497 */
[C---:B------:R-:W-:Y:S01]  /*1350*/  IMAD.WIDE.U32 R164, R87.reuse, c[0x0][0x280], R164 ;  /* 0x0000a00057a47a25 */ /* 0x040fe200078e00a4 */
[----:B------:R-:W-:Y:S02]  /*1360*/  SHF.R.S32.HI R5, RZ, 0x1f, R150 ;  /* 0x0000001fff057819 */ /* 0x000fe40000011496 */
[----:B------:R-:W-:Y:S01]  /*1370*/  SHF.R.S32.HI R145, RZ, 0x1f, R12 ;  /* 0x0000001fff917819 */ /* 0x000fe2000001140c */
[----:B------:R-:W-:Y:S01]  /*1380*/  IMAD.WIDE.U32 R160, R87, c[0x0][0x280], R160 ;  /* 0x0000a00057a07a25 */ /* 0x000fe200078e00a0 */
[----:B------:R-:W-:Y:S02]  /*1390*/  LOP3.LUT R89, R89, 0xffffffdf, RZ, 0xc0, !PT ;  /* 0xffffffdf59597812 */ /* 0x000fe400078ec0ff */
[----:B------:R-:W-:Y:S01]  /*13a0*/  SHF.R.S32.HI R143, RZ, 0x3, R116 ;  /* 0x00000003ff8f7819 */ /* 0x000fe20000011474 */
[----:B------:R-:W-:Y:S01]  /*13b0*/  IMAD.WIDE.U32 R158, R87, c[0x0][0x290], R158 ;  /* 0x0000a400579e7a25 */ /* 0x000fe200078e009e */
[----:B------:R-:W-:-:S02]  /*13c0*/  SHF.R.S32.HI R137, RZ, 0x3, R120 ;  /* 0x00000003ff897819 */ /* 0x000fc40000011478 */
[----:B------:R-:W-:Y:S01]  /*13d0*/  LOP3.LUT R128, R128, 0x7ffff000, RZ, 0xc0, !PT ;  /* 0x7ffff00080807812 */ /* 0x000fe200078ec0ff */
[----:B------:R-:W-:Y:S01]  /*13e0*/  IMAD.SHL.U32 R131, R131, 0x2, RZ ;  /* 0x0000000283837824 */ /* 0x000fe200078e00ff */
[----:B------:R-:W-:Y:S01]  /*13f0*/  LOP3.LUT R3, R3, R134, RZ, 0x3c, !PT ;  /* 0x0000008603037212 */ /* 0x000fe200078e3cff */
[----:B------:R-:W-:Y:S01]  /*1400*/  IMAD.IADD R113, R175, 0x1, R113 ;  /* 0x00000001af717824 */ /* 0x000fe200078e0271 */
[----:B------:R-:W-:Y:S01]  /*1410*/  LOP3.LUT R116, R116, 0xfffffff8, RZ, 0xc0, !PT ;  /* 0xfffffff874747812 */ /* 0x000fe200078ec0ff */
[----:B------:R-:W-:Y:S01]  /*1420*/  IMAD.IADD R103, R167, 0x1, R103 ;  /* 0x00000001a7677824 */ /* 0x000fe200078e0267 */
[----:B------:R-:W-:Y:S01]  /*1430*/  LOP3.LUT R120, R120, 0xfffffff8, RZ, 0xc0, !PT ;  /* 0xfffffff878787812 */ /* 0x000fe200078ec0ff */
[----:B------:R-:W-:Y:S01]  /*1440*/  IMAD.SHL.U32 R130, R130, 0x2, RZ ;  /* 0x0000000282827824 */ /* 0x000fe200078e00ff */
[----:B------:R-:W-:Y:S02]  /*1450*/  LEA.HI R142, R7, R152, RZ, 0x3 ;  /* 0x00000098078e7211 */ /* 0x000fe400078f18ff */
[----:B------:R-:W-:-:S02]  /*1460*/  LEA.HI R139, R0, R151, RZ, 0x3 ;  /* 0x00000097008b7211 */ /* 0x000fc400078f18ff */
[----:B------:R-:W-:Y:S02]  /*1470*/  LEA.HI R136, R5, R150, RZ, 0x3 ;  /* 0x0000009605887211 */ /* 0x000fe400078f18ff */
[----:B------:R-:W-:Y:S02]  /*1480*/  LEA.HI R145, R145, R12, RZ, 0x3 ;  /* 0x0000000c91917211 */ /* 0x000fe400078f18ff */
[----:B------:R-:W-:Y:S02]  /*1490*/  LOP3.LUT R89, R89, 0xffffffef, RZ, 0xc0, !PT ;  /* 0xffffffef59597812 */ /* 0x000fe400078ec0ff */
[----:B------:R-:W-:Y:S02]  /*14a0*/  IADD3 R128, R3, R128, R132 ;  /* 0x0000008003807210 */ /* 0x000fe40007ffe084 */
[----:B------:R-:W-:Y:S02]  /*14b0*/  SHF.R.S32.HI R115, RZ, 0x1f, R116 ;  /* 0x0000001fff737819 */ /* 0x000fe40000011474 */
[----:B------:R-:W-:Y:S01]  /*14c0*/  SHF.R.S32.HI R119, RZ, 0x1f, R120 ;  /* 0x0000001fff777819 */ /* 0x000fe20000011478 */
[----:B------:R-:W-:Y:S01]  /*14d0*/  IMAD.SHL.U32 R128, R128, 0x2, RZ ;  /* 0x0000000280807824 */ /* 0x000fe200078e00ff */
[----:B------:R-:W-:-:S02]  /*14e0*/  LOP3.LUT R142, R142, 0xfffffff8, RZ, 0xc0, !PT ;  /* 0xfffffff88e8e7812 */ /* 0x000fc400078ec0ff */
[----:B------:R-:W-:Y:S02]  /*14f0*/  LOP3.LUT R139, R139, 0xfffffff8, RZ, 0xc0, !PT ;  /* 0xfffffff88b8b7812 */ /* 0x000fe400078ec0ff */
[----:B------:R-:W-:Y:S02]  /*1500*/  LOP3.LUT R136, R136, 0xfffffff8, RZ, 0xc0, !PT ;  /* 0xfffffff888887812 */ /* 0x000fe400078ec0ff */
[----:B------:R-:W-:Y:S02]  /*1510*/  LOP3.LUT R144, R144, 0xfffffff8, RZ, 0xc0, !PT ;  /* 0xfffffff890907812 */ /* 0x000fe400078ec0ff */
[----:B------:R-:W-:Y:S02]  /*1520*/  LOP3.LUT R145, R145, 0xfffffff8, RZ, 0xc0, !PT ;  /* 0xfffffff891917812 */ /* 0x000fe400078ec0ff */
[----:B------:R-:W-:Y:S02]  /*1530*/  @P1 LOP3.LUT R89, R89, 0x10, RZ, 0xfc, !PT ;  /* 0x0000001059591812 */ /* 0x000fe400078efcff */
        /* <DEDUP_REMOVED lines=8> */
[----:B---3--:R-:W-:-:S02]  /*15c0*/  IADD3 R11, R18, 0x30, RZ ;  /* 0x00000030120b7810 */ /* 0x008fc40007ffe0ff */
[----:B------:R-:W-:Y:S02]  /*15d0*/  IADD3 R10, R18, 0x50, RZ ;  /* 0x00000050120a7810 */ /* 0x000fe40007ffe0ff */
[----:B------:R-:W-:Y:S02]  /*15e0*/  SHF.R.S32.HI R125, RZ, 0x1f, R142 ;  /* 0x0000001fff7d7819 */ /* 0x000fe4000001148e */
[----:B------:R-:W-:Y:S02]  /*15f0*/  SHF.R.S32.HI R124, RZ, 0x1f, R139 ;  /* 0x0000001fff7c7819 */ /* 0x000fe4000001148b */
[----:B------:R-:W-:Y:S02]  /*1600*/  SHF.R.S32.HI R123, RZ, 0x1f, R136 ;  /* 0x0000001fff7b7819 */ /* 0x000fe40000011488 */
[----:B------:R-:W-:Y:S02]  /*1610*/  SHF.R.S32.HI R127, RZ, 0x1f, R144 ;  /* 0x0000001fff7f7819 */ /* 0x000fe40000011490 */
[----:B------:R-:W-:-:S02]  /*1620*/  SHF.R.S32.HI R126, RZ, 0x1f, R145 ;  /* 0x0000001fff7e7819 */ /* 0x000fc40000011491 */
[----:B------:R-:W-:Y:S02]  /*1630*/  @P0 LOP3.LUT R89, R89, 0x20, RZ, 0xfc, !PT ;  /* 0x0000002059590812 */ /* 0x000fe400078efcff */
[----:B--2---:R-:W-:Y:S01]  /*1640*/  @P3 SHF.R.S32.HI R157, RZ, 0x1f, R156 ;  /* 0x0000001fff9d3819 */ /* 0x004fe2000001149c */
[----:B------:R-:W-:Y:S01]  /*1650*/  @!P3 IMAD.MOV.U32 R157, RZ, RZ, R2 ;  /* 0x000000ffff9db224 */ /* 0x000fe200078e0002 */
[----:B------:R-:W-:Y:S01]  /*1660*/  SEL R2, RZ, c[0x0][0x27c], !P2 ;  /* 0x00009f00ff027a07 */ /* 0x000fe20005000000 */
[----:B------:R-:W-:Y:S02]  /*1670*/  @!P3 IMAD.MOV.U32 R156, RZ, RZ, R201 ;  /* 0x000000ffff9cb224 */ /* 0x000fe400078e00c9 */
[----:B------:R-:W-:Y:S02]  /*1680*/  IMAD R97, R157, c[0x0][0x2b0], RZ ;  /* 0x0000ac009d617a24 */ /* 0x000fe400078e02ff */
[----:B------:R-:W-:Y:S02]  /*1690*/  IMAD.IADD R9, R2, 0x1, R13 ;  /* 0x0000000102097824 */ /* 0x000fe400078e020d */
[----:B------:R-:W-:-:S02]  /*16a0*/  IMAD R97, R156, c[0x0][0x2b4], R97 ;  /* 0x0000ad009c617a24 */ /* 0x000fc400078e0261 */
        /* <DEDUP_REMOVED lines=20> */
[----:B------:R-:W-:Y:S02]  /*17f0*/  IMAD R99, R87, c[0x0][0x294], R2 ;  /* 0x0000a50057637a24 */ /* 0x000fe400078e0202 */
[----:B------:R-:W-:Y:S02]  /*1800*/  IMAD.IADD R102, R165, 0x1, R3 ;  /* 0x00000001a5667824 */ /* 0x000fe400078e0203 */
[----:B------:R-:W-:Y:S02]  /*1810*/  IMAD.IADD R101, R163, 0x1, R99 ;  /* 0x00000001a3657824 */ /* 0x000fe400078e0263 */
[----:B------:R-:W-:-:S02]  /*1820*/  IMAD.IADD R100, R3, 0x1, R161 ;  /* 0x0000000103647824 */ /* 0x000fc400078e02a1 */
[----:B------:R-:W-:Y:S02]  /*1830*/  IMAD.IADD R99, R99, 0x1, R159 ;  /* 0x0000000163637824 */ /* 0x000fe400078e029f */
[----:B------:R-:W-:Y:S01]  /*1840*/  IMAD.SHL.U32 R129, R129, 0x2, RZ ;  /* 0x0000000281817824 */ /* 0x000fe200078e00ff */
[----:B-1----:R-:W-:Y:S06]  /*1850*/  BAR.SYNC.DEFER_BLOCKING 0x0 ;  /* 0x0000000000007b1d */ /* 0x002fec0000010000 */
.L_x_1787:
        /* <DEDUP_REMOVED lines=9> */
[--C-:B------:R-:W-:Y:S01]  /*18f0*/  IMAD.MOV.U32 R0, RZ, RZ, R95.reuse ;  /* 0x000000ffff007224 */ /* 0x100fe200078e005f */
[----:B------:R-:W-:Y:S05]  /*1900*/  ISETP.GT.OR P0, PT, R147, 0x3f, P0 ;  /* 0x0000003f9300780c */ /* 0x000fea0000704670 */
[----:B------:R-:W-:Y:S05]  /*1910*/  @P1 IMAD.HI.U32 R2, R95, c[0x0][0x2bc], RZ ;  /* 0x0000af005f021a27 */ /* 0x000fea00078e00ff */
[----:B------:R-:W-:Y:S04]  /*1920*/  @P1 SHF.R.U32.HI R0, RZ, c[0x0][0x2c0], R2 ;  /* 0x0000b000ff001a19 */ /* 0x000fe80000011602 */
[C---:B------:R-:W-:Y:S04]  /*1930*/  @!P0 IADD3 R3, P1, R0.reuse, R156, RZ ;  /* 0x0000009c00038210 */ /* 0x040fe80007f3e0ff */
[----:B------:R-:W-:Y:S01]  /*1940*/  @!P0 LEA.HI.X.SX32 R2, R0, R97, 0x1, P1 ;  /* 0x0000006100028211 */ /* 0x000fe200008f0eff */
[----:B------:R-:W-:Y:S01]  /*1950*/  IMAD.MOV R0, RZ, RZ, -R0 ;  /* 0x000000ffff007224 */ /* 0x000fe200078e0a00 */
[C---:B-1----:R-:W-:Y:S03]  /*1960*/  @!P0 LEA R6, P1, R3.reuse, c[0x0][0x2a0], 0x2 ;  /* 0x0000a80003068a11 */ /* 0x042fe600078210ff */
        /* <DEDUP_REMOVED lines=90> */
.L_x_1767:
[----:B------:R-:W-:Y:S05]  /*1f10*/  BSYNC B0 ;  /* 0x0000000000007941 */ /* 0x000fea0003800000 */
.L_x_1766:
        /* <DEDUP_REMOVED lines=104> */
.L_x_1770:
[----:B------:R-:W-:Y:S05]  /*25a0*/  BSYNC B0 ;  /* 0x0000000000007941 */ /* 0x000fea0003800000 */
.L_x_1769:
        /* <DEDUP_REMOVED lines=58> */
.L_x_1772:
[----:B------:R-:W-:Y:S05]  /*2950*/  BSYNC B0 ;  /* 0x0000000000007941 */ /* 0x000fea0003800000 */
.L_x_1771:
        /* <DEDUP_REMOVED lines=58> */
.L_x_1774:
[----:B------:R-:W-:Y:S05]  /*2d00*/  BSYNC B0 ;  /* 0x0000000000007941 */ /* 0x000fea0003800000 */
.L_x_1773:
        /* <DEDUP_REMOVED lines=58> */
.L_x_1776:
[----:B------:R-:W-:Y:S05]  /*30b0*/  BSYNC B0 ;  /* 0x0000000000007941 */ /* 0x000fea0003800000 */
.L_x_1775:
        /* <DEDUP_REMOVED lines=58> */
.L_x_1778:
[----:B------:R-:W-:Y:S05]  /*3460*/  BSYNC B0 ;  /* 0x0000000000007941 */ /* 0x000fea0003800000 */
.L_x_1777:
        /* <DEDUP_REMOVED lines=58> */
.L_x_1765:
        /* <DEDUP_REMOVED lines=47> */
.L_x_1780:
[----:B------:R-:W-:Y:S05]  /*3b00*/  BSYNC B0 ;  /* 0x0000000000007941 */ /* 0x000fea0003800000 */
.L_x_1779:
        /* <DEDUP_REMOVED lines=39> */
[----:B------:R-:W-:Y:S01]  /*3d80*/  LOP3.LUT P2, RZ, R89, 0x4, RZ, 0xc0, !PT ;  /* 0x0000000459ff7812 */ /* 0x000fe2000784c0ff */
        /* <DEDUP_REMOVED lines=70> */
[C---:B------:R-:W-:Y:S01]  /*41f0*/  @!P0 FMUL.FTZ R185, R44.reuse, R55 ;  /* 0x000000372cb98220 */ /* 0x040fe20000410000 */
        /* <DEDUP_REMOVED lines=55> */
.L_x_1782:
[----:B------:R-:W-:Y:S05]  /*4570*/  BSYNC B0 ;  /* 0x0000000000007941 */ /* 0x000fea0003800000 */
.L_x_1781:
[----:B------:R-:W-:Y:S01]  /*4580*/  ISETP.GE.AND P0, PT, R13, c[0x0][0x1d4], PT ;  /* 0x000075000d007a0c */ /* 0x000fe20003f06270 */
[----:B------:R-:W-:Y:S01]  /*4590*/  @!UPT UIADD3 URZ, URZ, URZ, URZ ;  /* 0x0000003f3f3ff290 */ /* 0x000fe2000fffe03f */
[----:B------:R-:W-:Y:S11]  /*45a0*/  BSSY B0, `(.L_x_1783) ;  /* 0x0000079000007945 */ /* 0x000ff60003800000 */
[----:B------:R-:W-:-:S05]  /*45b0*/  @P0 BRA `(.L_x_1784) ;  /* 0x0000077000000947 */ /* 0x000fca0003800000 */
[----:B------:R-:W-:Y:S01]  /*45c0*/  LOP3.LUT P1, RZ, R89, 0x2, RZ, 0xc0, !PT ;  /* 0x0000000259ff7812 */ /* 0x000fe2000782c0ff */
        /* <DEDUP_REMOVED lines=118> */
.L_x_1784:
[----:B------:R-:W-:Y:S05]  /*4d30*/  BSYNC B0 ;  /* 0x0000000000007941 */ /* 0x000fea0003800000 */
.L_x_1783:
[----:B------:R-:W-:Y:S11]  /*4d40*/  ISETP.GE.AND P0, PT, R12, c[0x0][0x1d4], PT ;  /* 0x000075000c007a0c */ /* 0x000ff60003f06270 */
[----:B------:R-:W-:Y:S02]  /*4d50*/  @!UPT UIADD3 URZ, URZ, URZ, URZ ;  /* 0x0000003f3f3ff290 */ /* 0x000fe4000fffe03f */
[----:B------:R-:W-:-:S05]  /*4d60*/  @P0 BRA `(.L_x_1768) ;  /* 0x00000a1000000947 */ /* 0x000fca0003800000 */
[----:B------:R-:W-:Y:S01]  /*4d70*/  LOP3.LUT P1, RZ, R89, 0x8, RZ, 0xc0, !PT ;  /* 0x0000000859ff7812 */ /* 0x000fe2000782c0ff */
        /* <DEDUP_REMOVED lines=122> */
.L_x_1764:
        /* <DEDUP_REMOVED lines=38> */
.L_x_1768:
[----:B------:R-:W-:Y:S05]  /*5780*/  BSYNC B1 ;  /* 0x0000000000017941 */ /* 0x000fea0003800000 */
.L_x_1763:
[----:B------:R-:W-:Y:S01]  /*5790*/  IMAD.IADD R96, R105, 0x1, -R96 ;  /* 0x0000000169607824 */ /* 0x000fe200078e0a60 */
[----:B-1----:R-:W-:Y:S01]  /*57a0*/  LEA R6, P0, R148, R170, 0x6 ;  /* 0x000000aa94067211 */ /* 0x002fe200078030ff */
[----:B------:R-:W-:Y:S01]  /*57b0*/  IMAD R94, R94, c[0x0][0x208], RZ ;  /* 0x000082005e5e7a24 */ /* 0x000fe200078e02ff */
[----:B------:R-:W-:Y:S01]  /*57c0*/  LOP3.LUT P3, RZ, R89, 0x1, RZ, 0xc0, !PT ;  /* 0x0000000159ff7812 */ /* 0x000fe2000786c0ff */
[C---:B-----5:R-:W-:Y:S01]  /*57d0*/  IMAD.WIDE.U32 R20, R95.reuse, c[0x0][0x208], RZ ;  /* 0x000082005f147a25 */ /* 0x060fe200078e00ff */
        /* <DEDUP_REMOVED lines=10> */
[----:B------:R-:W-:Y:S04]  /*5880*/  IADD3 R3, P1, R172, R20, RZ ;  /* 0x00000014ac037210 */ /* 0x000fe80007f3e0ff */
[----:B------:R-:W-:Y:S02]  /*5890*/  IADD3.X R4, R114, R21, R4, P1, !PT ;  /* 0x0000001572047210 */ /* 0x000fe40000ffe404 */
[----:B------:R-:W-:Y:S11]  /*58a0*/  ISETP.GE.AND P1, PT, R96, 0x1, PT ;  /* 0x000000016000780c */ /* 0x000ff60003f26270 */
[----:B------:R-:W-:Y:S02]  /*58b0*/  @!UPT UIADD3 URZ, URZ, URZ, URZ ;  /* 0x0000003f3f3ff290 */ /* 0x000fe4000fffe03f */
[----:B------:R-:W-:Y:S01]  /*58c0*/  @P1 MOV R21, R103 ;  /* 0x0000006700151202 */ /* 0x000fe20000000f00 */
[----:B------:R-:W-:Y:S02]  /*58d0*/  @P1 IMAD R5, R7, c[0x0][0x258], RZ ;  /* 0x0000960007051a24 */ /* 0x000fe400078e02ff */
[----:B------:R-:W-:Y:S02]  /*58e0*/  @P1 IMAD.MOV.U32 R20, RZ, RZ, R166 ;  /* 0x000000ffff141224 */ /* 0x000fe400078e00a6 */
[C---:B------:R-:W-:Y:S02]  /*58f0*/  @P1 IMAD R5, R6.reuse, c[0x0][0x25c], R5 ;  /* 0x0000970006051a24 */ /* 0x040fe400078e0205 */
[----:B------:R-:W-:Y:S04]  /*5900*/  @P1 IMAD.WIDE.U32 R20, R6, c[0x0][0x258], R20 ;  /* 0x0000960006141a25 */ /* 0x000fe800078e0014 */
[----:B------:R-:W-:Y:S01]  /*5910*/  @P1 IMAD.IADD R5, R21, 0x1, R5 ;  /* 0x0000000115051824 */ /* 0x000fe200078e0205 */
[C---:B------:R-:W-:Y:S01]  /*5920*/  @P1 LEA R6, P2, R20.reuse, c[0x0][0x250], 0x1 ;  /* 0x0000940014061a11 */ /* 0x040fe200078408ff */
[----:B------:R-:W-:Y:S03]  /*5930*/  @P0 IMAD.MOV.U32 R21, RZ, RZ, R103 ;  /* 0x000000ffff150224 */ /* 0x000fe600078e0067 */
[----:B------:R-:W-:Y:S02]  /*5940*/  @P1 LEA.HI.X R7, R20, c[0x0][0x254], R5, 0x1, P2 ;  /* 0x0000950014071a11 */ /* 0x000fe400010f0c05 */
[C---:B------:R-:W-:Y:S02]  /*5950*/  LEA R5, P2, R3.reuse, c[0x0][0x1f8], 0x1 ;  /* 0x00007e0003057a11 */ /* 0x040fe400078408ff */
[----:B------:R-:W-:Y:S01]  /*5960*/  @P0 MOV R20, R166 ;  /* 0x000000a600140202 */ /* 0x000fe20000000f00 */
[----:B------:R-:W-:Y:S01]  /*5970*/  @!PT LDS RZ, [RZ] ;  /* 0x00000000fffff984 */ /* 0x000fe20000000800 */
[----:B------:R-:W-:Y:S01]  /*5980*/  @!PT LDS RZ, [RZ] ;  /* 0x00000000fffff984 */ /* 0x000fe20000000800 */
[----:B------:R-:W-:Y:S01]  /*5990*/  @!PT LDS RZ, [RZ] ;  /* 0x00000000fffff984 */ /* 0x000fe20000000800 */
[----:B------:R1:W-:Y:S01]  /*59a0*/  @P1 LDGSTS.E.BYPASS.LTC128B.128 [R146+0x100], [R6.64], !P3 ;  /* 0x0010000006921fae */ /* 0x0003e2000d901d46 */
[----:B------:R-:W-:Y:S01]  /*59b0*/  LEA.HI.X R4, R3, c[0x0][0x1fc], R4, 0x1, P2 ;  /* 0x00007f0003047a11 */ /* 0x000fe200010f0c04 */
[----:B------:R-:W-:Y:S02]  /*59c0*/  @P0 IMAD R3, R0, c[0x0][0x258], RZ ;  /* 0x0000960000030a24 */ /* 0x000fe400078e02ff */
[----:B------:R1:W-:Y:S01]  /*59d0*/  @P1 LDGSTS.E.BYPASS.LTC128B.128 [R146+0x2100], [R6.64+0x80], !P6 ;  /* 0x0210008006921fae */ /* 0x0003e2000f101d46 */
[C---:B------:R-:W-:Y:S03]  /*59e0*/  @P0 IMAD.WIDE.U32 R20, R2.reuse, c[0x0][0x258], R20 ;  /* 0x0000960002140a25 */ /* 0x040fe600078e0014 */
[----:B------:R1:W-:Y:S01]  /*59f0*/  @P1 LDGSTS.E.BYPASS.LTC128B.128 [R146+0x4100], [R6.64+0x100], !P5 ;  /* 0x0410010006921fae */ /* 0x0003e2000e901d46 */
[----:B------:R-:W-:Y:S01]  /*5a00*/  @P0 IMAD R3, R2, c[0x0][0x25c], R3 ;  /* 0x0000970002030a24 */ /* 0x000fe200078e0203 */
[C---:B------:R-:W-:Y:S02]  /*5a10*/  @P0 LEA R22, P2, R20.reuse, c[0x0][0x250], 0x1 ;  /* 0x0000940014160a11 */ /* 0x040fe400078408ff */
[----:B------:R1:W3:Y:S02]  /*5a20*/  SHFL.IDX PT, R25, R4, RZ, 0x1c1f ;  /* 0x001c1fff04197589 */ /* 0x0002e400000e0000 */
[----:B------:R-:W-:Y:S04]  /*5a30*/  @P0 IADD3 R3, R21, R3, RZ ;  /* 0x0000000315030210 */ /* 0x000fe80007ffe0ff */
[----:B------:R-:W-:Y:S02]  /*5a40*/  @P0 LEA.HI.X R23, R20, c[0x0][0x254], R3, 0x1, P2 ;  /* 0x0000950014170a11 */ /* 0x000fe400010f0c03 */
[----:B------:R1:W4:Y:S04]  /*5a50*/  SHFL.IDX PT, R3, R5, RZ, 0x1c1f ;  /* 0x001c1fff05037589 */ /* 0x00032800000e0000 */
[----:B------:R1:W-:Y:S04]  /*5a60*/  @P0 LDGSTS.E.BYPASS.LTC128B.128 [R146+0x1100], [R22.64], !P3 ;  /* 0x0110000016920fae */ /* 0x0003e8000d901d46 */
[----:B------:R1:W-:Y:S04]  /*5a70*/  @P0 LDGSTS.E.BYPASS.LTC128B.128 [R146+0x3100], [R22.64+0x80], !P6 ;  /* 0x0310008016920fae */ /* 0x0003e8000f101d46 */
[----:B------:R1:W-:Y:S01]  /*5a80*/  @P0 LDGSTS.E.BYPASS.LTC128B.128 [R146+0x5100], [R22.64+0x100], !P5 ;  /* 0x0510010016920fae */ /* 0x0003e2000e901d46 */
[----:B------:R-:W-:Y:S03]  /*5a90*/  ISETP.GT.AND P0, PT, R92, R153, PT ;  /* 0x000000995c00720c */ /* 0x000fe60003f04270 */
[----:B------:R-:W0:Y:S01]  /*5aa0*/  LDGDEPBAR ;  /* 0x00000000000079af */ /* 0x000e220000000000 */
        /* <DEDUP_REMOVED lines=34> */
.L_x_1786:
[----:B-1-34-:R-:W-:Y:S05]  /*5cd0*/  BSYNC B0 ;  /* 0x0000000000007941 */ /* 0x01afea0003800000 */
.L_x_1785:
[C---:B------:R-:W-:Y:S02]  /*5ce0*/  ISETP.GT.AND P0, PT, R148.reuse, R104, PT ;  /* 0x000000689400720c */ /* 0x040fe40003f04270 */
[----:B------:R-:W-:Y:S02]  /*5cf0*/  IADD3 R148, R148, -0x1, RZ ;  /* 0xffffffff94947810 */ /* 0x000fe40007ffe0ff */
[----:B------:R-:W-:Y:S09]  /*5d00*/  LOP3.LUT P2, RZ, R89, 0x1, RZ, 0xc0, !PT ;  /* 0x0000000159ff7812 */ /* 0x000ff2000784c0ff */
        /* <DEDUP_REMOVED lines=23> */
.L_x_1762:
        /* <DEDUP_REMOVED lines=21> */
[----:B------:R-:W-:Y:S01]  /*5fd0*/  CS2R R10, SRZ ;  /* 0x00000000000a7805 */ /* 0x000fe2000001ff00 */
[----:B------:R-:W-:Y:S01]  /*5fe0*/  CS2R R8, SRZ ;  /* 0x0000000000087805 */ /* 0x000fe2000001ff00 */
        /* <DEDUP_REMOVED lines=37> */
[C---:B------:R-:W-:Y:S01]  /*6240*/  IMAD.WIDE.U32 R10, R154.reuse, c[0x0][0x178], RZ ;  /* 0x00005e009a0a7a25 */ /* 0x040fe200078e00ff */
[----:B------:R-:W-:Y:S01]  /*6250*/  SHF.R.S32.HI R25, RZ, 0x1f, R84 ;  /* 0x0000001fff197819 */ /* 0x000fe20000011454 */
[----:B------:R-:W-:Y:S01]  /*6260*/  BSSY B0, `(.L_x_1789) ;  /* 0x000005a000007945 */ /* 0x000fe20003800000 */
[----:B------:R-:W-:Y:S01]  /*6270*/  ISETP.NE.U32.AND P0, PT, RZ, c[0x0][0x348], PT ;  /* 0x0000d200ff007a0c */ /* 0x000fe20003f05070 */
[----:B------:R-:W-:Y:S01]  /*6280*/  IMAD R3, R3, c[0x0][0x178], RZ ;  /* 0x00005e0003037a24 */ /* 0x000fe200078e02ff */
[----:B------:R-:W-:Y:S01]  /*6290*/  LEA.HI R21, R25, R84, RZ, 0x3 ;  /* 0x0000005419157211 */ /* 0x000fe200078f18ff */
[----:B------:R-:W-:Y:S01]  /*62a0*/  IMAD.MOV.U32 R0, RZ, RZ, c[0x0][0x2c4] ;  /* 0x0000b100ff007624 */ /* 0x000fe200078e00ff */
[----:B------:R-:W-:Y:S01]  /*62b0*/  SHF.R.S32.HI R9, RZ, 0x1f, R201 ;  /* 0x0000001fff097819 */ /* 0x000fe200000114c9 */
[----:B------:R-:W-:Y:S01]  /*62c0*/  IMAD R3, R154, c[0x0][0x17c], R3 ;  /* 0x00005f009a037a24 */ /* 0x000fe200078e0203 */
[----:B------:R-:W-:Y:S01]  /*62d0*/  ISETP.NE.AND.EX P0, PT, RZ, c[0x0][0x34c], PT, P0 ;  /* 0x0000d300ff007a0c */ /* 0x000fe20003f05300 */
[----:B------:R-:W-:Y:S01]  /*62e0*/  IMAD R45, R90, c[0x0][0x2c4], RZ ;  /* 0x0000b1005a2d7a24 */ /* 0x000fe200078e02ff */
[----:B------:R-:W-:Y:S01]  /*62f0*/  ISETP.NE.AND P1, PT, R0, 0x1, PT ;  /* 0x000000010000780c */ /* 0x000fe20003f25270 */
[----:B------:R-:W-:Y:S01]  /*6300*/  IMAD.IADD R11, R11, 0x1, R3 ;  /* 0x000000010b0b7824 */ /* 0x000fe200078e0203 */
[----:B------:R-:W-:Y:S01]  /*6310*/  LOP3.LUT R3, R21, 0xfffffff8, RZ, 0xc0, !PT ;  /* 0xfffffff815037812 */ /* 0x000fe200078ec0ff */
[----:B------:R-:W-:Y:S01]  /*6320*/  IMAD R0, R88, c[0x0][0x1b8], RZ ;  /* 0x00006e0058007a24 */ /* 0x000fe200078e02ff */
[----:B------:R-:W-:Y:S01]  /*6330*/  SHF.R.S32.HI R21, RZ, 0x3, R21 ;  /* 0x00000003ff157819 */ /* 0x000fe20000011415 */
[----:B------:R-:W-:Y:S01]  /*6340*/  IMAD.WIDE.U32 R10, R199, c[0x0][0x1b8], R10 ;  /* 0x00006e00c70a7a25 */ /* 0x000fe200078e000a */
[----:B------:R-:W-:-:S02]  /*6350*/  SEL R9, R9, RZ, !P0 ;  /* 0x000000ff09097207 */ /* 0x000fc40004000000 */
[----:B------:R-:W-:Y:S01]  /*6360*/  SEL R4, R201, RZ, !P0 ;  /* 0x000000ffc9047207 */ /* 0x000fe20004000000 */
[----:B------:R-:W-:Y:S01]  /*6370*/  IMAD.IADD R16, R84, 0x1, -R3 ;  /* 0x0000000154107824 */ /* 0x000fe200078e0a03 */
[----:B------:R-:W-:Y:S01]  /*6380*/  LEA.HI R22, R25, R84, RZ, 0x4 ;  /* 0x0000005419167211 */ /* 0x000fe200078f20ff */
[----:B------:R-:W-:Y:S02]  /*6390*/  IMAD R3, R199, c[0x0][0x1bc], R0 ;  /* 0x00006f00c7037a24 */ /* 0x000fe400078e0200 */
[----:B------:R-:W-:Y:S02]  /*63a0*/  IMAD R209, R16, 0x20, R21 ;  /* 0x0000002010d17824 */ /* 0x000fe400078e0215 */
[----:B------:R-:W-:Y:S02]  /*63b0*/  IMAD.IADD R11, R11, 0x1, R3 ;  /* 0x000000010b0b7824 */ /* 0x000fe400078e0203 */
[----:B------:R-:W-:Y:S02]  /*63c0*/  IMAD R7, R86, 0x80, R209 ;  /* 0x0000008056077824 */ /* 0x000fe400078e02d1 */
[----:B------:R-:W-:-:S02]  /*63d0*/  IMAD R9, R9, c[0x0][0x1c0], RZ ;  /* 0x0000700009097a24 */ /* 0x000fc400078e02ff */
[----:B------:R-:W-:-:S04]  /*63e0*/  @P1 IMAD.HI.U32 R0, R7, c[0x0][0x2c8], RZ ;  /* 0x0000b20007001a27 */ /* 0x000fc800078e00ff */
[----:B------:R-:W-:Y:S01]  /*63f0*/  IMAD.MOV.U32 R3, RZ, RZ, R7 ;  /* 0x000000ffff037224 */ /* 0x000fe200078e0007 */
[----:B------:R-:W-:Y:S01]  /*6400*/  @P1 SHF.R.U32.HI R3, RZ, c[0x0][0x2cc], R0 ;  /* 0x0000b300ff031a19 */ /* 0x000fe20000011600 */
[C---:B------:R-:W-:Y:S02]  /*6410*/  IMAD R9, R4.reuse, c[0x0][0x1c4], R9 ;  /* 0x0000710004097a24 */ /* 0x040fe400078e0209 */
[----:B------:R-:W-:Y:S01]  /*6420*/  IMAD.WIDE.U32 R4, R4, c[0x0][0x1c0], R10 ;  /* 0x0000700004047a25 */ /* 0x000fe200078e000a */
[----:B------:R-:W-:-:S03]  /*6430*/  SHF.R.S32.HI R0, RZ, 0x1f, R3 ;  /* 0x0000001fff007819 */ /* 0x000fc60000011403 */
[----:B------:R-:W-:Y:S02]  /*6440*/  IMAD.MOV R2, RZ, RZ, -R3 ;  /* 0x000000ffff027224 */ /* 0x000fe400078e0a03 */
[----:B------:R-:W-:Y:S02]  /*6450*/  IMAD.IADD R5, R5, 0x1, R9 ;  /* 0x0000000105057824 */ /* 0x000fe400078e0209 */
[----:B------:R-:W-:Y:S02]  /*6460*/  IMAD R2, R2, c[0x0][0x2c4], R7 ;  /* 0x0000b10002027a24 */ /* 0x000fe400078e0207 */
[----:B------:R-:W-:Y:S02]  /*6470*/  IMAD R0, R0, c[0x0][0x1b0], RZ ;  /* 0x00006c0000007a24 */ /* 0x000fe400078e02ff */
[C---:B------:R-:W-:Y:S01]  /*6480*/  IMAD.WIDE.U32 R8, R3.reuse, c[0x0][0x1b0], R4 ;  /* 0x00006c0003087a25 */ /* 0x040fe200078e0004 */
[----:B------:R-:W-:Y:S02]  /*6490*/  SHF.R.S32.HI R7, RZ, 0x1f, R2 ;  /* 0x0000001fff077819 */ /* 0x000fe40000011402 */
[----:B------:R-:W-:Y:S01]  /*64a0*/  LOP3.LUT R5, R22, 0xfffffff0, RZ, 0xc0, !PT ;  /* 0xfffffff016057812 */ /* 0x000fe200078ec0ff */
[----:B------:R-:W-:-:S02]  /*64b0*/  IMAD R0, R3, c[0x0][0x1b4], R0 ;  /* 0x00006d0003007a24 */ /* 0x000fc400078e0200 */
[----:B------:R-:W-:Y:S02]  /*64c0*/  IMAD R7, R7, c[0x0][0x1a8], RZ ;  /* 0x00006a0007077a24 */ /* 0x000fe400078e02ff */
[----:B------:R-:W-:Y:S01]  /*64d0*/  IMAD.IADD R5, R84, 0x1, -R5 ;  /* 0x0000000154057824 */ /* 0x000fe200078e0a05 */
[----:B------:R-:W-:Y:S01]  /*64e0*/  IADD3 R9, R9, R0, RZ ;  /* 0x0000000009097210 */ /* 0x000fe20007ffe0ff */
[C---:B------:R-:W-:Y:S02]  /*64f0*/  IMAD R7, R2.reuse, c[0x0][0x1ac], R7 ;  /* 0x00006b0002077a24 */ /* 0x040fe400078e0207 */
[----:B------:R-:W-:Y:S01]  /*6500*/  IMAD.SHL.U32 R11, R21, 0x40, RZ ;  /* 0x00000040150b7824 */ /* 0x000fe200078e00ff */
[----:B------:R-:W-:Y:S01]  /*6510*/  SHF.R.S32.HI R0, RZ, 0x1f, R5 ;  /* 0x0000001fff007819 */ /* 0x000fe20000011405 */
[----:B------:R-:W-:-:S03]  /*6520*/  IMAD.WIDE.U32 R2, R2, c[0x0][0x1a8], R8 ;  /* 0x00006a0002027a25 */ /* 0x000fc600078e0008 */
[----:B------:R-:W-:Y:S01]  /*6530*/  LOP3.LUT R11, R11, 0x1c0, RZ, 0xc0, !PT ;  /* 0x000001c00b0b7812 */ /* 0x000fe200078ec0ff */
[----:B------:R-:W-:Y:S01]  /*6540*/  IMAD.IADD R6, R3, 0x1, R7 ;  /* 0x0000000103067824 */ /* 0x000fe200078e0207 */
[----:B------:R-:W-:Y:S01]  /*6550*/  LEA R9, P0, R2, c[0x0][0x160], 0x1 ;  /* 0x0000580002097a11 */ /* 0x000fe200078008ff */
[----:B------:R-:W-:Y:S01]  /*6560*/  IMAD R8, R86, 0x80, R21 ;  /* 0x0000008056087824 */ /* 0x000fe200078e0215 */
[----:B------:R-:W-:Y:S01]  /*6570*/  LEA.HI R7, R0, R5, RZ, 0x3 ;  /* 0x0000000500077211 */ /* 0x000fe200078f18ff */
[----:B------:R-:W-:Y:S01]  /*6580*/  IMAD.SHL.U32 R134, R16, 0x8, RZ ;  /* 0x0000000810867824 */ /* 0x000fe200078e00ff */
[----:B------:R-:W-:Y:S01]  /*6590*/  LEA.HI.X R6, R2, c[0x0][0x164], R6, 0x1, P0 ;  /* 0x0000590002067a11 */ /* 0x000fe200000f0c06 */
[----:B------:R1:W2:Y:S01]  /*65a0*/  SHFL.IDX PT, R10, R9, RZ, 0x181f ;  /* 0x00181fff090a7589 */ /* 0x0002a200000e0000 */
[----:B------:R-:W-:Y:S02]  /*65b0*/  ISETP.GE.AND P0, PT, R8, R45, PT ;  /* 0x0000002d0800720c */ /* 0x000fe40003f06270 */
[----:B------:R-:W-:-:S02]  /*65c0*/  LOP3.LUT R20, R7, 0xfffffff8, RZ, 0xc0, !PT ;  /* 0xfffffff807147812 */ /* 0x000fc400078ec0ff */
[C---:B------:R-:W-:Y:S02]  /*65d0*/  IADD3 R17, R134.reuse, 0x80, RZ ;  /* 0x0000008086117810 */ /* 0x040fe40007ffe0ff */
[----:B------:R-:W-:Y:S02]  /*65e0*/  IADD3 R18, R134, 0x40, RZ ;  /* 0x0000004086127810 */ /* 0x000fe40007ffe0ff */
[----:B------:R-:W-:Y:S02]  /*65f0*/  LEA.HI R2, R25, R84, RZ, 0x6 ;  /* 0x0000005419027211 */ /* 0x000fe400078f30ff */
[----:B------:R-:W-:Y:S02]  /*6600*/  SHF.R.U32.HI R3, RZ, 0x3, R11 ;  /* 0x00000003ff037819 */ /* 0x000fe4000001160b */
[----:B------:R-:W-:Y:S01]  /*6610*/  LOP3.LUT R0, R11, 0x38, R134, 0xf8, !PT ;  /* 0x000000380b007812 */ /* 0x000fe200078ef886 */
[----:B------:R-:W-:Y:S01]  /*6620*/  IMAD.SHL.U32 R2, R2, 0x8, RZ ;  /* 0x0000000802027824 */ /* 0x000fe200078e00ff */
[----:B------:R-:W-:Y:S01]  /*6630*/  IADD3 R20, R5, -R20, RZ ;  /* 0x8000001405147210 */ /* 0x000fe20007ffe0ff */
[----:B------:R-:W-:Y:S01]  /*6640*/  IMAD.MOV.U32 R5, RZ, RZ, 0x20 ;  /* 0x00000020ff057424 */ /* 0x000fe200078e00ff */
[----:B------:R-:W-:Y:S01]  /*6650*/  ISETP.GE.AND P5, PT, R134, c[0x0][0x198], PT ;  /* 0x0000660086007a0c */ /* 0x000fe20003fa6270 */
[----:B------:R1:W3:Y:S01]  /*6660*/  SHFL.IDX PT, R11, R6, RZ, 0x181f ;  /* 0x00181fff060b7589 */ /* 0x0002e200000e0000 */
[----:B------:R-:W-:-:S02]  /*6670*/  ISETP.GE.AND P4, PT, R17, c[0x0][0x198], PT ;  /* 0x0000660011007a0c */ /* 0x000fc40003f86270 */
[----:B------:R-:W-:Y:S02]  /*6680*/  ISETP.GE.AND P3, PT, R18, c[0x0][0x198], PT ;  /* 0x0000660012007a0c */ /* 0x000fe40003f66270 */
[----:B------:R-:W-:Y:S01]  /*6690*/  LOP3.LUT R3, R0, R3, RZ, 0x3c, !PT ;  /* 0x0000000300037212 */ /* 0x000fe200078e3cff */
[----:B------:R-:W-:Y:S01]  /*66a0*/  IMAD.MOV.U32 R0, RZ, RZ, 0x10 ;  /* 0x00000010ff007424 */ /* 0x000fe200078e00ff */
[----:B------:R-:W-:Y:S02]  /*66b0*/  R2P PR, R20, 0x6 ;  /* 0x0000000614007804 */ /* 0x000fe40000000000 */
[----:B------:R-:W-:Y:S02]  /*66c0*/  LOP3.LUT R2, R3, 0xfffffe00, R2, 0xf8, !PT ;  /* 0xfffffe0003027812 */ /* 0x000fe400078ef802 */
[----:B------:R-:W-:Y:S02]  /*66d0*/  LEA.HI R3, R25, R84, RZ, 0x5 ;  /* 0x0000005419037211 */ /* 0x000fe400078f28ff */
[----:B------:R-:W-:-:S02]  /*66e0*/  SEL R0, R0, 0xfffffff0, !P1 ;  /* 0xfffffff000007807 */ /* 0x000fc40004800000 */
[----:B------:R-:W-:Y:S01]  /*66f0*/  SEL R5, R5, 0xffffffe0, !P2 ;  /* 0xffffffe005057807 */ /* 0x000fe20005000000 */
[----:B------:R-:W-:Y:S01]  /*6700*/  @!P6 IMAD.MOV.U32 R210, RZ, RZ, R201 ;  /* 0x000000ffffd2e224 */ /* 0x000fe200078e00c9 */
[----:B------:R-:W-:Y:S05]  /*6710*/  @P0 BRA `(.L_x_1790) ;  /* 0x000000e000000947 */ /* 0x000fea0003800000 */
[----:B-123--:R-:W-:Y:S01]  /*6720*/  SHF.R.S32.HI R15, RZ, 0x1f, R18 ;  /* 0x0000001fff0f7819 */ /* 0x00efe20000011412 */
[----:B------:R-:W-:Y:S01]  /*6730*/  IMAD.WIDE R26, R134, 0x2, R10 ;  /* 0x00000002861a7825 */ /* 0x000fe200078e020a */
[----:B------:R-:W-:Y:S02]  /*6740*/  SHF.R.S32.HI R4, RZ, 0x1f, R17 ;  /* 0x0000001fff047819 */ /* 0x000fe40000011411 */
[----:B------:R-:W-:Y:S02]  /*6750*/  LEA.HI R15, R15, R18, RZ, 0x3 ;  /* 0x000000120f0f7211 */ /* 0x000fe400078f18ff */
[----:B------:R-:W-:Y:S01]  /*6760*/  LEA.HI R13, R4, R17, RZ, 0x3 ;  /* 0x00000011040d7211 */ /* 0x000fe200078f18ff */
[----:B------:R-:W-:Y:S01]  /*6770*/  IMAD.SHL.U32 R4, R2, 0x2, RZ ;  /* 0x0000000202047824 */ /* 0x000fe200078e00ff */
        /* <DEDUP_REMOVED lines=8> */
.L_x_1790:
[----:B-123--:R-:W-:Y:S05]  /*6800*/  BSYNC B0 ;  /* 0x0000000000007941 */ /* 0x00efea0003800000 */
.L_x_1789:
        /* <DEDUP_REMOVED lines=20> */
.L_x_1792:
[----:B------:R-:W-:Y:S05]  /*6950*/  BSYNC B0 ;  /* 0x0000000000007941 */ /* 0x000fea0003800000 */
.L_x_1791:
        /* <DEDUP_REMOVED lines=20> */
.L_x_1794:
[----:B------:R-:W-:Y:S05]  /*6aa0*/  BSYNC B0 ;  /* 0x0000000000007941 */ /* 0x000fea0003800000 */
.L_x_1793:
[----:B------:R-:W-:Y:S01]  /*6ab0*/  IADD3 R10, R8, 0x60, RZ ;  /* 0x00000060080a7810 */ /* 0x000fe20007ffe0ff */
[----:B---3--:R3:W-:Y:S01]  /*6ac0*/  SHFL.IDX PT, R12, R9, 0x3, 0x181f ;  /* 0x00781f00090c7f89 */ /* 0x0087e200000e0000 */
[----:B------:R-:W-:Y:S01]  /*6ad0*/  IMAD.MOV.U32 R204, RZ, RZ, c[0x0][0x2b8] ;  /* 0x0000ae00ffcc7624 */ /* 0x000fe200078e00ff */
[----:B------:R-:W-:Y:S01]  /*6ae0*/  IADD3 R4, R83, -0x40, RZ ;  /* 0xffffffc053047810 */ /* 0x000fe20007ffe0ff */
[----:B------:R-:W-:Y:S01]  /*6af0*/  IMAD.MOV.U32 R206, RZ, RZ, RZ ;  /* 0x000000ffffce7224 */ /* 0x000fe200078e00ff */
[----:B------:R-:W-:Y:S01]  /*6b00*/  ISETP.GE.AND P0, PT, R10, R45, PT ;  /* 0x0000002d0a00720c */ /* 0x000fe20003f06270 */
[----:B----4-:R4:W1:Y:S01]  /*6b10*/  SHFL.IDX PT, R13, R6, 0x3, 0x181f ;  /* 0x00781f00060d7f89 */ /* 0x01086200000e0000 */
[----:B-----5:R-:W-:Y:S01]  /*6b20*/  SHF.R.S32.HI R10, RZ, 0x1f, R210 ;  /* 0x0000001fff0a7819 */ /* 0x020fe200000114d2 */
[----:B------:R-:W-:Y:S01]  /*6b30*/  IMAD.IADD R8, R209, 0x1, R4 ;  /* 0x00000001d1087824 */ /* 0x000fe200078e0204 */
[----:B------:R-:W-:-:S02]  /*6b40*/  ISETP.NE.AND P2, PT, R204, 0x1, PT ;  /* 0x00000001cc00780c */ /* 0x000fc40003f45270 */
[----:B------:R-:W-:Y:S01]  /*6b50*/  LOP3.LUT R89, R89, 0xfffffffd, RZ, 0xc0, !PT ;  /* 0xfffffffd59597812 */ /* 0x000fe200078ec0ff */
[----:B------:R-:W-:Y:S01]  /*6b60*/  IMAD R205, R10, c[0x0][0x2b0], RZ ;  /* 0x0000ac000acd7a24 */ /* 0x000fe200078e02ff */
[C---:B------:R-:W-:Y:S01]  /*6b70*/  ISETP.GE.AND P1, PT, R8.reuse, R85, PT ;  /* 0x000000550800720c */ /* 0x040fe20003f26270 */
[----:B------:R-:W-:Y:S02]  /*6b80*/  IMAD.IADD R207, R8, 0x1, R200 ;  /* 0x0000000108cf7824 */ /* 0x000fe400078e02c8 */
[C---:B------:R-:W-:Y:S01]  /*6b90*/  IMAD R205, R210.reuse, c[0x0][0x2b4], R205 ;  /* 0x0000ad00d2cd7a24 */ /* 0x040fe200078e02cd */
[----:B------:R-:W-:Y:S01]  /*6ba0*/  ISETP.GT.OR P1, PT, R209, 0x3f, P1 ;  /* 0x0000003fd100780c */ /* 0x000fe20000f24670 */
[----:B------:R-:W-:Y:S01]  /*6bb0*/  IMAD.MOV.U32 R8, RZ, RZ, R207 ;  /* 0x000000ffff087224 */ /* 0x000fe200078e00cf */
[----:B------:R-:W-:Y:S01]  /*6bc0*/  @!P0 SHF.R.S32.HI R24, RZ, 0x1f, R17 ;  /* 0x0000001fff188819 */ /* 0x000fe20000011411 */
[----:B------:R-:W-:Y:S02]  /*6bd0*/  IMAD.WIDE.U32 R210, R210, c[0x0][0x2b0], RZ ;  /* 0x0000ac00d2d27a25 */ /* 0x000fe400078e00ff */
[----:B------:R-:W-:-:S02]  /*6be0*/  @P2 LOP3.LUT R89, R89, 0x2, RZ, 0xfc, !PT ;  /* 0x0000000259592812 */ /* 0x000fc400078efcff */
[----:B-123--:R-:W-:Y:S01]  /*6bf0*/  @!P0 SHF.R.S32.HI R9, RZ, 0x1f, R18 ;  /* 0x0000001fff098819 */ /* 0x00efe20000011412 */
[----:B------:R-:W-:-:S03]  /*6c00*/  @P2 IMAD.HI.U32 R11, R207, c[0x0][0x2bc], RZ ;  /* 0x0000af00cf0b2a27 */ /* 0x000fc600078e00ff */
[----:B------:R-:W-:Y:S01]  /*6c10*/  @!P0 LEA.HI R10, R9, R18, RZ, 0x3 ;  /* 0x00000012090a8211 */ /* 0x000fe200078f18ff */
[----:B----4-:R-:W-:Y:S01]  /*6c20*/  @!P0 IMAD.SHL.U32 R6, R2, 0x2, RZ ;  /* 0x0000000202068824 */ /* 0x010fe200078e00ff */
[----:B------:R-:W-:Y:S01]  /*6c30*/  @!P0 LEA.HI R9, R24, R17, RZ, 0x3 ;  /* 0x0000001118098211 */ /* 0x000fe200078f18ff */
[----:B------:R-:W-:Y:S01]  /*6c40*/  @!P0 IMAD.WIDE R14, R134, 0x2, R12 ;  /* 0x00000002860e8825 */ /* 0x000fe200078e020c */
[----:B------:R-:W-:Y:S02]  /*6c50*/  @!P0 LOP3.LUT R10, R10, 0xfffffff8, RZ, 0xc0, !PT ;  /* 0xfffffff80a0a8812 */ /* 0x000fe400078ec0ff */
[----:B------:R-:W-:Y:S01]  /*6c60*/  @!P0 LOP3.LUT R9, R9, 0xfffffff8, RZ, 0xc0, !PT ;  /* 0xfffffff809098812 */ /* 0x000fe200078ec0ff */
[----:B------:R-:W-:Y:S01]  /*6c70*/  IMAD.IADD R205, R211, 0x1, R205 ;  /* 0x00000001d3cd7824 */ /* 0x000fe200078e02cd */
[----:B------:R-:W-:Y:S01]  /*6c80*/  @!PT LDS RZ, [RZ] ;  /* 0x00000000fffff984 */ /* 0x000fe20000000800 */
[----:B------:R1:W-:Y:S01]  /*6c90*/  @!P0 LDGSTS.E.BYPASS.LTC128B.128 [R6+0xf100], [R14.64], !P5 ;  /* 0x0f1000000e068fae */ /* 0x0003e2000e901d46 */
[----:B------:R-:W-:Y:S01]  /*6ca0*/  @!P0 IMAD.WIDE R28, R10, 0x2, R12 ;  /* 0x000000020a1c8825 */ /* 0x000fe200078e020c */
[----:B------:R-:W-:-:S03]  /*6cb0*/  @P2 SHF.R.U32.HI R8, RZ, c[0x0][0x2c0], R11 ;  /* 0x0000b000ff082a19 */ /* 0x000fc6000001160b */
[----:B------:R-:W-:Y:S01]  /*6cc0*/  @!P0 IMAD.WIDE R12, R9, 0x2, R12 ;  /* 0x00000002090c8825 */ /* 0x000fe200078e020c */
        /* <DEDUP_REMOVED lines=29> */
[----:B------:R-:W-:Y:S01]  /*6ea0*/  @P1 IMAD.SHL.U32 R12, R2, 0x2, RZ ;  /* 0x00000002020c1824 */ /* 0x000fe200078e00ff */
[----:B--2---:R-:W-:Y:S01]  /*6eb0*/  SHF.R.S32.HI R23, RZ, 0x1f, R206 ;  /* 0x0000001fff177819 */ /* 0x004fe200000114ce */
[----:B------:R-:W-:-:S04]  /*6ec0*/  IMAD.WIDE.U32 R10, R206, c[0x0][0x1f0], R10 ;  /* 0x00007c00ce0a7a25 */ /* 0x000fc800078e000a */
[----:B------:R-:W-:-:S04]  /*6ed0*/  IMAD R9, R23, c[0x0][0x1f0], RZ ;  /* 0x00007c0017097a24 */ /* 0x000fc800078e02ff */
[----:B------:R-:W-:Y:S01]  /*6ee0*/  IMAD R8, R206, c[0x0][0x1f4], R9 ;  /* 0x00007d00ce087a24 */ /* 0x000fe200078e0209 */
[----:B------:R-:W-:Y:S02]  /*6ef0*/  IADD3 R9, P0, R80, R10, RZ ;  /* 0x0000000a50097210 */ /* 0x000fe40007f1e0ff */
[----:B------:R-:W-:Y:S02]  /*6f00*/  @P1 SHF.R.S32.HI R10, RZ, 0x1f, R17 ;  /* 0x0000001fff0a1819 */ /* 0x000fe40000011411 */
[----:B------:R-:W-:Y:S02]  /*6f10*/  IADD3.X R8, R203, R11, R8, P0, !PT ;  /* 0x0000000bcb087210 */ /* 0x000fe400007fe408 */
[C---:B------:R-:W-:Y:S02]  /*6f20*/  LEA R19, P0, R9.reuse, c[0x0][0x1c8], 0x1 ;  /* 0x0000720009137a11 */ /* 0x040fe400078008ff */
[----:B------:R-:W-:Y:S02]  /*6f30*/  @P1 SHF.R.S32.HI R11, RZ, 0x1f, R18 ;  /* 0x0000001fff0b1819 */ /* 0x000fe40000011412 */
[----:B------:R-:W-:Y:S01]  /*6f40*/  LEA.HI.X R8, R9, c[0x0][0x1cc], R8, 0x1, P0 ;  /* 0x0000730009087a11 */ /* 0x000fe200000f0c08 */
[----:B------:R-:W-:Y:S01]  /*6f50*/  SHFL.IDX PT, R26, R19, RZ, 0x181f ;  /* 0x00181fff131a7589 */ /* 0x000fe200000e0000 */
[----:B------:R-:W-:-:S02]  /*6f60*/  ISETP.GE.AND P0, PT, R44, 0x21, PT ;  /* 0x000000212c00780c */ /* 0x000fc40003f06270 */
[----:B------:R-:W-:Y:S01]  /*6f70*/  @P1 LEA.HI R11, R11, R18, RZ, 0x3 ;  /* 0x000000120b0b1211 */ /* 0x000fe200078f18ff */
[----:B------:R-:W1:Y:S01]  /*6f80*/  SHFL.IDX PT, R27, R8, RZ, 0x181f ;  /* 0x00181fff081b7589 */ /* 0x000e6200000e0000 */
[----:B------:R-:W-:Y:S02]  /*6f90*/  @P1 LEA.HI R10, R10, R17, RZ, 0x3 ;  /* 0x000000110a0a1211 */ /* 0x000fe400078f18ff */
[----:B------:R-:W-:Y:S01]  /*6fa0*/  @P1 LOP3.LUT R11, R11, 0xfffffff8, RZ, 0xc0, !PT ;  /* 0xfffffff80b0b1812 */ /* 0x000fe200078ec0ff */
[----:B------:R2:W-:Y:S01]  /*6fb0*/  SHFL.IDX PT, R14, R19, 0x1, 0x181f ;  /* 0x00381f00130e7f89 */ /* 0x0005e200000e0000 */
[----:B------:R-:W-:-:S03]  /*6fc0*/  @P1 LOP3.LUT R10, R10, 0xfffffff8, RZ, 0xc0, !PT ;  /* 0xfffffff80a0a1812 */ /* 0x000fc600078ec0ff */
[----:B------:R3:W4:Y:S02]  /*6fd0*/  SHFL.IDX PT, R15, R8, 0x1, 0x181f ;  /* 0x00381f00080f7f89 */ /* 0x00072400000e0000 */
[----:B------:R-:W-:Y:S01]  /*6fe0*/  @P0 SHF.R.S32.HI R13, RZ, 0x1f, R18 ;  /* 0x0000001fff0d0819 */ /* 0x000fe20000011412 */
[----:B------:R-:W-:Y:S01]  /*6ff0*/  @P0 IMAD.SHL.U32 R9, R2, 0x2, RZ ;  /* 0x0000000202090824 */ /* 0x000fe200078e00ff */
[----:B------:R-:W-:-:S04]  /*7000*/  @P0 SHF.R.S32.HI R6, RZ, 0x1f, R17 ;  /* 0x0000001fff060819 */ /* 0x000fc80000011411 */
[----:B------:R-:W-:-:S04]  /*7010*/  @P0 LEA.HI R6, R6, R17, RZ, 0x3 ;  /* 0x0000001106060211 */ /* 0x000fc800078f18ff */
[----:B------:R-:W-:Y:S01]  /*7020*/  @P0 LOP3.LUT R6, R6, 0xfffffff8, RZ, 0xc0, !PT ;  /* 0xfffffff806060812 */ /* 0x000fe200078ec0ff */
[----:B-1----:R-:W-:Y:S01]  /*7030*/  @P1 IMAD.WIDE R30, R134, 0x2, R26 ;  /* 0x00000002861e1825 */ /* 0x002fe200078e021a */
[----:B--2---:R-:W-:-:S03]  /*7040*/  SHF.R.S32.HI R19, RZ, 0x5, R3 ;  /* 0x00000005ff137819 */ /* 0x004fc60000011403 */
[--C-:B------:R-:W-:Y:S01]  /*7050*/  @P1 IMAD.WIDE R28, R11, 0x2, R26.reuse ;  /* 0x000000020b1c1825 */ /* 0x100fe200078e021a */
[----:B------:R1:W-:Y:S01]  /*7060*/  @P1 LDGSTS.E.BYPASS.LTC128B.128 [R12+0x6100], [R30.64], !P6 ;  /* 0x061000001e0c1fae */ /* 0x0003e2000f101d46 */
[----:B---3--:R-:W-:Y:S02]  /*7070*/  @P0 LEA.HI R8, R13, R18, RZ, 0x3 ;  /* 0x000000120d080211 */ /* 0x008fe400078f18ff */
[----:B------:R-:W-:Y:S01]  /*7080*/  @P1 IMAD.WIDE R10, R10, 0x2, R26 ;  /* 0x000000020a0a1825 */ /* 0x000fe200078e021a */
[----:B------:R1:W-:Y:S01]  /*7090*/  @P1 LDGSTS.E.BYPASS.LTC128B.128 [R12+0x8100], [R28.64], !P5 ;  /* 0x081000001c0c1fae */ /* 0x0003e2000e901d46 */
[----:B------:R-:W-:Y:S02]  /*70a0*/  @P0 LOP3.LUT R8, R8, 0xfffffff8, RZ, 0xc0, !PT ;  /* 0xfffffff808080812 */ /* 0x000fe400078ec0ff */
[--C-:B----4-:R-:W-:Y:S01]  /*70b0*/  @P0 IMAD.WIDE R34, R134, 0x2, R14.reuse ;  /* 0x0000000286220825 */ /* 0x110fe200078e020e */
[----:B------:R1:W-:Y:S03]  /*70c0*/  @P1 LDGSTS.E.BYPASS.LTC128B.128 [R12+0xa100], [R10.64], !P4 ;  /* 0x0a1000000a0c1fae */ /* 0x0003e6000e101d46 */
[--C-:B------:R-:W-:Y:S01]  /*70d0*/  @P0 IMAD.WIDE R32, R8, 0x2, R14.reuse ;  /* 0x0000000208200825 */ /* 0x100fe200078e020e */
[----:B------:R1:W-:Y:S03]  /*70e0*/  @P0 LDGSTS.E.BYPASS.LTC128B.128 [R9+0x7100], [R34.64], !P6 ;  /* 0x0710000022090fae */ /* 0x0003e6000f101d46 */
[----:B------:R-:W-:Y:S01]  /*70f0*/  @P0 IMAD.WIDE R14, R6, 0x2, R14 ;  /* 0x00000002060e0825 */ /* 0x000fe200078e020e */
[----:B------:R1:W-:Y:S01]  /*7100*/  @P0 LDGSTS.E.BYPASS.LTC128B.128 [R9+0x9100], [R32.64], !P5 ;  /* 0x0910000020090fae */ /* 0x0003e2000e901d46 */
[----:B------:R-:W-:-:S02]  /*7110*/  SEL R6, RZ, 0x10, P4 ;  /* 0x00000010ff067807 */ /* 0x000fc40002000000 */
[C---:B------:R-:W-:Y:S01]  /*7120*/  IMAD.WIDE.U32 R26, R199.reuse, c[0x0][0x210], RZ ;  /* 0x00008400c71a7a25 */ /* 0x040fe200078e00ff */
[----:B------:R1:W-:Y:S01]  /*7130*/  @P0 LDGSTS.E.BYPASS.LTC128B.128 [R9+0xb100], [R14.64], !P4 ;  /* 0x0b1000000e090fae */ /* 0x0003e2000e101d46 */
[----:B------:R-:W-:Y:S02]  /*7140*/  ISETP.LT.AND P0, PT, RZ, c[0x0][0x27c], PT ;  /* 0x00009f00ff007a0c */ /* 0x000fe40003f01270 */
[----:B------:R-:W-:Y:S01]  /*7150*/  IMAD R13, R199, c[0x0][0x214], R88 ;  /* 0x00008500c70d7a24 */ /* 0x000fe200078e0258 */
[----:B------:R-:W0:Y:S03]  /*7160*/  LDGDEPBAR ;  /* 0x00000000000079af */ /* 0x000e260000000000 */
[----:B------:R-:W-:-:S07]  /*7170*/  IMAD.IADD R202, R27, 0x1, R13 ;  /* 0x000000011bca7824 */ /* 0x000fce00078e020d */
[----:B------:R-:W-:Y:S05]  /*7180*/  @P0 BRA `(.L_x_1795) ;  /* 0x0000002000000947 */ /* 0x000fea0003800000 */
[----:B------:R-:W-:-:S04]  /*7190*/  DEPBAR.LE SB0, 0x1 ;  /* 0x000080400000791a */ /* 0x000fc80000000000 */
[----:B------:R-:W-:Y:S05]  /*71a0*/  BRA `(.L_x_1796) ;  /* 0x00005c1000007947 */ /* 0x000fea0003800000 */
.L_x_1795:
        /* <DEDUP_REMOVED lines=69> */
[----:B------:R-:W-:Y:S01]  /*7600*/  CS2R R76, SRZ ;  /* 0x00000000004c7805 */ /* 0x000fe2000001ff00 */
[----:B---3--:R-:W-:Y:S02]  /*7610*/  CS2R R30, SRZ ;  /* 0x00000000001e7805 */ /* 0x008fe4000001ff00 */
[----:B----4-:R-:W-:Y:S01]  /*7620*/  @!P1 IMAD.WIDE R38, R11, 0x2, R50 ;  /* 0x000000020b269825 */ /* 0x010fe200078e0232 */
        /* <DEDUP_REMOVED lines=17> */
[----:B------:R-:W-:Y:S02]  /*7740*/  CS2R R54, SRZ ;  /* 0x0000000000367805 */ /* 0x000fe4000001ff00 */
[----:B--2---:R-:W-:Y:S01]  /*7750*/  @!P1 IMAD.WIDE R38, R9, 0x2, R48 ;  /* 0x0000000209269825 */ /* 0x004fe200078e0230 */
[----:B------:R-:W-:-:S03]  /*7760*/  CS2R R74, SRZ ;  /* 0x00000000004a7805 */ /* 0x000fc6000001ff00 */
[----:B---3--:R-:W-:Y:S02]  /*7770*/  @!P1 IMAD.WIDE R40, R9, 0x2, R50 ;  /* 0x0000000209289825 */ /* 0x008fe400078e0232 */
        /* <DEDUP_REMOVED lines=8> */
.L_x_1799:
[----:B------:R-:W-:Y:S05]  /*7800*/  BSYNC B0 ;  /* 0x0000000000007941 */ /* 0x000fea0003800000 */
.L_x_1798:
[----:B------:R-:W-:Y:S01]  /*7810*/  SHF.R.S32.HI R70, RZ, 0x1f, R25 ;  /* 0x0000001fff467819 */ /* 0x000fe20000011419 */
[----:B-----5:R-:W-:Y:S01]  /*7820*/  IMAD.MOV.U32 R60, RZ, RZ, R32 ;  /* 0x000000ffff3c7224 */ /* 0x020fe200078e0020 */
[----:B----4-:R-:W-:Y:S01]  /*7830*/  SHF.R.U64 R40, R32, 0x10, R33 ;  /* 0x0000001020287819 */ /* 0x010fe20000001221 */
[----:B------:R-:W-:Y:S01]  /*7840*/  IMAD.MOV.U32 R67, RZ, RZ, R35 ;  /* 0x000000ffff437224 */ /* 0x000fe200078e0023 */
[----:B------:R-:W-:Y:S01]  /*7850*/  LEA.HI R70, R70, R25, RZ, 0x3 ;  /* 0x0000001946467211 */ /* 0x000fe200078f18ff */
[----:B------:R-:W-:Y:S01]  /*7860*/  IMAD.MOV.U32 R64, RZ, RZ, R31 ;  /* 0x000000ffff407224 */ /* 0x000fe200078e001f */
[----:B------:R-:W-:Y:S01]  /*7870*/  SHF.R.U64 R68, R34, 0x10, R35 ;  /* 0x0000001022447819 */ /* 0x000fe20000001223 */
[----:B------:R-:W-:Y:S01]  /*7880*/  IMAD.MOV.U32 R72, RZ, RZ, R36 ;  /* 0x000000ffff487224 */ /* 0x000fe200078e0024 */
[----:B------:R-:W-:Y:S01]  /*7890*/  LOP3.LUT R70, R70, 0xfffffff8, RZ, 0xc0, !PT ;  /* 0xfffffff846467812 */ /* 0x000fe200078ec0ff */
[----:B------:R-:W-:Y:S01]  /*78a0*/  IMAD.MOV.U32 R61, RZ, RZ, R15 ;  /* 0x000000ffff3d7224 */ /* 0x000fe200078e000f */
[----:B------:R-:W-:Y:S01]  /*78b0*/  SHF.R.U32.HI R43, RZ, 0x10, R35 ;  /* 0x00000010ff2b7819 */ /* 0x000fe20000011623 */
[----:B------:R-:W-:Y:S01]  /*78c0*/  IMAD.MOV.U32 R57, RZ, RZ, R47 ;  /* 0x000000ffff397224 */ /* 0x000fe200078e002f */
[----:B------:R-:W-:Y:S01]  /*78d0*/  SHF.R.U32.HI R35, RZ, 0x10, R31 ;  /* 0x00000010ff237819 */ /* 0x000fe2000001161f */
[----:B------:R-:W-:Y:S01]  /*78e0*/  IMAD.MOV.U32 R56, RZ, RZ, R52 ;  /* 0x000000ffff387224 */ /* 0x000fe200078e0034 */
[----:B------:R-:W-:Y:S01]  /*78f0*/  PRMT R40, R60, 0x5410, R40 ;  /* 0x000054103c287816 */ /* 0x000fe20000000028 */
[----:B------:R-:W-:Y:S01]  /*7900*/  IMAD.IADD R60, R25, 0x1, -R70 ;  /* 0x00000001193c7824 */ /* 0x000fe200078e0a46 */
[----:B------:R-:W-:Y:S01]  /*7910*/  SHF.R.U64 R50, R36, 0x10, R37 ;  /* 0x0000001024327819 */ /* 0x000fe20000001225 */
[----:B------:R-:W-:Y:S01]  /*7920*/  IMAD R86, R86, -0x80, R45 ;  /* 0xffffff8056567824 */ /* 0x000fe200078e022d */
[----:B------:R-:W-:Y:S01]  /*7930*/  SHF.R.U64 R36, R30, 0x10, R31 ;  /* 0x000000101e247819 */ /* 0x000fe2000000121f */
[----:B------:R-:W-:Y:S01]  /*7940*/  IMAD.MOV.U32 R62, RZ, RZ, R54 ;  /* 0x000000ffff3e7224 */ /* 0x000fe200078e0036 */
[----:B------:R-:W-:Y:S01]  /*7950*/  PRMT R35, R64, 0x5410, R35 ;  /* 0x0000541040237816 */ /* 0x000fe20000000023 */
[----:B------:R-:W-:Y:S01]  /*7960*/  IMAD.SHL.U32 R64, R60, 0x40, RZ ;  /* 0x000000403c407824 */ /* 0x000fe200078e00ff */
        /* <DEDUP_REMOVED lines=8> */
[----:B------:R-:W-:Y:S01]  /*79f0*/  PRMT R31, R61, 0x5410, R31 ;  /* 0x000054103d1f7816 */ /* 0x000fe2000000001f */
[----:B------:R-:W-:Y:S01]  /*7a00*/  IMAD.MOV.U32 R59, RZ, RZ, R55 ;  /* 0x000000ffff3b7224 */ /* 0x000fe200078e0037 */
        /* <DEDUP_REMOVED lines=11> */
[----:B------:R-:W-:-:S04]  /*7ac0*/  DEPBAR.LE SB0, 0x1 ;  /* 0x000080400000791a */ /* 0x000fc80000000000 */
[----:B------:R-:W-:Y:S01]  /*7ad0*/  LOP3.LUT P1, RZ, R60, 0x4, RZ, 0xc0, !PT ;  /* 0x000000043cff7812 */ /* 0x000fe2000782c0ff */
[----:B------:R-:W-:Y:S01]  /*7ae0*/  BSSY B1, `(.L_x_1800) ;  /* 0x0000130000017945 */ /* 0x000fe20003800000 */
[----:B------:R-:W-:Y:S02]  /*7af0*/  LOP3.LUT R28, R28, R61, RZ, 0x3c, !PT ;  /* 0x0000003d1c1c7212 */ /* 0x000fe400078e3cff */
[----:B------:R-:W-:Y:S02]  /*7b00*/  ISETP.GE.AND P0, PT, R25, R52, PT ;  /* 0x000000341900720c */ /* 0x000fe40003f06270 */
[----:B------:R-:W-:Y:S01]  /*7b10*/  SHF.R.U64 R32, R14, 0x10, R15 ;  /* 0x000000100e207819 */ /* 0x000fe2000000120f */
[----:B------:R-:W-:Y:S01]  /*7b20*/  IMAD R28, R19, 0x200, R28 ;  /* 0x00000200131c7824 */ /* 0x000fe200078e021c */
[----:B------:R-:W-:Y:S01]  /*7b30*/  SHF.R.U64 R15, R54, 0x10, R55 ;  /* 0x00000010360f7819 */ /* 0x000fe20000001237 */
[--C-:B------:R-:W-:Y:S01]  /*7b40*/  IMAD.MOV.U32 R54, RZ, RZ, R77.reuse ;  /* 0x000000ffff367224 */ /* 0x100fe200078e004d */
[----:B------:R-:W-:-:S02]  /*7b50*/  SHF.R.U32.HI R41, RZ, 0x10, R77 ;  /* 0x00000010ff297819 */ /* 0x000fc4000001164d */
[----:B------:R-:W-:Y:S02]  /*7b60*/  SHF.R.U32.HI R49, RZ, 0x10, R37 ;  /* 0x00000010ff317819 */ /* 0x000fe40000011625 */
        /* <DEDUP_REMOVED lines=8> */
[--C-:B------:R-:W-:Y:S01]  /*7bf0*/  IMAD.MOV.U32 R11, RZ, RZ, R9.reuse ;  /* 0x000000ffff0b7224 */ /* 0x100fe200078e0009 */
[----:B------:R-:W-:-:S02]  /*7c00*/  SHF.R.U64 R34, R8, 0x10, R9 ;  /* 0x0000001008227819 */ /* 0x000fc40000001209 */
[----:B------:R-:W-:Y:S01]  /*7c10*/  SHF.R.U32.HI R33, RZ, 0x10, R9 ;  /* 0x00000010ff217819 */ /* 0x000fe20000011609 */
[----:B------:R-:W-:Y:S01]  /*7c20*/  IMAD.MOV.U32 R9, RZ, RZ, R75 ;  /* 0x000000ffff097224 */ /* 0x000fe200078e004b */
[----:B------:R-:W-:Y:S02]  /*7c30*/  PRMT R41, R54, 0x5410, R41 ;  /* 0x0000541036297816 */ /* 0x000fe40000000029 */
[----:B------:R-:W-:Y:S02]  /*7c40*/  IADD3 R54, R28, 0x20, RZ ;  /* 0x000000201c367810 */ /* 0x000fe40007ffe0ff */
[--C-:B------:R-:W-:Y:S02]  /*7c50*/  SHF.R.U64 R29, R74, 0x10, R75.reuse ;  /* 0x000000104a1d7819 */ /* 0x100fe4000000124b */
[----:B------:R-:W-:Y:S02]  /*7c60*/  SHF.R.U32.HI R8, RZ, 0x10, R75 ;  /* 0x00000010ff087819 */ /* 0x000fe4000001164b */
[----:B------:R-:W-:-:S02]  /*7c70*/  @P1 IADD3 R54, R28, -0x20, RZ ;  /* 0xffffffe01c361810 */ /* 0x000fc40007ffe0ff */
[----:B------:R-:W-:Y:S02]  /*7c80*/  PRMT R37, R30, 0x5410, R37 ;  /* 0x000054101e257816 */ /* 0x000fe40000000025 */
[----:B------:R-:W-:Y:S02]  /*7c90*/  PRMT R34, R12, 0x5410, R34 ;  /* 0x000054100c227816 */ /* 0x000fe40000000022 */
[----:B------:R-:W-:Y:S02]  /*7ca0*/  LEA R30, R28, 0xc100, 0x1 ;  /* 0x0000c1001c1e7811 */ /* 0x000fe400078e08ff */
        /* <DEDUP_REMOVED lines=15> */
[----:B------:R-:W-:Y:S02]  /*7da0*/  LEA R12, R54, 0xc100, 0x1 ;  /* 0x0000c100360c7811 */ /* 0x000fe400078e08ff */
        /* <DEDUP_REMOVED lines=45> */
.L_x_1803:
[----:B------:R-:W-:Y:S05]  /*8080*/  BSYNC B0 ;  /* 0x0000000000007941 */ /* 0x000fea0003800000 */
.L_x_1802:
        /* <DEDUP_REMOVED lines=21> */
[C---:B------:R-:W-:Y:S01]  /*81e0*/  SHF.L.U32 R58, R43.reuse, 0x10, RZ ;  /* 0x000000102b3a7819 */ /* 0x040fe200000006ff */
[----:B------:R-:W-:Y:S01]  /*81f0*/  FFMA.FTZ R54, R54, R56, R53 ;  /* 0x0000003836367223 */ /* 0x000fe20000010035 */
[----:B------:R-:W-:Y:S01]  /*8200*/  SHF.L.U32 R56, R46, 0x10, RZ ;  /* 0x000000102e387819 */ /* 0x000fe200000006ff */
        /* <DEDUP_REMOVED lines=18> */
.L_x_1805:
[----:B------:R-:W-:Y:S05]  /*8330*/  BSYNC B0 ;  /* 0x0000000000007941 */ /* 0x000fea0003800000 */
.L_x_1804:
        /* <DEDUP_REMOVED lines=42> */
.L_x_1807:
[----:B------:R-:W-:Y:S05]  /*85e0*/  BSYNC B0 ;  /* 0x0000000000007941 */ /* 0x000fea0003800000 */
.L_x_1806:
        /* <DEDUP_REMOVED lines=42> */
.L_x_1809:
[----:B------:R-:W-:Y:S05]  /*8890*/  BSYNC B0 ;  /* 0x0000000000007941 */ /* 0x000fea0003800000 */
.L_x_1808:
        /* <DEDUP_REMOVED lines=42> */
.L_x_1811:
[----:B------:R-:W-:Y:S05]  /*8b40*/  BSYNC B0 ;  /* 0x0000000000007941 */ /* 0x000fea0003800000 */
.L_x_1810:
        /* <DEDUP_REMOVED lines=41> */
.L_x_1801:
[----:B------:R-:W-:Y:S05]  /*8de0*/  BSYNC B1 ;  /* 0x0000000000017941 */ /* 0x000fea0003800000 */
.L_x_1800:
        /* <DEDUP_REMOVED lines=44> */
.L_x_1814:
[----:B------:R-:W-:Y:S05]  /*90b0*/  BSYNC B0 ;  /* 0x0000000000007941 */ /* 0x000fea0003800000 */
.L_x_1813:
        /* <DEDUP_REMOVED lines=42> */
.L_x_1816:
[----:B------:R-:W-:Y:S05]  /*9360*/  BSYNC B0 ;  /* 0x0000000000007941 */ /* 0x000fea0003800000 */
.L_x_1815:
        /* <DEDUP_REMOVED lines=42> */
.L_x_1818:
[----:B------:R-:W-:Y:S05]  /*9610*/  BSYNC B0 ;  /* 0x0000000000007941 */ /* 0x000fea0003800000 */
.L_x_1817:
        /* <DEDUP_REMOVED lines=42> */
.L_x_1820:
[----:B------:R-:W-:Y:S05]  /*98c0*/  BSYNC B0 ;  /* 0x0000000000007941 */ /* 0x000fea0003800000 */
.L_x_1819:
        /* <DEDUP_REMOVED lines=42> */
.L_x_1822:
[----:B------:R-:W-:Y:S05]  /*9b70*/  BSYNC B0 ;  /* 0x0000000000007941 */ /* 0x000fea0003800000 */
.L_x_1821:
[----:B------:R-:W-:-:S04]  /*9b80*/  IADD3 R13, R13, 0x50, RZ ;  /* 0x000000500d0d7810 */ /* 0x000fc80007ffe0ff */
[----:B------:R-:W-:-:S13]  /*9b90*/  ISETP.GE.AND P0, PT, R13, c[0x0][0x27c], PT ;  /* 0x00009f000d007a0c */ /* 0x000fda0003f06270 */
[----:B------:R-:W-:Y:S05]  /*9ba0*/  @P0 BRA `(.L_x_1812) ;  /* 0x0000320000000947 */ /* 0x000fea0003800000 */
[----:B-1----:R-:W1:Y:S01]  /*9bb0*/  LDS.128 R8, [R12+0xa000] ;  /* 0x00a000000c087984 */ /* 0x002e620000000c00 */
[C---:B------:R-:W-:Y:S01]  /*9bc0*/  IMAD.U32 R32, R29.reuse, 0x10000, RZ ;  /* 0x000100001d207824 */ /* 0x040fe200078e00ff */
[----:B------:R-:W-:Y:S02]  /*9bd0*/  LOP3.LUT R29, R29, 0xffff0000, RZ, 0xc0, !PT ;  /* 0xffff00001d1d7812 */ /* 0x000fe400078ec0ff */
[C---:B------:R-:W-:Y:S02]  /*9be0*/  SHF.L.U32 R30, R15.reuse, 0x10, RZ ;  /* 0x000000100f1e7819 */ /* 0x040fe400000006ff */
[----:B------:R-:W-:Y:S02]  /*9bf0*/  LOP3.LUT R15, R15, 0xffff0000, RZ, 0xc0, !PT ;  /* 0xffff00000f0f7812 */ /* 0x000fe400078ec0ff */
[C---:B-1----:R-:W-:Y:S01]  /*9c00*/  SHF.L.U32 R25, R8.reuse, 0x10, RZ ;  /* 0x0000001008197819 */ /* 0x042fe200000006ff */
[----:B------:R-:W-:Y:S01]  /*9c10*/  IMAD.U32 R31, R11, 0x10000, RZ ;  /* 0x000100000b1f7824 */ /* 0x000fe200078e00ff */
[----:B------:R-:W-:-:S02]  /*9c20*/  LOP3.LUT R13, R8, 0xffff0000, RZ, 0xc0, !PT ;  /* 0xffff0000080d7812 */ /* 0x000fc400078ec0ff */
[C---:B------:R-:W-:Y:S02]  /*9c30*/  SHF.L.U32 R8, R9.reuse, 0x10, RZ ;  /* 0x0000001009087819 */ /* 0x040fe400000006ff */
[----:B------:R-:W-:Y:S02]  /*9c40*/  LOP3.LUT R9, R9, 0xffff0000, RZ, 0xc0, !PT ;  /* 0xffff000009097812 */ /* 0x000fe400078ec0ff */
[C---:B------:R-:W-:Y:S02]  /*9c50*/  SHF.L.U32 R34, R10.reuse, 0x10, RZ ;  /* 0x000000100a227819 */ /* 0x040fe400000006ff */
[----:B------:R-:W-:Y:S01]  /*9c60*/  LOP3.LUT R33, R10, 0xffff0000, RZ, 0xc0, !PT ;  /* 0xffff00000a217812 */ /* 0x000fe200078ec0ff */
[----:B------:R-:W-:Y:S01]  /*9c70*/  FMUL.FTZ R10, R32, R13 ;  /* 0x0000000d200a7220 */ /* 0x000fe20000410000 */
[----:B------:R-:W-:Y:S01]  /*9c80*/  LOP3.LUT R35, R11, 0xffff0000, RZ, 0xc0, !PT ;  /* 0xffff00000b237812 */ /* 0x000fe200078ec0ff */
[----:B------:R-:W-:Y:S02]  /*9c90*/  FMUL.FTZ R11, R29, R9 ;  /* 0x000000091d0b7220 */ /* 0x000fe40000410000 */
[----:B------:R-:W-:-:S02]  /*9ca0*/  FMUL.FTZ R13, R30, R13 ;  /* 0x0000000d1e0d7220 */ /* 0x000fc40000410000 */
[C---:B------:R-:W-:Y:S02]  /*9cb0*/  FMUL.FTZ R9, R15.reuse, R9 ;  /* 0x000000090f097220 */ /* 0x040fe40000410000 */
[-C--:B------:R-:W-:Y:S01]  /*9cc0*/  FFMA.FTZ R11, R15, R8.reuse, -R11 ;  /* 0x000000080f0b7223 */ /* 0x080fe2000001080b */
[----:B------:R-:W-:Y:S01]  /*9cd0*/  SHF.L.U32 R15, R28, 0x10, RZ ;  /* 0x000000101c0f7819 */ /* 0x000fe200000006ff */
[-C--:B------:R-:W-:Y:S01]  /*9ce0*/  FFMA.FTZ R10, R30, R25.reuse, -R10 ;  /* 0x000000191e0a7223 */ /* 0x080fe2000001080a */
[----:B------:R-:W-:Y:S01]  /*9cf0*/  LOP3.LUT R28, R28, 0xffff0000, RZ, 0xc0, !PT ;  /* 0xffff00001c1c7812 */ /* 0x000fe200078ec0ff */
[----:B------:R-:W-:Y:S01]  /*9d00*/  FFMA.FTZ R13, R32, R25, R13 ;  /* 0x00000019200d7223 */ /* 0x000fe2000001000d */
[C---:B------:R-:W-:Y:S01]  /*9d10*/  SHF.L.U32 R25, R14.reuse, 0x10, RZ ;  /* 0x000000100e197819 */ /* 0x040fe200000006ff */
[----:B------:R-:W-:Y:S01]  /*9d20*/  FFMA.FTZ R30, R29, R8, R9 ;  /* 0x000000081d1e7223 */ /* 0x000fe20000010009 */
[----:B------:R-:W-:Y:S01]  /*9d30*/  LOP3.LUT R14, R14, 0xffff0000, RZ, 0xc0, !PT ;  /* 0xffff00000e0e7812 */ /* 0x000fe200078ec0ff */
[----:B------:R-:W-:-:S02]  /*9d40*/  FMUL.FTZ R8, R15, R33 ;  /* 0x000000210f087220 */ /* 0x000fc40000410000 */
[----:B------:R-:W-:Y:S02]  /*9d50*/  FMUL.FTZ R9, R28, R35 ;  /* 0x000000231c097220 */ /* 0x000fe40000410000 */
        /* <DEDUP_REMOVED lines=12> */
.L_x_1797:
        /* <DEDUP_REMOVED lines=50> */
.L_x_1824:
[----:B------:R-:W-:Y:S05]  /*a140*/  BSYNC B0 ;  /* 0x0000000000007941 */ /* 0x000fea0003800000 */
.L_x_1823:
[----:B-----5:R-:W-:Y:S01]  /*a150*/  IMAD.MOV.U32 R76, RZ, RZ, R56 ;  /* 0x000000ffff4c7224 */ /* 0x020fe200078e0038 */
[--C-:B------:R-:W-:Y:S01]  /*a160*/  SHF.R.U64 R53, R56, 0x10, R57.reuse ;  /* 0x0000001038357819 */ /* 0x100fe20000001239 */
[--C-:B------:R-:W-:Y:S01]  /*a170*/  IMAD.MOV.U32 R77, RZ, RZ, R57.reuse ;  /* 0x000000ffff4d7224 */ /* 0x100fe200078e0039 */
[----:B------:R-:W-:Y:S01]  /*a180*/  SHF.R.U32.HI R52, RZ, 0x10, R57 ;  /* 0x00000010ff347819 */ /* 0x000fe20000011639 */
[----:B------:R-:W-:Y:S01]  /*a190*/  IMAD.MOV.U32 R74, RZ, RZ, R58 ;  /* 0x000000ffff4a7224 */ /* 0x000fe200078e003a */
[--C-:B-1----:R-:W-:Y:S01]  /*a1a0*/  SHF.R.U64 R51, R58, 0x10, R59.reuse ;  /* 0x000000103a337819 */ /* 0x102fe2000000123b */
[--C-:B------:R-:W-:Y:S01]  /*a1b0*/  IMAD.MOV.U32 R75, RZ, RZ, R59.reuse ;  /* 0x000000ffff4b7224 */ /* 0x100fe200078e003b */
[----:B------:R-:W-:Y:S01]  /*a1c0*/  SHF.R.U32.HI R50, RZ, 0x10, R59 ;  /* 0x00000010ff327819 */ /* 0x000fe2000001163b */
[----:B------:R-:W-:Y:S01]  /*a1d0*/  IMAD.MOV.U32 R66, RZ, RZ, R36 ;  /* 0x000000ffff427224 */ /* 0x000fe200078e0024 */
[----:B------:R-:W-:Y:S01]  /*a1e0*/  SHF.R.U64 R57, R36, 0x10, R37 ;  /* 0x0000001024397819 */ /* 0x000fe20000001225 */
[----:B------:R-:W-:Y:S01]  /*a1f0*/  IMAD.MOV.U32 R56, RZ, RZ, R43 ;  /* 0x000000ffff387224 */ /* 0x000fe200078e002b */
[----:B------:R-:W-:Y:S01]  /*a200*/  SHF.R.U64 R61, R8, 0x10, R9 ;  /* 0x00000010083d7819 */ /* 0x000fe20000001209 */
[----:B------:R-:W-:Y:S01]  /*a210*/  IMAD.MOV.U32 R64, RZ, RZ, R8 ;  /* 0x000000ffff407224 */ /* 0x000fe200078e0008 */
[--C-:B------:R-:W-:Y:S01]  /*a220*/  SHF.R.U64 R58, R38, 0x10, R39.reuse ;  /* 0x00000010263a7819 */ /* 0x100fe20000001227 */
[--C-:B------:R-:W-:Y:S01]  /*a230*/  IMAD.MOV.U32 R36, RZ, RZ, R39.reuse ;  /* 0x000000ffff247224 */ /* 0x100fe200078e0027 */
[----:B------:R-:W-:Y:S01]  /*a240*/  SHF.R.U32.HI R71, RZ, 0x10, R39 ;  /* 0x00000010ff477819 */ /* 0x000fe20000011627 */
[----:B------:R-:W-:Y:S01]  /*a250*/  IMAD.MOV.U32 R68, RZ, RZ, R40 ;  /* 0x000000ffff447224 */ /* 0x000fe200078e0028 */
[----:B------:R-:W-:Y:S01]  /*a260*/  SHF.R.U64 R59, R40, 0x10, R41 ;  /* 0x00000010283b7819 */ /* 0x000fe20000001229 */
[----:B------:R-:W-:Y:S01]  /*a270*/  IMAD.MOV.U32 R8, RZ, RZ, R10 ;  /* 0x000000ffff087224 */ /* 0x000fe200078e000a */
[----:B------:R-:W-:Y:S01]  /*a280*/  SHF.R.U32.HI R73, RZ, 0x10, R43 ;  /* 0x00000010ff497819 */ /* 0x000fe2000001162b */
[----:B------:R-:W-:Y:S01]  /*a290*/  IMAD R86, R86, -0x80, R45 ;  /* 0xffffff8056567824 */ /* 0x000fe200078e022d */
[--C-:B------:R-:W-:Y:S01]  /*a2a0*/  SHF.R.U64 R47, R10, 0x10, R11.reuse ;  /* 0x000000100a2f7819 */ /* 0x100fe2000000120b */
[----:B------:R-:W-:Y:S01]  /*a2b0*/  IMAD.MOV.U32 R67, RZ, RZ, R38 ;  /* 0x000000ffff437224 */ /* 0x000fe200078e0026 */
[--C-:B------:R-:W-:Y:S01]  /*a2c0*/  SHF.R.U32.HI R65, RZ, 0x10, R11.reuse ;  /* 0x00000010ff417819 */ /* 0x100fe2000001160b */
[----:B------:R-:W-:Y:S01]  /*a2d0*/  IMAD.MOV.U32 R46, RZ, RZ, R11 ;  /* 0x000000ffff2e7224 */ /* 0x000fe200078e000b */
[--C-:B------:R-:W-:Y:S01]  /*a2e0*/  SHF.R.U64 R40, R12, 0x10, R13.reuse ;  /* 0x000000100c287819 */ /* 0x100fe2000000120d */
[--C-:B------:R-:W-:Y:S01]  /*a2f0*/  IMAD.MOV.U32 R39, RZ, RZ, R13.reuse ;  /* 0x000000ffff277224 */ /* 0x100fe200078e000d */
[----:B------:R-:W-:Y:S01]  /*a300*/  SHF.R.U32.HI R10, RZ, 0x10, R13 ;  /* 0x00000010ff0a7819 */ /* 0x000fe2000001160d */
[----:B------:R-:W-:Y:S01]  /*a310*/  IMAD.MOV.U32 R11, RZ, RZ, R14 ;  /* 0x000000ffff0b7224 */ /* 0x000fe200078e000e */
[----:B------:R-:W-:Y:S01]  /*a320*/  SHF.R.U64 R38, R14, 0x10, R15 ;  /* 0x000000100e267819 */ /* 0x000fe2000000120f */
[----:B------:R-:W-:Y:S01]  /*a330*/  IMAD.MOV.U32 R13, RZ, RZ, R32 ;  /* 0x000000ffff0d7224 */ /* 0x000fe200078e0020 */
[--C-:B------:R-:W-:Y:S01]  /*a340*/  SHF.R.U64 R32, R32, 0x10, R33.reuse ;  /* 0x0000001020207819 */ /* 0x100fe20000001221 */
[--C-:B------:R-:W-:Y:S01]  /*a350*/  IMAD.MOV.U32 R31, RZ, RZ, R33.reuse ;  /* 0x000000ffff1f7224 */ /* 0x100fe200078e0021 */
[----:B------:R-:W-:Y:S01]  /*a360*/  SHF.R.U32.HI R14, RZ, 0x10, R33 ;  /* 0x00000010ff0e7819 */ /* 0x000fe20000011621 */
[----:B------:R-:W-:Y:S01]  /*a370*/  IMAD.MOV.U32 R48, RZ, RZ, R9 ;  /* 0x000000ffff307224 */ /* 0x000fe200078e0009 */
[----:B------:R-:W-:Y:S01]  /*a380*/  PRMT R33, R56, 0x5410, R73 ;  /* 0x0000541038217816 */ /* 0x000fe20000000049 */
[----:B------:R-:W-:Y:S01]  /*a390*/  IMAD.MOV.U32 R49, RZ, RZ, R37 ;  /* 0x000000ffff317224 */ /* 0x000fe200078e0025 */
[----:B------:R-:W-:Y:S01]  /*a3a0*/  IMNMX R56, R86, 0x80, PT ;  /* 0x0000008056387817 */ /* 0x000fe20003800200 */
[----:B------:R-:W-:Y:S01]  /*a3b0*/  IMAD.MOV.U32 R55, RZ, RZ, R41 ;  /* 0x000000ffff377224 */ /* 0x000fe200078e0029 */
[----:B------:R-:W-:Y:S01]  /*a3c0*/  SHF.R.U32.HI R63, RZ, 0x10, R9 ;  /* 0x00000010ff3f7819 */ /* 0x000fe20000011609 */
[----:B------:R-:W-:Y:S01]  /*a3d0*/  IMAD.MOV.U32 R9, RZ, RZ, R12 ;  /* 0x000000ffff097224 */ /* 0x000fe200078e000c */
[----:B------:R-:W-:Y:S01]  /*a3e0*/  ISETP.GE.AND P0, PT, R25, R56, PT ;  /* 0x000000381900720c */ /* 0x000fe20003f06270 */
[----:B------:R-:W-:Y:S01]  /*a3f0*/  IMAD.MOV.U32 R69, RZ, RZ, R42 ;  /* 0x000000ffff457224 */ /* 0x000fe200078e002a */
[----:B------:R-:W-:Y:S01]  /*a400*/  SHF.R.U32.HI R70, RZ, 0x10, R37 ;  /* 0x00000010ff467819 */ /* 0x000fe20000011625 */
[--C-:B------:R-:W-:Y:S01]  /*a410*/  IMAD.MOV.U32 R37, RZ, RZ, R15.reuse ;  /* 0x000000ffff257224 */ /* 0x100fe200078e000f */
[----:B------:R-:W-:Y:S01]  /*a420*/  SHF.R.U32.HI R12, RZ, 0x10, R15 ;  /* 0x00000010ff0c7819 */ /* 0x000fe2000001160f */
[----:B------:R-:W-:Y:S01]  /*a430*/  IMAD.MOV.U32 R15, RZ, RZ, R34 ;  /* 0x000000ffff0f7224 */ /* 0x000fe200078e0022 */
[----:B------:R-:W-:Y:S01]  /*a440*/  SHF.R.U32.HI R72, RZ, 0x10, R41 ;  /* 0x00000010ff487819 */ /* 0x000fe20000011629 */
[----:B------:R-:W-:Y:S01]  /*a450*/  IMAD.MOV.U32 R29, RZ, RZ, R35 ;  /* 0x000000ffff1d7224 */ /* 0x000fe200078e0023 */
[----:B------:R-:W-:Y:S01]  /*a460*/  SHF.R.U64 R60, R42, 0x10, R43 ;  /* 0x000000102a3c7819 */ /* 0x000fe2000000122b */
[----:B------:R-:W-:-:S04]  /*a470*/  DEPBAR.LE SB0, 0x1 ;  /* 0x000080400000791a */ /* 0x000fc80000000000 */
[--C-:B------:R-:W-:Y:S01]  /*a480*/  SHF.R.U64 R30, R34, 0x10, R35.reuse ;  /* 0x00000010221e7819 */ /* 0x100fe20000001223 */
[----:B------:R-:W-:Y:S01]  /*a490*/  BSSY B1, `(.L_x_1825) ;  /* 0x0000151000017945 */ /* 0x000fe20003800000 */
[----:B------:R-:W-:Y:S02]  /*a4a0*/  SHF.R.U32.HI R62, RZ, 0x10, R35 ;  /* 0x00000010ff3e7819 */ /* 0x000fe40000011623 */
        /* <DEDUP_REMOVED lines=122> */
.L_x_1828:
[----:B------:R-:W-:Y:S05]  /*ac50*/  BSYNC B0 ;  /* 0x0000000000007941 */ /* 0x000fea0003800000 */
.L_x_1827:
        /* <DEDUP_REMOVED lines=106> */
.L_x_1830:
[----:B------:R-:W-:Y:S05]  /*b300*/  BSYNC B0 ;  /* 0x0000000000007941 */ /* 0x000fea0003800000 */
.L_x_1829:
        /* <DEDUP_REMOVED lines=105> */
.L_x_1826:
[----:B------:R-:W-:Y:S05]  /*b9a0*/  BSYNC B1 ;  /* 0x0000000000017941 */ /* 0x000fea0003800000 */
.L_x_1825:
        /* <DEDUP_REMOVED lines=103> */
.L_x_1832:
[----:B------:R-:W-:Y:S05]  /*c020*/  BSYNC B0 ;  /* 0x0000000000007941 */ /* 0x000fea0003800000 */
.L_x_1831:
        /* <DEDUP_REMOVED lines=64> */
[----:B------:R-:W-:Y:S02]  /*c430*/  FMUL.FTZ R59, R40, R15 ;  /* 0x0000000f283b7220 */ /* 0x000fe40000410000 */
[C---:B------:R-:W-:Y:S02]  /*c440*/  FMUL.FTZ R57, R9.reuse, R57 ;  /* 0x0000003909397220 */ /* 0x040fe40000410000 */
[-C--:B------:R-:W-:Y:S01]  /*c450*/  FFMA.FTZ R49, R9, R50.reuse, -R49 ;  /* 0x0000003209317223 */ /* 0x080fe20000010831 */
[----:B------:R-:W-:Y:S01]  /*c460*/  LOP3.LUT R9, R42, 0xffff0000, RZ, 0xc0, !PT ;  /* 0xffff00002a097812 */ /* 0x000fe200078ec0ff */
[----:B------:R-:W-:Y:S02]  /*c470*/  FMUL.FTZ R15, R54, R15 ;  /* 0x0000000f360f7220 */ /* 0x000fe40000410000 */
[----:B------:R-:W-:Y:S02]  /*c480*/  FFMA.FTZ R57, R45, R50, R57 ;  /* 0x000000322d397223 */ /* 0x000fe40000010039 */
[----:B------:R-:W-:-:S02]  /*c490*/  FMUL.FTZ R38, R61, R56 ;  /* 0x000000383d267220 */ /* 0x000fc40000410000 */
[C---:B------:R-:W-:Y:S01]  /*c4a0*/  IMAD.U32 R45, R39.reuse, 0x10000, RZ ;  /* 0x00010000272d7824 */ /* 0x040fe200078e00ff */
[----:B------:R-:W-:Y:S01]  /*c4b0*/  LOP3.LUT R39, R39, 0xffff0000, RZ, 0xc0, !PT ;  /* 0xffff000027277812 */ /* 0x000fe200078ec0ff */
[----:B------:R-:W-:Y:S01]  /*c4c0*/  FFMA.FTZ R15, R40, R48, R15 ;  /* 0x00000030280f7223 */ /* 0x000fe2000001000f */
[----:B------:R-:W-:Y:S01]  /*c4d0*/  SHF.L.U32 R40, R37, 0x10, RZ ;  /* 0x0000001025287819 */ /* 0x000fe200000006ff */
[C---:B------:R-:W-:Y:S02]  /*c4e0*/  FMUL.FTZ R56, R9.reuse, R56 ;  /* 0x0000003809387220 */ /* 0x040fe40000410000 */
[----:B------:R-:W-:Y:S02]  /*c4f0*/  FFMA.FTZ R38, R9, R14, -R38 ;  /* 0x0000000e09267223 */ /* 0x000fe40000010826 */
[-C--:B------:R-:W-:Y:S02]  /*c500*/  FMUL.FTZ R9, R45, R8.reuse ;  /* 0x000000082d097220 */ /* 0x080fe40000410000 */
[----:B------:R-:W-:-:S02]  /*c510*/  FMUL.FTZ R8, R63, R8 ;  /* 0x000000083f087220 */ /* 0x000fc40000410000 */
[----:B------:R-:W-:Y:S02]  /*c520*/  IMAD.U32 R42, R41, 0x10000, RZ ;  /* 0x00010000292a7824 */ /* 0x000fe400078e00ff */
[----:B------:R-:W-:Y:S02]  /*c530*/  FFMA.FTZ R56, R61, R14, R56 ;  /* 0x0000000e3d387223 */ /* 0x000fe40000010038 */
[-C--:B------:R-:W-:Y:S02]  /*c540*/  FMUL.FTZ R14, R40, R55.reuse ;  /* 0x00000037280e7220 */ /* 0x080fe40000410000 */
[-C--:B------:R-:W-:Y:S01]  /*c550*/  FFMA.FTZ R45, R45, R12.reuse, R8 ;  /* 0x0000000c2d2d7223 */ /* 0x080fe20000010008 */
[----:B------:R-:W-:Y:S01]  /*c560*/  LOP3.LUT R8, R37, 0xffff0000, RZ, 0xc0, !PT ;  /* 0xffff000025087812 */ /* 0x000fe200078ec0ff */
[----:B------:R-:W-:Y:S01]  /*c570*/  FFMA.FTZ R9, R63, R12, -R9 ;  /* 0x0000000c3f097223 */ /* 0x000fe20000010809 */
[----:B------:R-:W-:Y:S01]  /*c580*/  LOP3.LUT R12, R41, 0xffff0000, RZ, 0xc0, !PT ;  /* 0xffff0000290c7812 */ /* 0x000fe200078ec0ff */
[----:B------:R-:W-:-:S02]  /*c590*/  FMUL.FTZ R55, R42, R55 ;  /* 0x000000372a377220 */ /* 0x000fc40000410000 */
[-C--:B------:R-:W-:Y:S02]  /*c5a0*/  FFMA.FTZ R42, R42, R13.reuse, -R14 ;  /* 0x0000000d2a2a7223 */ /* 0x080fe4000001080e */
[----:B------:R-:W-:Y:S02]  /*c5b0*/  FFMA.FTZ R55, R40, R13, R55 ;  /* 0x0000000d28377223 */ /* 0x000fe40000010037 */
[----:B------:R-:W-:Y:S02]  /*c5c0*/  FFMA.FTZ R59, R54, R48, -R59 ;  /* 0x00000030363b7223 */ /* 0x000fe4000001083b */
[-C--:B------:R-:W-:Y:S02]  /*c5d0*/  FMUL.FTZ R40, R39, R58.reuse ;  /* 0x0000003a27287220 */ /* 0x080fe40000410000 */
[----:B------:R-:W-:Y:S02]  /*c5e0*/  FMUL.FTZ R14, R8, R11 ;  /* 0x0000000b080e7220 */ /* 0x000fe40000410000 */
[----:B------:R-:W-:-:S02]  /*c5f0*/  FMUL.FTZ R48, R43, R58 ;  /* 0x0000003a2b307220 */ /* 0x000fc40000410000 */
[C---:B------:R-:W-:Y:S02]  /*c600*/  FMUL.FTZ R13, R12.reuse, R11 ;  /* 0x0000000b0c0d7220 */ /* 0x040fe40000410000 */
[----:B------:R-:W-:Y:S02]  /*c610*/  FFMA.FTZ R40, R43, R51, -R40 ;  /* 0x000000332b287223 */ /* 0x000fe40000010828 */
[----:B------:R-:W-:Y:S01]  /*c620*/  FFMA.FTZ R11, R12, R53, -R14 ;  /* 0x000000350c0b7223 */ /* 0x000fe2000001080e */
[----:B------:R-:W-:Y:S01]  /*c630*/  F2FP.BF16.PACK_AB R12, R59, R10 ;  /* 0x0000000a3b0c723e */ /* 0x000fe200000010ff */
[----:B------:R-:W-:Y:S01]  /*c640*/  FFMA.FTZ R48, R39, R51, R48 ;  /* 0x0000003327307223 */ /* 0x000fe20000010030 */
[----:B------:R-:W-:Y:S01]  /*c650*/  F2FP.BF16.PACK_AB R14, R38, R49 ;  /* 0x00000031260e723e */ /* 0x000fe200000010ff */
[----:B------:R-:W-:Y:S01]  /*c660*/  FFMA.FTZ R50, R8, R53, R13 ;  /* 0x0000003508327223 */ /* 0x000fe2000001000d */
[----:B------:R-:W-:Y:S02]  /*c670*/  F2FP.BF16.PACK_AB R8, R15, R52 ;  /* 0x000000340f08723e */ /* 0x000fe400000010ff */
[----:B------:R-:W-:-:S02]  /*c680*/  F2FP.BF16.PACK_AB R13, R40, R9 ;  /* 0x00000009280d723e */ /* 0x000fc400000010ff */
[----:B------:R-:W-:Y:S02]  /*c690*/  F2FP.BF16.PACK_AB R15, R11, R42 ;  /* 0x0000002a0b0f723e */ /* 0x000fe400000010ff */
[----:B------:R-:W-:Y:S02]  /*c6a0*/  F2FP.BF16.PACK_AB R10, R56, R57 ;  /* 0x00000039380a723e */ /* 0x000fe400000010ff */
[----:B------:R-:W-:Y:S01]  /*c6b0*/  F2FP.BF16.PACK_AB R9, R48, R45 ;  /* 0x0000002d3009723e */ /* 0x000fe200000010ff */
[----:B------:R1:W-:Y:S01]  /*c6c0*/  STS.128 [R47+0xc100], R12 ;  /* 0x00c1000c2f007388 */ /* 0x0003e20000000c00 */
[----:B------:R-:W-:-:S05]  /*c6d0*/  F2FP.BF16.PACK_AB R11, R50, R55 ;  /* 0x00000037320b723e */ /* 0x000fca00000010ff */
[----:B------:R1:W-:Y:S02]  /*c6e0*/  STS.128 [R46+0xc100], R8 ;  /* 0x00c100082e007388 */ /* 0x0003e40000000c00 */
.L_x_1834:
[----:B------:R-:W-:Y:S05]  /*c6f0*/  BSYNC B0 ;  /* 0x0000000000007941 */ /* 0x000fea0003800000 */
.L_x_1833:
        /* <DEDUP_REMOVED lines=73> */
[----:B------:R-:W-:Y:S02]  /*cb90*/  FFMA.FTZ R49, R36, R37, -R49 ;  /* 0x0000002524317223 */ /* 0x000fe40000010831 */
[----:B------:R-:W-:Y:S02]  /*cba0*/  FMUL.FTZ R36, R39, R8 ;  /* 0x0000000827247220 */ /* 0x000fe40000410000 */
[C---:B------:R-:W-:Y:S01]  /*cbb0*/  IMAD.U32 R10, R11.reuse, 0x10000, RZ ;  /* 0x000100000b0a7824 */ /* 0x040fe200078e00ff */
[----:B------:R-:W-:Y:S01]  /*cbc0*/  LOP3.LUT R11, R11, 0xffff0000, RZ, 0xc0, !PT ;  /* 0xffff00000b0b7812 */ /* 0x000fe200078ec0ff */
[----:B------:R-:W-:Y:S02]  /*cbd0*/  FFMA.FTZ R43, R34, R38, R43 ;  /* 0x00000026222b7223 */ /* 0x000fe4000001002b */
[----:B------:R-:W-:Y:S02]  /*cbe0*/  FMUL.FTZ R8, R47, R8 ;  /* 0x000000082f087220 */ /* 0x000fe40000410000 */
[----:B------:R-:W-:-:S02]  /*cbf0*/  IMAD.U32 R34, R33, 0x10000, RZ ;  /* 0x0001000021227824 */ /* 0x000fc400078e00ff */
[----:B------:R-:W-:Y:S02]  /*cc00*/  FFMA.FTZ R32, R32, R37, R41 ;  /* 0x0000002520207223 */ /* 0x000fe40000010029 */
[----:B------:R-:W-:Y:S02]  /*cc10*/  FMUL.FTZ R37, R14, R10 ;  /* 0x0000000a0e257220 */ /* 0x000fe40000410000 */
[-C--:B------:R-:W-:Y:S01]  /*cc20*/  FFMA.FTZ R39, R39, R12.reuse, R8 ;  /* 0x0000000c27277223 */ /* 0x080fe20000010008 */
[----:B------:R-:W-:Y:S01]  /*cc30*/  LOP3.LUT R8, R29, 0xffff0000, RZ, 0xc0, !PT ;  /* 0xffff00001d087812 */ /* 0x000fe200078ec0ff */
[----:B------:R-:W-:Y:S01]  /*cc40*/  FFMA.FTZ R36, R47, R12, -R36 ;  /* 0x0000000c2f247223 */ /* 0x000fe20000010824 */
[----:B------:R-:W-:Y:S01]  /*cc50*/  LOP3.LUT R12, R33, 0xffff0000, RZ, 0xc0, !PT ;  /* 0xffff0000210c7812 */ /* 0x000fe200078ec0ff */
[C---:B------:R-:W-:Y:S02]  /*cc60*/  FMUL.FTZ R10, R34.reuse, R10 ;  /* 0x0000000a220a7220 */ /* 0x040fe40000410000 */
[----:B------:R-:W-:-:S02]  /*cc70*/  FFMA.FTZ R37, R34, R13, -R37 ;  /* 0x0000000d22257223 */ /* 0x000fc40000010825 */
[----:B------:R-:W-:Y:S01]  /*cc80*/  FFMA.FTZ R29, R14, R13, R10 ;  /* 0x0000000d0e1d7223 */ /* 0x000fe2000001000a */
[----:B------:R-:W-:Y:S01]  /*cc90*/  F2FP.BF16.PACK_AB R10, R30, R15 ;  /* 0x0000000f1e0a723e */ /* 0x000fe200000010ff */
[-C--:B------:R-:W-:Y:S01]  /*cca0*/  FMUL.FTZ R13, R31, R48.reuse ;  /* 0x000000301f0d7220 */ /* 0x080fe20000410000 */
[----:B------:R-:W-:Y:S01]  /*ccb0*/  F2FP.BF16.PACK_AB R14, R46, R9 ;  /* 0x000000092e0e723e */ /* 0x000fe200000010ff */
[-C--:B------:R-:W-:Y:S02]  /*ccc0*/  FMUL.FTZ R34, R8, R11.reuse ;  /* 0x0000000b08227220 */ /* 0x080fe40000410000 */
[C---:B------:R-:W-:Y:S02]  /*ccd0*/  FMUL.FTZ R48, R35.reuse, R48 ;  /* 0x0000003023307220 */ /* 0x040fe40000410000 */
[----:B------:R-:W-:Y:S02]  /*cce0*/  FMUL.FTZ R11, R12, R11 ;  /* 0x0000000b0c0b7220 */ /* 0x000fe40000410000 */
[----:B------:R-:W-:-:S02]  /*ccf0*/  FFMA.FTZ R13, R35, R40, -R13 ;  /* 0x00000028230d7223 */ /* 0x000fc4000001080d */
[-C--:B------:R-:W-:Y:S01]  /*cd00*/  FFMA.FTZ R34, R12, R45.reuse, -R34 ;  /* 0x0000002d0c227223 */ /* 0x080fe20000010822 */
[----:B------:R-:W-:Y:S01]  /*cd10*/  F2FP.BF16.PACK_AB R12, R49, R42 ;  /* 0x0000002a310c723e */ /* 0x000fe200000010ff */
[----:B------:R-:W-:Y:S01]  /*cd20*/  FFMA.FTZ R40, R31, R40, R48 ;  /* 0x000000281f287223 */ /* 0x000fe20000010030 */
[----:B------:R-:W-:Y:S01]  /*cd30*/  F2FP.BF16.PACK_AB R13, R13, R36 ;  /* 0x000000240d0d723e */ /* 0x000fe200000010ff */
[----:B------:R-:W-:Y:S01]  /*cd40*/  FFMA.FTZ R38, R8, R45, R11 ;  /* 0x0000002d08267223 */ /* 0x000fe2000001000b */
[----:B------:R-:W-:Y:S02]  /*cd50*/  F2FP.BF16.PACK_AB R15, R34, R37 ;  /* 0x00000025220f723e */ /* 0x000fe400000010ff */
[----:B------:R-:W-:Y:S02]  /*cd60*/  F2FP.BF16.PACK_AB R8, R32, R43 ;  /* 0x0000002b2008723e */ /* 0x000fe400000010ff */
[----:B------:R-:W-:Y:S01]  /*cd70*/  F2FP.BF16.PACK_AB R9, R40, R39 ;  /* 0x000000272809723e */ /* 0x000fe200000010ff */
[----:B------:R1:W-:Y:S01]  /*cd80*/  STS.128 [R28+0xc100], R12 ;  /* 0x00c1000c1c007388 */ /* 0x0003e20000000c00 */
[----:B------:R-:W-:-:S05]  /*cd90*/  F2FP.BF16.PACK_AB R11, R38, R29 ;  /* 0x0000001d260b723e */ /* 0x000fca00000010ff */
[----:B------:R1:W-:Y:S02]  /*cda0*/  STS.128 [R25+0xc100], R8 ;  /* 0x00c1000819007388 */ /* 0x0003e40000000c00 */
.L_x_1812:
[----:B------:R-:W-:Y:S05]  /*cdb0*/  BSYNC B2 ;  /* 0x0000000000027941 */ /* 0x000fea0003800000 */
.L_x_1796:
[----:B------:R-:W-:Y:S01]  /*cdc0*/  IMAD R24, R24, c[0x0][0x208], RZ ;  /* 0x0000820018187a24 */ /* 0x000fe200078e02ff */
[----:B------:R-:W-:-:S04]  /*cdd0*/  DEPBAR.LE SB0, 0x0 ;  /* 0x000080000000791a */ /* 0x000fc80000000000 */
[C---:B-1----:R-:W-:Y:S01]  /*cde0*/  IMAD.WIDE.U32 R10, R207.reuse, c[0x0][0x208], RZ ;  /* 0x00008200cf0a7a25 */ /* 0x042fe200078e00ff */
[----:B------:R-:W-:Y:S01]  /*cdf0*/  BAR.SYNC.DEFER_BLOCKING 0x0 ;  /* 0x0000000000007b1d */ /* 0x000fe20000010000 */
[----:B------:R-:W-:Y:S02]  /*ce00*/  ISETP.GE.AND P2, PT, R18, c[0x0][0x1d4], PT ;  /* 0x0000750012007a0c */ /* 0x000fe40003f46270 */
[----:B------:R-:W-:Y:S01]  /*ce10*/  IMAD R9, R207, c[0x0][0x20c], R24 ;  /* 0x00008300cf097a24 */ /* 0x000fe200078e0218 */
[----:B------:R-:W-:Y:S01]  /*ce20*/  P2R R8, PR, RZ, 0x8 ;  /* 0x00000008ff087803 */ /* 0x000fe20000000000 */
[----:B------:R-:W-:Y:S02]  /*ce30*/  IMAD.MOV.U32 R14, RZ, RZ, R10 ;  /* 0x000000ffff0e7224 */ /* 0x000fe400078e000a */
[----:B------:R-:W-:Y:S01]  /*ce40*/  IMAD.IADD R15, R11, 0x1, R9 ;  /* 0x000000010b0f7824 */ /* 0x000fe200078e0209 */
[----:B------:R-:W-:Y:S01]  /*ce50*/  SHF.R.S32.HI R9, RZ, 0x4, R22 ;  /* 0x00000004ff097819 */ /* 0x000fe20000011416 */
[----:B------:R-:W-:-:S02]  /*ce60*/  IMAD R11, R23, c[0x0][0x218], RZ ;  /* 0x00008600170b7a24 */ /* 0x000fc400078e02ff */
[----:B------:R-:W-:Y:S01]  /*ce70*/  IMAD.WIDE.U32 R14, R206, c[0x0][0x218], R14 ;  /* 0x00008600ce0e7a25 */ /* 0x000fe200078e000e */
[----:B------:R-:W-:-:S03]  /*ce80*/  LEA.HI R22, R22, R9, RZ, 0x1 ;  /* 0x0000000916167211 */ /* 0x000fc600078f08ff */
[----:B------:R-:W-:Y:S01]  /*ce90*/  IMAD R11, R206, c[0x0][0x21c], R11 ;  /* 0x00008700ce0b7a24 */ /* 0x000fe200078e020b */
[----:B------:R-:W-:Y:S01]  /*cea0*/  IADD3 R27, P0, R26, R14, RZ ;  /* 0x0000000e1a1b7210 */ /* 0x000fe20007f1e0ff */
[----:B------:R-:W-:Y:S02]  /*ceb0*/  IMAD.SHL.U32 R12, R16, 0x40, RZ ;  /* 0x00000040100c7824 */ /* 0x000fe400078e00ff */
[----:B------:R-:W-:Y:S01]  /*cec0*/  IMAD.SHL.U32 R10, R21, 0x8, RZ ;  /* 0x00000008150a7824 */ /* 0x000fe200078e00ff */
[----:B------:R-:W-:Y:S01]  /*ced0*/  IADD3.X R14, R202, R15, R11, P0, !PT ;  /* 0x0000000fca0e7210 */ /* 0x000fe200007fe40b */
[----:B------:R-:W-:Y:S01]  /*cee0*/  IMAD.WIDE R24, R134, 0x2, RZ ;  /* 0x0000000286187825 */ /* 0x000fe200078e02ff */
[----:B------:R-:W-:Y:S02]  /*cef0*/  LOP3.LUT R11, R12, 0x1c0, RZ, 0xc0, !PT ;  /* 0x000001c00c0b7812 */ /* 0x000fe400078ec0ff */
[----:B------:R-:W-:Y:S01]  /*cf00*/  LEA R21, P0, R27, c[0x0][0x1f8], 0x1 ;  /* 0x00007e001b157a11 */ /* 0x000fe200078008ff */
[----:B------:R-:W-:Y:S01]  /*cf10*/  IMAD.SHL.U32 R82, R7, 0x40, RZ ;  /* 0x0000004007527824 */ /* 0x000fe200078e00ff */
[----:B------:R-:W-:Y:S01]  /*cf20*/  LOP3.LUT R12, R22, 0xfffffffe, RZ, 0xc0, !PT ;  /* 0xfffffffe160c7812 */ /* 0x000fe200078ec0ff */
[----:B------:R-:W-:Y:S01]  /*cf30*/  IMAD.SHL.U32 R208, R2, 0x2, RZ ;  /* 0x0000000202d07824 */ /* 0x000fe200078e00ff */
[----:B------:R-:W-:Y:S01]  /*cf40*/  LOP3.LUT R22, R11, 0x8, R10, 0xf8, !PT ;  /* 0x000000080b167812 */ /* 0x000fe200078ef80a */
[----:B------:R-:W1:Y:S01]  /*cf50*/  SHFL.IDX PT, R72, R21, 0x1, 0x181f ;  /* 0x00381f0015487f89 */ /* 0x000e6200000e0000 */
[----:B------:R-:W-:Y:S01]  /*cf60*/  SHF.R.U32.HI R11, RZ, 0x3, R11 ;  /* 0x00000003ff0b7819 */ /* 0x000fe2000001160b */
[----:B------:R-:W-:Y:S01]  /*cf70*/  IMAD.IADD R12, R9, 0x1, -R12 ;  /* 0x00000001090c7824 */ /* 0x000fe200078e0a0c */
[----:B------:R-:W-:Y:S01]  /*cf80*/  LEA.HI.X R14, R27, c[0x0][0x1fc], R14, 0x1, P0 ;  /* 0x00007f001b0e7a11 */ /* 0x000fe200000f0c0e */
[----:B------:R-:W2:Y:S01]  /*cf90*/  SHFL.IDX PT, R10, R21, RZ, 0x181f ;  /* 0x00181fff150a7589 */ /* 0x000ea200000e0000 */
[----:B------:R-:W-:-:S02]  /*cfa0*/  LOP3.LUT R197, R22, R11, RZ, 0x3c, !PT ;  /* 0x0000000b16c57212 */ /* 0x000fc400078e3cff */
[----:B------:R-:W-:Y:S01]  /*cfb0*/  LOP3.LUT P0, RZ, R16, 0x2, RZ, 0xc0, !PT ;  /* 0x0000000210ff7812 */ /* 0x000fe2000780c0ff */
[----:B------:R-:W3:Y:S01]  /*cfc0*/  SHFL.IDX PT, R11, R14, RZ, 0x181f ;  /* 0x00181fff0e0b7589 */ /* 0x000ee200000e0000 */
[----:B------:R-:W-:Y:S01]  /*cfd0*/  SHF.R.S32.HI R15, RZ, 0x1f, R18 ;  /* 0x0000001fff0f7819 */ /* 0x000fe20000011412 */
[----:B------:R-:W-:Y:S01]  /*cfe0*/  IMAD R197, R12, 0x200, R197 ;  /* 0x000002000cc57824 */ /* 0x000fe200078e02c5 */
[----:B------:R-:W-:Y:S01]  /*cff0*/  SHF.R.S32.HI R22, RZ, 0x1f, R17 ;  /* 0x0000001fff167819 */ /* 0x000fe20000011411 */
[----:B------:R4:W5:Y:S01]  /*d000*/  SHFL.IDX PT, R9, R14, 0x1, 0x181f ;  /* 0x00381f000e097f89 */ /* 0x00096200000e0000 */
[----:B------:R-:W-:Y:S01]  /*d010*/  LEA.HI R144, R15, R18, RZ, 0x3 ;  /* 0x000000120f907211 */ /* 0x000fe200078f18ff */
[----:B------:R-:W-:Y:S01]  /*d020*/  IMAD.SHL.U32 R197, R197, 0x2, RZ ;  /* 0x00000002c5c57824 */ /* 0x000fe200078e00ff */
[----:B------:R-:W-:Y:S02]  /*d030*/  LEA.HI R135, R22, R17, RZ, 0x3 ;  /* 0x0000001116877211 */ /* 0x000fe400078f18ff */
[----:B------:R-:W-:-:S02]  /*d040*/  LOP3.LUT R144, R144, 0xfffffff8, RZ, 0xc0, !PT ;  /* 0xfffffff890907812 */ /* 0x000fc400078ec0ff */
[C---:B------:R-:W-:Y:S01]  /*d050*/  IADD3 R13, R197.reuse, 0x6100, RZ ;  /* 0x00006100c50d7810 */ /* 0x040fe20007ffe0ff */
[----:B------:R-:W-:Y:S01]  /*d060*/  LDSM.16.M88.4 R28, [R197+0x6100] ;  /* 0x00610000c51c783b */ /* 0x000fe20000000200 */
[----:B------:R-:W-:Y:S01]  /*d070*/  IADD3 R196, R197, 0x6120, RZ ;  /* 0x00006120c5c47810 */ /* 0x000fe20007ffe0ff */
[----:B------:R-:W-:Y:S01]  /*d080*/  IMAD.WIDE R22, R144, 0x2, RZ ;  /* 0x0000000290167825 */ /* 0x000fe200078e02ff */
[----:B------:R-:W-:Y:S01]  /*d090*/  @P0 IADD3 R196, R13, -0x20, RZ ;  /* 0xffffffe00dc40810 */ /* 0x000fe20007ffe0ff */
[----:B------:R-:W-:Y:S01]  /*d0a0*/  LDSM.16.M88.4 R40, [R197+0x7900] ;  /* 0x00790000c528783b */ /* 0x000fe20000000200 */
[----:B------:R-:W-:Y:S01]  /*d0b0*/  LOP3.LUT R135, R135, 0xfffffff8, RZ, 0xc0, !PT ;  /* 0xfffffff887877812 */ /* 0x000fe200078ec0ff */
[----:B------:R-:W-:Y:S01]  /*d0c0*/  IMAD.SHL.U32 R13, R12, 0x8, RZ ;  /* 0x000000080c0d7824 */ /* 0x000fe200078e00ff */
[----:B-1----:R-:W-:Y:S01]  /*d0d0*/  IADD3 R46, P0, R24, R72, RZ ;  /* 0x00000048182e7210 */ /* 0x002fe20007f1e0ff */
[----:B------:R-:W-:Y:S01]  /*d0e0*/  LDSM.16.M88.4 R36, [R196] ;  /* 0x00000000c424783b */ /* 0x000fe20000000200 */
[----:B--2---:R-:W-:-:S02]  /*d0f0*/  IADD3 R26, P1, R10, R24, RZ ;  /* 0x000000180a1a7210 */ /* 0x004fc40007f3e0ff */
[----:B------:R-:W-:Y:S01]  /*d100*/  LOP3.LUT R82, R82, 0xfffffe00, RZ, 0xc0, !PT ;  /* 0xfffffe0052527812 */ /* 0x000fe200078ec0ff */
[----:B------:R-:W-:Y:S01]  /*d110*/  LDSM.16.M88.4 R68, [R196+0x800] ;  /* 0x00080000c444783b */ /* 0x000fe20000000200 */
[----:B------:R-:W-:Y:S01]  /*d120*/  IADD3 R187, R196, 0x800, RZ ;  /* 0x00000800c4bb7810 */ /* 0x000fe20007ffe0ff */
[----:B---3--:R-:W-:Y:S01]  /*d130*/  IMAD.X R27, R11, 0x1, R25, P1 ;  /* 0x000000010b1b7824 */ /* 0x008fe200008e0619 */
[----:B------:R-:W-:Y:S01]  /*d140*/  IADD3 R24, P1, R10, R22, RZ ;  /* 0x000000160a187210 */ /* 0x000fe20007f3e0ff */
[----:B----4-:R-:W-:Y:S01]  /*d150*/  IMAD.SHL.U32 R14, R20, 0x40, RZ ;  /* 0x00000040140e7824 */ /* 0x010fe200078e00ff */
[----:B------:R-:W-:Y:S01]  /*d160*/  LDSM.16.M88.4 R64, [R196+0x1000] ;  /* 0x00100000c440783b */ /* 0x000fe20000000200 */
[----:B------:R-:W-:Y:S01]  /*d170*/  IMAD.WIDE R20, R135, 0x2, RZ ;  /* 0x0000000287147825 */ /* 0x000fe200078e02ff */
[----:B------:R-:W-:Y:S02]  /*d180*/  IADD3 R186, R196, 0x1000, RZ ;  /* 0x00001000c4ba7810 */ /* 0x000fe40007ffe0ff */
[----:B------:R-:W-:Y:S01]  /*d190*/  LOP3.LUT R14, R14, 0x1c0, RZ, 0xc0, !PT ;  /* 0x000001c00e0e7812 */ /* 0x000fe200078ec0ff */
[----:B-----5:R-:W-:Y:S01]  /*d1a0*/  IMAD.X R47, R25, 0x1, R9, P0 ;  /* 0x00000001192f7824 */ /* 0x020fe200000e0609 */
[----:B------:R-:W-:Y:S01]  /*d1b0*/  IADD3 R74, P0, R22, R72, RZ ;  /* 0x00000048164a7210 */ /* 0x000fe20007f1e0ff */
[----:B------:R-:W-:Y:S01]  /*d1c0*/  IMAD.X R25, R11, 0x1, R23, P1 ;  /* 0x000000010b197824 */ /* 0x000fe200008e0617 */
[----:B------:R-:W-:Y:S01]  /*d1d0*/  LOP3.LUT R13, R14, 0x8, R13, 0xf8, !PT ;  /* 0x000000080e0d7812 */ /* 0x000fe200078ef80d */
[----:B------:R-:W-:Y:S01]  /*d1e0*/  LDSM.16.M88.4 R60, [R196+0x1800] ;  /* 0x00180000c43c783b */ /* 0x000fe20000000200 */
[----:B------:R-:W-:Y:S01]  /*d1f0*/  SHF.R.U32.HI R12, RZ, 0x3, R14 ;  /* 0x00000003ff0c7819 */ /* 0x000fe2000001160e */
[----:B------:R-:W-:Y:S01]  /*d200*/  IMAD.X R75, R23, 0x1, R9, P0 ;  /* 0x00000001174b7824 */ /* 0x000fe200000e0609 */
[----:B------:R-:W-:-:S02]  /*d210*/  IADD3 R10, P1, R10, R20, RZ ;  /* 0x000000140a0a7210 */ /* 0x000fc40007f3e0ff */
[----:B------:R-:W-:Y:S01]  /*d220*/  LOP3.LUT R7, R13, R12, RZ, 0x3c, !PT ;  /* 0x0000000c0d077212 */ /* 0x000fe200078e3cff */
[----:B------:R-:W-:Y:S01]  /*d230*/  IMAD R12, R19, 0x400, R82 ;  /* 0x00000400130c7824 */ /* 0x000fe200078e0252 */
[----:B------:R-:W-:Y:S01]  /*d240*/  IADD3 R72, P0, R20, R72, RZ ;  /* 0x0000004814487210 */ /* 0x000fe20007f1e0ff */
[----:B------:R-:W-:Y:S01]  /*d250*/  IMAD.X R11, R11, 0x1, R21, P1 ;  /* 0x000000010b0b7824 */ /* 0x000fe200008e0615 */
[----:B------:R-:W-:Y:S01]  /*d260*/  ISETP.GE.AND P1, PT, R134, c[0x0][0x1d4], PT ;  /* 0x0000750086007a0c */ /* 0x000fe20003f26270 */
[----:B------:R-:W-:Y:S01]  /*d270*/  IMAD.IADD R2, R7, 0x1, R12 ;  /* 0x0000000107027824 */ /* 0x000fe200078e020c */
[----:B------:R-:W-:Y:S01]  /*d280*/  IADD3 R185, R196, 0x1800, RZ ;  /* 0x00001800c4b97810 */ /* 0x000fe20007ffe0ff */
[----:B------:R-:W-:Y:S01]  /*d290*/  IMAD.X R73, R21, 0x1, R9, P0 ;  /* 0x0000000115497824 */ /* 0x000fe200000e0609 */
[----:B------:R-:W-:Y:S01]  /*d2a0*/  ISETP.LT.OR P0, PT, R44, 0x1, P1 ;  /* 0x000000012c00780c */ /* 0x000fe20000f01670 */
[----:B------:R-:W-:Y:S01]  /*d2b0*/  IMAD.SHL.U32 R198, R2, 0x2, RZ ;  /* 0x0000000202c67824 */ /* 0x000fe200078e00ff */
[----:B------:R-:W-:Y:S01]  /*d2c0*/  LDSM.16.M88.4 R20, [R197+0x6900] ;  /* 0x00690000c514783b */ /* 0x000fe20000000200 */
[----:B------:R-:W-:Y:S01]  /*d2d0*/  ISETP.LT.OR P1, PT, R44, 0x21, P1 ;  /* 0x000000212c00780c */ /* 0x000fe20000f21670 */
[----:B------:R-:W-:Y:S01]  /*d2e0*/  IMAD.MOV.U32 R2, RZ, RZ, 0x40 ;  /* 0x00000040ff027424 */ /* 0x000fe200078e00ff */
[----:B------:R-:W-:Y:S01]  /*d2f0*/  IADD3 R183, R196, 0x2000, RZ ;  /* 0x00002000c4b77810 */ /* 0x000fe20007ffe0ff */
[----:B------:R-:W1:Y:S01]  /*d300*/  LDSM.16.M88.4 R76, [R198+0xc100] ;  /* 0x00c10000c64c783b */ /* 0x000e620000000200 */
[--C-:B------:R-:W-:Y:S01]  /*d310*/  IMAD R194, R0, 0x2, R198.reuse ;  /* 0x0000000200c27824 */ /* 0x100fe200078e02c6 */
[C---:B------:R-:W-:Y:S01]  /*d320*/  IADD3 R182, R196.reuse, 0x2800, RZ ;  /* 0x00002800c4b67810 */ /* 0x040fe20007ffe0ff */
[C---:B------:R-:W-:Y:S01]  /*d330*/  IMAD R193, R5.reuse, 0x2, R198 ;  /* 0x0000000205c17824 */ /* 0x040fe200078e02c6 */
[----:B------:R-:W2:Y:S01]  /*d340*/  LDSM.16.M88.4 R12, [R197+0x7100] ;  /* 0x00710000c50c783b */ /* 0x000ea20000000200 */
[----:B------:R-:W-:Y:S01]  /*d350*/  IMAD R191, R5, 0x2, R194 ;  /* 0x0000000205bf7824 */ /* 0x000fe200078e02c2 */
[----:B------:R-:W-:-:S02]  /*d360*/  IADD3 R181, R196, 0x3000, RZ ;  /* 0x00003000c4b57810 */ /* 0x000fc40007ffe0ff */
[----:B------:R-:W3:Y:S01]  /*d370*/  LDSM.16.M88.4 R56, [R194+0xc100] ;  /* 0x00c10000c238783b */ /* 0x000ee20000000200 */
[C---:B------:R-:W-:Y:S02]  /*d380*/  IADD3 R180, R196.reuse, 0x3800, RZ ;  /* 0x00003800c4b47810 */ /* 0x040fe40007ffe0ff */
[----:B------:R-:W-:Y:S01]  /*d390*/  IADD3 R179, R196, 0x4000, RZ ;  /* 0x00004000c4b37810 */ /* 0x000fe20007ffe0ff */
[----:B------:R-:W-:Y:S01]  /*d3a0*/  @!PT LDS RZ, [RZ] ;  /* 0x00000000fffff984 */ /* 0x000fe20000000800 */
[----:B------:R-:W-:Y:S01]  /*d3b0*/  @!PT LDS RZ, [RZ] ;  /* 0x00000000fffff984 */ /* 0x000fe20000000800 */
[----:B------:R-:W-:Y:S01]  /*d3c0*/  @!PT LDS RZ, [RZ] ;  /* 0x00000000fffff984 */ /* 0x000fe20000000800 */
[----:B------:R4:W-:Y:S01]  /*d3d0*/  LDGSTS.E.BYPASS.LTC128B.128 [R208+0x100], [R26.64], !P0 ;  /* 0x001000001ad07fae */ /* 0x0009e2000c101d46 */
[----:B------:R-:W-:Y:S02]  /*d3e0*/  ISETP.LT.OR P0, PT, R44, 0x1, P2 ;  /* 0x000000012c00780c */ /* 0x000fe40001701670 */
[C---:B------:R-:W-:Y:S02]  /*d3f0*/  IADD3 R178, R196.reuse, 0x4800, RZ ;  /* 0x00004800c4b27810 */ /* 0x040fe40007ffe0ff */
[C---:B------:R-:W-:Y:S02]  /*d400*/  IADD3 R177, R196.reuse, 0x5000, RZ ;  /* 0x00005000c4b17810 */ /* 0x040fe40007ffe0ff */
[----:B------:R-:W-:-:S07]  /*d410*/  IADD3 R176, R196, 0x5800, RZ ;  /* 0x00005800c4b07810 */ /* 0x000fce0007ffe0ff */
[----:B------:R4:W-:Y:S01]  /*d420*/  LDGSTS.E.BYPASS.LTC128B.128 [R208+0x2100], [R24.64], !P0 ;  /* 0x0210000018d07fae */ /* 0x0009e2000c101d46 */
[----:B------:R-:W-:-:S04]  /*d430*/  ISETP.GE.AND P0, PT, R17, c[0x0][0x1d4], PT ;  /* 0x0000750011007a0c */ /* 0x000fc80003f06270 */
[C---:B------:R-:W-:Y:S02]  /*d440*/  ISETP.LT.OR P3, PT, R44.reuse, 0x1, P0 ;  /* 0x000000012c00780c */ /* 0x040fe40000761670 */
[----:B------:R-:W-:Y:S01]  /*d450*/  ISETP.LT.OR P0, PT, R44, 0x21, P0 ;  /* 0x000000212c00780c */ /* 0x000fe20000701670 */
[C---:B-1----:R-:W-:Y:S10]  /*d460*/  HMMA.16816.F32.BF16 R32, R76.reuse, R28, RZ ;  /* 0x0000001c4c20723c */ /* 0x042ff400000418ff */
[----:B------:R1:W-:Y:S01]  /*d470*/  LDGSTS.E.BYPASS.LTC128B.128 [R208+0x4100], [R10.64], !P3 ;  /* 0x041000000ad07fae */ /* 0x0003e2000d901d46 */
[----:B------:R-:W-:Y:S01]  /*d480*/  ISETP.NE.AND P3, PT, R8, RZ, PT ;  /* 0x000000ff0800720c */ /* 0x000fe20003f65270 */
[----:B------:R-:W-:Y:S02]  /*d490*/  HMMA.16816.F32.BF16 R28, R76, R30, RZ ;  /* 0x0000001e4c1c723c */ /* 0x000fe400000418ff */
[----:B------:R5:W-:Y:S01]  /*d4a0*/  LDGSTS.E.BYPASS.LTC128B.128 [R208+0x1100], [R46.64], !P1 ;  /* 0x011000002ed07fae */ /* 0x000be2000c901d46 */
[----:B------:R-:W-:-:S04]  /*d4b0*/  LOP3.LUT P1, RZ, R16, 0x4, RZ, 0xc0, !PT ;  /* 0x0000000410ff7812 */ /* 0x000fc8000782c0ff */
[----:B------:R-:W-:Y:S02]  /*d4c0*/  SEL R2, R2, 0xffffffc0, !P1 ;  /* 0xffffffc002027807 */ /* 0x000fe40004800000 */
[----:B------:R-:W-:Y:S01]  /*d4d0*/  ISETP.LT.OR P1, PT, R44, 0x21, P2 ;  /* 0x000000212c00780c */ /* 0x000fe20001721670 */
[C---:B----4-:R-:W-:Y:S01]  /*d4e0*/  HMMA.16816.F32.BF16 R24, R76.reuse, R20, RZ ;  /* 0x000000144c18723c */ /* 0x050fe200000418ff */
[----:B------:R-:W-:Y:S01]  /*d4f0*/  ISETP.GE.AND P2, PT, R85, 0x41, PT ;  /* 0x000000415500780c */ /* 0x000fe20003f46270 */
[----:B------:R-:W-:Y:S02]  /*d500*/  IMAD.IADD R192, R197, 0x1, R2 ;  /* 0x00000001c5c07824 */ /* 0x000fe400078e0202 */
[----:B------:R-:W-:Y:S01]  /*d510*/  IMAD.IADD R184, R2, 0x1, R196 ;  /* 0x0000000102b87824 */ /* 0x000fe200078e02c4 */
[----:B------:R-:W-:Y:S02]  /*d520*/  LOP3.LUT R2, R7, R82, RZ, 0xfc, !PT ;  /* 0x0000005207027212 */ /* 0x000fe400078efcff */
[----:B------:R-:W-:Y:S01]  /*d530*/  SHF.R.S32.HI R7, RZ, 0x1f, R134 ;  /* 0x0000001fff077819 */ /* 0x000fe20000011486 */
[C---:B--2---:R-:W-:Y:S04]  /*d540*/  HMMA.16816.F32.BF16 R16, R76.reuse, R12, RZ ;  /* 0x0000000c4c10723c */ /* 0x044fe800000418ff */
[----:B------:R2:W-:Y:S04]  /*d550*/  LDGSTS.E.BYPASS.LTC128B.128 [R208+0x3100], [R74.64], !P1 ;  /* 0x031000004ad07fae */ /* 0x0005e8000c901d46 */
[C---:B------:R-:W-:Y:S01]  /*d560*/  HMMA.16816.F32.BF16 R20, R76.reuse, R22, RZ ;  /* 0x000000164c14723c */ /* 0x040fe200000418ff */
[----:B------:R2:W-:Y:S04]  /*d570*/  LDGSTS.E.BYPASS.LTC128B.128 [R208+0x5100], [R72.64], !P0 ;  /* 0x0510000048d07fae */ /* 0x0005e8000c101d46 */
[----:B------:R-:W-:Y:S03]  /*d580*/  LDSM.16.M88.4 R52, [R193+0xc100] ;  /* 0x00c10000c134783b */ /* 0x000fe60000000200 */
[C---:B------:R-:W-:Y:S01]  /*d590*/  HMMA.16816.F32.BF16 R12, R76.reuse, R14, RZ ;  /* 0x0000000e4c0c723c */ /* 0x040fe200000418ff */
[----:B------:R-:W4:Y:S04]  /*d5a0*/  LDSM.16.M88.4 R48, [R192+0x6100] ;  /* 0x00610000c030783b */ /* 0x000f280000000200 */
[----:B-----5:R-:W5:Y:S03]  /*d5b0*/  LDSM.16.M88.4 R44, [R192+0x6900] ;  /* 0x00690000c02c783b */ /* 0x020f660000000200 */
[C---:B-1----:R-:W-:Y:S01]  /*d5c0*/  HMMA.16816.F32.BF16 R8, R76.reuse, R40, RZ ;  /* 0x000000284c08723c */ /* 0x042fe200000418ff */
[----:B------:R-:W0:Y:S07]  /*d5d0*/  LDGDEPBAR ;  /* 0x00000000000079af */ /* 0x000e2e0000000000 */
[----:B------:R-:W-:Y:S01]  /*d5e0*/  HMMA.16816.F32.BF16 R76, R76, R42, RZ ;  /* 0x0000002a4c4c723c */ /* 0x000fe200000418ff */
[----:B------:R-:W1:Y:S04]  /*d5f0*/  LDSM.16.M88.4 R40, [R192+0x7100] ;  /* 0x00710000c028783b */ /* 0x000e680000000200 */
[----:B--2---:R-:W-:Y:S03]  /*d600*/  LDSM.16.M88.4 R72, [R191+0xc100] ;  /* 0x00c10000bf48783b */ /* 0x004fe60000000200 */
[C---:B---3--:R-:W-:Y:S08]  /*d610*/  HMMA.16816.F32.BF16 R32, R56.reuse, R36, R32 ;  /* 0x000000243820723c */ /* 0x048ff00000041820 */
[C---:B------:R-:W-:Y:S01]  /*d620*/  HMMA.16816.F32.BF16 R28, R56.reuse, R38, R28 ;  /* 0x00000026381c723c */ /* 0x040fe2000004181c */
[----:B------:R-:W2:Y:S07]  /*d630*/  LDSM.16.M88.4 R36, [R192+0x7900] ;  /* 0x00790000c024783b */ /* 0x000eae0000000200 */
[C---:B------:R-:W-:Y:S08]  /*d640*/  HMMA.16816.F32.BF16 R24, R56.reuse, R68, R24 ;  /* 0x000000443818723c */ /* 0x040ff00000041818 */
[C---:B------:R-:W-:Y:S01]  /*d650*/  HMMA.16816.F32.BF16 R20, R56.reuse, R70, R20 ;  /* 0x000000463814723c */ /* 0x040fe20000041814 */
[----:B------:R-:W3:Y:S07]  /*d660*/  LDSM.16.M88.4 R68, [R184] ;  /* 0x00000000b844783b */ /* 0x000eee0000000200 */
[C---:B------:R-:W-:Y:S08]  /*d670*/  HMMA.16816.F32.BF16 R16, R56.reuse, R64, R16 ;  /* 0x000000403810723c */ /* 0x040ff00000041810 */
[C---:B------:R-:W-:Y:S01]  /*d680*/  HMMA.16816.F32.BF16 R12, R56.reuse, R66, R12 ;  /* 0x00000042380c723c */ /* 0x040fe2000004180c */
[----:B------:R-:W1:Y:S07]  /*d690*/  LDSM.16.M88.4 R64, [R184+0x800] ;  /* 0x00080000b840783b */ /* 0x000e6e0000000200 */
[C---:B------:R-:W-:Y:S08]  /*d6a0*/  HMMA.16816.F32.BF16 R8, R56.reuse, R60, R8 ;  /* 0x0000003c3808723c */ /* 0x040ff00000041808 */
[----:B------:R-:W-:Y:S01]  /*d6b0*/  HMMA.16816.F32.BF16 R76, R56, R62, R76 ;  /* 0x0000003e384c723c */ /* 0x000fe2000004184c */
[----:B------:R-:W2:Y:S04]  /*d6c0*/  LDSM.16.M88.4 R60, [R184+0x1000] ;  /* 0x00100000b83c783b */ /* 0x000ea80000000200 */
[----:B------:R-:W2:Y:S03]  /*d6d0*/  LDSM.16.M88.4 R56, [R184+0x1800] ;  /* 0x00180000b838783b */ /* 0x000ea60000000200 */
[C---:B----4-:R-:W-:Y:S08]  /*d6e0*/  HMMA.16816.F32.BF16 R32, R52.reuse, R48, R32 ;  /* 0x000000303420723c */ /* 0x050ff00000041820 */
[C---:B------:R-:W-:Y:S01]  /*d6f0*/  HMMA.16816.F32.BF16 R28, R52.reuse, R50, R28 ;  /* 0x00000032341c723c */ /* 0x040fe2000004181c */
[----:B------:R-:W-:Y:S07]  /*d700*/  LDSM.16.M88.4 R48, [R197+0x8100] ;  /* 0x00810000c530783b */ /* 0x000fee0000000200 */
[C---:B-----5:R-:W-:Y:S08]  /*d710*/  HMMA.16816.F32.BF16 R24, R52.reuse, R44, R24 ;  /* 0x0000002c3418723c */ /* 0x060ff00000041818 */
        /* <DEDUP_REMOVED lines=107> */
[C---:B--2---:R-:W-:Y:S07]  /*ddd0*/  HMMA.16816.F32.BF16 R8, R52.reuse, R36, R8 ;  /* 0x000000243408723c */ /* 0x044fee0000041808 */
[----:B------:R-:W-:Y:S01]  /*dde0*/  SHF.R.S32.HI R36, RZ, 0x1f, R135 ;  /* 0x0000001fff247819 */ /* 0x000fe20000011487 */
[----:B------:R-:W-:Y:S07]  /*ddf0*/  HMMA.16816.F32.BF16 R76, R52, R38, R76 ;  /* 0x00000026344c723c */ /* 0x000fee000004184c */
[----:B------:R-:W-:Y:S01]  /*de00*/  SHF.R.S32.HI R39, RZ, 0x1f, R144 ;  /* 0x0000001fff277819 */ /* 0x000fe20000011490 */
        /* <DEDUP_REMOVED lines=21> */
[----:B------:R1:W2:Y:S01]  /*df60*/  @!P3 LDG.E R206, [R42.64] ;  /* 0x000000062aceb981 */ /* 0x0002a2000c1e1900 */
[----:B------:R-:W-:Y:S01]  /*df70*/  IMAD.MOV R38, RZ, RZ, -R37 ;  /* 0x000000ffff267224 */ /* 0x000fe200078e0a25 */
[----:B------:R-:W-:Y:S02]  /*df80*/  IADD3 R46, -R6, 0x10, RZ ;  /* 0x00000010062e7810 */ /* 0x000fe40007ffe1ff */
[----:B------:R-:W-:Y:S01]  /*df90*/  SHF.L.U64.HI R39, R144, 0x1, R39 ;  /* 0x0000000190277819 */ /* 0x000fe20000010227 */
[----:B------:R-:W-:Y:S01]  /*dfa0*/  IMAD R207, R38, c[0x0][0x2b8], R207 ;  /* 0x0000ae0026cf7a24 */ /* 0x000fe200078e02cf */
[----:B------:R-:W-:Y:S02]  /*dfb0*/  LOP3.LUT R46, R46, 0xf, RZ, 0xc0, !PT ;  /* 0x0000000f2e2e7812 */ /* 0x000fe400078ec0ff */
[----:B------:R-:W-:Y:S01]  /*dfc0*/  SHF.L.U64.HI R36, R135, 0x1, R36 ;  /* 0x0000000187247819 */ /* 0x000fe20000010224 */
[----:B------:R-:W-:Y:S01]  /*dfd0*/  IMAD.WIDE.U32 R40, R207, c[0x0][0x1e0], RZ ;  /* 0x00007800cf287a25 */ /* 0x000fe200078e00ff */
[----:B------:R-:W-:-:S05]  /*dfe0*/  SHF.R.S32.HI R38, RZ, 0x1f, R207 ;  /* 0x0000001fff267819 */ /* 0x000fca00000114cf */
[----:B------:R-:W-:-:S04]  /*dff0*/  IMAD R38, R38, c[0x0][0x1e0], RZ ;  /* 0x0000780026267a24 */ /* 0x000fc800078e02ff */
[----:B------:R-:W-:-:S04]  /*e000*/  IMAD R37, R207, c[0x0][0x1e4], R38 ;  /* 0x00007900cf257a24 */ /* 0x000fc800078e0226 */
[----:B------:R-:W-:Y:S01]  /*e010*/  IMAD.IADD R41, R41, 0x1, R37 ;  /* 0x0000000129297824 */ /* 0x000fe200078e0225 */
[----:B-1----:R-:W-:Y:S01]  /*e020*/  SHF.L.U64.HI R42, R134, 0x1, R7 ;  /* 0x00000001862a7819 */ /* 0x002fe20000010207 */
[----:B------:R-:W-:Y:S01]  /*e030*/  IMAD.SHL.U32 R7, R135, 0x2, RZ ;  /* 0x0000000287077824 */ /* 0x000fe200078e00ff */
[----:B--2---:R-:W-:Y:S01]  /*e040*/  SHF.R.S32.HI R37, RZ, 0x1f, R206 ;  /* 0x0000001fff257819 */ /* 0x004fe200000114ce */
[----:B------:R-:W-:-:S04]  /*e050*/  IMAD.WIDE.U32 R40, R206, c[0x0][0x1f0], R40 ;  /* 0x00007c00ce287a25 */ /* 0x000fc800078e0028 */
[----:B------:R-:W-:Y:S01]  /*e060*/  IMAD R37, R37, c[0x0][0x1f0], RZ ;  /* 0x00007c0025257a24 */ /* 0x000fe200078e02ff */
[----:B------:R-:W-:Y:S02]  /*e070*/  IADD3 R43, P0, R80, R40, RZ ;  /* 0x00000028502b7210 */ /* 0x000fe40007f1e0ff */
[----:B------:R-:W-:Y:S01]  /*e080*/  SEL R40, RZ, 0x10, P6 ;  /* 0x00000010ff287807 */ /* 0x000fe20003000000 */
[----:B------:R-:W-:Y:S01]  /*e090*/  IMAD R38, R206, c[0x0][0x1f4], R37 ;  /* 0x00007d00ce267a24 */ /* 0x000fe200078e0225 */
[----:B------:R-:W-:Y:S02]  /*e0a0*/  SEL R37, RZ, 0x10, P5 ;  /* 0x00000010ff257807 */ /* 0x000fe40002800000 */
[----:B------:R-:W-:Y:S02]  /*e0b0*/  IADD3 R50, -R40, 0x10, RZ ;  /* 0x0000001028327810 */ /* 0x000fe40007ffe1ff */
[----:B------:R-:W-:Y:S01]  /*e0c0*/  IADD3.X R38, R203, R41, R38, P0, !PT ;  /* 0x00000029cb267210 */ /* 0x000fe200007fe426 */
[----:B------:R-:W-:Y:S01]  /*e0d0*/  IMAD.SHL.U32 R41, R134, 0x2, RZ ;  /* 0x0000000286297824 */ /* 0x000fe200078e00ff */
[----:B------:R-:W-:-:S02]  /*e0e0*/  LEA R44, P0, R43, c[0x0][0x1c8], 0x1 ;  /* 0x000072002b2c7a11 */ /* 0x000fc400078008ff */
[----:B------:R-:W-:Y:S02]  /*e0f0*/  LOP3.LUT R50, R50, 0xf, RZ, 0xc0, !PT ;  /* 0x0000000f32327812 */ /* 0x000fe400078ec0ff */
[----:B------:R-:W-:Y:S01]  /*e100*/  LEA.HI.X R43, R43, c[0x0][0x1cc], R38, 0x1, P0 ;  /* 0x000073002b2b7a11 */ /* 0x000fe200000f0c26 */
[----:B------:R-:W1:Y:S01]  /*e110*/  SHFL.IDX PT, R45, R44, 0x1, 0x181f ;  /* 0x00381f002c2d7f89 */ /* 0x000e6200000e0000 */
[----:B------:R-:W-:Y:S01]  /*e120*/  IADD3 R48, -R37, 0x10, RZ ;  /* 0x0000001025307810 */ /* 0x000fe20007ffe1ff */
[----:B------:R-:W-:Y:S02]  /*e130*/  IMAD.SHL.U32 R38, R144, 0x2, RZ ;  /* 0x0000000290267824 */ /* 0x000fe400078e00ff */
        /* <DEDUP_REMOVED lines=25> */
.L_x_1835:
        /* <DEDUP_REMOVED lines=11> */
[----:B-1----:R-:W-:Y:S03]  /*e380*/  LDSM.16.MT88.4 R44, [R190+0x100] ;  /* 0x00010000be2c783b */ /* 0x002fe60000004200 */
        /* <DEDUP_REMOVED lines=350> */
[----:B------:R-:W-:Y:S01]  /*f970*/  IMAD.SHL.U32 R218, R134, 0x2, RZ ;  /* 0x0000000286da7824 */ /* 0x000fe200078e00ff */
[----:B------:R-:W-:Y:S01]  /*f980*/  SHF.R.S32.HI R2, RZ, 0x1f, R135 ;  /* 0x0000001fff027819 */ /* 0x000fe20000011487 */
[----:B------:R-:W-:Y:S01]  /*f990*/  IMAD.SHL.U32 R216, R144, 0x2, RZ ;  /* 0x0000000290d87824 */ /* 0x000fe200078e00ff */
[----:B------:R-:W-:Y:S01]  /*f9a0*/  LEA.HI.SX32 R221, R133, 0xfffffffe, 0x1a ;  /* 0xfffffffe85dd7811 */ /* 0x000fe200078fd2ff */
[----:B------:R-:W-:Y:S01]  /*f9b0*/  IMAD.MOV.U32 R133, RZ, RZ, R132 ;  /* 0x000000ffff857224 */ /* 0x000fe200078e0084 */
[----:B------:R-:W-:Y:S01]  /*f9c0*/  SHF.L.U64.HI R219, R134, 0x1, R219 ;  /* 0x0000000186db7819 */ /* 0x000fe200000102db */
[----:B------:R-:W-:Y:S01]  /*f9d0*/  IMAD.SHL.U32 R214, R135, 0x2, RZ ;  /* 0x0000000287d67824 */ /* 0x000fe200078e00ff */
[----:B------:R-:W-:Y:S01]  /*f9e0*/  SHF.L.U64.HI R217, R144, 0x1, R217 ;  /* 0x0000000190d97819 */ /* 0x000fe200000102d9 */
[----:B------:R-:W-:Y:S01]  /*f9f0*/  IMAD R213, R199, c[0x0][0x210], RZ ;  /* 0x00008400c7d57a24 */ /* 0x000fe200078e02ff */
[----:B------:R-:W-:Y:S01]  /*fa00*/  SHF.L.U64.HI R215, R135, 0x1, R2 ;  /* 0x0000000187d77819 */ /* 0x000fe20000010202 */
[----:B------:R-:W-:Y:S01]  /*fa10*/  ULDC.64 UR4, c[0x0][0x118] ;  /* 0x0000460000047ab9 */ /* 0x000fe20000000a00 */
[----:B------:R-:W-:Y:S01]  /*fa20*/  IADD3 R212, R208, 0x100, RZ ;  /* 0x00000100d0d47810 */ /* 0x000fe20007ffe0ff */
[----:B------:R-:W-:Y:S05]  /*fa30*/  BRA `(.L_x_1837) ;  /* 0x0000033000007947 */ /* 0x000fea0003800000 */
.L_x_1839:
        /* <DEDUP_REMOVED lines=28> */
[----:B------:R-:W1:Y:S04]  /*fc00*/  SHFL.IDX PT, R3, R145, 0x1, 0x181f ;  /* 0x00381f0091037f89 */ /* 0x000e6800000e0000 */
[----:B------:R-:W2:Y:S04]  /*fc10*/  SHFL.IDX PT, R135, R145, RZ, 0x181f ;  /* 0x00181fff91877589 */ /* 0x000ea800000e0000 */
[----:B------:R-:W3:Y:S04]  /*fc20*/  SHFL.IDX PT, R132, R144, RZ, 0x181f ;  /* 0x00181fff90847589 */ /* 0x000ee800000e0000 */
[----:B------:R-:W4:Y:S01]  /*fc30*/  SHFL.IDX PT, R2, R144, 0x1, 0x181f ;  /* 0x00381f0090027f89 */ /* 0x000f2200000e0000 */
[-C--:B-1----:R-:W-:Y:S02]  /*fc40*/  IADD3 R138, P2, R3, R218.reuse, RZ ;  /* 0x000000da038a7210 */ /* 0x082fe40007f5e0ff */
[C---:B--2---:R-:W-:Y:S02]  /*fc50*/  IADD3 R136, P0, R135.reuse, R218, RZ ;  /* 0x000000da87887210 */ /* 0x044fe40007f1e0ff */
[C---:B------:R-:W-:Y:S02]  /*fc60*/  IADD3 R134, P1, R135.reuse, R216, RZ ;  /* 0x000000d887867210 */ /* 0x040fe40007f3e0ff */
[C---:B---3--:R-:W-:Y:S02]  /*fc70*/  IADD3.X R137, R132.reuse, R219, RZ, P0, !PT ;  /* 0x000000db84897210 */ /* 0x048fe400007fe4ff */
[----:B------:R-:W-:Y:S01]  /*fc80*/  IADD3 R140, P0, R135, R214, RZ ;  /* 0x000000d6878c7210 */ /* 0x000fe20007f1e0ff */
[----:B------:R-:W-:Y:S01]  /*fc90*/  IMAD.X R135, R132, 0x1, R217, P1 ;  /* 0x0000000184877824 */ /* 0x000fe200008e06d9 */
[C---:B------:R-:W-:Y:S01]  /*fca0*/  IADD3 R142, P1, R3.reuse, R216, RZ ;  /* 0x000000d8038e7210 */ /* 0x040fe20007f3e0ff */
[----:B------:R1:W-:Y:S01]  /*fcb0*/  LDGSTS.E.BYPASS.LTC128B.128 [R208+0x6100], [R136.64], !P6 ;  /* 0x0610000088d07fae */ /* 0x0003e2000f101d44 */
[----:B----4-:R-:W-:Y:S02]  /*fcc0*/  IMAD.X R139, R2, 0x1, R219, P2 ;  /* 0x00000001028b7824 */ /* 0x010fe400010e06db */
[--C-:B------:R-:W-:Y:S01]  /*fcd0*/  IMAD.X R141, R132, 0x1, R215.reuse, P0 ;  /* 0x00000001848d7824 */ /* 0x100fe200000e06d7 */
[----:B------:R1:W-:Y:S01]  /*fce0*/  LDGSTS.E.BYPASS.LTC128B.128 [R208+0x8100], [R134.64], !P5 ;  /* 0x0810000086d07fae */ /* 0x0003e2000e901d44 */
[----:B------:R-:W-:Y:S02]  /*fcf0*/  IADD3 R144, P0, R3, R214, RZ ;  /* 0x000000d603907210 */ /* 0x000fe40007f1e0ff */
[C---:B------:R-:W-:Y:S01]  /*fd00*/  IADD3.X R143, R2.reuse, R217, RZ, P1, !PT ;  /* 0x000000d9028f7210 */ /* 0x040fe20000ffe4ff */
[----:B------:R1:W-:Y:S02]  /*fd10*/  LDGSTS.E.BYPASS.LTC128B.128 [R208+0xa100], [R140.64], !P4 ;  /* 0x0a1000008cd07fae */ /* 0x0003e4000e101d44 */
[----:B------:R-:W-:Y:S02]  /*fd20*/  IMAD.X R145, R2, 0x1, R215, P0 ;  /* 0x0000000102917824 */ /* 0x000fe400000e06d7 */
[----:B------:R1:W-:Y:S04]  /*fd30*/  LDGSTS.E.BYPASS.LTC128B.128 [R208+0x7100], [R138.64], !P6 ;  /* 0x071000008ad07fae */ /* 0x0003e8000f101d44 */
[----:B------:R1:W-:Y:S04]  /*fd40*/  LDGSTS.E.BYPASS.LTC128B.128 [R208+0x9100], [R142.64], !P5 ;  /* 0x091000008ed07fae */ /* 0x0003e8000e901d44 */
[----:B------:R1:W-:Y:S01]  /*fd50*/  LDGSTS.E.BYPASS.LTC128B.128 [R208+0xb100], [R144.64], !P4 ;  /* 0x0b10000090d07fae */ /* 0x0003e2000e101d44 */
[----:B------:R-:W-:-:S05]  /*fd60*/  BRA `(.L_x_1838) ;  /* 0x00000c9000007947 */ /* 0x000fca0003800000 */
.L_x_1837:
[----:B------:R-:W-:Y:S04]  /*fd70*/  DEPBAR.LE SB0, 0x0 ;  /* 0x000080000000791a */ /* 0x000fe80000000000 */
[----:B------:R-:W-:Y:S01]  /*fd80*/  BAR.SYNC.DEFER_BLOCKING 0x0 ;  /* 0x0000000000007b1d */ /* 0x000fe20000010000 */
        /* <DEDUP_REMOVED lines=9> */
[----:B------:R-:W-:Y:S01]  /*fe20*/  IADD3 R3, P0, R213, R24, RZ ;  /* 0x00000018d5037210 */ /* 0x000fe20007f1e0ff */
[----:B------:R-:W-:Y:S03]  /*fe30*/  LDSM.16.M88.4 R136, [R198+0xc100] ;  /* 0x00c10000c688783b */ /* 0x000fe60000000200 */
[----:B------:R-:W-:Y:S01]  /*fe40*/  IADD3.X R2, R202, R25, R23, P0, !PT ;  /* 0x00000019ca027210 */ /* 0x000fe200007fe417 */
[----:B------:R-:W1:Y:S01]  /*fe50*/  LDSM.16.M88.4 R140, [R197+0x6100] ;  /* 0x00610000c58c783b */ /* 0x000e620000000200 */
[C---:B------:R-:W-:Y:S03]  /*fe60*/  LEA R21, P0, R3.reuse, c[0x0][0x1f8], 0x1 ;  /* 0x00007e0003157a11 */ /* 0x040fe600078008ff */
[----:B------:R-:W-:Y:S01]  /*fe70*/  LDSM.16.M88.4 R144, [R197+0x6900] ;  /* 0x00690000c590783b */ /* 0x000fe20000000200 */
[----:B------:R-:W-:Y:S03]  /*fe80*/  LEA.HI.X R20, R3, c[0x0][0x1fc], R2, 0x1, P0 ;  /* 0x00007f0003147a11 */ /* 0x000fe600000f0c02 */
[----:B------:R-:W2:Y:S04]  /*fe90*/  SHFL.IDX PT, R25, R21, RZ, 0x181f ;  /* 0x00181fff15197589 */ /* 0x000ea800000e0000 */
[----:B------:R-:W3:Y:S04]  /*fea0*/  SHFL.IDX PT, R24, R20, RZ, 0x181f ;  /* 0x00181fff14187589 */ /* 0x000ee800000e0000 */
[----:B------:R-:W-:Y:S04]  /*feb0*/  LDSM.16.M88.4 R148, [R197+0x7100] ;  /* 0x00710000c594783b */ /* 0x000fe80000000200 */
[----:B------:R-:W-:Y:S04]  /*fec0*/  LDSM.16.M88.4 R152, [R194+0xc100] ;  /* 0x00c10000c298783b */ /* 0x000fe80000000200 */
[----:B------:R-:W-:Y:S04]  /*fed0*/  LDSM.16.M88.4 R156, [R187] ;  /* 0x00000000bb9c783b */ /* 0x000fe80000000200 */
[----:B------:R-:W-:Y:S04]  /*fee0*/  LDSM.16.M88.4 R160, [R186] ;  /* 0x00000000baa0783b */ /* 0x000fe80000000200 */
[----:B------:R-:W-:Y:S04]  /*fef0*/  LDSM.16.M88.4 R164, [R185] ;  /* 0x00000000b9a4783b */ /* 0x000fe80000000200 */
[----:B------:R-:W4:Y:S01]  /*ff00*/  SHFL.IDX PT, R3, R21, 0x1, 0x181f ;  /* 0x00381f0015037f89 */ /* 0x000f2200000e0000 */
[C---:B-1----:R-:W-:Y:S03]  /*ff10*/  HMMA.16816.F32.BF16 R4, R136.reuse, R140, RZ ;  /* 0x0000008c8804723c */ /* 0x042fe600000418ff */
[----:B------:R-:W1:Y:S01]  /*ff20*/  SHFL.IDX PT, R2, R20, 0x1, 0x181f ;  /* 0x00381f0014027f89 */ /* 0x000e6200000e0000 */
[C---:B--2---:R-:W-:Y:S02]  /*ff30*/  IADD3 R30, P1, R25.reuse, R218, RZ ;  /* 0x000000da191e7210 */ /* 0x044fe40007f3e0ff */
[C---:B------:R-:W-:Y:S02]  /*ff40*/  IADD3 R28, P0, R25.reuse, R216, RZ ;  /* 0x000000d8191c7210 */ /* 0x040fe40007f1e0ff */
[C---:B------:R-:W-:Y:S01]  /*ff50*/  HMMA.16816.F32.BF16 R8, R136.reuse, R142, RZ ;  /* 0x0000008e8808723c */ /* 0x040fe200000418ff */
[----:B------:R-:W2:Y:S03]  /*ff60*/  LDSM.16.M88.4 R140, [R197+0x7900] ;  /* 0x00790000c58c783b */ /* 0x000ea60000000200 */
[C---:B---3--:R-:W-:Y:S02]  /*ff70*/  IMAD.X R31, R24.reuse, 0x1, R219, P1 ;  /* 0x00000001181f7824 */ /* 0x048fe400008e06db */
[C---:B------:R-:W-:Y:S01]  /*ff80*/  IMAD.X R29, R24.reuse, 0x1, R217, P0 ;  /* 0x00000001181d7824 */ /* 0x040fe200000e06d9 */
[----:B------:R-:W-:Y:S01]  /*ff90*/  IADD3 R230, P0, R25, R214, RZ ;  /* 0x000000d619e67210 */ /* 0x000fe20007f1e0ff */
[C---:B------:R-:W-:Y:S04]  /*ffa0*/  HMMA.16816.F32.BF16 R12, R136.reuse, R144, RZ ;  /* 0x00000090880c723c */ /* 0x040fe800000418ff */
[----:B------:R-:W-:Y:S01]  /*ffb0*/  IMAD.X R231, R24, 0x1, R215, P0 ;  /* 0x0000000118e77824 */ /* 0x000fe200000e06d7 */
[C---:B----4-:R-:W-:Y:S02]  /*ffc0*/  IADD3 R228, P2, R3.reuse, R218, RZ ;  /* 0x000000da03e47210 */ /* 0x050fe40007f5e0ff */
[C---:B------:R-:W-:Y:S01]  /*ffd0*/  IADD3 R134, P1, R3.reuse, R216, RZ ;  /* 0x000000d803867210 */ /* 0x040fe20007f3e0ff */
[C---:B------:R-:W-:Y:S01]  /*ffe0*/  HMMA.16816.F32.BF16 R16, R136.reuse, R146, RZ ;  /* 0x000000928810723c */ /* 0x040fe200000418ff */
[----:B------:R-:W3:Y:S03]  /*fff0*/  LDSM.16.M88.4 R144, [R196] ;  /* 0x00000000c490783b */ /* 0x000ee60000000200 */
[C---:B-1----:R-:W-:Y:S01]  /*10000*/  IMAD.X R229, R2.reuse, 0x1, R219, P2 ;  /* 0x0000000102e57824 */ /* 0x042fe200010e06db */
[----:B------:R-:W-:Y:S01]  /*10010*/  @!PT LDS RZ, [RZ] ;  /* 0x00000000fffff984 */ /* 0x000fe20000000800 */
[----:B------:R-:W-:Y:S01]  /*10020*/  @!PT LDS RZ, [RZ] ;  /* 0x00000000fffff984 */ /* 0x000fe20000000800 */
[----:B------:R-:W-:Y:S01]  /*10030*/  @!PT LDS RZ, [RZ] ;  /* 0x00000000fffff984 */ /* 0x000fe20000000800 */
[----:B------:R2:W-:Y:S01]  /*10040*/  LDGSTS.E.BYPASS.LTC128B.128 [R212], [R30.64], !P6 ;  /* 0x000000001ed47fae */ /* 0x0005e2000f101d44 */
[----:B------:R-:W-:Y:S01]  /*10050*/  IADD3 R226, P0, R3, R214, RZ ;  /* 0x000000d603e27210 */ /* 0x000fe20007f1e0ff */
[C---:B------:R-:W-:Y:S01]  /*10060*/  IMAD.X R135, R2.reuse, 0x1, R217, P1 ;  /* 0x0000000102877824 */ /* 0x040fe200008e06d9 */
[C---:B------:R-:W-:Y:S01]  /*10070*/  HMMA.16816.F32.BF16 R20, R136.reuse, R148, RZ ;  /* 0x000000948814723c */ /* 0x040fe200000418ff */
[----:B------:R2:W-:Y:S03]  /*10080*/  LDGSTS.E.BYPASS.LTC128B.128 [R212+0x2000], [R28.64], !P5 ;  /* 0x020000001cd47fae */ /* 0x0005e6000e901d44 */
[----:B------:R-:W-:Y:S01]  /*10090*/  IMAD.X R227, R2, 0x1, R215, P0 ;  /* 0x0000000102e37824 */ /* 0x000fe200000e06d7 */
[----:B------:R1:W-:Y:S01]  /*100a0*/  LDGSTS.E.BYPASS.LTC128B.128 [R212+0x4000], [R230.64], !P4 ;  /* 0x04000000e6d47fae */ /* 0x0003e2000e101d44 */
[----:B------:R-:W-:Y:S02]  /*100b0*/  ISETP.GE.AND P0, PT, R221, 0x1, PT ;  /* 0x00000001dd00780c */ /* 0x000fe40003f06270 */
[C---:B------:R-:W-:Y:S01]  /*100c0*/  HMMA.16816.F32.BF16 R24, R136.reuse, R150, RZ ;  /* 0x000000968818723c */ /* 0x040fe200000418ff */
[----:B------:R1:W-:Y:S04]  /*100d0*/  LDGSTS.E.BYPASS.LTC128B.128 [R212+0x1000], [R228.64], !P6 ;  /* 0x01000000e4d47fae */ /* 0x0003e8000f101d44 */
[----:B------:R1:W-:Y:S04]  /*100e0*/  LDGSTS.E.BYPASS.LTC128B.128 [R212+0x3000], [R134.64], !P5 ;  /* 0x0300000086d47fae */ /* 0x0003e8000e901d44 */
[----:B------:R1:W-:Y:S04]  /*100f0*/  LDGSTS.E.BYPASS.LTC128B.128 [R212+0x5000], [R226.64], !P4 ;  /* 0x05000000e2d47fae */ /* 0x0003e8000e101d44 */
[----:B------:R-:W-:Y:S04]  /*10100*/  LDSM.16.M88.4 R148, [R193+0xc100] ;  /* 0x00c10000c194783b */ /* 0x000fe80000000200 */
[----:B------:R-:W0:Y:S01]  /*10110*/  LDGDEPBAR ;  /* 0x00000000000079af */ /* 0x000e220000000000 */
[C---:B--2---:R-:W-:Y:S03]  /*10120*/  HMMA.16816.F32.BF16 R28, R136.reuse, R140, RZ ;  /* 0x0000008c881c723c */ /* 0x044fe600000418ff */
[----:B------:R-:W2:Y:S04]  /*10130*/  LDSM.16.M88.4 R168, [R192+0x6100] ;  /* 0x00610000c0a8783b */ /* 0x000ea80000000200 */
[----:B------:R-:W4:Y:S01]  /*10140*/  LDSM.16.M88.4 R172, [R192+0x6900] ;  /* 0x00690000c0ac783b */ /* 0x000f220000000200 */
[----:B------:R-:W-:Y:S03]  /*10150*/  HMMA.16816.F32.BF16 R32, R136, R142, RZ ;  /* 0x0000008e8820723c */ /* 0x000fe600000418ff */
[----:B------:R-:W5:Y:S04]  /*10160*/  LDSM.16.M88.4 R136, [R192+0x7100] ;  /* 0x00710000c088783b */ /* 0x000f680000000200 */
[----:B------:R-:W1:Y:S01]  /*10170*/  LDSM.16.M88.4 R140, [R192+0x7900] ;  /* 0x00790000c08c783b */ /* 0x000e620000000200 */
[C---:B---3--:R-:W-:Y:S08]  /*10180*/  HMMA.16816.F32.BF16 R4, R152.reuse, R144, R4 ;  /* 0x000000909804723c */ /* 0x048ff00000041804 */
[C---:B------:R-:W-:Y:S01]  /*10190*/  HMMA.16816.F32.BF16 R8, R152.reuse, R146, R8 ;  /* 0x000000929808723c */ /* 0x040fe20000041808 */
[----:B------:R-:W-:Y:S07]  /*101a0*/  LDSM.16.M88.4 R144, [R191+0xc100] ;  /* 0x00c10000bf90783b */ /* 0x000fee0000000200 */
        /* <DEDUP_REMOVED lines=8> */
[----:B------:R-:W1:Y:S04]  /*10230*/  LDSM.16.M88.4 R152, [R184+0x1000] ;  /* 0x00100000b898783b */ /* 0x000e680000000200 */
[----:B------:R-:W1:Y:S03]  /*10240*/  LDSM.16.M88.4 R164, [R184+0x1800] ;  /* 0x00180000b8a4783b */ /* 0x000e660000000200 */
[C---:B--2---:R-:W-:Y:S08]  /*10250*/  HMMA.16816.F32.BF16 R4, R148.reuse, R168, R4 ;  /* 0x000000a89404723c */ /* 0x044ff00000041804 */
[C---:B------:R-:W-:Y:S01]  /*10260*/  HMMA.16816.F32.BF16 R8, R148.reuse, R170, R8 ;  /* 0x000000aa9408723c */ /* 0x040fe20000041808 */
[----:B------:R-:W-:Y:S07]  /*10270*/  LDSM.16.M88.4 R168, [R197+0x8100] ;  /* 0x00810000c5a8783b */ /* 0x000fee0000000200 */
[C---:B----4-:R-:W-:Y:S08]  /*10280*/  HMMA.16816.F32.BF16 R12, R148.reuse, R172, R12 ;  /* 0x000000ac940c723c */ /* 0x050ff0000004180c */
[C---:B------:R-:W-:Y:S01]  /*10290*/  HMMA.16816.F32.BF16 R16, R148.reuse, R174, R16 ;  /* 0x000000ae9410723c */ /* 0x040fe20000041810 */
[----:B------:R-:W-:Y:S07]  /*102a0*/  LDSM.16.M88.4 R172, [R197+0x8900] ;  /* 0x00890000c5ac783b */ /* 0x000fee0000000200 */
[C---:B-----5:R-:W-:Y:S08]  /*102b0*/  HMMA.16816.F32.BF16 R20, R148.reuse, R136, R20 ;  /* 0x000000889414723c */ /* 0x060ff00000041814 */
[C---:B------:R-:W-:Y:S01]  /*102c0*/  HMMA.16816.F32.BF16 R24, R148.reuse, R138, R24 ;  /* 0x0000008a9418723c */ /* 0x040fe20000041818 */
[----:B------:R-:W2:Y:S07]  /*102d0*/  LDSM.16.M88.4 R136, [R198+0x10100] ;  /* 0x01010000c688783b */ /* 0x000eae0000000200 */
[C---:B-1----:R-:W-:Y:S08]  /*102e0*/  HMMA.16816.F32.BF16 R28, R148.reuse, R140, R28 ;  /* 0x0000008c941c723c */ /* 0x042ff0000004181c */
[----:B------:R-:W-:Y:S01]  /*102f0*/  HMMA.16816.F32.BF16 R32, R148, R142, R32 ;  /* 0x0000008e9420723c */ /* 0x000fe20000041820 */
[----:B------:R-:W1:Y:S04]  /*10300*/  LDSM.16.M88.4 R140, [R197+0x9100] ;  /* 0x00910000c58c783b */ /* 0x000e680000000200 */
[----:B------:R-:W4:Y:S03]  /*10310*/  LDSM.16.M88.4 R148, [R197+0x9900] ;  /* 0x00990000c594783b */ /* 0x000f260000000200 */
[C---:B---3--:R-:W-:Y:S08]  /*10320*/  HMMA.16816.F32.BF16 R4, R144.reuse, R156, R4 ;  /* 0x0000009c9004723c */ /* 0x048ff00000041804 */
[C---:B------:R-:W-:Y:S01]  /*10330*/  HMMA.16816.F32.BF16 R8, R144.reuse, R158, R8 ;  /* 0x0000009e9008723c */ /* 0x040fe20000041808 */
[----:B------:R-:W-:Y:S07]  /*10340*/  LDSM.16.M88.4 R156, [R183] ;  /* 0x00000000b79c783b */ /* 0x000fee0000000200 */
[C---:B------:R-:W-:Y:S08]  /*10350*/  HMMA.16816.F32.BF16 R12, R144.reuse, R160, R12 ;  /* 0x000000a0900c723c */ /* 0x040ff0000004180c */
        /* <DEDUP_REMOVED lines=9> */
[C---:B--2---:R-:W-:Y:S08]  /*103f0*/  HMMA.16816.F32.BF16 R4, R136.reuse, R168, R4 ;  /* 0x000000a88804723c */ /* 0x044ff00000041804 */
[C---:B------:R-:W-:Y:S01]  /*10400*/  HMMA.16816.F32.BF16 R8, R136.reuse, R170, R8 ;  /* 0x000000aa8808723c */ /* 0x040fe20000041808 */
[----:B------:R-:W-:Y:S07]  /*10410*/  LDSM.16.M88.4 R168, [R192+0x8100] ;  /* 0x00810000c0a8783b */ /* 0x000fee0000000200 */
[C---:B------:R-:W-:Y:S08]  /*10420*/  HMMA.16816.F32.BF16 R12, R136.reuse, R172, R12 ;  /* 0x000000ac880c723c */ /* 0x040ff0000004180c */
[C---:B------:R-:W-:Y:S01]  /*10430*/  HMMA.16816.F32.BF16 R16, R136.reuse, R174, R16 ;  /* 0x000000ae8810723c */ /* 0x040fe20000041810 */
[----:B------:R-:W-:Y:S07]  /*10440*/  LDSM.16.M88.4 R172, [R192+0x8900] ;  /* 0x00890000c0ac783b */ /* 0x000fee0000000200 */
[C---:B-1----:R-:W-:Y:S08]  /*10450*/  HMMA.16816.F32.BF16 R20, R136.reuse, R140, R20 ;  /* 0x0000008c8814723c */ /* 0x042ff00000041814 */
        /* <DEDUP_REMOVED lines=90> */
.L_x_1838:
        /* <DEDUP_REMOVED lines=407> */
.L_x_1836:
        /* <DEDUP_REMOVED lines=123> */
.L_x_1788:
[----:B------:R-:W-:Y:S01]  /*12b20*/  ULDC.64 UR4, c[0x0][0x118] ;  /* 0x0000460000047ab9 */ /* 0x000fe20000000a00 */
        /* <DEDUP_REMOVED lines=46> */
[----:B------:R-:W-:Y:S01]  /*12e10*/  F2FP.BF16.PACK_AB R66, R67, R66 ;  /* 0x000000424342723e */ /* 0x000fe200000010ff */
[----:B------:R-:W-:Y:S01]  /*12e20*/  IMAD.MOV.U32 R7, RZ, RZ, 0x40 ;  /* 0x00000040ff077424 */ /* 0x000fe200078e00ff */
[----:B------:R-:W-:Y:S02]  /*12e30*/  F2FP.BF16.PACK_AB R68, R69, R68 ;  /* 0x000000444544723e */ /* 0x000fe400000010ff */
[C---:B------:R-:W-:Y:S01]  /*12e40*/  IADD3 R17, R13.reuse, 0x80, RZ ;  /* 0x000000800d117810 */ /* 0x040fe20007ffe0ff */
[----:B------:R-:W-:Y:S01]  /*12e50*/  STS [R13+0x80], R128 ;  /* 0x000080800d007388 */ /* 0x000fe20000000800 */
[----:B------:R-:W-:Y:S02]  /*12e60*/  IADD3 R9, R13, 0x70, RZ ;  /* 0x000000700d097810 */ /* 0x000fe40007ffe0ff */
[----:B------:R-:W-:Y:S01]  /*12e70*/  @P0 IADD3 R9, R17, 0x10, RZ ;  /* 0x0000001011090810 */ /* 0x000fe20007ffe0ff */
[----:B------:R-:W-:Y:S01]  /*12e80*/  IMAD.IADD R17, R13, 0x1, R18 ;  /* 0x000000010d117824 */ /* 0x000fe200078e0212 */
[----:B------:R-:W-:Y:S01]  /*12e90*/  SEL R20, R7, 0xffffffc0, !P2 ;  /* 0xffffffc007147807 */ /* 0x000fe20005000000 */
[----:B------:R-:W-:Y:S01]  /*12ea0*/  STS [R13+0x480], R130 ;  /* 0x000480820d007388 */ /* 0x000fe20000000800 */
[----:B------:R-:W-:Y:S01]  /*12eb0*/  F2FP.BF16.PACK_AB R70, R71, R70 ;  /* 0x000000464746723e */ /* 0x000fe200000010ff */
[--C-:B------:R-:W-:Y:S01]  /*12ec0*/  IMAD.IADD R7, R18, 0x1, R9.reuse ;  /* 0x0000000112077824 */ /* 0x100fe200078e0209 */
[----:B------:R-:W-:Y:S01]  /*12ed0*/  F2FP.BF16.PACK_AB R72, R73, R72 ;  /* 0x000000484948723e */ /* 0x000fe200000010ff */
[--C-:B------:R-:W-:Y:S01]  /*12ee0*/  IMAD.IADD R19, R13, 0x1, R20.reuse ;  /* 0x000000010d137824 */ /* 0x100fe200078e0214 */
[----:B------:R-:W-:Y:S01]  /*12ef0*/  STS [R9], R36 ;  /* 0x0000002409007388 */ /* 0x000fe20000000800 */
[C---:B------:R-:W-:Y:S01]  /*12f00*/  IMAD.IADD R21, R20.reuse, 0x1, R9 ;  /* 0x0000000114157824 */ /* 0x040fe200078e0209 */
[----:B------:R-:W-:Y:S01]  /*12f10*/  F2FP.BF16.PACK_AB R74, R75, R74 ;  /* 0x0000004a4b4a723e */ /* 0x000fe200000010ff */
[----:B------:R-:W-:Y:S01]  /*12f20*/  IMAD.IADD R23, R20, 0x1, R17 ;  /* 0x0000000114177824 */ /* 0x000fe200078e0211 */
[----:B------:R-:W-:Y:S01]  /*12f30*/  STS [R9+0x400], R38 ;  /* 0x0004002609007388 */ /* 0x000fe20000000800 */
[----:B------:R-:W-:Y:S01]  /*12f40*/  IMAD.IADD R25, R7, 0x1, R20 ;  /* 0x0000000107197824 */ /* 0x000fe200078e0214 */
[----:B------:R-:W-:-:S02]  /*12f50*/  F2FP.BF16.PACK_AB R76, R77, R76 ;  /* 0x0000004c4d4c723e */ /* 0x000fc400000010ff */
[----:B------:R-:W-:Y:S01]  /*12f60*/  STS [R17+0x80], R40 ;  /* 0x0000802811007388 */ /* 0x000fe20000000800 */
[----:B------:R-:W-:Y:S02]  /*12f70*/  F2FP.BF16.PACK_AB R78, R79, R78 ;  /* 0x0000004e4f4e723e */ /* 0x000fe400000010ff */
        /* <DEDUP_REMOVED lines=56> */
[----:B------:R1:W-:Y:S01]  /*13300*/  STS [R9+0x8400], R102 ;  /* 0x0084006609007388 */ /* 0x0003e20000000800 */
[----:B------:R-:W-:-:S03]  /*13310*/  IMAD.WIDE R26, R201, R8, c[0x0][0x500] ;  /* 0x00014000c91a7625 */ /* 0x000fc600078e0208 */
        /* <DEDUP_REMOVED lines=13> */
[----:B------:R-:W-:-:S02]  /*133f0*/  IMAD.MOV.U32 R4, RZ, RZ, c[0x0][0x388] ;  /* 0x0000e200ff047624 */ /* 0x000fc400078e00ff */
[----:B-1----:R-:W-:-:S03]  /*13400*/  @P1 IMAD.WIDE R8, R201, R8, c[0x0][0x508] ;  /* 0x00014200c9081625 */ /* 0x002fc600078e0208 */
        /* <DEDUP_REMOVED lines=10> */
.L_x_1841:
        /* <DEDUP_REMOVED lines=14> */
[----:B------:R-:W-:Y:S02]  /*13590*/  IADD3 R5, -R18, R5, RZ ;  /* 0x0000000512057210 */ /* 0x000fe40007ffe1ff */
[----:B------:R-:W-:Y:S02]  /*135a0*/  SHF.R.S32.HI R6, RZ, 0x2, R6 ;  /* 0x00000002ff067819 */ /* 0x000fe40000011406 */
[----:B------:R-:W-:Y:S02]  /*135b0*/  ISETP.NE.AND P1, PT, R8, 0x1, PT ;  /* 0x000000010800780c */ /* 0x000fe40003f25270 */
[----:B------:R-:W-:Y:S01]  /*135c0*/  MOV R18, R10 ;  /* 0x0000000a00127202 */ /* 0x000fe20000000f00 */
[----:B------:R-:W-:Y:S01]  /*135d0*/  IMAD R5, R5, 0x10, R6 ;  /* 0x0000001005057824 */ /* 0x000fe200078e0206 */
[----:B------:R-:W-:Y:S01]  /*135e0*/  LOP3.LUT P2, RZ, R7, 0x3, RZ, 0xc0, !PT ;  /* 0x0000000307ff7812 */ /* 0x000fe2000784c0ff */
[----:B------:R-:W-:Y:S01]  /*135f0*/  IMAD R6, R2, c[0x0][0x490], RZ ;  /* 0x0001240002067a24 */ /* 0x000fe200078e02ff */
[-C--:B------:R-:W-:Y:S01]  /*13600*/  LEA.HI R13, R14, R3.reuse, RZ, 0x3 ;  /* 0x000000030e0d7211 */ /* 0x080fe200078f18ff */
[----:B------:R-:W-:Y:S01]  /*13610*/  IMAD R15, R16, 0x8, R5 ;  /* 0x00000008100f7824 */ /* 0x000fe200078e0205 */
[----:B------:R-:W-:Y:S01]  /*13620*/  LEA.HI R14, R14, R3, RZ, 0x6 ;  /* 0x000000030e0e7211 */ /* 0x000fe200078f30ff */
[----:B------:R-:W-:-:S02]  /*13630*/  IMAD R7, R11, c[0x0][0x3a0], RZ ;  /* 0x0000e8000b077a24 */ /* 0x000fc400078e02ff */
[----:B------:R-:W-:Y:S01]  /*13640*/  IMAD.WIDE.U32 R18, R199, c[0x0][0x490], R18 ;  /* 0x00012400c7127a25 */ /* 0x000fe200078e0012 */
[----:B-1----:R-:W-:-:S03]  /*13650*/  LEA R8, R54, R15, 0x7 ;  /* 0x0000000f36087211 */ /* 0x002fc600078e38ff */
[----:B------:R-:W-:Y:S01]  /*13660*/  IMAD R9, R199, c[0x0][0x494], R6 ;  /* 0x00012500c7097a24 */ /* 0x000fe200078e0206 */
[----:B------:R-:W-:Y:S01]  /*13670*/  LOP3.LUT R6, R13, 0xfffffff8, RZ, 0xc0, !PT ;  /* 0xfffffff80d067812 */ /* 0x000fe200078ec0ff */
[C---:B------:R-:W-:Y:S01]  /*13680*/  IMAD R7, R10.reuse, c[0x0][0x3a4], R7 ;  /* 0x0000e9000a077a24 */ /* 0x040fe200078e0207 */
[----:B------:R-:W-:Y:S01]  /*13690*/  SHF.R.S32.HI R13, RZ, 0x3, R13 ;  /* 0x00000003ff0d7819 */ /* 0x000fe2000001140d */
[----:B------:R-:W-:-:S04]  /*136a0*/  IMAD.WIDE.U32 R10, R10, c[0x0][0x3a0], RZ ;  /* 0x0000e8000a0a7a25 */ /* 0x000fc800078e00ff */
[----:B------:R-:W-:Y:S01]  /*136b0*/  IMAD.IADD R19, R19, 0x1, R9 ;  /* 0x0000000113137824 */ /* 0x000fe200078e0209 */
[----:B------:R-:W-:Y:S01]  /*136c0*/  IADD3 R11, R11, R7, RZ ;  /* 0x000000070b0b7210 */ /* 0x000fe20007ffe0ff */
        /* <DEDUP_REMOVED lines=103> */
.L_x_1843:
[----:B--2---:R-:W-:Y:S05]  /*13d40*/  BSYNC B0 ;  /* 0x0000000000007941 */ /* 0x004fea0003800000 */
.L_x_1842:
        /* <DEDUP_REMOVED lines=23> */
.L_x_1845:
[----:B------:R-:W-:Y:S05]  /*13ec0*/  BSYNC B0 ;  /* 0x0000000000007941 */ /* 0x000fea0003800000 */
.L_x_1844:
        /* <DEDUP_REMOVED lines=23> */
.L_x_1847:
[----:B------:R-:W-:Y:S05]  /*14040*/  BSYNC B0 ;  /* 0x0000000000007941 */ /* 0x000fea0003800000 */
.L_x_1846:
        /* <DEDUP_REMOVED lines=24> */
.L_x_1840:
        /* <DEDUP_REMOVED lines=18> */
.L_x_1848:
        /* <DEDUP_REMOVED lines=40> */
.L_x_1850:
[----:B------:R-:W-:Y:S05]  /*14570*/  BSYNC B0 ;  /* 0x0000000000007941 */ /* 0x000fea0003800000 */
.L_x_1849:
        /* <DEDUP_REMOVED lines=64> */
.L_x_1852:
[----:B------:R-:W-:Y:S05]  /*14980*/  BSYNC B0 ;  /* 0x0000000000007941 */ /* 0x000fea0003800000 */
.L_x_1851:
        /* <DEDUP_REMOVED lines=21> */
.L_x_1854:
[----:B------:R-:W-:Y:S05]  /*14ae0*/  BSYNC B0 ;  /* 0x0000000000007941 */ /* 0x000fea0003800000 */
.L_x_1853:
        /* <DEDUP_REMOVED lines=21> */
.L_x_1856:
[----:B------:R-:W-:Y:S05]  /*14c40*/  BSYNC B0 ;  /* 0x0000000000007941 */ /* 0x000fea0003800000 */
.L_x_1855:
        /* <DEDUP_REMOVED lines=22> */
.L_x_1857:
        /* <DEDUP_REMOVED lines=13> */
.L_x_3424:


//--------------------- .text._ZN7cutlass13device_kernelIN5flash19enable_sm80_to_sm89INS1_16FlashAttnFwdSm80INS1_25CollectiveMainloopFwdSm80ILi8ELi1ELb0EN4cute5tupleIJNS5_1CILi128EEENS7_ILi64EEENS7_ILi192EEEEEELi192ENS_10bfloat16_tEfNS_4arch4Sm80ELb0ELb1ELb0ELb0ELb1ELb0ELb1ELb0EEENS1_21CollectiveEpilogueFwdINS6_IJS8_SA_S9_EEENS6_IJNS7_ILi1EEESI_SI_EEESC_SE_Li256ELb0ELb1ELb0ELb0EEENS1_19SingleTileSchedulerILb0ELb0ELb1ELi128EEEEEEEEEvNT_6ParamsE --------------------------
	.section	.text._ZN7cutlass13device_kernelIN5flash19enable_sm80_to_sm89INS1_16FlashAttnFwdSm80INS1_25CollectiveMainloopFwdSm80ILi8ELi1ELb0EN4cute5tupleIJNS5_1CILi128EEENS7_ILi64EEENS7_ILi192EEEEEELi192ENS_10bfloat16_tEfNS_4arch4Sm80ELb0ELb1ELb0ELb0ELb1ELb0ELb1ELb0EEENS1_21CollectiveEpilogueFwdINS6_IJS8_SA_S9_EEENS6_IJNS7_ILi1EEESI_SI_EEESC_SE_Li256ELb0ELb1ELb0ELb0EEENS1_19SingleTileSchedulerILb0ELb0ELb1ELi128EEEEEEEEEvNT_6ParamsE,"ax",@progbits
	.sectioninfo	@"SHI_REGISTERS=237"
	.align	128
.text._ZN7cutlass13device_kernelIN5flash19enable_sm80_to_sm89INS1_16FlashAttnFwdSm80INS1_25CollectiveMainloopFwdSm80ILi8ELi1ELb0EN4cute5tupleIJNS5_1CILi128EEENS7_ILi64EEENS7_ILi192EEEEEELi192ENS_10bfloat16_tEfNS_4arch4Sm80ELb0ELb1ELb0ELb0ELb1ELb0ELb1ELb0EEENS1_21CollectiveEpilogueFwdINS6_IJS8_SA_S9_EEENS6_IJNS7_ILi1EEESI_SI_EEESC_SE_Li256ELb0ELb1ELb0ELb0EEENS1_19SingleTileSchedulerILb0ELb0ELb1ELi128EEEEEEEEEvNT_6ParamsE:
        .type           _ZN7cutlass13device_kernelIN5flash19enable_sm80_to_sm89INS1_16FlashAttnFwdSm80INS1_25CollectiveMainloopFwdSm80ILi8ELi1ELb0EN4cute5tupleIJNS5_1CILi128EEENS7_ILi64EEENS7_ILi192EEEEEELi192ENS_10bfloat16_tEfNS_4arch4Sm80ELb0ELb1ELb0ELb0ELb1ELb0ELb1ELb0EEENS1_21CollectiveEpilogueFwdINS6_IJS8_SA_S9_EEENS6_IJNS7_ILi1EEESI_SI_EEESC_SE_Li256ELb0ELb1ELb0ELb0EEENS1_19SingleTileSchedulerILb0ELb0ELb1ELi128EEEEEEEEEvNT_6ParamsE,@function
        .size           _ZN7cutlass13device_kernelIN5flash19enable_sm80_to_sm89INS1_16FlashAttnFwdSm80INS1_25CollectiveMainloopFwdSm80ILi8ELi1ELb0EN4cute5tupleIJNS5_1CILi128EEENS7_ILi64EEENS7_ILi192EEEEEELi192ENS_10bfloat16_tEfNS_4arch4Sm80ELb0ELb1ELb0ELb0ELb1ELb0ELb1ELb0EEENS1_21CollectiveEpilogueFwdINS6_IJS8_SA_S9_EEENS6_IJNS7_ILi1EEESI_SI_EEESC_SE_Li256ELb0ELb1ELb0ELb0EEENS1_19SingleTileSchedulerILb0ELb0ELb1ELi128EEEEEEEEEvNT_6ParamsE,(.L_x_3425 - _ZN7cutlass13device_kernelIN5flash19enable_sm80_to_sm89INS1_16FlashAttnFwdSm80INS1_25CollectiveMainloopFwdSm80ILi8ELi1ELb0EN4cute5tupleIJNS5_1CILi128EEENS7_ILi64EEENS7_ILi192EEEEEELi192ENS_10bfloat16_tEfNS_4arch4Sm80ELb0ELb1ELb0ELb0ELb1ELb0ELb1ELb0EEENS1_21CollectiveEpilogueFwdINS6_IJS8_SA_S9_EEENS6_IJNS7_ILi1EEESI_SI_EEESC_SE_Li256ELb0ELb1ELb0ELb0EEENS1_19SingleTileSchedulerILb0ELb0ELb1ELi128EEEEEEEEEvNT_6ParamsE)
        .other          _ZN7cutlass13device_kernelIN5flash19enable_sm80_to_sm89INS1_16FlashAttnFwdSm80INS1_25CollectiveMainloopFwdSm80ILi8ELi1ELb0EN4cute5tupleIJNS5_1CILi128EEENS7_ILi64EEENS7_ILi192EEEEEELi192ENS_10bfloat16_tEfNS_4arch4Sm80ELb0ELb1ELb0ELb0ELb1ELb0ELb1ELb0EEENS1_21CollectiveEpilogueFwdINS6_IJS8_SA_S9_EEENS6_IJNS7_ILi1EEESI_SI_EEESC_SE_Li256ELb0ELb1ELb0ELb0EEENS1_19SingleTileSchedulerILb0ELb0ELb1ELi128EEEEEEEEEvNT_6ParamsE,@"STO_CUDA_ENTRY STV_DEFAULT"
_ZN7cutlass13device_kernelIN5flash19enable_sm80_to_sm89INS1_16FlashAttnFwdSm80INS1_25CollectiveMainloopFwdSm80ILi8ELi1ELb0EN4cute5tupleIJNS5_1CILi128EEENS7_ILi64EEENS7_ILi192EEEEEELi192ENS_10bfloat16_tEfNS_4arch4Sm80ELb0ELb1ELb0ELb0ELb1ELb0ELb1ELb0EEENS1_21CollectiveEpilogueFwdINS6_IJS8_SA_S9_EEENS6_IJNS7_ILi1EEESI_SI_EEESC_SE_Li256ELb0ELb1ELb0ELb0EEENS1_19SingleTileSchedulerILb0ELb0ELb1ELi128EEEEEEEEEvNT_6ParamsE:
        /* <DEDUP_REMOVED lines=53> */
.L_x_1859:
[----:B------:R-:W-:Y:S02]  /*0350*/  ULDC UR4, c[0x0][0x32c] ;  /* 0x0000cb0000047ab9 */ /* 0x000fe40000000800 */
[----:B------:R-:W-:-:S03]  /*0360*/  UISETP.NE.AND UP0, UPT, UR12, UR4, UPT ;  /* 0x000000040c00728c */ /* 0x000fc6000bf05270 */
[----:B------:R-:W-:Y:S02]  /*0370*/  ULDC.64 UR4, c[0x0][0x330] ;  /* 0x0000cc0000047ab9 */ /* 0x000fe40000000a00 */
[----:B------:R-:W-:-:S07]  /*0380*/  UIMAD.WIDE.U32 UR16, UR14, UR4, URZ ;  /* 0x000000040e1072a5 */ /* 0x000fce000f8e003f */
[----:B------:R-:W-:Y:S02]  /*0390*/  @UP0 UMOV UR15, UR17 ;  /* 0x00000011000f0c82 */ /* 0x000fe40008000000 */
[----:B------:R-:W-:Y:S02]  /*03a0*/  @UP0 USHF.R.U32.HI UR14, URZ, UR5, UR15 ;  /* 0x000000053f0e0299 */ /* 0x000fe4000801160f */
.L_x_1860:
[----:B------:R-:W-:Y:S02]  /*03b0*/  ULDC UR4, c[0x0][0x32c] ;  /* 0x0000cb0000047ab9 */ /* 0x000fe40000000800 */
[----:B------:R-:W-:-:S04]  /*03c0*/  UIMAD UR4, UR14, UR4, UR4 ;  /* 0x000000040e0472a4 */ /* 0x000fc8000f8e0204 */
[----:B------:R-:W-:-:S04]  /*03d0*/  UISETP.LT.AND UP0, UPT, UR7, UR4, UPT ;  /* 0x000000040700728c */ /* 0x000fc8000bf01270 */
[----:B------:R-:W-:Y:S02]  /*03e0*/  USEL UR7, UR7, UR4, UP0 ;  /* 0x0000000407077287 */ /* 0x000fe40008000000 */
.L_x_1858:
        /* <DEDUP_REMOVED lines=33> */
.L_x_1862:
[----:B------:R-:W-:Y:S02]  /*0600*/  ULDC UR4, c[0x0][0x32c] ;  /* 0x0000cb0000047ab9 */ /* 0x000fe40000000800 */
[----:B------:R-:W-:-:S03]  /*0610*/  UISETP.NE.AND UP0, UPT, UR4, 0x1, UPT ;  /* 0x000000010400788c */ /* 0x000fc6000bf05270 */
[----:B------:R-:W-:Y:S02]  /*0620*/  ULDC.64 UR4, c[0x0][0x330] ;  /* 0x0000cc0000047ab9 */ /* 0x000fe40000000a00 */
[----:B------:R-:W-:-:S06]  /*0630*/  UIMAD.WIDE.U32 UR14, UR12, UR4, URZ ;  /* 0x000000040c0e72a5 */ /* 0x000fcc000f8e003f */
[----:B------:R-:W-:Y:S02]  /*0640*/  @UP0 USHF.R.U32.HI UR12, URZ, UR5, UR15 ;  /* 0x000000053f0c0299 */ /* 0x000fe4000801160f */
.L_x_1863:
[----:B------:R-:W-:Y:S02]  /*0650*/  ULDC UR4, c[0x0][0x32c] ;  /* 0x0000cb0000047ab9 */ /* 0x000fe40000000800 */
[----:B------:R-:W-:-:S04]  /*0660*/  UIMAD UR4, UR12, UR4, URZ ;  /* 0x000000040c0472a4 */ /* 0x000fc8000f8e023f */
[----:B------:R-:W-:-:S04]  /*0670*/  UISETP.LT.AND UP0, UPT, UR7, UR4, UPT ;  /* 0x000000040700728c */ /* 0x000fc8000bf01270 */
[----:B------:R-:W-:-:S04]  /*0680*/  USEL UR7, UR7, UR4, !UP0 ;  /* 0x0000000407077287 */ /* 0x000fc8000c000000 */
.L_x_1861:
        /* <DEDUP_REMOVED lines=10> */
[----:B------:R-:W-:Y:S01]  /*0730*/  MOV R89, RZ ;  /* 0x000000ff00597202 */ /* 0x000fe20000000f00 */
[----:B------:R-:W-:Y:S01]  /*0740*/  CS2R R6, SRZ ;  /* 0x0000000000067805 */ /* 0x000fe2000001ff00 */
[----:B------:R-:W-:Y:S01]  /*0750*/  UISETP.LT.AND UP0, UPT, URZ, UR7, UPT ;  /* 0x000000073f00728c */ /* 0x000fe2000bf01270 */
[----:B------:R-:W-:Y:S01]  /*0760*/  CS2R R86, SRZ ;  /* 0x0000000000567805 */ /* 0x000fe2000001ff00 */
        /* <DEDUP_REMOVED lines=83> */
[C---:B------:R-:W-:Y:S01]  /*0ca0*/  IADD3 R12, R210.reuse, 0x80, RZ ;  /* 0x00000080d20c7810 */ /* 0x040fe20007ffe0ff */
        /* <DEDUP_REMOVED lines=8> */
[----:B------:R-:W-:Y:S01]  /*0d30*/  SHF.R.S32.HI R9, RZ, 0x1f, R12 ;  /* 0x0000001fff097819 */ /* 0x000fe2000001140c */
[----:B------:R-:W-:Y:S01]  /*0d40*/  IMAD.U32 R7, RZ, RZ, UR5 ;  /* 0x00000005ff077e24 */ /* 0x000fe2000f8e00ff */
[----:B------:R-:W-:Y:S01]  /*0d50*/  ISETP.GE.AND P4, PT, R210, c[0x0][0x198], PT ;  /* 0x00006600d2007a0c */ /* 0x000fe20003f86270 */
[----:B------:R-:W-:Y:S01]  /*0d60*/  IMAD R3, R3, c[0x0][0x2c4], R2 ;  /* 0x0000b10003037a24 */ /* 0x000fe200078e0202 */
[----:B------:R-:W-:Y:S01]  /*0d70*/  LEA.HI R208, R9, R12, RZ, 0x3 ;  /* 0x0000000c09d07211 */ /* 0x000fe200078f18ff */
[----:B------:R-:W-:Y:S01]  /*0d80*/  IMAD R4, R4, c[0x0][0x1b0], RZ ;  /* 0x00006c0004047a24 */ /* 0x000fe200078e02ff */
[----:B------:R-:W-:Y:S01]  /*0d90*/  ISETP.GE.AND P2, PT, R12, c[0x0][0x198], PT ;  /* 0x000066000c007a0c */ /* 0x000fe20003f46270 */
[C---:B------:R-:W-:Y:S01]  /*0da0*/  IMAD.WIDE.U32 R6, R5.reuse, c[0x0][0x1b0], R6 ;  /* 0x00006c0005067a25 */ /* 0x040fe200078e0006 */
[----:B------:R-:W-:Y:S01]  /*0db0*/  SHF.R.S32.HI R2, RZ, 0x1f, R3 ;  /* 0x0000001fff027819 */ /* 0x000fe20000011403 */
[----:B------:R-:W-:Y:S01]  /*0dc0*/  UIADD3 UR26, UR21, -0x1, URZ ;  /* 0xffffffff151a7890 */ /* 0x000fe2000fffe03f */
[----:B------:R-:W-:Y:S01]  /*0dd0*/  LOP3.LUT R208, R208, 0xfffffff8, RZ, 0xc0, !PT ;  /* 0xfffffff8d0d07812 */ /* 0x000fe200078ec0ff */
[----:B------:R-:W-:-:S02]  /*0de0*/  IMAD R5, R5, c[0x0][0x1b4], R4 ;  /* 0x00006d0005057a24 */ /* 0x000fc400078e0204 */
[----:B------:R-:W-:Y:S01]  /*0df0*/  IMAD R2, R2, c[0x0][0x1a8], RZ ;  /* 0x00006a0002027a24 */ /* 0x000fe200078e02ff */
[----:B------:R-:W-:Y:S01]  /*0e00*/  USHF.L.U32 UR12, UR26, 0x6, URZ ;  /* 0x000000061a0c7899 */ /* 0x000fe2000800063f */
[----:B------:R-:W-:Y:S02]  /*0e10*/  IMAD.IADD R7, R7, 0x1, R5 ;  /* 0x0000000107077824 */ /* 0x000fe400078e0205 */
[C---:B------:R-:W-:Y:S02]  /*0e20*/  IMAD R2, R3.reuse, c[0x0][0x1ac], R2 ;  /* 0x00006b0003027a24 */ /* 0x040fe400078e0202 */
[----:B------:R-:W-:Y:S01]  /*0e30*/  IMAD.WIDE.U32 R4, R3, c[0x0][0x1a8], R6 ;  /* 0x00006a0003047a25 */ /* 0x000fe200078e0006 */
[----:B------:R-:W-:Y:S02]  /*0e40*/  LEA.HI R7, R91, R88, RZ, 0x6 ;  /* 0x000000585b077211 */ /* 0x000fe400078f30ff */
[----:B------:R-:W-:Y:S01]  /*0e50*/  IADD3 R200, R202, UR12, RZ ;  /* 0x0000000ccac87c10 */ /* 0x000fe2000fffe0ff */
[----:B------:R-:W-:Y:S01]  /*0e60*/  IMAD.IADD R3, R5, 0x1, R2 ;  /* 0x0000000105037824 */ /* 0x000fe200078e0202 */
[----:B------:R-:W-:Y:S01]  /*0e70*/  LEA R5, P1, R4, c[0x0][0x160], 0x1 ;  /* 0x0000580004057a11 */ /* 0x000fe200078208ff */
[----:B------:R-:W-:Y:S01]  /*0e80*/  IMAD.SHL.U32 R8, R7, 0x8, RZ ;  /* 0x0000000807087824 */ /* 0x000fe200078e00ff */
[----:B------:R-:W-:Y:S01]  /*0e90*/  IADD3 R2, R0, UR25, RZ ;  /* 0x0000001900027c10 */ /* 0x000fe2000fffe0ff */
[----:B------:R-:W-:Y:S01]  /*0ea0*/  IMAD.MOV.U32 R199, RZ, RZ, RZ ;  /* 0x000000ffffc77224 */ /* 0x000fe200078e00ff */
[----:B------:R-:W-:Y:S01]  /*0eb0*/  LEA.HI.X R4, R4, c[0x0][0x164], R3, 0x1, P1 ;  /* 0x0000590004047a11 */ /* 0x000fe200008f0c03 */
[----:B------:R-:W-:Y:S01]  /*0ec0*/  SHFL.IDX PT, R10, R5, RZ, 0x181f ;  /* 0x00181fff050a7589 */ /* 0x000fe200000e0000 */
[----:B------:R-:W-:Y:S01]  /*0ed0*/  IADD3 R6, R2, 0x20, RZ ;  /* 0x0000002002067810 */ /* 0x000fe20007ffe0ff */
[----:B------:R-:W-:Y:S01]  /*0ee0*/  IMAD.MOV.U32 R3, RZ, RZ, c[0x0][0x2b8] ;  /* 0x0000ae00ff037624 */ /* 0x000fe200078e00ff */
[----:B------:R-:W-:Y:S01]  /*0ef0*/  LOP3.LUT R201, R201, 0xfffffe00, R8, 0xf8, !PT ;  /* 0xfffffe00c9c97812 */ /* 0x000fe200078ef808 */
[----:B------:R-:W1:Y:S01]  /*0f00*/  SHFL.IDX PT, R11, R4, RZ, 0x181f ;  /* 0x00181fff040b7589 */ /* 0x000e6200000e0000 */
[----:B------:R-:W-:-:S02]  /*0f10*/  ISETP.GE.AND P6, PT, R6, UR4, PT ;  /* 0x0000000406007c0c */ /* 0x000fc4000bfc6270 */
[----:B------:R-:W-:Y:S01]  /*0f20*/  ISETP.NE.AND P3, PT, R3, 0x1, PT ;  /* 0x000000010300780c */ /* 0x000fe20003f65270 */
[----:B------:R-:W-:Y:S01]  /*0f30*/  SHFL.IDX PT, R6, R5, 0x1, 0x181f ;  /* 0x00381f0005067f89 */ /* 0x000fe200000e0000 */
[----:B------:R-:W-:Y:S01]  /*0f40*/  IADD3 R3, R210, 0x40, RZ ;  /* 0x00000040d2037810 */ /* 0x000fe20007ffe0ff */
[----:B------:R-:W-:Y:S01]  /*0f50*/  IMAD.SHL.U32 R201, R201, 0x2, RZ ;  /* 0x00000002c9c97824 */ /* 0x000fe200078e00ff */
[----:B------:R-:W-:Y:S01]  /*0f60*/  ISETP.GE.AND P1, PT, R2, UR4, PT ;  /* 0x0000000402007c0c */ /* 0x000fe2000bf26270 */
[----:B------:R-:W4:Y:S01]  /*0f70*/  SHFL.IDX PT, R7, R4, 0x1, 0x181f ;  /* 0x00381f0004077f89 */ /* 0x000f2200000e0000 */
[----:B------:R-:W-:Y:S02]  /*0f80*/  SHF.R.S32.HI R8, RZ, 0x1f, R3 ;  /* 0x0000001fff087819 */ /* 0x000fe40000011403 */
[----:B------:R-:W-:Y:S01]  /*0f90*/  ISETP.GE.AND P5, PT, R3, c[0x0][0x198], PT ;  /* 0x0000660003007a0c */ /* 0x000fe20003fa6270 */
[----:B------:R-:W-:Y:S01]  /*0fa0*/  SHFL.IDX PT, R9, R4, 0x2, 0x181f ;  /* 0x00581f0004097f89 */ /* 0x000fe200000e0000 */
[----:B------:R-:W-:-:S02]  /*0fb0*/  LEA.HI R209, R8, R3, RZ, 0x3 ;  /* 0x0000000308d17211 */ /* 0x000fc400078f18ff */
[C---:B------:R-:W-:Y:S02]  /*0fc0*/  IADD3 R8, R2.reuse, 0x40, RZ ;  /* 0x0000004002087810 */ /* 0x040fe40007ffe0ff */
[----:B------:R-:W-:Y:S02]  /*0fd0*/  LOP3.LUT R209, R209, 0xfffffff8, RZ, 0xc0, !PT ;  /* 0xfffffff8d1d17812 */ /* 0x000fe400078ec0ff */
[----:B------:R-:W-:Y:S01]  /*0fe0*/  IADD3 R2, R2, 0x60, RZ ;  /* 0x0000006002027810 */ /* 0x000fe20007ffe0ff */
[----:B-1----:R-:W-:-:S04]  /*0ff0*/  @!P1 IMAD.WIDE R16, R210, 0x2, R10 ;  /* 0x00000002d2109825 */ /* 0x002fc800078e020a */
[----:B------:R-:W-:Y:S01]  /*1000*/  @!P1 IMAD.WIDE R22, R208, 0x2, R10 ;  /* 0x00000002d0169825 */ /* 0x000fe200078e020a */
[----:B------:R1:W-:Y:S03]  /*1010*/  @!P1 LDGSTS.E.BYPASS.LTC128B.128 [R201+0xc100], [R16.64], !P4 ;  /* 0x0c10000010c99fae */ /* 0x0003e6000e101d56 */
        /* <DEDUP_REMOVED lines=56> */
[C---:B-----5:R-:W-:Y:S01]  /*13a0*/  IMAD.WIDE.U32 R14, R200.reuse, c[0x0][0x208], RZ ;  /* 0x00008200c80e7a25 */ /* 0x060fe200078e00ff */
[----:B------:R-:W-:Y:S01]  /*13b0*/  SHF.R.S32.HI R5, RZ, 0x1f, R200 ;  /* 0x0000001fff057819 */ /* 0x000fe200000114c8 */
[----:B------:R-:W-:Y:S01]  /*13c0*/  UIADD3 UR9, UR17, UR9, URZ ;  /* 0x0000000911097290 */ /* 0x000fe2000fffe03f */
[----:B------:R-:W-:Y:S01]  /*13d0*/  ISETP.GE.AND P5, PT, R3, c[0x0][0x1d4], PT ;  /* 0x0000750003007a0c */ /* 0x000fe20003fa6270 */
[----:B-1----:R-:W-:Y:S01]  /*13e0*/  IMAD.MOV.U32 R10, RZ, RZ, R14 ;  /* 0x000000ffff0a7224 */ /* 0x002fe200078e000e */
[----:B------:R-:W-:Y:S01]  /*13f0*/  ULDC.64 UR4, c[0x0][0x1e8] ;  /* 0x00007a0000047ab9 */ /* 0x000fe20000000a00 */
[C---:B---3--:R-:W-:Y:S01]  /*1400*/  IMAD R17, R5.reuse, c[0x0][0x208], RZ ;  /* 0x0000820005117a24 */ /* 0x048fe200078e02ff */
[----:B------:R-:W-:Y:S01]  /*1410*/  UIMAD.WIDE.U32 UR18, UR11, UR4, URZ ;  /* 0x000000040b1272a5 */ /* 0x000fe2000f8e003f */
[----:B------:R-:W-:Y:S01]  /*1420*/  IMAD R5, R5, c[0x0][0x1e0], RZ ;  /* 0x0000780005057a24 */ /* 0x000fe200078e02ff */
[----:B------:R-:W-:Y:S01]  /*1430*/  UIMAD UR4, UR8, UR4, URZ ;  /* 0x00000004080472a4 */ /* 0x000fe2000f8e023f */
[----:B------:R-:W-:Y:S01]  /*1440*/  IMAD R11, R200, c[0x0][0x20c], R17 ;  /* 0x00008300c80b7a24 */ /* 0x000fe200078e0211 */
[----:B------:R-:W-:Y:S01]  /*1450*/  ISETP.GE.AND P4, PT, R12, c[0x0][0x1d4], PT ;  /* 0x000075000c007a0c */ /* 0x000fe20003f86270 */
[C---:B------:R-:W-:Y:S01]  /*1460*/  IMAD.WIDE.U32 R6, R200.reuse, c[0x0][0x1e0], RZ ;  /* 0x00007800c8067a25 */ /* 0x040fe200078e00ff */
[----:B------:R-:W-:Y:S01]  /*1470*/  UIMAD UR4, UR11, UR5, UR4 ;  /* 0x000000050b0472a4 */ /* 0x000fe2000f8e0204 */
[----:B------:R-:W-:Y:S01]  /*1480*/  LEA.HI R89, R91, R88, RZ, 0x5 ;  /* 0x000000585b597211 */ /* 0x000fe200078f28ff */
[----:B------:R-:W-:Y:S01]  /*1490*/  UISETP.GT.AND UP0, UPT, UR26, UR7, UPT ;  /* 0x000000071a00728c */ /* 0x000fe2000bf04270 */
[----:B------:R-:W-:Y:S01]  /*14a0*/  IMAD.IADD R11, R15, 0x1, R11 ;  /* 0x000000010f0b7824 */ /* 0x000fe200078e020b */
[----:B------:R-:W-:Y:S01]  /*14b0*/  UIADD3 UR8, UR19, UR4, URZ ;  /* 0x0000000413087290 */ /* 0x000fe2000fffe03f */
[----:B------:R-:W-:Y:S01]  /*14c0*/  IMAD R5, R200, c[0x0][0x1e4], R5 ;  /* 0x00007900c8057a24 */ /* 0x000fe200078e0205 */
[----:B------:R-:W-:Y:S01]  /*14d0*/  SHF.R.S32.HI R86, RZ, 0x5, R89 ;  /* 0x00000005ff567819 */ /* 0x000fe20000011459 */
[----:B------:R-:W-:Y:S01]  /*14e0*/  IMAD.U32 R85, RZ, RZ, UR12 ;  /* 0x0000000cff557e24 */ /* 0x000fe2000f8e00ff */
[----:B------:R-:W-:Y:S01]  /*14f0*/  SEL R213, RZ, 0x10, P4 ;  /* 0x00000010ffd57807 */ /* 0x000fe20002000000 */
[----:B------:R-:W-:Y:S01]  /*1500*/  IMAD.IADD R7, R7, 0x1, R5 ;  /* 0x0000000107077824 */ /* 0x000fe200078e0205 */
[----:B------:R-:W-:Y:S01]  /*1510*/  SHF.R.S32.HI R212, RZ, 0x1f, R209 ;  /* 0x0000001fffd47819 */ /* 0x000fe200000114d1 */
[----:B------:R-:W-:Y:S01]  /*1520*/  IMAD.MOV.U32 R38, RZ, RZ, 0x20 ;  /* 0x00000020ff267424 */ /* 0x000fe200078e00ff */
[----:B------:R-:W-:-:S02]  /*1530*/  IADD3 R0, -R0, UR10, -R85 ;  /* 0x0000000a00007c10 */ /* 0x000fc4000fffe955 */
[----:B------:R-:W-:Y:S02]  /*1540*/  SHF.R.S32.HI R211, RZ, 0x1f, R208 ;  /* 0x0000001fffd37819 */ /* 0x000fe400000114d0 */
[----:B------:R-:W-:Y:S02]  /*1550*/  ISETP.GE.AND P2, PT, R0, 0x1, PT ;  /* 0x000000010000780c */ /* 0x000fe40003f46270 */
[----:B------:R-:W-:Y:S02]  /*1560*/  IADD3 R205, R201, 0x100, RZ ;  /* 0x00000100c9cd7810 */ /* 0x000fe40007ffe0ff */
[----:B--2---:R-:W-:Y:S01]  /*1570*/  SHF.R.S32.HI R14, RZ, 0x1f, R199 ;  /* 0x0000001fff0e7819 */ /* 0x004fe200000114c7 */
[----:B------:R-:W-:Y:S01]  /*1580*/  IMAD.WIDE.U32 R8, R199, c[0x0][0x218], R10 ;  /* 0x00008600c7087a25 */ /* 0x000fe200078e000a */
[----:B------:R-:W-:-:S03]  /*1590*/  SHF.R.S32.HI R11, RZ, 0x4, R2 ;  /* 0x00000004ff0b7819 */ /* 0x000fc60000011402 */
[----:B------:R-:W-:Y:S01]  /*15a0*/  IMAD R10, R14, c[0x0][0x218], RZ ;  /* 0x000086000e0a7a24 */ /* 0x000fe200078e02ff */
[----:B------:R-:W-:Y:S01]  /*15b0*/  IADD3 R5, P0, R8, UR16, RZ ;  /* 0x0000001008057c10 */ /* 0x000fe2000ff1e0ff */
[----:B------:R-:W-:-:S04]  /*15c0*/  IMAD.WIDE.U32 R6, R199, c[0x0][0x1f0], R6 ;  /* 0x00007c00c7067a25 */ /* 0x000fc800078e0006 */
[----:B------:R-:W-:Y:S02]  /*15d0*/  IMAD R10, R199, c[0x0][0x21c], R10 ;  /* 0x00008700c70a7a24 */ /* 0x000fe400078e020a */
[----:B------:R-:W-:Y:S02]  /*15e0*/  IMAD R14, R14, c[0x0][0x1f0], RZ ;  /* 0x00007c000e0e7a24 */ /* 0x000fe400078e02ff */
[----:B------:R-:W-:Y:S01]  /*15f0*/  IMAD.SHL.U32 R8, R13, 0x40, RZ ;  /* 0x000000400d087824 */ /* 0x000fe200078e00ff */
[----:B------:R-:W-:Y:S01]  /*1600*/  IADD3.X R10, R9, UR9, R10, P0, !PT ;  /* 0x00000009090a7c10 */ /* 0x000fe200087fe40a */
[----:B------:R-:W-:Y:S01]  /*1610*/  IMAD R14, R199, c[0x0][0x1f4], R14 ;  /* 0x00007d00c70e7a24 */ /* 0x000fe200078e020e */
[C---:B------:R-:W-:Y:S02]  /*1620*/  LEA R16, P0, R5.reuse, c[0x0][0x1f8], 0x1 ;  /* 0x00007e0005107a11 */ /* 0x040fe400078008ff */
[----:B------:R-:W-:Y:S02]  /*1630*/  IADD3 R9, P1, R6, UR18, RZ ;  /* 0x0000001206097c10 */ /* 0x000fe4000ff3e0ff */
[----:B------:R-:W-:Y:S01]  /*1640*/  LEA.HI.X R10, R5, c[0x0][0x1fc], R10, 0x1, P0 ;  /* 0x00007f00050a7a11 */ /* 0x000fe200000f0c0a */
[----:B------:R-:W1:Y:S01]  /*1650*/  SHFL.IDX PT, R30, R16, RZ, 0x181f ;  /* 0x00181fff101e7589 */ /* 0x000e6200000e0000 */
[----:B------:R-:W-:-:S02]  /*1660*/  LEA.HI R6, R2, R11, RZ, 0x1 ;  /* 0x0000000b02067211 */ /* 0x000fc400078f08ff */
[----:B------:R-:W-:Y:S01]  /*1670*/  IADD3.X R14, R7, UR8, R14, P1, !PT ;  /* 0x00000008070e7c10 */ /* 0x000fe20008ffe40e */
[----:B----4-:R2:W3:Y:S01]  /*1680*/  SHFL.IDX PT, R20, R16, 0x1, 0x181f ;  /* 0x00381f0010147f89 */ /* 0x0104e200000e0000 */
[C---:B------:R-:W-:Y:S02]  /*1690*/  LEA R15, P0, R9.reuse, c[0x0][0x1c8], 0x1 ;  /* 0x00007200090f7a11 */ /* 0x040fe400078008ff */
[----:B------:R-:W-:Y:S01]  /*16a0*/  LOP3.LUT R8, R8, 0x1c0, RZ, 0xc0, !PT ;  /* 0x000001c008087812 */ /* 0x000fe200078ec0ff */
[----:B------:R-:W4:Y:S01]  /*16b0*/  SHFL.IDX PT, R5, R10, RZ, 0x181f ;  /* 0x00181fff0a057589 */ /* 0x000f2200000e0000 */
[----:B------:R-:W-:Y:S02]  /*16c0*/  LOP3.LUT R6, R6, 0xfffffffe, RZ, 0xc0, !PT ;  /* 0xfffffffe06067812 */ /* 0x000fe400078ec0ff */
[----:B------:R-:W-:Y:S01]  /*16d0*/  LEA.HI.X R14, R9, c[0x0][0x1cc], R14, 0x1, P0 ;  /* 0x00007300090e7a11 */ /* 0x000fe200000f0c0e */
[----:B------:R-:W5:Y:S01]  /*16e0*/  SHFL.IDX PT, R4, R10, 0x1, 0x181f ;  /* 0x00381f000a047f89 */ /* 0x000f6200000e0000 */
[----:B------:R-:W-:Y:S01]  /*16f0*/  LOP3.LUT R197, R8, 0x8, R197, 0xf8, !PT ;  /* 0x0000000808c57812 */ /* 0x000fe200078ef8c5 */
[----:B------:R-:W-:Y:S01]  /*1700*/  IMAD.IADD R6, R11, 0x1, -R6 ;  /* 0x000000010b067824 */ /* 0x000fe200078e0a06 */
[----:B------:R-:W-:Y:S01]  /*1710*/  SHF.R.U32.HI R8, RZ, 0x3, R8 ;  /* 0x00000003ff087819 */ /* 0x000fe20000011608 */
[----:B------:R-:W-:Y:S01]  /*1720*/  SHFL.IDX PT, R10, R15, RZ, 0x181f ;  /* 0x00181fff0f0a7589 */ /* 0x000fe200000e0000 */
[----:B------:R-:W-:Y:S01]  /*1730*/  LOP3.LUT R7, R2, 0xfffffff0, RZ, 0xc0, !PT ;  /* 0xfffffff002077812 */ /* 0x000fe200078ec0ff */
[----:B------:R-:W-:Y:S01]  /*1740*/  IMAD.SHL.U32 R84, R6, 0x8, RZ ;  /* 0x0000000806547824 */ /* 0x000fe200078e00ff */
[----:B------:R-:W-:Y:S01]  /*1750*/  LOP3.LUT R197, R197, R8, RZ, 0x3c, !PT ;  /* 0x00000008c5c57212 */ /* 0x000fe200078e3cff */
[----:B------:R-:W5:Y:S02]  /*1760*/  SHFL.IDX PT, R11, R14, RZ, 0x181f ;  /* 0x00181fff0e0b7589 */ /* 0x000f6400000e0000 */
[----:B------:R-:W-:-:S02]  /*1770*/  IMAD.IADD R7, R88, 0x1, -R7 ;  /* 0x0000000158077824 */ /* 0x000fc400078e0a07 */
[----:B------:R-:W-:Y:S01]  /*1780*/  SHFL.IDX PT, R8, R15, 0x1, 0x181f ;  /* 0x00381f000f087f89 */ /* 0x000fe200000e0000 */
[----:B------:R-:W-:Y:S02]  /*1790*/  IMAD R197, R6, 0x200, R197 ;  /* 0x0000020006c57824 */ /* 0x000fe400078e02c5 */
[----:B--2---:R-:W-:Y:S01]  /*17a0*/  IMAD.WIDE R16, R210, 0x2, RZ ;  /* 0x00000002d2107825 */ /* 0x004fe200078e02ff */
[----:B------:R2:W2:Y:S01]  /*17b0*/  SHFL.IDX PT, R9, R14, 0x1, 0x181f ;  /* 0x00381f000e097f89 */ /* 0x0004a200000e0000 */
[----:B------:R-:W-:Y:S02]  /*17c0*/  SHF.R.S32.HI R2, RZ, 0x1f, R7 ;  /* 0x0000001fff027819 */ /* 0x000fe40000011407 */
[----:B------:R-:W-:Y:S01]  /*17d0*/  IMAD.SHL.U32 R197, R197, 0x2, RZ ;  /* 0x00000002c5c57824 */ /* 0x000fe200078e00ff */
[----:B-1----:R-:W-:Y:S02]  /*17e0*/  IADD3 R36, P1, R30, R16, RZ ;  /* 0x000000101e247210 */ /* 0x002fe40007f3e0ff */
[----:B---3--:R-:W-:-:S02]  /*17f0*/  IADD3 R28, P0, R16, R20, RZ ;  /* 0x00000014101c7210 */ /* 0x008fc40007f1e0ff */
[----:B------:R-:W-:Y:S01]  /*1800*/  LEA.HI R87, R2, R7, RZ, 0x3 ;  /* 0x0000000702577211 */ /* 0x000fe200078f18ff */
[----:B----4-:R-:W-:Y:S01]  /*1810*/  IMAD.X R37, R5, 0x1, R17, P1 ;  /* 0x0000000105257824 */ /* 0x010fe200008e0611 */
[----:B------:R-:W-:Y:S01]  /*1820*/  ISETP.GT.AND P1, PT, R0, 0x20, PT ;  /* 0x000000200000780c */ /* 0x000fe20003f24270 */
[----:B-----5:R-:W-:Y:S01]  /*1830*/  IMAD.X R29, R17, 0x1, R4, P0 ;  /* 0x00000001111d7824 */ /* 0x020fe200000e0604 */
[----:B------:R-:W-:Y:S01]  /*1840*/  LOP3.LUT R2, R87, 0xfffffff8, RZ, 0xc0, !PT ;  /* 0xfffffff857027812 */ /* 0x000fe200078ec0ff */
[----:B------:R-:W-:Y:S01]  /*1850*/  IMAD.WIDE R16, R209, 0x2, RZ ;  /* 0x00000002d1107825 */ /* 0x000fe200078e02ff */
[----:B------:R-:W-:-:S03]  /*1860*/  IADD3 R196, R197, 0x6120, RZ ;  /* 0x00006120c5c47810 */ /* 0x000fc60007ffe0ff */
[----:B------:R-:W-:-:S04]  /*1870*/  @P2 IMAD.WIDE R18, R210, 0x2, R10 ;  /* 0x00000002d2122825 */ /* 0x000fc800078e020a */
[--C-:B------:R-:W-:Y:S01]  /*1880*/  @P2 IMAD.WIDE R24, R209, 0x2, R10.reuse ;  /* 0x00000002d1182825 */ /* 0x100fe200078e020a */
[----:B------:R1:W-:Y:S01]  /*1890*/  @P2 LDGSTS.E.BYPASS.LTC128B.128 [R201+0x6100], [R18.64], !P6 ;  /* 0x0610000012c92fae */ /* 0x0003e2000f101d56 */
[----:B--2---:R-:W-:Y:S02]  /*18a0*/  IADD3 R14, P0, R30, R16, RZ ;  /* 0x000000101e0e7210 */ /* 0x004fe40007f1e0ff */
[----:B------:R-:W-:Y:S01]  /*18b0*/  @P2 IMAD.WIDE R26, R208, 0x2, R10 ;  /* 0x00000002d01a2825 */ /* 0x000fe200078e020a */
[----:B------:R2:W-:Y:S03]  /*18c0*/  @P2 LDGSTS.E.BYPASS.LTC128B.128 [R201+0x8100], [R24.64], !P5 ;  /* 0x0810000018c92fae */ /* 0x0005e6000e901d56 */
[----:B------:R-:W-:Y:S01]  /*18d0*/  IMAD.X R15, R5, 0x1, R17, P0 ;  /* 0x00000001050f7824 */ /* 0x000fe200000e0611 */
[----:B------:R-:W-:Y:S01]  /*18e0*/  IADD3 R22, P0, R16, R20, RZ ;  /* 0x0000001410167210 */ /* 0x000fe20007f1e0ff */
[----:B------:R-:W-:Y:S01]  /*18f0*/  @P1 IMAD.WIDE R10, R209, 0x2, R8 ;  /* 0x00000002d10a1825 */ /* 0x000fe200078e0208 */
[----:B------:R2:W-:Y:S03]  /*1900*/  @P2 LDGSTS.E.BYPASS.LTC128B.128 [R201+0xa100], [R26.64], !P4 ;  /* 0x0a1000001ac92fae */ /* 0x0005e6000e101d56 */
[----:B------:R-:W-:Y:S01]  /*1910*/  IMAD.X R23, R17, 0x1, R4, P0 ;  /* 0x0000000111177824 */ /* 0x000fe200000e0604 */
[----:B------:R-:W-:Y:S01]  /*1920*/  LOP3.LUT P0, RZ, R13, 0x2, RZ, 0xc0, !PT ;  /* 0x000000020dff7812 */ /* 0x000fe2000780c0ff */
[----:B------:R-:W-:-:S04]  /*1930*/  @P1 IMAD.WIDE R16, R210, 0x2, R8 ;  /* 0x00000002d2101825 */ /* 0x000fc800078e0208 */
[----:B------:R-:W-:Y:S01]  /*1940*/  @P1 IMAD.WIDE R8, R208, 0x2, R8 ;  /* 0x00000002d0081825 */ /* 0x000fe200078e0208 */
[----:B------:R1:W-:Y:S03]  /*1950*/  @P1 LDGSTS.E.BYPASS.LTC128B.128 [R201+0x7100], [R16.64], !P6 ;  /* 0x0710000010c91fae */ /* 0x0003e6000f101d56 */
[----:B------:R-:W-:Y:S01]  /*1960*/  IMAD.IADD R2, R7, 0x1, -R2 ;  /* 0x0000000107027824 */ /* 0x000fe200078e0a02 */
[----:B------:R3:W-:Y:S01]  /*1970*/  @P1 LDGSTS.E.BYPASS.LTC128B.128 [R201+0x9100], [R10.64], !P5 ;  /* 0x091000000ac91fae */ /* 0x0007e2000e901d56 */
[----:B------:R-:W-:Y:S02]  /*1980*/  IMAD.SHL.U32 R87, R87, 0x40, RZ ;  /* 0x0000004057577824 */ /* 0x000fe400078e00ff */
[----:B------:R-:W-:Y:S01]  /*1990*/  IMAD.SHL.U32 R7, R2, 0x40, RZ ;  /* 0x0000004002077824 */ /* 0x000fe200078e00ff */
[----:B------:R3:W-:Y:S02]  /*19a0*/  @P1 LDGSTS.E.BYPASS.LTC128B.128 [R201+0xb100], [R8.64], !P4 ;  /* 0x0b10000008c91fae */ /* 0x0007e4000e101d56 */
[----:B------:R-:W-:-:S02]  /*19b0*/  LOP3.LUT R87, R87, 0xfffffe00, RZ, 0xc0, !PT ;  /* 0xfffffe0057577812 */ /* 0x000fc400078ec0ff */
[----:B------:R-:W0:Y:S01]  /*19c0*/  LDGDEPBAR ;  /* 0x00000000000079af */ /* 0x000e220000000000 */
[----:B------:R-:W-:-:S04]  /*19d0*/  LOP3.LUT R7, R7, 0x1c0, RZ, 0xc0, !PT ;  /* 0x000001c007077812 */ /* 0x000fc800078ec0ff */
[----:B------:R-:W-:Y:S02]  /*19e0*/  LOP3.LUT R84, R7, 0x8, R84, 0xf8, !PT ;  /* 0x0000000807547812 */ /* 0x000fe400078ef854 */
[----:B------:R-:W-:-:S04]  /*19f0*/  SHF.R.U32.HI R7, RZ, 0x3, R7 ;  /* 0x00000003ff077819 */ /* 0x000fc80000011607 */
[----:B------:R-:W-:Y:S01]  /*1a00*/  LOP3.LUT R84, R84, R7, RZ, 0x3c, !PT ;  /* 0x0000000754547212 */ /* 0x000fe200078e3cff */
[----:B------:R-:W-:-:S05]  /*1a10*/  IMAD.WIDE R6, R208, 0x2, RZ ;  /* 0x00000002d0067825 */ /* 0x000fca00078e02ff */
[----:B------:R-:W-:Y:S02]  /*1a20*/  IADD3 R20, P1, R6, R20, RZ ;  /* 0x0000001406147210 */ /* 0x000fe40007f3e0ff */
[----:B------:R-:W-:-:S03]  /*1a30*/  IADD3 R30, P2, R30, R6, RZ ;  /* 0x000000061e1e7210 */ /* 0x000fc60007f5e0ff */
[----:B------:R-:W-:Y:S01]  /*1a40*/  IMAD.X R21, R7, 0x1, R4, P1 ;  /* 0x0000000107157824 */ /* 0x000fe200008e0604 */
[----:B------:R-:W-:Y:S01]  /*1a50*/  IADD3 R4, R197, 0x6100, RZ ;  /* 0x00006100c5047810 */ /* 0x000fe20007ffe0ff */
[----:B------:R-:W-:-:S04]  /*1a60*/  DEPBAR.LE SB0, 0x1 ;  /* 0x000080400000791a */ /* 0x000fc80000000000 */
[----:B------:R-:W-:-:S04]  /*1a70*/  DEPBAR.LE SB0, 0x0 ;  /* 0x000080000000791a */ /* 0x000fc80000000000 */
[----:B------:R-:W-:Y:S01]  /*1a80*/  BAR.SYNC.DEFER_BLOCKING 0x0 ;  /* 0x0000000000007b1d */ /* 0x000fe20000010000 */
[----:B------:R-:W-:Y:S01]  /*1a90*/  IMAD.X R31, R5, 0x1, R7, P2 ;  /* 0x00000001051f7824 */ /* 0x000fe200010e0607 */
[----:B------:R-:W-:Y:S01]  /*1aa0*/  R2P PR, R2, 0x6 ;  /* 0x0000000602007804 */ /* 0x000fe20000000000 */
[----:B------:R-:W-:Y:S01]  /*1ab0*/  IMAD.MOV.U32 R2, RZ, RZ, 0x10 ;  /* 0x00000010ff027424 */ /* 0x000fe200078e00ff */
[----:B------:R-:W-:Y:S01]  /*1ac0*/  @P0 IADD3 R196, R4, -0x20, RZ ;  /* 0xffffffe004c40810 */ /* 0x000fe20007ffe0ff */
[----:B------:R-:W-:Y:S01]  /*1ad0*/  IMAD R5, R86, 0x400, R87 ;  /* 0x0000040056057824 */ /* 0x000fe200078e0257 */
[----:B------:R-:W-:Y:S02]  /*1ae0*/  ISETP.GE.AND P0, PT, R210, c[0x0][0x1d4], PT ;  /* 0x00007500d2007a0c */ /* 0x000fe40003f06270 */
[----:B------:R-:W-:Y:S01]  /*1af0*/  SEL R2, R2, 0xfffffff0, !P1 ;  /* 0xfffffff002027807 */ /* 0x000fe20004800000 */
[----:B------:R-:W-:Y:S01]  /*1b00*/  IMAD.IADD R198, R84, 0x1, R5 ;  /* 0x0000000154c67824 */ /* 0x000fe200078e0205 */
[----:B------:R-:W-:-:S02]  /*1b10*/  ISETP.LT.OR P1, PT, R0, 0x1, P0 ;  /* 0x000000010000780c */ /* 0x000fc40000721670 */
[----:B------:R-:W-:Y:S01]  /*1b20*/  ISETP.LT.OR P0, PT, R0, 0x21, P0 ;  /* 0x000000210000780c */ /* 0x000fe20000701670 */
[----:B------:R-:W-:Y:S01]  /*1b30*/  IMAD.SHL.U32 R198, R198, 0x2, RZ ;  /* 0x00000002c6c67824 */ /* 0x000fe200078e00ff */
[C---:B------:R-:W-:Y:S02]  /*1b40*/  IADD3 R187, R196.reuse, 0x800, RZ ;  /* 0x00000800c4bb7810 */ /* 0x040fe40007ffe0ff */
[----:B------:R-:W-:Y:S01]  /*1b50*/  IADD3 R186, R196, 0x1000, RZ ;  /* 0x00001000c4ba7810 */ /* 0x000fe20007ffe0ff */
[----:B------:R-:W-:Y:S01]  /*1b60*/  IMAD R194, R2, 0x2, R198 ;  /* 0x0000000202c27824 */ /* 0x000fe200078e02c6 */
[C---:B------:R-:W-:Y:S02]  /*1b70*/  IADD3 R185, R196.reuse, 0x1800, RZ ;  /* 0x00001800c4b97810 */ /* 0x040fe40007ffe0ff */
[C---:B------:R-:W-:Y:S02]  /*1b80*/  IADD3 R183, R196.reuse, 0x2000, RZ ;  /* 0x00002000c4b77810 */ /* 0x040fe40007ffe0ff */
[C---:B------:R-:W-:Y:S01]  /*1b90*/  IADD3 R182, R196.reuse, 0x2800, RZ ;  /* 0x00002800c4b67810 */ /* 0x040fe20007ffe0ff */
[----:B-1----:R-:W-:Y:S01]  /*1ba0*/  LDSM.16.M88.4 R16, [R198+0xc100] ;  /* 0x00c10000c610783b */ /* 0x002fe20000000200 */
[----:B------:R-:W-:-:S02]  /*1bb0*/  IADD3 R181, R196, 0x3000, RZ ;  /* 0x00003000c4b57810 */ /* 0x000fc40007ffe0ff */
[C---:B------:R-:W-:Y:S01]  /*1bc0*/  IADD3 R180, R196.reuse, 0x3800, RZ ;  /* 0x00003800c4b47810 */ /* 0x040fe20007ffe0ff */
[----:B---3--:R-:W-:Y:S01]  /*1bd0*/  LDSM.16.M88.4 R8, [R194+0xc100] ;  /* 0x00c10000c208783b */ /* 0x008fe20000000200 */
[C---:B------:R-:W-:Y:S02]  /*1be0*/  IADD3 R179, R196.reuse, 0x4000, RZ ;  /* 0x00004000c4b37810 */ /* 0x040fe40007ffe0ff */
[C---:B------:R-:W-:Y:S01]  /*1bf0*/  IADD3 R178, R196.reuse, 0x4800, RZ ;  /* 0x00004800c4b27810 */ /* 0x040fe20007ffe0ff */
[----:B------:R-:W-:Y:S01]  /*1c00*/  LDSM.16.M88.4 R60, [R197+0x6100] ;  /* 0x00610000c53c783b */ /* 0x000fe20000000200 */
[C---:B------:R-:W-:Y:S02]  /*1c10*/  IADD3 R177, R196.reuse, 0x5000, RZ ;  /* 0x00005000c4b17810 */ /* 0x040fe40007ffe0ff */
[----:B------:R-:W-:Y:S01]  /*1c20*/  IADD3 R176, R196, 0x5800, RZ ;  /* 0x00005800c4b07810 */ /* 0x000fe20007ffe0ff */
[----:B------:R-:W1:Y:S04]  /*1c30*/  LDSM.16.M88.4 R52, [R197+0x6900] ;  /* 0x00690000c534783b */ /* 0x000e680000000200 */
[----:B------:R-:W3:Y:S04]  /*1c40*/  LDSM.16.M88.4 R44, [R197+0x7100] ;  /* 0x00710000c52c783b */ /* 0x000ee80000000200 */
[----:B------:R-:W4:Y:S04]  /*1c50*/  LDSM.16.M88.4 R4, [R197+0x7900] ;  /* 0x00790000c504783b */ /* 0x000f280000000200 */
[----:B------:R-:W5:Y:S04]  /*1c60*/  LDSM.16.M88.4 R80, [R196] ;  /* 0x00000000c450783b */ /* 0x000f680000000200 */
[----:B------:R-:W4:Y:S04]  /*1c70*/  LDSM.16.M88.4 R64, [R196+0x800] ;  /* 0x00080000c440783b */ /* 0x000f280000000200 */
[----:B------:R-:W4:Y:S04]  /*1c80*/  LDSM.16.M88.4 R32, [R196+0x1000] ;  /* 0x00100000c420783b */ /* 0x000f280000000200 */
[----:B--2---:R-:W2:Y:S04]  /*1c90*/  LDSM.16.M88.4 R24, [R196+0x1800] ;  /* 0x00180000c418783b */ /* 0x004ea80000000200 */
[----:B------:R-:W-:Y:S01]  /*1ca0*/  @!PT LDS RZ, [RZ] ;  /* 0x00000000fffff984 */ /* 0x000fe20000000800 */
[----:B------:R-:W-:Y:S01]  /*1cb0*/  @!PT LDS RZ, [RZ] ;  /* 0x00000000fffff984 */ /* 0x000fe20000000800 */
[----:B------:R-:W-:Y:S01]  /*1cc0*/  @!PT LDS RZ, [RZ] ;  /* 0x00000000fffff984 */ /* 0x000fe20000000800 */
[----:B------:R2:W-:Y:S01]  /*1cd0*/  LDGSTS.E.BYPASS.LTC128B.128 [R201+0x100], [R36.64], !P1 ;  /* 0x0010000024c97fae */ /* 0x0005e2000c901d56 */
[----:B------:R-:W-:-:S04]  /*1ce0*/  ISETP.GE.AND P1, PT, R3, c[0x0][0x1d4], PT ;  /* 0x0000750003007a0c */ /* 0x000fc80003f26270 */
[----:B------:R-:W-:Y:S01]  /*1cf0*/  ISETP.LT.OR P1, PT, R0, 0x1, P1 ;  /* 0x000000010000780c */ /* 0x000fe20000f21670 */
[C---:B-1----:R-:W-:Y:S11]  /*1d00*/  HMMA.16816.F32.BF16 R56, R16.reuse, R52, RZ ;  /* 0x000000341038723c */ /* 0x042ff600000418ff */
[----:B------:R-:W-:Y:S01]  /*1d10*/  @!UPT UIADD3 URZ, URZ, URZ, URZ ;  /* 0x0000003f3f3ff290 */ /* 0x000fe2000fffe03f */
[----:B------:R1:W-:Y:S01]  /*1d20*/  LDGSTS.E.BYPASS.LTC128B.128 [R201+0x2100], [R14.64], !P1 ;  /* 0x021000000ec97fae */ /* 0x0003e2000c901d56 */
[----:B------:R-:W-:Y:S01]  /*1d30*/  ISETP.GE.AND P1, PT, R12, c[0x0][0x1d4], PT ;  /* 0x000075000c007a0c */ /* 0x000fe20003f26270 */
[----:B---3--:R-:W-:Y:S03]  /*1d40*/  HMMA.16816.F32.BF16 R48, R16, R44, RZ ;  /* 0x0000002c1030723c */ /* 0x008fe600000418ff */
[----:B------:R-:W-:-:S05]  /*1d50*/  ISETP.LT.OR P1, PT, R0, 0x1, P1 ;  /* 0x000000010000780c */ /* 0x000fca0000f21670 */
[C---:B------:R-:W-:Y:S08]  /*1d60*/  HMMA.16816.F32.BF16 R52, R16.reuse, R54, RZ ;  /* 0x000000361034723c */ /* 0x040ff000000418ff */
[----:B------:R3:W-:Y:S01]  /*1d70*/  LDGSTS.E.BYPASS.LTC128B.128 [R201+0x4100], [R30.64], !P1 ;  /* 0x041000001ec97fae */ /* 0x0007e2000c901d56 */
[----:B------:R-:W-:Y:S01]  /*1d80*/  ISETP.GE.AND P1, PT, R3, c[0x0][0x1d4], PT ;  /* 0x0000750003007a0c */ /* 0x000fe20003f26270 */
[----:B------:R-:W-:Y:S01]  /*1d90*/  HMMA.16816.F32.BF16 R44, R16, R46, RZ ;  /* 0x0000002e102c723c */ /* 0x000fe200000418ff */
[----:B------:R-:W-:Y:S01]  /*1da0*/  SEL R3, R38, 0xffffffe0, !P2 ;  /* 0xffffffe026037807 */ /* 0x000fe20005000000 */
[----:B------:R3:W-:Y:S01]  /*1db0*/  LDGSTS.E.BYPASS.LTC128B.128 [R201+0x1100], [R28.64], !P0 ;  /* 0x011000001cc97fae */ /* 0x0007e2000c101d56 */
[----:B------:R-:W-:-:S02]  /*1dc0*/  ISETP.GE.AND P2, PT, R12, c[0x0][0x1d4], PT ;  /* 0x000075000c007a0c */ /* 0x000fc40003f46270 */
[C---:B------:R-:W-:Y:S01]  /*1dd0*/  ISETP.LT.OR P1, PT, R0.reuse, 0x21, P1 ;  /* 0x000000210000780c */ /* 0x040fe20000f21670 */
[----:B------:R-:W-:Y:S01]  /*1de0*/  IMAD R193, R3, 0x2, R198 ;  /* 0x0000000203c17824 */ /* 0x000fe200078e02c6 */
[----:B------:R-:W-:Y:S01]  /*1df0*/  ISETP.LT.OR P2, PT, R0, 0x21, P2 ;  /* 0x000000210000780c */ /* 0x000fe20001741670 */
[----:B------:R-:W-:Y:S01]  /*1e00*/  IMAD.MOV.U32 R0, RZ, RZ, 0x40 ;  /* 0x00000040ff007424 */ /* 0x000fe200078e00ff */
[----:B------:R-:W-:Y:S01]  /*1e10*/  LOP3.LUT P0, RZ, R13, 0x4, RZ, 0xc0, !PT ;  /* 0x000000040dff7812 */ /* 0x000fe2000780c0ff */
[----:B----4-:R-:W-:Y:S01]  /*1e20*/  HMMA.16816.F32.BF16 R40, R16, R4, RZ ;  /* 0x000000041028723c */ /* 0x010fe200000418ff */
[----:B------:R-:W-:Y:S02]  /*1e30*/  IMAD R191, R3, 0x2, R194 ;  /* 0x0000000203bf7824 */ /* 0x000fe400078e02c2 */
[----:B------:R-:W-:Y:S02]  /*1e40*/  SEL R0, R0, 0xffffffc0, !P0 ;  /* 0xffffffc000007807 */ /* 0x000fe40004000000 */
[----:B------:R-:W-:-:S03]  /*1e50*/  PLOP3.LUT P0, PT, PT, PT, UP0, 0x40, 0x0 ;  /* 0x000000000000781c */ /* 0x000fc60003f0e808 */
[C---:B-1----:R-:W-:Y:S01]  /*1e60*/  HMMA.16816.F32.BF16 R12, R16.reuse, R60, RZ ;  /* 0x0000003c100c723c */ /* 0x042fe200000418ff */
[----:B------:R-:W-:Y:S01]  /*1e70*/  IMAD.IADD R192, R197, 0x1, R0 ;  /* 0x00000001c5c07824 */ /* 0x000fe200078e0200 */
[----:B------:R1:W-:Y:S01]  /*1e80*/  LDGSTS.E.BYPASS.LTC128B.128 [R201+0x3100], [R22.64], !P1 ;  /* 0x0310000016c97fae */ /* 0x0003e2000c901d56 */
[----:B------:R-:W-:Y:S01]  /*1e90*/  IMAD.IADD R184, R0, 0x1, R196 ;  /* 0x0000000100b87824 */ /* 0x000fe200078e02c4 */
[----:B------:R-:W-:Y:S02]  /*1ea0*/  ISETP.GT.AND P1, PT, R202, 0x3f, PT ;  /* 0x0000003fca00780c */ /* 0x000fe40003f24270 */
[----:B------:R1:W-:Y:S02]  /*1eb0*/  LDGSTS.E.BYPASS.LTC128B.128 [R201+0x5100], [R20.64], !P2 ;  /* 0x0510000014c97fae */ /* 0x0003e4000d101d56 */
[C---:B------:R-:W-:Y:S02]  /*1ec0*/  HMMA.16816.F32.BF16 R60, R16.reuse, R62, RZ ;  /* 0x0000003e103c723c */ /* 0x040fe400000418ff */
[----:B--2---:R-:W-:Y:S04]  /*1ed0*/  LDSM.16.M88.4 R36, [R193+0xc100] ;  /* 0x00c10000c124783b */ /* 0x004fe80000000200 */
[----:B------:R-:W2:Y:S02]  /*1ee0*/  LDSM.16.M88.4 R76, [R192+0x6100] ;  /* 0x00610000c04c783b */ /* 0x000ea40000000200 */
[----:B------:R-:W-:Y:S02]  /*1ef0*/  HMMA.16816.F32.BF16 R16, R16, R6, RZ ;  /* 0x000000061010723c */ /* 0x000fe400000418ff */
[----:B------:R-:W4:Y:S04]  /*1f00*/  LDSM.16.M88.4 R72, [R192+0x6900] ;  /* 0x00690000c048783b */ /* 0x000f280000000200 */
[----:B---3--:R-:W3:Y:S02]  /*1f10*/  LDSM.16.M88.4 R28, [R192+0x7100] ;  /* 0x00710000c01c783b */ /* 0x008ee40000000200 */
[C---:B-----5:R-:W-:Y:S02]  /*1f20*/  HMMA.16816.F32.BF16 R12, R8.reuse, R80, R12 ;  /* 0x00000050080c723c */ /* 0x060fe4000004180c */
[----:B------:R-:W-:Y:S04]  /*1f30*/  LDSM.16.M88.4 R4, [R191+0xc100] ;  /* 0x00c10000bf04783b */ /* 0x000fe80000000200 */
[----:B------:R-:W-:Y:S02]  /*1f40*/  LDSM.16.M88.4 R68, [R184] ;  /* 0x00000000b844783b */ /* 0x000fe40000000200 */
[C---:B------:R-:W-:Y:S02]  /*1f50*/  HMMA.16816.F32.BF16 R60, R8.reuse, R82, R60 ;  /* 0x00000052083c723c */ /* 0x040fe4000004183c */
[----:B-1----:R-:W1:Y:S04]  /*1f60*/  LDSM.16.M88.4 R20, [R192+0x7900] ;  /* 0x00790000c014783b */ /* 0x002e680000000200 */
[----:B------:R-:W-:Y:S02]  /*1f70*/  LDSM.16.M88.4 R80, [R197+0x8100] ;  /* 0x00810000c550783b */ /* 0x000fe40000000200 */
[C---:B------:R-:W-:Y:S02]  /*1f80*/  HMMA.16816.F32.BF16 R56, R8.reuse, R64, R56 ;  /* 0x000000400838723c */ /* 0x040fe40000041838 */
[----:B------:R-:W0:Y:S06]  /*1f90*/  LDGDEPBAR ;  /* 0x00000000000079af */ /* 0x000e2c0000000000 */
[C---:B------:R-:W-:Y:S01]  /*1fa0*/  HMMA.16816.F32.BF16 R52, R8.reuse, R66, R52 ;  /* 0x000000420834723c */ /* 0x040fe20000041834 */
[----:B------:R-:W-:Y:S07]  /*1fb0*/  LDSM.16.M88.4 R64, [R184+0x800] ;  /* 0x00080000b840783b */ /* 0x000fee0000000200 */
[C---:B------:R-:W-:Y:S08]  /*1fc0*/  HMMA.16816.F32.BF16 R48, R8.reuse, R32, R48 ;  /* 0x000000200830723c */ /* 0x040ff00000041830 */
[C---:B------:R-:W-:Y:S01]  /*1fd0*/  HMMA.16816.F32.BF16 R44, R8.reuse, R34, R44 ;  /* 0x00000022082c723c */ /* 0x040fe2000004182c */
[----:B------:R-:W-:Y:S07]  /*1fe0*/  LDSM.16.M88.4 R32, [R184+0x1000] ;  /* 0x00100000b820783b */ /* 0x000fee0000000200 */
[C---:B------:R-:W-:Y:S08]  /*1ff0*/  HMMA.16816.F32.BF16 R40, R8.reuse, R24, R40 ;  /* 0x000000180828723c */ /* 0x040ff00000041828 */
[----:B------:R-:W-:Y:S01]  /*2000*/  HMMA.16816.F32.BF16 R16, R8, R26, R16 ;  /* 0x0000001a0810723c */ /* 0x000fe20000041810 */
[----:B------:R-:W5:Y:S04]  /*2010*/  LDSM.16.M88.4 R24, [R184+0x1800] ;  /* 0x00180000b818783b */ /* 0x000f680000000200 */
[----:B------:R-:W1:Y:S03]  /*2020*/  LDSM.16.M88.4 R8, [R198+0x10100] ;  /* 0x01010000c608783b */ /* 0x000e660000000200 */
[C---:B--2---:R-:W-:Y:S08]  /*2030*/  HMMA.16816.F32.BF16 R12, R36.reuse, R76, R12 ;  /* 0x0000004c240c723c */ /* 0x044ff0000004180c */
[C---:B------:R-:W-:Y:S01]  /*2040*/  HMMA.16816.F32.BF16 R60, R36.reuse, R78, R60 ;  /* 0x0000004e243c723c */ /* 0x040fe2000004183c */
[----:B------:R-:W-:Y:S07]  /*2050*/  LDSM.16.M88.4 R76, [R197+0x8900] ;  /* 0x00890000c54c783b */ /* 0x000fee0000000200 */
[C---:B----4-:R-:W-:Y:S08]  /*2060*/  HMMA.16816.F32.BF16 R56, R36.reuse, R72, R56 ;  /* 0x000000482438723c */ /* 0x050ff00000041838 */
[C---:B------:R-:W-:Y:S01]  /*2070*/  HMMA.16816.F32.BF16 R52, R36.reuse, R74, R52 ;  /* 0x0000004a2434723c */ /* 0x040fe20000041834 */
[----:B------:R-:W-:Y:S07]  /*2080*/  LDSM.16.M88.4 R72, [R196+0x2000] ;  /* 0x00200000c448783b */ /* 0x000fee0000000200 */
[C---:B---3--:R-:W-:Y:S08]  /*2090*/  HMMA.16816.F32.BF16 R48, R36.reuse, R28, R48 ;  /* 0x0000001c2430723c */ /* 0x048ff00000041830 */
[C---:B------:R-:W-:Y:S01]  /*20a0*/  HMMA.16816.F32.BF16 R44, R36.reuse, R30, R44 ;  /* 0x0000001e242c723c */ /* 0x040fe2000004182c */
[----:B------:R-:W-:Y:S07]  /*20b0*/  LDSM.16.M88.4 R28, [R194+0x10100] ;  /* 0x01010000c21c783b */ /* 0x000fee0000000200 */
[C---:B-1----:R-:W-:Y:S08]  /*20c0*/  HMMA.16816.F32.BF16 R40, R36.reuse, R20, R40 ;  /* 0x000000142428723c */ /* 0x042ff00000041828 */
[----:B------:R-:W-:Y:S01]  /*20d0*/  HMMA.16816.F32.BF16 R36, R36, R22, R16 ;  /* 0x000000162424723c */ /* 0x000fe20000041810 */
[----:B------:R-:W1:Y:S04]  /*20e0*/  LDSM.16.M88.4 R16, [R197+0x9900] ;  /* 0x00990000c510783b */ /* 0x000e680000000200 */
[----:B------:R-:W2:Y:S03]  /*20f0*/  LDSM.16.M88.4 R20, [R197+0x9100] ;  /* 0x00910000c514783b */ /* 0x000ea60000000200 */
[C---:B------:R-:W-:Y:S08]  /*2100*/  HMMA.16816.F32.BF16 R12, R4.reuse, R68, R12 ;  /* 0x00000044040c723c */ /* 0x040ff0000004180c */
        /* <DEDUP_REMOVED lines=12> */
[C---:B------:R-:W-:Y:S08]  /*21d0*/  HMMA.16816.F32.BF16 R12, R8.reuse, R80, R12 ;  /* 0x00000050080c723c */ /* 0x040ff0000004180c */
[C---:B------:R-:W-:Y:S01]  /*21e0*/  HMMA.16816.F32.BF16 R60, R8.reuse, R82, R60 ;  /* 0x00000052083c723c */ /* 0x040fe2000004183c */
[----:B------:R-:W-:Y:S07]  /*21f0*/  LDSM.16.M88.4 R80, [R184+0x2000] ;  /* 0x00200000b850783b */ /* 0x000fee0000000200 */
[C---:B-1----:R-:W-:Y:S08]  /*2200*/  HMMA.16816.F32.BF16 R40, R8.reuse, R16, R40 ;  /* 0x000000100828723c */ /* 0x042ff00000041828 */
        /* <DEDUP_REMOVED lines=9> */
[C---:B------:R-:W-:Y:S08]  /*22a0*/  HMMA.16816.F32.BF16 R12, R28.reuse, R72, R12 ;  /* 0x000000481c0c723c */ /* 0x040ff0000004180c */
[C---:B------:R-:W-:Y:S01]  /*22b0*/  HMMA.16816.F32.BF16 R60, R28.reuse, R74, R60 ;  /* 0x0000004a1c3c723c */ /* 0x040fe2000004183c */
[----:B------:R-:W-:Y:S07]  /*22c0*/  LDSM.16.M88.4 R72, [R184+0x2800] ;  /* 0x00280000b848783b */ /* 0x000fee0000000200 */
[C---:B---3--:R-:W-:Y:S08]  /*22d0*/  HMMA.16816.F32.BF16 R40, R28.reuse, R32, R40 ;  /* 0x000000201c28723c */ /* 0x048ff00000041828 */
[C---:B------:R-:W-:Y:S01]  /*22e0*/  HMMA.16816.F32.BF16 R36, R28.reuse, R34, R36 ;  /* 0x000000221c24723c */ /* 0x040fe20000041824 */
[----:B------:R-:W-:Y:S07]  /*22f0*/  LDSM.16.M88.4 R32, [R198+0x14100] ;  /* 0x01410000c620783b */ /* 0x000fee0000000200 */
[C---:B------:R-:W-:Y:S08]  /*2300*/  HMMA.16816.F32.BF16 R48, R28.reuse, R64, R48 ;  /* 0x000000401c30723c */ /* 0x040ff00000041830 */
[C---:B------:R-:W-:Y:S01]  /*2310*/  HMMA.16816.F32.BF16 R44, R28.reuse, R66, R44 ;  /* 0x000000421c2c723c */ /* 0x040fe2000004182c */
[----:B------:R-:W3:Y:S07]  /*2320*/  LDSM.16.M88.4 R64, [R184+0x3800] ;  /* 0x00380000b840783b */ /* 0x000eee0000000200 */
[C---:B------:R-:W-:Y:S08]  /*2330*/  HMMA.16816.F32.BF16 R56, R28.reuse, R68, R56 ;  /* 0x000000441c38723c */ /* 0x040ff00000041838 */
[----:B------:R-:W-:Y:S01]  /*2340*/  HMMA.16816.F32.BF16 R52, R28, R70, R52 ;  /* 0x000000461c34723c */ /* 0x000fe20000041834 */
[----:B------:R-:W5:Y:S04]  /*2350*/  LDSM.16.M88.4 R68, [R184+0x3000] ;  /* 0x00300000b844783b */ /* 0x000f680000000200 */
[----:B------:R-:W2:Y:S03]  /*2360*/  LDSM.16.M88.4 R28, [R197+0xa100] ;  /* 0x00a10000c51c783b */ /* 0x000ea60000000200 */
[C---:B----4-:R-:W-:Y:S08]  /*2370*/  HMMA.16816.F32.BF16 R12, R4.reuse, R24, R12 ;  /* 0x00000018040c723c */ /* 0x050ff0000004180c */
[C---:B------:R-:W-:Y:S01]  /*2380*/  HMMA.16816.F32.BF16 R60, R4.reuse, R26, R60 ;  /* 0x0000001a043c723c */ /* 0x040fe2000004183c */
[----:B------:R-:W-:Y:S07]  /*2390*/  LDSM.16.M88.4 R24, [R197+0xa900] ;  /* 0x00a90000c518783b */ /* 0x000fee0000000200 */
[C---:B-1----:R-:W-:Y:S08]  /*23a0*/  HMMA.16816.F32.BF16 R40, R4.reuse, R8, R40 ;  /* 0x000000080428723c */ /* 0x042ff00000041828 */
[C---:B------:R-:W-:Y:S01]  /*23b0*/  HMMA.16816.F32.BF16 R36, R4.reuse, R10, R36 ;  /* 0x0000000a0424723c */ /* 0x040fe20000041824 */
[----:B------:R-:W-:Y:S07]  /*23c0*/  LDSM.16.M88.4 R8, [R194+0x14100] ;  /* 0x01410000c208783b */ /* 0x000fee0000000200 */
[C---:B------:R-:W-:Y:S08]  /*23d0*/  HMMA.16816.F32.BF16 R48, R4.reuse, R16, R48 ;  /* 0x000000100430723c */ /* 0x040ff00000041830 */
[C---:B------:R-:W-:Y:S01]  /*23e0*/  HMMA.16816.F32.BF16 R44, R4.reuse, R18, R44 ;  /* 0x00000012042c723c */ /* 0x040fe2000004182c */
[----:B------:R-:W1:Y:S07]  /*23f0*/  LDSM.16.M88.4 R16, [R197+0xb900] ;  /* 0x00b90000c510783b */ /* 0x000e6e0000000200 */
[C---:B--2---:R-:W-:Y:S08]  /*2400*/  HMMA.16816.F32.BF16 R56, R4.reuse, R20, R56 ;  /* 0x000000140438723c */ /* 0x044ff00000041838 */
[----:B------:R-:W-:Y:S01]  /*2410*/  HMMA.16816.F32.BF16 R52, R4, R22, R52 ;  /* 0x000000160434723c */ /* 0x000fe20000041834 */
[----:B------:R-:W2:Y:S04]  /*2420*/  LDSM.16.M88.4 R20, [R197+0xb100] ;  /* 0x00b10000c514783b */ /* 0x000ea80000000200 */
[----:B------:R-:W4:Y:S03]  /*2430*/  LDSM.16.M88.4 R4, [R196+0x4000] ;  /* 0x00400000c404783b */ /* 0x000f260000000200 */
[C---:B------:R-:W-:Y:S08]  /*2440*/  HMMA.16816.F32.BF16 R12, R76.reuse, R80, R12 ;  /* 0x000000504c0c723c */ /* 0x040ff0000004180c */
[C---:B------:R-:W-:Y:S08]  /*2450*/  HMMA.16816.F32.BF16 R60, R76.reuse, R82, R60 ;  /* 0x000000524c3c723c */ /* 0x040ff0000004183c */
[C---:B---3--:R-:W-:Y:S08]  /*2460*/  HMMA.16816.F32.BF16 R40, R76.reuse, R64, R40 ;  /* 0x000000404c28723c */ /* 0x048ff00000041828 */
[C---:B------:R-:W-:Y:S01]  /*2470*/  HMMA.16816.F32.BF16 R36, R76.reuse, R66, R36 ;  /* 0x000000424c24723c */ /* 0x040fe20000041824 */
[----:B------:R-:W-:Y:S07]  /*2480*/  LDSM.16.M88.4 R64, [R196+0x5000] ;  /* 0x00500000c440783b */ /* 0x000fee0000000200 */
[C---:B------:R-:W-:Y:S08]  /*2490*/  HMMA.16816.F32.BF16 R56, R76.reuse, R72, R56 ;  /* 0x000000484c38723c */ /* 0x040ff00000041838 */
[C---:B------:R-:W-:Y:S08]  /*24a0*/  HMMA.16816.F32.BF16 R52, R76.reuse, R74, R52 ;  /* 0x0000004a4c34723c */ /* 0x040ff00000041834 */
[C---:B-----5:R-:W-:Y:S08]  /*24b0*/  HMMA.16816.F32.BF16 R48, R76.reuse, R68, R48 ;  /* 0x000000444c30723c */ /* 0x060ff00000041830 */
[----:B------:R-:W-:Y:S01]  /*24c0*/  HMMA.16816.F32.BF16 R44, R76, R70, R44 ;  /* 0x000000464c2c723c */ /* 0x000fe2000004182c */
[----:B------:R-:W3:Y:S07]  /*24d0*/  LDSM.16.M88.4 R68, [R196+0x4800] ;  /* 0x00480000c444783b */ /* 0x000eee0000000200 */
[C---:B------:R-:W-:Y:S08]  /*24e0*/  HMMA.16816.F32.BF16 R12, R32.reuse, R28, R12 ;  /* 0x0000001c200c723c */ /* 0x040ff0000004180c */
        /* <DEDUP_REMOVED lines=8> */
[C---:B--2---:R-:W-:Y:S08]  /*2570*/  HMMA.16816.F32.BF16 R48, R32.reuse, R20, R48 ;  /* 0x000000142030723c */ /* 0x044ff00000041830 */
[----:B------:R-:W-:Y:S01]  /*2580*/  HMMA.16816.F32.BF16 R44, R32, R22, R44 ;  /* 0x00000016202c723c */ /* 0x000fe2000004182c */
[----:B------:R-:W-:Y:S04]  /*2590*/  LDSM.16.M88.4 R20, [R193+0x14100] ;  /* 0x01410000c114783b */ /* 0x000fe80000000200 */
[----:B------:R-:W-:Y:S03]  /*25a0*/  LDSM.16.M88.4 R32, [R192+0xb900] ;  /* 0x00b90000c020783b */ /* 0x000fe60000000200 */
[C---:B----4-:R-:W-:Y:S08]  /*25b0*/  HMMA.16816.F32.BF16 R12, R8.reuse, R4, R12 ;  /* 0x00000004080c723c */ /* 0x050ff0000004180c */
[C---:B------:R-:W-:Y:S01]  /*25c0*/  HMMA.16816.F32.BF16 R60, R8.reuse, R6, R60 ;  /* 0x00000006083c723c */ /* 0x040fe2000004183c */
[----:B------:R-:W2:Y:S07]  /*25d0*/  LDSM.16.M88.4 R4, [R192+0xa100] ;  /* 0x00a10000c004783b */ /* 0x000eae0000000200 */
[C---:B---3--:R-:W-:Y:S08]  /*25e0*/  HMMA.16816.F32.BF16 R56, R8.reuse, R68, R56 ;  /* 0x000000440838723c */ /* 0x048ff00000041838 */
[C---:B------:R-:W-:Y:S08]  /*25f0*/  HMMA.16816.F32.BF16 R52, R8.reuse, R70, R52 ;  /* 0x000000460834723c */ /* 0x040ff00000041834 */
[C---:B------:R-:W-:Y:S08]  /*2600*/  HMMA.16816.F32.BF16 R48, R8.reuse, R64, R48 ;  /* 0x000000400830723c */ /* 0x040ff00000041830 */
[C---:B------:R-:W-:Y:S01]  /*2610*/  HMMA.16816.F32.BF16 R68, R8.reuse, R66, R44 ;  /* 0x000000420844723c */ /* 0x040fe2000004182c */
[----:B------:R-:W-:Y:S04]  /*2620*/  LDSM.16.M88.4 R64, [R191+0x14100] ;  /* 0x01410000bf40783b */ /* 0x000fe80000000200 */
[----:B------:R-:W3:Y:S03]  /*2630*/  LDSM.16.M88.4 R44, [R184+0x4000] ;  /* 0x00400000b82c783b */ /* 0x000ee60000000200 */
[C---:B-1----:R-:W-:Y:S08]  /*2640*/  HMMA.16816.F32.BF16 R40, R8.reuse, R16, R40 ;  /* 0x000000100828723c */ /* 0x042ff00000041828 */
[----:B------:R-:W-:Y:S01]  /*2650*/  HMMA.16816.F32.BF16 R72, R8, R18, R36 ;  /* 0x000000120848723c */ /* 0x000fe20000041824 */
[----:B------:R-:W1:Y:S04]  /*2660*/  LDSM.16.M88.4 R36, [R184+0x4800] ;  /* 0x00480000b824783b */ /* 0x000e680000000200 */
[----:B------:R-:W4:Y:S03]  /*2670*/  LDSM.16.M88.4 R16, [R184+0x5000] ;  /* 0x00500000b810783b */ /* 0x000f260000000200 */
[----:B--2---:R-:W-:Y:S01]  /*2680*/  HMMA.16816.F32.BF16 R12, R20, R4, R12 ;  /* 0x00000004140c723c */ /* 0x004fe2000004180c */
[----:B------:R-:W2:Y:S01]  /*2690*/  LDSM.16.M88.4 R8, [R184+0x5800] ;  /* 0x00580000b808783b */ /* 0x000ea20000000200 */
[----:B------:R-:W-:-:S06]  /*26a0*/  DEPBAR.LE SB0, 0x0 ;  /* 0x000080000000791a */ /* 0x000fcc0000000000 */
[C---:B------:R-:W-:Y:S08]  /*26b0*/  HMMA.16816.F32.BF16 R60, R20.reuse, R6, R60 ;  /* 0x00000006143c723c */ /* 0x040ff0000004183c */
[C---:B------:R-:W-:Y:S08]  /*26c0*/  HMMA.16816.F32.BF16 R56, R20.reuse, R28, R56 ;  /* 0x0000001c1438723c */ /* 0x040ff00000041838 */
        /* <DEDUP_REMOVED lines=8> */
[C---:B------:R-:W-:Y:S08]  /*2750*/  HMMA.16816.F32.BF16 R52, R64.reuse, R38, R52 ;  /* 0x000000264034723c */ /* 0x040ff00000041834 */
[C---:B----4-:R-:W-:Y:S08]  /*2760*/  HMMA.16816.F32.BF16 R48, R64.reuse, R16, R48 ;  /* 0x000000104030723c */ /* 0x050ff00000041830 */
[C---:B------:R-:W-:Y:S08]  /*2770*/  HMMA.16816.F32.BF16 R68, R64.reuse, R18, R68 ;  /* 0x000000124044723c */ /* 0x040ff00000041844 */
[C---:B--2---:R-:W-:Y:S07]  /*2780*/  HMMA.16816.F32.BF16 R40, R64.reuse, R8, R40 ;  /* 0x000000084028723c */ /* 0x044fee0000041828 */
[----:B------:R-:W-:Y:S01]  /*2790*/  SHF.R.S32.HI R9, RZ, 0x1f, R210 ;  /* 0x0000001fff097819 */ /* 0x000fe200000114d2 */
[----:B------:R-:W-:Y:S01]  /*27a0*/  HMMA.16816.F32.BF16 R72, R64, R10, R72 ;  /* 0x0000000a4048723c */ /* 0x000fe20000041848 */
[----:B------:R-:W-:Y:S06]  /*27b0*/  BAR.SYNC.DEFER_BLOCKING 0x0 ;  /* 0x0000000000007b1d */ /* 0x000fec0000010000 */
[----:B------:R-:W-:Y:S05]  /*27c0*/  @P0 BRA `(.L_x_1865) ;  /* 0x0000041000000947 */ /* 0x000fea0003800000 */
[----:B------:R-:W-:Y:S01]  /*27d0*/  IADD3 R200, R202, UR13, R85 ;  /* 0x0000000dcac87c10 */ /* 0x000fe2000fffe055 */
        /* <DEDUP_REMOVED lines=21> */
[----:B------:R-:W-:-:S03]  /*2930*/  IADD3 R8, -R213, 0x10, RZ ;  /* 0x00000010d5087810 */ /* 0x000fc60007ffe1ff */
[----:B------:R-:W-:Y:S01]  /*2940*/  IMAD R11, R200, c[0x0][0x1e4], R11 ;  /* 0x00007900c80b7a24 */ /* 0x000fe200078e020b */
[----:B------:R-:W-:-:S03]  /*2950*/  LOP3.LUT R8, R8, 0xf, RZ, 0xc0, !PT ;  /* 0x0000000f08087812 */ /* 0x000fc600078ec0ff */
[----:B------:R-:W-:Y:S01]  /*2960*/  IMAD.IADD R7, R7, 0x1, R11 ;  /* 0x0000000107077824 */ /* 0x000fe200078e020b */
[----:B--2---:R-:W-:-:S03]  /*2970*/  SHF.R.S32.HI R0, RZ, 0x1f, R199 ;  /* 0x0000001fff007819 */ /* 0x004fc600000114c7 */
[----:B------:R-:W-:-:S04]  /*2980*/  IMAD.WIDE.U32 R4, R199, c[0x0][0x1f0], R6 ;  /* 0x00007c00c7047a25 */ /* 0x000fc800078e0006 */
[----:B------:R-:W-:Y:S01]  /*2990*/  IMAD R0, R0, c[0x0][0x1f0], RZ ;  /* 0x00007c0000007a24 */ /* 0x000fe200078e02ff */
[----:B------:R-:W-:Y:S01]  /*29a0*/  IADD3 R24, P0, R4, UR18, RZ ;  /* 0x0000001204187c10 */ /* 0x000fe2000ff1e0ff */
[----:B------:R-:W-:Y:S02]  /*29b0*/  IMAD.SHL.U32 R4, R210, 0x2, RZ ;  /* 0x00000002d2047824 */ /* 0x000fe400078e00ff */
[----:B------:R-:W-:Y:S02]  /*29c0*/  IMAD R0, R199, c[0x0][0x1f4], R0 ;  /* 0x00007d00c7007a24 */ /* 0x000fe400078e0200 */
[----:B------:R-:W-:-:S03]  /*29d0*/  IMAD.SHL.U32 R6, R209, 0x2, RZ ;  /* 0x00000002d1067824 */ /* 0x000fc600078e00ff */
[----:B------:R-:W-:Y:S02]  /*29e0*/  IADD3.X R5, R5, UR8, R0, P0, !PT ;  /* 0x0000000805057c10 */ /* 0x000fe400087fe400 */
[----:B------:R-:W-:Y:S02]  /*29f0*/  LEA R7, P0, R24, c[0x0][0x1c8], 0x1 ;  /* 0x0000720018077a11 */ /* 0x000fe400078008ff */
[----:B------:R-:W-:Y:S02]  /*2a00*/  SHF.L.U64.HI R0, R210, 0x1, R9 ;  /* 0x00000001d2007819 */ /* 0x000fe40000010209 */
[----:B------:R-:W-:Y:S01]  /*2a10*/  LEA.HI.X R24, R24, c[0x0][0x1cc], R5, 0x1, P0 ;  /* 0x0000730018187a11 */ /* 0x000fe200000f0c05 */
[----:B------:R-:W1:Y:S01]  /*2a20*/  SHFL.IDX PT, R11, R7, 0x1, 0x181f ;  /* 0x00381f00070b7f89 */ /* 0x000e6200000e0000 */
[----:B------:R-:W-:-:S03]  /*2a30*/  SHF.L.U64.HI R5, R209, 0x1, R212 ;  /* 0x00000001d1057819 */ /* 0x000fc600000102d4 */
        /* <DEDUP_REMOVED lines=13> */
[C---:B------:R-:W-:Y:S01]  /*2b10*/  IMAD.X R27, R18.reuse, 0x1, R0, P2 ;  /* 0x00000001121b7824 */ /* 0x040fe200010e0600 */
        /* <DEDUP_REMOVED lines=12> */
.L_x_1865:
[----:B------:R-:W-:Y:S01]  /*2be0*/  LOP3.LUT R89, R89, 0xffffffe0, RZ, 0xc0, !PT ;  /* 0xffffffe059597812 */ /* 0x000fe200078ec0ff */
[----:B------:R-:W-:Y:S01]  /*2bf0*/  UIADD3 UR4, UR10, 0x1, -UR12 ;  /* 0x000000010a047890 */ /* 0x000fe2000fffe80c */
[----:B------:R-:W-:Y:S01]  /*2c00*/  LEA.HI R11, R91, R88, RZ, 0x2 ;  /* 0x000000585b0b7211 */ /* 0x000fe200078f10ff */
[----:B------:R-:W-:Y:S01]  /*2c10*/  ULDC UR5, c[0x0][0x324] ;  /* 0x0000c90000057ab9 */ /* 0x000fe20000000800 */
[----:B-1----:R-:W-:Y:S01]  /*2c20*/  SHF.R.S32.HI R7, RZ, 0x1f, R86 ;  /* 0x0000001fff077819 */ /* 0x002fe20000011456 */
[----:B------:R-:W-:Y:S01]  /*2c30*/  IMAD.IADD R0, R88, 0x1, -R89 ;  /* 0x0000000158007824 */ /* 0x000fe200078e0a59 */
[----:B------:R-:W-:Y:S01]  /*2c40*/  LOP3.LUT R11, R11, 0xfffffffc, RZ, 0xc0, !PT ;  /* 0xfffffffc0b0b7812 */ /* 0x000fe200078ec0ff */
[----:B------:R-:W0:Y:S01]  /*2c50*/  LDGDEPBAR ;  /* 0x00000000000079af */ /* 0x000e220000000000 */
[----:B------:R-:W-:-:S02]  /*2c60*/  LEA.HI R7, R7, R86, RZ, 0x3 ;  /* 0x0000005607077211 */ /* 0x000fc400078f18ff */
[----:B------:R-:W-:Y:S01]  /*2c70*/  SHF.R.S32.HI R5, RZ, 0x1f, R0 ;  /* 0x0000001fff057819 */ /* 0x000fe20000011400 */
[----:B------:R-:W-:Y:S01]  /*2c80*/  IMAD.IADD R88, R88, 0x1, -R11 ;  /* 0x0000000158587824 */ /* 0x000fe200078e0a0b */
[----:B------:R-:W-:Y:S02]  /*2c90*/  LOP3.LUT R7, R7, 0xffffff8, RZ, 0xc0, !PT ;  /* 0x0ffffff807077812 */ /* 0x000fe400078ec0ff */
[----:B------:R-:W-:Y:S02]  /*2ca0*/  LEA.HI R4, R5, R0, RZ, 0x2 ;  /* 0x0000000005047211 */ /* 0x000fe400078f10ff */
[----:B------:R-:W-:Y:S01]  /*2cb0*/  LEA.HI R5, R88, R88, RZ, 0x1 ;  /* 0x0000005858057211 */ /* 0x000fe200078f08ff */
[----:B------:R-:W-:Y:S01]  /*2cc0*/  IMAD.IADD R7, R86, 0x1, -R7 ;  /* 0x0000000156077824 */ /* 0x000fe200078e0a07 */
[----:B------:R-:W-:Y:S02]  /*2cd0*/  PLOP3.LUT P2, PT, PT, PT, UP2, 0x80, 0x0 ;  /* 0x000000000000781c */ /* 0x000fe40003f4f028 */
[----:B------:R-:W-:-:S02]  /*2ce0*/  LEA.HI.SX32 R6, R4, UR25, 0x1e ;  /* 0x0000001904067c11 */ /* 0x000fc4000f8ff2ff */
[----:B------:R-:W-:Y:S02]  /*2cf0*/  LOP3.LUT R5, R5, 0x1ffffffe, RZ, 0xc0, !PT ;  /* 0x1ffffffe05057812 */ /* 0x000fe400078ec0ff */
[----:B------:R-:W-:Y:S01]  /*2d00*/  PLOP3.LUT P0, PT, PT, PT, UP2, 0x80, 0x0 ;  /* 0x000000000000781c */ /* 0x000fe20003f0f028 */
[----:B------:R-:W-:Y:S02]  /*2d10*/  IMAD R6, R7, 0x10, R6 ;  /* 0x0000001007067824 */ /* 0x000fe400078e0206 */
[----:B------:R-:W-:-:S04]  /*2d20*/  IMAD.IADD R5, R88, 0x1, -R5 ;  /* 0x0000000158057824 */ /* 0x000fc800078e0a05 */
[----:B------:R-:W-:-:S04]  /*2d30*/  IMAD R203, R5, 0x8, R6 ;  /* 0x0000000805cb7824 */ /* 0x000fc800078e0206 */
[----:B------:R-:W-:-:S04]  /*2d40*/  @P2 IMAD.HI.U32 R5, R203, c[0x0][0x2c8], RZ ;  /* 0x0000b200cb052a27 */ /* 0x000fc800078e00ff */
[----:B------:R-:W-:Y:S01]  /*2d50*/  IMAD.MOV.U32 R20, RZ, RZ, R203 ;  /* 0x000000ffff147224 */ /* 0x000fe200078e00cb */
[----:B------:R-:W-:Y:S02]  /*2d60*/  @P0 SHF.R.U32.HI R20, RZ, c[0x0][0x2cc], R5 ;  /* 0x0000b300ff140a19 */ /* 0x000fe40000011605 */
[----:B------:R-:W-:Y:S01]  /*2d70*/  LOP3.LUT R5, R4, 0x7ffffffc, RZ, 0xc0, !PT ;  /* 0x7ffffffc04057812 */ /* 0x000fe200078ec0ff */
[----:B------:R-:W-:Y:S01]  /*2d80*/  IMAD.IADD R4, R87, 0x1, R84 ;  /* 0x0000000157047824 */ /* 0x000fe200078e0254 */
[----:B------:R-:W-:Y:S01]  /*2d90*/  PLOP3.LUT P0, PT, PT, PT, UP1, 0x40, 0x0 ;  /* 0x000000000000781c */ /* 0x000fe20003f0e818 */
[----:B------:R-:W1:Y:S02]  /*2da0*/  SHFL.IDX PT, R6, R20, RZ, 0x1c1f ;  /* 0x001c1fff14067589 */ /* 0x000e6400000e0000 */
[----:B------:R-:W-:Y:S02]  /*2db0*/  IMAD.IADD R204, R0, 0x1, -R5 ;  /* 0x0000000100cc7824 */ /* 0x000fe400078e0a05 */
[----:B------:R-:W-:Y:S01]  /*2dc0*/  IMAD.U32 R5, RZ, RZ, UR4 ;  /* 0x00000004ff057e24 */ /* 0x000fe2000f8e00ff */
[----:B------:R-:W-:Y:S01]  /*2dd0*/  ULDC UR4, c[0x0][0x1d0] ;  /* 0x0000740000047ab9 */ /* 0x000fe20000000800 */
[----:B------:R-:W-:Y:S01]  /*2de0*/  IMAD.SHL.U32 R204, R204, 0x2, RZ ;  /* 0x00000002cccc7824 */ /* 0x000fe200078e00ff */
[----:B------:R-:W-:-:S02]  /*2df0*/  UIMAD UR4, UR20, UR4, -UR12 ;  /* 0x00000004140472a4 */ /* 0x000fc4000f8e0a0c */
[----:B------:R-:W-:Y:S02]  /*2e00*/  ULOP3.LUT UR12, URZ, UR5, URZ, 0x33, !UPT ;  /* 0x000000053f0c7292 */ /* 0x000fe4000f8e333f */
[----:B------:R-:W-:Y:S02]  /*2e10*/  IADD3 R5, R5, -c[0x0][0x168], -R204 ;  /* 0x80005a0005057a10 */ /* 0x000fe40007ffe8cc */
[----:B------:R-:W-:Y:S02]  /*2e20*/  IADD3 R0, -R204, UR4, RZ ;  /* 0x00000004cc007c10 */ /* 0x000fe4000fffe1ff */
[C---:B------:R-:W-:Y:S02]  /*2e30*/  IADD3 R11, R5.reuse, c[0x0][0x328], RZ ;  /* 0x0000ca00050b7a10 */ /* 0x040fe40007ffe0ff */
[----:B------:R-:W-:-:S03]  /*2e40*/  IADD3 R5, R5, UR12, RZ ;  /* 0x0000000c05057c10 */ /* 0x000fc6000fffe0ff */
[--C-:B-1----:R-:W-:Y:S02]  /*2e50*/  IMAD.IADD R19, R11, 0x1, R6.reuse ;  /* 0x000000010b137824 */ /* 0x102fe400078e0206 */
[----:B------:R-:W-:-:S03]  /*2e60*/  IMAD.IADD R17, R5, 0x1, R6 ;  /* 0x0000000105117824 */ /* 0x000fc600078e0206 */
[----:B------:R-:W-:Y:S01]  /*2e70*/  IMNMX R19, R19, R0, PT ;  /* 0x0000000013137217 */ /* 0x000fe20003800200 */
[----:B------:R-:W-:Y:S05]  /*2e80*/  @P0 BRA `(.L_x_1866) ;  /* 0x0000016000000947 */ /* 0x000fea0003800000 */
[----:B------:R-:W-:Y:S01]  /*2e90*/  IMAD.U32 R7, RZ, RZ, UR10 ;  /* 0x0000000aff077e24 */ /* 0x000fe2000f8e00ff */
        /* <DEDUP_REMOVED lines=11> */
.L_x_1868:
[----:B------:R-:W-:-:S04]  /*2f50*/  MOV R6, c[0x0][0x32c] ;  /* 0x0000cb0000067a02 */ /* 0x000fc80000000f00 */
[----:B------:R-:W-:-:S13]  /*2f60*/  ISETP.NE.AND P0, PT, R6, 0x1, PT ;  /* 0x000000010600780c */ /* 0x000fda0003f05270 */
[----:B------:R-:W-:-:S05]  /*2f70*/  @P0 IMAD.HI.U32 R6, R8, c[0x0][0x330], RZ ;  /* 0x0000cc0008060a27 */ /* 0x000fca00078e00ff */
[----:B------:R-:W-:Y:S02]  /*2f80*/  @P0 SHF.R.U32.HI R8, RZ, c[0x0][0x334], R6 ;  /* 0x0000cd00ff080a19 */ /* 0x000fe40000011606 */
.L_x_1869:
[----:B------:R-:W-:Y:S05]  /*2f90*/  BSYNC B0 ;  /* 0x0000000000007941 */ /* 0x000fea0003800000 */
.L_x_1867:
[----:B------:R-:W-:-:S04]  /*2fa0*/  IMAD R7, R8, c[0x0][0x32c], -R85 ;  /* 0x0000cb0008077a24 */ /* 0x000fc800078e0a55 */
[----:B------:R-:W-:-:S05]  /*2fb0*/  IMAD.IADD R8, R7, 0x1, -R204 ;  /* 0x0000000107087824 */ /* 0x000fca00078e0acc */
[----:B------:R-:W-:Y:S02]  /*2fc0*/  IADD3 R6, R8, c[0x0][0x32c], RZ ;  /* 0x0000cb0008067a10 */ /* 0x000fe40007ffe0ff */
[----:B------:R-:W-:Y:S02]  /*2fd0*/  IMNMX R17, R17, R8, !PT ;  /* 0x0000000811117217 */ /* 0x000fe40007800200 */
[----:B------:R-:W-:Y:S02]  /*2fe0*/  IMNMX R19, R19, R6, PT ;  /* 0x0000000613137217 */ /* 0x000fe40003800200 */
.L_x_1866:
[----:B------:R-:W-:Y:S01]  /*2ff0*/  ISETP.LT.AND P2, PT, RZ, UR21, PT ;  /* 0x00000015ff007c0c */ /* 0x000fe2000bf41270 */
[----:B------:R-:W1:Y:S03]  /*3000*/  SHFL.IDX PT, R22, R20, 0x1, 0x1c1f ;  /* 0x003c1f0014167f89 */ /* 0x000e6600000e0000 */
[----:B------:R-:W-:-:S04]  /*3010*/  ISETP.GT.AND P0, PT, R17, RZ, P2 ;  /* 0x000000ff1100720c */ /* 0x000fc80001704270 */
[----:B------:R-:W-:-:S04]  /*3020*/  ISETP.LT.OR P0, PT, R19, 0x1, P0 ;  /* 0x000000011300780c */ /* 0x000fc80000701670 */
[----:B------:R-:W-:Y:S02]  /*3030*/  FSEL R7, R12, -INF , !P0 ;  /* 0xff8000000c077808 */ /* 0x000fe40004000000 */
[----:B------:R-:W-:-:S04]  /*3040*/  ISETP.GT.AND P0, PT, R17, 0x1, P2 ;  /* 0x000000011100780c */ /* 0x000fc80001704270 */
[----:B------:R-:W-:-:S04]  /*3050*/  ISETP.LT.OR P0, PT, R19, 0x2, P0 ;  /* 0x000000021300780c */ /* 0x000fc80000701670 */
[----:B------:R-:W-:Y:S02]  /*3060*/  FSEL R8, R13, -INF , !P0 ;  /* 0xff8000000d087808 */ /* 0x000fe40004000000 */
[----:B------:R-:W-:Y:S01]  /*3070*/  ISETP.GT.AND P0, PT, R17, 0x8, P2 ;  /* 0x000000081100780c */ /* 0x000fe20001704270 */
[--C-:B-1----:R-:W-:Y:S02]  /*3080*/  IMAD.IADD R11, R11, 0x1, R22.reuse ;  /* 0x000000010b0b7824 */ /* 0x102fe400078e0216 */
[----:B------:R-:W-:Y:S01]  /*3090*/  IMAD.IADD R20, R5, 0x1, R22 ;  /* 0x0000000105147824 */ /* 0x000fe200078e0216 */
[----:B------:R-:W-:Y:S02]  /*30a0*/  ISETP.LT.OR P0, PT, R19, 0x9, P0 ;  /* 0x000000091300780c */ /* 0x000fe40000701670 */
[----:B------:R-:W-:Y:S02]  /*30b0*/  IMNMX R0, R11, R0, PT ;  /* 0x000000000b007217 */ /* 0x000fe40003800200 */
[----:B------:R-:W-:-:S02]  /*30c0*/  FSEL R60, R60, -INF , !P0 ;  /* 0xff8000003c3c7808 */ /* 0x000fc40004000000 */
        /* <DEDUP_REMOVED lines=53> */
.L_x_1872:
[----:B------:R-:W-:-:S04]  /*3420*/  MOV R5, c[0x0][0x32c] ;  /* 0x0000cb0000057a02 */ /* 0x000fc80000000f00 */
[----:B------:R-:W-:-:S13]  /*3430*/  ISETP.NE.AND P0, PT, R5, 0x1, PT ;  /* 0x000000010500780c */ /* 0x000fda0003f05270 */
[----:B------:R-:W-:-:S05]  /*3440*/  @P0 IMAD.HI.U32 R5, R22, c[0x0][0x330], RZ ;  /* 0x0000cc0016050a27 */ /* 0x000fca00078e00ff */
[----:B------:R-:W-:Y:S02]  /*3450*/  @P0 SHF.R.U32.HI R22, RZ, c[0x0][0x334], R5 ;  /* 0x0000cd00ff160a19 */ /* 0x000fe40000011605 */
.L_x_1873:
[----:B------:R-:W-:Y:S05]  /*3460*/  BSYNC B0 ;  /* 0x0000000000007941 */ /* 0x000fea0003800000 */
.L_x_1871:
[----:B------:R-:W-:-:S04]  /*3470*/  IMAD R11, R22, c[0x0][0x32c], -R85 ;  /* 0x0000cb00160b7a24 */ /* 0x000fc800078e0a55 */
[----:B------:R-:W-:-:S05]  /*3480*/  IMAD.IADD R11, R11, 0x1, -R204 ;  /* 0x000000010b0b7824 */ /* 0x000fca00078e0acc */
[----:B------:R-:W-:Y:S02]  /*3490*/  IADD3 R5, R11, c[0x0][0x32c], RZ ;  /* 0x0000cb000b057a10 */ /* 0x000fe40007ffe0ff */
[----:B------:R-:W-:Y:S02]  /*34a0*/  IMNMX R20, R20, R11, !PT ;  /* 0x0000000b14147217 */ /* 0x000fe40007800200 */
[----:B------:R-:W-:Y:S02]  /*34b0*/  IMNMX R0, R0, R5, PT ;  /* 0x0000000500007217 */ /* 0x000fe40003800200 */
.L_x_1870:
[----:B------:R-:W-:Y:S01]  /*34c0*/  ISETP.GT.AND P0, PT, R20, 0x1, P2 ;  /* 0x000000011400780c */ /* 0x000fe20001704270 */
[----:B------:R-:W-:Y:S01]  /*34d0*/  IMAD.SHL.U32 R195, R4, 0x2, RZ ;  /* 0x0000000204c37824 */ /* 0x000fe200078e00ff */
[----:B------:R-:W-:Y:S01]  /*34e0*/  FMNMX.FTZ R21, R7, R8, !PT ;  /* 0x0000000807157209 */ /* 0x000fe20007810000 */
[----:B------:R-:W-:Y:S01]  /*34f0*/  ULDC.64 UR4, c[0x0][0x2c8] ;  /* 0x0000b20000047ab9 */ /* 0x000fe20000000a00 */
[----:B------:R-:W-:Y:S01]  /*3500*/  ISETP.LT.OR P0, PT, R0, 0x2, P0 ;  /* 0x000000020000780c */ /* 0x000fe20000701670 */
[--C-:B------:R-:W-:Y:S01]  /*3510*/  IMAD R189, R3, 0x2, R195.reuse ;  /* 0x0000000203bd7824 */ /* 0x100fe200078e02c3 */
[----:B------:R-:W-:Y:S01]  /*3520*/  FMNMX.FTZ R21, R60, R21, !PT ;  /* 0x000000153c157209 */ /* 0x000fe20007810000 */
[----:B------:R-:W-:Y:S01]  /*3530*/  IMAD R190, R2, 0x2, R195 ;  /* 0x0000000202be7824 */ /* 0x000fe200078e02c3 */
[----:B------:R-:W-:Y:S01]  /*3540*/  FSEL R11, R15, -INF , !P0 ;  /* 0xff8000000f0b7808 */ /* 0x000fe20004000000 */
[----:B------:R-:W-:Y:S01]  /*3550*/  LDSM.16.MT88.4 R100, [R195+0x100] ;  /* 0x00010000c364783b */ /* 0x000fe20000004200 */
[----:B------:R-:W-:Y:S01]  /*3560*/  ISETP.GT.AND P0, PT, R20, 0x8, P2 ;  /* 0x000000081400780c */ /* 0x000fe20001704270 */
[----:B------:R-:W-:Y:S01]  /*3570*/  IMAD R188, R3, 0x2, R190 ;  /* 0x0000000203bc7824 */ /* 0x000fe200078e02be */
[----:B------:R-:W-:Y:S01]  /*3580*/  FMNMX.FTZ R21, R18, R21, !PT ;  /* 0x0000001512157209 */ /* 0x000fe20007810000 */
[----:B------:R-:W-:Y:S01]  /*3590*/  LDSM.16.MT88.4 R108, [R190+0x100] ;  /* 0x00010000be6c783b */ /* 0x000fe20000004200 */
[----:B------:R-:W-:Y:S01]  /*35a0*/  ISETP.LT.OR P0, PT, R0, 0x9, P0 ;  /* 0x000000090000780c */ /* 0x000fe20000701670 */
[----:B------:R-:W-:Y:S01]  /*35b0*/  UIMAD.WIDE.U32 UR26, UR25, UR4, URZ ;  /* 0x00000004191a72a5 */ /* 0x000fe2000f8e003f */
[----:B------:R-:W-:Y:S01]  /*35c0*/  FMNMX.FTZ R21, R16, R21, !PT ;  /* 0x0000001510157209 */ /* 0x000fe20007810000 */
[----:B------:R-:W-:Y:S01]  /*35d0*/  LDSM.16.MT88.4 R116, [R189+0x100] ;  /* 0x00010000bd74783b */ /* 0x000fe20000004200 */
[----:B------:R-:W-:Y:S01]  /*35e0*/  FSEL R5, R62, -INF , !P0 ;  /* 0xff8000003e057808 */ /* 0x000fe20004000000 */
[----:B------:R-:W-:Y:S01]  /*35f0*/  @UP2 USHF.R.U32.HI UR25, URZ, UR5, UR27 ;  /* 0x000000053f192299 */ /* 0x000fe2000801161b */
[----:B------:R-:W-:Y:S01]  /*3600*/  ISETP.GT.AND P0, PT, R20, 0x9, P2 ;  /* 0x000000091400780c */ /* 0x000fe20001704270 */
[----:B------:R-:W-:Y:S01]  /*3610*/  LDSM.16.MT88.4 R124, [R188+0x100] ;  /* 0x00010000bc7c783b */ /* 0x000fe20000004200 */
[----:B------:R-:W-:Y:S01]  /*3620*/  FMNMX.FTZ R21, R12, R21, !PT ;  /* 0x000000150c157209 */ /* 0x000fe20007810000 */
[----:B------:R-:W-:Y:S01]  /*3630*/  UIADD3 UR4, UR24, UR25, URZ ;  /* 0x0000001918047290 */ /* 0x000fe2000fffe03f */
[----:B------:R-:W-:Y:S01]  /*3640*/  ISETP.LT.OR P0, PT, R0, 0xa, P0 ;  /* 0x0000000a0000780c */ /* 0x000fe20000701670 */
[----:B------:R-:W-:Y:S01]  /*3650*/  LDSM.16.MT88.4 R64, [R188+0x2100] ;  /* 0x00210000bc40783b */ /* 0x000fe20000004200 */
[----:B------:R-:W-:Y:S01]  /*3660*/  FMNMX.FTZ R21, R10, R21, !PT ;  /* 0x000000150a157209 */ /* 0x000fe20007810000 */
[----:B------:R-:W-:Y:S01]  /*3670*/  ULDC UR25, c[0x0][0x328] ;  /* 0x0000ca0000197ab9 */ /* 0x000fe20000000800 */
[----:B------:R-:W-:Y:S01]  /*3680*/  FSEL R63, R63, -INF , !P0 ;  /* 0xff8000003f3f7808 */ /* 0x000fe20004000000 */
[----:B------:R-:W-:Y:S01]  /*3690*/  LDSM.16.MT88.4 R80, [R190+0x4100] ;  /* 0x00410000be50783b */ /* 0x000fe20000004200 */
[----:B------:R-:W-:Y:S01]  /*36a0*/  ISETP.GT.AND P0, PT, R20, 0x10, P2 ;  /* 0x000000101400780c */ /* 0x000fe20001704270 */
[----:B------:R-:W-:Y:S01]  /*36b0*/  UIADD3 UR21, UR21, -0x2, URZ ;  /* 0xfffffffe15157890 */ /* 0x000fe2000fffe03f */
[----:B------:R-:W-:Y:S01]  /*36c0*/  FMNMX.FTZ R21, R6, R21, !PT ;  /* 0x0000001506157209 */ /* 0x000fe20007810000 */
[----:B------:R-:W-:Y:S01]  /*36d0*/  LDSM.16.MT88.4 R88, [R189+0x4100] ;  /* 0x00410000bd58783b */ /* 0x000fe20000004200 */
[----:B------:R-:W-:Y:S01]  /*36e0*/  ISETP.LT.OR P0, PT, R0, 0x11, P0 ;  /* 0x000000110000780c */ /* 0x000fe20000701670 */
[----:B------:R-:W-:Y:S01]  /*36f0*/  UIADD3 UR25, UR4, UR25, URZ ;  /* 0x0000001904197290 */ /* 0x000fe2000fffe03f */
[----:B------:R-:W-:Y:S01]  /*3700*/  FMNMX.FTZ R21, R156, R21, !PT ;  /* 0x000000159c157209 */ /* 0x000fe20007810000 */
[----:B------:R-:W-:Y:S01]  /*3710*/  LDSM.16.MT88.4 R136, [R190+0x900] ;  /* 0x00090000be88783b */ /* 0x000fe20000004200 */
[----:B------:R-:W-:-:S02]  /*3720*/  FSEL R19, R58, -INF , !P0 ;  /* 0xff8000003a137808 */ /* 0x000fc40004000000 */
[----:B------:R-:W-:Y:S01]  /*3730*/  ISETP.GT.AND P0, PT, R20, 0x11, P2 ;  /* 0x000000111400780c */ /* 0x000fe20001704270 */
[----:B------:R-:W-:Y:S01]  /*3740*/  LDSM.16.MT88.4 R132, [R189+0x900] ;  /* 0x00090000bd84783b */ /* 0x000fe20000004200 */
[----:B------:R-:W-:Y:S02]  /*3750*/  FMNMX.FTZ R21, R164, R21, !PT ;  /* 0x00000015a4157209 */ /* 0x000fe40007810000 */
[----:B------:R-:W-:Y:S01]  /*3760*/  ISETP.LT.OR P0, PT, R0, 0x12, P0 ;  /* 0x000000120000780c */ /* 0x000fe20000701670 */
[----:B------:R-:W-:Y:S01]  /*3770*/  LDSM.16.MT88.4 R32, [R188+0x900] ;  /* 0x00090000bc20783b */ /* 0x000fe20000004200 */
[----:B------:R-:W-:Y:S02]  /*3780*/  FMNMX.FTZ R21, R162, R21, !PT ;  /* 0x00000015a2157209 */ /* 0x000fe40007810000 */
[----:B------:R-:W-:Y:S01]  /*3790*/  FSEL R17, R59, -INF , !P0 ;  /* 0xff8000003b117808 */ /* 0x000fe20004000000 */
[----:B------:R-:W-:Y:S01]  /*37a0*/  LDSM.16.MT88.4 R28, [R190+0x2900] ;  /* 0x00290000be1c783b */ /* 0x000fe20000004200 */
[----:B------:R-:W-:-:S02]  /*37b0*/  ISETP.GT.AND P0, PT, R20, 0x18, P2 ;  /* 0x000000181400780c */ /* 0x000fc40001704270 */
[----:B------:R-:W-:Y:S01]  /*37c0*/  FMNMX.FTZ R21, R158, R21, !PT ;  /* 0x000000159e157209 */ /* 0x000fe20007810000 */
[----:B------:R-:W-:Y:S01]  /*37d0*/  LDSM.16.MT88.4 R56, [R189+0x2100] ;  /* 0x00210000bd38783b */ /* 0x000fe20000004200 */
        /* <DEDUP_REMOVED lines=10> */
[----:B------:R-:W-:-:S03]  /*3880*/  ISETP.LT.OR P0, PT, R0, 0x21, P0 ;  /* 0x000000210000780c */ /* 0x000fc60000701670 */
[----:B------:R-:W1:Y:S01]  /*3890*/  SHFL.BFLY PT, R21, R22, 0x2, 0x1f ;  /* 0x0c401f0016157f89 */ /* 0x000e6200000e0000 */
[----:B------:R-:W-:Y:S02]  /*38a0*/  FSEL R173, R50, -INF , !P0 ;  /* 0xff80000032ad7808 */ /* 0x000fe40004000000 */
[----:B------:R-:W-:-:S04]  /*38b0*/  ISETP.GT.AND P0, PT, R20, 0x21, P2 ;  /* 0x000000211400780c */ /* 0x000fc80001704270 */
[----:B------:R-:W-:-:S04]  /*38c0*/  ISETP.LT.OR P0, PT, R0, 0x22, P0 ;  /* 0x000000220000780c */ /* 0x000fc80000701670 */
[----:B------:R-:W-:Y:S02]  /*38d0*/  FSEL R163, R51, -INF , !P0 ;  /* 0xff80000033a37808 */ /* 0x000fe40004000000 */
[----:B------:R-:W-:Y:S01]  /*38e0*/  ISETP.GT.AND P0, PT, R20, RZ, P2 ;  /* 0x000000ff1400720c */ /* 0x000fe20001704270 */
[----:B------:R-:W-:Y:S03]  /*38f0*/  LDSM.16.MT88.4 R48, [R190+0x2100] ;  /* 0x00210000be30783b */ /* 0x000fe60000004200 */
[----:B------:R-:W-:-:S04]  /*3900*/  ISETP.LT.OR P0, PT, R0, 0x1, P0 ;  /* 0x000000010000780c */ /* 0x000fc80000701670 */
[----:B------:R-:W-:Y:S02]  /*3910*/  FSEL R14, R14, -INF , !P0 ;  /* 0xff8000000e0e7808 */ /* 0x000fe40004000000 */
        /* <DEDUP_REMOVED lines=17> */
[----:B------:R-:W-:Y:S02]  /*3a30*/  ISETP.GT.AND P0, PT, R20, 0x31, P2 ;  /* 0x000000311400780c */ /* 0x000fe40001704270 */
[----:B------:R-:W-:Y:S02]  /*3a40*/  FMNMX.FTZ R24, R163, R24, !PT ;  /* 0x00000018a3187209 */ /* 0x000fe40007810000 */
[----:B------:R-:W-:Y:S02]  /*3a50*/  ISETP.LT.OR P0, PT, R0, 0x32, P0 ;  /* 0x000000320000780c */ /* 0x000fe40000701670 */
[----:B------:R-:W-:Y:S02]  /*3a60*/  FMNMX.FTZ R24, R171, R24, !PT ;  /* 0x00000018ab187209 */ /* 0x000fe40007810000 */
[----:B------:R-:W-:Y:S02]  /*3a70*/  FSEL R143, R43, -INF , !P0 ;  /* 0xff8000002b8f7808 */ /* 0x000fe40004000000 */
[----:B------:R-:W-:Y:S01]  /*3a80*/  ISETP.GT.AND P0, PT, R20, 0x38, P2 ;  /* 0x000000381400780c */ /* 0x000fe20001704270 */
[----:B------:R-:W-:Y:S01]  /*3a90*/  LDSM.16.MT88.4 R40, [R195+0x2100] ;  /* 0x00210000c328783b */ /* 0x000fe20000004200 */
[----:B------:R-:W-:-:S02]  /*3aa0*/  FMNMX.FTZ R24, R165, R24, !PT ;  /* 0x00000018a5187209 */ /* 0x000fc40007810000 */
[----:B------:R-:W-:Y:S02]  /*3ab0*/  ISETP.GT.AND P2, PT, R20, 0x39, P2 ;  /* 0x000000391400780c */ /* 0x000fe40001744270 */
[C---:B------:R-:W-:Y:S02]  /*3ac0*/  ISETP.LT.OR P0, PT, R0.reuse, 0x39, P0 ;  /* 0x000000390000780c */ /* 0x040fe40000701670 */
[----:B------:R-:W-:Y:S02]  /*3ad0*/  FMNMX.FTZ R20, R167, R24, !PT ;  /* 0x00000018a7147209 */ /* 0x000fe40007810000 */
[----:B------:R-:W-:Y:S02]  /*3ae0*/  ISETP.LT.OR P2, PT, R0, 0x3a, P2 ;  /* 0x0000003a0000780c */ /* 0x000fe40001741670 */
[----:B------:R-:W-:Y:S02]  /*3af0*/  FSEL R141, R74, -INF , !P0 ;  /* 0xff8000004a8d7808 */ /* 0x000fe40004000000 */
[----:B------:R-:W-:-:S02]  /*3b00*/  FMNMX.FTZ R20, R143, R20, !PT ;  /* 0x000000148f147209 */ /* 0x000fc40007810000 */
[----:B------:R-:W-:Y:S02]  /*3b10*/  FSEL R161, R75, -INF , !P2 ;  /* 0xff8000004ba17808 */ /* 0x000fe40005000000 */
[----:B------:R-:W-:Y:S01]  /*3b20*/  FMNMX.FTZ R20, R141, R20, !PT ;  /* 0x000000148d147209 */ /* 0x000fe20007810000 */
[----:B------:R-:W-:Y:S01]  /*3b30*/  LDSM.16.MT88.4 R72, [R195+0x4100] ;  /* 0x00410000c348783b */ /* 0x000fe20000004200 */
[----:B-1----:R-:W-:Y:S02]  /*3b40*/  FMNMX.FTZ R25, R22, R21, !PT ;  /* 0x0000001516197209 */ /* 0x002fe40007810000 */
[----:B------:R-:W-:-:S03]  /*3b50*/  FMNMX.FTZ R23, R161, R20, !PT ;  /* 0x00000014a1177209 */ /* 0x000fc60007810000 */
[----:B------:R-:W1:Y:S04]  /*3b60*/  SHFL.BFLY PT, R0, R25, 0x1, 0x1f ;  /* 0x0c201f0019007f89 */ /* 0x000e6800000e0000 */
[----:B------:R-:W2:Y:S01]  /*3b70*/  SHFL.BFLY PT, R20, R23, 0x2, 0x1f ;  /* 0x0c401f0017147f89 */ /* 0x000ea200000e0000 */
[----:B-1----:R-:W-:-:S03]  /*3b80*/  FMNMX.FTZ R0, R25, R0, !PT ;  /* 0x0000000019007209 */ /* 0x002fc60007810000 */
[----:B------:R-:W-:Y:S01]  /*3b90*/  LDSM.16.MT88.4 R24, [R195+0x900] ;  /* 0x00090000c318783b */ /* 0x000fe20000004200 */
[----:B--2---:R-:W-:Y:S01]  /*3ba0*/  FMNMX.FTZ R21, R23, R20, !PT ;  /* 0x0000001417157209 */ /* 0x004fe20007810000 */
[C---:B------:R-:W-:Y:S01]  /*3bb0*/  FMUL.FTZ R169, R0.reuse, c[0x0][0x2d0] ;  /* 0x0000b40000a97a20 */ /* 0x040fe20000410000 */
[----:B------:R-:W-:-:S03]  /*3bc0*/  FSETP.NEU.FTZ.AND P0, PT, R0, -INF , PT ;  /* 0xff8000000000780b */ /* 0x000fc60003f1d000 */
[----:B------:R-:W1:Y:S01]  /*3bd0*/  SHFL.BFLY PT, R20, R21, 0x1, 0x1f ;  /* 0x0c201f0015147f89 */ /* 0x000e6200000e0000 */
        /* <DEDUP_REMOVED lines=19> */
[----:B------:R-:W-:-:S03]  /*3d10*/  FFMA.FTZ R168, R168, c[0x0][0x2d0], -R169 ;  /* 0x0000b400a8a87a23 */ /* 0x000fc600000108a9 */
[----:B------:R-:W-:Y:S02]  /*3d20*/  FSEL R160, R160, RZ, P0 ;  /* 0x000000ffa0a07208 */ /* 0x000fe40000000000 */
[----:B------:R-:W-:Y:S02]  /*3d30*/  PLOP3.LUT P0, PT, PT, PT, UP1, 0x40, 0x0 ;  /* 0x000000000000781c */ /* 0x000fe40003f0e818 */
[----:B------:R-:W1:Y:S01]  /*3d40*/  MUFU.EX2 R148, R148 ;  /* 0x0000009400947308 */ /* 0x000e620000000800 */
[--C-:B------:R-:W-:Y:S01]  /*3d50*/  FFMA.FTZ R149, R14, c[0x0][0x2d0], -R160.reuse ;  /* 0x0000b4000e957a23 */ /* 0x100fe200000108a0 */
[----:B--2---:R-:W-:Y:S01]  /*3d60*/  F2FP.BF16.PACK_AB R96, R154, R155 ;  /* 0x0000009b9a60723e */ /* 0x004fe200000010ff */
[--C-:B------:R-:W-:Y:S02]  /*3d70*/  FFMA.FTZ R150, R11, c[0x0][0x2d0], -R160.reuse ;  /* 0x0000b4000b967a23 */ /* 0x100fe400000108a0 */
[--C-:B------:R-:W-:Y:S02]  /*3d80*/  FFMA.FTZ R151, R5, c[0x0][0x2d0], -R160.reuse ;  /* 0x0000b40005977a23 */ /* 0x100fe400000108a0 */
[----:B------:R-:W-:Y:S01]  /*3d90*/  FFMA.FTZ R144, R63, c[0x0][0x2d0], -R160 ;  /* 0x0000b4003f907a23 */ /* 0x000fe200000108a0 */
[----:B------:R-:W-:Y:S01]  /*3da0*/  MUFU.EX2 R149, R149 ;  /* 0x0000009500957308 */ /* 0x000fe20000000800 */
[----:B------:R-:W-:-:S02]  /*3db0*/  FFMA.FTZ R11, R6, c[0x0][0x2d0], -R169 ;  /* 0x0000b400060b7a23 */ /* 0x000fc400000108a9 */
[----:B------:R-:W2:Y:S01]  /*3dc0*/  LDSM.16.MT88.4 R4, [R188+0x4100] ;  /* 0x00410000bc04783b */ /* 0x000ea20000004200 */
[--C-:B------:R-:W-:Y:S02]  /*3dd0*/  FFMA.FTZ R3, R15, c[0x0][0x2d0], -R160.reuse ;  /* 0x0000b4000f037a23 */ /* 0x100fe400000108a0 */
[--C-:B------:R-:W-:Y:S02]  /*3de0*/  FFMA.FTZ R2, R13, c[0x0][0x2d0], -R160.reuse ;  /* 0x0000b4000d027a23 */ /* 0x100fe400000108a0 */
[----:B------:R-:W3:Y:S01]  /*3df0*/  MUFU.EX2 R150, R150 ;  /* 0x0000009600967308 */ /* 0x000ee20000000800 */
[----:B------:R-:W4:Y:S01]  /*3e00*/  LDSM.16.MT88.4 R12, [R195+0x2900] ;  /* 0x00290000c30c783b */ /* 0x000f220000004200 */
[----:B-1----:R-:W-:Y:S01]  /*3e10*/  F2FP.BF16.PACK_AB R98, R148, R153 ;  /* 0x000000999462723e */ /* 0x002fe200000010ff */
[--C-:B------:R-:W-:Y:S02]  /*3e20*/  FFMA.FTZ R145, R19, c[0x0][0x2d0], -R160.reuse ;  /* 0x0000b40013917a23 */ /* 0x100fe400000108a0 */
[----:B------:R-:W-:-:S02]  /*3e30*/  FFMA.FTZ R10, R17, c[0x0][0x2d0], -R160 ;  /* 0x0000b400110a7a23 */ /* 0x000fc400000108a0 */
[----:B------:R-:W1:Y:S01]  /*3e40*/  LDSM.16.MT88.4 R16, [R188+0x2900] ;  /* 0x00290000bc10783b */ /* 0x000e620000004200 */
[----:B------:R-:W-:Y:S01]  /*3e50*/  MUFU.EX2 R151, R151 ;  /* 0x0000009700977308 */ /* 0x000fe20000000800 */
[--C-:B------:R-:W-:Y:S02]  /*3e60*/  FFMA.FTZ R162, R173, c[0x0][0x2d0], -R160.reuse ;  /* 0x0000b400ada27a23 */ /* 0x100fe400000108a0 */
[--C-:B------:R-:W-:Y:S02]  /*3e70*/  FFMA.FTZ R163, R163, c[0x0][0x2d0], -R160.reuse ;  /* 0x0000b400a3a37a23 */ /* 0x100fe400000108a0 */
[--C-:B------:R-:W-:Y:S02]  /*3e80*/  FFMA.FTZ R164, R171, c[0x0][0x2d0], -R160.reuse ;  /* 0x0000b400aba47a23 */ /* 0x100fe400000108a0 */
[----:B------:R-:W-:Y:S01]  /*3e90*/  FFMA.FTZ R165, R165, c[0x0][0x2d0], -R160 ;  /* 0x0000b400a5a57a23 */ /* 0x000fe200000108a0 */
[----:B------:R-:W5:Y:S01]  /*3ea0*/  MUFU.EX2 R144, R144 ;  /* 0x0000009000907308 */ /* 0x000f620000000800 */
[----:B---3--:R-:W-:Y:S01]  /*3eb0*/  F2FP.BF16.PACK_AB R97, R150, R149 ;  /* 0x000000959661723e */ /* 0x008fe200000010ff */
[----:B------:R-:W-:-:S02]  /*3ec0*/  FFMA.FTZ R171, R166, c[0x0][0x2d0], -R169 ;  /* 0x0000b400a6ab7a23 */ /* 0x000fc400000108a9 */
[--C-:B------:R-:W-:Y:S02]  /*3ed0*/  FFMA.FTZ R166, R142, c[0x0][0x2d0], -R169.reuse ;  /* 0x0000b4008ea67a23 */ /* 0x100fe400000108a9 */
[----:B------:R-:W-:Y:S02]  /*3ee0*/  FFMA.FTZ R169, R140, c[0x0][0x2d0], -R169 ;  /* 0x0000b4008ca97a23 */ /* 0x000fe400000108a9 */
[----:B------:R-:W-:Y:S01]  /*3ef0*/  MUFU.EX2 R152, R152 ;  /* 0x0000009800987308 */ /* 0x000fe20000000800 */
[--C-:B------:R-:W-:Y:S02]  /*3f00*/  FFMA.FTZ R167, R167, c[0x0][0x2d0], -R160.reuse ;  /* 0x0000b400a7a77a23 */ /* 0x100fe400000108a0 */
[--C-:B------:R-:W-:Y:S02]  /*3f10*/  FFMA.FTZ R170, R143, c[0x0][0x2d0], -R160.reuse ;  /* 0x0000b4008faa7a23 */ /* 0x100fe400000108a0 */
[--C-:B------:R-:W-:Y:S02]  /*3f20*/  FFMA.FTZ R172, R141, c[0x0][0x2d0], -R160.reuse ;  /* 0x0000b4008dac7a23 */ /* 0x100fe400000108a0 */
[----:B------:R-:W-:Y:S01]  /*3f30*/  FFMA.FTZ R207, R161, c[0x0][0x2d0], -R160 ;  /* 0x0000b400a1cf7a23 */ /* 0x000fe200000108a0 */
[----:B-----5:R-:W-:Y:S01]  /*3f40*/  F2FP.BF16.PACK_AB R99, R144, R151 ;  /* 0x000000979063723e */ /* 0x020fe200000010ff */
[----:B------:R-:W3:Y:S01]  /*3f50*/  MUFU.EX2 R147, R147 ;  /* 0x0000009300937308 */ /* 0x000ee20000000800 */
[----:B------:R-:W-:Y:S01]  /*3f60*/  FADD.FTZ R154, R155, R154 ;  /* 0x0000009a9b9a7221 */ /* 0x000fe20000010000 */
[----:B------:R-:W-:Y:S01]  /*3f70*/  LDSM.16.MT88.4 R140, [R190+0x1900] ;  /* 0x00190000be8c783b */ /* 0x000fe20000004200 */
[----:B------:R-:W-:-:S02]  /*3f80*/  FADD.FTZ R150, R149, R150 ;  /* 0x0000009695967221 */ /* 0x000fc40000010000 */
[----:B------:R-:W-:Y:S01]  /*3f90*/  FADD.FTZ R153, R153, R154 ;  /* 0x0000009a99997221 */ /* 0x000fe20000010000 */
[----:B------:R-:W-:Y:S01]  /*3fa0*/  HMMA.16816.F32.BF16 R36, R96, R40, RZ ;  /* 0x000000286024723c */ /* 0x000fe200000418ff */
[----:B------:R-:W-:Y:S01]  /*3fb0*/  FADD.FTZ R151, R151, R150 ;  /* 0x0000009697977221 */ /* 0x000fe20000010000 */
[----:B------:R-:W-:Y:S01]  /*3fc0*/  MUFU.EX2 R146, R146 ;  /* 0x0000009200927308 */ /* 0x000fe20000000800 */
[----:B------:R-:W-:Y:S02]  /*3fd0*/  FADD.FTZ R153, R148, R153 ;  /* 0x0000009994997221 */ /* 0x000fe40000010000 */
[----:B------:R-:W-:-:S03]  /*3fe0*/  FADD.FTZ R144, R144, R151 ;  /* 0x0000009790907221 */ /* 0x000fc60000010000 */
        /* <DEDUP_REMOVED lines=43> */
[----:B---3--:R-:W-:Y:S01]  /*42a0*/  F2FP.BF16.PACK_AB R4, R147, R152 ;  /* 0x000000989304723e */ /* 0x008fe200000010ff */
        /* <DEDUP_REMOVED lines=148> */
.L_x_1875:
[----:B------:R-:W-:Y:S02]  /*4bf0*/  UISETP.NE.AND UP0, UPT, UR24, 0x1, UPT ;  /* 0x000000011800788c */ /* 0x000fe4000bf05270 */
[----:B------:R-:W-:Y:S02]  /*4c00*/  ULDC.64 UR4, c[0x0][0x330] ;  /* 0x0000cc0000047ab9 */ /* 0x000fe40000000a00 */
[----:B------:R-:W-:-:S07]  /*4c10*/  UIMAD.WIDE.U32 UR28, UR26, UR4, URZ ;  /* 0x000000041a1c72a5 */ /* 0x000fce000f8e003f */
[----:B------:R-:W-:Y:S02]  /*4c20*/  @UP0 UMOV UR27, UR29 ;  /* 0x0000001d001b0c82 */ /* 0x000fe40008000000 */
[----:B------:R-:W-:Y:S02]  /*4c30*/  @UP0 USHF.R.U32.HI UR26, URZ, UR5, UR27 ;  /* 0x000000053f1a0299 */ /* 0x000fe4000801161b */
.L_x_1876:
[----:B------:R-:W-:Y:S02]  /*4c40*/  ULDC UR4, c[0x0][0x32c] ;  /* 0x0000cb0000047ab9 */ /* 0x000fe40000000800 */
[----:B------:R-:W-:-:S04]  /*4c50*/  UIMAD UR4, UR26, UR24, UR4 ;  /* 0x000000181a0472a4 */ /* 0x000fc8000f8e0204 */
[----:B------:R-:W-:-:S04]  /*4c60*/  UISETP.LT.AND UP0, UPT, UR25, UR4, UPT ;  /* 0x000000041900728c */ /* 0x000fc8000bf01270 */
[----:B------:R-:W-:-:S04]  /*4c70*/  USEL UR25, UR25, UR4, UP0 ;  /* 0x0000000419197287 */ /* 0x000fc80008000000 */
.L_x_1874:
        /* <DEDUP_REMOVED lines=17> */
.L_x_1888:
        /* <DEDUP_REMOVED lines=56> */
.L_x_1878:
[C---:B--23--:R-:W-:Y:S01]  /*5110*/  HMMA.16816.F32.BF16 R4, R132.reuse, R136, RZ ;  /* 0x000000888404723c */ /* 0x04cfe200000418ff */
[----:B------:R-:W0:Y:S01]  /*5120*/  LDGDEPBAR ;  /* 0x00000000000079af */ /* 0x000e220000000000 */
[----:B------:R-:W-:Y:S06]  /*5130*/  UISETP.GT.AND UP0, UPT, UR21, UR7, UPT ;  /* 0x000000071500728c */ /* 0x000fec000bf04270 */
[C---:B------:R-:W-:Y:S01]  /*5140*/  HMMA.16816.F32.BF16 R8, R132.reuse, R138, RZ ;  /* 0x0000008a8408723c */ /* 0x040fe200000418ff */
[----:B------:R-:W-:Y:S01]  /*5150*/  LDSM.16.M88.4 R136, [R193+0xc100] ;  /* 0x00c10000c188783b */ /* 0x000fe20000000200 */
[----:B------:R-:W-:Y:S06]  /*5160*/  PLOP3.LUT P0, PT, PT, PT, UP0, 0x40, 0x0 ;  /* 0x000000000000781c */ /* 0x000fec0003f0e808 */
[C---:B----4-:R-:W-:Y:S08]  /*5170*/  HMMA.16816.F32.BF16 R12, R132.reuse, R140, RZ ;  /* 0x0000008c840c723c */ /* 0x050ff000000418ff */
[C---:B------:R-:W-:Y:S01]  /*5180*/  HMMA.16816.F32.BF16 R16, R132.reuse, R142, RZ ;  /* 0x0000008e8410723c */ /* 0x040fe200000418ff */
[----:B------:R-:W2:Y:S07]  /*5190*/  LDSM.16.M88.4 R140, [R192+0x6100] ;  /* 0x00610000c08c783b */ /* 0x000eae0000000200 */
[C---:B-1----:R-:W-:Y:S08]  /*51a0*/  HMMA.16816.F32.BF16 R20, R132.reuse, R144, RZ ;  /* 0x000000908414723c */ /* 0x042ff000000418ff */
[C---:B------:R-:W-:Y:S01]  /*51b0*/  HMMA.16816.F32.BF16 R24, R132.reuse, R146, RZ ;  /* 0x000000928418723c */ /* 0x040fe200000418ff */
[----:B------:R-:W1:Y:S07]  /*51c0*/  LDSM.16.M88.4 R144, [R192+0x6900] ;  /* 0x00690000c090783b */ /* 0x000e6e0000000200 */
[C---:B------:R-:W-:Y:S08]  /*51d0*/  HMMA.16816.F32.BF16 R28, R132.reuse, R148, RZ ;  /* 0x00000094841c723c */ /* 0x040ff000000418ff */
[----:B------:R-:W-:Y:S01]  /*51e0*/  HMMA.16816.F32.BF16 R32, R132, R150, RZ ;  /* 0x000000968420723c */ /* 0x000fe200000418ff */
[----:B------:R-:W3:Y:S06]  /*51f0*/  LDSM.16.M88.4 R132, [R192+0x7100] ;  /* 0x00710000c084783b */ /* 0x000eec0000000200 */
[----:B------:R-:W4:Y:S01]  /*5200*/  LDSM.16.M88.4 R148, [R192+0x7900] ;  /* 0x00790000c094783b */ /* 0x000f220000000200 */
[C---:B------:R-:W-:Y:S08]  /*5210*/  HMMA.16816.F32.BF16 R4, R152.reuse, R156, R4 ;  /* 0x0000009c9804723c */ /* 0x040ff00000041804 */
[C---:B------:R-:W-:Y:S01]  /*5220*/  HMMA.16816.F32.BF16 R8, R152.reuse, R158, R8 ;  /* 0x0000009e9808723c */ /* 0x040fe20000041808 */
[----:B------:R-:W-:Y:S07]  /*5230*/  LDSM.16.M88.4 R156, [R191+0xc100] ;  /* 0x00c10000bf9c783b */ /* 0x000fee0000000200 */
[C---:B------:R-:W-:Y:S08]  /*5240*/  HMMA.16816.F32.BF16 R12, R152.reuse, R160, R12 ;  /* 0x000000a0980c723c */ /* 0x040ff0000004180c */
[C---:B------:R-:W-:Y:S01]  /*5250*/  HMMA.16816.F32.BF16 R16, R152.reuse, R162, R16 ;  /* 0x000000a29810723c */ /* 0x040fe20000041810 */
[----:B------:R-:W5:Y:S07]  /*5260*/  LDSM.16.M88.4 R160, [R184] ;  /* 0x00000000b8a0783b */ /* 0x000f6e0000000200 */
[C---:B------:R-:W-:Y:S08]  /*5270*/  HMMA.16816.F32.BF16 R20, R152.reuse, R164, R20 ;  /* 0x000000a49814723c */ /* 0x040ff00000041814 */
[C---:B------:R-:W-:Y:S01]  /*5280*/  HMMA.16816.F32.BF16 R24, R152.reuse, R166, R24 ;  /* 0x000000a69818723c */ /* 0x040fe20000041818 */
[----:B------:R-:W3:Y:S07]  /*5290*/  LDSM.16.M88.4 R164, [R184+0x800] ;  /* 0x00080000b8a4783b */ /* 0x000eee0000000200 */
[C---:B------:R-:W-:Y:S08]  /*52a0*/  HMMA.16816.F32.BF16 R28, R152.reuse, R168, R28 ;  /* 0x000000a8981c723c */ /* 0x040ff0000004181c */
[----:B------:R-:W-:Y:S01]  /*52b0*/  HMMA.16816.F32.BF16 R32, R152, R170, R32 ;  /* 0x000000aa9820723c */ /* 0x000fe20000041820 */
[----:B------:R-:W4:Y:S06]  /*52c0*/  LDSM.16.M88.4 R152, [R184+0x1000] ;  /* 0x00100000b898783b */ /* 0x000f2c0000000200 */
[----:B------:R-:W4:Y:S01]  /*52d0*/  LDSM.16.M88.4 R168, [R184+0x1800] ;  /* 0x00180000b8a8783b */ /* 0x000f220000000200 */
[C---:B--2---:R-:W-:Y:S08]  /*52e0*/  HMMA.16816.F32.BF16 R4, R136.reuse, R140, R4 ;  /* 0x0000008c8804723c */ /* 0x044ff00000041804 */
[C---:B------:R-:W-:Y:S01]  /*52f0*/  HMMA.16816.F32.BF16 R8, R136.reuse, R142, R8 ;  /* 0x0000008e8808723c */ /* 0x040fe20000041808 */
[----:B------:R-:W-:Y:S07]  /*5300*/  LDSM.16.M88.4 R140, [R197+0x8100] ;  /* 0x00810000c58c783b */ /* 0x000fee0000000200 */
[C---:B-1----:R-:W-:Y:S08]  /*5310*/  HMMA.16816.F32.BF16 R12, R136.reuse, R144, R12 ;  /* 0x00000090880c723c */ /* 0x042ff0000004180c */
[C---:B------:R-:W-:Y:S01]  /*5320*/  HMMA.16816.F32.BF16 R16, R136.reuse, R146, R16 ;  /* 0x000000928810723c */ /* 0x040fe20000041810 */
[----:B------:R-:W-:Y:S07]  /*5330*/  LDSM.16.M88.4 R144, [R197+0x8900] ;  /* 0x00890000c590783b */ /* 0x000fee0000000200 */
[C---:B---3--:R-:W-:Y:S08]  /*5340*/  HMMA.16816.F32.BF16 R20, R136.reuse, R132, R20 ;  /* 0x000000848814723c */ /* 0x048ff00000041814 */
[C---:B------:R-:W-:Y:S01]  /*5350*/  HMMA.16816.F32.BF16 R24, R136.reuse, R134, R24 ;  /* 0x000000868818723c */ /* 0x040fe20000041818 */
[----:B------:R-:W1:Y:S07]  /*5360*/  LDSM.16.M88.4 R132, [R198+0x10100] ;  /* 0x01010000c684783b */ /* 0x000e6e0000000200 */
[C---:B----4-:R-:W-:Y:S08]  /*5370*/  HMMA.16816.F32.BF16 R28, R136.reuse, R148, R28 ;  /* 0x00000094881c723c */ /* 0x050ff0000004181c */
[----:B------:R-:W-:Y:S01]  /*5380*/  HMMA.16816.F32.BF16 R32, R136, R150, R32 ;  /* 0x000000968820723c */ /* 0x000fe20000041820 */
[----:B------:R-:W2:Y:S06]  /*5390*/  LDSM.16.M88.4 R136, [R197+0x9100] ;  /* 0x00910000c588783b */ /* 0x000eac0000000200 */
[----:B------:R-:W3:Y:S01]  /*53a0*/  LDSM.16.M88.4 R148, [R197+0x9900] ;  /* 0x00990000c594783b */ /* 0x000ee20000000200 */
[C---:B-----5:R-:W-:Y:S08]  /*53b0*/  HMMA.16816.F32.BF16 R4, R156.reuse, R160, R4 ;  /* 0x000000a09c04723c */ /* 0x060ff00000041804 */
[C---:B------:R-:W-:Y:S01]  /*53c0*/  HMMA.16816.F32.BF16 R8, R156.reuse, R162, R8 ;  /* 0x000000a29c08723c */ /* 0x040fe20000041808 */
[----:B------:R-:W-:Y:S07]  /*53d0*/  LDSM.16.M88.4 R160, [R183] ;  /* 0x00000000b7a0783b */ /* 0x000fee0000000200 */
[C---:B------:R-:W-:Y:S08]  /*53e0*/  HMMA.16816.F32.BF16 R12, R156.reuse, R164, R12 ;  /* 0x000000a49c0c723c */ /* 0x040ff0000004180c */
[C---:B------:R-:W-:Y:S01]  /*53f0*/  HMMA.16816.F32.BF16 R16, R156.reuse, R166, R16 ;  /* 0x000000a69c10723c */ /* 0x040fe20000041810 */
[----:B------:R-:W-:Y:S07]  /*5400*/  LDSM.16.M88.4 R164, [R182] ;  /* 0x00000000b6a4783b */ /* 0x000fee0000000200 */
[C---:B------:R-:W-:Y:S08]  /*5410*/  HMMA.16816.F32.BF16 R20, R156.reuse, R152, R20 ;  /* 0x000000989c14723c */ /* 0x040ff00000041814 */
[C---:B------:R-:W-:Y:S01]  /*5420*/  HMMA.16816.F32.BF16 R24, R156.reuse, R154, R24 ;  /* 0x0000009a9c18723c */ /* 0x040fe20000041818 */
[----:B------:R-:W4:Y:S07]  /*5430*/  LDSM.16.M88.4 R152, [R194+0x10100] ;  /* 0x01010000c298783b */ /* 0x000f2e0000000200 */
[C---:B------:R-:W-:Y:S08]  /*5440*/  HMMA.16816.F32.BF16 R28, R156.reuse, R168, R28 ;  /* 0x000000a89c1c723c */ /* 0x040ff0000004181c */
[----:B------:R-:W-:Y:S01]  /*5450*/  HMMA.16816.F32.BF16 R32, R156, R170, R32 ;  /* 0x000000aa9c20723c */ /* 0x000fe20000041820 */
[----:B------:R-:W5:Y:S06]  /*5460*/  LDSM.16.M88.4 R156, [R181] ;  /* 0x00000000b59c783b */ /* 0x000f6c0000000200 */
[----:B------:R-:W3:Y:S01]  /*5470*/  LDSM.16.M88.4 R168, [R180] ;  /* 0x00000000b4a8783b */ /* 0x000ee20000000200 */
        /* <DEDUP_REMOVED lines=9> */
[C---:B---3--:R-:W-:Y:S08]  /*5510*/  HMMA.16816.F32.BF16 R28, R132.reuse, R148, R28 ;  /* 0x00000094841c723c */ /* 0x048ff0000004181c */
[----:B------:R-:W-:Y:S01]  /*5520*/  HMMA.16816.F32.BF16 R32, R132, R150, R32 ;  /* 0x000000968420723c */ /* 0x000fe20000041820 */
[----:B------:R-:W2:Y:S06]  /*5530*/  LDSM.16.M88.4 R132, [R192+0x9100] ;  /* 0x00910000c084783b */ /* 0x000eac0000000200 */
[----:B------:R-:W3:Y:S01]  /*5540*/  LDSM.16.M88.4 R148, [R192+0x9900] ;  /* 0x00990000c094783b */ /* 0x000ee20000000200 */
[C---:B----4-:R-:W-:Y:S08]  /*5550*/  HMMA.16816.F32.BF16 R4, R152.reuse, R160, R4 ;  /* 0x000000a09804723c */ /* 0x050ff00000041804 */
[C---:B------:R-:W-:Y:S01]  /*5560*/  HMMA.16816.F32.BF16 R8, R152.reuse, R162, R8 ;  /* 0x000000a29808723c */ /* 0x040fe20000041808 */
[----:B------:R-:W-:Y:S07]  /*5570*/  LDSM.16.M88.4 R160, [R184+0x2000] ;  /* 0x00200000b8a0783b */ /* 0x000fee0000000200 */
[C---:B------:R-:W-:Y:S08]  /*5580*/  HMMA.16816.F32.BF16 R12, R152.reuse, R164, R12 ;  /* 0x000000a4980c723c */ /* 0x040ff0000004180c */
[C---:B------:R-:W-:Y:S01]  /*5590*/  HMMA.16816.F32.BF16 R16, R152.reuse, R166, R16 ;  /* 0x000000a69810723c */ /* 0x040fe20000041810 */
[----:B------:R-:W-:Y:S07]  /*55a0*/  LDSM.16.M88.4 R164, [R184+0x2800] ;  /* 0x00280000b8a4783b */ /* 0x000fee0000000200 */
[C---:B-----5:R-:W-:Y:S08]  /*55b0*/  HMMA.16816.F32.BF16 R20, R152.reuse, R156, R20 ;  /* 0x0000009c9814723c */ /* 0x060ff00000041814 */
[C---:B------:R-:W-:Y:S01]  /*55c0*/  HMMA.16816.F32.BF16 R24, R152.reuse, R158, R24 ;  /* 0x0000009e9818723c */ /* 0x040fe20000041818 */
[----:B------:R-:W4:Y:S07]  /*55d0*/  LDSM.16.M88.4 R156, [R191+0x10100] ;  /* 0x01010000bf9c783b */ /* 0x000f2e0000000200 */
[C---:B------:R-:W-:Y:S08]  /*55e0*/  HMMA.16816.F32.BF16 R28, R152.reuse, R168, R28 ;  /* 0x000000a8981c723c */ /* 0x040ff0000004181c */
[----:B------:R-:W-:Y:S01]  /*55f0*/  HMMA.16816.F32.BF16 R32, R152, R170, R32 ;  /* 0x000000aa9820723c */ /* 0x000fe20000041820 */
[----:B------:R-:W5:Y:S06]  /*5600*/  LDSM.16.M88.4 R152, [R184+0x3000] ;  /* 0x00300000b898783b */ /* 0x000f6c0000000200 */
[----:B------:R-:W3:Y:S01]  /*5610*/  LDSM.16.M88.4 R168, [R184+0x3800] ;  /* 0x00380000b8a8783b */ /* 0x000ee20000000200 */
        /* <DEDUP_REMOVED lines=15> */
[----:B------:R-:W-:Y:S07]  /*5710*/  LDSM.16.M88.4 R160, [R179] ;  /* 0x00000000b3a0783b */ /* 0x000fee0000000200 */
[C---:B------:R-:W-:Y:S08]  /*5720*/  HMMA.16816.F32.BF16 R12, R156.reuse, R164, R12 ;  /* 0x000000a49c0c723c */ /* 0x040ff0000004180c */
[C---:B------:R-:W-:Y:S01]  /*5730*/  HMMA.16816.F32.BF16 R16, R156.reuse, R166, R16 ;  /* 0x000000a69c10723c */ /* 0x040fe20000041810 */
[----:B------:R-:W-:Y:S07]  /*5740*/  LDSM.16.M88.4 R164, [R178] ;  /* 0x00000000b2a4783b */ /* 0x000fee0000000200 */
[C---:B-----5:R-:W-:Y:S08]  /*5750*/  HMMA.16816.F32.BF16 R20, R156.reuse, R152, R20 ;  /* 0x000000989c14723c */ /* 0x060ff00000041814 */
        /* <DEDUP_REMOVED lines=40> */
[C---:B---3--:R-:W-:Y:S08]  /*59e0*/  HMMA.16816.F32.BF16 R28, R136.reuse, R148, R28 ;  /* 0x00000094881c723c */ /* 0x048ff0000004181c */
[----:B------:R-:W-:Y:S08]  /*59f0*/  HMMA.16816.F32.BF16 R32, R136, R150, R32 ;  /* 0x000000968820723c */ /* 0x000ff00000041820 */
[C---:B----4-:R-:W-:Y:S08]  /*5a00*/  HMMA.16816.F32.BF16 R4, R156.reuse, R160, R4 ;  /* 0x000000a09c04723c */ /* 0x050ff00000041804 */
        /* <DEDUP_REMOVED lines=8> */
[----:B------:R-:W-:Y:S01]  /*5a90*/  IADD3 R138, -R174, 0x10, RZ ;  /* 0x00000010ae8a7810 */ /* 0x000fe20007ffe1ff */
        /* <DEDUP_REMOVED lines=31> */
[----:B------:R-:W1:Y:S04]  /*5c90*/  SHFL.IDX PT, R0, R140, 0x1, 0x181f ;  /* 0x00381f008c007f89 */ /* 0x000e6800000e0000 */
[----:B------:R-:W2:Y:S04]  /*5ca0*/  SHFL.IDX PT, R133, R134, 0x1, 0x181f ;  /* 0x00381f0086857f89 */ /* 0x000ea800000e0000 */
[----:B------:R-:W3:Y:S01]  /*5cb0*/  SHFL.IDX PT, R135, R134, RZ, 0x181f ;  /* 0x00181fff86877589 */ /* 0x000ee200000e0000 */
[-C--:B-1----:R-:W-:Y:S04]  /*5cc0*/  IADD3 R138, P2, P0, R138, R0.reuse, R175 ;  /* 0x000000008a8a7210 */ /* 0x082fe8000785e0af */
[-C--:B--2---:R-:W-:Y:S02]  /*5cd0*/  IADD3.X R139, RZ, R133.reuse, R214, P2, P0 ;  /* 0x00000085ff8b7210 */ /* 0x084fe400017e04d6 */
        /* <DEDUP_REMOVED lines=18> */
.L_x_1879:
[----:B-1----:R-:W-:Y:S01]  /*5e00*/  IMAD.MOV.U32 R137, RZ, RZ, R203 ;  /* 0x000000ffff897224 */ /* 0x002fe200078e00cb */
        /* <DEDUP_REMOVED lines=10> */
[----:B------:R-:W1:Y:S01]  /*5eb0*/  SHFL.IDX PT, R139, R137, RZ, 0x1c1f ;  /* 0x001c1fff898b7589 */ /* 0x000e6200000e0000 */
[----:B------:R-:W-:Y:S05]  /*5ec0*/  IMAD R133, R0, c[0x0][0x1d0], R133 ;  /* 0x0000740000857a24 */ /* 0x000fea00078e0285 */
[----:B------:R-:W-:Y:S04]  /*5ed0*/  IADD3 R0, R133, -c[0x0][0x168], RZ ;  /* 0x80005a0085007a10 */ /* 0x000fe80007ffe0ff */
[C---:B------:R-:W-:Y:S02]  /*5ee0*/  IADD3 R132, R0.reuse, c[0x0][0x328], RZ ;  /* 0x0000ca0000847a10 */ /* 0x040fe40007ffe0ff */
[----:B------:R-:W-:Y:S03]  /*5ef0*/  IADD3 R0, R0, UR12, RZ ;  /* 0x0000000c00007c10 */ /* 0x000fe6000fffe0ff */
[--C-:B-1----:R-:W-:Y:S02]  /*5f00*/  IMAD.IADD R135, R132, 0x1, R139.reuse ;  /* 0x0000000184877824 */ /* 0x102fe400078e028b */
        /* <DEDUP_REMOVED lines=17> */
.L_x_1882:
[----:B------:R-:W-:Y:S04]  /*6020*/  MOV R134, c[0x0][0x32c] ;  /* 0x0000cb0000867a02 */ /* 0x000fe80000000f00 */
[----:B------:R-:W-:Y:S11]  /*6030*/  ISETP.NE.AND P0, PT, R134, 0x1, PT ;  /* 0x000000018600780c */ /* 0x000ff60003f05270 */
[----:B------:R-:W-:Y:S02]  /*6040*/  @!UPT UIADD3 URZ, URZ, URZ, URZ ;  /* 0x0000003f3f3ff290 */ /* 0x000fe4000fffe03f */
[----:B------:R-:W-:Y:S05]  /*6050*/  @P0 IMAD.HI.U32 R134, R139, c[0x0][0x330], RZ ;  /* 0x0000cc008b860a27 */ /* 0x000fea00078e00ff */
[----:B------:R-:W-:Y:S02]  /*6060*/  @P0 SHF.R.U32.HI R139, RZ, c[0x0][0x334], R134 ;  /* 0x0000cd00ff8b0a19 */ /* 0x000fe40000011686 */
.L_x_1883:
[----:B------:R-:W-:Y:S05]  /*6070*/  BSYNC B0 ;  /* 0x0000000000007941 */ /* 0x000fea0003800000 */
.L_x_1881:
[----:B------:R-:W-:Y:S04]  /*6080*/  IMAD.MOV.U32 R134, RZ, RZ, c[0x0][0x32c] ;  /* 0x0000cb00ff867624 */ /* 0x000fe800078e00ff */
[----:B------:R-:W-:Y:S04]  /*6090*/  IMAD R139, R139, R134, -UR5 ;  /* 0x800000058b8b7e24 */ /* 0x000fe8000f8e0286 */
[----:B------:R-:W-:Y:S05]  /*60a0*/  IMAD.IADD R136, R139, 0x1, -R204 ;  /* 0x000000018b887824 */ /* 0x000fea00078e0acc */
[----:B------:R-:W-:Y:S02]  /*60b0*/  IADD3 R134, R136, c[0x0][0x32c], RZ ;  /* 0x0000cb0088867a10 */ /* 0x000fe40007ffe0ff */
[----:B------:R-:W-:Y:S02]  /*60c0*/  IMNMX R133, R133, R136, !PT ;  /* 0x0000008885857217 */ /* 0x000fe40007800200 */
[----:B------:R-:W-:Y:S02]  /*60d0*/  IMNMX R135, R135, R134, PT ;  /* 0x0000008687877217 */ /* 0x000fe40003800200 */
.L_x_1880:
        /* <DEDUP_REMOVED lines=11> */
[----:B------:R-:W1:Y:S01]  /*6190*/  SHFL.IDX PT, R5, R137, 0x1, 0x1c1f ;  /* 0x003c1f0089057f89 */ /* 0x000e6200000e0000 */
        /* <DEDUP_REMOVED lines=12> */
[--C-:B-1----:R-:W-:Y:S01]  /*6260*/  IMAD.IADD R132, R132, 0x1, R5.reuse ;  /* 0x0000000184847824 */ /* 0x102fe200078e0205 */
[C---:B------:R-:W-:Y:S01]  /*6270*/  ISETP.GT.AND P2, PT, R133.reuse, 0x11, P2 ;  /* 0x000000118500780c */ /* 0x040fe20001744270 */
[----:B------:R-:W-:Y:S01]  /*6280*/  IMAD.IADD R0, R0, 0x1, R5 ;  /* 0x0000000100007824 */ /* 0x000fe200078e0205 */
        /* <DEDUP_REMOVED lines=58> */
.L_x_1886:
[----:B------:R-:W-:Y:S04]  /*6630*/  MOV R4, c[0x0][0x32c] ;  /* 0x0000cb0000047a02 */ /* 0x000fe80000000f00 */
[----:B------:R-:W-:Y:S11]  /*6640*/  ISETP.NE.AND P0, PT, R4, 0x1, PT ;  /* 0x000000010400780c */ /* 0x000ff60003f05270 */
[----:B------:R-:W-:Y:S02]  /*6650*/  @!UPT UIADD3 URZ, URZ, URZ, URZ ;  /* 0x0000003f3f3ff290 */ /* 0x000fe4000fffe03f */
[----:B------:R-:W-:Y:S05]  /*6660*/  @P0 IMAD.HI.U32 R4, R5, c[0x0][0x330], RZ ;  /* 0x0000cc0005040a27 */ /* 0x000fea00078e00ff */
[----:B------:R-:W-:Y:S02]  /*6670*/  @P0 SHF.R.U32.HI R5, RZ, c[0x0][0x334], R4 ;  /* 0x0000cd00ff050a19 */ /* 0x000fe40000011604 */
.L_x_1887:
[----:B------:R-:W-:Y:S05]  /*6680*/  BSYNC B0 ;  /* 0x0000000000007941 */ /* 0x000fea0003800000 */
.L_x_1885:
[----:B------:R-:W-:Y:S04]  /*6690*/  IMAD.MOV.U32 R4, RZ, RZ, c[0x0][0x32c] ;  /* 0x0000cb00ff047624 */ /* 0x000fe800078e00ff */
[----:B------:R-:W-:Y:S04]  /*66a0*/  IMAD R9, R5, R4, -UR5 ;  /* 0x8000000505097e24 */ /* 0x000fe8000f8e0204 */
[----:B------:R-:W-:Y:S05]  /*66b0*/  IMAD.IADD R9, R9, 0x1, -R204 ;  /* 0x0000000109097824 */ /* 0x000fea00078e0acc */
[----:B------:R-:W-:Y:S02]  /*66c0*/  IADD3 R5, R9, c[0x0][0x32c], RZ ;  /* 0x0000cb0009057a10 */ /* 0x000fe40007ffe0ff */
[----:B------:R-:W-:Y:S02]  /*66d0*/  IMNMX R0, R0, R9, !PT ;  /* 0x0000000900007217 */ /* 0x000fe40007800200 */
[----:B------:R-:W-:Y:S02]  /*66e0*/  IMNMX R132, R132, R5, PT ;  /* 0x0000000584847217 */ /* 0x000fe40003800200 */
.L_x_1884:
        /* <DEDUP_REMOVED lines=53> */
[----:B------:R-:W-:Y:S02]  /*6a40*/  ISETP.LT.OR P0, PT, R132, 0x22, P0 ;  /* 0x000000228400780c */ /* 0x000fe40000701670 */
[----:B------:R-:W-:Y:S02]  /*6a50*/  FMNMX.FTZ R6, R217, R6, !PT ;  /* 0x00000006d9067209 */ /* 0x000fe40007810000 */
[----:B------:R-:W-:Y:S02]  /*6a60*/  PLOP3.LUT P2, PT, PT, PT, UP0, 0x80, 0x0 ;  /* 0x000000000000781c */ /* 0x000fe40003f4f008 */
[----:B------:R-:W-:Y:S02]  /*6a70*/  FMNMX.FTZ R4, R152, R5, !PT ;  /* 0x0000000598047209 */ /* 0x000fe40007810000 */
[----:B------:R-:W-:Y:S02]  /*6a80*/  FSEL R159, R23, -INF , !P0 ;  /* 0xff800000179f7808 */ /* 0x000fe40004000000 */
[C---:B------:R-:W-:Y:S01]  /*6a90*/  ISETP.GT.AND P2, PT, R0.reuse, 0x28, P2 ;  /* 0x000000280000780c */ /* 0x040fe20001744270 */
[----:B------:R-:W-:Y:S01]  /*6aa0*/  LDSM.16.MT88.4 R20, [R190+0x100] ;  /* 0x00010000be14783b */ /* 0x000fe20000004200 */
[----:B------:R-:W-:Y:S02]  /*6ab0*/  FMNMX.FTZ R6, R171, R6, !PT ;  /* 0x00000006ab067209 */ /* 0x000fe40007810000 */
        /* <DEDUP_REMOVED lines=25> */
[----:B------:R-:W-:Y:S01]  /*6c50*/  FMNMX.FTZ R10, R155, R6, !PT ;  /* 0x000000069b0a7209 */ /* 0x000fe20007810000 */
[----:B------:R-:W-:Y:S01]  /*6c60*/  LDSM.16.MT88.4 R28, [R189+0x100] ;  /* 0x00010000bd1c783b */ /* 0x000fe20000004200 */
[----:B------:R-:W-:Y:S02]  /*6c70*/  ISETP.GT.AND P2, PT, R0, 0x38, P2 ;  /* 0x000000380000780c */ /* 0x000fe40001744270 */
[----:B------:R-:W-:Y:S01]  /*6c80*/  PLOP3.LUT P0, PT, PT, PT, UP0, 0x80, 0x0 ;  /* 0x000000000000781c */ /* 0x000fe20003f0f008 */
[----:B------:R-:W-:Y:S01]  /*6c90*/  UISETP.GT.AND UP0, UPT, UR21, UR4, UPT ;  /* 0x000000041500728c */ /* 0x000fe2000bf04270 */
[----:B------:R-:W-:Y:S01]  /*6ca0*/  ISETP.LT.OR P2, PT, R132, 0x39, P2 ;  /* 0x000000398400780c */ /* 0x000fe20001741670 */
[----:B------:R-:W-:Y:S01]  /*6cb0*/  UIADD3 UR21, UR21, -0x1, URZ ;  /* 0xffffffff15157890 */ /* 0x000fe2000fffe03f */
[----:B------:R-:W-:Y:S02]  /*6cc0*/  ISETP.GT.AND P0, PT, R0, 0x39, P0 ;  /* 0x000000390000780c */ /* 0x000fe40000704270 */
[----:B------:R-:W-:Y:S02]  /*6cd0*/  FMNMX.FTZ R0, R149, R10, !PT ;  /* 0x0000000a95007209 */ /* 0x000fe40007810000 */
[----:B------:R-:W-:Y:S02]  /*6ce0*/  FSEL R145, R34, -INF , !P2 ;  /* 0xff80000022917808 */ /* 0x000fe40005000000 */
[----:B------:R-:W-:Y:S02]  /*6cf0*/  FMNMX.FTZ R0, R147, R0, !PT ;  /* 0x0000000093007209 */ /* 0x000fe40007810000 */
[----:B------:R-:W-:Y:S02]  /*6d00*/  ISETP.LT.OR P0, PT, R132, 0x3a, P0 ;  /* 0x0000003a8400780c */ /* 0x000fe40000701670 */
[----:B------:R-:W-:Y:S02]  /*6d10*/  FMNMX.FTZ R0, R145, R0, !PT ;  /* 0x0000000091007209 */ /* 0x000fe40007810000 */
[----:B------:R-:W-:Y:S04]  /*6d20*/  FSEL R133, R35, -INF , !P0 ;  /* 0xff80000023857808 */ /* 0x000fe80004000000 */
[----:B------:R-:W-:Y:S02]  /*6d30*/  FMNMX.FTZ R7, R133, R0, !PT ;  /* 0x0000000085077209 */ /* 0x000fe40007810000 */
[----:B-1----:R-:W-:Y:S03]  /*6d40*/  FMNMX.FTZ R6, R4, R5, !PT ;  /* 0x0000000504067209 */ /* 0x002fe60007810000 */
[----:B------:R-:W1:Y:S08]  /*6d50*/  SHFL.BFLY PT, R4, R7, 0x2, 0x1f ;  /* 0x0c401f0007047f89 */ /* 0x000e7000000e0000 */
[----:B------:R-:W2:Y:S01]  /*6d60*/  SHFL.BFLY PT, R15, R6, 0x1, 0x1f ;  /* 0x0c201f00060f7f89 */ /* 0x000ea200000e0000 */
[----:B-1----:R-:W-:Y:S07]  /*6d70*/  FMNMX.FTZ R5, R7, R4, !PT ;  /* 0x0000000407057209 */ /* 0x002fee0007810000 */
[----:B------:R-:W1:Y:S01]  /*6d80*/  SHFL.BFLY PT, R132, R5, 0x1, 0x1f ;  /* 0x0c201f0005847f89 */ /* 0x000e6200000e0000 */
[----:B--2---:R-:W-:Y:S04]  /*6d90*/  FMNMX.FTZ R0, R6, R15, !PT ;  /* 0x0000000f06007209 */ /* 0x004fe80007810000 */
[C---:B------:R-:W-:Y:S01]  /*6da0*/  FSETP.NEU.FTZ.AND P0, PT, R0.reuse, -INF , PT ;  /* 0xff8000000000780b */ /* 0x040fe20003f1d000 */
[C---:B------:R-:W-:Y:S03]  /*6db0*/  FMUL.FTZ R153, R0.reuse, c[0x0][0x2d0] ;  /* 0x0000b40000997a20 */ /* 0x040fe60000410000 */
[----:B------:R-:W-:Y:S02]  /*6dc0*/  FSEL R4, R0, RZ, P0 ;  /* 0x000000ff00047208 */ /* 0x000fe40000000000 */
[----:B------:R-:W-:Y:S03]  /*6dd0*/  FSEL R153, R153, RZ, P0 ;  /* 0x000000ff99997208 */ /* 0x000fe60000000000 */
[----:B------:R-:W-:Y:S02]  /*6de0*/  FADD.FTZ R3, -R4, R3 ;  /* 0x0000000304037221 */ /* 0x000fe40000010100 */
[--C-:B------:R-:W-:Y:S02]  /*6df0*/  FFMA.FTZ R160, R138, c[0x0][0x2d0], -R153.reuse ;  /* 0x0000b4008aa07a23 */ /* 0x100fe40000010899 */
[--C-:B------:R-:W-:Y:S02]  /*6e00*/  FFMA.FTZ R135, R136, c[0x0][0x2d0], -R153.reuse ;  /* 0x0000b40088877a23 */ /* 0x100fe40000010899 */
[--C-:B------:R-:W-:Y:S01]  /*6e10*/  FFMA.FTZ R134, R134, c[0x0][0x2d0], -R153.reuse ;  /* 0x0000b40086867a23 */ /* 0x100fe20000010899 */
[----:B-1----:R-:W-:Y:S01]  /*6e20*/  FMNMX.FTZ R132, R5, R132, !PT ;  /* 0x0000008405847209 */ /* 0x002fe20007810000 */
[--C-:B------:R-:W-:Y:S01]  /*6e30*/  FFMA.FTZ R161, R8, c[0x0][0x2d0], -R153.reuse ;  /* 0x0000b40008a17a23 */ /* 0x100fe20000010899 */
[----:B------:R-:W-:Y:S01]  /*6e40*/  MUFU.EX2 R160, R160 ;  /* 0x000000a000a07308 */ /* 0x000fe20000000800 */
[----:B------:R-:W-:Y:S01]  /*6e50*/  FMUL.FTZ R6, R3, c[0x0][0x2d0] ;  /* 0x0000b40003067a20 */ /* 0x000fe20000410000 */
[C---:B------:R-:W-:Y:S01]  /*6e60*/  FSETP.NEU.FTZ.AND P0, PT, R132.reuse, -INF , PT ;  /* 0xff8000008400780b */ /* 0x040fe20003f1d000 */
[----:B------:R-:W-:Y:S02]  /*6e70*/  FMUL.FTZ R144, R132, c[0x0][0x2d0] ;  /* 0x0000b40084907a20 */ /* 0x000fe40000410000 */
[--C-:B------:R-:W-:Y:S01]  /*6e80*/  FFMA.FTZ R169, R140, c[0x0][0x2d0], -R153.reuse ;  /* 0x0000b4008ca97a23 */ /* 0x100fe20000010899 */
[----:B------:R-:W-:Y:S01]  /*6e90*/  FSEL R5, R132, RZ, P0 ;  /* 0x000000ff84057208 */ /* 0x000fe20000000000 */
[--C-:B------:R-:W-:Y:S01]  /*6ea0*/  FFMA.FTZ R220, R158, c[0x0][0x2d0], -R153.reuse ;  /* 0x0000b4009edc7a23 */ /* 0x100fe20000010899 */
[----:B------:R-:W-:Y:S01]  /*6eb0*/  FSEL R144, R144, RZ, P0 ;  /* 0x000000ff90907208 */ /* 0x000fe20000000000 */
[--C-:B------:R-:W-:Y:S01]  /*6ec0*/  FFMA.FTZ R221, R156, c[0x0][0x2d0], -R153.reuse ;  /* 0x0000b4009cdd7a23 */ /* 0x100fe20000010899 */
[----:B------:R-:W1:Y:S01]  /*6ed0*/  MUFU.EX2 R135, R135 ;  /* 0x0000008700877308 */ /* 0x000e620000000800 */
[----:B------:R-:W-:Y:S01]  /*6ee0*/  FADD.FTZ R5, -R5, R2 ;  /* 0x0000000205057221 */ /* 0x000fe20000010100 */
[----:B------:R-:W-:Y:S01]  /*6ef0*/  PLOP3.LUT P0, PT, PT, PT, UP0, 0x80, 0x0 ;  /* 0x000000000000781c */ /* 0x000fe20003f0f008 */
[--C-:B------:R-:W-:Y:S02]  /*6f00*/  FFMA.FTZ R164, R13, c[0x0][0x2d0], -R144.reuse ;  /* 0x0000b4000da47a23 */ /* 0x100fe40000010890 */
[----:B------:R-:W2:Y:S01]  /*6f10*/  LDSM.16.MT88.4 R12, [R195+0x100] ;  /* 0x00010000c30c783b */ /* 0x000ea20000004200 */
[--C-:B------:R-:W-:Y:S02]  /*6f20*/  FFMA.FTZ R165, R17, c[0x0][0x2d0], -R144.reuse ;  /* 0x0000b40011a57a23 */ /* 0x100fe40000010890 */
[--C-:B------:R-:W-:Y:S02]  /*6f30*/  FFMA.FTZ R163, R9, c[0x0][0x2d0], -R144.reuse ;  /* 0x0000b40009a37a23 */ /* 0x100fe40000010890 */
[--C-:B------:R-:W-:Y:S01]  /*6f40*/  FFMA.FTZ R162, R11, c[0x0][0x2d0], -R144.reuse ;  /* 0x0000b4000ba27a23 */ /* 0x100fe20000010890 */
[----:B------:R-:W-:Y:S01]  /*6f50*/  MUFU.EX2 R134, R134 ;  /* 0x0000008600867308 */ /* 0x000fe20000000800 */
[----:B------:R-:W-:Y:S02]  /*6f60*/  FMUL.FTZ R2, R5, c[0x0][0x2d0] ;  /* 0x0000b40005027a20 */ /* 0x000fe40000410000 */
[--C-:B------:R-:W-:Y:S02]  /*6f70*/  FFMA.FTZ R218, R141, c[0x0][0x2d0], -R144.reuse ;  /* 0x0000b4008dda7a23 */ /* 0x100fe40000010890 */
[--C-:B------:R-:W-:Y:S02]  /*6f80*/  FFMA.FTZ R222, R154, c[0x0][0x2d0], -R153.reuse ;  /* 0x0000b4009ade7a23 */ /* 0x100fe40000010899 */
[--C-:B------:R-:W-:Y:S02]  /*6f90*/  FFMA.FTZ R223, R152, c[0x0][0x2d0], -R153.reuse ;  /* 0x0000b40098df7a23 */ /* 0x100fe40000010899 */
[--C-:B------:R-:W-:Y:S01]  /*6fa0*/  FFMA.FTZ R224, R159, c[0x0][0x2d0], -R144.reuse ;  /* 0x0000b4009fe07a23 */ /* 0x100fe20000010890 */
[----:B------:R-:W3:Y:S01]  /*6fb0*/  MUFU.EX2 R161, R161 ;  /* 0x000000a100a17308 */ /* 0x000ee20000000800 */
[--C-:B------:R-:W-:Y:S01]  /*6fc0*/  FFMA.FTZ R225, R157, c[0x0][0x2d0], -R144.reuse ;  /* 0x0000b4009de17a23 */ /* 0x100fe20000010890 */
[----:B-1----:R-:W-:Y:S01]  /*6fd0*/  F2FP.BF16.PACK_AB R136, R135, R160 ;  /* 0x000000a08788723e */ /* 0x002fe200000010ff */
[----:B------:R-:W-:Y:S01]  /*6fe0*/  LDSM.16.MT88.4 R156, [R195+0x5900] ;  /* 0x00590000c39c783b */ /* 0x000fe20000004200 */
[--C-:B------:R-:W-:Y:S02]  /*6ff0*/  FFMA.FTZ R226, R155, c[0x0][0x2d0], -R144.reuse ;  /* 0x0000b4009be27a23 */ /* 0x100fe40000010890 */
[--C-:B------:R-:W-:Y:S02]  /*7000*/  FFMA.FTZ R227, R151, c[0x0][0x2d0], -R153.reuse ;  /* 0x0000b40097e37a23 */ /* 0x100fe40000010899 */
[--C-:B------:R-:W-:Y:S02]  /*7010*/  FFMA.FTZ R228, R150, c[0x0][0x2d0], -R153.reuse ;  /* 0x0000b40096e47a23 */ /* 0x100fe40000010899 */
[----:B------:R-:W1:Y:S01]  /*7020*/  MUFU.EX2 R3, R6 ;  /* 0x0000000600037308 */ /* 0x000e620000000800 */
[--C-:B------:R-:W-:Y:S02]  /*7030*/  FFMA.FTZ R229, R148, c[0x0][0x2d0], -R153.reuse ;  /* 0x0000b40094e57a23 */ /* 0x100fe40000010899 */
[--C-:B------:R-:W-:Y:S02]  /*7040*/  FFMA.FTZ R231, R149, c[0x0][0x2d0], -R144.reuse ;  /* 0x0000b40095e77a23 */ /* 0x100fe40000010890 */
[----:B------:R-:W-:Y:S01]  /*7050*/  LDSM.16.MT88.4 R148, [R189+0x3900] ;  /* 0x00390000bd94783b */ /* 0x000fe20000004200 */
[--C-:B------:R-:W-:Y:S02]  /*7060*/  FFMA.FTZ R232, R147, c[0x0][0x2d0], -R144.reuse ;  /* 0x0000b40093e87a23 */ /* 0x100fe40000010890 */
[--C-:B------:R-:W-:Y:S02]  /*7070*/  FFMA.FTZ R233, R145, c[0x0][0x2d0], -R144.reuse ;  /* 0x0000b40091e97a23 */ /* 0x100fe40000010890 */
[----:B------:R-:W-:Y:S01]  /*7080*/  MUFU.EX2 R165, R165 ;  /* 0x000000a500a57308 */ /* 0x000fe20000000800 */
[--C-:B------:R-:W-:Y:S02]  /*7090*/  FFMA.FTZ R166, R166, c[0x0][0x2d0], -R153.reuse ;  /* 0x0000b400a6a67a23 */ /* 0x100fe40000010899 */
[--C-:B------:R-:W-:Y:S01]  /*70a0*/  FFMA.FTZ R167, R168, c[0x0][0x2d0], -R153.reuse ;  /* 0x0000b400a8a77a23 */ /* 0x100fe20000010899 */
[----:B---3--:R-:W-:Y:S01]  /*70b0*/  F2FP.BF16.PACK_AB R138, R161, R134 ;  /* 0x00000086a18a723e */ /* 0x008fe200000010ff */
[--C-:B------:R-:W-:Y:S02]  /*70c0*/  FFMA.FTZ R168, R142, c[0x0][0x2d0], -R153.reuse ;  /* 0x0000b4008ea87a23 */ /* 0x100fe40000010899 */
[----:B------:R-:W-:Y:S02]  /*70d0*/  FFMA.FTZ R153, R146, c[0x0][0x2d0], -R153 ;  /* 0x0000b40092997a23 */ /* 0x000fe40000010899 */
[--C-:B------:R-:W-:Y:S01]  /*70e0*/  FFMA.FTZ R170, R217, c[0x0][0x2d0], -R144.reuse ;  /* 0x0000b400d9aa7a23 */ /* 0x100fe20000010890 */
[----:B------:R-:W3:Y:S01]  /*70f0*/  MUFU.EX2 R164, R164 ;  /* 0x000000a400a47308 */ /* 0x000ee20000000800 */
[--C-:B------:R-:W-:Y:S02]  /*7100*/  FFMA.FTZ R217, R143, c[0x0][0x2d0], -R144.reuse ;  /* 0x0000b4008fd97a23 */ /* 0x100fe40000010890 */
[----:B------:R-:W-:Y:S01]  /*7110*/  LDSM.16.MT88.4 R140, [R189+0x2900] ;  /* 0x00290000bd8c783b */ /* 0x000fe20000004200 */
[C---:B-1----:R-:W-:Y:S02]  /*7120*/  FMUL.FTZ R4, R3.reuse, R128 ;  /* 0x0000008003047220 */ /* 0x042fe40000410000 */
        /* <DEDUP_REMOVED lines=10> */
[C---:B------:R-:W-:Y:S01]  /*71d0*/  FMUL.FTZ R33, R3.reuse, R125 ;  /* 0x0000007d03217220 */ /* 0x040fe20000410000 */
[----:B---3--:R-:W-:Y:S01]  /*71e0*/  F2FP.BF16.PACK_AB R137, R164, R165 ;  /* 0x000000a5a489723e */ /* 0x008fe200000010ff */
[C---:B------:R-:W-:Y:S02]  /*71f0*/  FMUL.FTZ R36, R3.reuse, R36 ;  /* 0x0000002403247220 */ /* 0x040fe40000410000 */
[C---:B------:R-:W-:Y:S02]  /*7200*/  FMUL.FTZ R37, R3.reuse, R37 ;  /* 0x0000002503257220 */ /* 0x040fe40000410000 */
[C---:B------:R-:W-:Y:S01]  /*7210*/  FMUL.FTZ R40, R3.reuse, R40 ;  /* 0x0000002803287220 */ /* 0x040fe20000410000 */
[----:B------:R-:W3:Y:S01]  /*7220*/  MUFU.EX2 R2, R2 ;  /* 0x0000000200027308 */ /* 0x000ee20000000800 */
[C---:B------:R-:W-:Y:S02]  /*7230*/  FMUL.FTZ R41, R3.reuse, R41 ;  /* 0x0000002903297220 */ /* 0x040fe40000410000 */
[C---:B------:R-:W-:Y:S02]  /*7240*/  FMUL.FTZ R44, R3.reuse, R44 ;  /* 0x0000002c032c7220 */ /* 0x040fe40000410000 */
[C---:B------:R-:W-:Y:S02]  /*7250*/  FMUL.FTZ R45, R3.reuse, R45 ;  /* 0x0000002d032d7220 */ /* 0x040fe40000410000 */
        /* <DEDUP_REMOVED lines=9> */
[----:B------:R-:W-:Y:S01]  /*72f0*/  MUFU.EX2 R166, R166 ;  /* 0x000000a600a67308 */ /* 0x000fe20000000800 */
[C---:B------:R-:W-:Y:S02]  /*7300*/  FMUL.FTZ R61, R3.reuse, R61 ;  /* 0x0000003d033d7220 */ /* 0x040fe40000410000 */
[C---:B------:R-:W-:Y:S02]  /*7310*/  FMUL.FTZ R64, R3.reuse, R64 ;  /* 0x0000004003407220 */ /* 0x040fe40000410000 */
[C---:B---3--:R-:W-:Y:S02]  /*7320*/  FMUL.FTZ R6, R2.reuse, R130 ;  /* 0x0000008202067220 */ /* 0x048fe40000410000 */
[C---:B------:R-:W-:Y:S02]  /*7330*/  FMUL.FTZ R7, R2.reuse, R131 ;  /* 0x0000008302077220 */ /* 0x040fe40000410000 */
[----:B------:R-:W-:Y:S01]  /*7340*/  LDSM.16.MT88.4 R128, [R190+0x2900] ;  /* 0x00290000be80783b */ /* 0x000fe20000004200 */
[C---:B------:R-:W-:Y:S01]  /*7350*/  FMUL.FTZ R10, R2.reuse, R102 ;  /* 0x00000066020a7220 */ /* 0x040fe20000410000 */
[----:B------:R-:W1:Y:S01]  /*7360*/  MUFU.EX2 R167, R167 ;  /* 0x000000a700a77308 */ /* 0x000e620000000800 */
[C---:B------:R-:W-:Y:S02]  /*7370*/  FMUL.FTZ R11, R2.reuse, R103 ;  /* 0x00000067020b7220 */ /* 0x040fe40000410000 */
[C---:B--2---:R-:W-:Y:S03]  /*7380*/  HMMA.16816.F32.BF16 R4, R136.reuse, R12, R4 ;  /* 0x0000000c8804723c */ /* 0x044fe60000041804 */
[----:B------:R-:W2:Y:S02]  /*7390*/  LDSM.16.MT88.4 R100, [R188+0x100] ;  /* 0x00010000bc64783b */ /* 0x000ea40000004200 */
        /* <DEDUP_REMOVED lines=10> */
[----:B------:R-:W3:Y:S01]  /*7440*/  MUFU.EX2 R169, R169 ;  /* 0x000000a900a97308 */ /* 0x000ee20000000800 */
[C---:B------:R-:W-:Y:S02]  /*7450*/  FMUL.FTZ R26, R2.reuse, R118 ;  /* 0x00000076021a7220 */ /* 0x040fe40000410000 */
[C---:B------:R-:W-:Y:S02]  /*7460*/  FMUL.FTZ R27, R2.reuse, R119 ;  /* 0x00000077021b7220 */ /* 0x040fe40000410000 */
[C---:B------:R-:W-:Y:S01]  /*7470*/  FMUL.FTZ R34, R2.reuse, R126 ;  /* 0x0000007e02227220 */ /* 0x040fe20000410000 */
[C---:B------:R-:W-:Y:S01]  /*7480*/  HMMA.16816.F32.BF16 R12, R136.reuse, R20, R12 ;  /* 0x00000014880c723c */ /* 0x040fe2000004180c */
[----:B------:R-:W4:Y:S02]  /*7490*/  LDSM.16.MT88.4 R104, [R195+0x2100] ;  /* 0x00210000c368783b */ /* 0x000f240000004200 */
        /* <DEDUP_REMOVED lines=14> */
[----:B------:R-:W-:Y:S01]  /*7580*/  LDSM.16.MT88.4 R112, [R195+0x900] ;  /* 0x00090000c370783b */ /* 0x000fe20000004200 */
        /* <DEDUP_REMOVED lines=13> */
[----:B------:R-:W-:Y:S01]  /*7660*/  LDSM.16.MT88.4 R120, [R188+0x900] ;  /* 0x00090000bc78783b */ /* 0x000fe20000004200 */
        /* <DEDUP_REMOVED lines=8> */
[----:B------:R-:W2:Y:S03]  /*76f0*/  LDSM.16.MT88.4 R100, [R189+0x2100] ;  /* 0x00210000bd64783b */ /* 0x000ea60000004200 */
[C---:B------:R-:W-:Y:S02]  /*7700*/  FMUL.FTZ R63, R2.reuse, R63 ;  /* 0x0000003f023f7220 */ /* 0x040fe40000410000 */
[C---:B------:R-:W-:Y:S01]  /*7710*/  FMUL.FTZ R65, R3.reuse, R65 ;  /* 0x0000004103417220 */ /* 0x040fe20000410000 */
[----:B------:R-:W-:Y:S01]  /*7720*/  MUFU.EX2 R223, R223 ;  /* 0x000000df00df7308 */ /* 0x000fe20000000800 */
[C---:B----4-:R-:W-:Y:S04]  /*7730*/  HMMA.16816.F32.BF16 R36, R136.reuse, R104, R36 ;  /* 0x000000688824723c */ /* 0x050fe80000041824 */
[C---:B------:R-:W-:Y:S02]  /*7740*/  FMUL.FTZ R66, R2.reuse, R66 ;  /* 0x0000004202427220 */ /* 0x040fe40000410000 */
[C---:B------:R-:W-:Y:S02]  /*7750*/  FMUL.FTZ R67, R2.reuse, R67 ;  /* 0x0000004302437220 */ /* 0x040fe40000410000 */
[C---:B------:R-:W-:Y:S01]  /*7760*/  HMMA.16816.F32.BF16 R40, R136.reuse, R106, R40 ;  /* 0x0000006a8828723c */ /* 0x040fe20000041828 */
[----:B------:R-:W4:Y:S01]  /*7770*/  LDSM.16.MT88.4 R104, [R188+0x2100] ;  /* 0x00210000bc68783b */ /* 0x000f220000004200 */
        /* <DEDUP_REMOVED lines=8> */
[----:B------:R-:W1:Y:S03]  /*7800*/  LDSM.16.MT88.4 R108, [R195+0x4100] ;  /* 0x00410000c36c783b */ /* 0x000e660000004200 */
[C---:B------:R-:W-:Y:S02]  /*7810*/  FMUL.FTZ R72, R3.reuse, R72 ;  /* 0x0000004803487220 */ /* 0x040fe40000410000 */
[C---:B------:R-:W-:Y:S01]  /*7820*/  FMUL.FTZ R73, R3.reuse, R73 ;  /* 0x0000004903497220 */ /* 0x040fe20000410000 */
[----:B------:R-:W-:Y:S01]  /*7830*/  MUFU.EX2 R226, R226 ;  /* 0x000000e200e27308 */ /* 0x000fe20000000800 */
[C---:B------:R-:W-:Y:S01]  /*7840*/  FMUL.FTZ R74, R2.reuse, R74 ;  /* 0x0000004a024a7220 */ /* 0x040fe20000410000 */
[C---:B--2---:R-:W-:Y:S03]  /*7850*/  HMMA.16816.F32.BF16 R52, R136.reuse, R100, R52 ;  /* 0x000000648834723c */ /* 0x044fe60000041834 */
        /* <DEDUP_REMOVED lines=17> */
[C---:B-1----:R-:W-:Y:S04]  /*7970*/  HMMA.16816.F32.BF16 R68, R136.reuse, R108, R68 ;  /* 0x0000006c8844723c */ /* 0x042fe80000041844 */
[C---:B------:R-:W-:Y:S02]  /*7980*/  FMUL.FTZ R84, R3.reuse, R84 ;  /* 0x0000005403547220 */ /* 0x040fe40000410000 */
[----:B------:R-:W-:Y:S02]  /*7990*/  FMUL.FTZ R85, R3, R85 ;  /* 0x0000005503557220 */ /* 0x000fe40000410000 */
[C---:B------:R-:W-:Y:S01]  /*79a0*/  HMMA.16816.F32.BF16 R72, R136.reuse, R110, R72 ;  /* 0x0000006e8848723c */ /* 0x040fe20000041848 */
[----:B------:R-:W1:Y:S01]  /*79b0*/  LDSM.16.MT88.4 R108, [R188+0x4100] ;  /* 0x00410000bc6c783b */ /* 0x000e620000004200 */
[----:B------:R-:W-:Y:S02]  /*79c0*/  MUFU.EX2 R231, R231 ;  /* 0x000000e700e77308 */ /* 0x000fe40000000800 */
[C---:B------:R-:W-:Y:S02]  /*79d0*/  FMUL.FTZ R86, R2.reuse, R86 ;  /* 0x0000005602567220 */ /* 0x040fe40000410000 */
[C---:B------:R-:W-:Y:S02]  /*79e0*/  FMUL.FTZ R87, R2.reuse, R87 ;  /* 0x0000005702577220 */ /* 0x040fe40000410000 */
[--C-:B------:R-:W-:Y:S01]  /*79f0*/  FFMA.FTZ R171, R171, c[0x0][0x2d0], -R144.reuse ;  /* 0x0000b400abab7a23 */ /* 0x100fe20000010890 */
[C---:B--2---:R-:W-:Y:S03]  /*7a00*/  HMMA.16816.F32.BF16 R76, R136.reuse, R100, R76 ;  /* 0x00000064884c723c */ /* 0x044fe6000004184c */
[C---:B------:R-:W-:Y:S01]  /*7a10*/  FMUL.FTZ R88, R3.reuse, R88 ;  /* 0x0000005803587220 */ /* 0x040fe20000410000 */
[----:B------:R-:W-:Y:S01]  /*7a20*/  MUFU.EX2 R232, R232 ;  /* 0x000000e800e87308 */ /* 0x000fe20000000800 */
[----:B------:R-:W-:Y:S02]  /*7a30*/  FMUL.FTZ R89, R3, R89 ;  /* 0x0000005903597220 */ /* 0x000fe40000410000 */
[C---:B------:R-:W-:Y:S01]  /*7a40*/  FMUL.FTZ R90, R2.reuse, R90 ;  /* 0x0000005a025a7220 */ /* 0x040fe20000410000 */
[C---:B------:R-:W-:Y:S04]  /*7a50*/  HMMA.16816.F32.BF16 R80, R136.reuse, R102, R80 ;  /* 0x000000668850723c */ /* 0x040fe80000041850 */
[----:B------:R-:W-:Y:S01]  /*7a60*/  FMUL.FTZ R91, R2, R91 ;  /* 0x0000005b025b7220 */ /* 0x000fe20000410000 */
[----:B------:R-:W-:Y:S01]  /*7a70*/  F2FP.BF16.PACK_AB R100, R167, R166 ;  /* 0x000000a6a764723e */ /* 0x000fe200000010ff */
[----:B------:R-:W-:Y:S01]  /*7a80*/  FMUL.FTZ R92, R3, R92 ;  /* 0x0000005c035c7220 */ /* 0x000fe20000410000 */
[----:B---3--:R-:W-:Y:S01]  /*7a90*/  F2FP.BF16.PACK_AB R102, R169, R168 ;  /* 0x000000a8a966723e */ /* 0x008fe200000010ff */
[C---:B----4-:R-:W-:Y:S01]  /*7aa0*/  HMMA.16816.F32.BF16 R84, R136.reuse, R104, R84 ;  /* 0x000000688854723c */ /* 0x050fe20000041854 */
[----:B------:R-:W2:Y:S03]  /*7ab0*/  MUFU.EX2 R171, R171 ;  /* 0x000000ab00ab7308 */ /* 0x000ea60000000800 */
[C---:B------:R-:W-:Y:S01]  /*7ac0*/  FMUL.FTZ R93, R3.reuse, R93 ;  /* 0x0000005d035d7220 */ /* 0x040fe20000410000 */
[----:B-----5:R-:W-:Y:S01]  /*7ad0*/  F2FP.BF16.PACK_AB R103, R218, R217 ;  /* 0x000000d9da67723e */ /* 0x020fe200000010ff */
[C---:B------:R-:W-:Y:S02]  /*7ae0*/  FMUL.FTZ R94, R2.reuse, R94 ;  /* 0x0000005e025e7220 */ /* 0x040fe40000410000 */
[C---:B------:R-:W-:Y:S01]  /*7af0*/  HMMA.16816.F32.BF16 R88, R136.reuse, R106, R88 ;  /* 0x0000006a8858723c */ /* 0x040fe20000041858 */
[----:B------:R-:W3:Y:S02]  /*7b00*/  LDSM.16.MT88.4 R104, [R189+0x900] ;  /* 0x00090000bd68783b */ /* 0x000ee40000004200 */
[----:B------:R-:W-:Y:S01]  /*7b10*/  MUFU.EX2 R233, R233 ;  /* 0x000000e900e97308 */ /* 0x000fe20000000800 */
[C---:B------:R-:W-:Y:S02]  /*7b20*/  FMUL.FTZ R95, R2.reuse, R95 ;  /* 0x0000005f025f7220 */ /* 0x040fe40000410000 */
[C---:B------:R-:W-:Y:S02]  /*7b30*/  FMUL.FTZ R96, R3.reuse, R96 ;  /* 0x0000006003607220 */ /* 0x040fe40000410000 */
[----:B------:R-:W-:Y:S03]  /*7b40*/  FMUL.FTZ R97, R3, R97 ;  /* 0x0000006103617220 */ /* 0x000fe60000410000 */
[C---:B-1----:R-:W-:Y:S03]  /*7b50*/  HMMA.16816.F32.BF16 R92, R136.reuse, R108, R92 ;  /* 0x0000006c885c723c */ /* 0x042fe6000004185c */
[C---:B------:R-:W-:Y:S02]  /*7b60*/  FMUL.FTZ R98, R2.reuse, R98 ;  /* 0x0000006202627220 */ /* 0x040fe40000410000 */
[C---:B------:R-:W-:Y:S01]  /*7b70*/  FMUL.FTZ R99, R2.reuse, R99 ;  /* 0x0000006302637220 */ /* 0x040fe20000410000 */
[----:B--2---:R-:W-:Y:S01]  /*7b80*/  F2FP.BF16.PACK_AB R101, R171, R170 ;  /* 0x000000aaab65723e */ /* 0x004fe200000010ff */
[--C-:B------:R-:W-:Y:S02]  /*7b90*/  FFMA.FTZ R219, R219, c[0x0][0x2d0], -R144.reuse ;  /* 0x0000b400dbdb7a23 */ /* 0x100fe40000010890 */
[----:B------:R-:W-:Y:S03]  /*7ba0*/  FFMA.FTZ R144, R133, c[0x0][0x2d0], -R144 ;  /* 0x0000b40085907a23 */ /* 0x000fe60000010890 */
[----:B------:R-:W-:Y:S01]  /*7bb0*/  HMMA.16816.F32.BF16 R96, R136, R110, R96 ;  /* 0x0000006e8860723c */ /* 0x000fe20000041860 */
[----:B------:R-:W1:Y:S01]  /*7bc0*/  LDSM.16.MT88.4 R108, [R188+0x2900] ;  /* 0x00290000bc6c783b */ /* 0x000e620000004200 */
[----:B------:R2:W-:Y:S01]  /*7bd0*/  MUFU.EX2 R234, R144 ;  /* 0x0000009000ea7308 */ /* 0x0005e20000000800 */
[----:B------:R-:W-:Y:S02]  /*7be0*/  FFMA.FTZ R160, R3, R206, R160 ;  /* 0x000000ce03a07223 */ /* 0x000fe400000100a0 */
[----:B------:R-:W-:Y:S02]  /*7bf0*/  FFMA.FTZ R165, R2, R207, R165 ;  /* 0x000000cf02a57223 */ /* 0x000fe400000100a5 */
[----:B------:R-:W-:Y:S01]  /*7c00*/  FADD.FTZ R135, R135, R160 ;  /* 0x000000a087877221 */ /* 0x000fe20000010000 */
[C---:B------:R-:W-:Y:S01]  /*7c10*/  HMMA.16816.F32.BF16 R4, R100.reuse, R112, R4 ;  /* 0x000000706404723c */ /* 0x040fe20000041804 */
[----:B------:R-:W-:Y:S03]  /*7c20*/  LDSM.16.MT88.4 R136, [R189+0x3100] ;  /* 0x00310000bd88783b */ /* 0x000fe60000004200 */
[----:B------:R-:W4:Y:S01]  /*7c30*/  MUFU.EX2 R219, R219 ;  /* 0x000000db00db7308 */ /* 0x000f220000000800 */
        /* <DEDUP_REMOVED lines=8> */
[----:B------:R-:W-:Y:S02]  /*7cc0*/  FADD.FTZ R3, R162, R3 ;  /* 0x00000003a2037221 */ /* 0x000fe40000010000 */
[----:B------:R-:W-:Y:S02]  /*7cd0*/  FADD.FTZ R166, R166, R161 ;  /* 0x000000a1a6a67221 */ /* 0x000fe40000010000 */
[C---:B------:R-:W-:Y:S01]  /*7ce0*/  HMMA.16816.F32.BF16 R16, R100.reuse, R118, R16 ;  /* 0x000000766410723c */ /* 0x040fe20000041810 */
[----:B------:R-:W-:Y:S03]  /*7cf0*/  LDSM.16.MT88.4 R116, [R189+0x4900] ;  /* 0x00490000bd74783b */ /* 0x000fe60000004200 */
[----:B------:R-:W-:Y:S01]  /*7d00*/  FADD.FTZ R2, R170, R3 ;  /* 0x00000003aa027221 */ /* 0x000fe20000010000 */
[----:B------:R-:W-:Y:S01]  /*7d10*/  MOV R3, R0 ;  /* 0x0000000000037202 */ /* 0x000fe20000000f00 */
[----:B------:R-:W-:Y:S02]  /*7d20*/  FADD.FTZ R167, R167, R166 ;  /* 0x000000a6a7a77221 */ /* 0x000fe40000010000 */
[C---:B---3--:R-:W-:Y:S04]  /*7d30*/  HMMA.16816.F32.BF16 R20, R100.reuse, R104, R20 ;  /* 0x000000686414723c */ /* 0x048fe80000041814 */
[----:B------:R-:W-:Y:S02]  /*7d40*/  FADD.FTZ R2, R171, R2 ;  /* 0x00000002ab027221 */ /* 0x000fe40000010000 */
[----:B------:R-:W-:Y:S02]  /*7d50*/  FADD.FTZ R168, R168, R167 ;  /* 0x000000a7a8a87221 */ /* 0x000fe40000010000 */
[C---:B------:R-:W-:Y:S01]  /*7d60*/  HMMA.16816.F32.BF16 R24, R100.reuse, R106, R24 ;  /* 0x0000006a6418723c */ /* 0x040fe20000041818 */
[----:B------:R-:W2:Y:S03]  /*7d70*/  LDSM.16.MT88.4 R104, [R195+0x4900] ;  /* 0x00490000c368783b */ /* 0x000ea60000004200 */
[----:B------:R-:W-:Y:S01]  /*7d80*/  FADD.FTZ R217, R217, R2 ;  /* 0x00000002d9d97221 */ /* 0x000fe20000010000 */
[----:B------:R-:W-:Y:S01]  /*7d90*/  MOV R2, R132 ;  /* 0x0000008400027202 */ /* 0x000fe20000000f00 */
        /* <DEDUP_REMOVED lines=28> */
[----:B------:R-:W-:Y:S06]  /*7f60*/  LDSM.16.MT88.4 R108, [R195+0x5100] ;  /* 0x00510000c36c783b */ /* 0x000fec0000004200 */
[----:B------:R-:W-:Y:S01]  /*7f70*/  F2FP.BF16.PACK_AB R100, R221, R220 ;  /* 0x000000dcdd64723e */ /* 0x000fe200000010ff */
[----:B------:R-:W-:Y:S01]  /*7f80*/  FADD.FTZ R220, R220, R169 ;  /* 0x000000a9dcdc7221 */ /* 0x000fe20000010000 */
[----:B------:R-:W-:Y:S03]  /*7f90*/  F2FP.BF16.PACK_AB R102, R223, R222 ;  /* 0x000000dedf66723e */ /* 0x000fe600000010ff */
[----:B----4-:R-:W-:Y:S01]  /*7fa0*/  F2FP.BF16.PACK_AB R101, R224, R219 ;  /* 0x000000dbe065723e */ /* 0x010fe200000010ff */
        /* <DEDUP_REMOVED lines=10> */
[----:B------:R-:W1:Y:S07]  /*8050*/  LDSM.16.MT88.4 R104, [R188+0x3100] ;  /* 0x00310000bc68783b */ /* 0x000e6e0000004200 */
[C---:B------:R-:W-:Y:S08]  /*8060*/  HMMA.16816.F32.BF16 R12, R100.reuse, R120, R12 ;  /* 0x00000078640c723c */ /* 0x040ff0000004180c */
[C---:B------:R-:W-:Y:S08]  /*8070*/  HMMA.16816.F32.BF16 R16, R100.reuse, R122, R16 ;  /* 0x0000007a6410723c */ /* 0x040ff00000041810 */
[C---:B---3--:R-:W-:Y:S08]  /*8080*/  HMMA.16816.F32.BF16 R20, R100.reuse, R112, R20 ;  /* 0x000000706414723c */ /* 0x048ff00000041814 */
[C---:B------:R-:W-:Y:S01]  /*8090*/  HMMA.16816.F32.BF16 R24, R100.reuse, R114, R24 ;  /* 0x000000726418723c */ /* 0x040fe20000041818 */
[----:B------:R-:W2:Y:S07]  /*80a0*/  LDSM.16.MT88.4 R112, [R190+0x5100] ;  /* 0x00510000be70783b */ /* 0x000eae0000004200 */
[C---:B------:R-:W-:Y:S08]  /*80b0*/  HMMA.16816.F32.BF16 R28, R100.reuse, R124, R28 ;  /* 0x0000007c641c723c */ /* 0x040ff0000004181c */
[C---:B------:R-:W-:Y:S01]  /*80c0*/  HMMA.16816.F32.BF16 R32, R100.reuse, R126, R32 ;  /* 0x0000007e6420723c */ /* 0x040fe20000041820 */
[----:B------:R-:W-:Y:S07]  /*80d0*/  LDSM.16.MT88.4 R124, [R188+0x1900] ;  /* 0x00190000bc7c783b */ /* 0x000fee0000004200 */
[C---:B-----5:R-:W-:Y:S08]  /*80e0*/  HMMA.16816.F32.BF16 R36, R100.reuse, R116, R36 ;  /* 0x000000746424723c */ /* 0x060ff00000041824 */
        /* <DEDUP_REMOVED lines=18> */
[C---:B------:R-:W-:Y:S04]  /*8210*/  HMMA.16816.F32.BF16 R68, R100.reuse, R108, R68 ;  /* 0x0000006c6444723c */ /* 0x040fe80000041844 */
[----:B------:R-:W-:Y:S02]  /*8220*/  FADD.FTZ R207, R233, R232 ;  /* 0x000000e8e9cf7221 */ /* 0x000fe40000010000 */
[----:B------:R-:W-:Y:S02]  /*8230*/  FADD.FTZ R206, R230, R229 ;  /* 0x000000e5e6ce7221 */ /* 0x000fe40000010000 */
[C---:B------:R-:W-:Y:S01]  /*8240*/  HMMA.16816.F32.BF16 R72, R100.reuse, R110, R72 ;  /* 0x0000006e6448723c */ /* 0x040fe20000041848 */
[----:B------:R-:W4:Y:S03]  /*8250*/  LDSM.16.MT88.4 R108, [R195+0x1900] ;  /* 0x00190000c36c783b */ /* 0x000f260000004200 */
[----:B------:R-:W-:Y:S04]  /*8260*/  FADD.FTZ R207, R234, R207 ;  /* 0x000000cfeacf7221 */ /* 0x000fe80000010000 */
[C---:B--2---:R-:W-:Y:S08]  /*8270*/  HMMA.16816.F32.BF16 R76, R100.reuse, R112, R76 ;  /* 0x00000070644c723c */ /* 0x044ff0000004184c */
[C---:B------:R-:W-:Y:S01]  /*8280*/  HMMA.16816.F32.BF16 R80, R100.reuse, R114, R80 ;  /* 0x000000726450723c */ /* 0x040fe20000041850 */
[----:B------:R-:W2:Y:S07]  /*8290*/  LDSM.16.MT88.4 R112, [R190+0x1900] ;  /* 0x00190000be70783b */ /* 0x000eae0000004200 */
[C---:B---3--:R-:W-:Y:S08]  /*82a0*/  HMMA.16816.F32.BF16 R84, R100.reuse, R116, R84 ;  /* 0x000000746454723c */ /* 0x048ff00000041854 */
[C---:B------:R-:W-:Y:S01]  /*82b0*/  HMMA.16816.F32.BF16 R88, R100.reuse, R118, R88 ;  /* 0x000000766458723c */ /* 0x040fe20000041858 */
[----:B------:R-:W3:Y:S07]  /*82c0*/  LDSM.16.MT88.4 R116, [R189+0x1900] ;  /* 0x00190000bd74783b */ /* 0x000eee0000004200 */
[C---:B-1----:R-:W-:Y:S08]  /*82d0*/  HMMA.16816.F32.BF16 R92, R100.reuse, R104, R92 ;  /* 0x00000068645c723c */ /* 0x042ff0000004185c */
[----:B------:R-:W-:Y:S08]  /*82e0*/  HMMA.16816.F32.BF16 R96, R100, R106, R96 ;  /* 0x0000006a6460723c */ /* 0x000ff00000041860 */
[C---:B----4-:R-:W-:Y:S01]  /*82f0*/  HMMA.16816.F32.BF16 R128, R136.reuse, R108, R4 ;  /* 0x0000006c8880723c */ /* 0x050fe20000041804 */
[----:B------:R-:W1:Y:S07]  /*8300*/  LDSM.16.MT88.4 R4, [R190+0x5900] ;  /* 0x00590000be04783b */ /* 0x000e6e0000004200 */
[C---:B------:R-:W-:Y:S01]  /*8310*/  HMMA.16816.F32.BF16 R100, R136.reuse, R110, R8 ;  /* 0x0000006e8864723c */ /* 0x040fe20000041808 */
[----:B------:R-:W4:Y:S07]  /*8320*/  LDSM.16.MT88.4 R8, [R189+0x5900] ;  /* 0x00590000bd08783b */ /* 0x000f2e0000004200 */
[C---:B--2---:R-:W-:Y:S01]  /*8330*/  HMMA.16816.F32.BF16 R104, R136.reuse, R112, R12 ;  /* 0x000000708868723c */ /* 0x044fe2000004180c */
[----:B------:R-:W2:Y:S07]  /*8340*/  LDSM.16.MT88.4 R12, [R188+0x5900] ;  /* 0x00590000bc0c783b */ /* 0x000eae0000004200 */
        /* <DEDUP_REMOVED lines=17> */
[C---:B----4-:R-:W-:Y:S07]  /*8460*/  HMMA.16816.F32.BF16 R84, R136.reuse, R8, R84 ;  /* 0x000000088854723c */ /* 0x050fee0000041854 */
[----:B------:R-:W-:Y:S01]  /*8470*/  MOV R8, R132 ;  /* 0x0000008400087202 */ /* 0x000fe20000000f00 */
[C---:B------:R-:W-:Y:S08]  /*8480*/  HMMA.16816.F32.BF16 R88, R136.reuse, R10, R88 ;  /* 0x0000000a8858723c */ /* 0x040ff00000041858 */
[C---:B--2---:R-:W-:Y:S08]  /*8490*/  HMMA.16816.F32.BF16 R92, R136.reuse, R12, R92 ;  /* 0x0000000c885c723c */ /* 0x044ff0000004185c */
[----:B------:R-:W-:Y:S01]  /*84a0*/  HMMA.16816.F32.BF16 R96, R136, R14, R96 ;  /* 0x0000000e8860723c */ /* 0x000fe20000041860 */
[----:B------:R-:W-:-:S07]  /*84b0*/  @P0 BRA `(.L_x_1888) ;  /* 0xffffc8d000000947 */ /* 0x000fce000383ffff */
.L_x_1877:
        /* <DEDUP_REMOVED lines=26> */
.L_x_1890:
[----:B------:R-:W-:Y:S02]  /*8660*/  ULDC UR4, c[0x0][0x32c] ;  /* 0x0000cb0000047ab9 */ /* 0x000fe40000000800 */
[----:B------:R-:W-:-:S03]  /*8670*/  UISETP.NE.AND UP0, UPT, UR4, 0x1, UPT ;  /* 0x000000010400788c */ /* 0x000fc6000bf05270 */
[----:B------:R-:W-:Y:S02]  /*8680*/  ULDC.64 UR4, c[0x0][0x330] ;  /* 0x0000cc0000047ab9 */ /* 0x000fe40000000a00 */
[----:B------:R-:W-:-:S07]  /*8690*/  UIMAD.WIDE.U32 UR26, UR24, UR4, URZ ;  /* 0x00000004181a72a5 */ /* 0x000fce000f8e003f */
[----:B------:R-:W-:Y:S02]  /*86a0*/  @UP0 UMOV UR25, UR27 ;  /* 0x0000001b00190c82 */ /* 0x000fe40008000000 */
[----:B------:R-:W-:Y:S02]  /*86b0*/  @UP0 USHF.R.U32.HI UR24, URZ, UR5, UR25 ;  /* 0x000000053f180299 */ /* 0x000fe40008011619 */
.L_x_1891:
[----:B------:R-:W-:Y:S02]  /*86c0*/  ULDC UR4, c[0x0][0x32c] ;  /* 0x0000cb0000047ab9 */ /* 0x000fe40000000800 */
[----:B------:R-:W-:-:S04]  /*86d0*/  UIMAD UR4, UR24, UR4, URZ ;  /* 0x00000004180472a4 */ /* 0x000fc8000f8e023f */
[----:B------:R-:W-:-:S04]  /*86e0*/  UISETP.LT.AND UP0, UPT, UR20, UR4, UPT ;  /* 0x000000041400728c */ /* 0x000fc8000bf01270 */
[----:B------:R-:W-:-:S04]  /*86f0*/  USEL UR20, UR20, UR4, !UP0 ;  /* 0x0000000414147287 */ /* 0x000fc8000c000000 */
.L_x_1889:
        /* <DEDUP_REMOVED lines=19> */
.L_x_1895:
        /* <DEDUP_REMOVED lines=56> */
.L_x_1893:
[C---:B--23--:R-:W-:Y:S01]  /*8bb0*/  HMMA.16816.F32.BF16 R4, R136.reuse, R140, RZ ;  /* 0x0000008c8804723c */ /* 0x04cfe200000418ff */
[----:B------:R-:W-:Y:S01]  /*8bc0*/  LDSM.16.M88.4 R164, [R192+0x6100] ;  /* 0x00610000c0a4783b */ /* 0x000fe20000000200 */
[----:B------:R-:W-:Y:S05]  /*8bd0*/  UISETP.GT.AND UP0, UPT, UR21, UR7, UPT ;  /* 0x000000071500728c */ /* 0x000fea000bf04270 */
[----:B------:R-:W0:Y:S01]  /*8be0*/  LDGDEPBAR ;  /* 0x00000000000079af */ /* 0x000e220000000000 */
[C---:B------:R-:W-:Y:S01]  /*8bf0*/  HMMA.16816.F32.BF16 R8, R136.reuse, R142, RZ ;  /* 0x0000008e8808723c */ /* 0x040fe200000418ff */
[----:B------:R-:W-:Y:S04]  /*8c00*/  PLOP3.LUT P0, PT, PT, PT, UP0, 0x40, 0x0 ;  /* 0x000000000000781c */ /* 0x000fe80003f0e808 */
[----:B------:R-:W2:Y:S03]  /*8c10*/  LDSM.16.M88.4 R140, [R193+0xc100] ;  /* 0x00c10000c18c783b */ /* 0x000ea60000000200 */
[C---:B----4-:R-:W-:Y:S03]  /*8c20*/  HMMA.16816.F32.BF16 R12, R136.reuse, R16, RZ ;  /* 0x00000010880c723c */ /* 0x050fe600000418ff */
[----:B------:R-:W3:Y:S05]  /*8c30*/  LDSM.16.M88.4 R168, [R192+0x6900] ;  /* 0x00690000c0a8783b */ /* 0x000eea0000000200 */
[C---:B------:R-:W-:Y:S01]  /*8c40*/  HMMA.16816.F32.BF16 R16, R136.reuse, R18, RZ ;  /* 0x000000128810723c */ /* 0x040fe200000418ff */
[----:B------:R-:W-:Y:S07]  /*8c50*/  LDSM.16.M88.4 R172, [R192+0x7900] ;  /* 0x00790000c0ac783b */ /* 0x000fee0000000200 */
[C---:B-1----:R-:W-:Y:S08]  /*8c60*/  HMMA.16816.F32.BF16 R20, R136.reuse, R24, RZ ;  /* 0x000000188814723c */ /* 0x042ff000000418ff */
[C---:B------:R-:W-:Y:S08]  /*8c70*/  HMMA.16816.F32.BF16 R24, R136.reuse, R26, RZ ;  /* 0x0000001a8818723c */ /* 0x040ff000000418ff */
        /* <DEDUP_REMOVED lines=8> */
[----:B------:R-:W4:Y:S07]  /*8d00*/  LDSM.16.M88.4 R152, [R184] ;  /* 0x00000000b898783b */ /* 0x000f2e0000000200 */
[C---:B------:R-:W-:Y:S08]  /*8d10*/  HMMA.16816.F32.BF16 R20, R144.reuse, R156, R20 ;  /* 0x0000009c9014723c */ /* 0x040ff00000041814 */
[C---:B------:R-:W-:Y:S01]  /*8d20*/  HMMA.16816.F32.BF16 R24, R144.reuse, R158, R24 ;  /* 0x0000009e9018723c */ /* 0x040fe20000041818 */
[----:B------:R-:W5:Y:S07]  /*8d30*/  LDSM.16.M88.4 R156, [R184+0x800] ;  /* 0x00080000b89c783b */ /* 0x000f6e0000000200 */
[C---:B------:R-:W-:Y:S08]  /*8d40*/  HMMA.16816.F32.BF16 R28, R144.reuse, R160, R28 ;  /* 0x000000a0901c723c */ /* 0x040ff0000004181c */
[----:B------:R-:W-:Y:S01]  /*8d50*/  HMMA.16816.F32.BF16 R32, R144, R162, R32 ;  /* 0x000000a29020723c */ /* 0x000fe20000041820 */
[----:B------:R-:W4:Y:S06]  /*8d60*/  LDSM.16.M88.4 R144, [R184+0x1000] ;  /* 0x00100000b890783b */ /* 0x000f2c0000000200 */
[----:B------:R-:W4:Y:S01]  /*8d70*/  LDSM.16.M88.4 R160, [R184+0x1800] ;  /* 0x00180000b8a0783b */ /* 0x000f220000000200 */
[C---:B--2---:R-:W-:Y:S08]  /*8d80*/  HMMA.16816.F32.BF16 R4, R140.reuse, R164, R4 ;  /* 0x000000a48c04723c */ /* 0x044ff00000041804 */
[C---:B------:R-:W-:Y:S01]  /*8d90*/  HMMA.16816.F32.BF16 R8, R140.reuse, R166, R8 ;  /* 0x000000a68c08723c */ /* 0x040fe20000041808 */
[----:B------:R-:W-:Y:S07]  /*8da0*/  LDSM.16.M88.4 R164, [R197+0x8100] ;  /* 0x00810000c5a4783b */ /* 0x000fee0000000200 */
[C---:B---3--:R-:W-:Y:S08]  /*8db0*/  HMMA.16816.F32.BF16 R12, R140.reuse, R168, R12 ;  /* 0x000000a88c0c723c */ /* 0x048ff0000004180c */
[C---:B------:R-:W-:Y:S01]  /*8dc0*/  HMMA.16816.F32.BF16 R16, R140.reuse, R170, R16 ;  /* 0x000000aa8c10723c */ /* 0x040fe20000041810 */
[----:B------:R-:W-:Y:S07]  /*8dd0*/  LDSM.16.M88.4 R168, [R197+0x8900] ;  /* 0x00890000c5a8783b */ /* 0x000fee0000000200 */
[C---:B-1----:R-:W-:Y:S08]  /*8de0*/  HMMA.16816.F32.BF16 R20, R140.reuse, R136, R20 ;  /* 0x000000888c14723c */ /* 0x042ff00000041814 */
[C---:B------:R-:W-:Y:S01]  /*8df0*/  HMMA.16816.F32.BF16 R24, R140.reuse, R138, R24 ;  /* 0x0000008a8c18723c */ /* 0x040fe20000041818 */
[----:B------:R-:W1:Y:S07]  /*8e00*/  LDSM.16.M88.4 R136, [R198+0x10100] ;  /* 0x01010000c688783b */ /* 0x000e6e0000000200 */
[C---:B------:R-:W-:Y:S08]  /*8e10*/  HMMA.16816.F32.BF16 R28, R140.reuse, R172, R28 ;  /* 0x000000ac8c1c723c */ /* 0x040ff0000004181c */
[----:B------:R-:W-:Y:S01]  /*8e20*/  HMMA.16816.F32.BF16 R32, R140, R174, R32 ;  /* 0x000000ae8c20723c */ /* 0x000fe20000041820 */
[----:B------:R-:W2:Y:S06]  /*8e30*/  LDSM.16.M88.4 R140, [R197+0x9100] ;  /* 0x00910000c58c783b */ /* 0x000eac0000000200 */
[----:B------:R-:W3:Y:S01]  /*8e40*/  LDSM.16.M88.4 R172, [R197+0x9900] ;  /* 0x00990000c5ac783b */ /* 0x000ee20000000200 */
[C---:B----4-:R-:W-:Y:S08]  /*8e50*/  HMMA.16816.F32.BF16 R4, R148.reuse, R152, R4 ;  /* 0x000000989404723c */ /* 0x050ff00000041804 */
[C---:B------:R-:W-:Y:S01]  /*8e60*/  HMMA.16816.F32.BF16 R8, R148.reuse, R154, R8 ;  /* 0x0000009a9408723c */ /* 0x040fe20000041808 */
[----:B------:R-:W-:Y:S07]  /*8e70*/  LDSM.16.M88.4 R152, [R183] ;  /* 0x00000000b798783b */ /* 0x000fee0000000200 */
[C---:B-----5:R-:W-:Y:S08]  /*8e80*/  HMMA.16816.F32.BF16 R12, R148.reuse, R156, R12 ;  /* 0x0000009c940c723c */ /* 0x060ff0000004180c */
        /* <DEDUP_REMOVED lines=135> */
[C---:B------:R-:W-:Y:S04]  /*9700*/  LEA R136, P0, R135.reuse, c[0x0][0x1c8], 0x1 ;  /* 0x0000720087887a11 */ /* 0x040fe800078008ff */
[----:B------:R-:W-:Y:S01]  /*9710*/  LEA.HI.X R132, R135, c[0x0][0x1cc], R0, 0x1, P0 ;  /* 0x0000730087847a11 */ /* 0x000fe200000f0c00 */
[----:B------:R-:W-:Y:S04]  /*9720*/  SHFL.IDX PT, R137, R136, RZ, 0x181f ;  /* 0x00181fff88897589 */ /* 0x000fe800000e0000 */
        /* <DEDUP_REMOVED lines=23> */
.L_x_1894:
[----:B------:R-:W-:Y:S01]  /*98a0*/  FMNMX.FTZ R0, R4, R3, !PT ;  /* 0x0000000304007209 */ /* 0x000fe20007810000 */
[----:B-1----:R-:W-:Y:S01]  /*98b0*/  LDSM.16.MT88.4 R144, [R189+0x100] ;  /* 0x00010000bd90783b */ /* 0x002fe20000004200 */
        /* <DEDUP_REMOVED lines=42> */
[----:B------:R-:W-:Y:S08]  /*9b60*/  LDSM.16.MT88.4 R136, [R195+0x100] ;  /* 0x00010000c388783b */ /* 0x000ff00000004200 */
[----:B------:R-:W1:Y:S08]  /*9b70*/  SHFL.BFLY PT, R2, R141, 0x1, 0x1f ;  /* 0x0c201f008d027f89 */ /* 0x000e7000000e0000 */
[----:B------:R-:W2:Y:S01]  /*9b80*/  SHFL.BFLY PT, R132, R135, 0x1, 0x1f ;  /* 0x0c201f0087847f89 */ /* 0x000ea200000e0000 */
[----:B-1----:R-:W-:Y:S07]  /*9b90*/  FMNMX.FTZ R0, R141, R2, !PT ;  /* 0x000000028d007209 */ /* 0x002fee0007810000 */
[----:B------:R-:W1:Y:S01]  /*9ba0*/  LDSM.16.MT88.4 R140, [R190+0x100] ;  /* 0x00010000be8c783b */ /* 0x000e620000004200 */
[C---:B------:R-:W-:Y:S02]  /*9bb0*/  FADD.FTZ R2, -R0.reuse, R3 ;  /* 0x0000000300027221 */ /* 0x040fe40000010100 */
[----:B------:R-:W-:Y:S01]  /*9bc0*/  FMUL.FTZ R163, R0, c[0x0][0x2d0] ;  /* 0x0000b40000a37a20 */ /* 0x000fe20000410000 */
[----:B--2---:R-:W-:Y:S01]  /*9bd0*/  FMNMX.FTZ R132, R135, R132, !PT ;  /* 0x0000008487847209 */ /* 0x004fe20007810000 */
[----:B------:R-:W-:Y:S02]  /*9be0*/  FMUL.FTZ R3, R2, c[0x0][0x2d0] ;  /* 0x0000b40002037a20 */ /* 0x000fe40000410000 */
[----:B------:R-:W-:Y:S02]  /*9bf0*/  FFMA.FTZ R162, R4, c[0x0][0x2d0], -R163 ;  /* 0x0000b40004a27a23 */ /* 0x000fe400000108a3 */
[C---:B------:R-:W-:Y:S02]  /*9c00*/  FADD.FTZ R2, -R132.reuse, R133 ;  /* 0x0000008584027221 */ /* 0x040fe40000010100 */
[----:B------:R-:W-:Y:S01]  /*9c10*/  FMUL.FTZ R161, R132, c[0x0][0x2d0] ;  /* 0x0000b40084a17a20 */ /* 0x000fe20000410000 */
[----:B------:R-:W2:Y:S01]  /*9c20*/  MUFU.EX2 R3, R3 ;  /* 0x0000000300037308 */ /* 0x000ea20000000800 */
[----:B------:R-:W-:Y:S02]  /*9c30*/  FMUL.FTZ R133, R2, c[0x0][0x2d0] ;  /* 0x0000b40002857a20 */ /* 0x000fe40000410000 */
[--C-:B------:R-:W-:Y:S02]  /*9c40*/  FFMA.FTZ R5, R5, c[0x0][0x2d0], -R163.reuse ;  /* 0x0000b40005057a23 */ /* 0x100fe400000108a3 */
[--C-:B------:R-:W-:Y:S02]  /*9c50*/  FFMA.FTZ R135, R8, c[0x0][0x2d0], -R163.reuse ;  /* 0x0000b40008877a23 */ /* 0x100fe400000108a3 */
[----:B------:R-:W-:Y:S02]  /*9c60*/  FFMA.FTZ R160, R9, c[0x0][0x2d0], -R163 ;  /* 0x0000b40009a07a23 */ /* 0x000fe400000108a3 */
[--C-:B------:R-:W-:Y:S01]  /*9c70*/  FFMA.FTZ R6, R6, c[0x0][0x2d0], -R161.reuse ;  /* 0x0000b40006067a23 */ /* 0x100fe200000108a1 */
[----:B------:R3:W4:Y:S01]  /*9c80*/  MUFU.EX2 R2, R133 ;  /* 0x0000008500027308 */ /* 0x0007220000000800 */
[--C-:B------:R-:W-:Y:S02]  /*9c90*/  FFMA.FTZ R7, R7, c[0x0][0x2d0], -R161.reuse ;  /* 0x0000b40007077a23 */ /* 0x100fe400000108a1 */
[----:B------:R-:W-:Y:S02]  /*9ca0*/  FFMA.FTZ R164, R11, c[0x0][0x2d0], -R161 ;  /* 0x0000b4000ba47a23 */ /* 0x000fe400000108a1 */
[--C-:B------:R-:W-:Y:S02]  /*9cb0*/  FFMA.FTZ R165, R12, c[0x0][0x2d0], -R163.reuse ;  /* 0x0000b4000ca57a23 */ /* 0x100fe400000108a3 */
[----:B------:R-:W-:Y:S02]  /*9cc0*/  FFMA.FTZ R166, R13, c[0x0][0x2d0], -R163 ;  /* 0x0000b4000da67a23 */ /* 0x000fe400000108a3 */
[--C-:B------:R-:W-:Y:S01]  /*9cd0*/  FFMA.FTZ R167, R14, c[0x0][0x2d0], -R161.reuse ;  /* 0x0000b4000ea77a23 */ /* 0x100fe200000108a1 */
[----:B------:R-:W-:Y:S01]  /*9ce0*/  MUFU.EX2 R162, R162 ;  /* 0x000000a200a27308 */ /* 0x000fe20000000800 */
[--C-:B------:R-:W-:Y:S02]  /*9cf0*/  FFMA.FTZ R168, R15, c[0x0][0x2d0], -R161.reuse ;  /* 0x0000b4000fa87a23 */ /* 0x100fe400000108a1 */
[----:B------:R-:W-:Y:S01]  /*9d00*/  LDSM.16.MT88.4 R12, [R188+0x4100] ;  /* 0x00410000bc0c783b */ /* 0x000fe20000004200 */
[C---:B--2---:R-:W-:Y:S02]  /*9d10*/  FMUL.FTZ R8, R3.reuse, R128 ;  /* 0x0000008003087220 */ /* 0x044fe40000410000 */
[C---:B------:R-:W-:Y:S02]  /*9d20*/  FMUL.FTZ R9, R3.reuse, R129 ;  /* 0x0000008103097220 */ /* 0x040fe40000410000 */
[C---:B------:R-:W-:Y:S02]  /*9d30*/  FMUL.FTZ R100, R3.reuse, R100 ;  /* 0x0000006403647220 */ /* 0x040fe40000410000 */
[----:B------:R-:W2:Y:S01]  /*9d40*/  MUFU.EX2 R5, R5 ;  /* 0x0000000500057308 */ /* 0x000ea20000000800 */
[C---:B------:R-:W-:Y:S02]  /*9d50*/  FMUL.FTZ R101, R3.reuse, R101 ;  /* 0x0000006503657220 */ /* 0x040fe40000410000 */
[C---:B------:R-:W-:Y:S02]  /*9d60*/  FMUL.FTZ R104, R3.reuse, R104 ;  /* 0x0000006803687220 */ /* 0x040fe40000410000 */
[----:B---3--:R-:W-:Y:S02]  /*9d70*/  FFMA.FTZ R133, R10, c[0x0][0x2d0], -R161 ;  /* 0x0000b4000a857a23 */ /* 0x008fe400000108a1 */
[C---:B----4-:R-:W-:Y:S02]  /*9d80*/  FMUL.FTZ R10, R2.reuse, R130 ;  /* 0x00000082020a7220 */ /* 0x050fe40000410000 */
        /* <DEDUP_REMOVED lines=10> */
[----:B--2---:R-:W-:Y:S01]  /*9e30*/  F2FP.BF16.PACK_AB R128, R5, R162 ;  /* 0x000000a20580723e */ /* 0x004fe200000010ff */
[C---:B------:R-:W-:Y:S02]  /*9e40*/  FMUL.FTZ R110, R2.reuse, R110 ;  /* 0x0000006e026e7220 */ /* 0x040fe40000410000 */
[C---:B------:R-:W-:Y:S02]  /*9e50*/  FMUL.FTZ R111, R2.reuse, R111 ;  /* 0x0000006f026f7220 */ /* 0x040fe40000410000 */
[C---:B------:R-:W-:Y:S01]  /*9e60*/  FMUL.FTZ R112, R3.reuse, R112 ;  /* 0x0000007003707220 */ /* 0x040fe20000410000 */
[----:B------:R-:W-:Y:S01]  /*9e70*/  MUFU.EX2 R6, R6 ;  /* 0x0000000600067308 */ /* 0x000fe20000000800 */
[----:B------:R-:W-:Y:S02]  /*9e80*/  FMUL.FTZ R113, R3, R113 ;  /* 0x0000007103717220 */ /* 0x000fe40000410000 */
[C---:B------:R-:W-:Y:S02]  /*9e90*/  FMUL.FTZ R114, R2.reuse, R114 ;  /* 0x0000007202727220 */ /* 0x040fe40000410000 */
[----:B------:R-:W-:Y:S02]  /*9ea0*/  FMUL.FTZ R115, R2, R115 ;  /* 0x0000007302737220 */ /* 0x000fe40000410000 */
[--C-:B------:R-:W-:Y:S02]  /*9eb0*/  FFMA.FTZ R169, R16, c[0x0][0x2d0], -R163.reuse ;  /* 0x0000b40010a97a23 */ /* 0x100fe400000108a3 */
[----:B------:R-:W-:Y:S01]  /*9ec0*/  FFMA.FTZ R170, R17, c[0x0][0x2d0], -R163 ;  /* 0x0000b40011aa7a23 */ /* 0x000fe200000108a3 */
[----:B------:R-:W2:Y:S01]  /*9ed0*/  MUFU.EX2 R7, R7 ;  /* 0x0000000700077308 */ /* 0x000ea20000000800 */
[--C-:B------:R-:W-:Y:S02]  /*9ee0*/  FFMA.FTZ R171, R18, c[0x0][0x2d0], -R161.reuse ;  /* 0x0000b40012ab7a23 */ /* 0x100fe400000108a1 */
[----:B------:R-:W-:Y:S01]  /*9ef0*/  FFMA.FTZ R172, R19, c[0x0][0x2d0], -R161 ;  /* 0x0000b40013ac7a23 */ /* 0x000fe200000108a1 */
[----:B---3--:R-:W-:Y:S01]  /*9f00*/  F2FP.BF16.PACK_AB R130, R160, R135 ;  /* 0x00000087a082723e */ /* 0x008fe200000010ff */
[----:B------:R-:W-:Y:S01]  /*9f10*/  LDSM.16.MT88.4 R16, [R190+0x900] ;  /* 0x00090000be10783b */ /* 0x000fe20000004200 */
[--C-:B------:R-:W-:Y:S02]  /*9f20*/  FFMA.FTZ R173, R28, c[0x0][0x2d0], -R163.reuse ;  /* 0x0000b4001cad7a23 */ /* 0x100fe400000108a3 */
[----:B------:R-:W-:Y:S02]  /*9f30*/  FFMA.FTZ R174, R29, c[0x0][0x2d0], -R163 ;  /* 0x0000b4001dae7a23 */ /* 0x000fe400000108a3 */
[----:B------:R-:W-:Y:S01]  /*9f40*/  MUFU.EX2 R133, R133 ;  /* 0x0000008500857308 */ /* 0x000fe20000000800 */
[--C-:B------:R-:W-:Y:S02]  /*9f50*/  FFMA.FTZ R175, R30, c[0x0][0x2d0], -R161.reuse ;  /* 0x0000b4001eaf7a23 */ /* 0x100fe400000108a1 */
[----:B------:R-:W-:Y:S02]  /*9f60*/  FFMA.FTZ R220, R31, c[0x0][0x2d0], -R161 ;  /* 0x0000b4001fdc7a23 */ /* 0x000fe400000108a1 */
[----:B------:R-:W-:Y:S01]  /*9f70*/  LDSM.16.MT88.4 R28, [R189+0x1900] ;  /* 0x00190000bd1c783b */ /* 0x000fe20000004200 */
[----:B------:R-:W-:Y:S02]  /*9f80*/  FFMA.FTZ R221, R32, c[0x0][0x2d0], -R163 ;  /* 0x0000b40020dd7a23 */ /* 0x000fe400000108a3 */
[----:B------:R-:W-:Y:S02]  /*9f90*/  FFMA.FTZ R223, R34, c[0x0][0x2d0], -R161 ;  /* 0x0000b40022df7a23 */ /* 0x000fe400000108a1 */
        /* <DEDUP_REMOVED lines=8> */
[C---:B------:R-:W-:Y:S02]  /*a020*/  FMUL.FTZ R121, R3.reuse, R121 ;  /* 0x0000007903797220 */ /* 0x040fe40000410000 */
[C---:B------:R-:W-:Y:S02]  /*a030*/  FMUL.FTZ R122, R2.reuse, R122 ;  /* 0x0000007a027a7220 */ /* 0x040fe40000410000 */
[C---:B------:R-:W-:Y:S02]  /*a040*/  FMUL.FTZ R123, R2.reuse, R123 ;  /* 0x0000007b027b7220 */ /* 0x040fe40000410000 */
[C---:B------:R-:W-:Y:S02]  /*a050*/  FMUL.FTZ R124, R3.reuse, R124 ;  /* 0x0000007c037c7220 */ /* 0x040fe40000410000 */
[C---:B------:R-:W-:Y:S01]  /*a060*/  FMUL.FTZ R125, R3.reuse, R125 ;  /* 0x0000007d037d7220 */ /* 0x040fe20000410000 */
[----:B------:R-:W2:Y:S01]  /*a070*/  MUFU.EX2 R166, R166 ;  /* 0x000000a600a67308 */ /* 0x000ea20000000800 */
[C---:B------:R-:W-:Y:S02]  /*a080*/  FMUL.FTZ R126, R2.reuse, R126 ;  /* 0x0000007e027e7220 */ /* 0x040fe40000410000 */
[----:B------:R-:W-:Y:S01]  /*a090*/  FMUL.FTZ R127, R2, R127 ;  /* 0x0000007f027f7220 */ /* 0x000fe20000410000 */
[----:B---3--:R-:W-:Y:S01]  /*a0a0*/  F2FP.BF16.PACK_AB R131, R164, R133 ;  /* 0x00000085a483723e */ /* 0x008fe200000010ff */
        /* <DEDUP_REMOVED lines=8> */
[----:B------:R-:W3:Y:S01]  /*a130*/  LDSM.16.MT88.4 R136, [R188+0x100] ;  /* 0x00010000bc88783b */ /* 0x000ee20000004200 */
[----:B------:R-:W4:Y:S02]  /*a140*/  MUFU.EX2 R168, R168 ;  /* 0x000000a800a87308 */ /* 0x000f240000000800 */
[C---:B------:R-:W-:Y:S02]  /*a150*/  FMUL.FTZ R41, R3.reuse, R41 ;  /* 0x0000002903297220 */ /* 0x040fe40000410000 */
[C---:B------:R-:W-:Y:S02]  /*a160*/  FMUL.FTZ R42, R2.reuse, R42 ;  /* 0x0000002a022a7220 */ /* 0x040fe40000410000 */
[C---:B-1----:R-:W-:Y:S04]  /*a170*/  HMMA.16816.F32.BF16 R104, R128.reuse, R140, R104 ;  /* 0x0000008c8068723c */ /* 0x042fe80000041868 */
[C---:B------:R-:W-:Y:S01]  /*a180*/  FMUL.FTZ R43, R2.reuse, R43 ;  /* 0x0000002b022b7220 */ /* 0x040fe20000410000 */
[----:B------:R-:W-:Y:S01]  /*a190*/  MUFU.EX2 R169, R169 ;  /* 0x000000a900a97308 */ /* 0x000fe20000000800 */
[C---:B------:R-:W-:Y:S02]  /*a1a0*/  FMUL.FTZ R44, R3.reuse, R44 ;  /* 0x0000002c032c7220 */ /* 0x040fe40000410000 */
[C---:B------:R-:W-:Y:S01]  /*a1b0*/  HMMA.16816.F32.BF16 R108, R128.reuse, R142, R108 ;  /* 0x0000008e806c723c */ /* 0x040fe2000004186c */
[----:B------:R-:W1:Y:S03]  /*a1c0*/  LDSM.16.MT88.4 R140, [R195+0x2100] ;  /* 0x00210000c38c783b */ /* 0x000e660000004200 */
[C---:B------:R-:W-:Y:S02]  /*a1d0*/  FMUL.FTZ R45, R3.reuse, R45 ;  /* 0x0000002d032d7220 */ /* 0x040fe40000410000 */
[C---:B------:R-:W-:Y:S01]  /*a1e0*/  FMUL.FTZ R46, R2.reuse, R46 ;  /* 0x0000002e022e7220 */ /* 0x040fe20000410000 */
[----:B------:R-:W5:Y:S01]  /*a1f0*/  MUFU.EX2 R170, R170 ;  /* 0x000000aa00aa7308 */ /* 0x000f620000000800 */
[C---:B------:R-:W-:Y:S04]  /*a200*/  HMMA.16816.F32.BF16 R112, R128.reuse, R144, R112 ;  /* 0x000000908070723c */ /* 0x040fe80000041870 */
[C---:B------:R-:W-:Y:S02]  /*a210*/  FMUL.FTZ R47, R2.reuse, R47 ;  /* 0x0000002f022f7220 */ /* 0x040fe40000410000 */
[C---:B------:R-:W-:Y:S02]  /*a220*/  FMUL.FTZ R48, R3.reuse, R48 ;  /* 0x0000003003307220 */ /* 0x040fe40000410000 */
[C---:B------:R-:W-:Y:S01]  /*a230*/  HMMA.16816.F32.BF16 R116, R128.reuse, R146, R116 ;  /* 0x000000928074723c */ /* 0x040fe20000041874 */
[----:B------:R-:W2:Y:S01]  /*a240*/  LDSM.16.MT88.4 R144, [R190+0x2100] ;  /* 0x00210000be90783b */ /* 0x000ea20000004200 */
[----:B------:R-:W-:Y:S02]  /*a250*/  MUFU.EX2 R171, R171 ;  /* 0x000000ab00ab7308 */ /* 0x000fe40000000800 */
[C---:B------:R-:W-:Y:S02]  /*a260*/  FMUL.FTZ R49, R3.reuse, R49 ;  /* 0x0000003103317220 */ /* 0x040fe40000410000 */
[C---:B------:R-:W-:Y:S02]  /*a270*/  FMUL.FTZ R50, R2.reuse, R50 ;  /* 0x0000003202327220 */ /* 0x040fe40000410000 */
[C---:B------:R-:W-:Y:S01]  /*a280*/  FMUL.FTZ R51, R2.reuse, R51 ;  /* 0x0000003302337220 */ /* 0x040fe20000410000 */
[C---:B---3--:R-:W-:Y:S03]  /*a290*/  HMMA.16816.F32.BF16 R120, R128.reuse, R136, R120 ;  /* 0x000000888078723c */ /* 0x048fe60000041878 */
[C---:B------:R-:W-:Y:S01]  /*a2a0*/  FMUL.FTZ R52, R3.reuse, R52 ;  /* 0x0000003403347220 */ /* 0x040fe20000410000 */
[----:B------:R-:W3:Y:S01]  /*a2b0*/  MUFU.EX2 R172, R172 ;  /* 0x000000ac00ac7308 */ /* 0x000ee20000000800 */
[C---:B------:R-:W-:Y:S02]  /*a2c0*/  FMUL.FTZ R53, R3.reuse, R53 ;  /* 0x0000003503357220 */ /* 0x040fe40000410000 */
[C---:B------:R-:W-:Y:S01]  /*a2d0*/  FMUL.FTZ R54, R2.reuse, R54 ;  /* 0x0000003602367220 */ /* 0x040fe20000410000 */
[C---:B------:R-:W-:Y:S01]  /*a2e0*/  HMMA.16816.F32.BF16 R124, R128.reuse, R138, R124 ;  /* 0x0000008a807c723c */ /* 0x040fe2000004187c */
[----:B------:R-:W3:Y:S03]  /*a2f0*/  LDSM.16.MT88.4 R136, [R189+0x2100] ;  /* 0x00210000bd88783b */ /* 0x000ee60000004200 */
[C---:B------:R-:W-:Y:S02]  /*a300*/  FMUL.FTZ R55, R2.reuse, R55 ;  /* 0x0000003702377220 */ /* 0x040fe40000410000 */
[C---:B------:R-:W-:Y:S01]  /*a310*/  FMUL.FTZ R56, R3.reuse, R56 ;  /* 0x0000003803387220 */ /* 0x040fe20000410000 */
[----:B------:R-:W-:Y:S01]  /*a320*/  MUFU.EX2 R173, R173 ;  /* 0x000000ad00ad7308 */ /* 0x000fe20000000800 */
[C---:B-1----:R-:W-:Y:S04]  /*a330*/  HMMA.16816.F32.BF16 R36, R128.reuse, R140, R36 ;  /* 0x0000008c8024723c */ /* 0x042fe80000041824 */
[C---:B------:R-:W-:Y:S02]  /*a340*/  FMUL.FTZ R57, R3.reuse, R57 ;  /* 0x0000003903397220 */ /* 0x040fe40000410000 */
[C---:B------:R-:W-:Y:S02]  /*a350*/  FMUL.FTZ R58, R2.reuse, R58 ;  /* 0x0000003a023a7220 */ /* 0x040fe40000410000 */
[C---:B------:R-:W-:Y:S01]  /*a360*/  HMMA.16816.F32.BF16 R40, R128.reuse, R142, R40 ;  /* 0x0000008e8028723c */ /* 0x040fe20000041828 */
[----:B------:R-:W1:Y:S01]  /*a370*/  LDSM.16.MT88.4 R140, [R188+0x2100] ;  /* 0x00210000bc8c783b */ /* 0x000e620000004200 */
[----:B------:R-:W-:Y:S02]  /*a380*/  MUFU.EX2 R174, R174 ;  /* 0x000000ae00ae7308 */ /* 0x000fe40000000800 */
[C---:B------:R-:W-:Y:S02]  /*a390*/  FMUL.FTZ R59, R2.reuse, R59 ;  /* 0x0000003b023b7220 */ /* 0x040fe40000410000 */
[C---:B------:R-:W-:Y:S02]  /*a3a0*/  FMUL.FTZ R60, R3.reuse, R60 ;  /* 0x0000003c033c7220 */ /* 0x040fe40000410000 */
[C---:B--2---:R-:W-:Y:S04]  /*a3b0*/  HMMA.16816.F32.BF16 R44, R128.reuse, R144, R44 ;  /* 0x00000090802c723c */ /* 0x044fe8000004182c */
        /* <DEDUP_REMOVED lines=8> */
[C---:B------:R-:W-:Y:S01]  /*a440*/  FMUL.FTZ R65, R3.reuse, R65 ;  /* 0x0000004103417220 */ /* 0x040fe20000410000 */
[C---:B---3--:R-:W-:Y:S03]  /*a450*/  HMMA.16816.F32.BF16 R52, R128.reuse, R136, R52 ;  /* 0x000000888034723c */ /* 0x048fe60000041834 */
[C---:B------:R-:W-:Y:S02]  /*a460*/  FMUL.FTZ R66, R2.reuse, R66 ;  /* 0x0000004202427220 */ /* 0x040fe40000410000 */
[C---:B------:R-:W-:Y:S02]  /*a470*/  FMUL.FTZ R67, R2.reuse, R67 ;  /* 0x0000004302437220 */ /* 0x040fe40000410000 */
[C---:B------:R-:W-:Y:S01]  /*a480*/  FMUL.FTZ R68, R3.reuse, R68 ;  /* 0x0000004403447220 */ /* 0x040fe20000410000 */
[C---:B------:R-:W-:Y:S01]  /*a490*/  HMMA.16816.F32.BF16 R56, R128.reuse, R138, R56 ;  /* 0x0000008a8038723c */ /* 0x040fe20000041838 */
[----:B------:R-:W3:Y:S01]  /*a4a0*/  LDSM.16.MT88.4 R136, [R190+0x4100] ;  /* 0x00410000be88783b */ /* 0x000ee20000004200 */
[----:B------:R-:W-:Y:S02]  /*a4b0*/  MUFU.EX2 R221, R221 ;  /* 0x000000dd00dd7308 */ /* 0x000fe40000000800 */
        /* <DEDUP_REMOVED lines=9> */
[C---:B------:R-:W-:Y:S02]  /*a550*/  FMUL.FTZ R74, R2.reuse, R74 ;  /* 0x0000004a024a7220 */ /* 0x040fe40000410000 */
[C---:B--2---:R-:W-:Y:S04]  /*a560*/  HMMA.16816.F32.BF16 R68, R128.reuse, R144, R68 ;  /* 0x000000908044723c */ /* 0x044fe80000041844 */
[C---:B------:R-:W-:Y:S02]  /*a570*/  FMUL.FTZ R75, R2.reuse, R75 ;  /* 0x0000004b024b7220 */ /* 0x040fe40000410000 */
[C---:B------:R-:W-:Y:S02]  /*a580*/  FMUL.FTZ R76, R3.reuse, R76 ;  /* 0x0000004c034c7220 */ /* 0x040fe40000410000 */
[C---:B------:R-:W-:Y:S03]  /*a590*/  FMUL.FTZ R77, R3.reuse, R77 ;  /* 0x0000004d034d7220 */ /* 0x040fe60000410000 */
[C---:B------:R-:W-:Y:S01]  /*a5a0*/  HMMA.16816.F32.BF16 R72, R128.reuse, R146, R72 ;  /* 0x000000928048723c */ /* 0x040fe20000041848 */
[----:B------:R-:W-:Y:S02]  /*a5b0*/  LDSM.16.MT88.4 R144, [R188+0x900] ;  /* 0x00090000bc90783b */ /* 0x000fe40000004200 */
[C---:B------:R-:W-:Y:S02]  /*a5c0*/  FMUL.FTZ R78, R2.reuse, R78 ;  /* 0x0000004e024e7220 */ /* 0x040fe40000410000 */
[C---:B------:R-:W-:Y:S02]  /*a5d0*/  FMUL.FTZ R79, R2.reuse, R79 ;  /* 0x0000004f024f7220 */ /* 0x040fe40000410000 */
[C---:B------:R-:W-:Y:S02]  /*a5e0*/  FMUL.FTZ R80, R3.reuse, R80 ;  /* 0x0000005003507220 */ /* 0x040fe40000410000 */
[C---:B------:R-:W-:Y:S03]  /*a5f0*/  FMUL.FTZ R81, R3.reuse, R81 ;  /* 0x0000005103517220 */ /* 0x040fe60000410000 */
[C---:B---3--:R-:W-:Y:S03]  /*a600*/  HMMA.16816.F32.BF16 R76, R128.reuse, R136, R76 ;  /* 0x00000088804c723c */ /* 0x048fe6000004184c */
[C---:B------:R-:W-:Y:S02]  /*a610*/  FMUL.FTZ R82, R2.reuse, R82 ;  /* 0x0000005202527220 */ /* 0x040fe40000410000 */
        /* <DEDUP_REMOVED lines=12> */
[C---:B------:R-:W-:Y:S02]  /*a6e0*/  FMUL.FTZ R92, R3.reuse, R92 ;  /* 0x0000005c035c7220 */ /* 0x040fe40000410000 */
[C---:B------:R-:W-:Y:S03]  /*a6f0*/  FMUL.FTZ R93, R3.reuse, R93 ;  /* 0x0000005d035d7220 */ /* 0x040fe60000410000 */
[C---:B------:R-:W-:Y:S01]  /*a700*/  HMMA.16816.F32.BF16 R88, R128.reuse, R142, R88 ;  /* 0x0000008e8058723c */ /* 0x040fe20000041858 */
[----:B------:R-:W1:Y:S02]  /*a710*/  LDSM.16.MT88.4 R140, [R189+0x900] ;  /* 0x00090000bd8c783b */ /* 0x000e640000004200 */
[C---:B------:R-:W-:Y:S02]  /*a720*/  FMUL.FTZ R94, R2.reuse, R94 ;  /* 0x0000005e025e7220 */ /* 0x040fe40000410000 */
[C---:B------:R-:W-:Y:S02]  /*a730*/  FMUL.FTZ R95, R2.reuse, R95 ;  /* 0x0000005f025f7220 */ /* 0x040fe40000410000 */
[C---:B------:R-:W-:Y:S02]  /*a740*/  FMUL.FTZ R96, R3.reuse, R96 ;  /* 0x0000006003607220 */ /* 0x040fe40000410000 */
[C---:B------:R-:W-:Y:S03]  /*a750*/  FMUL.FTZ R97, R3.reuse, R97 ;  /* 0x0000006103617220 */ /* 0x040fe60000410000 */
[C---:B------:R-:W-:Y:S03]  /*a760*/  HMMA.16816.F32.BF16 R92, R128.reuse, R12, R92 ;  /* 0x0000000c805c723c */ /* 0x040fe6000004185c */
[C---:B------:R-:W-:Y:S02]  /*a770*/  FMUL.FTZ R98, R2.reuse, R98 ;  /* 0x0000006202627220 */ /* 0x040fe40000410000 */
[----:B------:R-:W-:Y:S02]  /*a780*/  FMUL.FTZ R99, R2, R99 ;  /* 0x0000006302637220 */ /* 0x000fe40000410000 */
[----:B------:R-:W-:Y:S01]  /*a790*/  F2FP.BF16.PACK_AB R12, R166, R165 ;  /* 0x000000a5a60c723e */ /* 0x000fe200000010ff */
[----:B------:R-:W-:Y:S01]  /*a7a0*/  FFMA.FTZ R162, R3, R206, R162 ;  /* 0x000000ce03a27223 */ /* 0x000fe200000100a2 */
[----:B----4-:R-:W-:Y:S03]  /*a7b0*/  F2FP.BF16.PACK_AB R13, R168, R167 ;  /* 0x000000a7a80d723e */ /* 0x010fe600000010ff */
[----:B------:R-:W-:Y:S01]  /*a7c0*/  HMMA.16816.F32.BF16 R96, R128, R14, R96 ;  /* 0x0000000e8060723c */ /* 0x000fe20000041860 */
[----:B------:R-:W3:Y:S02]  /*a7d0*/  LDSM.16.MT88.4 R128, [R188+0x2900] ;  /* 0x00290000bc80783b */ /* 0x000ee40000004200 */
[----:B------:R-:W-:Y:S01]  /*a7e0*/  MOV R3, R0 ;  /* 0x0000000000037202 */ /* 0x000fe20000000f00 */
[----:B------:R-:W-:Y:S02]  /*a7f0*/  FFMA.FTZ R6, R2, R207, R6 ;  /* 0x000000cf02067223 */ /* 0x000fe40000010006 */
[----:B------:R-:W-:Y:S01]  /*a800*/  FADD.FTZ R162, R5, R162 ;  /* 0x000000a205a27221 */ /* 0x000fe20000010000 */
[----:B-----5:R-:W-:Y:S01]  /*a810*/  F2FP.BF16.PACK_AB R14, R170, R169 ;  /* 0x000000a9aa0e723e */ /* 0x020fe200000010ff */
[----:B------:R-:W-:Y:S01]  /*a820*/  FADD.FTZ R6, R7, R6 ;  /* 0x0000000607067221 */ /* 0x000fe20000010000 */
[----:B------:R-:W-:Y:S03]  /*a830*/  F2FP.BF16.PACK_AB R15, R172, R171 ;  /* 0x000000abac0f723e */ /* 0x000fe600000010ff */
[----:B------:R-:W-:Y:S02]  /*a840*/  FADD.FTZ R135, R135, R162 ;  /* 0x000000a287877221 */ /* 0x000fe40000010000 */
[----:B------:R-:W-:Y:S02]  /*a850*/  FADD.FTZ R133, R133, R6 ;  /* 0x0000000685857221 */ /* 0x000fe40000010000 */
[C---:B--2---:R-:W-:Y:S05]  /*a860*/  HMMA.16816.F32.BF16 R8, R12.reuse, R136, R8 ;  /* 0x000000880c08723c */ /* 0x044fea0000041808 */
[----:B------:R-:W-:Y:S02]  /*a870*/  FADD.FTZ R160, R160, R135 ;  /* 0x00000087a0a07221 */ /* 0x000fe40000010000 */
[----:B------:R-:W-:Y:S01]  /*a880*/  FADD.FTZ R164, R164, R133 ;  /* 0x00000085a4a47221 */ /* 0x000fe20000010000 */
[C---:B------:R-:W-:Y:S01]  /*a890*/  HMMA.16816.F32.BF16 R100, R12.reuse, R138, R100 ;  /* 0x0000008a0c64723c */ /* 0x040fe20000041864 */
[----:B------:R-:W-:Y:S03]  /*a8a0*/  LDSM.16.MT88.4 R136, [R190+0x4900] ;  /* 0x00490000be88783b */ /* 0x000fe60000004200 */
[----:B------:R-:W-:Y:S01]  /*a8b0*/  MOV R133, R132 ;  /* 0x0000008400857202 */ /* 0x000fe20000000f00 */
[----:B------:R-:W-:Y:S02]  /*a8c0*/  FADD.FTZ R165, R165, R160 ;  /* 0x000000a0a5a57221 */ /* 0x000fe40000010000 */
[----:B------:R-:W-:Y:S01]  /*a8d0*/  FADD.FTZ R167, R167, R164 ;  /* 0x000000a4a7a77221 */ /* 0x000fe20000010000 */
[C---:B------:R-:W-:Y:S04]  /*a8e0*/  HMMA.16816.F32.BF16 R104, R12.reuse, R16, R104 ;  /* 0x000000100c68723c */ /* 0x040fe80000041868 */
[----:B------:R-:W-:Y:S02]  /*a8f0*/  FADD.FTZ R166, R166, R165 ;  /* 0x000000a5a6a67221 */ /* 0x000fe40000010000 */
[----:B------:R-:W-:Y:S02]  /*a900*/  FADD.FTZ R168, R168, R167 ;  /* 0x000000a7a8a87221 */ /* 0x000fe40000010000 */
[C---:B------:R-:W-:Y:S01]  /*a910*/  HMMA.16816.F32.BF16 R108, R12.reuse, R18, R108 ;  /* 0x000000120c6c723c */ /* 0x040fe2000004186c */
[----:B------:R-:W2:Y:S03]  /*a920*/  LDSM.16.MT88.4 R16, [R195+0x4900] ;  /* 0x00490000c310783b */ /* 0x000ea60000004200 */
[----:B------:R-:W-:Y:S02]  /*a930*/  FADD.FTZ R169, R169, R166 ;  /* 0x000000a6a9a97221 */ /* 0x000fe40000010000 */
[----:B------:R-:W-:Y:S02]  /*a940*/  FADD.FTZ R5, R171, R168 ;  /* 0x000000a8ab057221 */ /* 0x000fe40000010000 */
[C---:B-1----:R-:W-:Y:S04]  /*a950*/  HMMA.16816.F32.BF16 R112, R12.reuse, R140, R112 ;  /* 0x0000008c0c70723c */ /* 0x042fe80000041870 */
[----:B------:R-:W-:Y:S02]  /*a960*/  FADD.FTZ R169, R170, R169 ;  /* 0x000000a9aaa97221 */ /* 0x000fe40000010000 */
[----:B------:R-:W-:Y:S02]  /*a970*/  FADD.FTZ R5, R172, R5 ;  /* 0x00000005ac057221 */ /* 0x000fe40000010000 */
        /* <DEDUP_REMOVED lines=8> */
[C---:B------:R-:W-:Y:S07]  /*aa00*/  HMMA.16816.F32.BF16 R44, R12.reuse, R152, R44 ;  /* 0x000000980c2c723c */ /* 0x040fee000004182c */
[--C-:B------:R-:W-:Y:S01]  /*aa10*/  FFMA.FTZ R152, R20, c[0x0][0x2d0], -R163.reuse ;  /* 0x0000b40014987a23 */ /* 0x100fe200000108a3 */
[C---:B------:R-:W-:Y:S04]  /*aa20*/  HMMA.16816.F32.BF16 R48, R12.reuse, R154, R48 ;  /* 0x0000009a0c30723c */ /* 0x040fe80000041830 */
[----:B------:R-:W-:Y:S01]  /*aa30*/  FFMA.FTZ R153, R21, c[0x0][0x2d0], -R163 ;  /* 0x0000b40015997a23 */ /* 0x000fe200000108a3 */
[----:B------:R-:W-:Y:S02]  /*aa40*/  MUFU.EX2 R152, R152 ;  /* 0x0000009800987308 */ /* 0x000fe40000000800 */
[--C-:B------:R-:W-:Y:S01]  /*aa50*/  FFMA.FTZ R154, R22, c[0x0][0x2d0], -R161.reuse ;  /* 0x0000b400169a7a23 */ /* 0x100fe200000108a1 */
[C---:B------:R-:W-:Y:S04]  /*aa60*/  HMMA.16816.F32.BF16 R52, R12.reuse, R156, R52 ;  /* 0x0000009c0c34723c */ /* 0x040fe80000041834 */
[----:B------:R-:W-:Y:S02]  /*aa70*/  FFMA.FTZ R155, R23, c[0x0][0x2d0], -R161 ;  /* 0x0000b400179b7a23 */ /* 0x000fe400000108a1 */
[----:B------:R-:W4:Y:S01]  /*aa80*/  LDSM.16.MT88.4 R20, [R188+0x4900] ;  /* 0x00490000bc14783b */ /* 0x000f220000004200 */
[--C-:B------:R-:W-:Y:S01]  /*aa90*/  FFMA.FTZ R156, R24, c[0x0][0x2d0], -R163.reuse ;  /* 0x0000b400189c7a23 */ /* 0x100fe200000108a3 */
[C---:B------:R-:W-:Y:S01]  /*aaa0*/  HMMA.16816.F32.BF16 R56, R12.reuse, R158, R56 ;  /* 0x0000009e0c38723c */ /* 0x040fe20000041838 */
[----:B------:R-:W5:Y:S03]  /*aab0*/  MUFU.EX2 R153, R153 ;  /* 0x0000009900997308 */ /* 0x000f660000000800 */
[--C-:B------:R-:W-:Y:S02]  /*aac0*/  FFMA.FTZ R157, R25, c[0x0][0x2d0], -R163.reuse ;  /* 0x0000b400199d7a23 */ /* 0x100fe400000108a3 */
[----:B------:R-:W-:Y:S02]  /*aad0*/  FFMA.FTZ R163, R33, c[0x0][0x2d0], -R163 ;  /* 0x0000b40021a37a23 */ /* 0x000fe400000108a3 */
[C---:B---3--:R-:W-:Y:S03]  /*aae0*/  HMMA.16816.F32.BF16 R60, R12.reuse, R128, R60 ;  /* 0x000000800c3c723c */ /* 0x048fe6000004183c */
[----:B------:R-:W-:Y:S01]  /*aaf0*/  MUFU.EX2 R154, R154 ;  /* 0x0000009a009a7308 */ /* 0x000fe20000000800 */
[--C-:B------:R-:W-:Y:S02]  /*ab00*/  FFMA.FTZ R158, R26, c[0x0][0x2d0], -R161.reuse ;  /* 0x0000b4001a9e7a23 */ /* 0x100fe400000108a1 */
[--C-:B------:R-:W-:Y:S02]  /*ab10*/  FFMA.FTZ R159, R27, c[0x0][0x2d0], -R161.reuse ;  /* 0x0000b4001b9f7a23 */ /* 0x100fe400000108a1 */
[C---:B------:R-:W-:Y:S01]  /*ab20*/  HMMA.16816.F32.BF16 R64, R12.reuse, R130, R64 ;  /* 0x000000820c40723c */ /* 0x040fe20000041840 */
[----:B------:R-:W-:Y:S03]  /*ab30*/  LDSM.16.MT88.4 R128, [R190+0x1100] ;  /* 0x00110000be80783b */ /* 0x000fe60000004200 */
[----:B------:R-:W-:Y:S01]  /*ab40*/  FFMA.FTZ R161, R35, c[0x0][0x2d0], -R161 ;  /* 0x0000b40023a17a23 */ /* 0x000fe200000108a1 */
[----:B------:R-:W3:Y:S03]  /*ab50*/  MUFU.EX2 R155, R155 ;  /* 0x0000009b009b7308 */ /* 0x000ee60000000800 */
[C---:B--2---:R-:W-:Y:S01]  /*ab60*/  HMMA.16816.F32.BF16 R68, R12.reuse, R16, R68 ;  /* 0x000000100c44723c */ /* 0x044fe20000041844 */
[----:B------:R-:W-:Y:S06]  /*ab70*/  LDSM.16.MT88.4 R24, [R189+0x1100] ;  /* 0x00110000bd18783b */ /* 0x000fec0000004200 */
[----:B------:R-:W-:Y:S01]  /*ab80*/  MUFU.EX2 R156, R156 ;  /* 0x0000009c009c7308 */ /* 0x000fe20000000800 */
[C---:B------:R-:W-:Y:S01]  /*ab90*/  HMMA.16816.F32.BF16 R72, R12.reuse, R18, R72 ;  /* 0x000000120c48723c */ /* 0x040fe20000041848 */
[----:B------:R-:W2:Y:S07]  /*aba0*/  LDSM.16.MT88.4 R16, [R195+0x1100] ;  /* 0x00110000c310783b */ /* 0x000eae0000004200 */
[C---:B------:R-:W-:Y:S01]  /*abb0*/  HMMA.16816.F32.BF16 R76, R12.reuse, R136, R76 ;  /* 0x000000880c4c723c */ /* 0x040fe2000004184c */
[----:B------:R-:W-:Y:S01]  /*abc0*/  LDSM.16.MT88.4 R32, [R188+0x1900] ;  /* 0x00190000bc20783b */ /* 0x000fe20000004200 */
[----:B------:R-:W2:Y:S06]  /*abd0*/  MUFU.EX2 R157, R157 ;  /* 0x0000009d009d7308 */ /* 0x000eac0000000800 */
[C---:B------:R-:W-:Y:S01]  /*abe0*/  HMMA.16816.F32.BF16 R80, R12.reuse, R138, R80 ;  /* 0x0000008a0c50723c */ /* 0x040fe20000041850 */
[----:B------:R-:W2:Y:S03]  /*abf0*/  LDSM.16.MT88.4 R136, [R188+0x1100] ;  /* 0x00110000bc88783b */ /* 0x000ea60000004200 */
[----:B------:R-:W-:Y:S04]  /*ac00*/  MUFU.EX2 R158, R158 ;  /* 0x0000009e009e7308 */ /* 0x000fe80000000800 */
[C---:B-1----:R-:W-:Y:S06]  /*ac10*/  HMMA.16816.F32.BF16 R84, R12.reuse, R140, R84 ;  /* 0x0000008c0c54723c */ /* 0x042fec0000041854 */
[----:B------:R-:W1:Y:S02]  /*ac20*/  MUFU.EX2 R159, R159 ;  /* 0x0000009f009f7308 */ /* 0x000e640000000800 */
[C---:B------:R-:W-:Y:S01]  /*ac30*/  HMMA.16816.F32.BF16 R88, R12.reuse, R142, R88 ;  /* 0x0000008e0c58723c */ /* 0x040fe20000041858 */
[----:B------:R-:W1:Y:S07]  /*ac40*/  LDSM.16.MT88.4 R140, [R195+0x3100] ;  /* 0x00310000c38c783b */ /* 0x000e6e0000004200 */
[C---:B----4-:R-:W-:Y:S01]  /*ac50*/  HMMA.16816.F32.BF16 R92, R12.reuse, R20, R92 ;  /* 0x000000140c5c723c */ /* 0x050fe2000004185c */
[----:B------:R-:W4:Y:S07]  /*ac60*/  MUFU.EX2 R222, R163 ;  /* 0x000000a300de7308 */ /* 0x000f2e0000000800 */
[----:B------:R-:W-:Y:S01]  /*ac70*/  HMMA.16816.F32.BF16 R96, R12, R22, R96 ;  /* 0x000000160c60723c */ /* 0x000fe20000041860 */
[----:B------:R-:W-:Y:S02]  /*ac80*/  LDSM.16.MT88.4 R20, [R195+0x5100] ;  /* 0x00510000c314783b */ /* 0x000fe40000004200 */
[----:B------:R-:W4:Y:S04]  /*ac90*/  MUFU.EX2 R224, R161 ;  /* 0x000000a100e07308 */ /* 0x000f280000000800 */
[----:B-----5:R-:W-:Y:S01]  /*aca0*/  F2FP.BF16.PACK_AB R12, R153, R152 ;  /* 0x00000098990c723e */ /* 0x020fe200000010ff */
[----:B------:R-:W-:Y:S01]  /*acb0*/  FADD.FTZ R152, R152, R169 ;  /* 0x000000a998987221 */ /* 0x000fe20000010000 */
[----:B---3--:R-:W-:Y:S03]  /*acc0*/  F2FP.BF16.PACK_AB R13, R155, R154 ;  /* 0x0000009a9b0d723e */ /* 0x008fe600000010ff */
[----:B--2---:R-:W-:Y:S01]  /*acd0*/  F2FP.BF16.PACK_AB R14, R157, R156 ;  /* 0x0000009c9d0e723e */ /* 0x004fe200000010ff */
[----:B------:R-:W-:Y:S01]  /*ace0*/  FADD.FTZ R154, R154, R5 ;  /* 0x000000059a9a7221 */ /* 0x000fe20000010000 */
[----:B-1----:R-:W-:Y:S01]  /*acf0*/  F2FP.BF16.PACK_AB R15, R159, R158 ;  /* 0x0000009e9f0f723e */ /* 0x002fe200000010ff */
        /* <DEDUP_REMOVED lines=8> */
[----:B------:R-:W1:Y:S07]  /*ad80*/  LDSM.16.MT88.4 R16, [R188+0x3100] ;  /* 0x00310000bc10783b */ /* 0x000e6e0000004200 */
[C---:B------:R-:W-:Y:S08]  /*ad90*/  HMMA.16816.F32.BF16 R104, R12.reuse, R128, R104 ;  /* 0x000000800c68723c */ /* 0x040ff00000041868 */
[C---:B------:R-:W-:Y:S01]  /*ada0*/  HMMA.16816.F32.BF16 R108, R12.reuse, R130, R108 ;  /* 0x000000820c6c723c */ /* 0x040fe2000004186c */
[----:B------:R-:W-:Y:S07]  /*adb0*/  LDSM.16.MT88.4 R128, [R189+0x5100] ;  /* 0x00510000bd80783b */ /* 0x000fee0000004200 */
        /* <DEDUP_REMOVED lines=25> */
[C---:B------:R-:W-:Y:S08]  /*af50*/  HMMA.16816.F32.BF16 R88, R12.reuse, R130, R88 ;  /* 0x000000820c58723c */ /* 0x040ff00000041858 */
[C---:B-1----:R-:W-:Y:S08]  /*af60*/  HMMA.16816.F32.BF16 R92, R12.reuse, R16, R92 ;  /* 0x000000100c5c723c */ /* 0x042ff0000004185c */
[----:B------:R-:W-:Y:S01]  /*af70*/  HMMA.16816.F32.BF16 R96, R12, R18, R96 ;  /* 0x000000120c60723c */ /* 0x000fe20000041860 */
[----:B------:R-:W1:Y:S06]  /*af80*/  LDSM.16.MT88.4 R16, [R189+0x3900] ;  /* 0x00390000bd10783b */ /* 0x000e6c0000004200 */
        /* <DEDUP_REMOVED lines=9> */
[C---:B---3--:R-:W-:Y:S01]  /*b020*/  HMMA.16816.F32.BF16 R128, R12.reuse, R20, R8 ;  /* 0x000000140c80723c */ /* 0x048fe20000041808 */
[----:B------:R-:W3:Y:S02]  /*b030*/  LDSM.16.MT88.4 R8, [R190+0x5900] ;  /* 0x00590000be08783b */ /* 0x000ee40000004200 */
[----:B------:R-:W-:Y:S02]  /*b040*/  FADD.FTZ R207, R223, R220 ;  /* 0x000000dcdfcf7221 */ /* 0x000fe40000010000 */
[----:B------:R-:W-:Y:S02]  /*b050*/  FADD.FTZ R206, R222, R221 ;  /* 0x000000dddece7221 */ /* 0x000fe40000010000 */
[----:B------:R-:W-:Y:S01]  /*b060*/  FADD.FTZ R207, R224, R207 ;  /* 0x000000cfe0cf7221 */ /* 0x000fe20000010000 */
[C---:B------:R-:W-:Y:S01]  /*b070*/  HMMA.16816.F32.BF16 R100, R12.reuse, R22, R100 ;  /* 0x000000160c64723c */ /* 0x040fe20000041864 */
[----:B------:R-:W4:Y:S07]  /*b080*/  LDSM.16.MT88.4 R20, [R189+0x5900] ;  /* 0x00590000bd14783b */ /* 0x000f2e0000004200 */
        /* <DEDUP_REMOVED lines=13> */
[C---:B------:R-:W-:Y:S08]  /*b160*/  HMMA.16816.F32.BF16 R60, R12.reuse, R144, R60 ;  /* 0x000000900c3c723c */ /* 0x040ff0000004183c */
[C---:B------:R-:W-:Y:S08]  /*b170*/  HMMA.16816.F32.BF16 R64, R12.reuse, R146, R64 ;  /* 0x000000920c40723c */ /* 0x040ff00000041840 */
[C---:B------:R-:W-:Y:S08]  /*b180*/  HMMA.16816.F32.BF16 R68, R12.reuse, R148, R68 ;  /* 0x000000940c44723c */ /* 0x040ff00000041844 */
[C---:B------:R-:W-:Y:S08]  /*b190*/  HMMA.16816.F32.BF16 R72, R12.reuse, R150, R72 ;  /* 0x000000960c48723c */ /* 0x040ff00000041848 */
[C---:B---3--:R-:W-:Y:S07]  /*b1a0*/  HMMA.16816.F32.BF16 R76, R12.reuse, R8, R76 ;  /* 0x000000080c4c723c */ /* 0x048fee000004184c */
[----:B------:R-:W-:Y:S01]  /*b1b0*/  MOV R8, R132 ;  /* 0x0000008400087202 */ /* 0x000fe20000000f00 */
[C---:B------:R-:W-:Y:S08]  /*b1c0*/  HMMA.16816.F32.BF16 R80, R12.reuse, R10, R80 ;  /* 0x0000000a0c50723c */ /* 0x040ff00000041850 */
[C---:B----4-:R-:W-:Y:S08]  /*b1d0*/  HMMA.16816.F32.BF16 R84, R12.reuse, R20, R84 ;  /* 0x000000140c54723c */ /* 0x050ff00000041854 */
[C---:B------:R-:W-:Y:S08]  /*b1e0*/  HMMA.16816.F32.BF16 R88, R12.reuse, R22, R88 ;  /* 0x000000160c58723c */ /* 0x040ff00000041858 */
[C---:B-1----:R-:W-:Y:S08]  /*b1f0*/  HMMA.16816.F32.BF16 R92, R12.reuse, R16, R92 ;  /* 0x000000100c5c723c */ /* 0x042ff0000004185c */
[----:B------:R-:W-:Y:S01]  /*b200*/  HMMA.16816.F32.BF16 R96, R12, R18, R96 ;  /* 0x000000120c60723c */ /* 0x000fe20000041860 */
[----:B------:R-:W-:-:S07]  /*b210*/  @P0 BRA `(.L_x_1895) ;  /* 0xffffd61000000947 */ /* 0x000fce000383ffff */
.L_x_1892:
        /* <DEDUP_REMOVED lines=12> */
.L_x_1906:
[----:B------:R-:W-:Y:S04]  /*b2e0*/  DEPBAR.LE SB0, 0x0 ;  /* 0x000080000000791a */ /* 0x000fe80000000000 */
[----:B------:R-:W-:Y:S01]  /*b2f0*/  BAR.SYNC.DEFER_BLOCKING 0x0 ;  /* 0x0000000000007b1d */ /* 0x000fe20000010000 */
[----:B------:R-:W-:Y:S01]  /*b300*/  SHF.R.S32.HI R5, RZ, 0x1f, R200 ;  /* 0x0000001fff057819 */ /* 0x000fe200000114c8 */
[----:B------:R-:W-:Y:S01]  /*b310*/  IMAD.WIDE.U32 R6, R200, c[0x0][0x208], RZ ;  /* 0x00008200c8067a25 */ /* 0x000fe200078e00ff */
[----:B------:R-:W-:Y:S01]  /*b320*/  SHF.R.S32.HI R4, RZ, 0x1f, R199 ;  /* 0x0000001fff047819 */ /* 0x000fe200000114c7 */
[----:B------:R-:W-:Y:S02]  /*b330*/  UISETP.GT.AND UP0, UPT, UR21, UR7, UPT ;  /* 0x000000071500728c */ /* 0x000fe4000bf04270 */
[----:B------:R-:W-:Y:S02]  /*b340*/  IMAD R5, R5, c[0x0][0x208], RZ ;  /* 0x0000820005057a24 */ /* 0x000fe400078e02ff */
[----:B------:R-:W-:Y:S02]  /*b350*/  IMAD R4, R4, c[0x0][0x218], RZ ;  /* 0x0000860004047a24 */ /* 0x000fe400078e02ff */
[----:B------:R-:W-:Y:S02]  /*b360*/  IMAD R5, R200, c[0x0][0x20c], R5 ;  /* 0x00008300c8057a24 */ /* 0x000fe400078e0205 */
[----:B------:R-:W-:Y:S02]  /*b370*/  IMAD R4, R199, c[0x0][0x21c], R4 ;  /* 0x00008700c7047a24 */ /* 0x000fe400078e0204 */
[----:B------:R-:W-:Y:S04]  /*b380*/  IMAD.IADD R7, R7, 0x1, R5 ;  /* 0x0000000107077824 */ /* 0x000fe800078e0205 */
[----:B------:R-:W-:Y:S05]  /*b390*/  IMAD.WIDE.U32 R6, R199, c[0x0][0x218], R6 ;  /* 0x00008600c7067a25 */ /* 0x000fea00078e0006 */
[----:B------:R-:W-:Y:S01]  /*b3a0*/  IADD3 R5, P0, R6, UR16, RZ ;  /* 0x0000001006057c10 */ /* 0x000fe2000ff1e0ff */
[----:B------:R-:W-:Y:S03]  /*b3b0*/  LDSM.16.M88.4 R32, [R198+0xc100] ;  /* 0x00c10000c620783b */ /* 0x000fe60000000200 */
[----:B------:R-:W-:Y:S01]  /*b3c0*/  IADD3.X R4, R7, UR9, R4, P0, !PT ;  /* 0x0000000907047c10 */ /* 0x000fe200087fe404 */
[----:B------:R-:W1:Y:S01]  /*b3d0*/  LDSM.16.M88.4 R8, [R197+0x6100] ;  /* 0x00610000c508783b */ /* 0x000e620000000200 */
[C---:B------:R-:W-:Y:S03]  /*b3e0*/  LEA R20, P0, R5.reuse, c[0x0][0x1f8], 0x1 ;  /* 0x00007e0005147a11 */ /* 0x040fe600078008ff */
[----:B------:R-:W2:Y:S01]  /*b3f0*/  LDSM.16.M88.4 R16, [R197+0x6900] ;  /* 0x00690000c510783b */ /* 0x000ea20000000200 */
[----:B------:R-:W-:Y:S03]  /*b400*/  LEA.HI.X R0, R5, c[0x0][0x1fc], R4, 0x1, P0 ;  /* 0x00007f0005007a11 */ /* 0x000fe600000f0c04 */
[----:B------:R-:W-:Y:S04]  /*b410*/  LDSM.16.M88.4 R24, [R197+0x7100] ;  /* 0x00710000c518783b */ /* 0x000fe80000000200 */
[----:B------:R-:W-:Y:S04]  /*b420*/  LDSM.16.M88.4 R132, [R197+0x7900] ;  /* 0x00790000c584783b */ /* 0x000fe80000000200 */
[----:B------:R-:W-:Y:S04]  /*b430*/  LDSM.16.M88.4 R136, [R194+0xc100] ;  /* 0x00c10000c288783b */ /* 0x000fe80000000200 */
[----:B------:R-:W-:Y:S04]  /*b440*/  LDSM.16.M88.4 R140, [R196] ;  /* 0x00000000c48c783b */ /* 0x000fe80000000200 */
[----:B------:R-:W-:Y:S04]  /*b450*/  LDSM.16.M88.4 R144, [R187] ;  /* 0x00000000bb90783b */ /* 0x000fe80000000200 */
[----:B------:R-:W-:Y:S04]  /*b460*/  LDSM.16.M88.4 R148, [R186] ;  /* 0x00000000ba94783b */ /* 0x000fe80000000200 */
[----:B------:R-:W-:Y:S04]  /*b470*/  LDSM.16.M88.4 R152, [R185] ;  /* 0x00000000b998783b */ /* 0x000fe80000000200 */
[----:B------:R-:W-:Y:S01]  /*b480*/  SHFL.IDX PT, R159, R0, RZ, 0x181f ;  /* 0x00181fff009f7589 */ /* 0x000fe200000e0000 */
[C---:B-1----:R-:W-:Y:S03]  /*b490*/  HMMA.16816.F32.BF16 R4, R32.reuse, R8, RZ ;  /* 0x000000082004723c */ /* 0x042fe600000418ff */
[----:B------:R-:W-:Y:S04]  /*b4a0*/  SHFL.IDX PT, R157, R0, 0x1, 0x181f ;  /* 0x00381f00009d7f89 */ /* 0x000fe800000e0000 */
[----:B------:R-:W1:Y:S01]  /*b4b0*/  SHFL.IDX PT, R31, R20, RZ, 0x181f ;  /* 0x00181fff141f7589 */ /* 0x000e6200000e0000 */
[C---:B------:R-:W-:Y:S03]  /*b4c0*/  HMMA.16816.F32.BF16 R8, R32.reuse, R10, RZ ;  /* 0x0000000a2008723c */ /* 0x040fe600000418ff */
[----:B------:R3:W4:Y:S05]  /*b4d0*/  SHFL.IDX PT, R29, R20, 0x1, 0x181f ;  /* 0x00381f00141d7f89 */ /* 0x00072a00000e0000 */
[C---:B--2---:R-:W-:Y:S08]  /*b4e0*/  HMMA.16816.F32.BF16 R12, R32.reuse, R16, RZ ;  /* 0x00000010200c723c */ /* 0x044ff000000418ff */
[C---:B------:R-:W-:Y:S01]  /*b4f0*/  HMMA.16816.F32.BF16 R16, R32.reuse, R18, RZ ;  /* 0x000000122010723c */ /* 0x040fe200000418ff */
[C---:B-1----:R-:W-:Y:S03]  /*b500*/  IADD3 R162, P2, R31.reuse, R210, RZ ;  /* 0x000000d21fa27210 */ /* 0x042fe60007f5e0ff */
[-C--:B------:R-:W-:Y:S04]  /*b510*/  IADD3 R160, P0, R31, R209.reuse, RZ ;  /* 0x000000d11fa07210 */ /* 0x080fe80007f1e0ff */
[C---:B---3--:R-:W-:Y:S01]  /*b520*/  HMMA.16816.F32.BF16 R20, R32.reuse, R24, RZ ;  /* 0x000000182014723c */ /* 0x048fe200000418ff */
[----:B------:R-:W-:Y:S03]  /*b530*/  IMAD.X R163, R159, 0x1, R172, P2 ;  /* 0x000000019fa37824 */ /* 0x000fe600010e06ac */
[----:B------:R-:W-:Y:S01]  /*b540*/  IADD3 R168, P2, R31, R208, RZ ;  /* 0x000000d01fa87210 */ /* 0x000fe20007f5e0ff */
[----:B------:R-:W-:Y:S01]  /*b550*/  IMAD.X R161, R159, 0x1, R212, P0 ;  /* 0x000000019fa17824 */ /* 0x000fe200000e06d4 */
[----:B----4-:R-:W-:Y:S02]  /*b560*/  IADD3 R216, P0, R29, R210, RZ ;  /* 0x000000d21dd87210 */ /* 0x010fe40007f1e0ff */
[C---:B------:R-:W-:Y:S01]  /*b570*/  HMMA.16816.F32.BF16 R24, R32.reuse, R26, RZ ;  /* 0x0000001a2018723c */ /* 0x040fe200000418ff */
[----:B------:R1:W-:Y:S03]  /*b580*/  LDGSTS.E.BYPASS.LTC128B.128 [R205], [R162.64], !P6 ;  /* 0x00000000a2cd7fae */ /* 0x0003e6000f101d56 */
[--C-:B------:R-:W-:Y:S01]  /*b590*/  IMAD.X R169, R159, 0x1, R211.reuse, P2 ;  /* 0x000000019fa97824 */ /* 0x100fe200010e06d3 */
[----:B------:R-:W-:Y:S01]  /*b5a0*/  IADD3 R174, P2, R29, R209, RZ ;  /* 0x000000d11dae7210 */ /* 0x000fe20007f5e0ff */
[----:B------:R-:W-:Y:S01]  /*b5b0*/  IMAD.X R217, R157, 0x1, R172, P0 ;  /* 0x000000019dd97824 */ /* 0x000fe200000e06ac */
[----:B------:R-:W-:Y:S01]  /*b5c0*/  IADD3 R214, P0, R29, R208, RZ ;  /* 0x000000d01dd67210 */ /* 0x000fe20007f1e0ff */
[----:B------:R1:W-:Y:S01]  /*b5d0*/  LDGSTS.E.BYPASS.LTC128B.128 [R205+0x2000], [R160.64], !P5 ;  /* 0x02000000a0cd7fae */ /* 0x0003e2000e901d56 */
[C---:B------:R-:W-:Y:S03]  /*b5e0*/  HMMA.16816.F32.BF16 R28, R32.reuse, R132, RZ ;  /* 0x00000084201c723c */ /* 0x040fe600000418ff */
[----:B------:R2:W-:Y:S01]  /*b5f0*/  LDGSTS.E.BYPASS.LTC128B.128 [R205+0x4000], [R168.64], !P4 ;  /* 0x04000000a8cd7fae */ /* 0x0005e2000e101d56 */
[C---:B------:R-:W-:Y:S02]  /*b600*/  IMAD.X R175, R157.reuse, 0x1, R212, P2 ;  /* 0x000000019daf7824 */ /* 0x040fe400010e06d4 */
[----:B------:R-:W-:Y:S01]  /*b610*/  IMAD.X R215, R157, 0x1, R211, P0 ;  /* 0x000000019dd77824 */ /* 0x000fe200000e06d3 */
[----:B------:R3:W-:Y:S01]  /*b620*/  LDGSTS.E.BYPASS.LTC128B.128 [R205+0x1000], [R216.64], !P6 ;  /* 0x01000000d8cd7fae */ /* 0x0007e2000f101d56 */
[----:B------:R-:W-:Y:S01]  /*b630*/  HMMA.16816.F32.BF16 R32, R32, R134, RZ ;  /* 0x000000862020723c */ /* 0x000fe200000418ff */
[----:B------:R-:W-:Y:S02]  /*b640*/  PLOP3.LUT P0, PT, PT, PT, UP0, 0x40, 0x0 ;  /* 0x000000000000781c */ /* 0x000fe40003f0e808 */
[----:B------:R3:W-:Y:S04]  /*b650*/  LDGSTS.E.BYPASS.LTC128B.128 [R205+0x3000], [R174.64], !P5 ;  /* 0x03000000aecd7fae */ /* 0x0007e8000e901d56 */
[----:B------:R3:W-:Y:S01]  /*b660*/  LDGSTS.E.BYPASS.LTC128B.128 [R205+0x5000], [R214.64], !P4 ;  /* 0x05000000d6cd7fae */ /* 0x0007e2000e101d56 */
[C---:B------:R-:W-:Y:S03]  /*b670*/  HMMA.16816.F32.BF16 R4, R136.reuse, R140, R4 ;  /* 0x0000008c8804723c */ /* 0x040fe60000041804 */
[----:B------:R-:W-:Y:S04]  /*b680*/  LDSM.16.M88.4 R156, [R193+0xc100] ;  /* 0x00c10000c19c783b */ /* 0x000fe80000000200 */
[----:B------:R-:W0:Y:S01]  /*b690*/  LDGDEPBAR ;  /* 0x00000000000079af */ /* 0x000e220000000000 */
[C---:B------:R-:W-:Y:S03]  /*b6a0*/  HMMA.16816.F32.BF16 R8, R136.reuse, R142, R8 ;  /* 0x0000008e8808723c */ /* 0x040fe60000041808 */
[----:B-1----:R-:W1:Y:S04]  /*b6b0*/  LDSM.16.M88.4 R160, [R192+0x6100] ;  /* 0x00610000c0a0783b */ /* 0x002e680000000200 */
[----:B------:R-:W4:Y:S01]  /*b6c0*/  LDSM.16.M88.4 R164, [R192+0x6900] ;  /* 0x00690000c0a4783b */ /* 0x000f220000000200 */
[C---:B------:R-:W-:Y:S03]  /*b6d0*/  HMMA.16816.F32.BF16 R12, R136.reuse, R144, R12 ;  /* 0x00000090880c723c */ /* 0x040fe6000004180c */
[----:B------:R-:W5:Y:S04]  /*b6e0*/  LDSM.16.M88.4 R132, [R192+0x7100] ;  /* 0x00710000c084783b */ /* 0x000f680000000200 */
[----:B--2---:R-:W2:Y:S01]  /*b6f0*/  LDSM.16.M88.4 R168, [R192+0x7900] ;  /* 0x00790000c0a8783b */ /* 0x004ea20000000200 */
[C---:B------:R-:W-:Y:S03]  /*b700*/  HMMA.16816.F32.BF16 R16, R136.reuse, R146, R16 ;  /* 0x000000928810723c */ /* 0x040fe60000041810 */
[----:B------:R-:W-:Y:S04]  /*b710*/  LDSM.16.M88.4 R140, [R191+0xc100] ;  /* 0x00c10000bf8c783b */ /* 0x000fe80000000200 */
[----:B------:R-:W2:Y:S01]  /*b720*/  LDSM.16.M88.4 R144, [R184] ;  /* 0x00000000b890783b */ /* 0x000ea20000000200 */
[C---:B------:R-:W-:Y:S08]  /*b730*/  HMMA.16816.F32.BF16 R20, R136.reuse, R148, R20 ;  /* 0x000000948814723c */ /* 0x040ff00000041814 */
[C---:B------:R-:W-:Y:S01]  /*b740*/  HMMA.16816.F32.BF16 R24, R136.reuse, R150, R24 ;  /* 0x000000968818723c */ /* 0x040fe20000041818 */
[----:B------:R-:W2:Y:S07]  /*b750*/  LDSM.16.M88.4 R148, [R184+0x800] ;  /* 0x00080000b894783b */ /* 0x000eae0000000200 */
[C---:B------:R-:W-:Y:S08]  /*b760*/  HMMA.16816.F32.BF16 R28, R136.reuse, R152, R28 ;  /* 0x00000098881c723c */ /* 0x040ff0000004181c */
[----:B------:R-:W-:Y:S01]  /*b770*/  HMMA.16816.F32.BF16 R32, R136, R154, R32 ;  /* 0x0000009a8820723c */ /* 0x000fe20000041820 */
[----:B------:R-:W2:Y:S04]  /*b780*/  LDSM.16.M88.4 R136, [R184+0x1000] ;  /* 0x00100000b888783b */ /* 0x000ea80000000200 */
[----:B------:R-:W2:Y:S03]  /*b790*/  LDSM.16.M88.4 R152, [R184+0x1800] ;  /* 0x00180000b898783b */ /* 0x000ea60000000200 */
[C---:B-1----:R-:W-:Y:S08]  /*b7a0*/  HMMA.16816.F32.BF16 R4, R156.reuse, R160, R4 ;  /* 0x000000a09c04723c */ /* 0x042ff00000041804 */
[C---:B------:R-:W-:Y:S01]  /*b7b0*/  HMMA.16816.F32.BF16 R8, R156.reuse, R162, R8 ;  /* 0x000000a29c08723c */ /* 0x040fe20000041808 */
[----:B------:R-:W-:Y:S07]  /*b7c0*/  LDSM.16.M88.4 R160, [R197+0x8100] ;  /* 0x00810000c5a0783b */ /* 0x000fee0000000200 */
[C---:B----4-:R-:W-:Y:S08]  /*b7d0*/  HMMA.16816.F32.BF16 R12, R156.reuse, R164, R12 ;  /* 0x000000a49c0c723c */ /* 0x050ff0000004180c */
[C---:B------:R-:W-:Y:S01]  /*b7e0*/  HMMA.16816.F32.BF16 R16, R156.reuse, R166, R16 ;  /* 0x000000a69c10723c */ /* 0x040fe20000041810 */
[----:B------:R-:W-:Y:S07]  /*b7f0*/  LDSM.16.M88.4 R164, [R197+0x8900] ;  /* 0x00890000c5a4783b */ /* 0x000fee0000000200 */
[C---:B-----5:R-:W-:Y:S08]  /*b800*/  HMMA.16816.F32.BF16 R20, R156.reuse, R132, R20 ;  /* 0x000000849c14723c */ /* 0x060ff00000041814 */
[C---:B------:R-:W-:Y:S01]  /*b810*/  HMMA.16816.F32.BF16 R24, R156.reuse, R134, R24 ;  /* 0x000000869c18723c */ /* 0x040fe20000041818 */
[----:B------:R-:W1:Y:S07]  /*b820*/  LDSM.16.M88.4 R132, [R198+0x10100] ;  /* 0x01010000c684783b */ /* 0x000e6e0000000200 */
[C---:B--2---:R-:W-:Y:S08]  /*b830*/  HMMA.16816.F32.BF16 R28, R156.reuse, R168, R28 ;  /* 0x000000a89c1c723c */ /* 0x044ff0000004181c */
[----:B------:R-:W-:Y:S01]  /*b840*/  HMMA.16816.F32.BF16 R32, R156, R170, R32 ;  /* 0x000000aa9c20723c */ /* 0x000fe20000041820 */
[----:B------:R-:W2:Y:S04]  /*b850*/  LDSM.16.M88.4 R156, [R197+0x9100] ;  /* 0x00910000c59c783b */ /* 0x000ea80000000200 */
[----:B------:R-:W4:Y:S03]  /*b860*/  LDSM.16.M88.4 R168, [R197+0x9900] ;  /* 0x00990000c5a8783b */ /* 0x000f260000000200 */
[C---:B------:R-:W-:Y:S08]  /*b870*/  HMMA.16816.F32.BF16 R4, R140.reuse, R144, R4 ;  /* 0x000000908c04723c */ /* 0x040ff00000041804 */
[C---:B------:R-:W-:Y:S01]  /*b880*/  HMMA.16816.F32.BF16 R8, R140.reuse, R146, R8 ;  /* 0x000000928c08723c */ /* 0x040fe20000041808 */
[----:B------:R-:W-:Y:S07]  /*b890*/  LDSM.16.M88.4 R144, [R183] ;  /* 0x00000000b790783b */ /* 0x000fee0000000200 */
[C---:B------:R-:W-:Y:S08]  /*b8a0*/  HMMA.16816.F32.BF16 R12, R140.reuse, R148, R12 ;  /* 0x000000948c0c723c */ /* 0x040ff0000004180c */
[C---:B------:R-:W-:Y:S01]  /*b8b0*/  HMMA.16816.F32.BF16 R16, R140.reuse, R150, R16 ;  /* 0x000000968c10723c */ /* 0x040fe20000041810 */
[----:B------:R-:W-:Y:S07]  /*b8c0*/  LDSM.16.M88.4 R148, [R182] ;  /* 0x00000000b694783b */ /* 0x000fee0000000200 */
[C---:B------:R-:W-:Y:S08]  /*b8d0*/  HMMA.16816.F32.BF16 R20, R140.reuse, R136, R20 ;  /* 0x000000888c14723c */ /* 0x040ff00000041814 */
[C---:B------:R-:W-:Y:S01]  /*b8e0*/  HMMA.16816.F32.BF16 R24, R140.reuse, R138, R24 ;  /* 0x0000008a8c18723c */ /* 0x040fe20000041818 */
[----:B------:R-:W5:Y:S07]  /*b8f0*/  LDSM.16.M88.4 R136, [R194+0x10100] ;  /* 0x01010000c288783b */ /* 0x000f6e0000000200 */
[C---:B------:R-:W-:Y:S08]  /*b900*/  HMMA.16816.F32.BF16 R28, R140.reuse, R152, R28 ;  /* 0x000000988c1c723c */ /* 0x040ff0000004181c */
[----:B------:R-:W-:Y:S01]  /*b910*/  HMMA.16816.F32.BF16 R32, R140, R154, R32 ;  /* 0x0000009a8c20723c */ /* 0x000fe20000041820 */
[----:B------:R-:W3:Y:S04]  /*b920*/  LDSM.16.M88.4 R140, [R181] ;  /* 0x00000000b58c783b */ /* 0x000ee80000000200 */
        /* <DEDUP_REMOVED lines=14> */
[C---:B-----5:R-:W-:Y:S08]  /*ba10*/  HMMA.16816.F32.BF16 R4, R136.reuse, R144, R4 ;  /* 0x000000908804723c */ /* 0x060ff00000041804 */
[C---:B------:R-:W-:Y:S01]  /*ba20*/  HMMA.16816.F32.BF16 R8, R136.reuse, R146, R8 ;  /* 0x000000928808723c */ /* 0x040fe20000041808 */
[----:B------:R-:W-:Y:S07]  /*ba30*/  LDSM.16.M88.4 R144, [R184+0x2000] ;  /* 0x00200000b890783b */ /* 0x000fee0000000200 */
[C---:B------:R-:W-:Y:S08]  /*ba40*/  HMMA.16816.F32.BF16 R12, R136.reuse, R148, R12 ;  /* 0x00000094880c723c */ /* 0x040ff0000004180c */
[C---:B------:R-:W-:Y:S01]  /*ba50*/  HMMA.16816.F32.BF16 R16, R136.reuse, R150, R16 ;  /* 0x000000968810723c */ /* 0x040fe20000041810 */
[----:B------:R-:W-:Y:S07]  /*ba60*/  LDSM.16.M88.4 R148, [R184+0x2800] ;  /* 0x00280000b894783b */ /* 0x000fee0000000200 */
[C---:B---3--:R-:W-:Y:S08]  /*ba70*/  HMMA.16816.F32.BF16 R20, R136.reuse, R140, R20 ;  /* 0x0000008c8814723c */ /* 0x048ff00000041814 */
        /* <DEDUP_REMOVED lines=77> */
[----:B------:R-:W-:Y:S01]  /*bf50*/  ULEA UR4, UR21, UR13, 0x6 ;  /* 0x0000000d15047291 */ /* 0x000fe2000f8e303f */
        /* <DEDUP_REMOVED lines=31> */
[-C--:B------:R-:W-:Y:S02]  /*c150*/  IADD3 R136, P0, R137, R209.reuse, RZ ;  /* 0x000000d189887210 */ /* 0x080fe40007f1e0ff */
[----:B--2---:R-:W-:Y:S02]  /*c160*/  IADD3.X R141, R139, R172, RZ, P2, !PT ;  /* 0x000000ac8b8d7210 */ /* 0x004fe400017fe4ff */
        /* <DEDUP_REMOVED lines=15> */
.L_x_1897:
[----:B------:R-:W-:Y:S01]  /*c260*/  PLOP3.LUT P2, PT, PT, PT, UP2, 0x80, 0x0 ;  /* 0x000000000000781c */ /* 0x000fe20003f4f028 */
[----:B------:R-:W0:Y:S01]  /*c270*/  LDGDEPBAR ;  /* 0x00000000000079af */ /* 0x000e220000000000 */
[----:B------:R-:W-:Y:S01]  /*c280*/  PLOP3.LUT P0, PT, PT, PT, UP2, 0x80, 0x0 ;  /* 0x000000000000781c */ /* 0x000fe20003f0f028 */
[----:B-1----:R-:W-:Y:S01]  /*c290*/  IMAD.MOV.U32 R141, RZ, RZ, R203 ;  /* 0x000000ffff8d7224 */ /* 0x002fe200078e00cb */
[----:B------:R-:W-:Y:S06]  /*c2a0*/  USHF.L.U32 UR4, UR21, 0x6, URZ ;  /* 0x0000000615047899 */ /* 0x000fec000800063f */
[----:B------:R-:W-:Y:S03]  /*c2b0*/  IMAD.U32 R133, RZ, RZ, UR4 ;  /* 0x00000004ff857e24 */ /* 0x000fe6000f8e00ff */
[----:B------:R-:W-:Y:S02]  /*c2c0*/  @P2 IMAD.HI.U32 R0, R203, c[0x0][0x2c8], RZ ;  /* 0x0000b200cb002a27 */ /* 0x000fe400078e00ff */
[----:B------:R-:W-:Y:S03]  /*c2d0*/  IADD3 R135, -R204, 0x1, -R133 ;  /* 0x00000001cc877810 */ /* 0x000fe60007ffe985 */
[----:B------:R-:W-:Y:S01]  /*c2e0*/  @P0 SHF.R.U32.HI R141, RZ, c[0x0][0x2cc], R0 ;  /* 0x0000b300ff8d0a19 */ /* 0x000fe20000011600 */
[----:B------:R-:W-:Y:S01]  /*c2f0*/  IMAD.U32 R0, RZ, RZ, UR10 ;  /* 0x0000000aff007e24 */ /* 0x000fe2000f8e00ff */
[----:B------:R-:W-:Y:S03]  /*c300*/  PLOP3.LUT P0, PT, PT, PT, UP1, 0x40, 0x0 ;  /* 0x000000000000781c */ /* 0x000fe60003f0e818 */
[----:B------:R-:W1:Y:S01]  /*c310*/  SHFL.IDX PT, R143, R141, RZ, 0x1c1f ;  /* 0x001c1fff8d8f7589 */ /* 0x000e6200000e0000 */
        /* <DEDUP_REMOVED lines=21> */
.L_x_1900:
[----:B------:R-:W-:Y:S04]  /*c470*/  MOV R132, c[0x0][0x32c] ;  /* 0x0000cb0000847a02 */ /* 0x000fe80000000f00 */
[----:B------:R-:W-:Y:S11]  /*c480*/  ISETP.NE.AND P0, PT, R132, 0x1, PT ;  /* 0x000000018400780c */ /* 0x000ff60003f05270 */
[----:B------:R-:W-:Y:S02]  /*c490*/  @!UPT UIADD3 URZ, URZ, URZ, URZ ;  /* 0x0000003f3f3ff290 */ /* 0x000fe4000fffe03f */
[----:B------:R-:W-:Y:S05]  /*c4a0*/  @P0 IMAD.HI.U32 R132, R134, c[0x0][0x330], RZ ;  /* 0x0000cc0086840a27 */ /* 0x000fea00078e00ff */
[----:B------:R-:W-:Y:S02]  /*c4b0*/  @P0 SHF.R.U32.HI R134, RZ, c[0x0][0x334], R132 ;  /* 0x0000cd00ff860a19 */ /* 0x000fe40000011684 */
.L_x_1901:
[----:B------:R-:W-:Y:S05]  /*c4c0*/  BSYNC B0 ;  /* 0x0000000000007941 */ /* 0x000fea0003800000 */
.L_x_1899:
[----:B------:R-:W-:Y:S04]  /*c4d0*/  IMAD R143, R134, c[0x0][0x32c], -R133 ;  /* 0x0000cb00868f7a24 */ /* 0x000fe800078e0a85 */
[----:B------:R-:W-:Y:S05]  /*c4e0*/  IMAD.IADD R134, R143, 0x1, -R204 ;  /* 0x000000018f867824 */ /* 0x000fea00078e0acc */
[----:B------:R-:W-:Y:S02]  /*c4f0*/  IADD3 R132, R134, c[0x0][0x32c], RZ ;  /* 0x0000cb0086847a10 */ /* 0x000fe40007ffe0ff */
[----:B------:R-:W-:Y:S02]  /*c500*/  IMNMX R137, R137, R134, !PT ;  /* 0x0000008689897217 */ /* 0x000fe40007800200 */
[----:B------:R-:W-:Y:S02]  /*c510*/  IMNMX R139, R139, R132, PT ;  /* 0x000000848b8b7217 */ /* 0x000fe40003800200 */
.L_x_1898:
        /* <DEDUP_REMOVED lines=85> */
.L_x_1904:
[----:B------:R-:W-:Y:S04]  /*ca70*/  MOV R5, c[0x0][0x32c] ;  /* 0x0000cb0000057a02 */ /* 0x000fe80000000f00 */
[----:B------:R-:W-:Y:S11]  /*ca80*/  ISETP.NE.AND P0, PT, R5, 0x1, PT ;  /* 0x000000010500780c */ /* 0x000ff60003f05270 */
[----:B------:R-:W-:Y:S02]  /*ca90*/  @!UPT UIADD3 URZ, URZ, URZ, URZ ;  /* 0x0000003f3f3ff290 */ /* 0x000fe4000fffe03f */
[----:B------:R-:W-:Y:S05]  /*caa0*/  @P0 IMAD.HI.U32 R5, R8, c[0x0][0x330], RZ ;  /* 0x0000cc0008050a27 */ /* 0x000fea00078e00ff */
[----:B------:R-:W-:Y:S02]  /*cab0*/  @P0 SHF.R.U32.HI R8, RZ, c[0x0][0x334], R5 ;  /* 0x0000cd00ff080a19 */ /* 0x000fe40000011605 */
.L_x_1905:
[----:B------:R-:W-:Y:S05]  /*cac0*/  BSYNC B0 ;  /* 0x0000000000007941 */ /* 0x000fea0003800000 */
.L_x_1903:
[----:B------:R-:W-:Y:S04]  /*cad0*/  IMAD R133, R8, c[0x0][0x32c], -R133 ;  /* 0x0000cb0008857a24 */ /* 0x000fe800078e0a85 */
[----:B------:R-:W-:Y:S05]  /*cae0*/  IMAD.IADD R133, R133, 0x1, -R204 ;  /* 0x0000000185857824 */ /* 0x000fea00078e0acc */
[----:B------:R-:W-:Y:S02]  /*caf0*/  IADD3 R5, R133, c[0x0][0x32c], RZ ;  /* 0x0000cb0085057a10 */ /* 0x000fe40007ffe0ff */
[----:B------:R-:W-:Y:S02]  /*cb00*/  IMNMX R0, R0, R133, !PT ;  /* 0x0000008500007217 */ /* 0x000fe40007800200 */
[----:B------:R-:W-:Y:S02]  /*cb10*/  IMNMX R4, R4, R5, PT ;  /* 0x0000000504047217 */ /* 0x000fe40003800200 */
.L_x_1902:
[----:B------:R-:W-:Y:S02]  /*cb20*/  PLOP3.LUT P2, PT, PT, PT, UP0, 0x80, 0x0 ;  /* 0x000000000000781c */ /* 0x000fe40003f4f008 */
[----:B------:R-:W-:Y:S02]  /*cb30*/  PLOP3.LUT P0, PT, PT, PT, UP0, 0x80, 0x0 ;  /* 0x000000000000781c */ /* 0x000fe40003f0f008 */
[C---:B------:R-:W-:Y:S02]  /*cb40*/  ISETP.GT.AND P2, PT, R0.reuse, RZ, P2 ;  /* 0x000000ff0000720c */ /* 0x040fe40001744270 */
[----:B------:R-:W-:Y:S02]  /*cb50*/  ISETP.GT.AND P0, PT, R0, 0x1, P0 ;  /* 0x000000010000780c */ /* 0x000fe40000704270 */
[----:B------:R-:W-:Y:S02]  /*cb60*/  ISETP.LT.OR P2, PT, R4, 0x1, P2 ;  /* 0x000000010400780c */ /* 0x000fe40001741670 */
[----:B------:R-:W-:Y:S02]  /*cb70*/  FMNMX.FTZ R5, R148, R3, !PT ;  /* 0x0000000394057209 */ /* 0x000fe40007810000 */
[----:B------:R-:W-:Y:S02]  /*cb80*/  FSEL R25, R6, -INF , !P2 ;  /* 0xff80000006197808 */ /* 0x000fe40005000000 */
[----:B------:R-:W-:Y:S02]  /*cb90*/  ISETP.LT.OR P0, PT, R4, 0x2, P0 ;  /* 0x000000020400780c */ /* 0x000fe40000701670 */
[----:B------:R-:W-:Y:S02]  /*cba0*/  FMNMX.FTZ R5, R152, R5, !PT ;  /* 0x0000000598057209 */ /* 0x000fe40007810000 */
        /* <DEDUP_REMOVED lines=13> */
[----:B------:R-:W-:Y:S02]  /*cc80*/  ISETP.GT.AND P2, PT, R0, 0x10, P2 ;  /* 0x000000100000780c */ /* 0x000fe40001744270 */
[----:B------:R-:W-:Y:S02]  /*cc90*/  FSEL R13, R11, -INF , !P0 ;  /* 0xff8000000b0d7808 */ /* 0x000fe40004000000 */
        /* <DEDUP_REMOVED lines=19> */
[----:B------:R-:W-:Y:S02]  /*cdd0*/  FMNMX.FTZ R5, R164, R5, !PT ;  /* 0x00000005a4057209 */ /* 0x000fe40007810000 */
[----:B------:R-:W-:Y:S02]  /*cde0*/  PLOP3.LUT P2, PT, PT, PT, UP0, 0x80, 0x0 ;  /* 0x000000000000781c */ /* 0x000fe40003f4f008 */
[----:B------:R-:W-:Y:S02]  /*cdf0*/  FSEL R33, R19, -INF , !P0 ;  /* 0xff80000013217808 */ /* 0x000fe40004000000 */
[----:B------:R-:W-:Y:S02]  /*ce00*/  FMNMX.FTZ R8, R17, R8, !PT ;  /* 0x0000000811087209 */ /* 0x000fe40007810000 */
[----:B------:R-:W-:Y:S02]  /*ce10*/  ISETP.GT.AND P2, PT, R0, 0x20, P2 ;  /* 0x000000200000780c */ /* 0x000fe40001744270 */
[----:B------:R-:W-:Y:S02]  /*ce20*/  FMNMX.FTZ R6, R162, R5, !PT ;  /* 0x00000005a2067209 */ /* 0x000fe40007810000 */
        /* <DEDUP_REMOVED lines=22> */
[----:B------:R-:W-:Y:S02]  /*cf90*/  FMNMX.FTZ R8, R171, R8, !PT ;  /* 0x00000008ab087209 */ /* 0x000fe40007810000 */
[----:B------:R-:W-:Y:S02]  /*cfa0*/  PLOP3.LUT P0, PT, PT, PT, UP0, 0x80, 0x0 ;  /* 0x000000000000781c */ /* 0x000fe40003f0f008 */
        /* <DEDUP_REMOVED lines=11> */
[----:B------:R-:W-:Y:S01]  /*d060*/  PLOP3.LUT P0, PT, PT, PT, UP0, 0x80, 0x0 ;  /* 0x000000000000781c */ /* 0x000fe20003f0f008 */
[----:B------:R-:W-:Y:S01]  /*d070*/  UISETP.GT.AND UP0, UPT, UR21, UR7, UPT ;  /* 0x000000071500728c */ /* 0x000fe2000bf04270 */
[----:B------:R-:W-:Y:S01]  /*d080*/  FMNMX.FTZ R7, R144, R7, !PT ;  /* 0x0000000790077209 */ /* 0x000fe20007810000 */
[----:B------:R-:W-:Y:S01]  /*d090*/  UIADD3 UR21, UR21, -0x1, URZ ;  /* 0xffffffff15157890 */ /* 0x000fe2000fffe03f */
[----:B------:R-:W-:Y:S02]  /*d0a0*/  ISETP.GT.AND P0, PT, R0, 0x39, P0 ;  /* 0x000000390000780c */ /* 0x000fe40000704270 */
[----:B------:R-:W-:Y:S02]  /*d0b0*/  FMNMX.FTZ R0, R145, R8, !PT ;  /* 0x0000000891007209 */ /* 0x000fe40007810000 */
[----:B------:R-:W-:Y:S02]  /*d0c0*/  ISETP.LT.OR P2, PT, R4, 0x39, P2 ;  /* 0x000000390400780c */ /* 0x000fe40001741670 */
[----:B------:R-:W-:Y:S02]  /*d0d0*/  FMNMX.FTZ R5, R142, R7, !PT ;  /* 0x000000078e057209 */ /* 0x000fe40007810000 */
        /* <DEDUP_REMOVED lines=8> */
[----:B-1----:R-:W-:Y:S07]  /*d160*/  FMNMX.FTZ R6, R5, R6, !PT ;  /* 0x0000000605067209 */ /* 0x002fee0007810000 */
[----:B------:R-:W1:Y:S01]  /*d170*/  SHFL.BFLY PT, R11, R6, 0x1, 0x1f ;  /* 0x0c201f00060b7f89 */ /* 0x000e6200000e0000 */
[----:B--2---:R-:W-:Y:S07]  /*d180*/  FMNMX.FTZ R5, R7, R4, !PT ;  /* 0x0000000407057209 */ /* 0x004fee0007810000 */
[----:B------:R-:W2:Y:S01]  /*d190*/  SHFL.BFLY PT, R8, R5, 0x1, 0x1f ;  /* 0x0c201f0005087f89 */ /* 0x000ea200000e0000 */
[----:B-1----:R-:W-:Y:S04]  /*d1a0*/  FMNMX.FTZ R0, R6, R11, !PT ;  /* 0x0000000b06007209 */ /* 0x002fe80007810000 */
[C---:B------:R-:W-:Y:S01]  /*d1b0*/  FSETP.NEU.FTZ.AND P0, PT, R0.reuse, -INF , PT ;  /* 0xff8000000000780b */ /* 0x040fe20003f1d000 */
[C---:B------:R-:W-:Y:S03]  /*d1c0*/  FMUL.FTZ R155, R0.reuse, c[0x0][0x2d0] ;  /* 0x0000b400009b7a20 */ /* 0x040fe60000410000 */
[----:B------:R-:W-:Y:S02]  /*d1d0*/  FSEL R4, R0, RZ, P0 ;  /* 0x000000ff00047208 */ /* 0x000fe40000000000 */
[----:B------:R-:W-:Y:S03]  /*d1e0*/  FSEL R155, R155, RZ, P0 ;  /* 0x000000ff9b9b7208 */ /* 0x000fe60000000000 */
[----:B------:R-:W-:Y:S01]  /*d1f0*/  FADD.FTZ R3, -R4, R3 ;  /* 0x0000000304037221 */ /* 0x000fe20000010100 */
[----:B--2---:R-:W-:Y:S01]  /*d200*/  FMNMX.FTZ R8, R5, R8, !PT ;  /* 0x0000000805087209 */ /* 0x004fe20007810000 */
[--C-:B------:R-:W-:Y:S02]  /*d210*/  FFMA.FTZ R149, R140, c[0x0][0x2d0], -R155.reuse ;  /* 0x0000b4008c957a23 */ /* 0x100fe4000001089b */
[--C-:B------:R-:W-:Y:S01]  /*d220*/  FFMA.FTZ R148, R148, c[0x0][0x2d0], -R155.reuse ;  /* 0x0000b40094947a23 */ /* 0x100fe2000001089b */
[C---:B------:R-:W-:Y:S01]  /*d230*/  FSETP.NEU.FTZ.AND P0, PT, R8.reuse, -INF , PT ;  /* 0xff8000000800780b */ /* 0x040fe20003f1d000 */
[----:B------:R-:W-:Y:S02]  /*d240*/  FMUL.FTZ R140, R8, c[0x0][0x2d0] ;  /* 0x0000b400088c7a20 */ /* 0x000fe40000410000 */
[--C-:B------:R-:W-:Y:S01]  /*d250*/  FFMA.FTZ R11, R152, c[0x0][0x2d0], -R155.reuse ;  /* 0x0000b400980b7a23 */ /* 0x100fe2000001089b */
[----:B------:R-:W-:Y:S01]  /*d260*/  FSEL R5, R8, RZ, P0 ;  /* 0x000000ff08057208 */ /* 0x000fe20000000000 */
[--C-:B------:R-:W-:Y:S01]  /*d270*/  FFMA.FTZ R10, R150, c[0x0][0x2d0], -R155.reuse ;  /* 0x0000b400960a7a23 */ /* 0x100fe2000001089b */
[----:B------:R-:W-:Y:S01]  /*d280*/  FSEL R140, R140, RZ, P0 ;  /* 0x000000ff8c8c7208 */ /* 0x000fe20000000000 */
[----:B------:R-:W-:Y:S01]  /*d290*/  FMUL.FTZ R6, R3, c[0x0][0x2d0] ;  /* 0x0000b40003067a20 */ /* 0x000fe20000410000 */
[----:B------:R-:W-:Y:S01]  /*d2a0*/  MUFU.EX2 R148, R148 ;  /* 0x0000009400947308 */ /* 0x000fe20000000800 */
[----:B------:R-:W-:Y:S01]  /*d2b0*/  FADD.FTZ R5, -R5, R2 ;  /* 0x0000000205057221 */ /* 0x000fe20000010100 */
[----:B------:R-:W-:Y:S01]  /*d2c0*/  PLOP3.LUT P0, PT, PT, PT, UP0, 0x80, 0x0 ;  /* 0x000000000000781c */ /* 0x000fe20003f0f008 */
[--C-:B------:R-:W-:Y:S02]  /*d2d0*/  FFMA.FTZ R151, R17, c[0x0][0x2d0], -R140.reuse ;  /* 0x0000b40011977a23 */ /* 0x100fe4000001088c */
[----:B------:R-:W1:Y:S01]  /*d2e0*/  LDSM.16.MT88.4 R16, [R195+0x100] ;  /* 0x00010000c310783b */ /* 0x000e620000004200 */
[--C-:B------:R-:W-:Y:S02]  /*d2f0*/  FFMA.FTZ R153, R25, c[0x0][0x2d0], -R140.reuse ;  /* 0x0000b40019997a23 */ /* 0x100fe4000001088c */
[--C-:B------:R-:W-:Y:S02]  /*d300*/  FFMA.FTZ R152, R21, c[0x0][0x2d0], -R140.reuse ;  /* 0x0000b40015987a23 */ /* 0x100fe4000001088c */
[--C-:B------:R-:W-:Y:S01]  /*d310*/  FFMA.FTZ R150, R13, c[0x0][0x2d0], -R140.reuse ;  /* 0x0000b4000d967a23 */ /* 0x100fe2000001088c */
[----:B------:R-:W2:Y:S01]  /*d320*/  MUFU.EX2 R3, R6 ;  /* 0x0000000600037308 */ /* 0x000ea20000000800 */
[----:B------:R-:W-:Y:S01]  /*d330*/  FMUL.FTZ R2, R5, c[0x0][0x2d0] ;  /* 0x0000b40005027a20 */ /* 0x000fe20000410000 */
[----:B------:R-:W3:Y:S01]  /*d340*/  LDSM.16.MT88.4 R20, [R190+0x100] ;  /* 0x00010000be14783b */ /* 0x000ee20000004200 */
[--C-:B------:R-:W-:Y:S02]  /*d350*/  FFMA.FTZ R154, R138, c[0x0][0x2d0], -R155.reuse ;  /* 0x0000b4008a9a7a23 */ /* 0x100fe4000001089b */
[--C-:B------:R-:W-:Y:S02]  /*d360*/  FFMA.FTZ R157, R136, c[0x0][0x2d0], -R155.reuse ;  /* 0x0000b400889d7a23 */ /* 0x100fe4000001089b */
[--C-:B------:R-:W-:Y:S02]  /*d370*/  FFMA.FTZ R156, R134, c[0x0][0x2d0], -R155.reuse ;  /* 0x0000b400869c7a23 */ /* 0x100fe4000001089b */
[--C-:B------:R-:W-:Y:S01]  /*d380*/  FFMA.FTZ R159, R132, c[0x0][0x2d0], -R155.reuse ;  /* 0x0000b400849f7a23 */ /* 0x100fe2000001089b */
[----:B------:R-:W4:Y:S01]  /*d390*/  MUFU.EX2 R2, R2 ;  /* 0x0000000200027308 */ /* 0x000f220000000800 */
[----:B------:R-:W5:Y:S01]  /*d3a0*/  LDSM.16.MT88.4 R24, [R189+0x100] ;  /* 0x00010000bd18783b */ /* 0x000f620000004200 */
[--C-:B------:R-:W-:Y:S02]  /*d3b0*/  FFMA.FTZ R158, R135, c[0x0][0x2d0], -R140.reuse ;  /* 0x0000b400879e7a23 */ /* 0x100fe4000001088c */
[--C-:B------:R-:W-:Y:S02]  /*d3c0*/  FFMA.FTZ R161, R133, c[0x0][0x2d0], -R140.reuse ;  /* 0x0000b40085a17a23 */ /* 0x100fe4000001088c */
[--C-:B------:R-:W-:Y:S02]  /*d3d0*/  FFMA.FTZ R160, R29, c[0x0][0x2d0], -R140.reuse ;  /* 0x0000b4001da07a23 */ /* 0x100fe4000001088c */
[--C-:B------:R-:W-:Y:S01]  /*d3e0*/  FFMA.FTZ R163, R33, c[0x0][0x2d0], -R140.reuse ;  /* 0x0000b40021a37a23 */ /* 0x100fe2000001088c */
[----:B------:R-:W-:Y:S01]  /*d3f0*/  LDSM.16.MT88.4 R28, [R190+0x900] ;  /* 0x00090000be1c783b */ /* 0x000fe20000004200 */
[----:B------:R-:W1:Y:S01]  /*d400*/  MUFU.EX2 R11, R11 ;  /* 0x0000000b000b7308 */ /* 0x000e620000000800 */
[--C-:B------:R-:W-:Y:S02]  /*d410*/  FFMA.FTZ R170, R146, c[0x0][0x2d0], -R155.reuse ;  /* 0x0000b40092aa7a23 */ /* 0x100fe4000001089b */
[--C-:B------:R-:W-:Y:S02]  /*d420*/  FFMA.FTZ R213, R145, c[0x0][0x2d0], -R140.reuse ;  /* 0x0000b40091d57a23 */ /* 0x100fe4000001088c */
[C---:B--2---:R-:W-:Y:S02]  /*d430*/  FMUL.FTZ R4, R3.reuse, R128 ;  /* 0x0000008003047220 */ /* 0x044fe40000410000 */
[C---:B------:R-:W-:Y:S01]  /*d440*/  FMUL.FTZ R5, R3.reuse, R129 ;  /* 0x0000008103057220 */ /* 0x040fe20000410000 */
[----:B------:R-:W-:Y:S01]  /*d450*/  LDSM.16.MT88.4 R32, [R188+0x900] ;  /* 0x00090000bc20783b */ /* 0x000fe20000004200 */
[C---:B------:R-:W-:Y:S01]  /*d460*/  FMUL.FTZ R100, R3.reuse, R100 ;  /* 0x0000006403647220 */ /* 0x040fe20000410000 */
[----:B------:R-:W-:Y:S01]  /*d470*/  MUFU.EX2 R10, R10 ;  /* 0x0000000a000a7308 */ /* 0x000fe20000000800 */
[C---:B------:R-:W-:Y:S02]  /*d480*/  FMUL.FTZ R101, R3.reuse, R101 ;  /* 0x0000006503657220 */ /* 0x040fe40000410000 */
[C---:B------:R-:W-:Y:S02]  /*d490*/  FMUL.FTZ R104, R3.reuse, R104 ;  /* 0x0000006803687220 */ /* 0x040fe40000410000 */
[C---:B----4-:R-:W-:Y:S01]  /*d4a0*/  FMUL.FTZ R6, R2.reuse, R130 ;  /* 0x0000008202067220 */ /* 0x050fe20000410000 */
[----:B------:R-:W-:Y:S01]  /*d4b0*/  LDSM.16.MT88.4 R132, [R190+0x2900] ;  /* 0x00290000be84783b */ /* 0x000fe20000004200 */
[C---:B------:R-:W-:Y:S02]  /*d4c0*/  FMUL.FTZ R7, R2.reuse, R131 ;  /* 0x0000008302077220 */ /* 0x040fe40000410000 */
[C---:B------:R-:W-:Y:S01]  /*d4d0*/  FMUL.FTZ R102, R2.reuse, R102 ;  /* 0x0000006602667220 */ /* 0x040fe20000410000 */
[----:B------:R-:W2:Y:S01]  /*d4e0*/  MUFU.EX2 R149, R149 ;  /* 0x0000009500957308 */ /* 0x000ea20000000800 */
[C---:B------:R-:W-:Y:S02]  /*d4f0*/  FMUL.FTZ R103, R2.reuse, R103 ;  /* 0x0000006702677220 */ /* 0x040fe40000410000 */
[----:B------:R-:W-:Y:S01]  /*d500*/  FMUL.FTZ R105, R3, R105 ;  /* 0x0000006903697220 */ /* 0x000fe20000410000 */
[----:B-1----:R-:W-:Y:S01]  /*d510*/  F2FP.BF16.PACK_AB R12, R11, R148 ;  /* 0x000000940b0c723e */ /* 0x002fe200000010ff */
        /* <DEDUP_REMOVED lines=11> */
[----:B------:R-:W1:Y:S01]  /*d5d0*/  MUFU.EX2 R152, R152 ;  /* 0x0000009800987308 */ /* 0x000e620000000800 */
[C---:B------:R-:W-:Y:S02]  /*d5e0*/  FMUL.FTZ R114, R2.reuse, R114 ;  /* 0x0000007202727220 */ /* 0x040fe40000410000 */
[C---:B------:R-:W-:Y:S01]  /*d5f0*/  FMUL.FTZ R115, R2.reuse, R115 ;  /* 0x0000007302737220 */ /* 0x040fe20000410000 */
[----:B--2---:R-:W-:Y:S01]  /*d600*/  F2FP.BF16.PACK_AB R14, R149, R10 ;  /* 0x0000000a950e723e */ /* 0x004fe200000010ff */
[--C-:B------:R-:W-:Y:S02]  /*d610*/  FFMA.FTZ R214, R143, c[0x0][0x2d0], -R140.reuse ;  /* 0x0000b4008fd67a23 */ /* 0x100fe4000001088c */
[--C-:B------:R-:W-:Y:S02]  /*d620*/  FFMA.FTZ R215, R141, c[0x0][0x2d0], -R140.reuse ;  /* 0x0000b4008dd77a23 */ /* 0x100fe4000001088c */
        /* <DEDUP_REMOVED lines=10> */
[----:B-1----:R-:W-:Y:S01]  /*d6d0*/  F2FP.BF16.PACK_AB R13, R152, R153 ;  /* 0x00000099980d723e */ /* 0x002fe200000010ff */
        /* <DEDUP_REMOVED lines=8> */
[----:B------:R-:W-:Y:S01]  /*d760*/  FMUL.FTZ R39, R2, R39 ;  /* 0x0000002702277220 */ /* 0x000fe20000410000 */
[----:B------:R-:W1:Y:S01]  /*d770*/  MUFU.EX2 R157, R157 ;  /* 0x0000009d009d7308 */ /* 0x000e620000000800 */
[C---:B------:R-:W-:Y:S02]  /*d780*/  FMUL.FTZ R40, R3.reuse, R40 ;  /* 0x0000002803287220 */ /* 0x040fe40000410000 */
[C---:B------:R-:W-:Y:S01]  /*d790*/  FMUL.FTZ R41, R3.reuse, R41 ;  /* 0x0000002903297220 */ /* 0x040fe20000410000 */
        /* <DEDUP_REMOVED lines=9> */
[----:B------:R-:W2:Y:S01]  /*d830*/  LDSM.16.MT88.4 R16, [R188+0x100] ;  /* 0x00010000bc10783b */ /* 0x000ea20000004200 */
[----:B------:R-:W4:Y:S02]  /*d840*/  MUFU.EX2 R159, R159 ;  /* 0x0000009f009f7308 */ /* 0x000f240000000800 */
[C---:B------:R-:W-:Y:S02]  /*d850*/  FMUL.FTZ R47, R2.reuse, R47 ;  /* 0x0000002f022f7220 */ /* 0x040fe40000410000 */
[C---:B------:R-:W-:Y:S02]  /*d860*/  FMUL.FTZ R48, R3.reuse, R48 ;  /* 0x0000003003307220 */ /* 0x040fe40000410000 */
[C---:B---3--:R-:W-:Y:S04]  /*d870*/  HMMA.16816.F32.BF16 R104, R12.reuse, R20, R104 ;  /* 0x000000140c68723c */ /* 0x048fe80000041868 */
[C---:B------:R-:W-:Y:S01]  /*d880*/  FMUL.FTZ R49, R3.reuse, R49 ;  /* 0x0000003103317220 */ /* 0x040fe20000410000 */
[----:B------:R-:W-:Y:S01]  /*d890*/  MUFU.EX2 R158, R158 ;  /* 0x0000009e009e7308 */ /* 0x000fe20000000800 */
[C---:B------:R-:W-:Y:S02]  /*d8a0*/  FMUL.FTZ R50, R2.reuse, R50 ;  /* 0x0000003202327220 */ /* 0x040fe40000410000 */
[C---:B------:R-:W-:Y:S01]  /*d8b0*/  HMMA.16816.F32.BF16 R108, R12.reuse, R22, R108 ;  /* 0x000000160c6c723c */ /* 0x040fe2000004186c */
[----:B------:R-:W3:Y:S03]  /*d8c0*/  LDSM.16.MT88.4 R20, [R195+0x2100] ;  /* 0x00210000c314783b */ /* 0x000ee60000004200 */
[C---:B------:R-:W-:Y:S02]  /*d8d0*/  FMUL.FTZ R51, R2.reuse, R51 ;  /* 0x0000003302337220 */ /* 0x040fe40000410000 */
[C---:B------:R-:W-:Y:S01]  /*d8e0*/  FMUL.FTZ R52, R3.reuse, R52 ;  /* 0x0000003403347220 */ /* 0x040fe20000410000 */
[----:B------:R-:W1:Y:S01]  /*d8f0*/  MUFU.EX2 R161, R161 ;  /* 0x000000a100a17308 */ /* 0x000e620000000800 */
[C---:B-----5:R-:W-:Y:S04]  /*d900*/  HMMA.16816.F32.BF16 R112, R12.reuse, R24, R112 ;  /* 0x000000180c70723c */ /* 0x060fe80000041870 */
[C---:B------:R-:W-:Y:S02]  /*d910*/  FMUL.FTZ R53, R3.reuse, R53 ;  /* 0x0000003503357220 */ /* 0x040fe40000410000 */
[C---:B------:R-:W-:Y:S02]  /*d920*/  FMUL.FTZ R54, R2.reuse, R54 ;  /* 0x0000003602367220 */ /* 0x040fe40000410000 */
[C---:B------:R-:W-:Y:S01]  /*d930*/  HMMA.16816.F32.BF16 R116, R12.reuse, R26, R116 ;  /* 0x0000001a0c74723c */ /* 0x040fe20000041874 */
[----:B------:R-:W5:Y:S01]  /*d940*/  LDSM.16.MT88.4 R24, [R190+0x2100] ;  /* 0x00210000be18783b */ /* 0x000f620000004200 */
[----:B------:R-:W-:Y:S02]  /*d950*/  MUFU.EX2 R160, R160 ;  /* 0x000000a000a07308 */ /* 0x000fe40000000800 */
[C---:B------:R-:W-:Y:S02]  /*d960*/  FMUL.FTZ R55, R2.reuse, R55 ;  /* 0x0000003702377220 */ /* 0x040fe40000410000 */
[C---:B------:R-:W-:Y:S02]  /*d970*/  FMUL.FTZ R56, R3.reuse, R56 ;  /* 0x0000003803387220 */ /* 0x040fe40000410000 */
[C---:B------:R-:W-:Y:S01]  /*d980*/  FMUL.FTZ R57, R3.reuse, R57 ;  /* 0x0000003903397220 */ /* 0x040fe20000410000 */
[C---:B--2---:R-:W-:Y:S03]  /*d990*/  HMMA.16816.F32.BF16 R120, R12.reuse, R16, R120 ;  /* 0x000000100c78723c */ /* 0x044fe60000041878 */
[C---:B------:R-:W-:Y:S01]  /*d9a0*/  FMUL.FTZ R58, R2.reuse, R58 ;  /* 0x0000003a023a7220 */ /* 0x040fe20000410000 */
[----:B------:R-:W2:Y:S01]  /*d9b0*/  MUFU.EX2 R163, R163 ;  /* 0x000000a300a37308 */ /* 0x000ea20000000800 */
[C---:B------:R-:W-:Y:S02]  /*d9c0*/  FMUL.FTZ R59, R2.reuse, R59 ;  /* 0x0000003b023b7220 */ /* 0x040fe40000410000 */
[C---:B------:R-:W-:Y:S01]  /*d9d0*/  FMUL.FTZ R60, R3.reuse, R60 ;  /* 0x0000003c033c7220 */ /* 0x040fe20000410000 */
[C---:B------:R-:W-:Y:S01]  /*d9e0*/  HMMA.16816.F32.BF16 R124, R12.reuse, R18, R124 ;  /* 0x000000120c7c723c */ /* 0x040fe2000004187c */
[----:B------:R-:W1:Y:S03]  /*d9f0*/  LDSM.16.MT88.4 R16, [R189+0x2100] ;  /* 0x00210000bd10783b */ /* 0x000e660000004200 */
[C---:B------:R-:W-:Y:S02]  /*da00*/  FMUL.FTZ R61, R3.reuse, R61 ;  /* 0x0000003d033d7220 */ /* 0x040fe40000410000 */
[C---:B------:R-:W-:Y:S01]  /*da10*/  FMUL.FTZ R62, R2.reuse, R62 ;  /* 0x0000003e023e7220 */ /* 0x040fe20000410000 */
[----:B------:R-:W-:Y:S01]  /*da20*/  MUFU.EX2 R170, R170 ;  /* 0x000000aa00aa7308 */ /* 0x000fe20000000800 */
[C---:B---3--:R-:W-:Y:S04]  /*da30*/  HMMA.16816.F32.BF16 R36, R12.reuse, R20, R36 ;  /* 0x000000140c24723c */ /* 0x048fe80000041824 */
[C---:B------:R-:W-:Y:S02]  /*da40*/  FMUL.FTZ R63, R2.reuse, R63 ;  /* 0x0000003f023f7220 */ /* 0x040fe40000410000 */
[C---:B------:R-:W-:Y:S02]  /*da50*/  FMUL.FTZ R64, R3.reuse, R64 ;  /* 0x0000004003407220 */ /* 0x040fe40000410000 */
[C---:B------:R-:W-:Y:S01]  /*da60*/  HMMA.16816.F32.BF16 R40, R12.reuse, R22, R40 ;  /* 0x000000160c28723c */ /* 0x040fe20000041828 */
[----:B------:R-:W3:Y:S01]  /*da70*/  LDSM.16.MT88.4 R20, [R188+0x2100] ;  /* 0x00210000bc14783b */ /* 0x000ee20000004200 */
[----:B------:R-:W-:Y:S02]  /*da80*/  MUFU.EX2 R213, R213 ;  /* 0x000000d500d57308 */ /* 0x000fe40000000800 */
[C---:B------:R-:W-:Y:S02]  /*da90*/  FMUL.FTZ R65, R3.reuse, R65 ;  /* 0x0000004103417220 */ /* 0x040fe40000410000 */
[C---:B------:R-:W-:Y:S02]  /*daa0*/  FMUL.FTZ R66, R2.reuse, R66 ;  /* 0x0000004202427220 */ /* 0x040fe40000410000 */
[C---:B-----5:R-:W-:Y:S04]  /*dab0*/  HMMA.16816.F32.BF16 R44, R12.reuse, R24, R44 ;  /* 0x000000180c2c723c */ /* 0x060fe8000004182c */
[C---:B------:R-:W-:Y:S01]  /*dac0*/  FMUL.FTZ R67, R2.reuse, R67 ;  /* 0x0000004302437220 */ /* 0x040fe20000410000 */
[----:B------:R-:W-:Y:S01]  /*dad0*/  MUFU.EX2 R214, R214 ;  /* 0x000000d600d67308 */ /* 0x000fe20000000800 */
[C---:B------:R-:W-:Y:S02]  /*dae0*/  FMUL.FTZ R68, R3.reuse, R68 ;  /* 0x0000004403447220 */ /* 0x040fe40000410000 */
[C---:B------:R-:W-:Y:S01]  /*daf0*/  HMMA.16816.F32.BF16 R48, R12.reuse, R26, R48 ;  /* 0x0000001a0c30723c */ /* 0x040fe20000041830 */
[----:B------:R-:W5:Y:S03]  /*db00*/  LDSM.16.MT88.4 R24, [R195+0x4100] ;  /* 0x00410000c318783b */ /* 0x000f660000004200 */
        /* <DEDUP_REMOVED lines=12> */
[C---:B---3--:R-:W-:Y:S04]  /*dbd0*/  HMMA.16816.F32.BF16 R60, R12.reuse, R20, R60 ;  /* 0x000000140c3c723c */ /* 0x048fe8000004183c */
[C---:B------:R-:W-:Y:S02]  /*dbe0*/  FMUL.FTZ R77, R3.reuse, R77 ;  /* 0x0000004d034d7220 */ /* 0x040fe40000410000 */
[C---:B------:R-:W-:Y:S02]  /*dbf0*/  FMUL.FTZ R78, R2.reuse, R78 ;  /* 0x0000004e024e7220 */ /* 0x040fe40000410000 */
[C---:B------:R-:W-:Y:S01]  /*dc00*/  HMMA.16816.F32.BF16 R64, R12.reuse, R22, R64 ;  /* 0x000000160c40723c */ /* 0x040fe20000041840 */
[----:B------:R-:W3:Y:S03]  /*dc10*/  LDSM.16.MT88.4 R20, [R189+0x4100] ;  /* 0x00410000bd14783b */ /* 0x000ee60000004200 */
[C---:B------:R-:W-:Y:S02]  /*dc20*/  FMUL.FTZ R79, R2.reuse, R79 ;  /* 0x0000004f024f7220 */ /* 0x040fe40000410000 */
[C---:B------:R-:W-:Y:S02]  /*dc30*/  FMUL.FTZ R80, R3.reuse, R80 ;  /* 0x0000005003507220 */ /* 0x040fe40000410000 */
[C---:B-----5:R-:W-:Y:S04]  /*dc40*/  HMMA.16816.F32.BF16 R68, R12.reuse, R24, R68 ;  /* 0x000000180c44723c */ /* 0x060fe80000041844 */
[C---:B------:R-:W-:Y:S02]  /*dc50*/  FMUL.FTZ R81, R3.reuse, R81 ;  /* 0x0000005103517220 */ /* 0x040fe40000410000 */
[C---:B------:R-:W-:Y:S02]  /*dc60*/  FMUL.FTZ R82, R2.reuse, R82 ;  /* 0x0000005202527220 */ /* 0x040fe40000410000 */
[C---:B------:R-:W-:Y:S01]  /*dc70*/  HMMA.16816.F32.BF16 R72, R12.reuse, R26, R72 ;  /* 0x0000001a0c48723c */ /* 0x040fe20000041848 */
[----:B------:R-:W5:Y:S03]  /*dc80*/  LDSM.16.MT88.4 R24, [R188+0x4100] ;  /* 0x00410000bc18783b */ /* 0x000f660000004200 */
[C---:B------:R-:W-:Y:S02]  /*dc90*/  FMUL.FTZ R83, R2.reuse, R83 ;  /* 0x0000005302537220 */ /* 0x040fe40000410000 */
[C---:B------:R-:W-:Y:S02]  /*dca0*/  FMUL.FTZ R84, R3.reuse, R84 ;  /* 0x0000005403547220 */ /* 0x040fe40000410000 */
        /* <DEDUP_REMOVED lines=12> */
[C---:B------:R-:W-:Y:S03]  /*dd70*/  FMUL.FTZ R93, R3.reuse, R93 ;  /* 0x0000005d035d7220 */ /* 0x040fe60000410000 */
[C---:B------:R-:W-:Y:S01]  /*dd80*/  HMMA.16816.F32.BF16 R88, R12.reuse, R22, R88 ;  /* 0x000000160c58723c */ /* 0x040fe20000041858 */
[----:B------:R-:W3:Y:S02]  /*dd90*/  LDSM.16.MT88.4 R20, [R189+0x900] ;  /* 0x00090000bd14783b */ /* 0x000ee40000004200 */
[C---:B------:R-:W-:Y:S02]  /*dda0*/  FMUL.FTZ R94, R2.reuse, R94 ;  /* 0x0000005e025e7220 */ /* 0x040fe40000410000 */
[C---:B------:R-:W-:Y:S02]  /*ddb0*/  FMUL.FTZ R95, R2.reuse, R95 ;  /* 0x0000005f025f7220 */ /* 0x040fe40000410000 */
[C---:B------:R-:W-:Y:S02]  /*ddc0*/  FMUL.FTZ R96, R3.reuse, R96 ;  /* 0x0000006003607220 */ /* 0x040fe40000410000 */
[----:B------:R-:W-:Y:S03]  /*ddd0*/  FMUL.FTZ R97, R3, R97 ;  /* 0x0000006103617220 */ /* 0x000fe60000410000 */
[C---:B-----5:R-:W-:Y:S03]  /*dde0*/  HMMA.16816.F32.BF16 R92, R12.reuse, R24, R92 ;  /* 0x000000180c5c723c */ /* 0x060fe6000004185c */
[C---:B------:R-:W-:Y:S02]  /*ddf0*/  FMUL.FTZ R98, R2.reuse, R98 ;  /* 0x0000006202627220 */ /* 0x040fe40000410000 */
[----:B------:R-:W-:Y:S02]  /*de00*/  FMUL.FTZ R99, R2, R99 ;  /* 0x0000006302637220 */ /* 0x000fe40000410000 */
[--C-:B------:R-:W-:Y:S02]  /*de10*/  FFMA.FTZ R168, R168, c[0x0][0x2d0], -R155.reuse ;  /* 0x0000b400a8a87a23 */ /* 0x100fe4000001089b */
[--C-:B------:R-:W-:Y:S03]  /*de20*/  FFMA.FTZ R173, R166, c[0x0][0x2d0], -R155.reuse ;  /* 0x0000b400a6ad7a23 */ /* 0x100fe6000001089b */
[----:B------:R-:W-:Y:S01]  /*de30*/  HMMA.16816.F32.BF16 R96, R12, R26, R96 ;  /* 0x0000001a0c60723c */ /* 0x000fe20000041860 */
[----:B------:R-:W-:Y:S01]  /*de40*/  LDSM.16.MT88.4 R24, [R190+0x4900] ;  /* 0x00490000be18783b */ /* 0x000fe20000004200 */
[----:B------:R-:W-:Y:S01]  /*de50*/  MUFU.EX2 R168, R168 ;  /* 0x000000a800a87308 */ /* 0x000fe20000000800 */
[--C-:B------:R-:W-:Y:S02]  /*de60*/  FFMA.FTZ R164, R164, c[0x0][0x2d0], -R155.reuse ;  /* 0x0000b400a4a47a23 */ /* 0x100fe4000001089b */
[--C-:B------:R-:W-:Y:S02]  /*de70*/  FFMA.FTZ R175, R162, c[0x0][0x2d0], -R155.reuse ;  /* 0x0000b400a2af7a23 */ /* 0x100fe4000001089b */
[----:B------:R-:W-:Y:S01]  /*de80*/  F2FP.BF16.PACK_AB R12, R157, R154 ;  /* 0x0000009a9d0c723e */ /* 0x000fe200000010ff */
[--C-:B------:R-:W-:Y:S01]  /*de90*/  FFMA.FTZ R162, R171, c[0x0][0x2d0], -R140.reuse ;  /* 0x0000b400aba27a23 */ /* 0x100fe2000001088c */
[----:B----4-:R-:W-:Y:S03]  /*dea0*/  F2FP.BF16.PACK_AB R14, R159, R156 ;  /* 0x0000009c9f0e723e */ /* 0x010fe600000010ff */
[----:B------:R-:W-:Y:S01]  /*deb0*/  F2FP.BF16.PACK_AB R13, R161, R158 ;  /* 0x0000009ea10d723e */ /* 0x000fe200000010ff */
[--C-:B------:R-:W-:Y:S01]  /*dec0*/  FFMA.FTZ R171, R144, c[0x0][0x2d0], -R155.reuse ;  /* 0x0000b40090ab7a23 */ /* 0x100fe2000001089b */
[----:B--2---:R-:W-:Y:S01]  /*ded0*/  F2FP.BF16.PACK_AB R15, R163, R160 ;  /* 0x000000a0a30f723e */ /* 0x004fe200000010ff */
[--C-:B------:R-:W-:Y:S01]  /*dee0*/  FFMA.FTZ R169, R169, c[0x0][0x2d0], -R140.reuse ;  /* 0x0000b400a9a97a23 */ /* 0x100fe2000001088c */
[----:B------:R-:W2:Y:S01]  /*def0*/  MUFU.EX2 R173, R173 ;  /* 0x000000ad00ad7308 */ /* 0x000ea20000000800 */
[--C-:B------:R-:W-:Y:S02]  /*df00*/  FFMA.FTZ R166, R167, c[0x0][0x2d0], -R140.reuse ;  /* 0x0000b400a7a67a23 */ /* 0x100fe4000001088c */
[--C-:B------:R-:W-:Y:S02]  /*df10*/  FFMA.FTZ R167, R147, c[0x0][0x2d0], -R155.reuse ;  /* 0x0000b40093a77a23 */ /* 0x100fe4000001089b */
[C---:B-1----:R-:W-:Y:S01]  /*df20*/  HMMA.16816.F32.BF16 R4, R12.reuse, R16, R4 ;  /* 0x000000100c04723c */ /* 0x042fe20000041804 */
[----:B------:R-:W-:Y:S02]  /*df30*/  LDSM.16.MT88.4 R144, [R195+0x5900] ;  /* 0x00590000c390783b */ /* 0x000fe40000004200 */
[----:B------:R-:W-:Y:S02]  /*df40*/  FFMA.FTZ R155, R142, c[0x0][0x2d0], -R155 ;  /* 0x0000b4008e9b7a23 */ /* 0x000fe4000001089b */
[--C-:B------:R-:W-:Y:S01]  /*df50*/  FFMA.FTZ R165, R165, c[0x0][0x2d0], -R140.reuse ;  /* 0x0000b400a5a57a23 */ /* 0x100fe2000001088c */
[----:B------:R-:W-:Y:S01]  /*df60*/  MUFU.EX2 R164, R164 ;  /* 0x000000a400a47308 */ /* 0x000fe20000000800 */
[----:B------:R-:W-:Y:S01]  /*df70*/  FFMA.FTZ R140, R9, c[0x0][0x2d0], -R140 ;  /* 0x0000b400098c7a23 */ /* 0x000fe2000001088c */
[C---:B------:R-:W-:Y:S01]  /*df80*/  HMMA.16816.F32.BF16 R100, R12.reuse, R18, R100 ;  /* 0x000000120c64723c */ /* 0x040fe20000041864 */
[----:B------:R-:W1:Y:S03]  /*df90*/  LDSM.16.MT88.4 R16, [R188+0x2900] ;  /* 0x00290000bc10783b */ /* 0x000e660000004200 */
[----:B------:R-:W-:Y:S02]  /*dfa0*/  FFMA.FTZ R148, R3, R206, R148 ;  /* 0x000000ce03947223 */ /* 0x000fe40000010094 */
[----:B------:R-:W-:Y:S02]  /*dfb0*/  FFMA.FTZ R153, R2, R207, R153 ;  /* 0x000000cf02997223 */ /* 0x000fe40000010099 */
[C---:B------:R-:W-:Y:S01]  /*dfc0*/  HMMA.16816.F32.BF16 R104, R12.reuse, R28, R104 ;  /* 0x0000001c0c68723c */ /* 0x040fe20000041868 */
[----:B------:R4:W-:Y:S03]  /*dfd0*/  MUFU.EX2 R216, R140 ;  /* 0x0000008c00d87308 */ /* 0x0009e60000000800 */
[----:B------:R-:W-:Y:S02]  /*dfe0*/  FADD.FTZ R11, R11, R148 ;  /* 0x000000940b0b7221 */ /* 0x000fe40000010000 */
[----:B------:R-:W-:Y:S02]  /*dff0*/  FADD.FTZ R152, R152, R153 ;  /* 0x0000009998987221 */ /* 0x000fe40000010000 */
[C---:B------:R-:W-:Y:S01]  /*e000*/  HMMA.16816.F32.BF16 R108, R12.reuse, R30, R108 ;  /* 0x0000001e0c6c723c */ /* 0x040fe2000004186c */
[----:B------:R-:W-:Y:S02]  /*e010*/  LDSM.16.MT88.4 R28, [R189+0x4900] ;  /* 0x00490000bd1c783b */ /* 0x000fe40000004200 */
[----:B------:R-:W5:Y:S01]  /*e020*/  MUFU.EX2 R175, R175 ;  /* 0x000000af00af7308 */ /* 0x000f620000000800 */
[----:B------:R-:W-:Y:S02]  /*e030*/  FADD.FTZ R10, R10, R11 ;  /* 0x0000000b0a0a7221 */ /* 0x000fe40000010000 */
[----:B------:R-:W-:Y:S02]  /*e040*/  FADD.FTZ R3, R151, R152 ;  /* 0x0000009897037221 */ /* 0x000fe40000010000 */
[C---:B---3--:R-:W-:Y:S04]  /*e050*/  HMMA.16816.F32.BF16 R112, R12.reuse, R20, R112 ;  /* 0x000000140c70723c */ /* 0x048fe80000041870 */
[----:B------:R-:W-:Y:S01]  /*e060*/  FADD.FTZ R149, R149, R10 ;  /* 0x0000000a95957221 */ /* 0x000fe20000010000 */
[----:B------:R-:W-:Y:S01]  /*e070*/  MUFU.EX2 R162, R162 ;  /* 0x000000a200a27308 */ /* 0x000fe20000000800 */
[----:B------:R-:W-:Y:S02]  /*e080*/  FADD.FTZ R3, R150, R3 ;  /* 0x0000000396037221 */ /* 0x000fe40000010000 */
[C---:B------:R-:W-:Y:S01]  /*e090*/  HMMA.16816.F32.BF16 R116, R12.reuse, R22, R116 ;  /* 0x000000160c74723c */ /* 0x040fe20000041874 */
[----:B------:R-:W3:Y:S03]  /*e0a0*/  LDSM.16.MT88.4 R20, [R195+0x4900] ;  /* 0x00490000c314783b */ /* 0x000ee60000004200 */
[----:B------:R-:W-:Y:S02]  /*e0b0*/  FADD.FTZ R154, R154, R149 ;  /* 0x000000959a9a7221 */ /* 0x000fe40000010000 */
[----:B------:R-:W-:Y:S01]  /*e0c0*/  FADD.FTZ R158, R158, R3 ;  /* 0x000000039e9e7221 */ /* 0x000fe20000010000 */
[----:B------:R-:W1:Y:S01]  /*e0d0*/  MUFU.EX2 R169, R169 ;  /* 0x000000a900a97308 */ /* 0x000e620000000800 */
[C---:B------:R-:W-:Y:S01]  /*e0e0*/  HMMA.16816.F32.BF16 R120, R12.reuse, R32, R120 ;  /* 0x000000200c78723c */ /* 0x040fe20000041878 */
[----:B----4-:R-:W-:Y:S03]  /*e0f0*/  LDSM.16.MT88.4 R140, [R188+0x3900] ;  /* 0x00390000bc8c783b */ /* 0x010fe60000004200 */
[----:B------:R-:W-:Y:S01]  /*e100*/  MOV R3, R0 ;  /* 0x0000000000037202 */ /* 0x000fe20000000f00 */
[----:B------:R-:W-:Y:S02]  /*e110*/  FADD.FTZ R157, R157, R154 ;  /* 0x0000009a9d9d7221 */ /* 0x000fe40000010000 */
[----:B------:R-:W-:Y:S01]  /*e120*/  FADD.FTZ R161, R161, R158 ;  /* 0x0000009ea1a17221 */ /* 0x000fe20000010000 */
[C---:B------:R-:W-:Y:S01]  /*e130*/  HMMA.16816.F32.BF16 R124, R12.reuse, R34, R124 ;  /* 0x000000220c7c723c */ /* 0x040fe2000004187c */
[----:B------:R-:W-:Y:S01]  /*e140*/  LDSM.16.MT88.4 R32, [R190+0x1100] ;  /* 0x00110000be20783b */ /* 0x000fe20000004200 */
[----:B------:R-:W-:Y:S02]  /*e150*/  MUFU.EX2 R166, R166 ;  /* 0x000000a600a67308 */ /* 0x000fe40000000800 */
[----:B------:R-:W-:Y:S02]  /*e160*/  FADD.FTZ R156, R156, R157 ;  /* 0x0000009d9c9c7221 */ /* 0x000fe40000010000 */
[----:B------:R-:W-:Y:S02]  /*e170*/  FADD.FTZ R160, R160, R161 ;  /* 0x000000a1a0a07221 */ /* 0x000fe40000010000 */
[C---:B------:R-:W-:Y:S04]  /*e180*/  HMMA.16816.F32.BF16 R36, R12.reuse, R128, R36 ;  /* 0x000000800c24723c */ /* 0x040fe80000041824 */
[----:B------:R-:W4:Y:S01]  /*e190*/  MUFU.EX2 R165, R165 ;  /* 0x000000a500a57308 */ /* 0x000f220000000800 */
[----:B------:R-:W-:Y:S02]  /*e1a0*/  FADD.FTZ R159, R159, R156 ;  /* 0x0000009c9f9f7221 */ /* 0x000fe40000010000 */
[----:B------:R-:W-:Y:S01]  /*e1b0*/  FADD.FTZ R163, R163, R160 ;  /* 0x000000a0a3a37221 */ /* 0x000fe20000010000 */
[C---:B------:R-:W-:Y:S01]  /*e1c0*/  HMMA.16816.F32.BF16 R40, R12.reuse, R130, R40 ;  /* 0x000000820c28723c */ /* 0x040fe20000041828 */
[----:B------:R-:W-:Y:S05]  /*e1d0*/  LDSM.16.MT88.4 R128, [R188+0x1100] ;  /* 0x00110000bc80783b */ /* 0x000fea0000004200 */
[----:B------:R-:W1:Y:S02]  /*e1e0*/  MUFU.EX2 R167, R167 ;  /* 0x000000a700a77308 */ /* 0x000e640000000800 */
[C---:B------:R-:W-:Y:S08]  /*e1f0*/  HMMA.16816.F32.BF16 R44, R12.reuse, R132, R44 ;  /* 0x000000840c2c723c */ /* 0x040ff0000004182c */
[C---:B------:R-:W-:Y:S01]  /*e200*/  HMMA.16816.F32.BF16 R48, R12.reuse, R134, R48 ;  /* 0x000000860c30723c */ /* 0x040fe20000041830 */
[----:B------:R-:W-:Y:S01]  /*e210*/  LDSM.16.MT88.4 R132, [R190+0x3100] ;  /* 0x00310000be84783b */ /* 0x000fe20000004200 */
[----:B------:R-:W-:Y:S06]  /*e220*/  MUFU.EX2 R171, R171 ;  /* 0x000000ab00ab7308 */ /* 0x000fec0000000800 */
[C---:B------:R-:W-:Y:S04]  /*e230*/  HMMA.16816.F32.BF16 R52, R12.reuse, R136, R52 ;  /* 0x000000880c34723c */ /* 0x040fe80000041834 */
[----:B------:R-:W2:Y:S04]  /*e240*/  MUFU.EX2 R174, R155 ;  /* 0x0000009b00ae7308 */ /* 0x000ea80000000800 */
        /* <DEDUP_REMOVED lines=10> */
[----:B------:R-:W3:Y:S07]  /*e2f0*/  LDSM.16.MT88.4 R24, [R189+0x1100] ;  /* 0x00110000bd18783b */ /* 0x000eee0000004200 */
[C---:B------:R-:W-:Y:S08]  /*e300*/  HMMA.16816.F32.BF16 R84, R12.reuse, R28, R84 ;  /* 0x0000001c0c54723c */ /* 0x040ff00000041854 */
[C---:B------:R-:W-:Y:S01]  /*e310*/  HMMA.16816.F32.BF16 R88, R12.reuse, R30, R88 ;  /* 0x0000001e0c58723c */ /* 0x040fe20000041858 */
[----:B------:R-:W3:Y:S07]  /*e320*/  LDSM.16.MT88.4 R28, [R195+0x3100] ;  /* 0x00310000c31c783b */ /* 0x000eee0000004200 */
[C---:B-1----:R-:W-:Y:S08]  /*e330*/  HMMA.16816.F32.BF16 R92, R12.reuse, R16, R92 ;  /* 0x000000100c5c723c */ /* 0x042ff0000004185c */
[----:B------:R-:W-:Y:S01]  /*e340*/  HMMA.16816.F32.BF16 R96, R12, R18, R96 ;  /* 0x000000120c60723c */ /* 0x000fe20000041860 */
[----:B------:R-:W1:Y:S06]  /*e350*/  LDSM.16.MT88.4 R16, [R188+0x3100] ;  /* 0x00310000bc10783b */ /* 0x000e6c0000004200 */
[----:B--2---:R-:W-:Y:S01]  /*e360*/  F2FP.BF16.PACK_AB R12, R173, R168 ;  /* 0x000000a8ad0c723e */ /* 0x004fe200000010ff */
[----:B------:R-:W-:Y:S01]  /*e370*/  FADD.FTZ R168, R168, R159 ;  /* 0x0000009fa8a87221 */ /* 0x000fe20000010000 */
[----:B-----5:R-:W-:Y:S03]  /*e380*/  F2FP.BF16.PACK_AB R14, R175, R164 ;  /* 0x000000a4af0e723e */ /* 0x020fe600000010ff */
[----:B------:R-:W-:Y:S01]  /*e390*/  F2FP.BF16.PACK_AB R13, R169, R162 ;  /* 0x000000a2a90d723e */ /* 0x000fe200000010ff */
[----:B------:R-:W-:Y:S01]  /*e3a0*/  FADD.FTZ R162, R162, R163 ;  /* 0x000000a3a2a27221 */ /* 0x000fe20000010000 */
[----:B----4-:R-:W-:Y:S01]  /*e3b0*/  F2FP.BF16.PACK_AB R15, R165, R166 ;  /* 0x000000a6a50f723e */ /* 0x010fe200000010ff */
[----:B------:R-:W-:Y:S02]  /*e3c0*/  FADD.FTZ R173, R173, R168 ;  /* 0x000000a8adad7221 */ /* 0x000fe40000010000 */
[----:B------:R-:W-:Y:S02]  /*e3d0*/  FADD.FTZ R169, R169, R162 ;  /* 0x000000a2a9a97221 */ /* 0x000fe40000010000 */
[----:B------:R-:W-:Y:S02]  /*e3e0*/  FADD.FTZ R164, R164, R173 ;  /* 0x000000ada4a47221 */ /* 0x000fe40000010000 */
[C---:B---3--:R-:W-:Y:S03]  /*e3f0*/  HMMA.16816.F32.BF16 R4, R12.reuse, R20, R4 ;  /* 0x000000140c04723c */ /* 0x048fe60000041804 */
[----:B------:R-:W-:Y:S02]  /*e400*/  FADD.FTZ R2, R166, R169 ;  /* 0x000000a9a6027221 */ /* 0x000fe40000010000 */
[----:B------:R-:W-:Y:S02]  /*e410*/  FADD.FTZ R164, R175, R164 ;  /* 0x000000a4afa47221 */ /* 0x000fe40000010000 */
[----:B------:R-:W-:Y:S01]  /*e420*/  FADD.FTZ R2, R165, R2 ;  /* 0x00000002a5027221 */ /* 0x000fe20000010000 */
[C---:B------:R-:W-:Y:S01]  /*e430*/  HMMA.16816.F32.BF16 R100, R12.reuse, R22, R100 ;  /* 0x000000160c64723c */ /* 0x040fe20000041864 */
[----:B------:R-:W2:Y:S07]  /*e440*/  LDSM.16.MT88.4 R20, [R195+0x5100] ;  /* 0x00510000c314783b */ /* 0x000eae0000004200 */
[C---:B------:R-:W-:Y:S08]  /*e450*/  HMMA.16816.F32.BF16 R104, R12.reuse, R32, R104 ;  /* 0x000000200c68723c */ /* 0x040ff00000041868 */
[C---:B------:R-:W-:Y:S01]  /*e460*/  HMMA.16816.F32.BF16 R108, R12.reuse, R34, R108 ;  /* 0x000000220c6c723c */ /* 0x040fe2000004186c */
[----:B------:R-:W-:Y:S07]  /*e470*/  LDSM.16.MT88.4 R32, [R188+0x1900] ;  /* 0x00190000bc20783b */ /* 0x000fee0000004200 */
[C---:B------:R-:W-:Y:S08]  /*e480*/  HMMA.16816.F32.BF16 R112, R12.reuse, R24, R112 ;  /* 0x000000180c70723c */ /* 0x040ff00000041870 */
[C---:B------:R-:W-:Y:S01]  /*e490*/  HMMA.16816.F32.BF16 R116, R12.reuse, R26, R116 ;  /* 0x0000001a0c74723c */ /* 0x040fe20000041874 */
[----:B------:R-:W3:Y:S07]  /*e4a0*/  LDSM.16.MT88.4 R24, [R190+0x5100] ;  /* 0x00510000be18783b */ /* 0x000eee0000004200 */
[C---:B------:R-:W-:Y:S08]  /*e4b0*/  HMMA.16816.F32.BF16 R120, R12.reuse, R128, R120 ;  /* 0x000000800c78723c */ /* 0x040ff00000041878 */
[C---:B------:R-:W-:Y:S08]  /*e4c0*/  HMMA.16816.F32.BF16 R124, R12.reuse, R130, R124 ;  /* 0x000000820c7c723c */ /* 0x040ff0000004187c */
[C---:B------:R-:W-:Y:S08]  /*e4d0*/  HMMA.16816.F32.BF16 R36, R12.reuse, R28, R36 ;  /* 0x0000001c0c24723c */ /* 0x040ff00000041824 */
[C---:B------:R-:W-:Y:S01]  /*e4e0*/  HMMA.16816.F32.BF16 R40, R12.reuse, R30, R40 ;  /* 0x0000001e0c28723c */ /* 0x040fe20000041828 */
[----:B------:R-:W4:Y:S07]  /*e4f0*/  LDSM.16.MT88.4 R28, [R189+0x5100] ;  /* 0x00510000bd1c783b */ /* 0x000f2e0000004200 */
        /* <DEDUP_REMOVED lines=15> */
[C---:B----4-:R-:W-:Y:S08]  /*e5f0*/  HMMA.16816.F32.BF16 R84, R12.reuse, R28, R84 ;  /* 0x0000001c0c54723c */ /* 0x050ff00000041854 */
[C---:B------:R-:W-:Y:S01]  /*e600*/  HMMA.16816.F32.BF16 R88, R12.reuse, R30, R88 ;  /* 0x0000001e0c58723c */ /* 0x040fe20000041858 */
[----:B------:R-:W4:Y:S07]  /*e610*/  LDSM.16.MT88.4 R28, [R189+0x1900] ;  /* 0x00190000bd1c783b */ /* 0x000f2e0000004200 */
[C---:B-1----:R-:W-:Y:S08]  /*e620*/  HMMA.16816.F32.BF16 R92, R12.reuse, R16, R92 ;  /* 0x000000100c5c723c */ /* 0x042ff0000004185c */
[----:B------:R-:W-:Y:S01]  /*e630*/  HMMA.16816.F32.BF16 R96, R12, R18, R96 ;  /* 0x000000120c60723c */ /* 0x000fe20000041860 */
[----:B------:R-:W1:Y:S06]  /*e640*/  LDSM.16.MT88.4 R16, [R189+0x3900] ;  /* 0x00390000bd10783b */ /* 0x000e6c0000004200 */
[----:B------:R-:W-:Y:S01]  /*e650*/  F2FP.BF16.PACK_AB R12, R170, R167 ;  /* 0x000000a7aa0c723e */ /* 0x000fe200000010ff */
[----:B------:R-:W-:Y:S01]  /*e660*/  FADD.FTZ R167, R167, R164 ;  /* 0x000000a4a7a77221 */ /* 0x000fe20000010000 */
[----:B------:R-:W-:Y:S03]  /*e670*/  F2FP.BF16.PACK_AB R14, R174, R171 ;  /* 0x000000abae0e723e */ /* 0x000fe600000010ff */
[----:B------:R-:W-:Y:S01]  /*e680*/  F2FP.BF16.PACK_AB R13, R214, R213 ;  /* 0x000000d5d60d723e */ /* 0x000fe200000010ff */
[----:B------:R-:W-:Y:S01]  /*e690*/  FADD.FTZ R213, R213, R2 ;  /* 0x00000002d5d57221 */ /* 0x000fe20000010000 */
[----:B------:R-:W-:Y:S01]  /*e6a0*/  F2FP.BF16.PACK_AB R15, R216, R215 ;  /* 0x000000d7d80f723e */ /* 0x000fe200000010ff */
[----:B------:R-:W-:Y:S01]  /*e6b0*/  FADD.FTZ R170, R170, R167 ;  /* 0x000000a7aaaa7221 */ /* 0x000fe20000010000 */
[----:B------:R-:W-:Y:S01]  /*e6c0*/  MOV R2, R8 ;  /* 0x0000000800027202 */ /* 0x000fe20000000f00 */
[----:B------:R-:W-:Y:S02]  /*e6d0*/  FADD.FTZ R214, R214, R213 ;  /* 0x000000d5d6d67221 */ /* 0x000fe40000010000 */
[----:B------:R-:W-:Y:S02]  /*e6e0*/  FADD.FTZ R171, R171, R170 ;  /* 0x000000aaabab7221 */ /* 0x000fe40000010000 */
[C---:B--2---:R-:W-:Y:S01]  /*e6f0*/  HMMA.16816.F32.BF16 R128, R12.reuse, R20, R4 ;  /* 0x000000140c80723c */ /* 0x044fe20000041804 */
[----:B------:R-:W2:Y:S02]  /*e700*/  LDSM.16.MT88.4 R4, [R190+0x5900] ;  /* 0x00590000be04783b */ /* 0x000ea40000004200 */
[----:B------:R-:W-:Y:S02]  /*e710*/  FADD.FTZ R207, R215, R214 ;  /* 0x000000d6d7cf7221 */ /* 0x000fe40000010000 */
[----:B------:R-:W-:Y:S02]  /*e720*/  FADD.FTZ R206, R174, R171 ;  /* 0x000000abaece7221 */ /* 0x000fe40000010000 */
[----:B------:R-:W-:Y:S01]  /*e730*/  FADD.FTZ R207, R216, R207 ;  /* 0x000000cfd8cf7221 */ /* 0x000fe20000010000 */
[C---:B------:R-:W-:Y:S01]  /*e740*/  HMMA.16816.F32.BF16 R100, R12.reuse, R22, R100 ;  /* 0x000000160c64723c */ /* 0x040fe20000041864 */
[----:B------:R-:W5:Y:S07]  /*e750*/  LDSM.16.MT88.4 R20, [R189+0x5900] ;  /* 0x00590000bd14783b */ /* 0x000f6e0000004200 */
[C---:B---3--:R-:W-:Y:S08]  /*e760*/  HMMA.16816.F32.BF16 R104, R12.reuse, R24, R104 ;  /* 0x000000180c68723c */ /* 0x048ff00000041868 */
        /* <DEDUP_REMOVED lines=16> */
[C---:B--2---:R-:W-:Y:S08]  /*e870*/  HMMA.16816.F32.BF16 R76, R12.reuse, R4, R76 ;  /* 0x000000040c4c723c */ /* 0x044ff0000004184c */
[C---:B------:R-:W-:Y:S08]  /*e880*/  HMMA.16816.F32.BF16 R80, R12.reuse, R6, R80 ;  /* 0x000000060c50723c */ /* 0x040ff00000041850 */
[C---:B-----5:R-:W-:Y:S08]  /*e890*/  HMMA.16816.F32.BF16 R84, R12.reuse, R20, R84 ;  /* 0x000000140c54723c */ /* 0x060ff00000041854 */
[C---:B------:R-:W-:Y:S08]  /*e8a0*/  HMMA.16816.F32.BF16 R88, R12.reuse, R22, R88 ;  /* 0x000000160c58723c */ /* 0x040ff00000041858 */
[C---:B-1----:R-:W-:Y:S08]  /*e8b0*/  HMMA.16816.F32.BF16 R92, R12.reuse, R16, R92 ;  /* 0x000000100c5c723c */ /* 0x042ff0000004185c */
[----:B------:R-:W-:Y:S01]  /*e8c0*/  HMMA.16816.F32.BF16 R96, R12, R18, R96 ;  /* 0x000000120c60723c */ /* 0x000fe20000041860 */
[----:B------:R-:W-:-:S07]  /*e8d0*/  @P0 BRA `(.L_x_1906) ;  /* 0xffffca0000000947 */ /* 0x000fce000383ffff */
.L_x_1896:
        /* <DEDUP_REMOVED lines=122> */
.L_x_1864:
        /* <DEDUP_REMOVED lines=34> */
[----:B------:R-:W-:-:S02]  /*f2a0*/  LOP3.LUT R11, R14, 0xffffffe0, RZ, 0xc0, !PT ;  /* 0xffffffe00e0b7812 */ /* 0x000fc400078ec0ff */
[-C--:B------:R-:W-:Y:S02]  /*f2b0*/  LEA.HI R4, R3, R0.reuse, RZ, 0x3 ;  /* 0x0000000003047211 */ /* 0x080fe400078f18ff */
[----:B------:R-:W-:Y:S01]  /*f2c0*/  SHF.R.S32.HI R21, RZ, 0x2, R13 ;  /* 0x00000002ff157819 */ /* 0x000fe2000001140d */
[----:B------:R-:W-:Y:S01]  /*f2d0*/  IMAD.IADD R10, R0, 0x1, -R11 ;  /* 0x00000001000a7824 */ /* 0x000fe200078e0a0b */
[----:B------:R-:W-:Y:S01]  /*f2e0*/  SHF.R.S32.HI R8, RZ, 0x1f, R13 ;  /* 0x0000001fff087819 */ /* 0x000fe2000001140d */
[----:B------:R-:W2:Y:S01]  /*f2f0*/  S2R R11, SR_CTAID.X ;  /* 0x00000000000b7919 */ /* 0x000ea20000002500 */
[----:B------:R-:W-:Y:S02]  /*f300*/  LOP3.LUT R13, R13, 0xfffffffc, RZ, 0xc0, !PT ;  /* 0xfffffffc0d0d7812 */ /* 0x000fe400078ec0ff */
[----:B------:R-:W-:Y:S02]  /*f310*/  LOP3.LUT R17, R4, 0xfffffff8, RZ, 0xc0, !PT ;  /* 0xfffffff804117812 */ /* 0x000fe400078ec0ff */
[----:B-1----:R-:W-:-:S02]  /*f320*/  LEA.HI R2, R3, R0, RZ, 0x6 ;  /* 0x0000000003027211 */ /* 0x002fc400078f30ff */
[----:B------:R-:W-:Y:S01]  /*f330*/  LEA.HI R3, R8, R21, RZ, 0x3 ;  /* 0x0000001508037211 */ /* 0x000fe200078f18ff */
[C---:B------:R-:W-:Y:S01]  /*f340*/  IMAD.IADD R8, R0.reuse, 0x1, -R13 ;  /* 0x0000000100087824 */ /* 0x040fe200078e0a0d */
[----:B------:R-:W-:Y:S01]  /*f350*/  SHF.R.S32.HI R13, RZ, 0x1f, R22 ;  /* 0x0000001fff0d7819 */ /* 0x000fe20000011416 */
[----:B------:R-:W-:Y:S01]  /*f360*/  IMAD.IADD R17, R0, 0x1, -R17 ;  /* 0x0000000100117824 */ /* 0x000fe200078e0a11 */
[----:B------:R-:W-:Y:S02]  /*f370*/  LOP3.LUT R0, R3, 0xfffffff8, RZ, 0xc0, !PT ;  /* 0xfffffff803007812 */ /* 0x000fe400078ec0ff */
[----:B------:R-:W-:Y:S02]  /*f380*/  SHF.R.S32.HI R3, RZ, 0x1f, R10 ;  /* 0x0000001fff037819 */ /* 0x000fe4000001140a */
[----:B------:R-:W-:Y:S01]  /*f390*/  LOP3.LUT P4, RZ, R10, 0x3, RZ, 0xc0, !PT ;  /* 0x000000030aff7812 */ /* 0x000fe2000788c0ff */
        /* <DEDUP_REMOVED lines=8> */
[----:B------:R-:W-:Y:S01]  /*f420*/  IMAD R13, R22, c[0x0][0x3f4], R13 ;  /* 0x0000fd00160d7a24 */ /* 0x000fe200078e020d */
[----:B------:R-:W-:Y:S01]  /*f430*/  LEA.HI R0, R0, R15, RZ, 0x3 ;  /* 0x0000000f00007211 */ /* 0x000fe200078f18ff */
[----:B------:R-:W-:Y:S01]  /*f440*/  IMAD.WIDE.U32 R22, R22, c[0x0][0x3f0], R18 ;  /* 0x0000fc0016167a25 */ /* 0x000fe200078e0012 */
[----:B------:R-:W-:-:S02]  /*f450*/  LEA.HI R27, R8, R8, RZ, 0x1 ;  /* 0x00000008081b7211 */ /* 0x000fc400078f08ff */
[----:B------:R-:W-:Y:S01]  /*f460*/  LOP3.LUT R0, R0, 0xffffff8, RZ, 0xc0, !PT ;  /* 0x0ffffff800007812 */ /* 0x000fe200078ec0ff */
[----:B------:R-:W-:Y:S01]  /*f470*/  IMAD.SHL.U32 R16, R4, 0x40, RZ ;  /* 0x0000004004107824 */ /* 0x000fe200078e00ff */
[----:B------:R-:W-:Y:S01]  /*f480*/  R2P PR, R21, 0x6 ;  /* 0x0000000615007804 */ /* 0x000fe20000000000 */
[----:B------:R-:W-:Y:S01]  /*f490*/  IMAD R18, R17, 0x20, R4 ;  /* 0x0000002011127824 */ /* 0x000fe200078e0204 */
[----:B------:R-:W-:Y:S01]  /*f4a0*/  LOP3.LUT R20, R21, 0x1, RZ, 0xc0, !PT ;  /* 0x0000000115147812 */ /* 0x000fe200078ec0ff */
[----:B------:R-:W-:Y:S01]  /*f4b0*/  IMAD.SHL.U32 R3, R17, 0x8, RZ ;  /* 0x0000000811037824 */ /* 0x000fe200078e00ff */
[----:B------:R-:W-:Y:S01]  /*f4c0*/  LOP3.LUT R16, R16, 0x1c0, RZ, 0xc0, !PT ;  /* 0x000001c010107812 */ /* 0x000fe200078ec0ff */
[----:B--2---:R-:W-:Y:S01]  /*f4d0*/  IMAD R18, R11, 0x80, R18 ;  /* 0x000000800b127824 */ /* 0x004fe200078e0212 */
[----:B------:R-:W-:Y:S01]  /*f4e0*/  LOP3.LUT R27, R27, 0x1ffffffe, RZ, 0xc0, !PT ;  /* 0x1ffffffe1b1b7812 */ /* 0x000fe200078ec0ff */
[----:B------:R-:W-:Y:S01]  /*f4f0*/  IMAD.IADD R19, R15, 0x1, -R0 ;  /* 0x000000010f137824 */ /* 0x000fe200078e0a00 */
[----:B------:R-:W-:Y:S01]  /*f500*/  SHF.R.U32.HI R0, RZ, 0x3, R16 ;  /* 0x00000003ff007819 */ /* 0x000fe20000011610 */
[----:B------:R-:W-:Y:S01]  /*f510*/  IMAD.SHL.U32 R21, R21, 0x40, RZ ;  /* 0x0000004015157824 */ /* 0x000fe200078e00ff */
[----:B------:R-:W-:Y:S01]  /*f520*/  LOP3.LUT R17, R16, 0x38, R3, 0xf8, !PT ;  /* 0x0000003810117812 */ /* 0x000fe200078ef803 */
[----:B------:R-:W-:Y:S01]  /*f530*/  @P0 IMAD.HI.U32 R16, R18, c[0x0][0x4ec], RZ ;  /* 0x00013b0012100a27 */ /* 0x000fe200078e00ff */
[----:B------:R-:W-:-:S02]  /*f540*/  SHF.R.S32.HI R10, RZ, 0x2, R10 ;  /* 0x00000002ff0a7819 */ /* 0x000fc4000001140a */
[----:B------:R-:W-:Y:S01]  /*f550*/  LOP3.LUT R0, R17, R0, RZ, 0x3c, !PT ;  /* 0x0000000011007212 */ /* 0x000fe200078e3cff */
[----:B------:R-:W-:Y:S01]  /*f560*/  IMAD.IADD R23, R23, 0x1, R13 ;  /* 0x0000000117177824 */ /* 0x000fe200078e020d */
[----:B------:R-:W-:Y:S01]  /*f570*/  LOP3.LUT R21, R21, 0x1c0, RZ, 0xc0, !PT ;  /* 0x000001c015157812 */ /* 0x000fe200078ec0ff */
[----:B------:R-:W-:Y:S01]  /*f580*/  IMAD.SHL.U32 R13, R2, 0x8, RZ ;  /* 0x00000008020d7824 */ /* 0x000fe200078e00ff */
[----:B------:R-:W-:Y:S01]  /*f590*/  ISETP.NE.U32.AND P3, PT, R20, 0x1, PT ;  /* 0x000000011400780c */ /* 0x000fe20003f65070 */
[----:B------:R-:W-:Y:S01]  /*f5a0*/  IMAD.MOV.U32 R17, RZ, RZ, R18 ;  /* 0x000000ffff117224 */ /* 0x000fe200078e0012 */
[----:B------:R-:W-:Y:S01]  /*f5b0*/  @P0 SHF.R.U32.HI R17, RZ, c[0x0][0x4f0], R16 ;  /* 0x00013c00ff110a19 */ /* 0x000fe20000011610 */
[----:B------:R-:W-:Y:S01]  /*f5c0*/  IMAD R15, R15, 0x200, R8 ;  /* 0x000002000f0f7824 */ /* 0x000fe200078e0208 */
[----:B------:R-:W-:Y:S01]  /*f5d0*/  LOP3.LUT R13, R0, 0x7ffffe00, R13, 0xf8, !PT ;  /* 0x7ffffe00000d7812 */ /* 0x000fe200078ef80d */
[----:B------:R-:W-:Y:S01]  /*f5e0*/  IMAD.IADD R8, R8, 0x1, -R27 ;  /* 0x0000000108087824 */ /* 0x000fe200078e0a1b */
[--C-:B------:R-:W-:Y:S01]  /*f5f0*/  SHF.R.S32.HI R0, RZ, 0x1f, R17.reuse ;  /* 0x0000001fff007819 */ /* 0x100fe20000011411 */
[----:B------:R-:W-:Y:S01]  /*f600*/  IMAD R10, R19, 0x10, R10 ;  /* 0x00000010130a7824 */ /* 0x000fe200078e020a */
[----:B------:R-:W-:Y:S01]  /*f610*/  LEA.HI R2, R21, R21, RZ, 0x1d ;  /* 0x0000001515027211 */ /* 0x000fe200078fe8ff */
[----:B------:R-:W-:Y:S01]  /*f620*/  IMAD.MOV R19, RZ, RZ, -R17 ;  /* 0x000000ffff137224 */ /* 0x000fe200078e0a11 */
[----:B------:R-:W-:Y:S01]  /*f630*/  F2FP.BF16.PACK_AB R108, R109, R108 ;  /* 0x0000006c6d6c723e */ /* 0x000fe200000010ff */
[----:B------:R-:W-:Y:S01]  /*f640*/  IMAD R8, R8, 0x8, R10 ;  /* 0x0000000808087824 */ /* 0x000fe200078e020a */
[----:B------:R-:W-:Y:S01]  /*f650*/  F2FP.BF16.PACK_AB R110, R111, R110 ;  /* 0x0000006e6f6e723e */ /* 0x000fe200000010ff */
[----:B------:R-:W-:Y:S01]  /*f660*/  IMAD R0, R0, c[0x0][0x3e0], RZ ;  /* 0x0000f80000007a24 */ /* 0x000fe200078e02ff */
[----:B------:R-:W-:Y:S01]  /*f670*/  F2FP.BF16.PACK_AB R112, R113, R112 ;  /* 0x000000707170723e */ /* 0x000fe200000010ff */
[----:B------:R-:W-:Y:S01]  /*f680*/  IMAD R8, R11, 0x80, R8 ;  /* 0x000000800b087824 */ /* 0x000fe200078e0208 */
[----:B------:R-:W-:Y:S01]  /*f690*/  F2FP.BF16.PACK_AB R114, R115, R114 ;  /* 0x000000727372723e */ /* 0x000fe200000010ff */
[----:B------:R-:W-:Y:S01]  /*f6a0*/  IMAD.U32 R2, R15, 0x2, R2 ;  /* 0x000000020f027824 */ /* 0x000fe200078e0002 */
        /* <DEDUP_REMOVED lines=11> */
[----:B------:R-:W-:Y:S01]  /*f760*/  IMAD.SHL.U32 R27, R2, 0x2, RZ ;  /* 0x00000002021b7824 */ /* 0x000fe200078e00ff */
[----:B------:R-:W-:Y:S01]  /*f770*/  BAR.SYNC.DEFER_BLOCKING 0x1, 0x100 ;  /* 0x0044000000007b1d */ /* 0x000fe20000010000 */
[----:B------:R-:W-:Y:S01]  /*f780*/  IMAD.MOV.U32 R21, RZ, RZ, R8 ;  /* 0x000000ffff157224 */ /* 0x000fe200078e0008 */
[----:B------:R-:W-:Y:S01]  /*f790*/  @P0 SHF.R.U32.HI R21, RZ, c[0x0][0x4f0], R0 ;  /* 0x00013c00ff150a19 */ /* 0x000fe20000011600 */
[----:B------:R-:W-:Y:S01]  /*f7a0*/  IMAD R19, R19, c[0x0][0x4e8], R18 ;  /* 0x00013a0013137a24 */ /* 0x000fe200078e0212 */
[----:B------:R-:W-:Y:S01]  /*f7b0*/  IADD3 R0, R27, 0x80, RZ ;  /* 0x000000801b007810 */ /* 0x000fe20007ffe0ff */
[----:B------:R-:W-:Y:S01]  /*f7c0*/  IMAD.IADD R23, R23, 0x1, R17 ;  /* 0x0000000117177824 */ /* 0x000fe200078e0211 */
[----:B------:R-:W-:Y:S01]  /*f7d0*/  SHF.R.S32.HI R15, RZ, 0x1f, R21 ;  /* 0x0000001fff0f7819 */ /* 0x000fe20000011415 */
[----:B------:R-:W-:Y:S01]  /*f7e0*/  IMAD.SHL.U32 R34, R13, 0x2, RZ ;  /* 0x000000020d227824 */ /* 0x000fe200078e00ff */
[----:B------:R-:W-:-:S02]  /*f7f0*/  IADD3 R24, P0, R21, R24, RZ ;  /* 0x0000001815187210 */ /* 0x000fc40007f1e0ff */
[----:B------:R-:W-:Y:S02]  /*f800*/  IADD3 R17, R27, 0x70, RZ ;  /* 0x000000701b117810 */ /* 0x000fe40007ffe0ff */
[----:B------:R-:W-:Y:S01]  /*f810*/  @P3 IADD3 R17, R0, 0x10, RZ ;  /* 0x0000001000113810 */ /* 0x000fe20007ffe0ff */
[----:B------:R-:W-:Y:S01]  /*f820*/  IMAD.MOV.U32 R0, RZ, RZ, 0x20 ;  /* 0x00000020ff007424 */ /* 0x000fe200078e00ff */
[----:B------:R-:W-:Y:S02]  /*f830*/  SHF.R.S32.HI R2, RZ, 0x1f, R19 ;  /* 0x0000001fff027819 */ /* 0x000fe40000011413 */
[----:B------:R-:W-:Y:S01]  /*f840*/  IADD3.X R25, R15, R25, R14, P0, !PT ;  /* 0x000000190f197210 */ /* 0x000fe200007fe40e */
[----:B------:R-:W-:Y:S01]  /*f850*/  IMAD.MOV R15, RZ, RZ, -R21 ;  /* 0x000000ffff0f7224 */ /* 0x000fe200078e0a15 */
[----:B------:R-:W-:Y:S01]  /*f860*/  SEL R0, R0, 0xffffffe0, !P1 ;  /* 0xffffffe000007807 */ /* 0x000fe20004800000 */
[----:B------:R-:W-:Y:S01]  /*f870*/  IMAD R2, R2, c[0x0][0x3d8], RZ ;  /* 0x0000f60002027a24 */ /* 0x000fe200078e02ff */
[----:B------:R-:W-:Y:S01]  /*f880*/  F2FP.BF16.PACK_AB R124, R125, R124 ;  /* 0x0000007c7d7c723e */ /* 0x000fe200000010ff */
[----:B------:R-:W-:Y:S01]  /*f890*/  IMAD R21, R15, c[0x0][0x4e8], R8 ;  /* 0x00013a000f157a24 */ /* 0x000fe200078e0208 */
[----:B------:R-:W-:Y:S01]  /*f8a0*/  F2FP.BF16.PACK_AB R126, R127, R126 ;  /* 0x0000007e7f7e723e */ /* 0x000fe200000010ff */
[C---:B------:R-:W-:Y:S01]  /*f8b0*/  IMAD R2, R19.reuse, c[0x0][0x3dc], R2 ;  /* 0x0000f70013027a24 */ /* 0x040fe200078e0202 */
[----:B------:R-:W-:Y:S01]  /*f8c0*/  STS [R27+0x80], R128 ;  /* 0x000080801b007388 */ /* 0x000fe20000000800 */
[----:B------:R-:W-:Y:S01]  /*f8d0*/  IMAD.WIDE.U32 R18, R19, c[0x0][0x3d8], R22 ;  /* 0x0000f60013127a25 */ /* 0x000fe200078e0016 */
[----:B------:R-:W-:-:S02]  /*f8e0*/  F2FP.BF16.PACK_AB R36, R37, R36 ;  /* 0x000000242524723e */ /* 0x000fc400000010ff */
[----:B------:R-:W-:Y:S01]  /*f8f0*/  STS [R27+0x480], R130 ;  /* 0x000480821b007388 */ /* 0x000fe20000000800 */
[----:B------:R-:W-:Y:S01]  /*f900*/  IMAD.MOV.U32 R8, RZ, RZ, 0x40 ;  /* 0x00000040ff087424 */ /* 0x000fe200078e00ff */
[----:B------:R-:W-:Y:S01]  /*f910*/  F2FP.BF16.PACK_AB R38, R39, R38 ;  /* 0x000000262726723e */ /* 0x000fe200000010ff */
[----:B------:R-:W-:Y:S01]  /*f920*/  IMAD.IADD R15, R27, 0x1, R0 ;  /* 0x000000011b0f7824 */ /* 0x000fe200078e0200 */
[----:B------:R-:W-:Y:S01]  /*f930*/  STS [R17], R100 ;  /* 0x0000006411007388 */ /* 0x000fe20000000800 */
[----:B------:R-:W-:Y:S01]  /*f940*/  IMAD.IADD R23, R0, 0x1, R17 ;  /* 0x0000000100177824 */ /* 0x000fe200078e0211 */
[----:B------:R-:W-:Y:S01]  /*f950*/  SHF.R.S32.HI R0, RZ, 0x1f, R21 ;  /* 0x0000001fff007819 */ /* 0x000fe20000011415 */
[----:B------:R-:W-:Y:S01]  /*f960*/  IMAD.WIDE.U32 R24, R21, c[0x0][0x488], R24 ;  /* 0x0001220015187a25 */ /* 0x000fe200078e0018 */
[----:B------:R-:W-:Y:S01]  /*f970*/  SEL R8, R8, 0xffffffc0, !P2 ;  /* 0xffffffc008087807 */ /* 0x000fe20005000000 */
[----:B------:R-:W-:Y:S01]  /*f980*/  STS [R17+0x400], R102 ;  /* 0x0004006611007388 */ /* 0x000fe20000000800 */
[----:B------:R-:W-:Y:S01]  /*f990*/  F2FP.BF16.PACK_AB R40, R41, R40 ;  /* 0x000000282928723e */ /* 0x000fe200000010ff */
        /* <DEDUP_REMOVED lines=11> */
[----:B------:R-:W-:Y:S01]  /*fa50*/  STS [R23], R108 ;  /* 0x0000006c17007388 */ /* 0x000fe20000000800 */
[----:B------:R-:W-:Y:S01]  /*fa60*/  F2FP.BF16.PACK_AB R48, R49, R48 ;  /* 0x000000303130723e */ /* 0x000fe200000010ff */
[----:B------:R-:W-:Y:S01]  /*fa70*/  IMAD.IADD R25, R25, 0x1, R0 ;  /* 0x0000000119197824 */ /* 0x000fe200078e0200 */
        /* <DEDUP_REMOVED lines=69> */
[----:B------:R-:W-:Y:S04]  /*fed0*/  SHFL.IDX PT, R88, R10, RZ, 0x1c1f ;  /* 0x001c1fff0a587589 */ /* 0x000fe800000e0000 */
[----:B------:R-:W3:Y:S04]  /*fee0*/  SHFL.IDX PT, R89, R25, RZ, 0x1c1f ;  /* 0x001c1fff19597589 */ /* 0x000ee800000e0000 */
[----:B------:R-:W-:Y:S06]  /*fef0*/  BAR.SYNC.DEFER_BLOCKING 0x1, 0x100 ;  /* 0x0044000000007b1d */ /* 0x000fec0000010000 */
[----:B------:R-:W-:Y:S01]  /*ff00*/  SHFL.IDX PT, R96, R10, 0x1, 0x1c1f ;  /* 0x003c1f000a607f89 */ /* 0x000fe200000e0000 */
[----:B-1----:R-:W-:-:S03]  /*ff10*/  IMAD.IADD R5, R19, 0x1, R2 ;  /* 0x0000000113057824 */ /* 0x002fc600078e0202 */
[----:B------:R-:W1:Y:S01]  /*ff20*/  SHFL.IDX PT, R97, R25, 0x1, 0x1c1f ;  /* 0x003c1f0019617f89 */ /* 0x000e6200000e0000 */
[----:B--2---:R-:W-:Y:S01]  /*ff30*/  IMAD R33, R11, 0x80, R4 ;  /* 0x000000800b217824 */ /* 0x004fe200078e0204 */
[----:B------:R-:W-:Y:S02]  /*ff40*/  LEA.HI.X R2, R18, c[0x0][0x384], R5, 0x1, P0 ;  /* 0x0000e10012027a11 */ /* 0x000fe400000f0c05 */
[----:B------:R2:W4:Y:S02]  /*ff50*/  SHFL.IDX PT, R60, R0, RZ, 0x181f ;  /* 0x00181fff003c7589 */ /* 0x00052400000e0000 */
[----:B------:R-:W-:Y:S02]  /*ff60*/  ISETP.GE.AND P0, PT, R33, R12, PT ;  /* 0x0000000c2100720c */ /* 0x000fe40003f06270 */
[----:B------:R2:W2:Y:S04]  /*ff70*/  SHFL.IDX PT, R61, R2, RZ, 0x181f ;  /* 0x00181fff023d7589 */ /* 0x0004a800000e0000 */
[----:B---3--:R3:W-:Y:S04]  /*ff80*/  @!P5 ST.E [R88.64], R7 ;  /* 0x000000075800d985 */ /* 0x0087e8000c101916 */
        /* <DEDUP_REMOVED lines=11> */
[----:B--2-4-:R-:W2:Y:S01]  /*10040*/  LDS.128 R16, [R34+0x80] ;  /* 0x0000800022107984 */ /* 0x014ea20000000c00 */
[----:B------:R-:W-:-:S02]  /*10050*/  IADD3 R32, R3, 0x40, RZ ;  /* 0x0000004003207810 */ /* 0x000fc40007ffe0ff */
[C---:B------:R-:W-:Y:S01]  /*10060*/  IADD3 R14, R3.reuse, 0x80, RZ ;  /* 0x00000080030e7810 */ /* 0x040fe20007ffe0ff */
[----:B---3--:R-:W3:Y:S01]  /*10070*/  LDS.128 R8, [R34+0x4080] ;  /* 0x0040800022087984 */ /* 0x008ee20000000c00 */
        /* <DEDUP_REMOVED lines=13> */
[----:B--2---:R2:W-:Y:S04]  /*10150*/  @!P2 ST.E.128 [R34.64], R16 ;  /* 0x000000102200a985 */ /* 0x0045e8000c101d16 */
[----:B---3--:R2:W-:Y:S04]  /*10160*/  @!P1 ST.E.128 [R14.64], R8 ;  /* 0x000000080e009985 */ /* 0x0085e8000c101d16 */
[----:B-----5:R2:W-:Y:S02]  /*10170*/  @!P0 ST.E.128 [R60.64], R4 ;  /* 0x000000043c008985 */ /* 0x0205e4000c101d16 */
.L_x_1909:
[----:B--2-4-:R-:W-:Y:S05]  /*10180*/  BSYNC B0 ;  /* 0x0000000000007941 */ /* 0x014fea0003800000 */
.L_x_1908:
[----:B------:R-:W-:Y:S01]  /*10190*/  IADD3 R5, R33, 0x20, RZ ;  /* 0x0000002021057810 */ /* 0x000fe20007ffe0ff */
[----:B---3--:R2:W3:Y:S01]  /*101a0*/  SHFL.IDX PT, R9, R2, 0x1, 0x181f ;  /* 0x00381f0002097f89 */ /* 0x0084e200000e0000 */
        /* <DEDUP_REMOVED lines=21> */
.L_x_1911:
[----:B------:R-:W-:Y:S05]  /*10300*/  BSYNC B0 ;  /* 0x0000000000007941 */ /* 0x000fea0003800000 */
.L_x_1910:
[----:B-1----:R-:W-:Y:S01]  /*10310*/  IADD3 R5, R33, 0x40, RZ ;  /* 0x0000004021057810 */ /* 0x002fe20007ffe0ff */
[----:B---3--:R1:W3:Y:S01]  /*10320*/  SHFL.IDX PT, R9, R2, 0x2, 0x181f ;  /* 0x00581f0002097f89 */ /* 0x0082e200000e0000 */
        /* <DEDUP_REMOVED lines=21> */
.L_x_1913:
[----:B------:R-:W-:Y:S05]  /*10480*/  BSYNC B0 ;  /* 0x0000000000007941 */ /* 0x000fea0003800000 */
.L_x_1912:
[----:B------:R-:W-:Y:S01]  /*10490*/  IADD3 R33, R33, 0x60, RZ ;  /* 0x0000006021217810 */ /* 0x000fe20007ffe0ff */
[----:B---3--:R3:W1:Y:S03]  /*104a0*/  SHFL.IDX PT, R7, R2, 0x3, 0x181f ;  /* 0x00781f0002077f89 */ /* 0x00866600000e0000 */
[----:B------:R-:W-:Y:S01]  /*104b0*/  ISETP.GE.AND P0, PT, R33, R12, PT ;  /* 0x0000000c2100720c */ /* 0x000fe20003f06270 */
[----:B------:R3:W2:-:S12]  /*104c0*/  SHFL.IDX PT, R6, R0, 0x3, 0x181f ;  /* 0x00781f0000067f89 */ /* 0x00069800000e0000 */
        /* <DEDUP_REMOVED lines=20> */
.L_x_1907:
        /* <DEDUP_REMOVED lines=42> */
.L_x_1915:
[----:B------:R-:W-:Y:S05]  /*108b0*/  BSYNC B0 ;  /* 0x0000000000007941 */ /* 0x000fea0003800000 */
.L_x_1914:
        /* <DEDUP_REMOVED lines=64> */
.L_x_1917:
[----:B------:R-:W-:Y:S05]  /*10cc0*/  BSYNC B0 ;  /* 0x0000000000007941 */ /* 0x000fea0003800000 */
.L_x_1916:
        /* <DEDUP_REMOVED lines=21> */
.L_x_1919:
[----:B------:R-:W-:Y:S05]  /*10e20*/  BSYNC B0 ;  /* 0x0000000000007941 */ /* 0x000fea0003800000 */
.L_x_1918:
        /* <DEDUP_REMOVED lines=21> */
.L_x_1921:
[----:B------:R-:W-:Y:S05]  /*10f80*/  BSYNC B0 ;  /* 0x0000000000007941 */ /* 0x000fea0003800000 */
.L_x_1920:
        /* <DEDUP_REMOVED lines=22> */
.L_x_1922:
        /* <DEDUP_REMOVED lines=9> */
.L_x_3425:


//--------------------- .text._ZN7cutlass13device_kernelIN5flash19enable_sm80_to_sm89INS1_16FlashAttnFwdSm80INS1_25CollectiveMainloopFwdSm80ILi8ELi1ELb0EN4cute5tupleIJNS5_1CILi128EEENS7_ILi64EEENS7_ILi192EEEEEELi192ENS_10bfloat16_tEfNS_4arch4Sm80ELb0ELb1ELb0ELb1ELb1ELb0ELb1ELb0EEENS1_21CollectiveEpilogueFwdINS6_IJS8_SA_S9_EEENS6_IJNS7_ILi1EEESI_SI_EEESC_SE_Li256ELb1ELb1ELb0ELb0EEENS1_19SingleTileSchedulerILb1ELb0ELb1ELi128EEEEEEEEEvNT_6ParamsE --------------------------
	.section	.text._ZN7cutlass13device_kernelIN5flash19enable_sm80_to_sm89INS1_16FlashAttnFwdSm80INS1_25CollectiveMainloopFwdSm80ILi8ELi1ELb0EN4cute5tupleIJNS5_1CILi128EEENS7_ILi64EEENS7_ILi192EEEEEELi192ENS_10bfloat16_tEfNS_4arch4Sm80ELb0ELb1ELb0ELb1ELb1ELb0ELb1ELb0EEENS1_21CollectiveEpilogueFwdINS6_IJS8_SA_S9_EEENS6_IJNS7_ILi1EEESI_SI_EEESC_SE_Li256ELb1ELb1ELb0ELb0EEENS1_19SingleTileSchedulerILb1ELb0ELb1ELi128EEEEEEEEEvNT_6ParamsE,"ax",@progbits
	.sectioninfo	@"SHI_REGISTERS=237"
	.align	128
.text._ZN7cutlass13device_kernelIN5flash19enable_sm80_to_sm89INS1_16FlashAttnFwdSm80INS1_25CollectiveMainloopFwdSm80ILi8ELi1ELb0EN4cute5tupleIJNS5_1CILi128EEENS7_ILi64EEENS7_ILi192EEEEEELi192ENS_10bfloat16_tEfNS_4arch4Sm80ELb0ELb1ELb0ELb1ELb1ELb0ELb1ELb0EEENS1_21CollectiveEpilogueFwdINS6_IJS8_SA_S9_EEENS6_IJNS7_ILi1EEESI_SI_EEESC_SE_Li256ELb1ELb1ELb0ELb0EEENS1_19SingleTileSchedulerILb1ELb0ELb1ELi128EEEEEEEEEvNT_6ParamsE:
        .type           _ZN7cutlass13device_kernelIN5flash19enable_sm80_to_sm89INS1_16FlashAttnFwdSm80INS1_25CollectiveMainloopFwdSm80ILi8ELi1ELb0EN4cute5tupleIJNS5_1CILi128EEENS7_ILi64EEENS7_ILi192EEEEEELi192ENS_10bfloat16_tEfNS_4arch4Sm80ELb0ELb1ELb0ELb1ELb1ELb0ELb1ELb0EEENS1_21CollectiveEpilogueFwdINS6_IJS8_SA_S9_EEENS6_IJNS7_ILi1EEESI_SI_EEESC_SE_Li256ELb1ELb1ELb0ELb0EEENS1_19SingleTileSchedulerILb1ELb0ELb1ELi128EEEEEEEEEvNT_6ParamsE,@function
        .size           _ZN7cutlass13device_kernelIN5flash19enable_sm80_to_sm89INS1_16FlashAttnFwdSm80INS1_25CollectiveMainloopFwdSm80ILi8ELi1ELb0EN4cute5tupleIJNS5_1CILi128EEENS7_ILi64EEENS7_ILi192EEEEEELi192ENS_10bfloat16_tEfNS_4arch4Sm80ELb0ELb1ELb0ELb1ELb1ELb0ELb1ELb0EEENS1_21CollectiveEpilogueFwdINS6_IJS8_SA_S9_EEENS6_IJNS7_ILi1EEESI_SI_EEESC_SE_Li256ELb1ELb1ELb0ELb0EEENS1_19SingleTileSchedulerILb1ELb0ELb1ELi128EEEEEEEEEvNT_6ParamsE,(.L_x_3426 - _ZN7cutlass13device_kernelIN5flash19enable_sm80_to_sm89INS1_16FlashAttnFwdSm80INS1_25CollectiveMainloopFwdSm80ILi8ELi1ELb0EN4cute5tupleIJNS5_1CILi128EEENS7_ILi64EEENS7_ILi192EEEEEELi192ENS_10bfloat16_tEfNS_4arch4Sm80ELb0ELb1ELb0ELb1ELb1ELb0ELb1ELb0EEENS1_21CollectiveEpilogueFwdINS6_IJS8_SA_S9_EEENS6_IJNS7_ILi1EEESI_SI_EEESC_SE_Li256ELb1ELb1ELb0ELb0EEENS1_19SingleTileSchedulerILb1ELb0ELb1ELi128EEEEEEEEEvNT_6ParamsE)
        .other          _ZN7cutlass13device_kernelIN5flash19enable_sm80_to_sm89INS1_16FlashAttnFwdSm80INS1_25CollectiveMainloopFwdSm80ILi8ELi1ELb0EN4cute5tupleIJNS5_1CILi128EEENS7_ILi64EEENS7_ILi192EEEEEELi192ENS_10bfloat16_tEfNS_4arch4Sm80ELb0ELb1ELb0ELb1ELb1ELb0ELb1ELb0EEENS1_21CollectiveEpilogueFwdINS6_IJS8_SA_S9_EEENS6_IJNS7_ILi1EEESI_SI_EEESC_SE_Li256ELb1ELb1ELb0ELb0EEENS1_19SingleTileSchedulerILb1ELb0ELb1ELi128EEEEEEEEEvNT_6ParamsE,@"STO_CUDA_ENTRY STV_DEFAULT"
_ZN7cutlass13device_kernelIN5flash19enable_sm80_to_sm89INS1_16FlashAttnFwdSm80INS1_25CollectiveMainloopFwdSm80ILi8ELi1ELb0EN4cute5tupleIJNS5_1CILi128EEENS7_ILi64EEENS7_ILi192EEEEEELi192ENS_10bfloat16_tEfNS_4arch4Sm80ELb0ELb1ELb0ELb1ELb1ELb0ELb1ELb0EEENS1_21CollectiveEpilogueFwdINS6_IJS8_SA_S9_EEENS6_IJNS7_ILi1EEESI_SI_EEESC_SE_Li256ELb1ELb1ELb0ELb0EEENS1_19SingleTileSchedulerILb1ELb0ELb1ELi128EEEEEEEEEvNT_6ParamsE:
        /* <DEDUP_REMOVED lines=20> */
.L_x_1924:
        /* <DEDUP_REMOVED lines=13> */
.L_x_1926:
[----:B------:R-:W-:Y:S02]  /*0210*/  ULDC UR5, c[0x0][0x54c] ;  /* 0x0001530000057ab9 */ /* 0x000fe40000000800 */
.L_x_1925:
[----:B------:R-:W-:Y:S02]  /*0220*/  ULDC UR4, c[0x0][0x548] ;  /* 0x0001520000047ab9 */ /* 0x000fe40000000800 */
[----:B------:R-:W-:-:S02]  /*0230*/  USHF.L.U32 UR26, UR27, 0x7, URZ ;  /* 0x000000071b1a7899 */ /* 0x000fc4000800063f */
[----:B------:R-:W-:-:S04]  /*0240*/  UIMAD UR4, UR5, UR4, URZ ;  /* 0x00000004050472a4 */ /* 0x000fc8000f8e023f */
[----:B------:R-:W-:-:S04]  /*0250*/  UISETP.GE.AND UP0, UPT, UR26, UR4, UPT ;  /* 0x000000041a00728c */ /* 0x000fc8000bf06270 */
[----:B------:R-:W-:Y:S01]  /*0260*/  USEL UR13, UR13, 0xffffffff, !UP0 ;  /* 0xffffffff0d0d7887 */ /* 0x000fe2000c000000 */
[----:B------:R-:W-:Y:S05]  /*0270*/  BRA `(.L_x_1927) ;  /* 0x000001b000007947 */ /* 0x000fea0003800000 */
.L_x_1923:
        /* <DEDUP_REMOVED lines=8> */
.L_x_1928:
        /* <DEDUP_REMOVED lines=13> */
.L_x_1930:
[----:B------:R-:W-:Y:S02]  /*03d0*/  ULDC UR5, c[0x0][0x54c] ;  /* 0x0001530000057ab9 */ /* 0x000fe40000000800 */
.L_x_1929:
[----:B------:R-:W-:Y:S02]  /*03e0*/  ULDC UR4, c[0x0][0x548] ;  /* 0x0001520000047ab9 */ /* 0x000fe40000000800 */
[----:B------:R-:W-:-:S02]  /*03f0*/  USHF.L.U32 UR26, UR27, 0x7, URZ ;  /* 0x000000071b1a7899 */ /* 0x000fc4000800063f */
[----:B------:R-:W-:-:S04]  /*0400*/  UIMAD UR4, UR5, UR4, URZ ;  /* 0x00000004050472a4 */ /* 0x000fc8000f8e023f */
[----:B------:R-:W-:-:S04]  /*0410*/  UISETP.GE.AND UP0, UPT, UR26, UR4, UPT ;  /* 0x000000041a00728c */ /* 0x000fc8000bf06270 */
[----:B------:R-:W-:-:S06]  /*0420*/  USEL UR13, UR13, 0xffffffff, !UP0 ;  /* 0xffffffff0d0d7887 */ /* 0x000fcc000c000000 */
.L_x_1927:
        /* <DEDUP_REMOVED lines=47> */
.L_x_1931:
        /* <DEDUP_REMOVED lines=10> */
.L_x_1932:
        /* <DEDUP_REMOVED lines=12> */
.L_x_1933:
        /* <DEDUP_REMOVED lines=25> */
.L_x_1935:
[----:B------:R-:W-:Y:S02]  /*0a10*/  UISETP.NE.AND UP0, UPT, UR5, 0x1, UPT ;  /* 0x000000010500788c */ /* 0x000fe4000bf05270 */
[----:B------:R-:W-:Y:S02]  /*0a20*/  ULDC.64 UR6, c[0x0][0x330] ;  /* 0x0000cc0000067ab9 */ /* 0x000fe40000000a00 */
[----:B------:R-:W-:-:S07]  /*0a30*/  UIMAD.WIDE.U32 UR16, UR15, UR6, URZ ;  /* 0x000000060f1072a5 */ /* 0x000fce000f8e003f */
[----:B------:R-:W-:Y:S02]  /*0a40*/  @UP0 USHF.R.U32.HI UR15, URZ, UR7, UR17 ;  /* 0x000000073f0f0299 */ /* 0x000fe40008011611 */
.L_x_1936:
[----:B------:R-:W-:Y:S02]  /*0a50*/  ULDC UR6, c[0x0][0x32c] ;  /* 0x0000cb0000067ab9 */ /* 0x000fe40000000800 */
[----:B------:R-:W-:-:S04]  /*0a60*/  UIMAD UR6, UR15, UR5, UR6 ;  /* 0x000000050f0672a4 */ /* 0x000fc8000f8e0206 */
[----:B------:R-:W-:-:S04]  /*0a70*/  UISETP.LT.AND UP0, UPT, UR4, UR6, UPT ;  /* 0x000000060400728c */ /* 0x000fc8000bf01270 */
[----:B------:R-:W-:Y:S02]  /*0a80*/  USEL UR4, UR4, UR6, UP0 ;  /* 0x0000000604047287 */ /* 0x000fe40008000000 */
.L_x_1934:
        /* <DEDUP_REMOVED lines=31> */
.L_x_1938:
[----:B------:R-:W-:-:S03]  /*0c80*/  UISETP.NE.AND UP0, UPT, UR5, 0x1, UPT ;  /* 0x000000010500788c */ /* 0x000fc6000bf05270 */
[----:B------:R-:W-:Y:S02]  /*0c90*/  ULDC.64 UR4, c[0x0][0x330] ;  /* 0x0000cc0000047ab9 */ /* 0x000fe40000000a00 */
[----:B------:R-:W-:-:S07]  /*0ca0*/  UIMAD.WIDE.U32 UR16, UR7, UR4, URZ ;  /* 0x00000004071072a5 */ /* 0x000fce000f8e003f */
[----:B------:R-:W-:Y:S02]  /*0cb0*/  @UP0 UMOV UR15, UR17 ;  /* 0x00000011000f0c82 */ /* 0x000fe40008000000 */
[----:B------:R-:W-:Y:S02]  /*0cc0*/  @UP0 USHF.R.U32.HI UR7, URZ, UR5, UR15 ;  /* 0x000000053f070299 */ /* 0x000fe4000801160f */
.L_x_1939:
[----:B------:R-:W-:Y:S02]  /*0cd0*/  ULDC UR4, c[0x0][0x32c] ;  /* 0x0000cb0000047ab9 */ /* 0x000fe40000000800 */
[----:B------:R-:W-:-:S04]  /*0ce0*/  UIMAD UR4, UR7, UR4, URZ ;  /* 0x00000004070472a4 */ /* 0x000fc8000f8e023f */
[----:B------:R-:W-:-:S04]  /*0cf0*/  UISETP.LT.AND UP0, UPT, UR6, UR4, UPT ;  /* 0x000000040600728c */ /* 0x000fc8000bf01270 */
[----:B------:R-:W-:-:S04]  /*0d00*/  USEL UR6, UR6, UR4, !UP0 ;  /* 0x0000000406067287 */ /* 0x000fc8000c000000 */
.L_x_1937:
        /* <DEDUP_REMOVED lines=14> */
[----:B------:R-:W-:Y:S01]  /*0df0*/  CS2R R82, SRZ ;  /* 0x0000000000527805 */ /* 0x000fe2000001ff00 */
[----:B------:R-:W-:Y:S01]  /*0e00*/  CS2R R80, SRZ ;  /* 0x0000000000507805 */ /* 0x000fe2000001ff00 */
[----:B------:R-:W-:Y:S01]  /*0e10*/  USEL UR7, URZ, UR7, !UP0 ;  /* 0x000000073f077287 */ /* 0x000fe2000c000000 */
[----:B------:R-:W-:Y:S01]  /*0e20*/  MOV R79, RZ ;  /* 0x000000ff004f7202 */ /* 0x000fe20000000f00 */
[----:B------:R-:W-:Y:S01]  /*0e30*/  IMAD.MOV.U32 R4, RZ, RZ, RZ ;  /* 0x000000ffff047224 */ /* 0x000fe200078e00ff */
        /* <DEDUP_REMOVED lines=72> */
[----:B------:R-:W-:Y:S01]  /*12c0*/  LEA.HI R12, R81, R78, RZ, 0x6 ;  /* 0x0000004e510c7211 */ /* 0x000fe200078f30ff */
[----:B------:R-:W-:Y:S01]  /*12d0*/  UIMAD.WIDE.U32 UR16, UR10, UR4, UR14 ;  /* 0x000000040a1072a5 */ /* 0x000fe2000f8e000e */
[----:B------:R-:W-:Y:S01]  /*12e0*/  ISETP.GE.AND P4, PT, R210, c[0x0][0x198], PT ;  /* 0x00006600d2007a0c */ /* 0x000fe20003f86270 */
[----:B------:R-:W-:Y:S01]  /*12f0*/  USEL UR14, UR13, URZ, !UP3 ;  /* 0x0000003f0d0e7287 */ /* 0x000fe2000d800000 */
[----:B------:R-:W-:Y:S01]  /*1300*/  BSSY B0, `(.L_x_1941) ;  /* 0x0000048000007945 */ /* 0x000fe20003800000 */
[----:B-1----:R-:W-:Y:S01]  /*1310*/  IADD3 R2, R202, UR26, RZ ;  /* 0x0000001aca027c10 */ /* 0x002fe2000fffe0ff */
[----:B------:R-:W-:Y:S01]  /*1320*/  ULDC.64 UR4, c[0x0][0x1c0] ;  /* 0x0000700000047ab9 */ /* 0x000fe20000000a00 */
[----:B------:R-:W-:Y:S01]  /*1330*/  IMAD.SHL.U32 R12, R12, 0x8, RZ ;  /* 0x000000080c0c7824 */ /* 0x000fe200078e00ff */
[----:B------:R-:W-:-:S02]  /*1340*/  UIMAD UR9, UR9, UR4, URZ ;  /* 0x00000004090972a4 */ /* 0x000fc4000f8e023f */
[----:B------:R-:W-:Y:S01]  /*1350*/  @P1 IMAD.HI.U32 R4, R2, c[0x0][0x2c8], RZ ;  /* 0x0000b20002041a27 */ /* 0x000fe200078e00ff */
[----:B------:R-:W-:Y:S02]  /*1360*/  UIADD3 UR17, UR17, UR6, URZ ;  /* 0x0000000611117290 */ /* 0x000fe4000fffe03f */
[----:B------:R-:W-:Y:S01]  /*1370*/  UIMAD UR5, UR14, UR5, UR9 ;  /* 0x000000050e0572a4 */ /* 0x000fe2000f8e0209 */
[----:B------:R-:W-:Y:S01]  /*1380*/  IMAD.MOV.U32 R7, RZ, RZ, R2 ;  /* 0x000000ffff077224 */ /* 0x000fe200078e0002 */
[----:B------:R-:W-:Y:S01]  /*1390*/  @P0 SHF.R.U32.HI R7, RZ, c[0x0][0x2cc], R4 ;  /* 0x0000b300ff070a19 */ /* 0x000fe20000011604 */
[----:B------:R-:W-:-:S03]  /*13a0*/  UIMAD.WIDE.U32 UR14, UR14, UR4, UR16 ;  /* 0x000000040e0e72a5 */ /* 0x000fc6000f8e0010 */
[--C-:B------:R-:W-:Y:S01]  /*13b0*/  SHF.R.S32.HI R4, RZ, 0x1f, R7.reuse ;  /* 0x0000001fff047819 */ /* 0x100fe20000011407 */
[----:B------:R-:W-:Y:S01]  /*13c0*/  IMAD.MOV R5, RZ, RZ, -R7 ;  /* 0x000000ffff057224 */ /* 0x000fe200078e0a07 */
[----:B------:R-:W-:Y:S01]  /*13d0*/  UIADD3 UR5, UR15, UR5, URZ ;  /* 0x000000050f057290 */ /* 0x000fe2000fffe03f */
[----:B------:R-:W-:Y:S01]  /*13e0*/  IMAD.U32 R9, RZ, RZ, UR15 ;  /* 0x0000000fff097e24 */ /* 0x000fe2000f8e00ff */
[----:B------:R-:W-:Y:S01]  /*13f0*/  ULDC UR4, c[0x0][0x2c4] ;  /* 0x0000b10000047ab9 */ /* 0x000fe20000000800 */
[----:B------:R-:W-:Y:S01]  /*1400*/  IMAD R5, R5, c[0x0][0x2c4], R2 ;  /* 0x0000b10005057a24 */ /* 0x000fe200078e0202 */
[----:B------:R-:W-:Y:S01]  /*1410*/  UIMAD UR4, UR12, UR4, URZ ;  /* 0x000000040c0472a4 */ /* 0x000fe2000f8e023f */
[----:B------:R-:W-:Y:S02]  /*1420*/  IMAD.U32 R8, RZ, RZ, UR14 ;  /* 0x0000000eff087e24 */ /* 0x000fe4000f8e00ff */
[----:B------:R-:W-:Y:S01]  /*1430*/  IMAD.U32 R9, RZ, RZ, UR5 ;  /* 0x00000005ff097e24 */ /* 0x000fe2000f8e00ff */
[----:B------:R-:W-:Y:S01]  /*1440*/  SHF.R.S32.HI R2, RZ, 0x1f, R5 ;  /* 0x0000001fff027819 */ /* 0x000fe20000011405 */
[----:B------:R-:W-:-:S02]  /*1450*/  IMAD R4, R4, c[0x0][0x1b0], RZ ;  /* 0x00006c0004047a24 */ /* 0x000fc400078e02ff */
[----:B------:R-:W-:-:S04]  /*1460*/  IMAD.WIDE.U32 R8, R7, c[0x0][0x1b0], R8 ;  /* 0x00006c0007087a25 */ /* 0x000fc800078e0008 */
[----:B------:R-:W-:Y:S01]  /*1470*/  IMAD R4, R7, c[0x0][0x1b4], R4 ;  /* 0x00006d0007047a24 */ /* 0x000fe200078e0204 */
[----:B------:R-:W-:Y:S01]  /*1480*/  LEA.HI R7, R81, R78, RZ, 0x4 ;  /* 0x0000004e51077211 */ /* 0x000fe200078f20ff */
[----:B------:R-:W-:Y:S02]  /*1490*/  IMAD R2, R2, c[0x0][0x1a8], RZ ;  /* 0x00006a0002027a24 */ /* 0x000fe400078e02ff */
[----:B------:R-:W-:Y:S02]  /*14a0*/  IMAD.IADD R9, R9, 0x1, R4 ;  /* 0x0000000109097824 */ /* 0x000fe400078e0204 */
        /* <DEDUP_REMOVED lines=11> */
[----:B------:R-:W-:Y:S01]  /*1560*/  SHF.R.U32.HI R4, RZ, 0x3, R199 ;  /* 0x00000003ff047819 */ /* 0x000fe200000116c7 */
[----:B------:R1:W4:Y:S01]  /*1570*/  SHFL.IDX PT, R17, R10, RZ, 0x181f ;  /* 0x00181fff0a117589 */ /* 0x00032200000e0000 */
[----:B------:R-:W-:Y:S02]  /*1580*/  LEA.HI R6, R5, R2, RZ, 0x3 ;  /* 0x0000000205067211 */ /* 0x000fe400078f18ff */
[----:B------:R-:W-:Y:S02]  /*1590*/  LOP3.LUT R199, R199, 0x38, R210, 0xf8, !PT ;  /* 0x00000038c7c77812 */ /* 0x000fe400078ef8d2 */
[----:B------:R-:W-:-:S02]  /*15a0*/  LOP3.LUT R9, R6, 0xfffffff8, RZ, 0xc0, !PT ;  /* 0xfffffff806097812 */ /* 0x000fc400078ec0ff */
[----:B------:R-:W-:Y:S02]  /*15b0*/  LOP3.LUT R199, R199, R4, RZ, 0x3c, !PT ;  /* 0x00000004c7c77212 */ /* 0x000fe400078e3cff */
[----:B------:R-:W-:Y:S01]  /*15c0*/  IADD3 R5, R210, 0x40, RZ ;  /* 0x00000040d2057810 */ /* 0x000fe20007ffe0ff */
[----:B------:R-:W-:Y:S01]  /*15d0*/  IMAD.IADD R9, R2, 0x1, -R9 ;  /* 0x0000000102097824 */ /* 0x000fe200078e0a09 */
[----:B------:R-:W-:Y:S01]  /*15e0*/  IADD3 R4, R210, 0x80, RZ ;  /* 0x00000080d2047810 */ /* 0x000fe20007ffe0ff */
[----:B------:R-:W-:Y:S01]  /*15f0*/  IMAD.MOV.U32 R2, RZ, RZ, 0x10 ;  /* 0x00000010ff027424 */ /* 0x000fe200078e00ff */
[----:B------:R-:W-:Y:S02]  /*1600*/  ISETP.GE.AND P3, PT, R5, c[0x0][0x198], PT ;  /* 0x0000660005007a0c */ /* 0x000fe40003f66270 */
[----:B------:R-:W-:Y:S02]  /*1610*/  ISETP.GE.AND P0, PT, R4, c[0x0][0x198], PT ;  /* 0x0000660004007a0c */ /* 0x000fe40003f06270 */
        /* <DEDUP_REMOVED lines=22> */
.L_x_1942:
[----:B-1-34-:R-:W-:Y:S05]  /*1780*/  BSYNC B0 ;  /* 0x0000000000007941 */ /* 0x01afea0003800000 */
.L_x_1941:
        /* <DEDUP_REMOVED lines=20> */
.L_x_1944:
[----:B------:R-:W-:Y:S05]  /*18d0*/  BSYNC B0 ;  /* 0x0000000000007941 */ /* 0x000fea0003800000 */
.L_x_1943:
        /* <DEDUP_REMOVED lines=20> */
.L_x_1946:
[----:B------:R-:W-:Y:S05]  /*1a20*/  BSYNC B0 ;  /* 0x0000000000007941 */ /* 0x000fea0003800000 */
.L_x_1945:
[----:B------:R-:W-:Y:S01]  /*1a30*/  UIADD3 UR28, UR22, -0x1, URZ ;  /* 0xffffffff161c7890 */ /* 0x000fe2000fffe03f */
[----:B------:R-:W-:Y:S01]  /*1a40*/  IMAD.MOV.U32 R11, RZ, RZ, c[0x0][0x2b8] ;  /* 0x0000ae00ff0b7624 */ /* 0x000fe200078e00ff */
[----:B---3--:R-:W-:Y:S01]  /*1a50*/  SHFL.IDX PT, R18, R14, 0x3, 0x181f ;  /* 0x00781f000e127f89 */ /* 0x008fe200000e0000 */
[----:B------:R-:W-:Y:S01]  /*1a60*/  SHF.R.S32.HI R12, RZ, 0x1f, R5 ;  /* 0x0000001fff0c7819 */ /* 0x000fe20000011405 */
[----:B------:R-:W-:Y:S01]  /*1a70*/  USHF.L.U32 UR19, UR28, 0x6, URZ ;  /* 0x000000061c137899 */ /* 0x000fe2000800063f */
[----:B------:R-:W-:Y:S01]  /*1a80*/  IMAD.SHL.U32 R199, R199, 0x2, RZ ;  /* 0x00000002c7c77824 */ /* 0x000fe200078e00ff */
[----:B------:R-:W-:Y:S01]  /*1a90*/  ISETP.NE.AND P2, PT, R11, 0x1, PT ;  /* 0x000000010b00780c */ /* 0x000fe20003f45270 */
[----:B------:R-:W3:Y:S01]  /*1aa0*/  SHFL.IDX PT, R19, R10, 0x3, 0x181f ;  /* 0x00781f000a137f89 */ /* 0x000ee200000e0000 */
[----:B------:R-:W-:Y:S01]  /*1ab0*/  IADD3 R11, R8, 0x60, RZ ;  /* 0x00000060080b7810 */ /* 0x000fe20007ffe0ff */
[----:B------:R-:W-:Y:S01]  /*1ac0*/  USHF.R.S32.HI UR6, URZ, 0x1f, UR9 ;  /* 0x0000001f3f067899 */ /* 0x000fe20008011409 */
[----:B------:R-:W-:Y:S01]  /*1ad0*/  IADD3 R8, R202, UR19, RZ ;  /* 0x00000013ca087c10 */ /* 0x000fe2000fffe0ff */
[----:B------:R-:W-:Y:S01]  /*1ae0*/  IMAD.MOV.U32 R200, RZ, RZ, RZ ;  /* 0x000000ffffc87224 */ /* 0x000fe200078e00ff */
[----:B------:R-:W-:Y:S01]  /*1af0*/  ISETP.GE.AND P5, PT, R11, UR4, PT ;  /* 0x000000040b007c0c */ /* 0x000fe2000bfa6270 */
[----:B------:R-:W-:Y:S01]  /*1b00*/  ULDC.64 UR4, c[0x0][0x2b0] ;  /* 0x0000ac0000047ab9 */ /* 0x000fe20000000a00 */
[C---:B------:R-:W-:Y:S01]  /*1b10*/  IADD3 R201, R8.reuse, UR11, RZ ;  /* 0x0000000b08c97c10 */ /* 0x040fe2000fffe0ff */
[----:B------:R-:W-:Y:S01]  /*1b20*/  UIMAD UR6, UR6, UR4, URZ ;  /* 0x00000004060672a4 */ /* 0x000fe2000f8e023f */
[----:B------:R-:W-:Y:S01]  /*1b30*/  ISETP.GE.AND P6, PT, R8, UR8, PT ;  /* 0x0000000808007c0c */ /* 0x000fe2000bfc6270 */
[----:B------:R-:W-:Y:S01]  /*1b40*/  UIMAD.WIDE.U32 UR14, UR9, UR4, URZ ;  /* 0x00000004090e72a5 */ /* 0x000fe2000f8e003f */
[----:B------:R-:W-:Y:S01]  /*1b50*/  LEA.HI R209, R12, R5, RZ, 0x3 ;  /* 0x000000050cd17211 */ /* 0x000fe200078f18ff */
[----:B------:R-:W-:Y:S01]  /*1b60*/  @P2 IMAD.HI.U32 R11, R201, c[0x0][0x2bc], RZ ;  /* 0x0000af00c90b2a27 */ /* 0x000fe200078e00ff */
[----:B------:R-:W-:Y:S01]  /*1b70*/  ISETP.GT.OR P6, PT, R202, 0x3f, P6 ;  /* 0x0000003fca00780c */ /* 0x000fe200037c4670 */
[----:B------:R-:W-:Y:S01]  /*1b80*/  UIMAD UR6, UR9, UR5, UR6 ;  /* 0x00000005090672a4 */ /* 0x000fe2000f8e0206 */
[----:B------:R-:W-:Y:S01]  /*1b90*/  LOP3.LUT R209, R209, 0xfffffff8, RZ, 0xc0, !PT ;  /* 0xfffffff8d1d17812 */ /* 0x000fe200078ec0ff */
[----:B------:R-:W-:Y:S01]  /*1ba0*/  IMAD.MOV.U32 R8, RZ, RZ, R201 ;  /* 0x000000ffff087224 */ /* 0x000fe200078e00c9 */
[----:B------:R-:W-:Y:S01]  /*1bb0*/  @P2 SHF.R.U32.HI R8, RZ, c[0x0][0x2c0], R11 ;  /* 0x0000b000ff082a19 */ /* 0x000fe2000001160b */
[----:B------:R-:W-:Y:S01]  /*1bc0*/  UIADD3 UR6, UR15, UR6, URZ ;  /* 0x000000060f067290 */ /* 0x000fe2000fffe03f */
[----:B------:R-:W-:Y:S01]  /*1bd0*/  SHF.R.S32.HI R11, RZ, 0x1f, R4 ;  /* 0x0000001fff0b7819 */ /* 0x000fe20000011404 */
[----:B------:R-:W-:-:S03]  /*1be0*/  ULDC.64 UR4, c[0x0][0x1e8] ;  /* 0x00007a0000047ab9 */ /* 0x000fc60000000a00 */
[----:B------:R-:W-:Y:S01]  /*1bf0*/  LEA.HI R208, R11, R4, RZ, 0x3 ;  /* 0x000000040bd07211 */ /* 0x000fe200078f18ff */
[--C-:B-123--:R-:W-:Y:S02]  /*1c00*/  @!P5 IMAD.WIDE R14, R210, 0x2, R18.reuse ;  /* 0x00000002d20ed825 */ /* 0x10efe400078e0212 */
[----:B------:R-:W-:Y:S02]  /*1c10*/  @!P6 IADD3 R12, P1, R8, UR14, RZ ;  /* 0x0000000e080cec10 */ /* 0x000fe4000ff3e0ff */
[----:B------:R-:W-:Y:S01]  /*1c20*/  LOP3.LUT R208, R208, 0xfffffff8, RZ, 0xc0, !PT ;  /* 0xfffffff8d0d07812 */ /* 0x000fe200078ec0ff */
[--C-:B----4-:R-:W-:Y:S01]  /*1c30*/  @!P5 IMAD.WIDE R16, R209, 0x2, R18.reuse ;  /* 0x00000002d110d825 */ /* 0x110fe200078e0212 */
[----:B------:R-:W-:Y:S01]  /*1c40*/  @!PT LDS RZ, [RZ] ;  /* 0x00000000fffff984 */ /* 0x000fe20000000800 */
[----:B------:R1:W-:Y:S01]  /*1c50*/  @!P5 LDGSTS.E.BYPASS.LTC128B.128 [R199+0xf100], [R14.64], !P4 ;  /* 0x0f1000000ec7dfae */ /* 0x0003e2000e101d54 */
[----:B------:R-:W-:Y:S02]  /*1c60*/  @!P6 LEA.HI.X.SX32 R11, R8, UR6, 0x1, P1 ;  /* 0x00000006080bec11 */ /* 0x000fe400088f0eff */
[----:B------:R-:W-:Y:S01]  /*1c70*/  @!P5 IMAD.WIDE R18, R208, 0x2, R18 ;  /* 0x00000002d012d825 */ /* 0x000fe200078e0212 */
[----:B------:R2:W-:Y:S01]  /*1c80*/  @!P5 LDGSTS.E.BYPASS.LTC128B.128 [R199+0x13100], [R16.64], !P3 ;  /* 0x1310000010c7dfae */ /* 0x0005e2000d901d54 */
[----:B------:R-:W-:-:S03]  /*1c90*/  @!P6 LEA R10, P1, R12, c[0x0][0x2a0], 0x2 ;  /* 0x0000a8000c0aea11 */ /* 0x000fc600078210ff */
[----:B------:R3:W-:Y:S01]  /*1ca0*/  @!P5 LDGSTS.E.BYPASS.LTC128B.128 [R199+0x17100], [R18.64], !P0 ;  /* 0x1710000012c7dfae */ /* 0x0007e2000c101d54 */
[----:B------:R-:W-:-:S03]  /*1cb0*/  @!P6 LEA.HI.X R11, R12, c[0x0][0x2a4], R11, 0x2, P1 ;  /* 0x0000a9000c0bea11 */ /* 0x000fc600008f140b */
[----:B------:R-:W0:Y:S04]  /*1cc0*/  LDGDEPBAR ;  /* 0x00000000000079af */ /* 0x000e280000000000 */
        /* <DEDUP_REMOVED lines=8> */
[----:B------:R-:W-:Y:S01]  /*1d50*/  IMAD.U32 R77, RZ, RZ, UR19 ;  /* 0x00000013ff4d7e24 */ /* 0x000fe2000f8e00ff */
[----:B------:R-:W-:Y:S01]  /*1d60*/  LOP3.LUT R15, R15, 0x1c0, RZ, 0xc0, !PT ;  /* 0x000001c00f0f7812 */ /* 0x000fe200078ec0ff */
[C---:B------:R-:W-:Y:S01]  /*1d70*/  IMAD.WIDE.U32 R12, R201.reuse, c[0x0][0x1e0], RZ ;  /* 0x00007800c90c7a25 */ /* 0x040fe200078e00ff */
[----:B------:R-:W-:Y:S01]  /*1d80*/  SHF.R.S32.HI R14, RZ, 0x1f, R201 ;  /* 0x0000001fff0e7819 */ /* 0x000fe200000114c9 */
[----:B------:R-:W-:Y:S01]  /*1d90*/  UIADD3 UR9, UR17, UR9, URZ ;  /* 0x0000000911097290 */ /* 0x000fe2000fffe03f */
[----:B------:R-:W-:Y:S01]  /*1da0*/  LOP3.LUT P3, RZ, R0, 0x2, RZ, 0xc0, !PT ;  /* 0x0000000200ff7812 */ /* 0x000fe2000786c0ff */
[C---:B---3--:R-:W-:Y:S01]  /*1db0*/  IMAD.WIDE.U32 R18, R201.reuse, c[0x0][0x208], RZ ;  /* 0x00008200c9127a25 */ /* 0x048fe200078e00ff */
[----:B------:R-:W-:Y:S01]  /*1dc0*/  ULDC.64 UR4, c[0x0][0x210] ;  /* 0x0000840000047ab9 */ /* 0x000fe20000000a00 */
[----:B------:R-:W-:Y:S01]  /*1dd0*/  ISETP.GE.AND P5, PT, R210, c[0x0][0x1d4], PT ;  /* 0x00007500d2007a0c */ /* 0x000fe20003fa6270 */
[----:B------:R-:W-:Y:S01]  /*1de0*/  UIMAD UR18, UR18, UR4, URZ ;  /* 0x00000004121272a4 */ /* 0x000fe2000f8e023f */
[C---:B------:R-:W-:Y:S01]  /*1df0*/  IMAD R8, R14.reuse, c[0x0][0x1e0], RZ ;  /* 0x000078000e087a24 */ /* 0x040fe200078e02ff */
[----:B------:R-:W-:Y:S01]  /*1e00*/  UIMAD.WIDE.U32 UR24, UR10, UR4, URZ ;  /* 0x000000040a1872a5 */ /* 0x000fe2000f8e003f */
[----:B------:R-:W-:Y:S01]  /*1e10*/  IMAD R14, R14, c[0x0][0x208], RZ ;  /* 0x000082000e0e7a24 */ /* 0x000fe200078e02ff */
[----:B------:R-:W-:Y:S01]  /*1e20*/  UIMAD UR18, UR10, UR5, UR18 ;  /* 0x000000050a1272a4 */ /* 0x000fe2000f8e0212 */
[----:B--2---:R-:W-:Y:S01]  /*1e30*/  IMAD R16, R201, c[0x0][0x1e4], R8 ;  /* 0x00007900c9107a24 */ /* 0x004fe200078e0208 */
[----:B------:R-:W-:Y:S01]  /*1e40*/  ISETP.GE.AND P4, PT, R5, c[0x0][0x1d4], PT ;  /* 0x0000750005007a0c */ /* 0x000fe20003f86270 */
[----:B------:R-:W-:Y:S01]  /*1e50*/  IMAD.SHL.U32 R79, R6, 0x40, RZ ;  /* 0x00000040064f7824 */ /* 0x000fe200078e00ff */
[----:B------:R-:W-:Y:S01]  /*1e60*/  UIADD3 UR18, UR25, UR18, URZ ;  /* 0x0000001219127290 */ /* 0x000fe2000fffe03f */
[----:B------:R-:W-:Y:S01]  /*1e70*/  IMAD.IADD R17, R13, 0x1, R16 ;  /* 0x000000010d117824 */ /* 0x000fe200078e0210 */
[----:B------:R-:W-:Y:S01]  /*1e80*/  LEA.HI R82, R81, R78, RZ, 0x5 ;  /* 0x0000004e51527211 */ /* 0x000fe200078f28ff */
[----:B------:R-:W-:Y:S01]  /*1e90*/  IMAD.MOV.U32 R16, RZ, RZ, R12 ;  /* 0x000000ffff107224 */ /* 0x000fe200078e000c */
[----:B------:R-:W-:Y:S01]  /*1ea0*/  SHF.R.S32.HI R12, RZ, 0x4, R7 ;  /* 0x00000004ff0c7819 */ /* 0x000fe20000011407 */
[C---:B----4-:R-:W-:Y:S01]  /*1eb0*/  IMAD.SHL.U32 R10, R40.reuse, 0x8, RZ ;  /* 0x00000008280a7824 */ /* 0x050fe200078e00ff */
[----:B------:R-:W-:Y:S01]  /*1ec0*/  IADD3 R40, -R40, UR8, -R77 ;  /* 0x0000000828287c10 */ /* 0x000fe2000fffe94d */
[----:B------:R-:W-:Y:S01]  /*1ed0*/  IMAD R13, R201, c[0x0][0x20c], R14 ;  /* 0x00008300c90d7a24 */ /* 0x000fe200078e020e */
[----:B------:R-:W-:Y:S01]  /*1ee0*/  LEA.HI R7, R7, R12, RZ, 0x1 ;  /* 0x0000000c07077211 */ /* 0x000fe200078f08ff */
[----:B------:R-:W-:Y:S01]  /*1ef0*/  UISETP.GT.AND UP0, UPT, UR28, UR7, UPT ;  /* 0x000000071c00728c */ /* 0x000fe2000bf04270 */
[----:B------:R-:W-:Y:S01]  /*1f00*/  LOP3.LUT R10, R15, 0x8, R10, 0xf8, !PT ;  /* 0x000000080f0a7812 */ /* 0x000fe200078ef80a */
[----:B------:R-:W-:Y:S01]  /*1f10*/  IMAD.IADD R13, R19, 0x1, R13 ;  /* 0x00000001130d7824 */ /* 0x000fe200078e020d */
[----:B------:R-:W-:-:S02]  /*1f20*/  LOP3.LUT R7, R7, 0xfffffffe, RZ, 0xc0, !PT ;  /* 0xfffffffe07077812 */ /* 0x000fc400078ec0ff */
[----:B------:R-:W-:Y:S02]  /*1f30*/  SHF.R.U32.HI R15, RZ, 0x3, R15 ;  /* 0x00000003ff0f7819 */ /* 0x000fe4000001160f */
[----:B------:R-:W-:Y:S01]  /*1f40*/  ISETP.GE.AND P1, PT, R40, 0x1, PT ;  /* 0x000000012800780c */ /* 0x000fe20003f26270 */
[----:B------:R-:W-:Y:S01]  /*1f50*/  IMAD.IADD R7, R12, 0x1, -R7 ;  /* 0x000000010c077824 */ /* 0x000fe200078e0a07 */
[----:B------:R-:W-:Y:S01]  /*1f60*/  LOP3.LUT R10, R10, R15, RZ, 0x3c, !PT ;  /* 0x0000000f0a0a7212 */ /* 0x000fe200078e3cff */
[----:B------:R-:W-:Y:S01]  /*1f70*/  IMAD.MOV.U32 R12, RZ, RZ, R18 ;  /* 0x000000ffff0c7224 */ /* 0x000fe200078e0012 */
[----:B------:R-:W-:Y:S01]  /*1f80*/  LOP3.LUT R79, R79, 0xfffffe00, RZ, 0xc0, !PT ;  /* 0xfffffe004f4f7812 */ /* 0x000fe200078ec0ff */
[----:B------:R-:W-:Y:S01]  /*1f90*/  IMAD.SHL.U32 R15, R9, 0x40, RZ ;  /* 0x00000040090f7824 */ /* 0x000fe200078e00ff */
[----:B------:R-:W-:Y:S01]  /*1fa0*/  SHF.R.S32.HI R80, RZ, 0x5, R82 ;  /* 0x00000005ff507819 */ /* 0x000fe20000011452 */
[----:B------:R-:W-:Y:S01]  /*1fb0*/  IMAD R197, R7, 0x200, R10 ;  /* 0x0000020007c57824 */ /* 0x000fe200078e020a */
[----:B------:R-:W-:Y:S01]  /*1fc0*/  IADD3 R205, R199, 0x100, RZ ;  /* 0x00000100c7cd7810 */ /* 0x000fe20007ffe0ff */
[----:B------:R-:W-:Y:S01]  /*1fd0*/  IMAD.SHL.U32 R76, R7, 0x8, RZ ;  /* 0x00000008074c7824 */ /* 0x000fe200078e00ff */
[----:B------:R-:W-:Y:S01]  /*1fe0*/  LOP3.LUT R15, R15, 0x1c0, RZ, 0xc0, !PT ;  /* 0x000001c00f0f7812 */ /* 0x000fe200078ec0ff */
[----:B------:R-:W-:Y:S01]  /*1ff0*/  IMAD.SHL.U32 R197, R197, 0x2, RZ ;  /* 0x00000002c5c57824 */ /* 0x000fe200078e00ff */
[----:B------:R-:W-:-:S02]  /*2000*/  SHF.R.S32.HI R212, RZ, 0x1f, R209 ;  /* 0x0000001fffd47819 */ /* 0x000fc400000114d1 */
[----:B------:R-:W-:Y:S02]  /*2010*/  LOP3.LUT R76, R15, 0x8, R76, 0xf8, !PT ;  /* 0x000000080f4c7812 */ /* 0x000fe400078ef84c */
[----:B------:R-:W-:Y:S02]  /*2020*/  IADD3 R196, R197, 0x6120, RZ ;  /* 0x00006120c5c47810 */ /* 0x000fe40007ffe0ff */
[----:B------:R-:W-:Y:S02]  /*2030*/  SHF.R.U32.HI R15, RZ, 0x3, R15 ;  /* 0x00000003ff0f7819 */ /* 0x000fe4000001160f */
[----:B------:R-:W-:Y:S02]  /*2040*/  SHF.R.S32.HI R211, RZ, 0x1f, R208 ;  /* 0x0000001fffd37819 */ /* 0x000fe400000114d0 */
[----:B------:R-:W-:Y:S02]  /*2050*/  LOP3.LUT R76, R76, R15, RZ, 0x3c, !PT ;  /* 0x0000000f4c4c7212 */ /* 0x000fe400078e3cff */
[----:B-----5:R-:W-:Y:S01]  /*2060*/  SHF.R.S32.HI R8, RZ, 0x1f, R200 ;  /* 0x0000001fff087819 */ /* 0x020fe200000114c8 */
[----:B------:R-:W-:-:S04]  /*2070*/  IMAD.WIDE.U32 R16, R200, c[0x0][0x1f0], R16 ;  /* 0x00007c00c8107a25 */ /* 0x000fc800078e0010 */
[----:B------:R-:W-:Y:S01]  /*2080*/  IMAD R11, R8, c[0x0][0x1f0], RZ ;  /* 0x00007c00080b7a24 */ /* 0x000fe200078e02ff */
[----:B------:R-:W-:-:S03]  /*2090*/  IADD3 R16, P0, R16, UR16, RZ ;  /* 0x0000001010107c10 */ /* 0x000fc6000ff1e0ff */
[----:B------:R-:W-:-:S05]  /*20a0*/  IMAD R11, R200, c[0x0][0x1f4], R11 ;  /* 0x00007d00c80b7a24 */ /* 0x000fca00078e020b */
[----:B------:R-:W-:Y:S02]  /*20b0*/  IADD3.X R11, R17, UR9, R11, P0, !PT ;  /* 0x00000009110b7c10 */ /* 0x000fe400087fe40b */
[----:B------:R-:W-:-:S04]  /*20c0*/  LEA R17, P0, R16, c[0x0][0x1c8], 0x1 ;  /* 0x0000720010117a11 */ /* 0x000fc800078008ff */
[----:B------:R-:W-:Y:S01]  /*20d0*/  LEA.HI.X R16, R16, c[0x0][0x1cc], R11, 0x1, P0 ;  /* 0x0000730010107a11 */ /* 0x000fe200000f0c0b */
[----:B------:R-:W-:Y:S01]  /*20e0*/  IMAD R11, R8, c[0x0][0x218], RZ ;  /* 0x00008600080b7a24 */ /* 0x000fe200078e02ff */
[----:B------:R-:W-:Y:S01]  /*20f0*/  SHFL.IDX PT, R10, R17, 0x1, 0x181f ;  /* 0x00381f00110a7f89 */ /* 0x000fe200000e0000 */
[----:B------:R-:W-:-:S03]  /*2100*/  IMAD.WIDE.U32 R8, R200, c[0x0][0x218], R12 ;  /* 0x00008600c8087a25 */ /* 0x000fc600078e000c */
[----:B------:R-:W-:Y:S01]  /*2110*/  SHFL.IDX PT, R12, R17, RZ, 0x181f ;  /* 0x00181fff110c7589 */ /* 0x000fe200000e0000 */
[----:B------:R-:W-:Y:S01]  /*2120*/  IMAD R7, R200, c[0x0][0x21c], R11 ;  /* 0x00008700c8077a24 */ /* 0x000fe200078e020b */
[----:B------:R-:W-:Y:S02]  /*2130*/  IADD3 R8, P0, R8, UR24, RZ ;  /* 0x0000001808087c10 */ /* 0x000fe4000ff1e0ff */
[----:B------:R-:W1:Y:S02]  /*2140*/  SHFL.IDX PT, R13, R16, RZ, 0x181f ;  /* 0x00181fff100d7589 */ /* 0x000e6400000e0000 */
[----:B------:R-:W-:Y:S02]  /*2150*/  IADD3.X R7, R9, UR18, R7, P0, !PT ;  /* 0x0000001209077c10 */ /* 0x000fe400087fe407 */
[----:B------:R2:W3:Y:S01]  /*2160*/  SHFL.IDX PT, R11, R16, 0x1, 0x181f ;  /* 0x00381f00100b7f89 */ /* 0x0004e200000e0000 */
[----:B------:R-:W-:Y:S02]  /*2170*/  LEA R14, P0, R8, c[0x0][0x1f8], 0x1 ;  /* 0x00007e00080e7a11 */ /* 0x000fe400078008ff */
[----:B------:R-:W-:-:S02]  /*2180*/  IADD3 R9, R197, 0x6100, RZ ;  /* 0x00006100c5097810 */ /* 0x000fc40007ffe0ff */
[----:B------:R-:W-:Y:S01]  /*2190*/  LEA.HI.X R7, R8, c[0x0][0x1fc], R7, 0x1, P0 ;  /* 0x00007f0008077a11 */ /* 0x000fe200000f0c07 */
[----:B------:R-:W-:Y:S01]  /*21a0*/  SHFL.IDX PT, R44, R14, RZ, 0x181f ;  /* 0x00181fff0e2c7589 */ /* 0x000fe200000e0000 */
[----:B------:R-:W-:Y:S02]  /*21b0*/  ISETP.GT.AND P0, PT, R40, 0x20, PT ;  /* 0x000000202800780c */ /* 0x000fe40003f04270 */
[----:B------:R-:W-:Y:S01]  /*21c0*/  @P3 IADD3 R196, R9, -0x20, RZ ;  /* 0xffffffe009c43810 */ /* 0x000fe20007ffe0ff */
[----:B------:R4:W5:Y:S01]  /*21d0*/  SHFL.IDX PT, R68, R14, 0x1, 0x181f ;  /* 0x00381f000e447f89 */ /* 0x00096200000e0000 */
[----:B------:R-:W-:Y:S02]  /*21e0*/  ISETP.GE.AND P3, PT, R4, c[0x0][0x1d4], PT ;  /* 0x0000750004007a0c */ /* 0x000fe40003f66270 */
[----:B------:R-:W-:Y:S01]  /*21f0*/  IADD3 R187, R196, 0x800, RZ ;  /* 0x00000800c4bb7810 */ /* 0x000fe20007ffe0ff */
[----:B------:R-:W-:Y:S01]  /*2200*/  SHFL.IDX PT, R9, R7, RZ, 0x181f ;  /* 0x00181fff07097589 */ /* 0x000fe200000e0000 */
[----:B------:R-:W-:-:S02]  /*2210*/  SEL R213, RZ, 0x10, P3 ;  /* 0x00000010ffd57807 */ /* 0x000fc40001800000 */
[C---:B------:R-:W-:Y:S01]  /*2220*/  IADD3 R186, R196.reuse, 0x1000, RZ ;  /* 0x00001000c4ba7810 */ /* 0x040fe20007ffe0ff */
[----:B------:R5:W5:Y:S01]  /*2230*/  SHFL.IDX PT, R8, R7, 0x1, 0x181f ;  /* 0x00381f0007087f89 */ /* 0x000b6200000e0000 */
[----:B------:R-:W-:Y:S01]  /*2240*/  IADD3 R185, R196, 0x1800, RZ ;  /* 0x00001800c4b97810 */ /* 0x000fe20007ffe0ff */
[--C-:B-1----:R-:W-:Y:S01]  /*2250*/  @P1 IMAD.WIDE R18, R210, 0x2, R12.reuse ;  /* 0x00000002d2121825 */ /* 0x102fe200078e020c */
[C---:B------:R-:W-:Y:S02]  /*2260*/  IADD3 R183, R196.reuse, 0x2000, RZ ;  /* 0x00002000c4b77810 */ /* 0x040fe40007ffe0ff */
[C---:B------:R-:W-:Y:S01]  /*2270*/  IADD3 R182, R196.reuse, 0x2800, RZ ;  /* 0x00002800c4b67810 */ /* 0x040fe20007ffe0ff */
[--C-:B--2---:R-:W-:Y:S01]  /*2280*/  @P1 IMAD.WIDE R16, R209, 0x2, R12.reuse ;  /* 0x00000002d1101825 */ /* 0x104fe200078e020c */
[----:B------:R1:W-:Y:S01]  /*2290*/  @P1 LDGSTS.E.BYPASS.LTC128B.128 [R199+0x6100], [R18.64], !P5 ;  /* 0x0610000012c71fae */ /* 0x0003e2000e901d54 */
[----:B------:R-:W-:Y:S02]  /*22a0*/  IADD3 R181, R196, 0x3000, RZ ;  /* 0x00003000c4b57810 */ /* 0x000fe40007ffe0ff */
[----:B------:R-:W-:Y:S01]  /*22b0*/  @P1 IMAD.WIDE R12, R208, 0x2, R12 ;  /* 0x00000002d00c1825 */ /* 0x000fe200078e020c */
[----:B------:R2:W-:Y:S01]  /*22c0*/  @P1 LDGSTS.E.BYPASS.LTC128B.128 [R199+0x8100], [R16.64], !P4 ;  /* 0x0810000010c71fae */ /* 0x0005e2000e101d54 */
[----:B------:R-:W-:-:S02]  /*22d0*/  IADD3 R180, R196, 0x3800, RZ ;  /* 0x00003800c4b47810 */ /* 0x000fc40007ffe0ff */
[--C-:B---3--:R-:W-:Y:S01]  /*22e0*/  @P0 IMAD.WIDE R20, R210, 0x2, R10.reuse ;  /* 0x00000002d2140825 */ /* 0x108fe200078e020a */
[----:B------:R3:W-:Y:S01]  /*22f0*/  @P1 LDGSTS.E.BYPASS.LTC128B.128 [R199+0xa100], [R12.64], !P3 ;  /* 0x0a1000000cc71fae */ /* 0x0007e2000d901d54 */
[C---:B------:R-:W-:Y:S02]  /*2300*/  IADD3 R179, R196.reuse, 0x4000, RZ ;  /* 0x00004000c4b37810 */ /* 0x040fe40007ffe0ff */
[--C-:B------:R-:W-:Y:S01]  /*2310*/  @P0 IMAD.WIDE R22, R209, 0x2, R10.reuse ;  /* 0x00000002d1160825 */ /* 0x100fe200078e020a */
[----:B------:R1:W-:Y:S01]  /*2320*/  @P0 LDGSTS.E.BYPASS.LTC128B.128 [R199+0x7100], [R20.64], !P5 ;  /* 0x0710000014c70fae */ /* 0x0003e2000e901d54 */
[----:B------:R-:W-:Y:S02]  /*2330*/  IADD3 R178, R196, 0x4800, RZ ;  /* 0x00004800c4b27810 */ /* 0x000fe40007ffe0ff */
[----:B----4-:R-:W-:Y:S01]  /*2340*/  @P0 IMAD.WIDE R14, R208, 0x2, R10 ;  /* 0x00000002d00e0825 */ /* 0x010fe200078e020a */
[----:B------:R4:W-:Y:S01]  /*2350*/  @P0 LDGSTS.E.BYPASS.LTC128B.128 [R199+0x9100], [R22.64], !P4 ;  /* 0x0910000016c70fae */ /* 0x0009e2000e101d54 */
[----:B------:R-:W-:-:S02]  /*2360*/  IADD3 R177, R196, 0x5000, RZ ;  /* 0x00005000c4b17810 */ /* 0x000fc40007ffe0ff */
[----:B-----5:R-:W-:Y:S01]  /*2370*/  IMAD.WIDE R6, R210, 0x2, RZ ;  /* 0x00000002d2067825 */ /* 0x020fe200078e02ff */
[----:B------:R5:W-:Y:S01]  /*2380*/  @P0 LDGSTS.E.BYPASS.LTC128B.128 [R199+0xb100], [R14.64], !P3 ;  /* 0x0b1000000ec70fae */ /* 0x000be2000d901d54 */
[----:B------:R-:W-:Y:S02]  /*2390*/  IADD3 R176, R196, 0x5800, RZ ;  /* 0x00005800c4b07810 */ /* 0x000fe40007ffe0ff */
[----:B------:R-:W-:Y:S01]  /*23a0*/  IMAD R11, R80, 0x400, R79 ;  /* 0x00000400500b7824 */ /* 0x000fe200078e024f */
[----:B------:R-:W0:Y:S01]  /*23b0*/  LDGDEPBAR ;  /* 0x00000000000079af */ /* 0x000e220000000000 */
[----:B------:R-:W-:Y:S02]  /*23c0*/  IADD3 R42, P1, R6, R68, RZ ;  /* 0x00000044062a7210 */ /* 0x000fe40007f3e0ff */
[----:B------:R-:W-:-:S03]  /*23d0*/  IMAD.IADD R198, R76, 0x1, R11 ;  /* 0x000000014cc67824 */ /* 0x000fc600078e020b */
[----:B------:R-:W-:Y:S02]  /*23e0*/  IMAD.X R43, R7, 0x1, R8, P1 ;  /* 0x00000001072b7824 */ /* 0x000fe400008e0608 */
[----:B--2---:R-:W-:Y:S01]  /*23f0*/  IMAD.WIDE R16, R209, 0x2, RZ ;  /* 0x00000002d1107825 */ /* 0x004fe200078e02ff */
[----:B---3--:R-:W-:-:S03]  /*2400*/  IADD3 R12, P0, R44, R6, RZ ;  /* 0x000000062c0c7210 */ /* 0x008fc60007f1e0ff */
[----:B------:R-:W-:Y:S01]  /*2410*/  IMAD.SHL.U32 R198, R198, 0x2, RZ ;  /* 0x00000002c6c67824 */ /* 0x000fe200078e00ff */
[----:B------:R-:W-:Y:S01]  /*2420*/  IADD3 R6, P6, R44, R16, RZ ;  /* 0x000000102c067210 */ /* 0x000fe20007fde0ff */
[C---:B------:R-:W-:Y:S01]  /*2430*/  IMAD.X R13, R9.reuse, 0x1, R7, P0 ;  /* 0x00000001090d7824 */ /* 0x040fe200000e0607 */
[----:B------:R-:W-:Y:S01]  /*2440*/  IADD3 R70, P0, R16, R68, RZ ;  /* 0x0000004410467210 */ /* 0x000fe20007f1e0ff */
[----:B------:R-:W-:Y:S02]  /*2450*/  IMAD R194, R2, 0x2, R198 ;  /* 0x0000000202c27824 */ /* 0x000fe400078e02c6 */
[----:B------:R-:W-:Y:S01]  /*2460*/  IMAD.X R7, R9, 0x1, R17, P6 ;  /* 0x0000000109077824 */ /* 0x000fe200030e0611 */
[----:B------:R-:W-:Y:S01]  /*2470*/  ISETP.GE.AND P6, PT, R5, c[0x0][0x1d4], PT ;  /* 0x0000750005007a0c */ /* 0x000fe20003fc6270 */
[----:B------:R-:W-:Y:S02]  /*2480*/  IMAD.X R71, R17, 0x1, R8, P0 ;  /* 0x0000000111477824 */ /* 0x000fe400000e0608 */
[----:B-----5:R-:W-:Y:S01]  /*2490*/  IMAD.WIDE R14, R208, 0x2, RZ ;  /* 0x00000002d00e7825 */ /* 0x020fe200078e02ff */
[----:B------:R-:W-:-:S04]  /*24a0*/  DEPBAR.LE SB0, 0x1 ;  /* 0x000080400000791a */ /* 0x000fc80000000000 */
[----:B------:R-:W-:-:S04]  /*24b0*/  DEPBAR.LE SB0, 0x0 ;  /* 0x000080000000791a */ /* 0x000fc80000000000 */
[----:B------:R-:W-:Y:S01]  /*24c0*/  BAR.SYNC.DEFER_BLOCKING 0x0 ;  /* 0x0000000000007b1d */ /* 0x000fe20000010000 */
[----:B------:R-:W-:Y:S01]  /*24d0*/  IADD3 R44, P1, R44, R14, RZ ;  /* 0x0000000e2c2c7210 */ /* 0x000fe20007f3e0ff */
[C---:B------:R-:W-:Y:S01]  /*24e0*/  IMAD R193, R3.reuse, 0x2, R198 ;  /* 0x0000000203c17824 */ /* 0x040fe200078e02c6 */
[----:B------:R-:W-:Y:S01]  /*24f0*/  IADD3 R68, P0, R14, R68, RZ ;  /* 0x000000440e447210 */ /* 0x000fe20007f1e0ff */
[----:B------:R-:W-:Y:S02]  /*2500*/  IMAD R191, R3, 0x2, R194 ;  /* 0x0000000203bf7824 */ /* 0x000fe400078e02c2 */
[----:B------:R-:W-:Y:S01]  /*2510*/  IMAD.X R45, R9, 0x1, R15, P1 ;  /* 0x00000001092d7824 */ /* 0x000fe200008e060f */
[----:B------:R-:W-:Y:S01]  /*2520*/  ISETP.GE.AND P1, PT, R210, c[0x0][0x1d4], PT ;  /* 0x00007500d2007a0c */ /* 0x000fe20003f26270 */
[----:B------:R-:W-:-:S03]  /*2530*/  IMAD.X R69, R15, 0x1, R8, P0 ;  /* 0x000000010f457824 */ /* 0x000fc600000e0608 */
[----:B------:R-:W-:Y:S02]  /*2540*/  ISETP.LT.OR P0, PT, R40, 0x1, P1 ;  /* 0x000000012800780c */ /* 0x000fe40000f01670 */
[----:B------:R-:W-:Y:S01]  /*2550*/  ISETP.GE.AND P1, PT, R4, c[0x0][0x1d4], PT ;  /* 0x0000750004007a0c */ /* 0x000fe20003f26270 */
[----:B------:R-:W-:Y:S04]  /*2560*/  LDSM.16.M88.4 R72, [R198+0xc100] ;  /* 0x00c10000c648783b */ /* 0x000fe80000000200 */
[----:B------:R-:W2:Y:S04]  /*2570*/  LDSM.16.M88.4 R24, [R197+0x6100] ;  /* 0x00610000c518783b */ /* 0x000ea80000000200 */
[----:B------:R-:W-:Y:S04]  /*2580*/  LDSM.16.M88.4 R52, [R194+0xc100] ;  /* 0x00c10000c234783b */ /* 0x000fe80000000200 */
[----:B-1----:R-:W4:Y:S04]  /*2590*/  LDSM.16.M88.4 R16, [R197+0x6900] ;  /* 0x00690000c510783b */ /* 0x002f280000000200 */
[----:B------:R-:W1:Y:S04]  /*25a0*/  LDSM.16.M88.4 R8, [R197+0x7100] ;  /* 0x00710000c508783b */ /* 0x000e680000000200 */
[----:B------:R-:W3:Y:S04]  /*25b0*/  LDSM.16.M88.4 R36, [R197+0x7900] ;  /* 0x00790000c524783b */ /* 0x000ee80000000200 */
[----:B------:R-:W5:Y:S04]  /*25c0*/  LDSM.16.M88.4 R32, [R196] ;  /* 0x00000000c420783b */ /* 0x000f680000000200 */
[----:B------:R-:W-:Y:S04]  /*25d0*/  LDSM.16.M88.4 R64, [R196+0x800] ;  /* 0x00080000c440783b */ /* 0x000fe80000000200 */
        /* <DEDUP_REMOVED lines=8> */
[C---:B--2---:R-:W-:Y:S08]  /*2660*/  HMMA.16816.F32.BF16 R28, R72.reuse, R24, RZ ;  /* 0x00000018481c723c */ /* 0x044ff000000418ff */
[----:B------:R-:W-:Y:S02]  /*2670*/  HMMA.16816.F32.BF16 R24, R72, R26, RZ ;  /* 0x0000001a4818723c */ /* 0x000fe400000418ff */
[----:B------:R3:W-:Y:S01]  /*2680*/  LDGSTS.E.BYPASS.LTC128B.128 [R199+0x2100], [R6.64], !P0 ;  /* 0x0210000006c77fae */ /* 0x0007e2000c101d54 */
[----:B------:R-:W-:-:S02]  /*2690*/  ISETP.LT.OR P0, PT, R40, 0x1, P1 ;  /* 0x000000012800780c */ /* 0x000fc40000f01670 */
[----:B------:R-:W-:-:S03]  /*26a0*/  ISETP.LT.OR P1, PT, R40, 0x21, P1 ;  /* 0x000000212800780c */ /* 0x000fc60000f21670 */
[C---:B----4-:R-:W-:Y:S08]  /*26b0*/  HMMA.16816.F32.BF16 R20, R72.reuse, R16, RZ ;  /* 0x000000104814723c */ /* 0x050ff000000418ff */
[----:B------:R2:W-:Y:S01]  /*26c0*/  LDGSTS.E.BYPASS.LTC128B.128 [R199+0x4100], [R44.64], !P0 ;  /* 0x041000002cc77fae */ /* 0x0005e2000c101d54 */
[----:B------:R-:W-:Y:S01]  /*26d0*/  ISETP.GE.AND P0, PT, R210, c[0x0][0x1d4], PT ;  /* 0x00007500d2007a0c */ /* 0x000fe20003f06270 */
[----:B-1----:R-:W-:Y:S03]  /*26e0*/  HMMA.16816.F32.BF16 R12, R72, R8, RZ ;  /* 0x00000008480c723c */ /* 0x002fe600000418ff */
[----:B------:R-:W-:-:S05]  /*26f0*/  ISETP.LT.OR P0, PT, R40, 0x21, P0 ;  /* 0x000000212800780c */ /* 0x000fca0000701670 */
[C---:B------:R-:W-:Y:S08]  /*2700*/  HMMA.16816.F32.BF16 R16, R72.reuse, R18, RZ ;  /* 0x000000124810723c */ /* 0x040ff000000418ff */
[----:B------:R1:W-:Y:S01]  /*2710*/  LDGSTS.E.BYPASS.LTC128B.128 [R199+0x1100], [R42.64], !P0 ;  /* 0x011000002ac77fae */ /* 0x0003e2000c101d54 */
[----:B------:R-:W-:Y:S01]  /*2720*/  LOP3.LUT P0, RZ, R0, 0x4, RZ, 0xc0, !PT ;  /* 0x0000000400ff7812 */ /* 0x000fe2000780c0ff */
[----:B------:R-:W-:Y:S01]  /*2730*/  IMAD.MOV.U32 R0, RZ, RZ, 0x40 ;  /* 0x00000040ff007424 */ /* 0x000fe200078e00ff */
[----:B------:R-:W-:Y:S01]  /*2740*/  HMMA.16816.F32.BF16 R8, R72, R10, RZ ;  /* 0x0000000a4808723c */ /* 0x000fe200000418ff */
[----:B------:R4:W-:Y:S03]  /*2750*/  LDGSTS.E.BYPASS.LTC128B.128 [R199+0x3100], [R70.64], !P6 ;  /* 0x0310000046c77fae */ /* 0x0009e6000f101d54 */
[----:B------:R-:W-:Y:S01]  /*2760*/  SEL R0, R0, 0xffffffc0, !P0 ;  /* 0xffffffc000007807 */ /* 0x000fe20004000000 */
[----:B------:R4:W-:Y:S01]  /*2770*/  LDGSTS.E.BYPASS.LTC128B.128 [R199+0x5100], [R68.64], !P1 ;  /* 0x0510000044c77fae */ /* 0x0009e2000c901d54 */
[----:B------:R-:W-:-:S02]  /*2780*/  PLOP3.LUT P0, PT, PT, PT, UP0, 0x40, 0x0 ;  /* 0x000000000000781c */ /* 0x000fc40003f0e808 */
[C---:B---3--:R-:W-:Y:S01]  /*2790*/  HMMA.16816.F32.BF16 R4, R72.reuse, R36, RZ ;  /* 0x000000244804723c */ /* 0x048fe200000418ff */
[----:B------:R-:W-:Y:S01]  /*27a0*/  IMAD.IADD R192, R197, 0x1, R0 ;  /* 0x00000001c5c07824 */ /* 0x000fe200078e0200 */
[----:B------:R-:W-:Y:S01]  /*27b0*/  LDSM.16.M88.4 R48, [R193+0xc100] ;  /* 0x00c10000c130783b */ /* 0x000fe20000000200 */
[----:B------:R-:W-:Y:S01]  /*27c0*/  IMAD.IADD R184, R0, 0x1, R196 ;  /* 0x0000000100b87824 */ /* 0x000fe200078e02c4 */
[----:B------:R-:W-:Y:S02]  /*27d0*/  ISETP.GT.AND P1, PT, R202, 0x3f, PT ;  /* 0x0000003fca00780c */ /* 0x000fe40003f24270 */
[----:B--2---:R-:W-:Y:S02]  /*27e0*/  LDSM.16.M88.4 R44, [R192+0x6100] ;  /* 0x00610000c02c783b */ /* 0x004fe40000000200 */
[----:B------:R-:W-:Y:S02]  /*27f0*/  HMMA.16816.F32.BF16 R72, R72, R38, RZ ;  /* 0x000000264848723c */ /* 0x000fe400000418ff */
[----:B------:R-:W2:Y:S04]  /*2800*/  LDSM.16.M88.4 R36, [R192+0x7100] ;  /* 0x00710000c024783b */ /* 0x000ea80000000200 */
[----:B------:R-:W0:Y:S02]  /*2810*/  LDGDEPBAR ;  /* 0x00000000000079af */ /* 0x000e240000000000 */
[C---:B-----5:R-:W-:Y:S02]  /*2820*/  HMMA.16816.F32.BF16 R28, R52.reuse, R32, R28 ;  /* 0x00000020341c723c */ /* 0x060fe4000004181c */
[----:B-1----:R-:W1:Y:S06]  /*2830*/  LDSM.16.M88.4 R40, [R192+0x6900] ;  /* 0x00690000c028783b */ /* 0x002e6c0000000200 */
[C---:B------:R-:W-:Y:S01]  /*2840*/  HMMA.16816.F32.BF16 R24, R52.reuse, R34, R24 ;  /* 0x000000223418723c */ /* 0x040fe20000041818 */
[----:B------:R-:W3:Y:S04]  /*2850*/  LDSM.16.M88.4 R32, [R192+0x7900] ;  /* 0x00790000c020783b */ /* 0x000ee80000000200 */
[----:B----4-:R-:W-:Y:S03]  /*2860*/  LDSM.16.M88.4 R68, [R191+0xc100] ;  /* 0x00c10000bf44783b */ /* 0x010fe60000000200 */
[C---:B------:R-:W-:Y:S08]  /*2870*/  HMMA.16816.F32.BF16 R12, R52.reuse, R60, R12 ;  /* 0x0000003c340c723c */ /* 0x040ff0000004180c */
[C---:B------:R-:W-:Y:S08]  /*2880*/  HMMA.16816.F32.BF16 R20, R52.reuse, R64, R20 ;  /* 0x000000403414723c */ /* 0x040ff00000041814 */
[C---:B------:R-:W-:Y:S01]  /*2890*/  HMMA.16816.F32.BF16 R16, R52.reuse, R66, R16 ;  /* 0x000000423410723c */ /* 0x040fe20000041810 */
[----:B------:R-:W-:Y:S07]  /*28a0*/  LDSM.16.M88.4 R64, [R184] ;  /* 0x00000000b840783b */ /* 0x000fee0000000200 */
[C---:B------:R-:W-:Y:S01]  /*28b0*/  HMMA.16816.F32.BF16 R8, R52.reuse, R62, R8 ;  /* 0x0000003e3408723c */ /* 0x040fe20000041808 */
[----:B------:R-:W-:Y:S07]  /*28c0*/  LDSM.16.M88.4 R60, [R184+0x800] ;  /* 0x00080000b83c783b */ /* 0x000fee0000000200 */
[C---:B------:R-:W-:Y:S08]  /*28d0*/  HMMA.16816.F32.BF16 R4, R52.reuse, R56, R4 ;  /* 0x000000383404723c */ /* 0x040ff00000041804 */
[----:B------:R-:W-:Y:S01]  /*28e0*/  HMMA.16816.F32.BF16 R72, R52, R58, R72 ;  /* 0x0000003a3448723c */ /* 0x000fe20000041848 */
[----:B------:R-:W4:Y:S04]  /*28f0*/  LDSM.16.M88.4 R56, [R184+0x1000] ;  /* 0x00100000b838783b */ /* 0x000f280000000200 */
[----:B------:R-:W5:Y:S03]  /*2900*/  LDSM.16.M88.4 R52, [R184+0x1800] ;  /* 0x00180000b834783b */ /* 0x000f660000000200 */
[C---:B--2---:R-:W-:Y:S08]  /*2910*/  HMMA.16816.F32.BF16 R12, R48.reuse, R36, R12 ;  /* 0x00000024300c723c */ /* 0x044ff0000004180c */
[C---:B------:R-:W-:Y:S08]  /*2920*/  HMMA.16816.F32.BF16 R28, R48.reuse, R44, R28 ;  /* 0x0000002c301c723c */ /* 0x040ff0000004181c */
[C---:B------:R-:W-:Y:S01]  /*2930*/  HMMA.16816.F32.BF16 R24, R48.reuse, R46, R24 ;  /* 0x0000002e3018723c */ /* 0x040fe20000041818 */
[----:B------:R-:W-:Y:S07]  /*2940*/  LDSM.16.M88.4 R44, [R197+0x8100] ;  /* 0x00810000c52c783b */ /* 0x000fee0000000200 */
[C---:B-1----:R-:W-:Y:S08]  /*2950*/  HMMA.16816.F32.BF16 R20, R48.reuse, R40, R20 ;  /* 0x000000283014723c */ /* 0x042ff00000041814 */
[C---:B------:R-:W-:Y:S01]  /*2960*/  HMMA.16816.F32.BF16 R16, R48.reuse, R42, R16 ;  /* 0x0000002a3010723c */ /* 0x040fe20000041810 */
[----:B------:R-:W-:Y:S07]  /*2970*/  LDSM.16.M88.4 R40, [R197+0x8900] ;  /* 0x00890000c528783b */ /* 0x000fee0000000200 */
[C---:B------:R-:W-:Y:S01]  /*2980*/  HMMA.16816.F32.BF16 R8, R48.reuse, R38, R8 ;  /* 0x000000263008723c */ /* 0x040fe20000041808 */
[----:B------:R-:W-:Y:S07]  /*2990*/  LDSM.16.M88.4 R36, [R197+0x9100] ;  /* 0x00910000c524783b */ /* 0x000fee0000000200 */
[C---:B---3--:R-:W-:Y:S08]  /*29a0*/  HMMA.16816.F32.BF16 R4, R48.reuse, R32, R4 ;  /* 0x000000203004723c */ /* 0x048ff00000041804 */
[----:B------:R-:W-:Y:S01]  /*29b0*/  HMMA.16816.F32.BF16 R72, R48, R34, R72 ;  /* 0x000000223048723c */ /* 0x000fe20000041848 */
[----:B------:R-:W1:Y:S04]  /*29c0*/  LDSM.16.M88.4 R48, [R198+0x10100] ;  /* 0x01010000c630783b */ /* 0x000e680000000200 */
[----:B------:R-:W2:Y:S03]  /*29d0*/  LDSM.16.M88.4 R32, [R197+0x9900] ;  /* 0x00990000c520783b */ /* 0x000ea60000000200 */
[C---:B----4-:R-:W-:Y:S08]  /*29e0*/  HMMA.16816.F32.BF16 R12, R68.reuse, R56, R12 ;  /* 0x00000038440c723c */ /* 0x050ff0000004180c */
[C---:B------:R-:W-:Y:S08]  /*29f0*/  HMMA.16816.F32.BF16 R28, R68.reuse, R64, R28 ;  /* 0x00000040441c723c */ /* 0x040ff0000004181c */
[C---:B------:R-:W-:Y:S01]  /*2a00*/  HMMA.16816.F32.BF16 R24, R68.reuse, R66, R24 ;  /* 0x000000424418723c */ /* 0x040fe20000041818 */
[----:B------:R-:W-:Y:S07]  /*2a10*/  LDSM.16.M88.4 R64, [R196+0x2000] ;  /* 0x00200000c440783b */ /* 0x000fee0000000200 */
[C---:B------:R-:W-:Y:S08]  /*2a20*/  HMMA.16816.F32.BF16 R20, R68.reuse, R60, R20 ;  /* 0x0000003c4414723c */ /* 0x040ff00000041814 */
[C---:B------:R-:W-:Y:S01]  /*2a30*/  HMMA.16816.F32.BF16 R16, R68.reuse, R62, R16 ;  /* 0x0000003e4410723c */ /* 0x040fe20000041810 */
[----:B------:R-:W-:Y:S07]  /*2a40*/  LDSM.16.M88.4 R60, [R196+0x2800] ;  /* 0x00280000c43c783b */ /* 0x000fee0000000200 */
[C---:B------:R-:W-:Y:S01]  /*2a50*/  HMMA.16816.F32.BF16 R8, R68.reuse, R58, R8 ;  /* 0x0000003a4408723c */ /* 0x040fe20000041808 */
[----:B------:R-:W-:Y:S07]  /*2a60*/  LDSM.16.M88.4 R56, [R196+0x3000] ;  /* 0x00300000c438783b */ /* 0x000fee0000000200 */
[C---:B-----5:R-:W-:Y:S08]  /*2a70*/  HMMA.16816.F32.BF16 R4, R68.reuse, R52, R4 ;  /* 0x000000344404723c */ /* 0x060ff00000041804 */
[----:B------:R-:W-:Y:S01]  /*2a80*/  HMMA.16816.F32.BF16 R72, R68, R54, R72 ;  /* 0x000000364448723c */ /* 0x000fe20000041848 */
[----:B------:R-:W3:Y:S04]  /*2a90*/  LDSM.16.M88.4 R68, [R194+0x10100] ;  /* 0x01010000c244783b */ /* 0x000ee80000000200 */
[----:B------:R-:W4:Y:S03]  /*2aa0*/  LDSM.16.M88.4 R52, [R196+0x3800] ;  /* 0x00380000c434783b */ /* 0x000f260000000200 */
[C---:B-1----:R-:W-:Y:S08]  /*2ab0*/  HMMA.16816.F32.BF16 R12, R48.reuse, R36, R12 ;  /* 0x00000024300c723c */ /* 0x042ff0000004180c */
        /* <DEDUP_REMOVED lines=8> */
[C---:B--2---:R-:W-:Y:S08]  /*2b40*/  HMMA.16816.F32.BF16 R4, R48.reuse, R32, R4 ;  /* 0x000000203004723c */ /* 0x044ff00000041804 */
[----:B------:R-:W-:Y:S01]  /*2b50*/  HMMA.16816.F32.BF16 R72, R48, R34, R72 ;  /* 0x000000223048723c */ /* 0x000fe20000041848 */
[----:B------:R-:W1:Y:S04]  /*2b60*/  LDSM.16.M88.4 R48, [R193+0x10100] ;  /* 0x01010000c130783b */ /* 0x000e680000000200 */
[----:B------:R-:W2:Y:S03]  /*2b70*/  LDSM.16.M88.4 R32, [R192+0x9900] ;  /* 0x00990000c020783b */ /* 0x000ea60000000200 */
[C---:B---3--:R-:W-:Y:S08]  /*2b80*/  HMMA.16816.F32.BF16 R12, R68.reuse, R56, R12 ;  /* 0x00000038440c723c */ /* 0x048ff0000004180c */
        /* <DEDUP_REMOVED lines=8> */
[C---:B----4-:R-:W-:Y:S08]  /*2c10*/  HMMA.16816.F32.BF16 R4, R68.reuse, R52, R4 ;  /* 0x000000344404723c */ /* 0x050ff00000041804 */
        /* <DEDUP_REMOVED lines=69> */
[C---:B------:R-:W-:Y:S07]  /*3070*/  HMMA.16816.F32.BF16 R56, R68.reuse, R58, R8 ;  /* 0x0000003a4438723c */ /* 0x040fee0000041808 */
[----:B------:R-:W-:Y:S01]  /*3080*/  SHF.R.S32.HI R9, RZ, 0x1f, R210 ;  /* 0x0000001fff097819 */ /* 0x000fe200000114d2 */
[C---:B----4-:R-:W-:Y:S08]  /*3090*/  HMMA.16816.F32.BF16 R32, R68.reuse, R52, R4 ;  /* 0x000000344420723c */ /* 0x050ff00000041804 */
        /* <DEDUP_REMOVED lines=16> */
[----:B------:R-:W-:Y:S02]  /*31a0*/  IMAD.SHL.U32 R8, R210, 0x2, RZ ;  /* 0x00000002d2087824 */ /* 0x000fe400078e00ff */
[----:B------:R-:W-:-:S04]  /*31b0*/  IMAD R201, R0, c[0x0][0x2b8], R201 ;  /* 0x0000ae0000c97a24 */ /* 0x000fc800078e02c9 */
[----:B------:R-:W-:Y:S01]  /*31c0*/  IMAD.WIDE.U32 R10, R201, c[0x0][0x1e0], RZ ;  /* 0x00007800c90a7a25 */ /* 0x000fe200078e00ff */
[----:B------:R-:W-:-:S05]  /*31d0*/  SHF.R.S32.HI R0, RZ, 0x1f, R201 ;  /* 0x0000001fff007819 */ /* 0x000fca00000114c9 */
[----:B------:R-:W-:-:S04]  /*31e0*/  IMAD R0, R0, c[0x0][0x1e0], RZ ;  /* 0x0000780000007a24 */ /* 0x000fc800078e02ff */
[----:B------:R-:W-:-:S04]  /*31f0*/  IMAD R7, R201, c[0x0][0x1e4], R0 ;  /* 0x00007900c9077a24 */ /* 0x000fc800078e0200 */
[----:B------:R-:W-:Y:S01]  /*3200*/  IMAD.IADD R11, R11, 0x1, R7 ;  /* 0x000000010b0b7824 */ /* 0x000fe200078e0207 */
[----:B--2---:R-:W-:-:S03]  /*3210*/  SHF.R.S32.HI R7, RZ, 0x1f, R200 ;  /* 0x0000001fff077819 */ /* 0x004fc600000114c8 */
[----:B------:R-:W-:Y:S01]  /*3220*/  IMAD.WIDE.U32 R4, R200, c[0x0][0x1f0], R10 ;  /* 0x00007c00c8047a25 */ /* 0x000fe200078e000a */
[----:B------:R-:W-:Y:S02]  /*3230*/  SHF.L.U64.HI R10, R210, 0x1, R9 ;  /* 0x00000001d20a7819 */ /* 0x000fe40000010209 */
[----:B------:R-:W-:Y:S01]  /*3240*/  IADD3 R11, -R213, 0x10, RZ ;  /* 0x00000010d50b7810 */ /* 0x000fe20007ffe1ff */
[----:B------:R-:W-:Y:S01]  /*3250*/  IMAD R7, R7, c[0x0][0x1f0], RZ ;  /* 0x00007c0007077a24 */ /* 0x000fe200078e02ff */
[----:B------:R-:W-:Y:S02]  /*3260*/  IADD3 R38, P0, R4, UR16, RZ ;  /* 0x0000001004267c10 */ /* 0x000fe4000ff1e0ff */
[----:B------:R-:W-:Y:S01]  /*3270*/  SEL R4, RZ, 0x10, P4 ;  /* 0x00000010ff047807 */ /* 0x000fe20002000000 */
[----:B------:R-:W-:Y:S01]  /*3280*/  IMAD R0, R200, c[0x0][0x1f4], R7 ;  /* 0x00007d00c8007a24 */ /* 0x000fe200078e0207 */
[----:B------:R-:W-:Y:S02]  /*3290*/  SEL R7, RZ, 0x10, P5 ;  /* 0x00000010ff077807 */ /* 0x000fe40002800000 */
[----:B------:R-:W-:-:S02]  /*32a0*/  IADD3 R42, -R4, 0x10, RZ ;  /* 0x00000010042a7810 */ /* 0x000fc40007ffe1ff */
[----:B------:R-:W-:Y:S02]  /*32b0*/  IADD3.X R5, R5, UR9, R0, P0, !PT ;  /* 0x0000000905057c10 */ /* 0x000fe400087fe400 */
[C---:B------:R-:W-:Y:S02]  /*32c0*/  LEA R0, P0, R38.reuse, c[0x0][0x1c8], 0x1 ;  /* 0x0000720026007a11 */ /* 0x040fe400078008ff */
[----:B------:R-:W-:Y:S02]  /*32d0*/  IADD3 R45, -R7, 0x10, RZ ;  /* 0x00000010072d7810 */ /* 0x000fe40007ffe1ff */
[----:B------:R-:W-:Y:S01]  /*32e0*/  LEA.HI.X R38, R38, c[0x0][0x1cc], R5, 0x1, P0 ;  /* 0x0000730026267a11 */ /* 0x000fe200000f0c05 */
[----:B------:R-:W1:Y:S01]  /*32f0*/  SHFL.IDX PT, R36, R0, 0x1, 0x181f ;  /* 0x00381f0000247f89 */ /* 0x000e6200000e0000 */
[----:B------:R-:W-:Y:S01]  /*3300*/  LOP3.LUT R45, R45, 0xf, RZ, 0xc0, !PT ;  /* 0x0000000f2d2d7812 */ /* 0x000fe200078ec0ff */
[----:B------:R-:W-:Y:S01]  /*3310*/  IMAD.SHL.U32 R5, R209, 0x2, RZ ;  /* 0x00000002d1057824 */ /* 0x000fe200078e00ff */
[----:B------:R-:W-:Y:S01]  /*3320*/  LOP3.LUT R42, R42, 0xf, RZ, 0xc0, !PT ;  /* 0x0000000f2a2a7812 */ /* 0x000fe200078ec0ff */
[----:B------:R-:W2:Y:S01]  /*3330*/  SHFL.IDX PT, R37, R38, 0x1, 0x181f ;  /* 0x00381f0026257f89 */ /* 0x000ea200000e0000 */
[----:B------:R-:W-:-:S03]  /*3340*/  LOP3.LUT R11, R11, 0xf, RZ, 0xc0, !PT ;  /* 0x0000000f0b0b7812 */ /* 0x000fc600078ec0ff */
[----:B------:R3:W4:Y:S04]  /*3350*/  SHFL.IDX PT, R39, R0, RZ, 0x181f ;  /* 0x00181fff00277589 */ /* 0x00072800000e0000 */
        /* <DEDUP_REMOVED lines=11> */
[----:B-----5:R-:W-:Y:S01]  /*3410*/  IMAD.X R49, R41, 0x1, R10, P6 ;  /* 0x0000000129317824 */ /* 0x020fe200030e060a */
[----:B------:R-:W-:Y:S01]  /*3420*/  ISETP.NE.U32.AND P6, PT, R7, RZ, PT ;  /* 0x000000ff0700720c */ /* 0x000fe20003fc5070 */
[----:B------:R-:W-:Y:S01]  /*3430*/  IMAD.X R51, R41, 0x1, R6, P0 ;  /* 0x0000000129337824 */ /* 0x000fe200000e0606 */
        /* <DEDUP_REMOVED lines=10> */
.L_x_1947:
[----:B------:R-:W-:Y:S01]  /*34e0*/  LOP3.LUT R5, R82, 0xffffffe0, RZ, 0xc0, !PT ;  /* 0xffffffe052057812 */ /* 0x000fe200078ec0ff */
[----:B------:R-:W-:Y:S01]  /*34f0*/  UIADD3 UR19, UR8, 0x1, -UR19 ;  /* 0x0000000108137890 */ /* 0x000fe2000fffe813 */
[----:B------:R-:W-:Y:S01]  /*3500*/  LEA.HI R11, R81, R78, RZ, 0x2 ;  /* 0x0000004e510b7211 */ /* 0x000fe200078f10ff */
[----:B------:R-:W0:Y:S01]  /*3510*/  LDGDEPBAR ;  /* 0x00000000000079af */ /* 0x000e220000000000 */
[----:B-1----:R-:W-:Y:S01]  /*3520*/  SHF.R.S32.HI R7, RZ, 0x1f, R80 ;  /* 0x0000001fff077819 */ /* 0x002fe20000011450 */
[----:B------:R-:W-:Y:S01]  /*3530*/  IMAD.IADD R0, R78, 0x1, -R5 ;  /* 0x000000014e007824 */ /* 0x000fe200078e0a05 */
[----:B------:R-:W-:-:S02]  /*3540*/  LOP3.LUT R11, R11, 0xfffffffc, RZ, 0xc0, !PT ;  /* 0xfffffffc0b0b7812 */ /* 0x000fc400078ec0ff */
[----:B------:R-:W-:Y:S02]  /*3550*/  LEA.HI R7, R7, R80, RZ, 0x3 ;  /* 0x0000005007077211 */ /* 0x000fe400078f18ff */
[----:B------:R-:W-:Y:S01]  /*3560*/  SHF.R.S32.HI R5, RZ, 0x1f, R0 ;  /* 0x0000001fff057819 */ /* 0x000fe20000011400 */
[----:B------:R-:W-:Y:S01]  /*3570*/  IMAD.IADD R78, R78, 0x1, -R11 ;  /* 0x000000014e4e7824 */ /* 0x000fe200078e0a0b */
[----:B------:R-:W-:Y:S02]  /*3580*/  LOP3.LUT R7, R7, 0xffffff8, RZ, 0xc0, !PT ;  /* 0x0ffffff807077812 */ /* 0x000fe400078ec0ff */
[----:B------:R-:W-:Y:S02]  /*3590*/  LEA.HI R4, R5, R0, RZ, 0x2 ;  /* 0x0000000005047211 */ /* 0x000fe400078f10ff */
[----:B------:R-:W-:Y:S01]  /*35a0*/  LEA.HI R5, R78, R78, RZ, 0x1 ;  /* 0x0000004e4e057211 */ /* 0x000fe200078f08ff */
[----:B------:R-:W-:Y:S01]  /*35b0*/  IMAD.IADD R7, R80, 0x1, -R7 ;  /* 0x0000000150077824 */ /* 0x000fe200078e0a07 */
[----:B------:R-:W-:-:S02]  /*35c0*/  PLOP3.LUT P6, PT, PT, PT, UP2, 0x80, 0x0 ;  /* 0x000000000000781c */ /* 0x000fc40003fcf028 */
[C---:B------:R-:W-:Y:S02]  /*35d0*/  LEA.HI.SX32 R6, R4.reuse, UR26, 0x1e ;  /* 0x0000001a04067c11 */ /* 0x040fe4000f8ff2ff */
[----:B------:R-:W-:Y:S02]  /*35e0*/  LOP3.LUT R5, R5, 0x1ffffffe, RZ, 0xc0, !PT ;  /* 0x1ffffffe05057812 */ /* 0x000fe400078ec0ff */
[----:B------:R-:W-:Y:S01]  /*35f0*/  PLOP3.LUT P0, PT, PT, PT, UP2, 0x80, 0x0 ;  /* 0x000000000000781c */ /* 0x000fe20003f0f028 */
[----:B------:R-:W-:Y:S01]  /*3600*/  IMAD R6, R7, 0x10, R6 ;  /* 0x0000001007067824 */ /* 0x000fe200078e0206 */
[----:B------:R-:W-:Y:S01]  /*3610*/  LOP3.LUT R7, R4, 0x7ffffffc, RZ, 0xc0, !PT ;  /* 0x7ffffffc04077812 */ /* 0x000fe200078ec0ff */
[----:B------:R-:W-:Y:S02]  /*3620*/  IMAD.IADD R5, R78, 0x1, -R5 ;  /* 0x000000014e057824 */ /* 0x000fe400078e0a05 */
[----:B------:R-:W-:Y:S02]  /*3630*/  IMAD.IADD R4, R79, 0x1, R76 ;  /* 0x000000014f047824 */ /* 0x000fe400078e024c */
[----:B------:R-:W-:-:S02]  /*3640*/  IMAD R203, R5, 0x8, R6 ;  /* 0x0000000805cb7824 */ /* 0x000fc400078e0206 */
[----:B------:R-:W-:Y:S02]  /*3650*/  IMAD.IADD R204, R0, 0x1, -R7 ;  /* 0x0000000100cc7824 */ /* 0x000fe400078e0a07 */
[----:B------:R-:W-:-:S04]  /*3660*/  @P6 IMAD.HI.U32 R5, R203, c[0x0][0x2c8], RZ ;  /* 0x0000b200cb056a27 */ /* 0x000fc800078e00ff */
[----:B------:R-:W-:Y:S01]  /*3670*/  IMAD.MOV.U32 R37, RZ, RZ, R203 ;  /* 0x000000ffff257224 */ /* 0x000fe200078e00cb */
[----:B------:R-:W-:Y:S01]  /*3680*/  @P0 SHF.R.U32.HI R37, RZ, c[0x0][0x2cc], R5 ;  /* 0x0000b300ff250a19 */ /* 0x000fe20000011605 */
[----:B------:R-:W-:Y:S01]  /*3690*/  IMAD.U32 R7, RZ, RZ, UR19 ;  /* 0x00000013ff077e24 */ /* 0x000fe2000f8e00ff */
[----:B------:R-:W-:Y:S01]  /*36a0*/  PLOP3.LUT P0, PT, PT, PT, UP1, 0x40, 0x0 ;  /* 0x000000000000781c */ /* 0x000fe20003f0e818 */
[----:B------:R-:W-:Y:S01]  /*36b0*/  IMAD.SHL.U32 R204, R204, 0x2, RZ ;  /* 0x00000002cccc7824 */ /* 0x000fe200078e00ff */
[----:B------:R-:W-:Y:S01]  /*36c0*/  ULDC UR19, c[0x0][0x324] ;  /* 0x0000c90000137ab9 */ /* 0x000fe20000000800 */
[----:B------:R-:W1:Y:S01]  /*36d0*/  SHFL.IDX PT, R5, R37, RZ, 0x1c1f ;  /* 0x001c1fff25057589 */ /* 0x000e6200000e0000 */
[----:B------:R-:W-:Y:S02]  /*36e0*/  ULOP3.LUT UR19, URZ, UR19, URZ, 0x33, !UPT ;  /* 0x000000133f137292 */ /* 0x000fe4000f8e333f */
[----:B------:R-:W-:Y:S02]  /*36f0*/  IADD3 R6, R7, -UR12, -R204 ;  /* 0x8000000c07067c10 */ /* 0x000fe4000fffe8cc */
[----:B------:R-:W-:-:S02]  /*3700*/  IADD3 R0, -R204, UR8, -R77 ;  /* 0x00000008cc007c10 */ /* 0x000fc4000fffe94d */
        /* <DEDUP_REMOVED lines=18> */
.L_x_1950:
[----:B------:R-:W-:-:S04]  /*3830*/  MOV R5, 0x1 ;  /* 0x0000000100057802 */ /* 0x000fc80000000f00 */
[----:B------:R-:W-:-:S13]  /*3840*/  ISETP.NE.AND P0, PT, R5, c[0x0][0x32c], PT ;  /* 0x0000cb0005007a0c */ /* 0x000fda0003f05270 */
[----:B------:R-:W-:-:S05]  /*3850*/  @P0 IMAD.HI.U32 R5, R38, c[0x0][0x330], RZ ;  /* 0x0000cc0026050a27 */ /* 0x000fca00078e00ff */
[----:B------:R-:W-:Y:S02]  /*3860*/  @P0 SHF.R.U32.HI R38, RZ, c[0x0][0x334], R5 ;  /* 0x0000cd00ff260a19 */ /* 0x000fe40000011605 */
.L_x_1951:
[----:B------:R-:W-:Y:S05]  /*3870*/  BSYNC B0 ;  /* 0x0000000000007941 */ /* 0x000fea0003800000 */
.L_x_1949:
[----:B------:R-:W-:-:S04]  /*3880*/  IMAD R7, R38, c[0x0][0x32c], -R77 ;  /* 0x0000cb0026077a24 */ /* 0x000fc800078e0a4d */
[----:B------:R-:W-:-:S05]  /*3890*/  IMAD.IADD R7, R7, 0x1, -R204 ;  /* 0x0000000107077824 */ /* 0x000fca00078e0acc */
[----:B------:R-:W-:Y:S02]  /*38a0*/  IADD3 R5, R7, c[0x0][0x32c], RZ ;  /* 0x0000cb0007057a10 */ /* 0x000fe40007ffe0ff */
[----:B------:R-:W-:Y:S02]  /*38b0*/  IMNMX R10, R10, R7, !PT ;  /* 0x000000070a0a7217 */ /* 0x000fe40007800200 */
[----:B------:R-:W-:Y:S02]  /*38c0*/  IMNMX R36, R36, R5, PT ;  /* 0x0000000524247217 */ /* 0x000fe40003800200 */
.L_x_1948:
[----:B------:R-:W-:-:S04]  /*38d0*/  ISETP.LT.AND P6, PT, RZ, UR22, PT ;  /* 0x00000016ff007c0c */ /* 0x000fc8000bfc1270 */
        /* <DEDUP_REMOVED lines=31> */
[----:B------:R-:W1:Y:S03]  /*3ad0*/  SHFL.IDX PT, R13, R37, 0x1, 0x1c1f ;  /* 0x003c1f00250d7f89 */ /* 0x000e6600000e0000 */
        /* <DEDUP_REMOVED lines=11> */
[--C-:B-1----:R-:W-:Y:S01]  /*3b90*/  IMAD.IADD R33, R8, 0x1, R13.reuse ;  /* 0x0000000108217824 */ /* 0x102fe200078e020d */
[----:B------:R-:W-:Y:S01]  /*3ba0*/  ISETP.GT.AND P0, PT, R10, 0x38, P6 ;  /* 0x000000380a00780c */ /* 0x000fe20003704270 */
[----:B------:R-:W-:-:S03]  /*3bb0*/  IMAD.IADD R8, R6, 0x1, R13 ;  /* 0x0000000106087824 */ /* 0x000fc600078e020d */
[----:B------:R-:W-:Y:S02]  /*3bc0*/  ISETP.LT.OR P0, PT, R36, 0x39, P0 ;  /* 0x000000392400780c */ /* 0x000fe40000701670 */
[----:B------:R-:W-:Y:S02]  /*3bd0*/  IMNMX R0, R33, R0, PT ;  /* 0x0000000021007217 */ /* 0x000fe40003800200 */
        /* <DEDUP_REMOVED lines=18> */
.L_x_1954:
[----:B------:R-:W-:-:S04]  /*3d00*/  MOV R6, 0x1 ;  /* 0x0000000100067802 */ /* 0x000fc80000000f00 */
[----:B------:R-:W-:-:S13]  /*3d10*/  ISETP.NE.AND P0, PT, R6, c[0x0][0x32c], PT ;  /* 0x0000cb0006007a0c */ /* 0x000fda0003f05270 */
[----:B------:R-:W-:-:S05]  /*3d20*/  @P0 IMAD.HI.U32 R6, R10, c[0x0][0x330], RZ ;  /* 0x0000cc000a060a27 */ /* 0x000fca00078e00ff */
[----:B------:R-:W-:Y:S02]  /*3d30*/  @P0 SHF.R.U32.HI R10, RZ, c[0x0][0x334], R6 ;  /* 0x0000cd00ff0a0a19 */ /* 0x000fe40000011606 */
.L_x_1955:
[----:B------:R-:W-:Y:S05]  /*3d40*/  BSYNC B0 ;  /* 0x0000000000007941 */ /* 0x000fea0003800000 */
.L_x_1953:
[----:B------:R-:W-:-:S04]  /*3d50*/  IMAD R33, R10, c[0x0][0x32c], -R77 ;  /* 0x0000cb000a217a24 */ /* 0x000fc800078e0a4d */
[----:B------:R-:W-:-:S05]  /*3d60*/  IMAD.IADD R33, R33, 0x1, -R204 ;  /* 0x0000000121217824 */ /* 0x000fca00078e0acc */
[----:B------:R-:W-:Y:S02]  /*3d70*/  IADD3 R13, R33, c[0x0][0x32c], RZ ;  /* 0x0000cb00210d7a10 */ /* 0x000fe40007ffe0ff */
[----:B------:R-:W-:Y:S02]  /*3d80*/  IMNMX R8, R8, R33, !PT ;  /* 0x0000002108087217 */ /* 0x000fe40007800200 */
[----:B------:R-:W-:Y:S02]  /*3d90*/  IMNMX R0, R0, R13, PT ;  /* 0x0000000d00007217 */ /* 0x000fe40003800200 */
.L_x_1952:
[----:B------:R-:W-:Y:S01]  /*3da0*/  ISETP.GT.AND P0, PT, R8, 0x1, P6 ;  /* 0x000000010800780c */ /* 0x000fe20003704270 */
[----:B------:R-:W-:Y:S01]  /*3db0*/  IMAD.SHL.U32 R195, R4, 0x2, RZ ;  /* 0x0000000204c37824 */ /* 0x000fe200078e00ff */
[----:B------:R-:W-:Y:S01]  /*3dc0*/  FMNMX.FTZ R20, R28, R29, !PT ;  /* 0x0000001d1c147209 */ /* 0x000fe20007810000 */
[----:B------:R-:W-:Y:S01]  /*3dd0*/  @UP2 USHF.L.U32 UR27, UR27, 0x7, URZ ;  /* 0x000000071b1b2899 */ /* 0x000fe2000800063f */
[----:B------:R-:W-:Y:S01]  /*3de0*/  ISETP.LT.OR P0, PT, R0, 0x2, P0 ;  /* 0x000000020000780c */ /* 0x000fe20000701670 */
[--C-:B------:R-:W-:Y:S01]  /*3df0*/  IMAD R189, R3, 0x2, R195.reuse ;  /* 0x0000000203bd7824 */ /* 0x100fe200078e02c3 */
[----:B------:R-:W-:Y:S01]  /*3e00*/  LDSM.16.MT88.4 R40, [R195+0x2100] ;  /* 0x00210000c328783b */ /* 0x000fe20000004200 */
[----:B------:R-:W-:Y:S01]  /*3e10*/  IMAD R190, R2, 0x2, R195 ;  /* 0x0000000202be7824 */ /* 0x000fe200078e02c3 */
[----:B------:R-:W-:Y:S01]  /*3e20*/  FSEL R16, R31, -INF , !P0 ;  /* 0xff8000001f107808 */ /* 0x000fe20004000000 */
[----:B------:R-:W-:Y:S01]  /*3e30*/  ULDC.64 UR4, c[0x0][0x2c8] ;  /* 0x0000b20000047ab9 */ /* 0x000fe20000000a00 */
[----:B------:R-:W-:Y:S01]  /*3e40*/  ISETP.GT.AND P0, PT, R8, 0x8, P6 ;  /* 0x000000080800780c */ /* 0x000fe20003704270 */
[----:B------:R-:W-:Y:S01]  /*3e50*/  IMAD R188, R3, 0x2, R190 ;  /* 0x0000000203bc7824 */ /* 0x000fe200078e02be */
[----:B------:R-:W-:Y:S01]  /*3e60*/  LDSM.16.MT88.4 R100, [R195+0x100] ;  /* 0x00010000c364783b */ /* 0x000fe20000004200 */
[----:B------:R-:W-:Y:S01]  /*3e70*/  UIMAD.WIDE.U32 UR28, UR27, UR4, URZ ;  /* 0x000000041b1c72a5 */ /* 0x000fe2000f8e003f */
[----:B------:R-:W-:Y:S01]  /*3e80*/  ISETP.LT.OR P0, PT, R0, 0x9, P0 ;  /* 0x000000090000780c */ /* 0x000fe20000701670 */
[----:B------:R-:W-:Y:S01]  /*3e90*/  UIADD3 UR22, UR22, -0x2, URZ ;  /* 0xfffffffe16167890 */ /* 0x000fe2000fffe03f */
[----:B------:R-:W-:Y:S02]  /*3ea0*/  LDSM.16.MT88.4 R108, [R190+0x100] ;  /* 0x00010000be6c783b */ /* 0x000fe40000004200 */
[----:B------:R-:W-:-:S02]  /*3eb0*/  FSEL R26, R26, -INF , !P0 ;  /* 0xff8000001a1a7808 */ /* 0x000fc40004000000 */
[----:B------:R-:W-:Y:S01]  /*3ec0*/  ISETP.GT.AND P0, PT, R8, 0x9, P6 ;  /* 0x000000090800780c */ /* 0x000fe20003704270 */
[----:B------:R-:W-:Y:S01]  /*3ed0*/  LDSM.16.MT88.4 R116, [R189+0x100] ;  /* 0x00010000bd74783b */ /* 0x000fe20000004200 */
[----:B------:R-:W-:Y:S02]  /*3ee0*/  @UP2 UMOV UR27, UR29 ;  /* 0x0000001d001b2c82 */ /* 0x000fe40008000000 */
[----:B------:R-:W-:Y:S01]  /*3ef0*/  ISETP.LT.OR P0, PT, R0, 0xa, P0 ;  /* 0x0000000a0000780c */ /* 0x000fe20000701670 */
[----:B------:R-:W-:Y:S01]  /*3f00*/  LDSM.16.MT88.4 R124, [R188+0x100] ;  /* 0x00010000bc7c783b */ /* 0x000fe20000004200 */
[----:B------:R-:W-:Y:S02]  /*3f10*/  @UP2 USHF.R.U32.HI UR26, URZ, UR5, UR27 ;  /* 0x000000053f1a2299 */ /* 0x000fe4000801161b */
[----:B------:R-:W-:Y:S01]  /*3f20*/  FSEL R6, R27, -INF , !P0 ;  /* 0xff8000001b067808 */ /* 0x000fe20004000000 */
[----:B------:R-:W-:Y:S01]  /*3f30*/  LDSM.16.MT88.4 R48, [R190+0x2100] ;  /* 0x00210000be30783b */ /* 0x000fe20000004200 */
[----:B------:R-:W-:Y:S01]  /*3f40*/  ISETP.GT.AND P0, PT, R8, 0x10, P6 ;  /* 0x000000100800780c */ /* 0x000fe20003704270 */
[----:B------:R-:W-:-:S02]  /*3f50*/  UIADD3 UR4, UR23, UR26, URZ ;  /* 0x0000001a17047290 */ /* 0x000fc4000fffe03f */
[----:B------:R-:W-:Y:S01]  /*3f60*/  LDSM.16.MT88.4 R64, [R188+0x2100] ;  /* 0x00210000bc40783b */ /* 0x000fe20000004200 */
[----:B------:R-:W-:Y:S01]  /*3f70*/  ISETP.LT.OR P0, PT, R0, 0x11, P0 ;  /* 0x000000110000780c */ /* 0x000fe20000701670 */
[----:B------:R-:W-:Y:S02]  /*3f80*/  ULDC UR23, c[0x0][0x328] ;  /* 0x0000ca0000177ab9 */ /* 0x000fe40000000800 */
[----:B------:R-:W-:Y:S01]  /*3f90*/  LDSM.16.MT88.4 R80, [R190+0x4100] ;  /* 0x00410000be50783b */ /* 0x000fe20000004200 */
[----:B------:R-:W-:Y:S01]  /*3fa0*/  FSEL R22, R22, -INF , !P0 ;  /* 0xff80000016167808 */ /* 0x000fe20004000000 */
[----:B------:R-:W-:Y:S01]  /*3fb0*/  UIADD3 UR23, UR4, UR23, URZ ;  /* 0x0000001704177290 */ /* 0x000fe2000fffe03f */
        /* <DEDUP_REMOVED lines=15> */
[----:B------:R-:W-:Y:S02]  /*40b0*/  ISETP.GT.AND P0, PT, R8, 0x21, P6 ;  /* 0x000000210800780c */ /* 0x000fe40003704270 */
[----:B------:R-:W-:Y:S02]  /*40c0*/  FMNMX.FTZ R14, R11, R20, !PT ;  /* 0x000000140b0e7209 */ /* 0x000fe40007810000 */
[----:B------:R-:W-:Y:S02]  /*40d0*/  ISETP.LT.OR P0, PT, R0, 0x22, P0 ;  /* 0x000000220000780c */ /* 0x000fe40000701670 */
[----:B------:R-:W-:Y:S02]  /*40e0*/  FMNMX.FTZ R14, R25, R14, !PT ;  /* 0x0000000e190e7209 */ /* 0x000fe40007810000 */
[----:B------:R-:W-:-:S02]  /*40f0*/  FSEL R172, R15, -INF , !P0 ;  /* 0xff8000000fac7808 */ /* 0x000fc40004000000 */
[----:B------:R-:W-:Y:S02]  /*4100*/  ISETP.GT.AND P0, PT, R8, RZ, P6 ;  /* 0x000000ff0800720c */ /* 0x000fe40003704270 */
        /* <DEDUP_REMOVED lines=9> */
[----:B------:R-:W-:Y:S02]  /*41a0*/  FMNMX.FTZ R15, R6, R15, !PT ;  /* 0x0000000f060f7209 */ /* 0x000fe40007810000 */
[----:B------:R-:W-:-:S02]  /*41b0*/  ISETP.GT.AND P0, PT, R8, 0x29, P6 ;  /* 0x000000290800780c */ /* 0x000fc40003704270 */
[----:B------:R-:W-:Y:S02]  /*41c0*/  FMNMX.FTZ R15, R22, R15, !PT ;  /* 0x0000000f160f7209 */ /* 0x000fe40007810000 */
[----:B------:R-:W-:Y:S02]  /*41d0*/  FMNMX.FTZ R14, R5, R14, !PT ;  /* 0x0000000e050e7209 */ /* 0x000fe40007810000 */
[----:B------:R-:W-:Y:S02]  /*41e0*/  FMNMX.FTZ R15, R10, R15, !PT ;  /* 0x0000000f0a0f7209 */ /* 0x000fe40007810000 */
[----:B------:R-:W-:Y:S02]  /*41f0*/  ISETP.LT.OR P0, PT, R0, 0x2a, P0 ;  /* 0x0000002a0000780c */ /* 0x000fe40000701670 */
[----:B------:R-:W-:Y:S02]  /*4200*/  FMNMX.FTZ R14, R17, R14, !PT ;  /* 0x0000000e110e7209 */ /* 0x000fe40007810000 */
[----:B------:R-:W-:-:S02]  /*4210*/  FMNMX.FTZ R15, R18, R15, !PT ;  /* 0x0000000f120f7209 */ /* 0x000fc40007810000 */
[----:B------:R-:W-:Y:S02]  /*4220*/  FSEL R170, R59, -INF , !P0 ;  /* 0xff8000003baa7808 */ /* 0x000fe40004000000 */
[----:B------:R-:W-:Y:S01]  /*4230*/  ISETP.GT.AND P0, PT, R8, 0x30, P6 ;  /* 0x000000300800780c */ /* 0x000fe20003704270 */
[----:B------:R-:W-:Y:S01]  /*4240*/  LDSM.16.MT88.4 R56, [R189+0x2100] ;  /* 0x00210000bd38783b */ /* 0x000fe20000004200 */
[----:B------:R-:W-:Y:S02]  /*4250*/  FMNMX.FTZ R14, R165, R14, !PT ;  /* 0x0000000ea50e7209 */ /* 0x000fe40007810000 */
[----:B------:R-:W-:Y:S02]  /*4260*/  FMNMX.FTZ R15, R12, R15, !PT ;  /* 0x0000000f0c0f7209 */ /* 0x000fe40007810000 */
[----:B------:R-:W-:Y:S02]  /*4270*/  ISETP.LT.OR P0, PT, R0, 0x31, P0 ;  /* 0x000000310000780c */ /* 0x000fe40000701670 */
[----:B------:R-:W-:-:S02]  /*4280*/  FMNMX.FTZ R14, R159, R14, !PT ;  /* 0x0000000e9f0e7209 */ /* 0x000fc40007810000 */
[----:B------:R-:W-:Y:S02]  /*4290*/  FMNMX.FTZ R15, R162, R15, !PT ;  /* 0x0000000fa20f7209 */ /* 0x000fe40007810000 */
[----:B------:R-:W-:Y:S02]  /*42a0*/  FSEL R166, R34, -INF , !P0 ;  /* 0xff80000022a67808 */ /* 0x000fe40004000000 */
[----:B------:R-:W-:Y:S02]  /*42b0*/  FMNMX.FTZ R14, R157, R14, !PT ;  /* 0x0000000e9d0e7209 */ /* 0x000fe40007810000 */
[----:B------:R-:W-:Y:S02]  /*42c0*/  ISETP.GT.AND P0, PT, R8, 0x31, P6 ;  /* 0x000000310800780c */ /* 0x000fe40003704270 */
[----:B------:R-:W-:Y:S02]  /*42d0*/  FMNMX.FTZ R15, R172, R15, !PT ;  /* 0x0000000fac0f7209 */ /* 0x000fe40007810000 */
[----:B------:R-:W-:-:S02]  /*42e0*/  FMNMX.FTZ R14, R163, R14, !PT ;  /* 0x0000000ea30e7209 */ /* 0x000fc40007810000 */
[----:B------:R-:W-:Y:S02]  /*42f0*/  ISETP.LT.OR P0, PT, R0, 0x32, P0 ;  /* 0x000000320000780c */ /* 0x000fe40000701670 */
[----:B------:R-:W-:Y:S02]  /*4300*/  FMNMX.FTZ R15, R164, R15, !PT ;  /* 0x0000000fa40f7209 */ /* 0x000fe40007810000 */
[----:B------:R-:W-:Y:S02]  /*4310*/  FMNMX.FTZ R14, R169, R14, !PT ;  /* 0x0000000ea90e7209 */ /* 0x000fe40007810000 */
[----:B------:R-:W-:Y:S02]  /*4320*/  FSEL R142, R35, -INF , !P0 ;  /* 0xff800000238e7808 */ /* 0x000fe40004000000 */
[----:B------:R-:W-:Y:S01]  /*4330*/  ISETP.GT.AND P0, PT, R8, 0x38, P6 ;  /* 0x000000380800780c */ /* 0x000fe20003704270 */
[----:B------:R-:W-:Y:S01]  /*4340*/  LDSM.16.MT88.4 R32, [R188+0x900] ;  /* 0x00090000bc20783b */ /* 0x000fe20000004200 */
[----:B------:R-:W-:-:S02]  /*4350*/  FMNMX.FTZ R15, R170, R15, !PT ;  /* 0x0000000faa0f7209 */ /* 0x000fc40007810000 */
[----:B------:R-:W-:Y:S02]  /*4360*/  FMNMX.FTZ R14, R167, R14, !PT ;  /* 0x0000000ea70e7209 */ /* 0x000fe40007810000 */
[----:B------:R-:W-:Y:S02]  /*4370*/  ISETP.GT.AND P6, PT, R8, 0x39, P6 ;  /* 0x000000390800780c */ /* 0x000fe400037c4270 */
[----:B------:R-:W-:Y:S02]  /*4380*/  ISETP.LT.OR P0, PT, R0, 0x39, P0 ;  /* 0x000000390000780c */ /* 0x000fe40000701670 */
[----:B------:R-:W-:Y:S02]  /*4390*/  FMNMX.FTZ R15, R166, R15, !PT ;  /* 0x0000000fa60f7209 */ /* 0x000fe40007810000 */
[----:B------:R-:W-:Y:S02]  /*43a0*/  FMNMX.FTZ R14, R143, R14, !PT ;  /* 0x0000000e8f0e7209 */ /* 0x000fe40007810000 */
[----:B------:R-:W-:-:S02]  /*43b0*/  ISETP.LT.OR P6, PT, R0, 0x3a, P6 ;  /* 0x0000003a0000780c */ /* 0x000fc400037c1670 */
[----:B------:R-:W-:Y:S02]  /*43c0*/  FSEL R140, R74, -INF , !P0 ;  /* 0xff8000004a8c7808 */ /* 0x000fe40004000000 */
[----:B------:R-:W-:Y:S02]  /*43d0*/  FMNMX.FTZ R15, R142, R15, !PT ;  /* 0x0000000f8e0f7209 */ /* 0x000fe40007810000 */
[----:B------:R-:W-:Y:S02]  /*43e0*/  FMNMX.FTZ R13, R141, R14, !PT ;  /* 0x0000000e8d0d7209 */ /* 0x000fe40007810000 */
[----:B------:R-:W-:Y:S02]  /*43f0*/  FSEL R160, R75, -INF , !P6 ;  /* 0xff8000004ba07808 */ /* 0x000fe40007000000 */
[----:B------:R-:W-:Y:S01]  /*4400*/  FMNMX.FTZ R15, R140, R15, !PT ;  /* 0x0000000f8c0f7209 */ /* 0x000fe20007810000 */
[----:B------:R-:W1:Y:S03]  /*4410*/  SHFL.BFLY PT, R14, R13, 0x2, 0x1f ;  /* 0x0c401f000d0e7f89 */ /* 0x000e6600000e0000 */
[----:B------:R-:W-:Y:S01]  /*4420*/  FMNMX.FTZ R15, R160, R15, !PT ;  /* 0x0000000fa00f7209 */ /* 0x000fe20007810000 */
[----:B------:R-:W-:Y:S04]  /*4430*/  LDSM.16.MT88.4 R72, [R195+0x4100] ;  /* 0x00410000c348783b */ /* 0x000fe80000004200 */
        /* <DEDUP_REMOVED lines=20> */
[--C-:B------:R-:W-:Y:S01]  /*4580*/  FFMA.FTZ R150, R16, c[0x0][0x2d0], -R161.reuse ;  /* 0x0000b40010967a23 */ /* 0x100fe200000108a1 */
[----:B------:R-:W-:Y:S01]  /*4590*/  LDSM.16.MT88.4 R28, [R190+0x2900] ;  /* 0x00290000be1c783b */ /* 0x000fe20000004200 */
        /* <DEDUP_REMOVED lines=8> */
[--C-:B------:R-:W-:Y:S01]  /*4620*/  FFMA.FTZ R145, R22, c[0x0][0x2d0], -R161.reuse ;  /* 0x0000b40016917a23 */ /* 0x100fe200000108a1 */
[----:B------:R-:W-:Y:S01]  /*4630*/  MUFU.EX2 R153, R153 ;  /* 0x0000009900997308 */ /* 0x000fe20000000800 */
[----:B------:R-:W-:Y:S01]  /*4640*/  FFMA.FTZ R2, R12, c[0x0][0x2d0], -R161 ;  /* 0x0000b4000c027a23 */ /* 0x000fe200000108a1 */
[----:B------:R-:W-:Y:S01]  /*4650*/  LDSM.16.MT88.4 R20, [R189+0x2900] ;  /* 0x00290000bd14783b */ /* 0x000fe20000004200 */
[----:B------:R-:W-:-:S02]  /*4660*/  FFMA.FTZ R11, R17, c[0x0][0x2d0], -R168 ;  /* 0x0000b400110b7a23 */ /* 0x000fc400000108a8 */
[--C-:B------:R-:W-:Y:S01]  /*4670*/  FFMA.FTZ R10, R10, c[0x0][0x2d0], -R161.reuse ;  /* 0x0000b4000a0a7a23 */ /* 0x100fe200000108a1 */
[----:B------:R-:W3:Y:S01]  /*4680*/  LDSM.16.MT88.4 R12, [R195+0x2900] ;  /* 0x00290000c30c783b */ /* 0x000ee20000004200 */
[----:B------:R-:W-:Y:S01]  /*4690*/  FFMA.FTZ R3, R18, c[0x0][0x2d0], -R161 ;  /* 0x0000b40012037a23 */ /* 0x000fe200000108a1 */
        /* <DEDUP_REMOVED lines=11> */
[----:B------:R-:W5:Y:S01]  /*4750*/  MUFU.EX2 R150, R150 ;  /* 0x0000009600967308 */ /* 0x000f620000000800 */
[----:B----4-:R-:W-:Y:S01]  /*4760*/  F2FP.BF16.PACK_AB R98, R148, R153 ;  /* 0x000000999462723e */ /* 0x010fe200000010ff */
        /* <DEDUP_REMOVED lines=217> */
.L_x_1957:
[----:B------:R-:W-:Y:S02]  /*5500*/  UMOV UR5, 0x1 ;  /* 0x0000000100057882 */ /* 0x000fe40000000000 */
[----:B------:R-:W-:Y:S02]  /*5510*/  ULDC UR4, c[0x0][0x32c] ;  /* 0x0000cb0000047ab9 */ /* 0x000fe40000000800 */
[----:B------:R-:W-:-:S03]  /*5520*/  UISETP.NE.AND UP0, UPT, UR5, UR4, UPT ;  /* 0x000000040500728c */ /* 0x000fc6000bf05270 */
[----:B------:R-:W-:Y:S02]  /*5530*/  ULDC.64 UR4, c[0x0][0x330] ;  /* 0x0000cc0000047ab9 */ /* 0x000fe40000000a00 */
[----:B------:R-:W-:-:S07]  /*5540*/  UIMAD.WIDE.U32 UR28, UR26, UR4, URZ ;  /* 0x000000041a1c72a5 */ /* 0x000fce000f8e003f */
[----:B------:R-:W-:Y:S02]  /*5550*/  @UP0 UMOV UR27, UR29 ;  /* 0x0000001d001b0c82 */ /* 0x000fe40008000000 */
[----:B------:R-:W-:Y:S02]  /*5560*/  @UP0 USHF.R.U32.HI UR26, URZ, UR5, UR27 ;  /* 0x000000053f1a0299 */ /* 0x000fe4000801161b */
.L_x_1958:
[----:B------:R-:W-:Y:S02]  /*5570*/  ULDC UR4, c[0x0][0x32c] ;  /* 0x0000cb0000047ab9 */ /* 0x000fe40000000800 */
[----:B------:R-:W-:-:S04]  /*5580*/  UIMAD UR4, UR26, UR4, UR4 ;  /* 0x000000041a0472a4 */ /* 0x000fc8000f8e0204 */
[----:B------:R-:W-:-:S04]  /*5590*/  UISETP.LT.AND UP0, UPT, UR23, UR4, UPT ;  /* 0x000000041700728c */ /* 0x000fc8000bf01270 */
[----:B------:R-:W-:-:S04]  /*55a0*/  USEL UR23, UR23, UR4, UP0 ;  /* 0x0000000417177287 */ /* 0x000fc80008000000 */
.L_x_1956:
        /* <DEDUP_REMOVED lines=17> */
.L_x_1970:
        /* <DEDUP_REMOVED lines=56> */
.L_x_1960:
        /* <DEDUP_REMOVED lines=207> */
.L_x_1961:
        /* <DEDUP_REMOVED lines=12> */
[----:B------:R-:W-:Y:S04]  /*67f0*/  IADD3 R0, -R0, UR8, R133 ;  /* 0x0000000800007c10 */ /* 0x000fe8000fffe185 */
        /* <DEDUP_REMOVED lines=19> */
.L_x_1964:
[----:B------:R-:W-:Y:S04]  /*6930*/  MOV R134, 0x1 ;  /* 0x0000000100867802 */ /* 0x000fe80000000f00 */
[----:B------:R-:W-:Y:S11]  /*6940*/  ISETP.NE.AND P0, PT, R134, c[0x0][0x32c], PT ;  /* 0x0000cb0086007a0c */ /* 0x000ff60003f05270 */
[----:B------:R-:W-:Y:S02]  /*6950*/  @!UPT UIADD3 URZ, URZ, URZ, URZ ;  /* 0x0000003f3f3ff290 */ /* 0x000fe4000fffe03f */
[----:B------:R-:W-:Y:S05]  /*6960*/  @P0 IMAD.HI.U32 R134, R139, c[0x0][0x330], RZ ;  /* 0x0000cc008b860a27 */ /* 0x000fea00078e00ff */
[----:B------:R-:W-:Y:S02]  /*6970*/  @P0 SHF.R.U32.HI R139, RZ, c[0x0][0x334], R134 ;  /* 0x0000cd00ff8b0a19 */ /* 0x000fe40000011686 */
.L_x_1965:
[----:B------:R-:W-:Y:S05]  /*6980*/  BSYNC B0 ;  /* 0x0000000000007941 */ /* 0x000fea0003800000 */
.L_x_1963:
[----:B------:R-:W-:Y:S04]  /*6990*/  IMAD.MOV.U32 R134, RZ, RZ, c[0x0][0x32c] ;  /* 0x0000cb00ff867624 */ /* 0x000fe800078e00ff */
[----:B------:R-:W-:Y:S04]  /*69a0*/  IMAD R139, R139, R134, -UR5 ;  /* 0x800000058b8b7e24 */ /* 0x000fe8000f8e0286 */
[----:B------:R-:W-:Y:S05]  /*69b0*/  IMAD.IADD R136, R139, 0x1, -R204 ;  /* 0x000000018b887824 */ /* 0x000fea00078e0acc */
[----:B------:R-:W-:Y:S02]  /*69c0*/  IADD3 R134, R136, c[0x0][0x32c], RZ ;  /* 0x0000cb0088867a10 */ /* 0x000fe40007ffe0ff */
[----:B------:R-:W-:Y:S02]  /*69d0*/  IMNMX R133, R133, R136, !PT ;  /* 0x0000008885857217 */ /* 0x000fe40007800200 */
[----:B------:R-:W-:Y:S02]  /*69e0*/  IMNMX R135, R135, R134, PT ;  /* 0x0000008687877217 */ /* 0x000fe40003800200 */
.L_x_1962:
        /* <DEDUP_REMOVED lines=84> */
.L_x_1968:
[----:B------:R-:W-:Y:S04]  /*6f30*/  MOV R4, 0x1 ;  /* 0x0000000100047802 */ /* 0x000fe80000000f00 */
[----:B------:R-:W-:Y:S11]  /*6f40*/  ISETP.NE.AND P0, PT, R4, c[0x0][0x32c], PT ;  /* 0x0000cb0004007a0c */ /* 0x000ff60003f05270 */
[----:B------:R-:W-:Y:S02]  /*6f50*/  @!UPT UIADD3 URZ, URZ, URZ, URZ ;  /* 0x0000003f3f3ff290 */ /* 0x000fe4000fffe03f */
[----:B------:R-:W-:Y:S05]  /*6f60*/  @P0 IMAD.HI.U32 R4, R5, c[0x0][0x330], RZ ;  /* 0x0000cc0005040a27 */ /* 0x000fea00078e00ff */
[----:B------:R-:W-:Y:S02]  /*6f70*/  @P0 SHF.R.U32.HI R5, RZ, c[0x0][0x334], R4 ;  /* 0x0000cd00ff050a19 */ /* 0x000fe40000011604 */
.L_x_1969:
[----:B------:R-:W-:Y:S05]  /*6f80*/  BSYNC B0 ;  /* 0x0000000000007941 */ /* 0x000fea0003800000 */
.L_x_1967:
[----:B------:R-:W-:Y:S04]  /*6f90*/  IMAD.MOV.U32 R4, RZ, RZ, c[0x0][0x32c] ;  /* 0x0000cb00ff047624 */ /* 0x000fe800078e00ff */
[----:B------:R-:W-:Y:S04]  /*6fa0*/  IMAD R9, R5, R4, -UR5 ;  /* 0x8000000505097e24 */ /* 0x000fe8000f8e0204 */
[----:B------:R-:W-:Y:S05]  /*6fb0*/  IMAD.IADD R9, R9, 0x1, -R204 ;  /* 0x0000000109097824 */ /* 0x000fea00078e0acc */
[----:B------:R-:W-:Y:S02]  /*6fc0*/  IADD3 R5, R9, c[0x0][0x32c], RZ ;  /* 0x0000cb0009057a10 */ /* 0x000fe40007ffe0ff */
[----:B------:R-:W-:Y:S02]  /*6fd0*/  IMNMX R0, R0, R9, !PT ;  /* 0x0000000900007217 */ /* 0x000fe40007800200 */
[----:B------:R-:W-:Y:S02]  /*6fe0*/  IMNMX R132, R132, R5, PT ;  /* 0x0000000584847217 */ /* 0x000fe40003800200 */
.L_x_1966:
        /* <DEDUP_REMOVED lines=59> */
[----:B------:R-:W-:Y:S01]  /*73a0*/  ISETP.GT.AND P6, PT, R0, 0x28, P6 ;  /* 0x000000280000780c */ /* 0x000fe200037c4270 */
        /* <DEDUP_REMOVED lines=14> */
[C---:B------:R-:W-:Y:S01]  /*7490*/  ISETP.GT.AND P6, PT, R0.reuse, 0x30, P6 ;  /* 0x000000300000780c */ /* 0x040fe200037c4270 */
[----:B------:R-:W1:Y:S01]  /*74a0*/  SHFL.BFLY PT, R5, R4, 0x2, 0x1f ;  /* 0x0c401f0004057f89 */ /* 0x000e6200000e0000 */
[----:B------:R-:W-:Y:S02]  /*74b0*/  FMNMX.FTZ R6, R219, R6, !PT ;  /* 0x00000006db067209 */ /* 0x000fe40007810000 */
        /* <DEDUP_REMOVED lines=34> */
[----:B------:R-:W-:Y:S02]  /*76e0*/  FFMA.FTZ R160, R138, c[0x0][0x2d0], -R153 ;  /* 0x0000b4008aa07a23 */ /* 0x000fe40000010899 */
[----:B------:R-:W-:Y:S02]  /*76f0*/  FADD.FTZ R3, -R4, R3 ;  /* 0x0000000304037221 */ /* 0x000fe40000010100 */
[--C-:B------:R-:W-:Y:S02]  /*7700*/  FFMA.FTZ R135, R136, c[0x0][0x2d0], -R153.reuse ;  /* 0x0000b40088877a23 */ /* 0x100fe40000010899 */
[--C-:B------:R-:W-:Y:S01]  /*7710*/  FFMA.FTZ R134, R134, c[0x0][0x2d0], -R153.reuse ;  /* 0x0000b40086867a23 */ /* 0x100fe20000010899 */
[----:B------:R-:W-:Y:S01]  /*7720*/  MUFU.EX2 R160, R160 ;  /* 0x000000a000a07308 */ /* 0x000fe20000000800 */
[--C-:B------:R-:W-:Y:S02]  /*7730*/  FFMA.FTZ R161, R8, c[0x0][0x2d0], -R153.reuse ;  /* 0x0000b40008a17a23 */ /* 0x100fe40000010899 */
[----:B------:R-:W-:Y:S02]  /*7740*/  FMUL.FTZ R6, R3, c[0x0][0x2d0] ;  /* 0x0000b40003067a20 */ /* 0x000fe40000410000 */
[--C-:B------:R-:W-:Y:S02]  /*7750*/  FFMA.FTZ R169, R140, c[0x0][0x2d0], -R153.reuse ;  /* 0x0000b4008ca97a23 */ /* 0x100fe40000010899 */
[--C-:B------:R-:W-:Y:S02]  /*7760*/  FFMA.FTZ R220, R158, c[0x0][0x2d0], -R153.reuse ;  /* 0x0000b4009edc7a23 */ /* 0x100fe40000010899 */
[--C-:B------:R-:W-:Y:S01]  /*7770*/  FFMA.FTZ R221, R156, c[0x0][0x2d0], -R153.reuse ;  /* 0x0000b4009cdd7a23 */ /* 0x100fe20000010899 */
[----:B------:R-:W2:Y:S01]  /*7780*/  MUFU.EX2 R135, R135 ;  /* 0x0000008700877308 */ /* 0x000ea20000000800 */
[--C-:B------:R-:W-:Y:S02]  /*7790*/  FFMA.FTZ R222, R154, c[0x0][0x2d0], -R153.reuse ;  /* 0x0000b4009ade7a23 */ /* 0x100fe40000010899 */
[--C-:B------:R-:W-:Y:S01]  /*77a0*/  FFMA.FTZ R223, R152, c[0x0][0x2d0], -R153.reuse ;  /* 0x0000b40098df7a23 */ /* 0x100fe20000010899 */
[----:B-1----:R-:W-:Y:S01]  /*77b0*/  FMNMX.FTZ R132, R132, R5, !PT ;  /* 0x0000000584847209 */ /* 0x002fe20007810000 */
[--C-:B------:R-:W-:Y:S02]  /*77c0*/  FFMA.FTZ R227, R151, c[0x0][0x2d0], -R153.reuse ;  /* 0x0000b40097e37a23 */ /* 0x100fe40000010899 */
[--C-:B------:R-:W-:Y:S01]  /*77d0*/  FFMA.FTZ R228, R150, c[0x0][0x2d0], -R153.reuse ;  /* 0x0000b40096e47a23 */ /* 0x100fe20000010899 */
[C---:B------:R-:W-:Y:S01]  /*77e0*/  FSETP.NEU.FTZ.AND P0, PT, R132.reuse, -INF , PT ;  /* 0xff8000008400780b */ /* 0x040fe20003f1d000 */
[----:B------:R-:W-:Y:S01]  /*77f0*/  FMUL.FTZ R144, R132, c[0x0][0x2d0] ;  /* 0x0000b40084907a20 */ /* 0x000fe20000410000 */
[----:B------:R-:W-:Y:S01]  /*7800*/  MUFU.EX2 R134, R134 ;  /* 0x0000008600867308 */ /* 0x000fe20000000800 */
[--C-:B------:R-:W-:Y:S01]  /*7810*/  FFMA.FTZ R229, R148, c[0x0][0x2d0], -R153.reuse ;  /* 0x0000b40094e57a23 */ /* 0x100fe20000010899 */
[----:B------:R-:W-:Y:S01]  /*7820*/  FSEL R5, R132, RZ, P0 ;  /* 0x000000ff84057208 */ /* 0x000fe20000000000 */
[--C-:B------:R-:W-:Y:S01]  /*7830*/  FFMA.FTZ R166, R166, c[0x0][0x2d0], -R153.reuse ;  /* 0x0000b400a6a67a23 */ /* 0x100fe20000010899 */
[----:B------:R-:W-:Y:S01]  /*7840*/  FSEL R144, R144, RZ, P0 ;  /* 0x000000ff90907208 */ /* 0x000fe20000000000 */
[--C-:B------:R-:W-:Y:S01]  /*7850*/  FFMA.FTZ R167, R168, c[0x0][0x2d0], -R153.reuse ;  /* 0x0000b400a8a77a23 */ /* 0x100fe20000010899 */
[----:B------:R-:W-:Y:S01]  /*7860*/  PLOP3.LUT P0, PT, PT, PT, UP0, 0x80, 0x0 ;  /* 0x000000000000781c */ /* 0x000fe20003f0f008 */
[----:B------:R-:W-:Y:S02]  /*7870*/  FADD.FTZ R5, -R5, R2 ;  /* 0x0000000205057221 */ /* 0x000fe40000010100 */
[--C-:B------:R-:W-:Y:S01]  /*7880*/  FFMA.FTZ R164, R13, c[0x0][0x2d0], -R144.reuse ;  /* 0x0000b4000da47a23 */ /* 0x100fe20000010890 */
[----:B------:R-:W1:Y:S01]  /*7890*/  MUFU.EX2 R161, R161 ;  /* 0x000000a100a17308 */ /* 0x000e620000000800 */
[----:B------:R-:W3:Y:S01]  /*78a0*/  LDSM.16.MT88.4 R12, [R195+0x100] ;  /* 0x00010000c30c783b */ /* 0x000ee20000004200 */
[--C-:B------:R-:W-:Y:S01]  /*78b0*/  FFMA.FTZ R165, R17, c[0x0][0x2d0], -R144.reuse ;  /* 0x0000b40011a57a23 */ /* 0x100fe20000010890 */
[----:B--2---:R-:W-:Y:S01]  /*78c0*/  F2FP.BF16.PACK_AB R136, R135, R160 ;  /* 0x000000a08788723e */ /* 0x004fe200000010ff */
[--C-:B------:R-:W-:Y:S02]  /*78d0*/  FFMA.FTZ R163, R9, c[0x0][0x2d0], -R144.reuse ;  /* 0x0000b40009a37a23 */ /* 0x100fe40000010890 */
[--C-:B------:R-:W-:Y:S02]  /*78e0*/  FFMA.FTZ R162, R11, c[0x0][0x2d0], -R144.reuse ;  /* 0x0000b4000ba27a23 */ /* 0x100fe40000010890 */
[----:B------:R-:W-:Y:S02]  /*78f0*/  FMUL.FTZ R2, R5, c[0x0][0x2d0] ;  /* 0x0000b40005027a20 */ /* 0x000fe40000410000 */
[----:B------:R-:W2:Y:S01]  /*7900*/  MUFU.EX2 R3, R6 ;  /* 0x0000000600037308 */ /* 0x000ea20000000800 */
[--C-:B------:R-:W-:Y:S02]  /*7910*/  FFMA.FTZ R168, R142, c[0x0][0x2d0], -R153.reuse ;  /* 0x0000b4008ea87a23 */ /* 0x100fe40000010899 */
[--C-:B------:R-:W-:Y:S02]  /*7920*/  FFMA.FTZ R218, R141, c[0x0][0x2d0], -R144.reuse ;  /* 0x0000b4008dda7a23 */ /* 0x100fe40000010890 */
[--C-:B------:R-:W-:Y:S02]  /*7930*/  FFMA.FTZ R224, R159, c[0x0][0x2d0], -R144.reuse ;  /* 0x0000b4009fe07a23 */ /* 0x100fe40000010890 */
[--C-:B------:R-:W-:Y:S02]  /*7940*/  FFMA.FTZ R225, R157, c[0x0][0x2d0], -R144.reuse ;  /* 0x0000b4009de17a23 */ /* 0x100fe40000010890 */
[----:B------:R-:W-:Y:S01]  /*7950*/  LDSM.16.MT88.4 R156, [R195+0x5900] ;  /* 0x00590000c39c783b */ /* 0x000fe20000004200 */
[----:B------:R-:W-:Y:S01]  /*7960*/  MUFU.EX2 R165, R165 ;  /* 0x000000a500a57308 */ /* 0x000fe20000000800 */
[--C-:B------:R-:W-:Y:S02]  /*7970*/  FFMA.FTZ R226, R155, c[0x0][0x2d0], -R144.reuse ;  /* 0x0000b4009be27a23 */ /* 0x100fe40000010890 */
[--C-:B------:R-:W-:Y:S01]  /*7980*/  FFMA.FTZ R231, R149, c[0x0][0x2d0], -R144.reuse ;  /* 0x0000b40095e77a23 */ /* 0x100fe20000010890 */
[----:B-1----:R-:W-:Y:S01]  /*7990*/  F2FP.BF16.PACK_AB R138, R161, R134 ;  /* 0x00000086a18a723e */ /* 0x002fe200000010ff */
[--C-:B------:R-:W-:Y:S02]  /*79a0*/  FFMA.FTZ R232, R147, c[0x0][0x2d0], -R144.reuse ;  /* 0x0000b40093e87a23 */ /* 0x100fe40000010890 */
[----:B------:R-:W-:Y:S01]  /*79b0*/  LDSM.16.MT88.4 R148, [R189+0x3900] ;  /* 0x00390000bd94783b */ /* 0x000fe20000004200 */
[--C-:B------:R-:W-:Y:S02]  /*79c0*/  FFMA.FTZ R233, R145, c[0x0][0x2d0], -R144.reuse ;  /* 0x0000b40091e97a23 */ /* 0x100fe40000010890 */
[----:B------:R-:W1:Y:S01]  /*79d0*/  MUFU.EX2 R164, R164 ;  /* 0x000000a400a47308 */ /* 0x000e620000000800 */
[----:B------:R-:W-:Y:S02]  /*79e0*/  FFMA.FTZ R153, R146, c[0x0][0x2d0], -R153 ;  /* 0x0000b40092997a23 */ /* 0x000fe40000010899 */
[--C-:B------:R-:W-:Y:S02]  /*79f0*/  FFMA.FTZ R170, R217, c[0x0][0x2d0], -R144.reuse ;  /* 0x0000b400d9aa7a23 */ /* 0x100fe40000010890 */
[C---:B--2---:R-:W-:Y:S02]  /*7a00*/  FMUL.FTZ R4, R3.reuse, R128 ;  /* 0x0000008003047220 */ /* 0x044fe40000410000 */
        /* <DEDUP_REMOVED lines=12> */
[--C-:B------:R-:W-:Y:S02]  /*7ad0*/  FFMA.FTZ R217, R143, c[0x0][0x2d0], -R144.reuse ;  /* 0x0000b4008fd97a23 */ /* 0x100fe40000010890 */
[----:B------:R-:W-:Y:S01]  /*7ae0*/  LDSM.16.MT88.4 R140, [R189+0x2900] ;  /* 0x00290000bd8c783b */ /* 0x000fe20000004200 */
[C---:B------:R-:W-:Y:S02]  /*7af0*/  FMUL.FTZ R36, R3.reuse, R36 ;  /* 0x0000002403247220 */ /* 0x040fe40000410000 */
[----:B------:R-:W1:Y:S01]  /*7b00*/  MUFU.EX2 R2, R2 ;  /* 0x0000000200027308 */ /* 0x000e620000000800 */
        /* <DEDUP_REMOVED lines=8> */
[----:B--2---:R-:W-:Y:S01]  /*7b90*/  F2FP.BF16.PACK_AB R139, R162, R163 ;  /* 0x000000a3a28b723e */ /* 0x004fe200000010ff */
[C---:B------:R-:W-:Y:S02]  /*7ba0*/  FMUL.FTZ R52, R3.reuse, R52 ;  /* 0x0000003403347220 */ /* 0x040fe40000410000 */
[C---:B------:R-:W-:Y:S02]  /*7bb0*/  FMUL.FTZ R53, R3.reuse, R53 ;  /* 0x0000003503357220 */ /* 0x040fe40000410000 */
[C---:B------:R-:W-:Y:S01]  /*7bc0*/  FMUL.FTZ R56, R3.reuse, R56 ;  /* 0x0000003803387220 */ /* 0x040fe20000410000 */
[----:B------:R-:W-:Y:S01]  /*7bd0*/  MUFU.EX2 R166, R166 ;  /* 0x000000a600a67308 */ /* 0x000fe20000000800 */
[C---:B------:R-:W-:Y:S02]  /*7be0*/  FMUL.FTZ R57, R3.reuse, R57 ;  /* 0x0000003903397220 */ /* 0x040fe40000410000 */
[C---:B------:R-:W-:Y:S02]  /*7bf0*/  FMUL.FTZ R60, R3.reuse, R60 ;  /* 0x0000003c033c7220 */ /* 0x040fe40000410000 */
[C---:B-1----:R-:W-:Y:S02]  /*7c00*/  FMUL.FTZ R6, R2.reuse, R130 ;  /* 0x0000008202067220 */ /* 0x042fe40000410000 */
[C---:B------:R-:W-:Y:S02]  /*7c10*/  FMUL.FTZ R7, R2.reuse, R131 ;  /* 0x0000008302077220 */ /* 0x040fe40000410000 */
[----:B------:R-:W-:Y:S01]  /*7c20*/  LDSM.16.MT88.4 R128, [R190+0x2900] ;  /* 0x00290000be80783b */ /* 0x000fe20000004200 */
[C---:B------:R-:W-:Y:S01]  /*7c30*/  FMUL.FTZ R10, R2.reuse, R102 ;  /* 0x00000066020a7220 */ /* 0x040fe20000410000 */
[----:B------:R-:W1:Y:S01]  /*7c40*/  MUFU.EX2 R167, R167 ;  /* 0x000000a700a77308 */ /* 0x000e620000000800 */
[C---:B------:R-:W-:Y:S02]  /*7c50*/  FMUL.FTZ R11, R2.reuse, R103 ;  /* 0x00000067020b7220 */ /* 0x040fe40000410000 */
[C---:B---3--:R-:W-:Y:S03]  /*7c60*/  HMMA.16816.F32.BF16 R4, R136.reuse, R12, R4 ;  /* 0x0000000c8804723c */ /* 0x048fe60000041804 */
        /* <DEDUP_REMOVED lines=101> */
[----:B------:R-:W-:Y:S02]  /*82c0*/  FMUL.FTZ R85, R3, R85 ;  /* 0x0000005503557220 */ /* 0x000fe40000410000 */
[C---:B------:R-:W-:Y:S01]  /*82d0*/  FMUL.FTZ R86, R2.reuse, R86 ;  /* 0x0000005602567220 */ /* 0x040fe20000410000 */
[C---:B--2---:R-:W-:Y:S03]  /*82e0*/  HMMA.16816.F32.BF16 R76, R136.reuse, R100, R76 ;  /* 0x00000064884c723c */ /* 0x044fe6000004184c */
[C---:B------:R-:W-:Y:S01]  /*82f0*/  FMUL.FTZ R87, R2.reuse, R87 ;  /* 0x0000005702577220 */ /* 0x040fe20000410000 */
[----:B------:R-:W-:Y:S01]  /*8300*/  MUFU.EX2 R232, R232 ;  /* 0x000000e800e87308 */ /* 0x000fe20000000800 */
[--C-:B------:R-:W-:Y:S02]  /*8310*/  FFMA.FTZ R171, R171, c[0x0][0x2d0], -R144.reuse ;  /* 0x0000b400abab7a23 */ /* 0x100fe40000010890 */
[C---:B------:R-:W-:Y:S01]  /*8320*/  FMUL.FTZ R88, R3.reuse, R88 ;  /* 0x0000005803587220 */ /* 0x040fe20000410000 */
[C---:B------:R-:W-:Y:S04]  /*8330*/  HMMA.16816.F32.BF16 R80, R136.reuse, R102, R80 ;  /* 0x000000668850723c */ /* 0x040fe80000041850 */
[----:B------:R-:W-:Y:S01]  /*8340*/  FMUL.FTZ R89, R3, R89 ;  /* 0x0000005903597220 */ /* 0x000fe20000410000 */
[----:B------:R-:W-:Y:S01]  /*8350*/  F2FP.BF16.PACK_AB R100, R167, R166 ;  /* 0x000000a6a764723e */ /* 0x000fe200000010ff */
[C---:B------:R-:W-:Y:S01]  /*8360*/  FMUL.FTZ R90, R2.reuse, R90 ;  /* 0x0000005a025a7220 */ /* 0x040fe20000410000 */
[----:B---3--:R-:W-:Y:S01]  /*8370*/  F2FP.BF16.PACK_AB R102, R169, R168 ;  /* 0x000000a8a966723e */ /* 0x008fe200000010ff */
[C---:B----4-:R-:W-:Y:S01]  /*8380*/  HMMA.16816.F32.BF16 R84, R136.reuse, R104, R84 ;  /* 0x000000688854723c */ /* 0x050fe20000041854 */
[----:B------:R-:W2:Y:S03]  /*8390*/  MUFU.EX2 R171, R171 ;  /* 0x000000ab00ab7308 */ /* 0x000ea60000000800 */
[----:B------:R-:W-:Y:S01]  /*83a0*/  FMUL.FTZ R91, R2, R91 ;  /* 0x0000005b025b7220 */ /* 0x000fe20000410000 */
[----:B-----5:R-:W-:Y:S01]  /*83b0*/  F2FP.BF16.PACK_AB R103, R218, R217 ;  /* 0x000000d9da67723e */ /* 0x020fe200000010ff */
        /* <DEDUP_REMOVED lines=8> */
[----:B------:R-:W-:Y:S03]  /*8440*/  FMUL.FTZ R97, R3, R97 ;  /* 0x0000006103617220 */ /* 0x000fe60000410000 */
[C---:B-1----:R-:W-:Y:S03]  /*8450*/  HMMA.16816.F32.BF16 R92, R136.reuse, R108, R92 ;  /* 0x0000006c885c723c */ /* 0x042fe6000004185c */
[C---:B------:R-:W-:Y:S01]  /*8460*/  FMUL.FTZ R98, R2.reuse, R98 ;  /* 0x0000006202627220 */ /* 0x040fe20000410000 */
[----:B--2---:R-:W-:Y:S01]  /*8470*/  F2FP.BF16.PACK_AB R101, R171, R170 ;  /* 0x000000aaab65723e */ /* 0x004fe200000010ff */
[C---:B------:R-:W-:Y:S02]  /*8480*/  FMUL.FTZ R99, R2.reuse, R99 ;  /* 0x0000006302637220 */ /* 0x040fe40000410000 */
        /* <DEDUP_REMOVED lines=147> */
.L_x_1959:
        /* <DEDUP_REMOVED lines=26> */
.L_x_1972:
[----:B------:R-:W-:Y:S02]  /*8f60*/  UMOV UR5, 0x1 ;  /* 0x0000000100057882 */ /* 0x000fe40000000000 */
[----:B------:R-:W-:Y:S02]  /*8f70*/  ULDC UR4, c[0x0][0x32c] ;  /* 0x0000cb0000047ab9 */ /* 0x000fe40000000800 */
[----:B------:R-:W-:-:S03]  /*8f80*/  UISETP.NE.AND UP0, UPT, UR5, UR4, UPT ;  /* 0x000000040500728c */ /* 0x000fc6000bf05270 */
[----:B------:R-:W-:Y:S02]  /*8f90*/  ULDC.64 UR4, c[0x0][0x330] ;  /* 0x0000cc0000047ab9 */ /* 0x000fe40000000a00 */
[----:B------:R-:W-:-:S07]  /*8fa0*/  UIMAD.WIDE.U32 UR28, UR26, UR4, URZ ;  /* 0x000000041a1c72a5 */ /* 0x000fce000f8e003f */
[----:B------:R-:W-:Y:S02]  /*8fb0*/  @UP0 UMOV UR27, UR29 ;  /* 0x0000001d001b0c82 */ /* 0x000fe40008000000 */
[----:B------:R-:W-:Y:S02]  /*8fc0*/  @UP0 USHF.R.U32.HI UR26, URZ, UR5, UR27 ;  /* 0x000000053f1a0299 */ /* 0x000fe4000801161b */
.L_x_1973:
[----:B------:R-:W-:Y:S02]  /*8fd0*/  ULDC UR4, c[0x0][0x32c] ;  /* 0x0000cb0000047ab9 */ /* 0x000fe40000000800 */
[----:B------:R-:W-:-:S04]  /*8fe0*/  UIMAD UR4, UR26, UR4, URZ ;  /* 0x000000041a0472a4 */ /* 0x000fc8000f8e023f */
[----:B------:R-:W-:-:S04]  /*8ff0*/  UISETP.LT.AND UP0, UPT, UR23, UR4, UPT ;  /* 0x000000041700728c */ /* 0x000fc8000bf01270 */
[----:B------:R-:W-:-:S04]  /*9000*/  USEL UR23, UR23, UR4, !UP0 ;  /* 0x0000000417177287 */ /* 0x000fc8000c000000 */
.L_x_1971:
        /* <DEDUP_REMOVED lines=19> */
.L_x_1977:
        /* <DEDUP_REMOVED lines=56> */
.L_x_1975:
        /* <DEDUP_REMOVED lines=173> */
[----:B------:R-:W-:Y:S04]  /*9f90*/  IADD3 R139, -R213, 0x10, RZ ;  /* 0x00000010d58b7810 */ /* 0x000fe80007ffe1ff */
[----:B------:R-:W-:Y:S02]  /*9fa0*/  LOP3.LUT R139, R139, 0xf, RZ, 0xc0, !PT ;  /* 0x0000000f8b8b7812 */ /* 0x000fe400078ec0ff */
[----:B--2---:R-:W-:Y:S01]  /*9fb0*/  SHF.R.S32.HI R0, RZ, 0x1f, R200 ;  /* 0x0000001fff007819 */ /* 0x004fe200000114c8 */
        /* <DEDUP_REMOVED lines=31> */
.L_x_1976:
        /* <DEDUP_REMOVED lines=59> */
[----:B------:R-:W-:Y:S02]  /*a560*/  FMUL.FTZ R133, R2, c[0x0][0x2d0] ;  /* 0x0000b40002857a20 */ /* 0x000fe40000410000 */
[--C-:B------:R-:W-:Y:S01]  /*a570*/  FFMA.FTZ R5, R5, c[0x0][0x2d0], -R163.reuse ;  /* 0x0000b40005057a23 */ /* 0x100fe200000108a3 */
[----:B------:R-:W-:Y:S01]  /*a580*/  MUFU.EX2 R7, R7 ;  /* 0x0000000700077308 */ /* 0x000fe20000000800 */
[--C-:B------:R-:W-:Y:S02]  /*a590*/  FFMA.FTZ R134, R8, c[0x0][0x2d0], -R163.reuse ;  /* 0x0000b40008867a23 */ /* 0x100fe400000108a3 */
[----:B------:R-:W-:Y:S02]  /*a5a0*/  FFMA.FTZ R135, R9, c[0x0][0x2d0], -R163 ;  /* 0x0000b40009877a23 */ /* 0x000fe400000108a3 */
[----:B------:R-:W-:Y:S02]  /*a5b0*/  FFMA.FTZ R162, R11, c[0x0][0x2d0], -R161 ;  /* 0x0000b4000ba27a23 */ /* 0x000fe400000108a1 */
[--C-:B------:R-:W-:Y:S02]  /*a5c0*/  FFMA.FTZ R164, R12, c[0x0][0x2d0], -R163.reuse ;  /* 0x0000b4000ca47a23 */ /* 0x100fe400000108a3 */
[----:B------:R-:W-:Y:S01]  /*a5d0*/  FFMA.FTZ R165, R13, c[0x0][0x2d0], -R163 ;  /* 0x0000b4000da57a23 */ /* 0x000fe200000108a3 */
[----:B------:R2:W3:Y:S01]  /*a5e0*/  MUFU.EX2 R2, R133 ;  /* 0x0000008500027308 */ /* 0x0004e20000000800 */
[--C-:B------:R-:W-:Y:S02]  /*a5f0*/  FFMA.FTZ R166, R14, c[0x0][0x2d0], -R161.reuse ;  /* 0x0000b4000ea67a23 */ /* 0x100fe400000108a1 */
[----:B------:R-:W-:Y:S02]  /*a600*/  FFMA.FTZ R167, R15, c[0x0][0x2d0], -R161 ;  /* 0x0000b4000fa77a23 */ /* 0x000fe400000108a1 */
[----:B------:R-:W-:Y:S01]  /*a610*/  LDSM.16.MT88.4 R12, [R188+0x4100] ;  /* 0x00410000bc0c783b */ /* 0x000fe20000004200 */
[--C-:B------:R-:W-:Y:S02]  /*a620*/  FFMA.FTZ R168, R16, c[0x0][0x2d0], -R163.reuse ;  /* 0x0000b40010a87a23 */ /* 0x100fe400000108a3 */
[----:B------:R-:W-:Y:S02]  /*a630*/  FFMA.FTZ R169, R17, c[0x0][0x2d0], -R163 ;  /* 0x0000b40011a97a23 */ /* 0x000fe400000108a3 */
[----:B------:R-:W-:Y:S01]  /*a640*/  MUFU.EX2 R160, R160 ;  /* 0x000000a000a07308 */ /* 0x000fe20000000800 */
[--C-:B------:R-:W-:Y:S02]  /*a650*/  FFMA.FTZ R170, R18, c[0x0][0x2d0], -R161.reuse ;  /* 0x0000b40012aa7a23 */ /* 0x100fe400000108a1 */
[----:B------:R-:W-:Y:S02]  /*a660*/  FFMA.FTZ R171, R19, c[0x0][0x2d0], -R161 ;  /* 0x0000b40013ab7a23 */ /* 0x000fe400000108a1 */
[----:B------:R-:W-:Y:S01]  /*a670*/  LDSM.16.MT88.4 R16, [R190+0x900] ;  /* 0x00090000be10783b */ /* 0x000fe20000004200 */
[--C-:B------:R-:W-:Y:S02]  /*a680*/  FFMA.FTZ R172, R28, c[0x0][0x2d0], -R163.reuse ;  /* 0x0000b4001cac7a23 */ /* 0x100fe400000108a3 */
[----:B------:R-:W-:Y:S02]  /*a690*/  FFMA.FTZ R173, R29, c[0x0][0x2d0], -R163 ;  /* 0x0000b4001dad7a23 */ /* 0x000fe400000108a3 */
[----:B------:R-:W-:Y:S01]  /*a6a0*/  MUFU.EX2 R5, R5 ;  /* 0x0000000500057308 */ /* 0x000fe20000000800 */
[--C-:B------:R-:W-:Y:S02]  /*a6b0*/  FFMA.FTZ R174, R30, c[0x0][0x2d0], -R161.reuse ;  /* 0x0000b4001eae7a23 */ /* 0x100fe400000108a1 */
[--C-:B------:R-:W-:Y:S02]  /*a6c0*/  FFMA.FTZ R175, R31, c[0x0][0x2d0], -R161.reuse ;  /* 0x0000b4001faf7a23 */ /* 0x100fe400000108a1 */
[----:B--2---:R-:W-:Y:S01]  /*a6d0*/  FFMA.FTZ R133, R10, c[0x0][0x2d0], -R161 ;  /* 0x0000b4000a857a23 */ /* 0x004fe200000108a1 */
[----:B------:R-:W-:Y:S01]  /*a6e0*/  LDSM.16.MT88.4 R28, [R189+0x1900] ;  /* 0x00190000bd1c783b */ /* 0x000fe20000004200 */
[C---:B---3--:R-:W-:Y:S02]  /*a6f0*/  FMUL.FTZ R10, R2.reuse, R130 ;  /* 0x00000082020a7220 */ /* 0x048fe40000410000 */
        /* <DEDUP_REMOVED lines=9> */
[C---:B------:R-:W-:Y:S02]  /*a790*/  FMUL.FTZ R114, R2.reuse, R114 ;  /* 0x0000007202727220 */ /* 0x040fe40000410000 */
[----:B------:R-:W-:Y:S02]  /*a7a0*/  FMUL.FTZ R115, R2, R115 ;  /* 0x0000007302737220 */ /* 0x000fe40000410000 */
[----:B------:R-:W-:Y:S02]  /*a7b0*/  FFMA.FTZ R221, R32, c[0x0][0x2d0], -R163 ;  /* 0x0000b40020dd7a23 */ /* 0x000fe400000108a3 */
[----:B------:R-:W-:Y:S01]  /*a7c0*/  FFMA.FTZ R223, R34, c[0x0][0x2d0], -R161 ;  /* 0x0000b40022df7a23 */ /* 0x000fe200000108a1 */
        /* <DEDUP_REMOVED lines=22> */
[----:B---3--:R-:W-:Y:S01]  /*a930*/  F2FP.BF16.PACK_AB R131, R162, R133 ;  /* 0x00000085a283723e */ /* 0x008fe200000010ff */
[C---:B------:R-:W-:Y:S02]  /*a940*/  FMUL.FTZ R59, R2.reuse, R59 ;  /* 0x0000003b023b7220 */ /* 0x040fe40000410000 */
[C---:B------:R-:W-:Y:S02]  /*a950*/  FMUL.FTZ R62, R2.reuse, R62 ;  /* 0x0000003e023e7220 */ /* 0x040fe40000410000 */
[C---:B------:R-:W-:Y:S01]  /*a960*/  FMUL.FTZ R63, R2.reuse, R63 ;  /* 0x0000003f023f7220 */ /* 0x040fe20000410000 */
[----:B------:R-:W3:Y:S01]  /*a970*/  MUFU.EX2 R165, R165 ;  /* 0x000000a500a57308 */ /* 0x000ee20000000800 */
[C---:B------:R-:W-:Y:S02]  /*a980*/  FMUL.FTZ R66, R2.reuse, R66 ;  /* 0x0000004202427220 */ /* 0x040fe40000410000 */
[C---:B------:R-:W-:Y:S02]  /*a990*/  FMUL.FTZ R67, R2.reuse, R67 ;  /* 0x0000004302437220 */ /* 0x040fe40000410000 */
[----:B--2---:R-:W-:Y:S01]  /*a9a0*/  FMUL.FTZ R8, R3, R128 ;  /* 0x0000008003087220 */ /* 0x004fe20000410000 */
[----:B------:R-:W-:Y:S01]  /*a9b0*/  F2FP.BF16.PACK_AB R128, R5, R160 ;  /* 0x000000a00580723e */ /* 0x000fe200000010ff */
[----:B------:R-:W-:Y:S01]  /*a9c0*/  FMUL.FTZ R9, R3, R129 ;  /* 0x0000008103097220 */ /* 0x000fe20000410000 */
[----:B------:R-:W-:Y:S01]  /*a9d0*/  F2FP.BF16.PACK_AB R129, R7, R6 ;  /* 0x000000060781723e */ /* 0x000fe200000010ff */
[C---:B------:R-:W-:Y:S01]  /*a9e0*/  FMUL.FTZ R100, R3.reuse, R100 ;  /* 0x0000006403647220 */ /* 0x040fe20000410000 */
[----:B------:R-:W-:Y:S01]  /*a9f0*/  MUFU.EX2 R166, R166 ;  /* 0x000000a600a67308 */ /* 0x000fe20000000800 */
[C---:B------:R-:W-:Y:S02]  /*aa00*/  FMUL.FTZ R101, R3.reuse, R101 ;  /* 0x0000006503657220 */ /* 0x040fe40000410000 */
[C---:B------:R-:W-:Y:S02]  /*aa10*/  FMUL.FTZ R104, R3.reuse, R104 ;  /* 0x0000006803687220 */ /* 0x040fe40000410000 */
[C---:B-1----:R-:W-:Y:S05]  /*aa20*/  HMMA.16816.F32.BF16 R8, R128.reuse, R136, R8 ;  /* 0x000000888008723c */ /* 0x042fea0000041808 */
[C---:B------:R-:W-:Y:S01]  /*aa30*/  FMUL.FTZ R105, R3.reuse, R105 ;  /* 0x0000006903697220 */ /* 0x040fe20000410000 */
[----:B------:R-:W1:Y:S01]  /*aa40*/  MUFU.EX2 R167, R167 ;  /* 0x000000a700a77308 */ /* 0x000e620000000800 */
[C---:B------:R-:W-:Y:S01]  /*aa50*/  FMUL.FTZ R108, R3.reuse, R108 ;  /* 0x0000006c036c7220 */ /* 0x040fe20000410000 */
[C---:B------:R-:W-:Y:S01]  /*aa60*/  HMMA.16816.F32.BF16 R100, R128.reuse, R138, R100 ;  /* 0x0000008a8064723c */ /* 0x040fe20000041864 */
[----:B------:R-:W2:Y:S03]  /*aa70*/  LDSM.16.MT88.4 R136, [R188+0x100] ;  /* 0x00010000bc88783b */ /* 0x000ea60000004200 */
[C---:B------:R-:W-:Y:S02]  /*aa80*/  FMUL.FTZ R109, R3.reuse, R109 ;  /* 0x0000006d036d7220 */ /* 0x040fe40000410000 */
[C---:B------:R-:W-:Y:S02]  /*aa90*/  FMUL.FTZ R112, R3.reuse, R112 ;  /* 0x0000007003707220 */ /* 0x040fe40000410000 */
[C---:B------:R-:W-:Y:S01]  /*aaa0*/  HMMA.16816.F32.BF16 R104, R128.reuse, R140, R104 ;  /* 0x0000008c8068723c */ /* 0x040fe20000041868 */
[----:B------:R-:W-:Y:S03]  /*aab0*/  MUFU.EX2 R168, R168 ;  /* 0x000000a800a87308 */ /* 0x000fe60000000800 */
[C---:B------:R-:W-:Y:S02]  /*aac0*/  FMUL.FTZ R113, R3.reuse, R113 ;  /* 0x0000007103717220 */ /* 0x040fe40000410000 */
[C---:B------:R-:W-:Y:S02]  /*aad0*/  FMUL.FTZ R116, R3.reuse, R116 ;  /* 0x0000007403747220 */ /* 0x040fe40000410000 */
[C---:B------:R-:W-:Y:S01]  /*aae0*/  HMMA.16816.F32.BF16 R108, R128.reuse, R142, R108 ;  /* 0x0000008e806c723c */ /* 0x040fe2000004186c */
[----:B------:R-:W4:Y:S02]  /*aaf0*/  LDSM.16.MT88.4 R140, [R195+0x2100] ;  /* 0x00210000c38c783b */ /* 0x000f240000004200 */
[----:B------:R-:W5:Y:S01]  /*ab00*/  MUFU.EX2 R169, R169 ;  /* 0x000000a900a97308 */ /* 0x000f620000000800 */
        /* <DEDUP_REMOVED lines=10> */
[----:B------:R-:W1:Y:S01]  /*abb0*/  MUFU.EX2 R171, R171 ;  /* 0x000000ab00ab7308 */ /* 0x000e620000000800 */
        /* <DEDUP_REMOVED lines=27> */
[C---:B------:R-:W-:Y:S01]  /*ad70*/  FMUL.FTZ R65, R3.reuse, R65 ;  /* 0x0000004103417220 */ /* 0x040fe20000410000 */
        /* <DEDUP_REMOVED lines=14> */
[----:B------:R-:W4:Y:S03]  /*ae60*/  LDSM.16.MT88.4 R140, [R189+0x4100] ;  /* 0x00410000bd8c783b */ /* 0x000f260000004200 */
[C---:B------:R-:W-:Y:S02]  /*ae70*/  FMUL.FTZ R75, R2.reuse, R75 ;  /* 0x0000004b024b7220 */ /* 0x040fe40000410000 */
[C---:B------:R-:W-:Y:S02]  /*ae80*/  FMUL.FTZ R76, R3.reuse, R76 ;  /* 0x0000004c034c7220 */ /* 0x040fe40000410000 */
[C---:B-1----:R-:W-:Y:S04]  /*ae90*/  HMMA.16816.F32.BF16 R68, R128.reuse, R144, R68 ;  /* 0x000000908044723c */ /* 0x042fe80000041844 */
[C---:B------:R-:W-:Y:S02]  /*aea0*/  FMUL.FTZ R77, R3.reuse, R77 ;  /* 0x0000004d034d7220 */ /* 0x040fe40000410000 */
[C---:B------:R-:W-:Y:S02]  /*aeb0*/  FMUL.FTZ R78, R2.reuse, R78 ;  /* 0x0000004e024e7220 */ /* 0x040fe40000410000 */
[C---:B------:R-:W-:Y:S01]  /*aec0*/  HMMA.16816.F32.BF16 R72, R128.reuse, R146, R72 ;  /* 0x000000928048723c */ /* 0x040fe20000041848 */
[----:B------:R-:W-:Y:S03]  /*aed0*/  LDSM.16.MT88.4 R144, [R188+0x900] ;  /* 0x00090000bc90783b */ /* 0x000fe60000004200 */
[C---:B------:R-:W-:Y:S02]  /*aee0*/  FMUL.FTZ R79, R2.reuse, R79 ;  /* 0x0000004f024f7220 */ /* 0x040fe40000410000 */
[C---:B------:R-:W-:Y:S02]  /*aef0*/  FMUL.FTZ R80, R3.reuse, R80 ;  /* 0x0000005003507220 */ /* 0x040fe40000410000 */
[C---:B------:R-:W-:Y:S03]  /*af00*/  FMUL.FTZ R81, R3.reuse, R81 ;  /* 0x0000005103517220 */ /* 0x040fe60000410000 */
[C---:B--2---:R-:W-:Y:S03]  /*af10*/  HMMA.16816.F32.BF16 R76, R128.reuse, R136, R76 ;  /* 0x00000088804c723c */ /* 0x044fe6000004184c */
        /* <DEDUP_REMOVED lines=10> */
[C---:B----4-:R-:W-:Y:S03]  /*afc0*/  HMMA.16816.F32.BF16 R84, R128.reuse, R140, R84 ;  /* 0x0000008c8054723c */ /* 0x050fe60000041854 */
        /* <DEDUP_REMOVED lines=9> */
[----:B------:R-:W-:Y:S03]  /*b060*/  FMUL.FTZ R97, R3, R97 ;  /* 0x0000006103617220 */ /* 0x000fe60000410000 */
[C---:B------:R-:W-:Y:S03]  /*b070*/  HMMA.16816.F32.BF16 R92, R128.reuse, R12, R92 ;  /* 0x0000000c805c723c */ /* 0x040fe6000004185c */
[C---:B------:R-:W-:Y:S02]  /*b080*/  FMUL.FTZ R98, R2.reuse, R98 ;  /* 0x0000006202627220 */ /* 0x040fe40000410000 */
[C---:B------:R-:W-:Y:S02]  /*b090*/  FMUL.FTZ R99, R2.reuse, R99 ;  /* 0x0000006302637220 */ /* 0x040fe40000410000 */
[----:B---3--:R-:W-:Y:S01]  /*b0a0*/  F2FP.BF16.PACK_AB R12, R165, R164 ;  /* 0x000000a4a50c723e */ /* 0x008fe200000010ff */
[----:B------:R-:W-:Y:S01]  /*b0b0*/  FFMA.FTZ R160, R3, R206, R160 ;  /* 0x000000ce03a07223 */ /* 0x000fe200000100a0 */
[----:B------:R-:W-:Y:S03]  /*b0c0*/  F2FP.BF16.PACK_AB R13, R167, R166 ;  /* 0x000000a6a70d723e */ /* 0x000fe600000010ff */
        /* <DEDUP_REMOVED lines=9> */
[----:B------:R-:W-:Y:S01]  /*b160*/  FADD.FTZ R5, R133, R6 ;  /* 0x0000000685057221 */ /* 0x000fe20000010000 */
[----:B------:R-:W-:Y:S01]  /*b170*/  MOV R133, R132 ;  /* 0x0000008400857202 */ /* 0x000fe20000000f00 */
[C---:B-1----:R-:W-:Y:S05]  /*b180*/  HMMA.16816.F32.BF16 R8, R12.reuse, R136, R8 ;  /* 0x000000880c08723c */ /* 0x042fea0000041808 */
        /* <DEDUP_REMOVED lines=46> */
[C---:B-1----:R-:W-:Y:S01]  /*b470*/  HMMA.16816.F32.BF16 R68, R12.reuse, R16, R68 ;  /* 0x000000100c44723c */ /* 0x042fe20000041844 */
[----:B------:R-:W-:Y:S06]  /*b480*/  LDSM.16.MT88.4 R24, [R189+0x1100] ;  /* 0x00110000bd18783b */ /* 0x000fec0000004200 */
[----:B------:R-:W-:Y:S01]  /*b490*/  MUFU.EX2 R156, R156 ;  /* 0x0000009c009c7308 */ /* 0x000fe20000000800 */
[C---:B------:R-:W-:Y:S01]  /*b4a0*/  HMMA.16816.F32.BF16 R72, R12.reuse, R18, R72 ;  /* 0x000000120c48723c */ /* 0x040fe20000041848 */
[----:B------:R-:W1:Y:S07]  /*b4b0*/  LDSM.16.MT88.4 R16, [R195+0x1100] ;  /* 0x00110000c310783b */ /* 0x000e6e0000004200 */
[C---:B------:R-:W-:Y:S01]  /*b4c0*/  HMMA.16816.F32.BF16 R76, R12.reuse, R136, R76 ;  /* 0x000000880c4c723c */ /* 0x040fe2000004184c */
[----:B------:R-:W-:Y:S01]  /*b4d0*/  LDSM.16.MT88.4 R32, [R188+0x1900] ;  /* 0x00190000bc20783b */ /* 0x000fe20000004200 */
[----:B------:R-:W1:Y:S06]  /*b4e0*/  MUFU.EX2 R157, R157 ;  /* 0x0000009d009d7308 */ /* 0x000e6c0000000800 */
[C---:B------:R-:W-:Y:S01]  /*b4f0*/  HMMA.16816.F32.BF16 R80, R12.reuse, R138, R80 ;  /* 0x0000008a0c50723c */ /* 0x040fe20000041850 */
[----:B------:R-:W1:Y:S03]  /*b500*/  LDSM.16.MT88.4 R136, [R188+0x1100] ;  /* 0x00110000bc88783b */ /* 0x000e660000004200 */
[----:B------:R-:W-:Y:S04]  /*b510*/  MUFU.EX2 R158, R158 ;  /* 0x0000009e009e7308 */ /* 0x000fe80000000800 */
[C---:B--2---:R-:W-:Y:S06]  /*b520*/  HMMA.16816.F32.BF16 R84, R12.reuse, R140, R84 ;  /* 0x0000008c0c54723c */ /* 0x044fec0000041854 */
[----:B------:R-:W2:Y:S02]  /*b530*/  MUFU.EX2 R159, R159 ;  /* 0x0000009f009f7308 */ /* 0x000ea40000000800 */
[C---:B------:R-:W-:Y:S01]  /*b540*/  HMMA.16816.F32.BF16 R88, R12.reuse, R142, R88 ;  /* 0x0000008e0c58723c */ /* 0x040fe20000041858 */
[----:B------:R-:W2:Y:S07]  /*b550*/  LDSM.16.MT88.4 R140, [R195+0x3100] ;  /* 0x00310000c38c783b */ /* 0x000eae0000004200 */
        /* <DEDUP_REMOVED lines=8> */
[----:B-1----:R-:W-:Y:S01]  /*b5e0*/  F2FP.BF16.PACK_AB R14, R157, R156 ;  /* 0x0000009c9d0e723e */ /* 0x002fe200000010ff */
[----:B------:R-:W-:Y:S01]  /*b5f0*/  FADD.FTZ R154, R154, R171 ;  /* 0x000000ab9a9a7221 */ /* 0x000fe20000010000 */
[----:B--2---:R-:W-:Y:S01]  /*b600*/  F2FP.BF16.PACK_AB R15, R159, R158 ;  /* 0x0000009e9f0f723e */ /* 0x004fe200000010ff */
        /* <DEDUP_REMOVED lines=82> */
.L_x_1974:
        /* <DEDUP_REMOVED lines=12> */
.L_x_1988:
        /* <DEDUP_REMOVED lines=9> */
[C---:B------:R-:W-:Y:S02]  /*bc80*/  IMAD R4, R200.reuse, c[0x0][0x21c], R4 ;  /* 0x00008700c8047a24 */ /* 0x040fe400078e0204 */
        /* <DEDUP_REMOVED lines=238> */
.L_x_1979:
        /* <DEDUP_REMOVED lines=32> */
.L_x_1982:
[----:B------:R-:W-:Y:S04]  /*cd70*/  MOV R132, 0x1 ;  /* 0x0000000100847802 */ /* 0x000fe80000000f00 */
[----:B------:R-:W-:Y:S11]  /*cd80*/  ISETP.NE.AND P0, PT, R132, c[0x0][0x32c], PT ;  /* 0x0000cb0084007a0c */ /* 0x000ff60003f05270 */
[----:B------:R-:W-:Y:S02]  /*cd90*/  @!UPT UIADD3 URZ, URZ, URZ, URZ ;  /* 0x0000003f3f3ff290 */ /* 0x000fe4000fffe03f */
[----:B------:R-:W-:Y:S05]  /*cda0*/  @P0 IMAD.HI.U32 R132, R141, c[0x0][0x330], RZ ;  /* 0x0000cc008d840a27 */ /* 0x000fea00078e00ff */
[----:B------:R-:W-:Y:S02]  /*cdb0*/  @P0 SHF.R.U32.HI R141, RZ, c[0x0][0x334], R132 ;  /* 0x0000cd00ff8d0a19 */ /* 0x000fe40000011684 */
.L_x_1983:
[----:B------:R-:W-:Y:S05]  /*cdc0*/  BSYNC B0 ;  /* 0x0000000000007941 */ /* 0x000fea0003800000 */
.L_x_1981:
[----:B------:R-:W-:Y:S04]  /*cdd0*/  IMAD.MOV.U32 R132, RZ, RZ, c[0x0][0x32c] ;  /* 0x0000cb00ff847624 */ /* 0x000fe800078e00ff */
[----:B------:R-:W-:Y:S04]  /*cde0*/  IMAD R141, R141, R132, -UR4 ;  /* 0x800000048d8d7e24 */ /* 0x000fe8000f8e0284 */
[----:B------:R-:W-:Y:S05]  /*cdf0*/  IMAD.IADD R134, R141, 0x1, -R204 ;  /* 0x000000018d867824 */ /* 0x000fea00078e0acc */
[----:B------:R-:W-:Y:S02]  /*ce00*/  IADD3 R132, R134, c[0x0][0x32c], RZ ;  /* 0x0000cb0086847a10 */ /* 0x000fe40007ffe0ff */
[----:B------:R-:W-:Y:S02]  /*ce10*/  IMNMX R135, R135, R134, !PT ;  /* 0x0000008687877217 */ /* 0x000fe40007800200 */
[----:B------:R-:W-:Y:S02]  /*ce20*/  IMNMX R137, R137, R132, PT ;  /* 0x0000008489897217 */ /* 0x000fe40003800200 */
.L_x_1980:
        /* <DEDUP_REMOVED lines=84> */
.L_x_1986:
[----:B------:R-:W-:Y:S04]  /*d370*/  MOV R5, 0x1 ;  /* 0x0000000100057802 */ /* 0x000fe80000000f00 */
[----:B------:R-:W-:Y:S11]  /*d380*/  ISETP.NE.AND P0, PT, R5, c[0x0][0x32c], PT ;  /* 0x0000cb0005007a0c */ /* 0x000ff60003f05270 */
[----:B------:R-:W-:Y:S02]  /*d390*/  @!UPT UIADD3 URZ, URZ, URZ, URZ ;  /* 0x0000003f3f3ff290 */ /* 0x000fe4000fffe03f */
[----:B------:R-:W-:Y:S05]  /*d3a0*/  @P0 IMAD.HI.U32 R5, R8, c[0x0][0x330], RZ ;  /* 0x0000cc0008050a27 */ /* 0x000fea00078e00ff */
[----:B------:R-:W-:Y:S02]  /*d3b0*/  @P0 SHF.R.U32.HI R8, RZ, c[0x0][0x334], R5 ;  /* 0x0000cd00ff080a19 */ /* 0x000fe40000011605 */
.L_x_1987:
[----:B------:R-:W-:Y:S05]  /*d3c0*/  BSYNC B0 ;  /* 0x0000000000007941 */ /* 0x000fea0003800000 */
.L_x_1985:
[----:B------:R-:W-:Y:S04]  /*d3d0*/  IMAD.MOV.U32 R5, RZ, RZ, c[0x0][0x32c] ;  /* 0x0000cb00ff057624 */ /* 0x000fe800078e00ff */
[----:B------:R-:W-:Y:S04]  /*d3e0*/  IMAD R5, R8, R5, -UR4 ;  /* 0x8000000408057e24 */ /* 0x000fe8000f8e0205 */
[----:B------:R-:W-:Y:S05]  /*d3f0*/  IMAD.IADD R9, R5, 0x1, -R204 ;  /* 0x0000000105097824 */ /* 0x000fea00078e0acc */
[----:B------:R-:W-:Y:S02]  /*d400*/  IADD3 R5, R9, c[0x0][0x32c], RZ ;  /* 0x0000cb0009057a10 */ /* 0x000fe40007ffe0ff */
[----:B------:R-:W-:Y:S02]  /*d410*/  IMNMX R0, R0, R9, !PT ;  /* 0x0000000900007217 */ /* 0x000fe40007800200 */
[----:B------:R-:W-:Y:S02]  /*d420*/  IMNMX R4, R4, R5, PT ;  /* 0x0000000504047217 */ /* 0x000fe40003800200 */
.L_x_1984:
        /* <DEDUP_REMOVED lines=19> */
[----:B------:R-:W-:Y:S02]  /*d560*/  PLOP3.LUT P6, PT, PT, PT, UP0, 0x80, 0x0 ;  /* 0x000000000000781c */ /* 0x000fe40003fcf008 */
[----:B------:R-:W-:Y:S02]  /*d570*/  ISETP.LT.OR P0, PT, R4, 0xa, P0 ;  /* 0x0000000a0400780c */ /* 0x000fe40000701670 */
        /* <DEDUP_REMOVED lines=455> */
.L_x_1978:
        /* <DEDUP_REMOVED lines=123> */
.L_x_1940:
        /* <DEDUP_REMOVED lines=146> */
[----:B--2---:R-:W2:Y:S02]  /*102c0*/  @P1 LDG.E R4, [R12.64] ;  /* 0x000000140c041981 */ /* 0x004ea4000c1e1900 */
[----:B------:R-:W-:-:S03]  /*102d0*/  ULDC.64 UR4, c[0x0][0x508] ;  /* 0x0001420000047ab9 */ /* 0x000fc60000000a00 */
[----:B------:R-:W-:-:S05]  /*102e0*/  PLOP3.LUT P0, PT, PT, PT, UP0, 0x80, 0x0 ;  /* 0x000000000000781c */ /* 0x000fca0003f0f008 */
[----:B------:R-:W-:Y:S01]  /*102f0*/  @UP0 UIMAD.WIDE UR4, UR13, UR6, UR4 ;  /* 0x000000060d0402a5 */ /* 0x000fe2000f8e0204 */
[----:B---3--:R-:W-:-:S05]  /*10300*/  IMAD.MOV.U32 R9, RZ, RZ, c[0x0][0x388] ;  /* 0x0000e200ff097624 */ /* 0x008fca00078e00ff */
[----:B------:R-:W-:Y:S02]  /*10310*/  IMAD.U32 R14, RZ, RZ, UR4 ;  /* 0x00000004ff0e7e24 */ /* 0x000fe4000f8e00ff */
        /* <DEDUP_REMOVED lines=13> */
.L_x_1990:
        /* <DEDUP_REMOVED lines=146> */
.L_x_1992:
[----:B--2---:R-:W-:Y:S05]  /*10d10*/  BSYNC B0 ;  /* 0x0000000000007941 */ /* 0x004fea0003800000 */
.L_x_1991:
        /* <DEDUP_REMOVED lines=23> */
.L_x_1994:
[----:B------:R-:W-:Y:S05]  /*10e90*/  BSYNC B0 ;  /* 0x0000000000007941 */ /* 0x000fea0003800000 */
.L_x_1993:
        /* <DEDUP_REMOVED lines=23> */
.L_x_1996:
[----:B------:R-:W-:Y:S05]  /*11010*/  BSYNC B0 ;  /* 0x0000000000007941 */ /* 0x000fea0003800000 */
.L_x_1995:
        /* <DEDUP_REMOVED lines=24> */
.L_x_1989:
        /* <DEDUP_REMOVED lines=31> */
.L_x_1997:
        /* <DEDUP_REMOVED lines=43> */
.L_x_1999:
[----:B------:R-:W-:Y:S05]  /*11640*/  BSYNC B0 ;  /* 0x0000000000007941 */ /* 0x000fea0003800000 */
.L_x_1998:
        /* <DEDUP_REMOVED lines=70> */
.L_x_2001:
[----:B------:R-:W-:Y:S05]  /*11ab0*/  BSYNC B0 ;  /* 0x0000000000007941 */ /* 0x000fea0003800000 */
.L_x_2000:
        /* <DEDUP_REMOVED lines=21> */
.L_x_2003:
[----:B------:R-:W-:Y:S05]  /*11c10*/  BSYNC B0 ;  /* 0x0000000000007941 */ /* 0x000fea0003800000 */
.L_x_2002:
        /* <DEDUP_REMOVED lines=21> */
.L_x_2005:
[----:B------:R-:W-:Y:S05]  /*11d70*/  BSYNC B0 ;  /* 0x0000000000007941 */ /* 0x000fea0003800000 */
.L_x_2004:
        /* <DEDUP_REMOVED lines=22> */
.L_x_2006:
        /* <DEDUP_REMOVED lines=10> */
.L_x_3426:


//--------------------- .text._ZN7cutlass13device_kernelIN5flash19enable_sm80_to_sm89INS1_16FlashAttnFwdSm80INS1_25CollectiveMainloopFwdSm80ILi8ELi1ELb0EN4cute5tupleIJNS5_1CILi128EEENS7_ILi64EEENS7_ILi192EEEEEELi192ENS_10bfloat16_tEfNS_4arch4Sm80ELb0ELb1ELb0ELb1ELb1ELb1ELb1ELb0EEENS1_21CollectiveEpilogueFwdINS6_IJS8_SA_S9_EEENS6_IJNS7_ILi1EEESI_SI_EEESC_SE_Li256ELb1ELb1ELb0ELb0EEENS1_19SingleTileSchedulerILb1ELb0ELb1ELi128EEEEEEEEEvNT_6ParamsE --------------------------
	.section	.text._ZN7cutlass13device_kernelIN5flash19enable_sm80_to_sm89INS1_16FlashAttnFwdSm80INS1_25CollectiveMainloopFwdSm80ILi8ELi1ELb0EN4cute5tupleIJNS5_1CILi128EEENS7_ILi64EEENS7_ILi192EEEEEELi192ENS_10bfloat16_tEfNS_4arch4Sm80ELb0ELb1ELb0ELb1ELb1ELb1ELb1ELb0EEENS1_21CollectiveEpilogueFwdINS6_IJS8_SA_S9_EEENS6_IJNS7_ILi1EEESI_SI_EEESC_SE_Li256ELb1ELb1ELb0ELb0EEENS1_19SingleTileSchedulerILb1ELb0ELb1ELi128EEEEEEEEEvNT_6ParamsE,"ax",@progbits
	.sectioninfo	@"SHI_REGISTERS=250"
	.align	128
.text._ZN7cutlass13device_kernelIN5flash19enable_sm80_to_sm89INS1_16FlashAttnFwdSm80INS1_25CollectiveMainloopFwdSm80ILi8ELi1ELb0EN4cute5tupleIJNS5_1CILi128EEENS7_ILi64EEENS7_ILi192EEEEEELi192ENS_10bfloat16_tEfNS_4arch4Sm80ELb0ELb1ELb0ELb1ELb1ELb1ELb1ELb0EEENS1_21CollectiveEpilogueFwdINS6_IJS8_SA_S9_EEENS6_IJNS7_ILi1EEESI_SI_EEESC_SE_Li256ELb1ELb1ELb0ELb0EEENS1_19SingleTileSchedulerILb1ELb0ELb1ELi128EEEEEEEEEvNT_6ParamsE:
        .type           _ZN7cutlass13device_kernelIN5flash19enable_sm80_to_sm89INS1_16FlashAttnFwdSm80INS1_25CollectiveMainloopFwdSm80ILi8ELi1ELb0EN4cute5tupleIJNS5_1CILi128EEENS7_ILi64EEENS7_ILi192EEEEEELi192ENS_10bfloat16_tEfNS_4arch4Sm80ELb0ELb1ELb0ELb1ELb1ELb1ELb1ELb0EEENS1_21CollectiveEpilogueFwdINS6_IJS8_SA_S9_EEENS6_IJNS7_ILi1EEESI_SI_EEESC_SE_Li256ELb1ELb1ELb0ELb0EEENS1_19SingleTileSchedulerILb1ELb0ELb1ELi128EEEEEEEEEvNT_6ParamsE,@function
        .size           _ZN7cutlass13device_kernelIN5flash19enable_sm80_to_sm89INS1_16FlashAttnFwdSm80INS1_25CollectiveMainloopFwdSm80ILi8ELi1ELb0EN4cute5tupleIJNS5_1CILi128EEENS7_ILi64EEENS7_ILi192EEEEEELi192ENS_10bfloat16_tEfNS_4arch4Sm80ELb0ELb1ELb0ELb1ELb1ELb1ELb1ELb0EEENS1_21CollectiveEpilogueFwdINS6_IJS8_SA_S9_EEENS6_IJNS7_ILi1EEESI_SI_EEESC_SE_Li256ELb1ELb1ELb0ELb0EEENS1_19SingleTileSchedulerILb1ELb0ELb1ELi128EEEEEEEEEvNT_6ParamsE,(.L_x_3427 - _ZN7cutlass13device_kernelIN5flash19enable_sm80_to_sm89INS1_16FlashAttnFwdSm80INS1_25CollectiveMainloopFwdSm80ILi8ELi1ELb0EN4cute5tupleIJNS5_1CILi128EEENS7_ILi64EEENS7_ILi192EEEEEELi192ENS_10bfloat16_tEfNS_4arch4Sm80ELb0ELb1ELb0ELb1ELb1ELb1ELb1ELb0EEENS1_21CollectiveEpilogueFwdINS6_IJS8_SA_S9_EEENS6_IJNS7_ILi1EEESI_SI_EEESC_SE_Li256ELb1ELb1ELb0ELb0EEENS1_19SingleTileSchedulerILb1ELb0ELb1ELi128EEEEEEEEEvNT_6ParamsE)
        .other          _ZN7cutlass13device_kernelIN5flash19enable_sm80_to_sm89INS1_16FlashAttnFwdSm80INS1_25CollectiveMainloopFwdSm80ILi8ELi1ELb0EN4cute5tupleIJNS5_1CILi128EEENS7_ILi64EEENS7_ILi192EEEEEELi192ENS_10bfloat16_tEfNS_4arch4Sm80ELb0ELb1ELb0ELb1ELb1ELb1ELb1ELb0EEENS1_21CollectiveEpilogueFwdINS6_IJS8_SA_S9_EEENS6_IJNS7_ILi1EEESI_SI_EEESC_SE_Li256ELb1ELb1ELb0ELb0EEENS1_19SingleTileSchedulerILb1ELb0ELb1ELi128EEEEEEEEEvNT_6ParamsE,@"STO_CUDA_ENTRY STV_DEFAULT"
_ZN7cutlass13device_kernelIN5flash19enable_sm80_to_sm89INS1_16FlashAttnFwdSm80INS1_25CollectiveMainloopFwdSm80ILi8ELi1ELb0EN4cute5tupleIJNS5_1CILi128EEENS7_ILi64EEENS7_ILi192EEEEEELi192ENS_10bfloat16_tEfNS_4arch4Sm80ELb0ELb1ELb0ELb1ELb1ELb1ELb1ELb0EEENS1_21CollectiveEpilogueFwdINS6_IJS8_SA_S9_EEENS6_IJNS7_ILi1EEESI_SI_EEESC_SE_Li256ELb1ELb1ELb0ELb0EEENS1_19SingleTileSchedulerILb1ELb0ELb1ELi128EEEEEEEEEvNT_6ParamsE:
        /* <DEDUP_REMOVED lines=17> */
.L_x_2008:
        /* <DEDUP_REMOVED lines=8> */
.L_x_2010:
[----:B------:R-:W-:-:S05]  /*0190*/  MOV R0, c[0x0][0x54c] ;  /* 0x0001530000007a02 */ /* 0x000fca0000000f00 */
.L_x_2009:
[----:B-----5:R-:W-:Y:S01]  /*01a0*/  IMAD R0, R0, c[0x0][0x548], RZ ;  /* 0x0001520000007a24 */ /* 0x020fe200078e02ff */
[----:B------:R-:W-:-:S04]  /*01b0*/  SHF.L.U32 R83, R85, 0x7, RZ ;  /* 0x0000000755537819 */ /* 0x000fc800000006ff */
[----:B------:R-:W-:-:S04]  /*01c0*/  ISETP.GE.AND P0, PT, R83, R0, PT ;  /* 0x000000005300720c */ /* 0x000fc80003f06270 */
[----:B------:R-:W-:Y:S01]  /*01d0*/  SEL R192, R192, 0xffffffff, !P0 ;  /* 0xffffffffc0c07807 */ /* 0x000fe20004000000 */
[----:B------:R-:W-:Y:S05]  /*01e0*/  BRA `(.L_x_2011) ;  /* 0x0000012000007947 */ /* 0x000fea0003800000 */
.L_x_2007:
[----:B---3--:R-:W-:-:S04]  /*01f0*/  ISETP.NE.U32.AND P0, PT, RZ, c[0x0][0x568], PT ;  /* 0x00015a00ff007a0c */ /* 0x008fc80003f05070 */
[----:B------:R-:W-:-:S13]  /*0200*/  ISETP.NE.AND.EX P0, PT, RZ, c[0x0][0x56c], PT, P0 ;  /* 0x00015b00ff007a0c */ /* 0x000fda0003f05300 */
[----:B------:R-:W-:Y:S05]  /*0210*/  @!P0 BRA `(.L_x_2012) ;  /* 0x0000002000008947 */ /* 0x000fea0003800000 */
[----:B------:R1:W5:Y:S01]  /*0220*/  LDG.E R0, [R4.64] ;  /* 0x0000000604007981 */ /* 0x000362000c1e1900 */
[----:B------:R-:W-:Y:S05]  /*0230*/  BRA `(.L_x_2013) ;  /* 0x0000009000007947 */ /* 0x000fea0003800000 */
.L_x_2012:
        /* <DEDUP_REMOVED lines=8> */
.L_x_2014:
[----:B------:R-:W-:-:S05]  /*02c0*/  MOV R0, c[0x0][0x54c] ;  /* 0x0001530000007a02 */ /* 0x000fca0000000f00 */
.L_x_2013:
[----:B-----5:R-:W-:Y:S01]  /*02d0*/  IMAD R0, R0, c[0x0][0x548], RZ ;  /* 0x0001520000007a24 */ /* 0x020fe200078e02ff */
[----:B------:R-:W-:-:S04]  /*02e0*/  SHF.L.U32 R83, R85, 0x7, RZ ;  /* 0x0000000755537819 */ /* 0x000fc800000006ff */
[----:B------:R-:W-:-:S04]  /*02f0*/  ISETP.GE.AND P0, PT, R83, R0, PT ;  /* 0x000000005300720c */ /* 0x000fc80003f06270 */
[----:B------:R-:W-:-:S04]  /*0300*/  SEL R192, R192, 0xffffffff, !P0 ;  /* 0xffffffffc0c07807 */ /* 0x000fc80004000000 */
.L_x_2011:
[----:B------:R-:W-:-:S13]  /*0310*/  ISETP.GE.AND P0, PT, R192, RZ, PT ;  /* 0x000000ffc000720c */ /* 0x000fda0003f06270 */
[----:B------:R-:W-:Y:S05]  /*0320*/  @!P0 EXIT ;  /* 0x000000000000894d */ /* 0x000fea0003800000 */
[----:B------:R-:W-:Y:S01]  /*0330*/  ISETP.NE.U32.AND P0, PT, RZ, c[0x0][0x370], PT ;  /* 0x0000dc00ff007a0c */ /* 0x000fe20003f05070 */
[----:B------:R-:W-:Y:S01]  /*0340*/  IMAD.MOV.U32 R2, RZ, RZ, RZ ;  /* 0x000000ffff027224 */ /* 0x000fe200078e00ff */
[----:B------:R-:W-:Y:S01]  /*0350*/  ISETP.NE.U32.AND P2, PT, RZ, c[0x0][0x350], PT ;  /* 0x0000d400ff007a0c */ /* 0x000fe20003f45070 */
[----:B------:R-:W-:Y:S01]  /*0360*/  IMAD.MOV.U32 R94, RZ, RZ, RZ ;  /* 0x000000ffff5e7224 */ /* 0x000fe200078e00ff */
[----:B------:R-:W-:Y:S01]  /*0370*/  ISETP.NE.AND.EX P0, PT, RZ, c[0x0][0x374], PT, P0 ;  /* 0x0000dd00ff007a0c */ /* 0x000fe20003f05300 */
[----:B------:R-:W-:Y:S01]  /*0380*/  IMAD.WIDE R10, R192, R3, c[0x0][0x350] ;  /* 0x0000d400c00a7625 */ /* 0x000fe200078e0203 */
[----:B------:R-:W-:Y:S02]  /*0390*/  ISETP.NE.AND.EX P2, PT, RZ, c[0x0][0x354], PT, P2 ;  /* 0x0000d500ff007a0c */ /* 0x000fe40003f45320 */
[----:B------:R-:W-:Y:S02]  /*03a0*/  ISETP.NE.U32.AND P1, PT, RZ, c[0x0][0x348], PT ;  /* 0x0000d200ff007a0c */ /* 0x000fe40003f25070 */
[----:B------:R-:W-:-:S02]  /*03b0*/  ISETP.NE.U32.AND P3, PT, RZ, c[0x0][0x358], PT ;  /* 0x0000d600ff007a0c */ /* 0x000fc40003f65070 */
[----:B------:R-:W-:Y:S02]  /*03c0*/  ISETP.NE.AND.EX P1, PT, RZ, c[0x0][0x34c], PT, P1 ;  /* 0x0000d300ff007a0c */ /* 0x000fe40003f25310 */
[----:B------:R-:W-:-:S03]  /*03d0*/  ISETP.NE.AND.EX P3, PT, RZ, c[0x0][0x35c], PT, P3 ;  /* 0x0000d700ff007a0c */ /* 0x000fc60003f65330 */
[CC--:B------:R-:W-:Y:S02]  /*03e0*/  @P0 IMAD.WIDE R6, R192.reuse, R3.reuse, c[0x0][0x370] ;  /* 0x0000dc00c0060625 */ /* 0x0c0fe400078e0203 */
[----:B------:R-:W2:Y:S02]  /*03f0*/  @P2 LDG.E R94, [R10.64] ;  /* 0x000000060a5e2981 */ /* 0x000ea4000c1e1900 */
[----:B------:R-:W-:Y:S02]  /*0400*/  IMAD.MOV.U32 R8, RZ, RZ, RZ ;  /* 0x000000ffff087224 */ /* 0x000fe400078e00ff */
[----:B------:R-:W-:Y:S01]  /*0410*/  IMAD.MOV.U32 R166, RZ, RZ, RZ ;  /* 0x000000ffffa67224 */ /* 0x000fe200078e00ff */
[----:B------:R-:W2:Y:S01]  /*0420*/  @P0 LDG.E R2, [R6.64] ;  /* 0x0000000606020981 */ /* 0x000ea2000c1e1900 */
[----:B------:R-:W-:-:S04]  /*0430*/  IMAD.WIDE R12, R192, R3, c[0x0][0x348] ;  /* 0x0000d200c00c7625 */ /* 0x000fc800078e0203 */
[----:B-1----:R-:W-:Y:S01]  /*0440*/  IMAD.WIDE R4, R192, R3, c[0x0][0x358] ;  /* 0x0000d600c0047625 */ /* 0x002fe200078e0203 */
[----:B------:R-:W3:Y:S01]  /*0450*/  @P1 LDG.E R8, [R12.64] ;  /* 0x000000060c081981 */ /* 0x000ee2000c1e1900 */
[----:B------:R-:W-:-:S03]  /*0460*/  ISETP.NE.U32.AND P0, PT, RZ, c[0x0][0x360], PT ;  /* 0x0000d800ff007a0c */ /* 0x000fc60003f05070 */
[----:B------:R-:W4:Y:S01]  /*0470*/  @P3 LDG.E R166, [R4.64] ;  /* 0x0000000604a63981 */ /* 0x000f22000c1e1900 */
[----:B------:R-:W-:Y:S02]  /*0480*/  ISETP.NE.AND.EX P0, PT, RZ, c[0x0][0x364], PT, P0 ;  /* 0x0000d900ff007a0c */ /* 0x000fe40003f05300 */
[----:B------:R-:W-:-:S11]  /*0490*/  MOV R0, c[0x0][0x168] ;  /* 0x00005a0000007a02 */ /* 0x000fd60000000f00 */
[----:B------:R-:W-:-:S05]  /*04a0*/  @P0 IMAD.WIDE R14, R192, R3, c[0x0][0x360] ;  /* 0x0000d800c00e0625 */ /* 0x000fca00078e0203 */
[----:B------:R1:W5:Y:S04]  /*04b0*/  @P0 LDG.E R0, [R14.64] ;  /* 0x000000060e000981 */ /* 0x000368000c1e1900 */
[----:B------:R-:W1:Y:S01]  /*04c0*/  S2R R191, SR_CTAID.Y ;  /* 0x0000000000bf7919 */ /* 0x000e620000002600 */
[----:B------:R-:W-:Y:S02]  /*04d0*/  ULDC UR5, c[0x0][0x2ac] ;  /* 0x0000ab0000057ab9 */ /* 0x000fe40000000800 */
[----:B------:R-:W-:Y:S02]  /*04e0*/  ULDC UR4, c[0x0][0x1d0] ;  /* 0x0000740000047ab9 */ /* 0x000fe40000000800 */
[----:B------:R-:W-:Y:S01]  /*04f0*/  UIMAD UR4, UR5, UR4, URZ ;  /* 0x00000004050472a4 */ /* 0x000fe2000f8e023f */
[----:B------:R-:W-:-:S05]  /*0500*/  IMAD.MOV.U32 R188, RZ, RZ, c[0x0][0x228] ;  /* 0x00008a00ffbc7624 */ /* 0x000fca00078e00ff */
[----:B------:R-:W-:Y:S02]  /*0510*/  MOV R9, UR4 ;  /* 0x0000000400097c02 */ /* 0x000fe40008000f00 */
[----:B-1----:R-:W-:Y:S01]  /*0520*/  SHF.R.S32.HI R190, RZ, 0x1f, R191 ;  /* 0x0000001fffbe7819 */ /* 0x002fe200000114bf */
[----:B--2---:R-:W-:Y:S01]  /*0530*/  IMAD.IADD R6, R94, 0x1, R2 ;  /* 0x000000015e067824 */ /* 0x004fe200078e0202 */
[----:B------:R1:W-:Y:S04]  /*0540*/  STL [R1+0x48], R2 ;  /* 0x0000480201007387 */ /* 0x0003e80000100800 */
[----:B------:R1:W-:Y:S04]  /*0550*/  STL [R1+0x50], R6 ;  /* 0x0000500601007387 */ /* 0x0003e80000100800 */
[----:B---3--:R1:W-:Y:S04]  /*0560*/  STL [R1+0x4c], R8 ;  /* 0x00004c0801007387 */ /* 0x0083e80000100800 */
[----:B----4-:R1:W-:Y:S01]  /*0570*/  STL [R1+0x54], R166 ;  /* 0x000054a601007387 */ /* 0x0103e20000100800 */
[----:B------:R-:W-:Y:S05]  /*0580*/  @P0 BRA `(.L_x_2015) ;  /* 0x0000004000000947 */ /* 0x000fea0003800000 */
[----:B------:R-:W-:Y:S05]  /*0590*/  @!P1 BRA `(.L_x_2015) ;  /* 0x0000003000009947 */ /* 0x000fea0003800000 */
[----:B-----5:R-:W2:Y:S04]  /*05a0*/  LDG.E R0, [R12.64] ;  /* 0x000000060c007981 */ /* 0x020ea8000c1e1900 */
[----:B------:R-:W2:Y:S02]  /*05b0*/  LDG.E R7, [R12.64+0x4] ;  /* 0x000004060c077981 */ /* 0x000ea4000c1e1900 */
[----:B--2---:R-:W-:-:S05]  /*05c0*/  IADD3 R0, -R0, R7, RZ ;  /* 0x0000000700007210 */ /* 0x004fca0007ffe1ff */
.L_x_2015:
[----:B-----5:R2:W-:Y:S01]  /*05d0*/  STL [R1+0x58], R0 ;  /* 0x0000580001007387 */ /* 0x0205e20000100800 */
[----:B------:R-:W-:-:S04]  /*05e0*/  ISETP.NE.U32.AND P0, PT, RZ, c[0x0][0x368], PT ;  /* 0x0000da00ff007a0c */ /* 0x000fc80003f05070 */
[----:B------:R-:W-:-:S13]  /*05f0*/  ISETP.NE.AND.EX P0, PT, RZ, c[0x0][0x36c], PT, P0 ;  /* 0x0000db00ff007a0c */ /* 0x000fda0003f05300 */
[----:B------:R-:W-:Y:S05]  /*0600*/  @!P0 BRA `(.L_x_2016) ;  /* 0x0000003000008947 */ /* 0x000fea0003800000 */
[----:B-1----:R-:W-:-:S05]  /*0610*/  IMAD.WIDE R6, R192, R3, c[0x0][0x368] ;  /* 0x0000da00c0067625 */ /* 0x002fca00078e0203 */
[----:B------:R1:W5:Y:S01]  /*0620*/  LDG.E R9, [R6.64] ;  /* 0x0000000606097981 */ /* 0x000362000c1e1900 */
[----:B------:R-:W-:Y:S05]  /*0630*/  BRA `(.L_x_2017) ;  /* 0x0000004000007947 */ /* 0x000fea0003800000 */
.L_x_2016:
[----:B------:R-:W-:Y:S05]  /*0640*/  @!P2 BRA `(.L_x_2017) ;  /* 0x000000300000a947 */ /* 0x000fea0003800000 */
[----:B------:R-:W3:Y:S04]  /*0650*/  LDG.E R9, [R10.64] ;  /* 0x000000060a097981 */ /* 0x000ee8000c1e1900 */
[----:B-1----:R-:W3:Y:S02]  /*0660*/  LDG.E R6, [R10.64+0x4] ;  /* 0x000004060a067981 */ /* 0x002ee4000c1e1900 */
[----:B---3--:R-:W-:Y:S02]  /*0670*/  IADD3 R9, -R9, R6, RZ ;  /* 0x0000000609097210 */ /* 0x008fe40007ffe1ff */
.L_x_2017:
[----:B------:R-:W-:Y:S01]  /*0680*/  ISETP.NE.U32.AND P0, PT, RZ, c[0x0][0x378], PT ;  /* 0x0000de00ff007a0c */ /* 0x000fe20003f05070 */
[----:B-1----:R1:W3:Y:S03]  /*0690*/  @P3 LDG.E R6, [R4.64] ;  /* 0x0000000604063981 */ /* 0x0022e6000c1e1900 */
[----:B------:R-:W-:Y:S01]  /*06a0*/  ISETP.NE.AND.EX P0, PT, RZ, c[0x0][0x37c], PT, P0 ;  /* 0x0000df00ff007a0c */ /* 0x000fe20003f05300 */
[----:B------:R1:W3:Y:S01]  /*06b0*/  @P3 LDG.E R11, [R4.64+0x4] ;  /* 0x00000406040b3981 */ /* 0x0002e2000c1e1900 */
[----:B-----5:R-:W-:-:S11]  /*06c0*/  IMAD.MOV.U32 R154, RZ, RZ, R9 ;  /* 0x000000ffff9a7224 */ /* 0x020fd600078e0009 */
[----:B------:R-:W-:-:S05]  /*06d0*/  @P0 IMAD.WIDE R12, R192, R3, c[0x0][0x378] ;  /* 0x0000de00c00c0625 */ /* 0x000fca00078e0203 */
[----:B------:R-:W4:Y:S01]  /*06e0*/  @P0 LDG.E R154, [R12.64] ;  /* 0x000000060c9a0981 */ /* 0x000f22000c1e1900 */
[----:B------:R-:W-:-:S05]  /*06f0*/  IMAD.MOV.U32 R7, RZ, RZ, c[0x0][0x2c4] ;  /* 0x0000b100ff077624 */ /* 0x000fca00078e00ff */
[----:B------:R-:W-:Y:S02]  /*0700*/  ISETP.NE.AND P1, PT, R7, 0x1, PT ;  /* 0x000000010700780c */ /* 0x000fe40003f25270 */
[----:B------:R-:W-:Y:S01]  /*0710*/  IADD3 R8, R83, 0x7f, RZ ;  /* 0x0000007f53087810 */ /* 0x000fe20007ffe0ff */
[----:B------:R-:W-:-:S10]  /*0720*/  IMAD.IADD R2, R9, 0x1, -R2 ;  /* 0x0000000109027824 */ /* 0x000fd400078e0a02 */
[----:B-1----:R-:W-:Y:S01]  /*0730*/  @P1 IMAD.HI.U32 R4, R8, c[0x0][0x2c8], RZ ;  /* 0x0000b20008041a27 */ /* 0x002fe200078e00ff */
[----:B------:R1:W-:Y:S04]  /*0740*/  STL [R1+0x5c], R2 ;  /* 0x00005c0201007387 */ /* 0x0003e80000100800 */
[----:B------:R-:W-:Y:S01]  /*0750*/  @P1 SHF.R.U32.HI R8, RZ, c[0x0][0x2cc], R4 ;  /* 0x0000b300ff081a19 */ /* 0x000fe20000011604 */
[----:B------:R-:W-:-:S05]  /*0760*/  IMAD.MOV.U32 R4, RZ, RZ, c[0x0][0x32c] ;  /* 0x0000cb00ff047624 */ /* 0x000fca00078e00ff */
[----:B------:R-:W-:Y:S01]  /*0770*/  ISETP.GE.AND P2, PT, R4, 0x1, PT ;  /* 0x000000010400780c */ /* 0x000fe20003f46270 */
[----:B---3--:R-:W-:-:S04]  /*0780*/  @P3 IMAD.IADD R188, R11, 0x1, -R6 ;  /* 0x000000010bbc3824 */ /* 0x008fc800078e0a06 */
[----:B------:R-:W-:-:S05]  /*0790*/  IMAD.IADD R189, R2, 0x1, R188 ;  /* 0x0000000102bd7824 */ /* 0x000fca00078e02bc */
[----:B------:R1:W-:Y:S04]  /*07a0*/  STL.64 [R1+0x60], R188 ;  /* 0x000060bc01007387 */ /* 0x0003e80000100a00 */
[----:B----4-:R1:W-:Y:S01]  /*07b0*/  STL [R1+0x68], R154 ;  /* 0x0000689a01007387 */ /* 0x0103e20000100800 */
[----:B------:R-:W-:Y:S02]  /*07c0*/  IADD3 R6, R189, 0x3f, RZ ;  /* 0x0000003fbd067810 */ /* 0x000fe40007ffe0ff */
[----:B------:R-:W-:Y:S02]  /*07d0*/  IADD3 R7, R8, 0x1, R189 ;  /* 0x0000000108077810 */ /* 0x000fe40007ffe0bd */
[----:B------:R-:W-:-:S03]  /*07e0*/  SHF.R.S32.HI R5, RZ, 0x1f, R6 ;  /* 0x0000001fff057819 */ /* 0x000fc60000011406 */
[----:B------:R-:W-:Y:S01]  /*07f0*/  IMAD.IADD R7, R7, 0x1, -R0 ;  /* 0x0000000107077824 */ /* 0x000fe200078e0a00 */
[----:B------:R-:W-:-:S04]  /*0800*/  LEA.HI R5, R5, R6, RZ, 0x6 ;  /* 0x0000000605057211 */ /* 0x000fc800078f30ff */
[----:B------:R-:W-:Y:S02]  /*0810*/  SHF.R.S32.HI R160, RZ, 0x6, R5 ;  /* 0x00000006ffa07819 */ /* 0x000fe40000011405 */
        /* <DEDUP_REMOVED lines=11> */
.L_x_2019:
[----:B------:R-:W-:-:S13]  /*08d0*/  ISETP.NE.AND P0, PT, R4, 0x1, PT ;  /* 0x000000010400780c */ /* 0x000fda0003f05270 */
[----:B------:R-:W-:-:S05]  /*08e0*/  @P0 IMAD.HI.U32 R7, R5, c[0x0][0x330], RZ ;  /* 0x0000cc0005070a27 */ /* 0x000fca00078e00ff */
[----:B------:R-:W-:-:S05]  /*08f0*/  @P0 SHF.R.U32.HI R5, RZ, c[0x0][0x334], R7 ;  /* 0x0000cd00ff050a19 */ /* 0x000fca0000011607 */
.L_x_2020:
[----:B------:R-:W-:-:S05]  /*0900*/  IMAD R5, R5, R4, c[0x0][0x32c] ;  /* 0x0000cb0005057624 */ /* 0x000fca00078e0204 */
[----:B------:R-:W-:Y:S02]  /*0910*/  IMNMX R6, R6, R5, PT ;  /* 0x0000000506067217 */ /* 0x000fe40003800200 */
.L_x_2018:
        /* <DEDUP_REMOVED lines=14> */
.L_x_2022:
[----:B------:R-:W-:-:S13]  /*0a00*/  ISETP.NE.AND P0, PT, R4, 0x1, PT ;  /* 0x000000010400780c */ /* 0x000fda0003f05270 */
[----:B------:R-:W-:-:S05]  /*0a10*/  @P0 IMAD.HI.U32 R4, R5, c[0x0][0x330], RZ ;  /* 0x0000cc0005040a27 */ /* 0x000fca00078e00ff */
[----:B------:R-:W-:-:S05]  /*0a20*/  @P0 SHF.R.U32.HI R5, RZ, c[0x0][0x334], R4 ;  /* 0x0000cd00ff050a19 */ /* 0x000fca0000011604 */
.L_x_2023:
[----:B------:R-:W-:-:S05]  /*0a30*/  IMAD R4, R5, c[0x0][0x32c], RZ ;  /* 0x0000cb0005047a24 */ /* 0x000fca00078e02ff */
[----:B------:R-:W-:Y:S02]  /*0a40*/  IMNMX R7, R7, R4, !PT ;  /* 0x0000000407077217 */ /* 0x000fe40007800200 */
.L_x_2021:
        /* <DEDUP_REMOVED lines=12> */
[----:B------:R-:W-:-:S04]  /*0b10*/  IMNMX R5, R5, R188, PT ;  /* 0x000000bc05057217 */ /* 0x000fc80003800200 */
[----:B------:R-:W-:Y:S02]  /*0b20*/  ISETP.GT.AND P0, PT, R5, R86, PT ;  /* 0x000000560500720c */ /* 0x000fe40003f04270 */
[----:B------:R-:W-:-:S11]  /*0b30*/  SHF.R.U32.HI R86, RZ, 0x6, R86 ;  /* 0x00000006ff567819 */ /* 0x000fd60000011656 */
[----:B------:R-:W-:Y:S01]  /*0b40*/  @P0 IADD3 R7, R5, 0x3f, RZ ;  /* 0x0000003f05070810 */ /* 0x000fe20007ffe0ff */
[----:B------:R-:W-:-:S03]  /*0b50*/  IMAD.MOV.U32 R5, RZ, RZ, R86 ;  /* 0x000000ffff057224 */ /* 0x000fc600078e0056 */
[----:B-1----:R-:W-:-:S04]  /*0b60*/  @P0 SHF.R.S32.HI R2, RZ, 0x1f, R7 ;  /* 0x0000001fff020819 */ /* 0x002fc80000011407 */
[----:B------:R-:W-:-:S04]  /*0b70*/  @P0 LEA.HI R2, R2, R7, RZ, 0x6 ;  /* 0x0000000702020211 */ /* 0x000fc800078f30ff */
[----:B------:R-:W-:-:S04]  /*0b80*/  @P0 SHF.R.S32.HI R5, RZ, 0x6, R2 ;  /* 0x00000006ff050819 */ /* 0x000fc80000011402 */
[----:B------:R-:W-:-:S13]  /*0b90*/  ISETP.GT.AND P0, PT, R5, R86, PT ;  /* 0x000000560500720c */ /* 0x000fda0003f04270 */
[----:B------:R-:W-:Y:S05]  /*0ba0*/  @!P0 BRA `(.L_x_2024) ;  /* 0x0000569000008947 */ /* 0x000fea0003800000 */
[----:B------:R-:W-:-:S04]  /*0bb0*/  ISETP.NE.U32.AND P0, PT, RZ, c[0x0][0x340], PT ;  /* 0x0000d000ff007a0c */ /* 0x000fc80003f05070 */
[----:B------:R-:W-:-:S13]  /*0bc0*/  ISETP.NE.AND.EX P2, PT, RZ, c[0x0][0x344], PT, P0 ;  /* 0x0000d100ff007a0c */ /* 0x000fda0003f45300 */
[----:B------:R-:W-:-:S06]  /*0bd0*/  @P2 IMAD.WIDE R152, R192, R3, c[0x0][0x340] ;  /* 0x0000d000c0982625 */ /* 0x000fcc00078e0203 */
[----:B------:R-:W3:Y:S01]  /*0be0*/  @P2 LDG.E R152, [R152.64] ;  /* 0x0000000698982981 */ /* 0x000ee2000c1e1900 */
        /* <DEDUP_REMOVED lines=8> */
[----:B------:R-:W-:Y:S01]  /*0c70*/  LOP3.LUT R5, R100, 0x1ffffff8, RZ, 0xc0, !PT ;  /* 0x1ffffff864057812 */ /* 0x000fe200078ec0ff */
[----:B------:R-:W-:Y:S01]  /*0c80*/  IMAD.MOV.U32 R116, RZ, RZ, 0x5 ;  /* 0x00000005ff747424 */ /* 0x000fe200078e00ff */
[----:B------:R-:W-:Y:S01]  /*0c90*/  SHF.R.S32.HI R100, RZ, 0x3, R100 ;  /* 0x00000003ff647819 */ /* 0x000fe20000011464 */
[----:B------:R-:W-:Y:S01]  /*0ca0*/  IMAD.WIDE.U32 R170, R191, c[0x0][0x1e8], RZ ;  /* 0x00007a00bfaa7a25 */ /* 0x000fe200078e00ff */
[----:B------:R-:W-:Y:S01]  /*0cb0*/  SHF.L.U64.HI R102, R117, R106, c[0x0][0x23c] ;  /* 0x00008f0075667619 */ /* 0x000fe2000001026a */
[----:B------:R-:W-:Y:S01]  /*0cc0*/  ULDC.U8 UR4, c[0x0][0x298] ;  /* 0x0000a60000047ab9 */ /* 0x000fe20000000000 */
[----:B------:R-:W-:Y:S01]  /*0cd0*/  LEA.HI R8, R3, R84, RZ, 0x2 ;  /* 0x0000005403087211 */ /* 0x000fe200078f10ff */
[----:B------:R-:W-:Y:S01]  /*0ce0*/  IMAD.IADD R26, R84, 0x1, -R5 ;  /* 0x00000001541a7824 */ /* 0x000fe200078e0a05 */
[----:B------:R-:W-:Y:S01]  /*0cf0*/  SEL R162, R192, RZ, !P3 ;  /* 0x000000ffc0a27207 */ /* 0x000fe20005800000 */
[----:B------:R-:W-:Y:S01]  /*0d00*/  IMAD.SHL.U32 R7, R100, 0x40, RZ ;  /* 0x0000004064077824 */ /* 0x000fe200078e00ff */
[----:B------:R-:W-:Y:S01]  /*0d10*/  LOP3.LUT R11, R8, 0xfffffffc, RZ, 0xc0, !PT ;  /* 0xfffffffc080b7812 */ /* 0x000fe200078ec0ff */
[----:B--2---:R-:W-:Y:S01]  /*0d20*/  IMAD R0, R102, R141, RZ ;  /* 0x0000008d66007224 */ /* 0x004fe200078e02ff */
[----:B------:R-:W-:Y:S01]  /*0d30*/  SHF.R.S32.HI R147, RZ, 0x2, R8 ;  /* 0x00000002ff937819 */ /* 0x000fe20000011408 */
[----:B------:R-:W-:Y:S01]  /*0d40*/  IMAD.SHL.U32 R26, R26, 0x8, RZ ;  /* 0x000000081a1a7824 */ /* 0x000fe200078e00ff */
[----:B------:R-:W-:Y:S01]  /*0d50*/  LOP3.LUT R7, R7, 0x1c0, RZ, 0xc0, !PT ;  /* 0x000001c007077812 */ /* 0x000fe200078ec0ff */
[----:B------:R-:W-:Y:S01]  /*0d60*/  IMAD R5, R141, -0x40, -R100 ;  /* 0xffffffc08d057824 */ /* 0x000fe200078e0a64 */
[----:B------:R-:W-:Y:S01]  /*0d70*/  SHF.R.S32.HI R20, RZ, 0x1f, R147 ;  /* 0x0000001fff147819 */ /* 0x000fe20000011493 */
[----:B------:R-:W-:Y:S01]  /*0d80*/  IMAD R9, R2, R103, R0 ;  /* 0x0000006702097224 */ /* 0x000fe200078e0200 */
[----:B------:R-:W-:Y:S01]  /*0d90*/  IADD3 R0, R26, 0x40, RZ ;  /* 0x000000401a007810 */ /* 0x000fe20007ffe0ff */
[----:B------:R-:W-:Y:S01]  /*0da0*/  IMAD.IADD R5, R5, 0x1, R188 ;  /* 0x0000000105057824 */ /* 0x000fe200078e02bc */
[--C-:B------:R-:W-:Y:S01]  /*0db0*/  LOP3.LUT R2, R7, 0x38, R26.reuse, 0xf8, !PT ;  /* 0x0000003807027812 */ /* 0x100fe200078ef81a */
[----:B------:R-:W-:Y:S01]  /*0dc0*/  IMAD.IADD R138, R84, 0x1, -R11 ;  /* 0x00000001548a7824 */ /* 0x000fe200078e0a0b */
[----:B------:R-:W-:Y:S01]  /*0dd0*/  SHF.R.U32.HI R7, RZ, 0x3, R7 ;  /* 0x00000003ff077819 */ /* 0x000fe20000011607 */
[----:B------:R-:W-:Y:S01]  /*0de0*/  IMAD R156, R20, c[0x0][0x280], RZ ;  /* 0x0000a000149c7a24 */ /* 0x000fe200078e02ff */
[----:B------:R-:W-:Y:S01]  /*0df0*/  ISETP.GE.AND P6, PT, R0, c[0x0][0x1d4], PT ;  /* 0x0000750000007a0c */ /* 0x000fe20003fc6270 */
[----:B------:R-:W-:Y:S01]  /*0e00*/  IMAD R0, R190, c[0x0][0x240], RZ ;  /* 0x00009000be007a24 */ /* 0x000fe200078e02ff */
[--C-:B------:R-:W-:Y:S01]  /*0e10*/  SHF.R.S32.HI R27, RZ, 0x1f, R26.reuse ;  /* 0x0000001fff1b7819 */ /* 0x100fe2000001141a */
[C---:B------:R-:W-:Y:S01]  /*0e20*/  IMAD.SHL.U32 R18, R138.reuse, 0x4, RZ ;  /* 0x000000048a127824 */ /* 0x040fe200078e00ff */
[C---:B------:R-:W-:Y:S01]  /*0e30*/  ISETP.GE.AND P1, PT, R5.reuse, 0x1, PT ;  /* 0x000000010500780c */ /* 0x040fe20003f26270 */
[----:B------:R-:W-:Y:S01]  /*0e40*/  IMAD.SHL.U32 R16, R138, 0x8, RZ ;  /* 0x000000088a107824 */ /* 0x000fe200078e00ff */
[----:B------:R-:W-:Y:S01]  /*0e50*/  ISETP.GT.AND P0, PT, R5, 0x20, PT ;  /* 0x000000200500780c */ /* 0x000fe20003f04270 */
[----:B------:R-:W-:Y:S01]  /*0e60*/  IMAD.WIDE.U32 R164, R191, c[0x0][0x240], R26 ;  /* 0x00009000bfa47a25 */ /* 0x000fe200078e001a */
[----:B------:R-:W-:-:S02]  /*0e70*/  SHF.R.S32.HI R5, RZ, 0x1f, R192 ;  /* 0x0000001fff057819 */ /* 0x000fc400000114c0 */
[----:B------:R-:W-:Y:S01]  /*0e80*/  LOP3.LUT R2, R2, R7, RZ, 0x3c, !PT ;  /* 0x0000000702027212 */ /* 0x000fe200078e3cff */
[----:B------:R-:W-:Y:S01]  /*0e90*/  IMAD R7, R191, c[0x0][0x244], R0 ;  /* 0x00009100bf077a24 */ /* 0x000fe200078e0200 */
[----:B------:R-:W-:Y:S01]  /*0ea0*/  SEL R99, R5, RZ, !P3 ;  /* 0x000000ff05637207 */ /* 0x000fe20005800000 */
[----:B------:R-:W-:Y:S01]  /*0eb0*/  IMAD R156, R147, c[0x0][0x284], R156 ;  /* 0x0000a100939c7a24 */ /* 0x000fe200078e029c */
[----:B------:R-:W-:Y:S01]  /*0ec0*/  SHF.R.S32.HI R19, RZ, 0x1f, R18 ;  /* 0x0000001fff137819 */ /* 0x000fe20000011412 */
[----:B------:R-:W-:Y:S01]  /*0ed0*/  IMAD.IADD R165, R165, 0x1, R7 ;  /* 0x00000001a5a57824 */ /* 0x000fe200078e0207 */
[----:B------:R-:W-:Y:S01]  /*0ee0*/  SHF.R.S32.HI R7, RZ, 0x1f, R166 ;  /* 0x0000001fff077819 */ /* 0x000fe200000114a6 */
[----:B------:R-:W-:Y:S01]  /*0ef0*/  IMAD R13, R99, c[0x0][0x248], RZ ;  /* 0x00009200630d7a24 */ /* 0x000fe200078e02ff */
[----:B------:R-:W-:Y:S01]  /*0f00*/  IADD3 R166, P3, R100, R166, RZ ;  /* 0x000000a664a67210 */ /* 0x000fe20007f7e0ff */
[----:B------:R-:W-:Y:S01]  /*0f10*/  IMAD.WIDE.U32 R164, R162, c[0x0][0x248], R164 ;  /* 0x00009200a2a47a25 */ /* 0x000fe200078e00a4 */
[----:B------:R-:W-:-:S02]  /*0f20*/  SHF.R.S32.HI R17, RZ, 0x1f, R16 ;  /* 0x0000001fff117819 */ /* 0x000fc40000011410 */
[----:B------:R-:W-:Y:S01]  /*0f30*/  LEA.HI.X.SX32 R167, R100, R7, 0x1, P3 ;  /* 0x0000000764a77211 */ /* 0x000fe200018f0eff */
[----:B------:R-:W-:Y:S01]  /*0f40*/  IMAD R13, R162, c[0x0][0x24c], R13 ;  /* 0x00009300a20d7a24 */ /* 0x000fe200078e020d */
[----:B------:R-:W-:Y:S01]  /*0f50*/  LEA.HI R139, R3, R84, RZ, 0x6 ;  /* 0x00000054038b7211 */ /* 0x000fe200078f30ff */
[----:B------:R-:W-:Y:S01]  /*0f60*/  IMAD.WIDE.U32 R160, R147, c[0x0][0x280], R18 ;  /* 0x0000a00093a07a25 */ /* 0x000fe200078e0012 */
[C---:B------:R-:W-:Y:S02]  /*0f70*/  IADD3 R0, R26.reuse, 0x80, RZ ;  /* 0x000000801a007810 */ /* 0x040fe40007ffe0ff */
[----:B------:R-:W-:Y:S01]  /*0f80*/  SHF.L.U64.HI R116, R117, R116, c[0x0][0x23c] ;  /* 0x00008f0075747619 */ /* 0x000fe20000010274 */
[----:B------:R-:W-:Y:S01]  /*0f90*/  IMAD.IADD R165, R165, 0x1, R13 ;  /* 0x00000001a5a57824 */ /* 0x000fe200078e020d */
[----:B------:R-:W-:Y:S01]  /*0fa0*/  ISETP.GE.AND P4, PT, R26, c[0x0][0x1d4], PT ;  /* 0x000075001a007a0c */ /* 0x000fe20003f86270 */
[----:B------:R-:W-:Y:S01]  /*0fb0*/  IMAD R173, R167, c[0x0][0x238], RZ ;  /* 0x00008e00a7ad7a24 */ /* 0x000fe200078e02ff */
[----:B------:R-:W-:Y:S01]  /*0fc0*/  ISETP.GE.AND P5, PT, R0, c[0x0][0x1d4], PT ;  /* 0x0000750000007a0c */ /* 0x000fe20003fa6270 */
[----:B------:R-:W-:Y:S01]  /*0fd0*/  IMAD.WIDE.U32 R164, R166, c[0x0][0x238], R164 ;  /* 0x00008e00a6a47a25 */ /* 0x000fe200078e00a4 */
[----:B------:R-:W-:-:S02]  /*0fe0*/  IADD3 R12, R18, 0x40, RZ ;  /* 0x00000040120c7810 */ /* 0x000fc40007ffe0ff */
[----:B------:R-:W-:Y:S01]  /*0ff0*/  ISETP.GE.AND P3, PT, R16, c[0x0][0x27c], PT ;  /* 0x00009f0010007a0c */ /* 0x000fe20003f66270 */
[----:B------:R-:W-:Y:S01]  /*1000*/  IMAD R173, R166, c[0x0][0x23c], R173 ;  /* 0x00008f00a6ad7a24 */ /* 0x000fe200078e02ad */
[----:B------:R-:W-:Y:S01]  /*1010*/  SHF.R.S32.HI R8, RZ, 0x1f, R8 ;  /* 0x0000001fff087819 */ /* 0x000fe20000011408 */
[----:B------:R-:W-:Y:S01]  /*1020*/  IMAD.WIDE.U32 R6, R147, c[0x0][0x280], R16 ;  /* 0x0000a00093067a25 */ /* 0x000fe200078e0010 */
[----:B------:R-:W-:Y:S02]  /*1030*/  P2R R150, PR, RZ, 0x8 ;  /* 0x00000008ff967803 */ /* 0x000fe40000000000 */
[----:B------:R-:W-:Y:S01]  /*1040*/  LEA.HI R8, R8, R147, RZ, 0x3 ;  /* 0x0000009308087211 */ /* 0x000fe200078f18ff */
[----:B------:R-:W-:Y:S01]  /*1050*/  IMAD.IADD R173, R165, 0x1, R173 ;  /* 0x00000001a5ad7824 */ /* 0x000fe200078e02ad */
[----:B------:R-:W-:Y:S01]  /*1060*/  IADD3 R14, R18, 0x20, RZ ;  /* 0x00000020120e7810 */ /* 0x000fe20007ffe0ff */
[----:B------:R-:W-:Y:S01]  /*1070*/  IMAD.MOV.U32 R172, RZ, RZ, R164 ;  /* 0x000000ffffac7224 */ /* 0x000fe200078e00a4 */
[----:B------:R-:W-:Y:S01]  /*1080*/  LOP3.LUT R8, R8, 0xfffffff8, RZ, 0xc0, !PT ;  /* 0xfffffff808087812 */ /* 0x000fe200078ec0ff */
[----:B------:R-:W-:Y:S01]  /*1090*/  IMAD.IADD R161, R161, 0x1, R156 ;  /* 0x00000001a1a17824 */ /* 0x000fe200078e029c */
[----:B------:R-:W-:Y:S01]  /*10a0*/  LEA.HI R142, R3, R84, RZ, 0x5 ;  /* 0x00000054038e7211 */ /* 0x000fe200078f28ff */
[----:B------:R-:W-:Y:S01]  /*10b0*/  IMAD.IADD R157, R156, 0x1, R7 ;  /* 0x000000019c9d7824 */ /* 0x000fe200078e0207 */
[C---:B------:R-:W-:Y:S01]  /*10c0*/  IADD3 R146, R16.reuse, 0x60, RZ ;  /* 0x0000006010927810 */ /* 0x040fe20007ffe0ff */
[----:B------:R-:W-:Y:S01]  /*10d0*/  IMAD.MOV.U32 R156, RZ, RZ, R6 ;  /* 0x000000ffff9c7224 */ /* 0x000fe200078e0006 */
[C---:B------:R-:W-:Y:S01]  /*10e0*/  IADD3 R145, R16.reuse, 0x80, RZ ;  /* 0x0000008010917810 */ /* 0x040fe20007ffe0ff */
[----:B------:R-:W-:Y:S01]  /*10f0*/  IMAD.WIDE.U32 R6, R141, R103, R172 ;  /* 0x000000678d067225 */ /* 0x000fe200078e00ac */
[----:B------:R-:W-:-:S02]  /*1100*/  IADD3 R144, R16, 0xa0, RZ ;  /* 0x000000a010907810 */ /* 0x000fc40007ffe0ff */
[----:B------:R-:W-:Y:S01]  /*1110*/  SHF.R.S32.HI R95, RZ, 0x1f, R154 ;  /* 0x0000001fff5f7819 */ /* 0x000fe2000001149a */
[----:B------:R-:W-:Y:S01]  /*1120*/  IMAD.SHL.U32 R139, R139, 0x8, RZ ;  /* 0x000000088b8b7824 */ /* 0x000fe200078e00ff */
[----:B------:R-:W-:Y:S01]  /*1130*/  SHF.R.S32.HI R135, RZ, 0x1f, R146 ;  /* 0x0000001fff877819 */ /* 0x000fe20000011492 */
[----:B------:R-:W-:Y:S01]  /*1140*/  IMAD.IADD R9, R7, 0x1, R9 ;  /* 0x0000000107097824 */ /* 0x000fe200078e0209 */
[----:B------:R-:W-:Y:S01]  /*1150*/  SHF.R.S32.HI R130, RZ, 0x1f, R145 ;  /* 0x0000001fff827819 */ /* 0x000fe20000011491 */
[----:B------:R-:W-:Y:S01]  /*1160*/  IMAD.SHL.U32 R117, R117, 0x20, RZ ;  /* 0x0000002075757824 */ /* 0x000fe200078e00ff */
[----:B------:R-:W-:Y:S01]  /*1170*/  LOP3.LUT R139, R2, 0xfffffe00, R139, 0xf8, !PT ;  /* 0xfffffe00028b7812 */ /* 0x000fe200078ef88b */
[----:B------:R-:W-:Y:S01]  /*1180*/  IMAD R0, R190, c[0x0][0x260], RZ ;  /* 0x00009800be007a24 */ /* 0x000fe200078e02ff */
[----:B------:R-:W-:Y:S01]  /*1190*/  SHF.R.S32.HI R129, RZ, 0x1f, R144 ;  /* 0x0000001fff817819 */ /* 0x000fe20000011490 */
[----:B------:R-:W-:Y:S01]  /*11a0*/  IMAD R20, R20, c[0x0][0x290], RZ ;  /* 0x0000a40014147a24 */ /* 0x000fe200078e02ff */
[----:B------:R-:W-:Y:S01]  /*11b0*/  LEA.HI R135, R135, R146, RZ, 0x3 ;  /* 0x0000009287877211 */ /* 0x000fe200078f18ff */
[----:B------:R-:W-:Y:S01]  /*11c0*/  IMAD R15, R191, c[0x0][0x264], R0 ;  /* 0x00009900bf0f7a24 */ /* 0x000fe200078e0200 */
[----:B------:R-:W-:Y:S01]  /*11d0*/  LEA.HI R130, R130, R145, RZ, 0x3 ;  /* 0x0000009182827211 */ /* 0x000fe200078f18ff */
[----:B------:R-:W-:Y:S01]  /*11e0*/  IMAD.SHL.U32 R139, R139, 0x2, RZ ;  /* 0x000000028b8b7824 */ /* 0x000fe200078e00ff */
[----:B------:R-:W-:Y:S01]  /*11f0*/  LEA.HI R129, R129, R144, RZ, 0x3 ;  /* 0x0000009081817211 */ /* 0x000fe200078f18ff */
[----:B------:R-:W-:Y:S01]  /*1200*/  IMAD R20, R147, c[0x0][0x294], R20 ;  /* 0x0000a50093147a24 */ /* 0x000fe200078e0214 */
[----:B------:R-:W-:Y:S01]  /*1210*/  LOP3.LUT R135, R135, 0xfffffff8, RZ, 0xc0, !PT ;  /* 0xfffffff887877812 */ /* 0x000fe200078ec0ff */
[----:B------:R-:W-:Y:S01]  /*1220*/  IMAD.WIDE.U32 R158, R147, c[0x0][0x290], R18 ;  /* 0x0000a400939e7a25 */ /* 0x000fe200078e0012 */
[----:B------:R-:W-:-:S02]  /*1230*/  LOP3.LUT R130, R130, 0xfffffff8, RZ, 0xc0, !PT ;  /* 0xfffffff882827812 */ /* 0x000fc400078ec0ff */
[----:B------:R-:W-:Y:S01]  /*1240*/  LOP3.LUT R129, R129, 0xfffffff8, RZ, 0xc0, !PT ;  /* 0xfffffff881817812 */ /* 0x000fe200078ec0ff */
[----:B------:R-:W-:Y:S01]  /*1250*/  IMAD.WIDE.U32 R10, R147, c[0x0][0x290], R16 ;  /* 0x0000a400930a7a25 */ /* 0x000fe200078e0010 */
[----:B------:R-:W-:Y:S02]  /*1260*/  P2R R151, PR, RZ, 0x10 ;  /* 0x00000010ff977803 */ /* 0x000fe40000000000 */
[----:B------:R-:W-:Y:S01]  /*1270*/  IADD3 R13, R18, 0x30, RZ ;  /* 0x00000030120d7810 */ /* 0x000fe20007ffe0ff */
[----:B------:R-:W-:Y:S01]  /*1280*/  IMAD.IADD R159, R159, 0x1, R20 ;  /* 0x000000019f9f7824 */ /* 0x000fe200078e0214 */
[----:B------:R-:W-:Y:S01]  /*1290*/  SHF.R.S32.HI R120, RZ, 0x1f, R135 ;  /* 0x0000001fff787819 */ /* 0x000fe20000011487 */
[----:B------:R-:W-:Y:S01]  /*12a0*/  IMAD.IADD R21, R20, 0x1, R11 ;  /* 0x0000000114157824 */ /* 0x000fe200078e020b */
[C---:B------:R-:W-:Y:S01]  /*12b0*/  IADD3 R11, R18.reuse, 0x50, RZ ;  /* 0x00000050120b7810 */ /* 0x040fe20007ffe0ff */
[----:B------:R-:W-:Y:S01]  /*12c0*/  IMAD.MOV.U32 R20, RZ, RZ, R10 ;  /* 0x000000ffff147224 */ /* 0x000fe200078e000a */
[----:B------:R-:W-:Y:S01]  /*12d0*/  SHF.R.S32.HI R119, RZ, 0x1f, R130 ;  /* 0x0000001fff777819 */ /* 0x000fe20000011482 */
[----:B------:R-:W-:Y:S01]  /*12e0*/  IMAD.IADD R10, R18, 0x1, R14 ;  /* 0x00000001120a7824 */ /* 0x000fe200078e020e */
[----:B------:R-:W-:Y:S01]  /*12f0*/  SHF.R.S32.HI R118, RZ, 0x1f, R129 ;  /* 0x0000001fff767819 */ /* 0x000fe20000011481 */
[----:B------:R-:W-:-:S02]  /*1300*/  IMAD.IADD R143, R147, 0x1, -R8 ;  /* 0x00000001938f7824 */ /* 0x000fc400078e0a08 */
[----:B------:R-:W-:Y:S01]  /*1310*/  IMAD.SHL.U32 R142, R142, 0x10, RZ ;  /* 0x000000108e8e7824 */ /* 0x000fe200078e00ff */
[----:B------:R-:W-:Y:S01]  /*1320*/  SHF.R.S32.HI R137, RZ, 0x1f, R10 ;  /* 0x0000001fff897819 */ /* 0x000fe2000001140a */
[----:B------:R-:W-:Y:S02]  /*1330*/  IMAD R8, R190, c[0x0][0x1e8], RZ ;  /* 0x00007a00be087a24 */ /* 0x000fe400078e02ff */
[----:B------:R-:W-:Y:S01]  /*1340*/  IMAD.WIDE.U32 R26, R191, c[0x0][0x260], R26 ;  /* 0x00009800bf1a7a25 */ /* 0x000fe200078e001a */
[----:B------:R-:W-:Y:S02]  /*1350*/  LOP3.LUT R142, R142, 0xfffffe00, RZ, 0xc0, !PT ;  /* 0xfffffe008e8e7812 */ /* 0x000fe400078ec0ff */
[----:B------:R-:W-:Y:S01]  /*1360*/  LEA.HI R137, R137, R10, RZ, 0x3 ;  /* 0x0000000a89897211 */ /* 0x000fe200078f18ff */
[----:B------:R-:W-:Y:S02]  /*1370*/  IMAD R3, R95, c[0x0][0x280], RZ ;  /* 0x0000a0005f037a24 */ /* 0x000fe400078e02ff */
[----:B------:R-:W-:Y:S01]  /*1380*/  IMAD.MOV.U32 R87, RZ, RZ, c[0x0][0x27c] ;  /* 0x00009f00ff577624 */ /* 0x000fe200078e00ff */
[----:B------:R-:W-:Y:S01]  /*1390*/  LOP3.LUT R137, R137, 0xfffffff8, RZ, 0xc0, !PT ;  /* 0xfffffff889897812 */ /* 0x000fe200078ec0ff */
[----:B------:R-:W-:-:S02]  /*13a0*/  IMAD R99, R99, c[0x0][0x268], RZ ;  /* 0x00009a0063637a24 */ /* 0x000fc400078e02ff */
[----:B------:R-:W-:Y:S01]  /*13b0*/  IMAD R95, R95, c[0x0][0x290], RZ ;  /* 0x0000a4005f5f7a24 */ /* 0x000fe200078e02ff */
[----:B------:R-:W-:Y:S01]  /*13c0*/  SHF.R.S32.HI R122, RZ, 0x1f, R137 ;  /* 0x0000001fff7a7819 */ /* 0x000fe20000011489 */
[----:B------:R-:W-:Y:S02]  /*13d0*/  IMAD.MOV.U32 R101, RZ, RZ, c[0x0][0x2b8] ;  /* 0x0000ae00ff657624 */ /* 0x000fe400078e00ff */
[----:B------:R-:W-:Y:S01]  /*13e0*/  IMAD.IADD R27, R27, 0x1, R15 ;  /* 0x000000011b1b7824 */ /* 0x000fe200078e020f */
[----:B------:R-:W-:Y:S01]  /*13f0*/  IADD3 R15, R18, 0x10, RZ ;  /* 0x00000010120f7810 */ /* 0x000fe20007ffe0ff */
[----:B------:R-:W-:Y:S02]  /*1400*/  IMAD.MOV.U32 R105, RZ, RZ, c[0x0][0x280] ;  /* 0x0000a000ff697624 */ /* 0x000fe400078e00ff */
[----:B------:R-:W-:Y:S02]  /*1410*/  IMAD.MOV.U32 R107, RZ, RZ, c[0x0][0x290] ;  /* 0x0000a400ff6b7624 */ /* 0x000fe400078e00ff */
[----:B------:R-:W-:Y:S01]  /*1420*/  IMAD R99, R162, c[0x0][0x26c], R99 ;  /* 0x00009b00a2637a24 */ /* 0x000fe200078e0263 */
[-C--:B------:R-:W-:Y:S01]  /*1430*/  SHF.L.U64.HI R104, R105, R106.reuse, c[0x0][0x284] ;  /* 0x0000a10069687619 */ /* 0x080fe2000001026a */
[C---:B------:R-:W-:Y:S01]  /*1440*/  IMAD R3, R154.reuse, c[0x0][0x284], R3 ;  /* 0x0000a1009a037a24 */ /* 0x040fe200078e0203 */
[----:B------:R-:W-:Y:S01]  /*1450*/  SHF.L.U64.HI R106, R107, R106, c[0x0][0x294] ;  /* 0x0000a5006b6a7619 */ /* 0x000fe2000001026a */
[----:B------:R-:W-:-:S02]  /*1460*/  IMAD R95, R154, c[0x0][0x294], R95 ;  /* 0x0000a5009a5f7a24 */ /* 0x000fc400078e025f */
[----:B------:R-:W-:-:S04]  /*1470*/  IMAD.WIDE.U32 R160, R154, c[0x0][0x280], R160 ;  /* 0x0000a0009aa07a25 */ /* 0x000fc800078e00a0 */
[----:B------:R-:W-:-:S04]  /*1480*/  IMAD.WIDE.U32 R158, R154, c[0x0][0x290], R158 ;  /* 0x0000a4009a9e7a25 */ /* 0x000fc800078e009e */
[----:B------:R-:W-:-:S04]  /*1490*/  IMAD.WIDE.U32 R156, R154, c[0x0][0x280], R156 ;  /* 0x0000a0009a9c7a25 */ /* 0x000fc800078e009c */
[----:B------:R-:W-:-:S04]  /*14a0*/  IMAD.WIDE.U32 R162, R162, c[0x0][0x268], R26 ;  /* 0x00009a00a2a27a25 */ /* 0x000fc800078e001a */
[----:B------:R-:W-:-:S04]  /*14b0*/  IMAD.WIDE.U32 R154, R154, c[0x0][0x290], R20 ;  /* 0x0000a4009a9a7a25 */ /* 0x000fc800078e0014 */
[----:B------:R-:W-:Y:S02]  /*14c0*/  IMAD.MOV.U32 R126, RZ, RZ, c[0x0][0x27c] ;  /* 0x00009f00ff7e7624 */ /* 0x000fe400078e00ff */
[----:B------:R-:W-:-:S04]  /*14d0*/  IMAD.WIDE.U32 R168, R191, c[0x0][0x210], RZ ;  /* 0x00008400bfa87a25 */ /* 0x000fc800078e00ff */
[----:B------:R-:W-:Y:S02]  /*14e0*/  IMAD.IADD R97, R159, 0x1, R95 ;  /* 0x000000019f617824 */ /* 0x000fe400078e025f */
[----:B------:R-:W-:Y:S02]  /*14f0*/  IMAD.SHL.U32 R105, R105, 0x40, RZ ;  /* 0x0000004069697824 */ /* 0x000fe400078e00ff */
[----:B------:R-:W-:Y:S02]  /*1500*/  IMAD.SHL.U32 R107, R107, 0x40, RZ ;  /* 0x000000406b6b7824 */ /* 0x000fe400078e00ff */
[----:B------:R-:W-:Y:S02]  /*1510*/  IMAD.SHL.U32 R126, R126, 0x2, RZ ;  /* 0x000000027e7e7824 */ /* 0x000fe400078e00ff */
[----:B------:R-:W-:Y:S02]  /*1520*/  IMAD.IADD R100, R188, 0x1, -R100 ;  /* 0x00000001bc647824 */ /* 0x000fe400078e0a64 */
[----:B------:R-:W-:-:S02]  /*1530*/  IMAD R138, R138, 0x40, R147 ;  /* 0x000000408a8a7824 */ /* 0x000fc400078e0293 */
[----:B------:R-:W-:Y:S02]  /*1540*/  IMAD.IADD R99, R163, 0x1, R99 ;  /* 0x00000001a3637824 */ /* 0x000fe400078e0263 */
[----:B------:R-:W-:Y:S02]  /*1550*/  IMAD.IADD R98, R161, 0x1, R3 ;  /* 0x00000001a1627824 */ /* 0x000fe400078e0203 */
[----:B------:R-:W-:Y:S02]  /*1560*/  IMAD.IADD R96, R3, 0x1, R157 ;  /* 0x0000000103607824 */ /* 0x000fe400078e029d */
[----:B------:R-:W-:Y:S01]  /*1570*/  IMAD.IADD R95, R95, 0x1, R155 ;  /* 0x000000015f5f7824 */ /* 0x000fe200078e029b */
[----:B---3--:R-:W-:Y:S01]  /*1580*/  @P2 SHF.R.S32.HI R153, RZ, 0x1f, R152 ;  /* 0x0000001fff992819 */ /* 0x008fe20000011498 */
[----:B------:R-:W-:Y:S02]  /*1590*/  @!P2 IMAD.MOV.U32 R152, RZ, RZ, R192 ;  /* 0x000000ffff98a224 */ /* 0x000fe400078e00c0 */
[----:B------:R-:W-:Y:S01]  /*15a0*/  @!P2 IMAD.MOV.U32 R153, RZ, RZ, R5 ;  /* 0x000000ffff99a224 */ /* 0x000fe200078e0005 */
[----:B------:R-:W-:-:S02]  /*15b0*/  @P1 LEA R22, P2, R6, c[0x0][0x220], 0x1 ;  /* 0x0000880006161a11 */ /* 0x000fc400078408ff */
[----:B------:R-:W-:Y:S02]  /*15c0*/  SEL R5, RZ, c[0x0][0x27c], !P3 ;  /* 0x00009f00ff057a07 */ /* 0x000fe40005800000 */
[----:B------:R-:W-:Y:S02]  /*15d0*/  @P1 LEA.HI.X R23, R6, c[0x0][0x224], R9, 0x1, P2 ;  /* 0x0000890006171a11 */ /* 0x000fe400010f0c09 */
[----:B------:R-:W-:Y:S01]  /*15e0*/  @P0 IADD3 R7, P2, R117, R6, RZ ;  /* 0x0000000675070210 */ /* 0x000fe20007f5e0ff */
[----:B------:R-:W-:Y:S02]  /*15f0*/  IMAD.IADD R5, R16, 0x1, R5 ;  /* 0x0000000110057824 */ /* 0x000fe400078e0205 */
[----:B------:R-:W-:Y:S01]  /*1600*/  @!PT LDS RZ, [RZ] ;  /* 0x00000000fffff984 */ /* 0x000fe20000000800 */
[----:B------:R-:W-:Y:S01]  /*1610*/  @!PT LDS RZ, [RZ] ;  /* 0x00000000fffff984 */ /* 0x000fe20000000800 */
[----:B------:R-:W-:Y:S01]  /*1620*/  @!PT LDS RZ, [RZ] ;  /* 0x00000000fffff984 */ /* 0x000fe20000000800 */
[----:B------:R1:W-:Y:S02]  /*1630*/  @P1 LDGSTS.E.BYPASS.LTC128B.128 [R139+0x6100], [R22.64], !P4 ;  /* 0x06100000168b1fae */ /* 0x0003e4000e101d46 */
[----:B------:R-:W-:Y:S01]  /*1640*/  @P0 IMAD.X R0, R116, 0x1, R9, P2 ;  /* 0x0000000174000824 */ /* 0x000fe200010e0609 */
[----:B------:R-:W-:Y:S01]  /*1650*/  SHF.R.S32.HI R6, RZ, 0x1f, R5 ;  /* 0x0000001fff067819 */ /* 0x000fe20000011405 */
[----:B------:R-:W-:Y:S01]  /*1660*/  IMAD.IADD R9, R18, 0x1, R12 ;  /* 0x0000000112097824 */ /* 0x000fe200078e020c */
[----:B------:R1:W-:Y:S01]  /*1670*/  @P1 LDGSTS.E.BYPASS.LTC128B.128 [R139+0x8100], [R22.64+0x80], !P6 ;  /* 0x08100080168b1fae */ /* 0x0003e2000f101d46 */
[----:B------:R-:W-:-:S02]  /*1680*/  ISETP.GE.AND P2, PT, R10, c[0x0][0x27c], PT ;  /* 0x00009f000a007a0c */ /* 0x000fc40003f46270 */
[CC--:B------:R-:W-:Y:S01]  /*1690*/  LEA.HI R4, R6.reuse, R5.reuse, RZ, 0x3 ;  /* 0x0000000506047211 */ /* 0x0c0fe200078f18ff */
[----:B------:R1:W-:Y:S01]  /*16a0*/  @P1 LDGSTS.E.BYPASS.LTC128B.128 [R139+0xa100], [R22.64+0x100], !P5 ;  /* 0x0a100100168b1fae */ /* 0x0003e2000e901d46 */
[----:B------:R-:W-:Y:S02]  /*16b0*/  ISETP.GE.AND P3, PT, R9, c[0x0][0x27c], PT ;  /* 0x00009f0009007a0c */ /* 0x000fe40003f66270 */
[C---:B------:R-:W-:Y:S02]  /*16c0*/  @P0 LEA R24, P1, R7.reuse, c[0x0][0x220], 0x1 ;  /* 0x0000880007180a11 */ /* 0x040fe400078208ff */
[----:B------:R-:W-:Y:S02]  /*16d0*/  LEA.HI R6, R6, R5, RZ, 0x6 ;  /* 0x0000000506067211 */ /* 0x000fe400078f30ff */
[----:B------:R-:W-:Y:S02]  /*16e0*/  @P0 LEA.HI.X R25, R7, c[0x0][0x224], R0, 0x1, P1 ;  /* 0x0000890007190a11 */ /* 0x000fe400008f0c00 */
[----:B------:R-:W-:Y:S01]  /*16f0*/  SEL R7, RZ, c[0x0][0x27c], !P2 ;  /* 0x00009f00ff077a07 */ /* 0x000fe20005000000 */
[----:B------:R-:W-:Y:S01]  /*1700*/  IMAD.SHL.U32 R6, R6, 0x40, RZ ;  /* 0x0000004006067824 */ /* 0x000fe200078e00ff */
[----:B------:R-:W-:Y:S01]  /*1710*/  SHF.R.S32.HI R136, RZ, 0x1f, R9 ;  /* 0x0000001fff887819 */ /* 0x000fe20000011409 */
[----:B------:R2:W-:Y:S01]  /*1720*/  @P0 LDGSTS.E.BYPASS.LTC128B.128 [R139+0x7100], [R24.64], !P4 ;  /* 0x07100000188b0fae */ /* 0x0005e2000e101d46 */
[----:B------:R-:W-:Y:S01]  /*1730*/  LOP3.LUT R111, R4, 0xfffffff8, RZ, 0xc0, !PT ;  /* 0xfffffff8046f7812 */ /* 0x000fe200078ec0ff */
[----:B------:R-:W-:Y:S01]  /*1740*/  IMAD.IADD R7, R10, 0x1, R7 ;  /* 0x000000010a077824 */ /* 0x000fe200078e0207 */
[----:B------:R-:W-:Y:S01]  /*1750*/  LOP3.LUT R6, R6, 0x7ffff000, RZ, 0xc0, !PT ;  /* 0x7ffff00006067812 */ /* 0x000fe200078ec0ff */
[----:B------:R2:W-:Y:S01]  /*1760*/  @P0 LDGSTS.E.BYPASS.LTC128B.128 [R139+0x9100], [R24.64+0x80], !P6 ;  /* 0x09100080188b0fae */ /* 0x0005e2000f101d46 */
[----:B------:R-:W-:-:S02]  /*1770*/  LEA.HI R136, R136, R9, RZ, 0x3 ;  /* 0x0000000988887211 */ /* 0x000fc400078f18ff */
[----:B------:R-:W-:Y:S01]  /*1780*/  SHF.R.S32.HI R124, RZ, 0x1f, R7 ;  /* 0x0000001fff7c7819 */ /* 0x000fe20000011407 */
[----:B------:R2:W-:Y:S01]  /*1790*/  @P0 LDGSTS.E.BYPASS.LTC128B.128 [R139+0xb100], [R24.64+0x100], !P5 ;  /* 0x0b100100188b0fae */ /* 0x0005e2000e901d46 */
[C---:B------:R-:W-:Y:S01]  /*17a0*/  LOP3.LUT P0, RZ, R143.reuse, 0x4, RZ, 0xc0, !PT ;  /* 0x000000048fff7812 */ /* 0x040fe2000780c0ff */
[----:B------:R-:W-:Y:S01]  /*17b0*/  IMAD.SHL.U32 R143, R143, 0x40, RZ ;  /* 0x000000408f8f7824 */ /* 0x000fe200078e00ff */
[CC--:B------:R-:W-:Y:S01]  /*17c0*/  LEA.HI R2, R124.reuse, R7.reuse, RZ, 0x3 ;  /* 0x000000077c027211 */ /* 0x0c0fe200078f18ff */
[----:B------:R-:W0:Y:S01]  /*17d0*/  LDGDEPBAR ;  /* 0x00000000000079af */ /* 0x000e220000000000 */
[----:B------:R-:W-:Y:S02]  /*17e0*/  LEA.HI R124, R124, R7, RZ, 0x6 ;  /* 0x000000077c7c7211 */ /* 0x000fe400078f30ff */
[----:B-1----:R-:W-:Y:S02]  /*17f0*/  SEL R22, RZ, c[0x0][0x27c], !P3 ;  /* 0x00009f00ff167a07 */ /* 0x002fe40005800000 */
[----:B------:R-:W-:Y:S01]  /*1800*/  LOP3.LUT R143, R143, 0x1c0, RZ, 0xc0, !PT ;  /* 0x000001c08f8f7812 */ /* 0x000fe200078ec0ff */
[----:B------:R-:W-:Y:S01]  /*1810*/  IMAD.SHL.U32 R124, R124, 0x40, RZ ;  /* 0x000000407c7c7824 */ /* 0x000fe200078e00ff */
[----:B------:R-:W-:Y:S01]  /*1820*/  LOP3.LUT R113, R2, 0xfffffff8, RZ, 0xc0, !PT ;  /* 0xfffffff802717812 */ /* 0x000fe200078ec0ff */
[----:B------:R-:W-:Y:S01]  /*1830*/  IMAD.IADD R22, R9, 0x1, R22 ;  /* 0x0000000109167824 */ /* 0x000fe200078e0216 */
[----:B------:R-:W-:-:S02]  /*1840*/  SHF.R.U32.HI R140, RZ, 0x3, R143 ;  /* 0x00000003ff8c7819 */ /* 0x000fc4000001168f */
[----:B------:R-:W-:Y:S02]  /*1850*/  LOP3.LUT R133, R143, 0x18, R16, 0xf8, !PT ;  /* 0x000000188f857812 */ /* 0x000fe400078ef810 */
[----:B------:R-:W-:Y:S02]  /*1860*/  SHF.R.S32.HI R5, RZ, 0x1f, R22 ;  /* 0x0000001fff057819 */ /* 0x000fe40000011416 */
[----:B------:R-:W-:Y:S02]  /*1870*/  LOP3.LUT R133, R133, R140, RZ, 0x3c, !PT ;  /* 0x0000008c85857212 */ /* 0x000fe400078e3cff */
[CC--:B------:R-:W-:Y:S02]  /*1880*/  LEA.HI R0, R5.reuse, R22.reuse, RZ, 0x3 ;  /* 0x0000001605007211 */ /* 0x0c0fe400078f18ff */
[----:B------:R-:W-:Y:S01]  /*1890*/  LEA.HI R5, R5, R22, RZ, 0x6 ;  /* 0x0000001605057211 */ /* 0x000fe200078f30ff */
[----:B------:R-:W-:Y:S01]  /*18a0*/  IMAD.IADD R133, R142, 0x1, R133 ;  /* 0x000000018e857824 */ /* 0x000fe200078e0285 */
[----:B------:R-:W-:-:S02]  /*18b0*/  LOP3.LUT R123, R143, 0x38, R0, 0xf8, !PT ;  /* 0x000000388f7b7812 */ /* 0x000fc400078ef800 */
[----:B------:R-:W-:Y:S01]  /*18c0*/  LOP3.LUT R125, R143, 0x38, R4, 0xf8, !PT ;  /* 0x000000388f7d7812 */ /* 0x000fe200078ef804 */
[----:B------:R-:W-:Y:S01]  /*18d0*/  IMAD.SHL.U32 R5, R5, 0x40, RZ ;  /* 0x0000004005057824 */ /* 0x000fe200078e00ff */
[-C--:B------:R-:W-:Y:S02]  /*18e0*/  LOP3.LUT R123, R123, R140.reuse, RZ, 0x3c, !PT ;  /* 0x0000008c7b7b7212 */ /* 0x080fe400078e3cff */
[----:B------:R-:W-:Y:S02]  /*18f0*/  LOP3.LUT R125, R125, R140, RZ, 0x3c, !PT ;  /* 0x0000008c7d7d7212 */ /* 0x000fe400078e3cff */
[----:B------:R-:W-:Y:S02]  /*1900*/  LOP3.LUT R5, R5, 0x7ffff000, RZ, 0xc0, !PT ;  /* 0x7ffff00005057812 */ /* 0x000fe400078ec0ff */
[----:B------:R-:W-:Y:S02]  /*1910*/  LOP3.LUT R7, R143, 0x38, R2, 0xf8, !PT ;  /* 0x000000388f077812 */ /* 0x000fe400078ef802 */
[----:B------:R-:W-:Y:S01]  /*1920*/  IADD3 R123, R123, R5, R142 ;  /* 0x000000057b7b7210 */ /* 0x000fe20007ffe08e */
[----:B------:R-:W-:Y:S01]  /*1930*/  IMAD R5, R191, c[0x0][0x1ec], R8 ;  /* 0x00007b00bf057a24 */ /* 0x000fe200078e0208 */
[----:B------:R-:W-:-:S02]  /*1940*/  LEA R133, R133, 0x100, 0x1 ;  /* 0x0000010085857811 */ /* 0x000fc400078e08ff */
[----:B------:R-:W-:Y:S01]  /*1950*/  LOP3.LUT R124, R124, 0x7ffff000, RZ, 0xc0, !PT ;  /* 0x7ffff0007c7c7812 */ /* 0x000fe200078ec0ff */
[----:B------:R-:W-:Y:S01]  /*1960*/  IMAD.IADD R108, R171, 0x1, R5 ;  /* 0x00000001ab6c7824 */ /* 0x000fe200078e0205 */
[----:B------:R-:W-:Y:S01]  /*1970*/  LOP3.LUT R7, R7, R140, RZ, 0x3c, !PT ;  /* 0x0000008c07077212 */ /* 0x000fe200078e3cff */
[----:B------:R-:W-:Y:S01]  /*1980*/  IMAD R5, R153, c[0x0][0x2b0], RZ ;  /* 0x0000ac0099057a24 */ /* 0x000fe200078e02ff */
[----:B------:R-:W-:Y:S01]  /*1990*/  IADD3 R125, R125, R6, R142 ;  /* 0x000000067d7d7210 */ /* 0x000fe20007ffe08e */
[----:B------:R-:W-:Y:S01]  /*19a0*/  IMAD R6, R190, c[0x0][0x210], RZ ;  /* 0x00008400be067a24 */ /* 0x000fe200078e02ff */
[----:B------:R-:W-:Y:S01]  /*19b0*/  LOP3.LUT R115, R0, 0xfffffff8, RZ, 0xc0, !PT ;  /* 0xfffffff800737812 */ /* 0x000fe200078ec0ff */
[C---:B------:R-:W-:Y:S01]  /*19c0*/  IMAD R5, R152.reuse, c[0x0][0x2b4], R5 ;  /* 0x0000ad0098057a24 */ /* 0x040fe200078e0205 */
[----:B------:R-:W-:Y:S01]  /*19d0*/  IADD3 R132, R133, 0x40, RZ ;  /* 0x0000004085847810 */ /* 0x000fe20007ffe0ff */
[----:B------:R-:W-:Y:S01]  /*19e0*/  IMAD R109, R191, c[0x0][0x214], R6 ;  /* 0x00008500bf6d7a24 */ /* 0x000fe200078e0206 */
[----:B------:R-:W-:Y:S01]  /*19f0*/  @P0 IADD3 R132, R133, -0x40, RZ ;  /* 0xffffffc085840810 */ /* 0x000fe20007ffe0ff */
[----:B------:R-:W-:Y:S01]  /*1a00*/  IMAD.WIDE.U32 R152, R152, c[0x0][0x2b0], RZ ;  /* 0x0000ac0098987a25 */ /* 0x000fe200078e00ff */
[----:B------:R-:W-:-:S02]  /*1a10*/  IADD3 R124, R7, R124, R142 ;  /* 0x0000007c077c7210 */ /* 0x000fc40007ffe08e */
[----:B------:R-:W-:Y:S01]  /*1a20*/  SHF.R.S32.HI R110, RZ, 0x1f, R111 ;  /* 0x0000001fff6e7819 */ /* 0x000fe2000001146f */
[----:B------:R-:W-:Y:S01]  /*1a30*/  IMAD.IADD R109, R169, 0x1, R109 ;  /* 0x00000001a96d7824 */ /* 0x000fe200078e026d */
[----:B------:R-:W-:Y:S01]  /*1a40*/  SHF.R.S32.HI R112, RZ, 0x1f, R113 ;  /* 0x0000001fff707819 */ /* 0x000fe20000011471 */
[----:B------:R-:W-:Y:S01]  /*1a50*/  IMAD.IADD R92, R153, 0x1, R5 ;  /* 0x00000001995c7824 */ /* 0x000fe200078e0205 */
[----:B------:R-:W-:Y:S01]  /*1a60*/  SHF.R.S32.HI R114, RZ, 0x1f, R115 ;  /* 0x0000001fff727819 */ /* 0x000fe20000011473 */
[----:B------:R-:W-:Y:S01]  /*1a70*/  IMAD.SHL.U32 R125, R125, 0x2, RZ ;  /* 0x000000027d7d7824 */ /* 0x000fe200078e00ff */
[----:B------:R-:W-:Y:S01]  /*1a80*/  ISETP.GE.AND P0, PT, R87, 0x1, PT ;  /* 0x000000015700780c */ /* 0x000fe20003f06270 */
[----:B------:R-:W-:Y:S01]  /*1a90*/  IMAD.SHL.U32 R124, R124, 0x2, RZ ;  /* 0x000000027c7c7824 */ /* 0x000fe200078e00ff */
[----:B------:R-:W-:Y:S01]  /*1aa0*/  LOP3.LUT R136, R136, 0xfffffff8, RZ, 0xc0, !PT ;  /* 0xfffffff888887812 */ /* 0x000fe200078ec0ff */
[----:B------:R-:W-:Y:S01]  /*1ab0*/  IMAD.SHL.U32 R123, R123, 0x2, RZ ;  /* 0x000000027b7b7824 */ /* 0x000fe200078e00ff */
[----:B------:R-:W-:-:S02]  /*1ac0*/  ISETP.NE.AND P1, PT, R101, 0x1, PT ;  /* 0x000000016500780c */ /* 0x000fc40003f25270 */
[----:B------:R-:W-:Y:S02]  /*1ad0*/  SHF.R.S32.HI R128, RZ, 0x3, R0 ;  /* 0x00000003ff807819 */ /* 0x000fe40000011400 */
[C---:B------:R-:W-:Y:S01]  /*1ae0*/  SHF.L.U64.HI R110, R111.reuse, 0x1, R110 ;  /* 0x000000016f6e7819 */ /* 0x040fe2000001026e */
[----:B------:R-:W-:Y:S01]  /*1af0*/  IMAD.SHL.U32 R111, R111, 0x2, RZ ;  /* 0x000000026f6f7824 */ /* 0x000fe200078e00ff */
[C---:B------:R-:W-:Y:S01]  /*1b00*/  SHF.L.U64.HI R112, R113.reuse, 0x1, R112 ;  /* 0x0000000171707819 */ /* 0x040fe20000010270 */
[----:B------:R-:W-:Y:S01]  /*1b10*/  IMAD.SHL.U32 R113, R113, 0x2, RZ ;  /* 0x0000000271717824 */ /* 0x000fe200078e00ff */
[C---:B------:R-:W-:Y:S01]  /*1b20*/  SHF.L.U64.HI R114, R115.reuse, 0x1, R114 ;  /* 0x0000000173727819 */ /* 0x040fe20000010272 */
[----:B------:R-:W-:Y:S01]  /*1b30*/  IMAD.SHL.U32 R115, R115, 0x2, RZ ;  /* 0x0000000273737824 */ /* 0x000fe200078e00ff */
[----:B------:R-:W-:Y:S02]  /*1b40*/  P2R R0, PR, RZ, 0x1 ;  /* 0x00000001ff007803 */ /* 0x000fe40000000000 */
[----:B------:R-:W-:-:S02]  /*1b50*/  P2R R149, PR, RZ, 0x4 ;  /* 0x00000004ff957803 */ /* 0x000fc40000000000 */
[----:B------:R-:W-:Y:S02]  /*1b60*/  P2R R148, PR, RZ, 0x8 ;  /* 0x00000008ff947803 */ /* 0x000fe40000000000 */
[----:B------:R-:W-:Y:S02]  /*1b70*/  SHF.R.S32.HI R134, RZ, 0x3, R4 ;  /* 0x00000003ff867819 */ /* 0x000fe40000011404 */
[----:B------:R-:W-:Y:S02]  /*1b80*/  SHF.R.S32.HI R121, RZ, 0x1f, R136 ;  /* 0x0000001fff797819 */ /* 0x000fe40000011488 */
[----:B------:R-:W-:Y:S02]  /*1b90*/  SHF.R.S32.HI R131, RZ, 0x3, R2 ;  /* 0x00000003ff837819 */ /* 0x000fe40000011402 */
[----:B------:R-:W-:Y:S01]  /*1ba0*/  P2R R0, PR, RZ, 0x2 ;  /* 0x00000002ff007803 */ /* 0x000fe20000000000 */
[----:B--2---:R-:W-:Y:S06]  /*1bb0*/  BAR.SYNC.DEFER_BLOCKING 0x0 ;  /* 0x0000000000007b1d */ /* 0x004fec0000010000 */
.L_x_2049:
[----:B------:R-:W-:Y:S01]  /*1bc0*/  IMAD.SHL.U32 R93, R141, 0x40, RZ ;  /* 0x000000408d5d7824 */ /* 0x000fe200078e00ff */
[----:B------:R-:W-:Y:S04]  /*1bd0*/  DEPBAR.LE SB0, 0x0 ;  /* 0x000080000000791a */ /* 0x000fe80000000000 */
[----:B-1----:R-:W-:Y:S01]  /*1be0*/  IMAD.IADD R3, R138, 0x1, R93 ;  /* 0x000000018a037824 */ /* 0x002fe200078e025d */
        /* <DEDUP_REMOVED lines=11> */
[----:B------:R-:W-:Y:S02]  /*1ca0*/  @!P0 LEA.HI.X.SX32 R0, R3, R92, 0x1, P1 ;  /* 0x0000005c03008211 */ /* 0x000fe400008f0eff */
[C---:B------:R-:W-:Y:S04]  /*1cb0*/  @!P0 LEA R6, P1, R5.reuse, c[0x0][0x2a0], 0x2 ;  /* 0x0000a80005068a11 */ /* 0x040fe800078210ff */
[----:B------:R-:W-:Y:S01]  /*1cc0*/  @!P0 LEA.HI.X R7, R5, c[0x0][0x2a4], R0, 0x2, P1 ;  /* 0x0000a90005078a11 */ /* 0x000fe200008f1400 */
[----:B------:R-:W-:Y:S04]  /*1cd0*/  IMAD.MOV R0, RZ, RZ, -R3 ;  /* 0x000000ffff007224 */ /* 0x000fe800078e0a03 */
[----:B------:R-:W-:Y:S01]  /*1ce0*/  IMAD R91, R0, c[0x0][0x2b8], R91 ;  /* 0x0000ae00005b7a24 */ /* 0x000fe200078e025b */
[----:B--2---:R-:W2:Y:S03]  /*1cf0*/  @!P0 LDG.E R127, [R6.64] ;  /* 0x00000006067f8981 */ /* 0x004ea6000c1e1900 */
[C---:B------:R-:W-:Y:S01]  /*1d00*/  IMAD.WIDE.U32 R2, R91.reuse, c[0x0][0x1e0], RZ ;  /* 0x000078005b027a25 */ /* 0x040fe200078e00ff */
[----:B------:R-:W-:Y:S01]  /*1d10*/  SHF.R.S32.HI R90, RZ, 0x1f, R91 ;  /* 0x0000001fff5a7819 */ /* 0x000fe2000001145b */
[----:B------:R-:W-:Y:S04]  /*1d20*/  BAR.SYNC.DEFER_BLOCKING 0x0 ;  /* 0x0000000000007b1d */ /* 0x000fe80000010000 */
        /* <DEDUP_REMOVED lines=84> */
.L_x_2029:
[----:B------:R-:W-:Y:S05]  /*2270*/  BSYNC B0 ;  /* 0x0000000000007941 */ /* 0x000fea0003800000 */
.L_x_2028:
        /* <DEDUP_REMOVED lines=104> */
.L_x_2032:
[----:B------:R-:W-:Y:S05]  /*2900*/  BSYNC B0 ;  /* 0x0000000000007941 */ /* 0x000fea0003800000 */
.L_x_2031:
        /* <DEDUP_REMOVED lines=58> */
.L_x_2034:
[----:B------:R-:W-:Y:S05]  /*2cb0*/  BSYNC B0 ;  /* 0x0000000000007941 */ /* 0x000fea0003800000 */
.L_x_2033:
        /* <DEDUP_REMOVED lines=58> */
.L_x_2036:
[----:B------:R-:W-:Y:S05]  /*3060*/  BSYNC B0 ;  /* 0x0000000000007941 */ /* 0x000fea0003800000 */
.L_x_2035:
        /* <DEDUP_REMOVED lines=58> */
.L_x_2038:
[----:B------:R-:W-:Y:S05]  /*3410*/  BSYNC B0 ;  /* 0x0000000000007941 */ /* 0x000fea0003800000 */
.L_x_2037:
        /* <DEDUP_REMOVED lines=58> */
.L_x_2040:
[----:B------:R-:W-:Y:S05]  /*37c0*/  BSYNC B0 ;  /* 0x0000000000007941 */ /* 0x000fea0003800000 */
.L_x_2039:
        /* <DEDUP_REMOVED lines=58> */
.L_x_2027:
        /* <DEDUP_REMOVED lines=47> */
.L_x_2042:
[----:B------:R-:W-:Y:S05]  /*3e60*/  BSYNC B0 ;  /* 0x0000000000007941 */ /* 0x000fea0003800000 */
.L_x_2041:
        /* <DEDUP_REMOVED lines=166> */
.L_x_2044:
[----:B------:R-:W-:Y:S05]  /*48d0*/  BSYNC B0 ;  /* 0x0000000000007941 */ /* 0x000fea0003800000 */
.L_x_2043:
        /* <DEDUP_REMOVED lines=67> */
[----:B--2---:R-:W-:Y:S01]  /*4d10*/  @!P0 FMUL.FTZ R72, R30, R47 ;  /* 0x0000002f1e488220 */ /* 0x004fe20000410000 */
        /* <DEDUP_REMOVED lines=55> */
.L_x_2046:
[----:B------:R-:W-:Y:S05]  /*5090*/  BSYNC B0 ;  /* 0x0000000000007941 */ /* 0x000fea0003800000 */
.L_x_2045:
        /* <DEDUP_REMOVED lines=126> */
.L_x_2026:
        /* <DEDUP_REMOVED lines=38> */
.L_x_2030:
[----:B------:R-:W-:Y:S05]  /*5ae0*/  BSYNC B1 ;  /* 0x0000000000017941 */ /* 0x000fea0003800000 */
.L_x_2025:
[----:B------:R-:W-:Y:S01]  /*5af0*/  IMAD.IADD R93, R100, 0x1, -R93 ;  /* 0x00000001645d7824 */ /* 0x000fe200078e0a5d */
[----:B-1----:R-:W-:Y:S01]  /*5b00*/  LEA R6, P0, R141, R166, 0x6 ;  /* 0x000000a68d067211 */ /* 0x002fe200078030ff */
[----:B------:R-:W-:Y:S01]  /*5b10*/  IMAD R90, R90, c[0x0][0x208], RZ ;  /* 0x000082005a5a7a24 */ /* 0x000fe200078e02ff */
[----:B------:R-:W-:Y:S01]  /*5b20*/  ISETP.NE.AND P3, PT, R151, RZ, PT ;  /* 0x000000ff9700720c */ /* 0x000fe20003f65270 */
[----:B-----5:R-:W-:Y:S01]  /*5b30*/  IMAD.WIDE.U32 R20, R91, c[0x0][0x208], RZ ;  /* 0x000082005b147a25 */ /* 0x020fe200078e00ff */
        /* <DEDUP_REMOVED lines=15> */
[----:B------:R-:W-:Y:S02]  /*5c30*/  @P1 IMAD.MOV.U32 R22, RZ, RZ, R162 ;  /* 0x000000ffff161224 */ /* 0x000fe400078e00a2 */
[----:B------:R-:W-:Y:S02]  /*5c40*/  @P1 IMAD R5, R7, c[0x0][0x258], RZ ;  /* 0x0000960007051a24 */ /* 0x000fe400078e02ff */
[C---:B------:R-:W-:Y:S04]  /*5c50*/  @P1 IMAD.WIDE.U32 R22, R6.reuse, c[0x0][0x258], R22 ;  /* 0x0000960006161a25 */ /* 0x040fe800078e0016 */
[----:B------:R-:W-:Y:S01]  /*5c60*/  @P1 IMAD R5, R6, c[0x0][0x25c], R5 ;  /* 0x0000970006051a24 */ /* 0x000fe200078e0205 */
[----:B------:R-:W-:Y:S01]  /*5c70*/  @P1 LEA R20, P2, R22, c[0x0][0x250], 0x1 ;  /* 0x0000940016141a11 */ /* 0x000fe200078408ff */
[----:B------:R-:W-:Y:S02]  /*5c80*/  @P0 IMAD R7, R0, c[0x0][0x258], RZ ;  /* 0x0000960000070a24 */ /* 0x000fe400078e02ff */
[----:B------:R-:W-:Y:S02]  /*5c90*/  @P1 IMAD.IADD R5, R23, 0x1, R5 ;  /* 0x0000000117051824 */ /* 0x000fe400078e0205 */
[----:B------:R-:W-:Y:S02]  /*5ca0*/  @P0 IMAD.MOV.U32 R23, RZ, RZ, R99 ;  /* 0x000000ffff170224 */ /* 0x000fe400078e0063 */
[----:B------:R-:W-:Y:S01]  /*5cb0*/  @P0 IMAD R7, R2, c[0x0][0x25c], R7 ;  /* 0x0000970002070a24 */ /* 0x000fe200078e0207 */
        /* <DEDUP_REMOVED lines=12> */
[----:B------:R-:W-:Y:S03]  /*5d80*/  @P0 IADD3 R7, R23, R7, RZ ;  /* 0x0000000717070210 */ /* 0x000fe60007ffe0ff */
[----:B------:R1:W3:Y:S01]  /*5d90*/  SHFL.IDX PT, R0, R5, RZ, 0x1c1f ;  /* 0x001c1fff05007589 */ /* 0x0002e200000e0000 */
[----:B------:R-:W-:Y:S03]  /*5da0*/  @P0 LEA.HI.X R25, R22, c[0x0][0x254], R7, 0x1, P2 ;  /* 0x0000950016190a11 */ /* 0x000fe600010f0c07 */
[----:B------:R-:W4:Y:S04]  /*5db0*/  SHFL.IDX PT, R3, R3, RZ, 0x1c1f ;  /* 0x001c1fff03037589 */ /* 0x000f2800000e0000 */
        /* <DEDUP_REMOVED lines=39> */
.L_x_2048:
[----:B-1-34-:R-:W-:Y:S05]  /*6030*/  BSYNC B0 ;  /* 0x0000000000007941 */ /* 0x01afea0003800000 */
.L_x_2047:
[C---:B------:R-:W-:Y:S02]  /*6040*/  ISETP.GT.AND P0, PT, R141.reuse, R86, PT ;  /* 0x000000568d00720c */ /* 0x040fe40003f04270 */
        /* <DEDUP_REMOVED lines=24> */
[----:B------:R-:W3:Y:S04]  /*61d0*/  LDL R189, [R1+0x64] ;  /* 0x0000640001bd7983 */ /* 0x000ee80000100800 */
[----:B------:R4:W5:Y:S04]  /*61e0*/  LDL R0, [R1+0x58] ;  /* 0x0000580001007983 */ /* 0x0009680000100800 */
[----:B------:R-:W-:Y:S01]  /*61f0*/  BAR.SYNC.DEFER_BLOCKING 0x0 ;  /* 0x0000000000007b1d */ /* 0x000fe20000010000 */
[----:B-1-3--:R-:W-:-:S04]  /*6200*/  IADD3 R3, R189, 0x3f, RZ ;  /* 0x0000003fbd037810 */ /* 0x00afc80007ffe0ff */
[----:B------:R-:W-:-:S04]  /*6210*/  SHF.R.S32.HI R2, RZ, 0x1f, R3 ;  /* 0x0000001fff027819 */ /* 0x000fc80000011403 */
[----:B------:R-:W-:-:S04]  /*6220*/  LEA.HI R2, R2, R3, RZ, 0x6 ;  /* 0x0000000302027211 */ /* 0x000fc800078f30ff */
[----:B------:R-:W-:Y:S02]  /*6230*/  SHF.R.S32.HI R160, RZ, 0x6, R2 ;  /* 0x00000006ffa07819 */ /* 0x000fe40000011402 */
.L_x_2024:
[----:B----4-:R-:W-:Y:S01]  /*6240*/  IMAD.MOV.U32 R2, RZ, RZ, c[0x0][0x2c4] ;  /* 0x0000b100ff027624 */ /* 0x010fe200078e00ff */
[----:B------:R1:W-:Y:S04]  /*6250*/  STL.64 [R1], R84 ;  /* 0x0000005401007387 */ /* 0x0003e80000100a00 */
[----:B------:R-:W-:Y:S02]  /*6260*/  ISETP.NE.AND P2, PT, R2, 0x1, PT ;  /* 0x000000010200780c */ /* 0x000fe40003f45270 */
[----:B------:R-:W-:-:S05]  /*6270*/  IADD3 R2, R83, 0x7f, RZ ;  /* 0x0000007f53027810 */ /* 0x000fca0007ffe0ff */
[----:B------:R-:W-:-:S06]  /*6280*/  IMAD.MOV.U32 R4, RZ, RZ, R2 ;  /* 0x000000ffff047224 */ /* 0x000fcc00078e0002 */
[----:B------:R-:W-:-:S04]  /*6290*/  @P2 IMAD.HI.U32 R3, R2, c[0x0][0x2c8], RZ ;  /* 0x0000b20002032a27 */ /* 0x000fc800078e00ff */
[----:B------:R-:W-:Y:S01]  /*62a0*/  IMAD.MOV.U32 R2, RZ, RZ, c[0x0][0x32c] ;  /* 0x0000cb00ff027624 */ /* 0x000fe200078e00ff */
[----:B------:R-:W-:-:S04]  /*62b0*/  @P2 SHF.R.U32.HI R4, RZ, c[0x0][0x2cc], R3 ;  /* 0x0000b300ff042a19 */ /* 0x000fc80000011603 */
[----:B------:R-:W-:Y:S02]  /*62c0*/  ISETP.GE.AND P1, PT, R2, 0x1, PT ;  /* 0x000000010200780c */ /* 0x000fe40003f26270 */
[----:B------:R-:W-:-:S05]  /*62d0*/  IADD3 R3, R4, 0x1, R189 ;  /* 0x0000000104037810 */ /* 0x000fca0007ffe0bd */
[----:B-----5:R-:W-:-:S05]  /*62e0*/  IMAD.IADD R4, R3, 0x1, -R0 ;  /* 0x0000000103047824 */ /* 0x020fca00078e0a00 */
[----:B------:R-:W-:Y:S01]  /*62f0*/  IADD3 R6, R4, c[0x0][0x328], RZ ;  /* 0x0000ca0004067a10 */ /* 0x000fe20007ffe0ff */
[----:B------:R-:W-:Y:S05]  /*6300*/  @!P1 BRA `(.L_x_2050) ;  /* 0x0000010000009947 */ /* 0x000fea0003800000 */
[C---:B-1----:R-:W-:Y:S01]  /*6310*/  ISETP.GT.AND P0, PT, R4.reuse, RZ, PT ;  /* 0x000000ff0400720c */ /* 0x042fe20003f04270 */
        /* <DEDUP_REMOVED lines=9> */
.L_x_2052:
[----:B------:R-:W-:-:S13]  /*63b0*/  ISETP.NE.AND P0, PT, R2, 0x1, PT ;  /* 0x000000010200780c */ /* 0x000fda0003f05270 */
[----:B------:R-:W-:-:S05]  /*63c0*/  @P0 IMAD.HI.U32 R4, R3, c[0x0][0x330], RZ ;  /* 0x0000cc0003040a27 */ /* 0x000fca00078e00ff */
[----:B------:R-:W-:Y:S02]  /*63d0*/  @P0 SHF.R.U32.HI R3, RZ, c[0x0][0x334], R4 ;  /* 0x0000cd00ff030a19 */ /* 0x000fe40000011604 */
.L_x_2053:
[----:B------:R-:W-:Y:S05]  /*63e0*/  BSYNC B0 ;  /* 0x0000000000007941 */ /* 0x000fea0003800000 */
.L_x_2051:
[----:B------:R-:W-:-:S05]  /*63f0*/  IMAD R3, R3, R2, c[0x0][0x32c] ;  /* 0x0000cb0003037624 */ /* 0x000fca00078e0202 */
[----:B------:R-:W-:-:S04]  /*6400*/  IMNMX R6, R6, R3, PT ;  /* 0x0000000306067217 */ /* 0x000fc80003800200 */
.L_x_2050:
[----:B-1----:R-:W-:Y:S01]  /*6410*/  IADD3 R6, R6, 0x3f, RZ ;  /* 0x0000003f06067810 */ /* 0x002fe20007ffe0ff */
        /* <DEDUP_REMOVED lines=19> */
.L_x_2056:
[----:B------:R-:W-:-:S13]  /*6550*/  ISETP.NE.AND P0, PT, R2, 0x1, PT ;  /* 0x000000010200780c */ /* 0x000fda0003f05270 */
[----:B------:R-:W-:-:S05]  /*6560*/  @P0 IMAD.HI.U32 R2, R3, c[0x0][0x330], RZ ;  /* 0x0000cc0003020a27 */ /* 0x000fca00078e00ff */
[----:B------:R-:W-:Y:S02]  /*6570*/  @P0 SHF.R.U32.HI R3, RZ, c[0x0][0x334], R2 ;  /* 0x0000cd00ff030a19 */ /* 0x000fe40000011602 */
.L_x_2057:
[----:B------:R-:W-:Y:S05]  /*6580*/  BSYNC B0 ;  /* 0x0000000000007941 */ /* 0x000fea0003800000 */
.L_x_2055:
[----:B------:R-:W-:-:S05]  /*6590*/  IMAD R2, R3, c[0x0][0x32c], RZ ;  /* 0x0000cb0003027a24 */ /* 0x000fca00078e02ff */
[----:B------:R-:W-:-:S04]  /*65a0*/  IMNMX R195, R195, R2, !PT ;  /* 0x00000002c3c37217 */ /* 0x000fc80007800200 */
.L_x_2054:
        /* <DEDUP_REMOVED lines=11> */
[----:B------:R-:W-:Y:S01]  /*6660*/  IMAD.MOV.U32 R85, RZ, RZ, RZ ;  /* 0x000000ffff557224 */ /* 0x000fe200078e00ff */
[----:B------:R-:W-:Y:S01]  /*6670*/  IMNMX R195, RZ, R195, !PT ;  /* 0x000000c3ffc37217 */ /* 0x000fe20007800200 */
[----:B------:R-:W-:Y:S01]  /*6680*/  CS2R R2, SRZ ;  /* 0x0000000000027805 */ /* 0x000fe2000001ff00 */
[----:B------:R-:W-:Y:S01]  /*6690*/  IMAD.MOV.U32 R7, RZ, RZ, RZ ;  /* 0x000000ffff077224 */ /* 0x000fe200078e00ff */
[----:B------:R-:W-:Y:S01]  /*66a0*/  CS2R R80, SRZ ;  /* 0x0000000000507805 */ /* 0x000fe2000001ff00 */
[----:B------:R-:W-:Y:S01]  /*66b0*/  ISETP.GT.AND P0, PT, R160, R195, PT ;  /* 0x000000c3a000720c */ /* 0x000fe20003f04270 */
[----:B------:R-:W-:Y:S01]  /*66c0*/  IMAD.MOV.U32 R82, RZ, RZ, RZ ;  /* 0x000000ffff527224 */ /* 0x000fe200078e00ff */
        /* <DEDUP_REMOVED lines=40> */
[----:B------:R-:W2:Y:S01]  /*6950*/  LDL R5, [R1+0x4c] ;  /* 0x00004c0001057983 */ /* 0x000ea20000100800 */
[----:B------:R-:W-:Y:S01]  /*6960*/  ISETP.NE.U32.AND P6, PT, RZ, c[0x0][0x340], PT ;  /* 0x0000d000ff007a0c */ /* 0x000fe20003fc5070 */
[----:B------:R-:W-:-:S03]  /*6970*/  ULDC.64 UR4, c[0x0][0x18] ;  /* 0x0000060000047ab9 */ /* 0x000fc60000000a00 */
[----:B------:R-:W-:-:S13]  /*6980*/  ISETP.NE.AND.EX P6, PT, RZ, c[0x0][0x344], PT, P6 ;  /* 0x0000d100ff007a0c */ /* 0x000fda0003fc5360 */
[----:B------:R-:W-:-:S04]  /*6990*/  @P6 IMAD.MOV.U32 R213, RZ, RZ, 0x4 ;  /* 0x00000004ffd56424 */ /* 0x000fc800078e00ff */
[----:B------:R-:W-:-:S06]  /*69a0*/  @P6 IMAD.WIDE R212, R192, R213, c[0x0][0x340] ;  /* 0x0000d000c0d46625 */ /* 0x000fcc00078e02d5 */
[----:B------:R1:W5:Y:S01]  /*69b0*/  @P6 LDG.E R212, [R212.64] ;  /* 0x00000006d4d46981 */ /* 0x000362000c1e1900 */
[----:B------:R-:W-:Y:S01]  /*69c0*/  ISETP.NE.U32.AND P0, PT, RZ, c[0x0][0x348], PT ;  /* 0x0000d200ff007a0c */ /* 0x000fe20003f05070 */
[----:B------:R-:W-:Y:S01]  /*69d0*/  UIADD3 UR4, UP0, UR4, 0xc100, URZ ;  /* 0x0000c10004047890 */ /* 0x000fe2000ff1e03f */
[----:B------:R-:W-:Y:S01]  /*69e0*/  SHF.R.S32.HI R7, RZ, 0x1f, R192 ;  /* 0x0000001fff077819 */ /* 0x000fe200000114c0 */
[----:B------:R-:W-:Y:S01]  /*69f0*/  STL [R1+0x10], R0 ;  /* 0x0000100001007387 */ /* 0x000fe20000100800 */
[----:B------:R-:W-:Y:S01]  /*6a00*/  ISETP.NE.AND.EX P0, PT, RZ, c[0x0][0x34c], PT, P0 ;  /* 0x0000d300ff007a0c */ /* 0x000fe20003f05300 */
[----:B------:R-:W-:Y:S01]  /*6a10*/  UIADD3.X UR5, URZ, UR5, URZ, UP0, !UPT ;  /* 0x000000053f057290 */ /* 0x000fe200087fe43f */
[----:B------:R-:W-:Y:S01]  /*6a20*/  IADD3 R82, R160, -0x1, RZ ;  /* 0xffffffffa0527810 */ /* 0x000fe20007ffe0ff */
[----:B------:R-:W-:Y:S01]  /*6a30*/  IMAD.U32 R18, RZ, RZ, UR4 ;  /* 0x00000004ff127e24 */ /* 0x000fe2000f8e00ff */
[----:B------:R-:W-:Y:S02]  /*6a40*/  SEL R7, R7, RZ, !P0 ;  /* 0x000000ff07077207 */ /* 0x000fe40004000000 */
[----:B------:R-:W-:Y:S01]  /*6a50*/  SEL R4, R192, RZ, !P0 ;  /* 0x000000ffc0047207 */ /* 0x000fe20004000000 */
[----:B------:R-:W-:-:S02]  /*6a60*/  IMAD.U32 R19, RZ, RZ, UR5 ;  /* 0x00000005ff137e24 */ /* 0x000fc4000f8e00ff */
[----:B------:R-:W-:-:S03]  /*6a70*/  IMAD R7, R7, c[0x0][0x1c0], RZ ;  /* 0x0000700007077a24 */ /* 0x000fc600078e02ff */
[----:B------:R3:W-:Y:S01]  /*6a80*/  STL.64 [R1+0x8], R18 ;  /* 0x0000081201007387 */ /* 0x0007e20000100a00 */
[----:B------:R-:W-:Y:S01]  /*6a90*/  IMAD R20, R4, c[0x0][0x1c4], R7 ;  /* 0x0000710004147a24 */ /* 0x000fe200078e0207 */
[----:B--2---:R-:W-:Y:S01]  /*6aa0*/  SHF.R.S32.HI R10, RZ, 0x1f, R5 ;  /* 0x0000001fff0a7819 */ /* 0x004fe20000011405 */
[----:B------:R-:W-:-:S04]  /*6ab0*/  IMAD.WIDE.U32 R2, R5, c[0x0][0x178], RZ ;  /* 0x00005e0005027a25 */ /* 0x000fc800078e00ff */
[----:B------:R-:W-:-:S04]  /*6ac0*/  IMAD R10, R10, c[0x0][0x178], RZ ;  /* 0x00005e000a0a7a24 */ /* 0x000fc800078e02ff */
[----:B------:R-:W-:Y:S01]  /*6ad0*/  IMAD R10, R5, c[0x0][0x17c], R10 ;  /* 0x00005f00050a7a24 */ /* 0x000fe200078e020a */
[----:B------:R-:W-:-:S03]  /*6ae0*/  SHF.R.S32.HI R5, RZ, 0x1f, R84 ;  /* 0x0000001fff057819 */ /* 0x000fc60000011454 */
[----:B------:R-:W-:Y:S01]  /*6af0*/  IMAD.IADD R11, R3, 0x1, R10 ;  /* 0x00000001030b7824 */ /* 0x000fe200078e020a */
[CC--:B------:R-:W-:Y:S01]  /*6b00*/  LEA.HI R6, R5.reuse, R84.reuse, RZ, 0x3 ;  /* 0x0000005405067211 */ /* 0x0c0fe200078f18ff */
[----:B------:R-:W-:Y:S01]  /*6b10*/  IMAD.MOV.U32 R10, RZ, RZ, R2 ;  /* 0x000000ffff0a7224 */ /* 0x000fe200078e0002 */
[----:B------:R-:W-:Y:S01]  /*6b20*/  LEA.HI R14, R5, R84, RZ, 0x4 ;  /* 0x00000054050e7211 */ /* 0x000fe200078f20ff */
[----:B------:R-:W-:Y:S01]  /*6b30*/  IMAD R2, R190, c[0x0][0x1b8], RZ ;  /* 0x00006e00be027a24 */ /* 0x000fe200078e02ff */
[----:B------:R-:W-:Y:S01]  /*6b40*/  LOP3.LUT R3, R6, 0xfffffff8, RZ, 0xc0, !PT ;  /* 0xfffffff806037812 */ /* 0x000fe200078ec0ff */
[----:B------:R-:W-:Y:S01]  /*6b50*/  IMAD.WIDE.U32 R10, R191, c[0x0][0x1b8], R10 ;  /* 0x00006e00bf0a7a25 */ /* 0x000fe200078e000a */
[----:B------:R-:W-:-:S03]  /*6b60*/  SHF.R.S32.HI R6, RZ, 0x3, R6 ;  /* 0x00000003ff067819 */ /* 0x000fc60000011406 */
[----:B------:R-:W-:Y:S02]  /*6b70*/  IMAD.IADD R3, R84, 0x1, -R3 ;  /* 0x0000000154037824 */ /* 0x000fe400078e0a03 */
[----:B------:R-:W-:Y:S02]  /*6b80*/  IMAD R9, R191, c[0x0][0x1bc], R2 ;  /* 0x00006f00bf097a24 */ /* 0x000fe400078e0202 */
[----:B------:R-:W-:Y:S02]  /*6b90*/  IMAD R2, R3, 0x20, R6 ;  /* 0x0000002003027824 */ /* 0x000fe400078e0206 */
[----:B------:R-:W-:Y:S02]  /*6ba0*/  IMAD.IADD R11, R11, 0x1, R9 ;  /* 0x000000010b0b7824 */ /* 0x000fe400078e0209 */
[----:B------:R-:W-:Y:S02]  /*6bb0*/  IMAD.IADD R9, R83, 0x1, R2 ;  /* 0x0000000153097824 */ /* 0x000fe400078e0202 */
[----:B------:R-:W-:-:S03]  /*6bc0*/  IMAD.WIDE.U32 R10, R4, c[0x0][0x1c0], R10 ;  /* 0x00007000040a7a25 */ /* 0x000fc600078e000a */
[----:B------:R-:W-:Y:S01]  /*6bd0*/  MOV R2, R9 ;  /* 0x0000000900027202 */ /* 0x000fe20000000f00 */
[----:B------:R-:W-:-:S04]  /*6be0*/  @P2 IMAD.HI.U32 R7, R9, c[0x0][0x2c8], RZ ;  /* 0x0000b20009072a27 */ /* 0x000fc800078e00ff */
[----:B------:R-:W-:Y:S01]  /*6bf0*/  IMAD.IADD R21, R11, 0x1, R20 ;  /* 0x000000010b157824 */ /* 0x000fe200078e0214 */
[----:B------:R-:W-:Y:S01]  /*6c00*/  @P2 SHF.R.U32.HI R2, RZ, c[0x0][0x2cc], R7 ;  /* 0x0000b300ff022a19 */ /* 0x000fe20000011607 */
[----:B------:R-:W-:Y:S01]  /*6c10*/  IMAD.MOV.U32 R20, RZ, RZ, R10 ;  /* 0x000000ffff147224 */ /* 0x000fe200078e000a */
[----:B------:R-:W-:Y:S01]  /*6c20*/  LOP3.LUT R11, R14, 0xfffffff0, RZ, 0xc0, !PT ;  /* 0xfffffff00e0b7812 */ /* 0x000fe200078ec0ff */
[----:B------:R-:W-:Y:S01]  /*6c30*/  IMAD.SHL.U32 R4, R6, 0x40, RZ ;  /* 0x0000004006047824 */ /* 0x000fe200078e00ff */
[--C-:B------:R-:W-:Y:S01]  /*6c40*/  SHF.R.S32.HI R7, RZ, 0x1f, R2.reuse ;  /* 0x0000001fff077819 */ /* 0x100fe20000011402 */
[----:B------:R-:W-:Y:S02]  /*6c50*/  IMAD.MOV R16, RZ, RZ, -R2 ;  /* 0x000000ffff107224 */ /* 0x000fe400078e0a02 */
[----:B------:R-:W-:Y:S01]  /*6c60*/  IMAD.IADD R11, R84, 0x1, -R11 ;  /* 0x00000001540b7824 */ /* 0x000fe200078e0a0b */
[----:B------:R-:W-:Y:S01]  /*6c70*/  LOP3.LUT R4, R4, 0x1c0, RZ, 0xc0, !PT ;  /* 0x000001c004047812 */ /* 0x000fe200078ec0ff */
[----:B------:R-:W-:-:S02]  /*6c80*/  IMAD R7, R7, c[0x0][0x1b0], RZ ;  /* 0x00006c0007077a24 */ /* 0x000fc400078e02ff */
[----:B------:R-:W-:Y:S02]  /*6c90*/  IMAD R16, R16, c[0x0][0x2c4], R9 ;  /* 0x0000b10010107a24 */ /* 0x000fe400078e0209 */
[C---:B------:R-:W-:Y:S02]  /*6ca0*/  IMAD R7, R2.reuse, c[0x0][0x1b4], R7 ;  /* 0x00006d0002077a24 */ /* 0x040fe400078e0207 */
[----:B------:R-:W-:Y:S01]  /*6cb0*/  IMAD.WIDE.U32 R20, R2, c[0x0][0x1b0], R20 ;  /* 0x00006c0002147a25 */ /* 0x000fe200078e0014 */
[----:B------:R-:W-:Y:S02]  /*6cc0*/  SHF.R.S32.HI R2, RZ, 0x1f, R11 ;  /* 0x0000001fff027819 */ /* 0x000fe4000001140b */
[----:B------:R-:W-:Y:S01]  /*6cd0*/  SHF.R.S32.HI R15, RZ, 0x1f, R16 ;  /* 0x0000001fff0f7819 */ /* 0x000fe20000011410 */
[----:B------:R-:W-:Y:S01]  /*6ce0*/  IMAD.SHL.U32 R13, R3, 0x8, RZ ;  /* 0x00000008030d7824 */ /* 0x000fe200078e00ff */
[----:B------:R-:W-:Y:S01]  /*6cf0*/  LEA.HI R9, R2, R11, RZ, 0x3 ;  /* 0x0000000b02097211 */ /* 0x000fe200078f18ff */
[----:B------:R-:W-:Y:S01]  /*6d00*/  @!P6 IMAD.MOV.U32 R212, RZ, RZ, R192 ;  /* 0x000000ffffd4e224 */ /* 0x000fe200078e00c0 */
[----:B------:R-:W-:Y:S01]  /*6d10*/  IADD3 R21, R21, R7, RZ ;  /* 0x0000000715157210 */ /* 0x000fe20007ffe0ff */
[----:B------:R-:W-:Y:S01]  /*6d20*/  IMAD R15, R15, c[0x0][0x1a8], RZ ;  /* 0x00006a000f0f7a24 */ /* 0x000fe200078e02ff */
[----:B------:R-:W-:-:S02]  /*6d30*/  LOP3.LUT R8, R9, 0xfffffff8, RZ, 0xc0, !PT ;  /* 0xfffffff809087812 */ /* 0x000fc400078ec0ff */
[----:B------:R-:W-:Y:S01]  /*6d40*/  LEA.HI R7, R5, R84, RZ, 0x6 ;  /* 0x0000005405077211 */ /* 0x000fe200078f30ff */
[C---:B------:R-:W-:Y:S01]  /*6d50*/  IMAD R15, R16.reuse, c[0x0][0x1ac], R15 ;  /* 0x00006b00100f7a24 */ /* 0x040fe200078e020f */
[----:B------:R-:W-:Y:S01]  /*6d60*/  SHF.R.U32.HI R2, RZ, 0x3, R4 ;  /* 0x00000003ff027819 */ /* 0x000fe20000011604 */
[----:B------:R-:W-:Y:S01]  /*6d70*/  IMAD.WIDE.U32 R16, R16, c[0x0][0x1a8], R20 ;  /* 0x00006a0010107a25 */ /* 0x000fe200078e0014 */
[----:B---3--:R-:W-:Y:S02]  /*6d80*/  LOP3.LUT R19, R4, 0x38, R13, 0xf8, !PT ;  /* 0x0000003804137812 */ /* 0x008fe400078ef80d */
[----:B------:R-:W-:Y:S01]  /*6d90*/  IADD3 R10, R13, 0x80, RZ ;  /* 0x000000800d0a7810 */ /* 0x000fe20007ffe0ff */
[----:B------:R-:W-:Y:S01]  /*6da0*/  IMAD.IADD R8, R11, 0x1, -R8 ;  /* 0x000000010b087824 */ /* 0x000fe200078e0a08 */
[----:B------:R-:W-:Y:S01]  /*6db0*/  IADD3 R11, R13, 0x40, RZ ;  /* 0x000000400d0b7810 */ /* 0x000fe20007ffe0ff */
[----:B------:R-:W-:Y:S01]  /*6dc0*/  IMAD.SHL.U32 R7, R7, 0x8, RZ ;  /* 0x0000000807077824 */ /* 0x000fe200078e00ff */
[----:B------:R-:W-:Y:S01]  /*6dd0*/  LOP3.LUT R2, R19, R2, RZ, 0x3c, !PT ;  /* 0x0000000213027212 */ /* 0x000fe200078e3cff */
[----:B------:R-:W-:Y:S01]  /*6de0*/  IMAD.MOV.U32 R4, RZ, RZ, 0x10 ;  /* 0x00000010ff047424 */ /* 0x000fe200078e00ff */
[----:B------:R-:W-:-:S02]  /*6df0*/  LEA R12, P0, R16, c[0x0][0x160], 0x1 ;  /* 0x00005800100c7a11 */ /* 0x000fc400078008ff */
[----:B------:R-:W-:Y:S02]  /*6e00*/  ISETP.GE.AND P3, PT, R13, c[0x0][0x198], PT ;  /* 0x000066000d007a0c */ /* 0x000fe40003f66270 */
[----:B------:R-:W-:Y:S02]  /*6e10*/  ISETP.GE.AND P5, PT, R11, c[0x0][0x198], PT ;  /* 0x000066000b007a0c */ /* 0x000fe40003fa6270 */
[----:B------:R-:W-:Y:S02]  /*6e20*/  ISETP.GE.AND P4, PT, R10, c[0x0][0x198], PT ;  /* 0x000066000a007a0c */ /* 0x000fe40003f86270 */
[----:B------:R-:W-:Y:S01]  /*6e30*/  LOP3.LUT R7, R2, 0xfffffe00, R7, 0xf8, !PT ;  /* 0xfffffe0002077812 */ /* 0x000fe200078ef807 */
[----:B------:R-:W-:Y:S01]  /*6e40*/  IMAD.MOV.U32 R2, RZ, RZ, 0x20 ;  /* 0x00000020ff027424 */ /* 0x000fe200078e00ff */
[----:B------:R-:W-:Y:S02]  /*6e50*/  R2P PR, R8, 0x6 ;  /* 0x0000000608007804 */ /* 0x000fe40000000000 */
[----:B------:R-:W-:-:S03]  /*6e60*/  IADD3 R15, R17, R15, RZ ;  /* 0x0000000f110f7210 */ /* 0x000fc60007ffe0ff */
[----:B------:R-:W-:Y:S02]  /*6e70*/  SEL R4, R4, 0xfffffff0, !P1 ;  /* 0xfffffff004047807 */ /* 0x000fe40004800000 */
[----:B------:R-:W-:Y:S02]  /*6e80*/  LEA.HI.X R15, R16, c[0x0][0x164], R15, 0x1, P0 ;  /* 0x00005900100f7a11 */ /* 0x000fe400000f0c0f */
[----:B------:R-:W-:Y:S01]  /*6e90*/  SEL R2, R2, 0xffffffe0, !P2 ;  /* 0xffffffe002027807 */ /* 0x000fe20005000000 */
[----:B------:R-:W-:Y:S05]  /*6ea0*/  BRA.DIV ~URZ, `(.L_x_2059) ;  /* 0x000109527f007947 */ /* 0x000fea000b800000 */
[----:B-1----:R1:W2:Y:S02]  /*6eb0*/  SHFL.IDX PT, R17, R15, RZ, 0x181f ;  /* 0x00181fff0f117589 */ /* 0x0022a400000e0000 */
.L_x_2175:
[----:B------:R-:W-:Y:S05]  /*6ec0*/  BRA.DIV ~URZ, `(.L_x_2060) ;  /* 0x000109b27f007947 */ /* 0x000fea000b800000 */
[----:B------:R3:W4:Y:S02]  /*6ed0*/  SHFL.IDX PT, R20, R12, RZ, 0x181f ;  /* 0x00181fff0c147589 */ /* 0x00072400000e0000 */
.L_x_2176:
[----:B------:R-:W-:Y:S01]  /*6ee0*/  IMAD R0, R0, c[0x0][0x2c4], RZ ;  /* 0x0000b10000007a24 */ /* 0x000fe200078e02ff */
[----:B------:R-:W-:Y:S01]  /*6ef0*/  IADD3 R83, R83, R6, RZ ;  /* 0x0000000653537210 */ /* 0x000fe20007ffe0ff */
[----:B------:R-:W-:Y:S01]  /*6f00*/  BSSY B0, `(.L_x_2061) ;  /* 0x0000014000007945 */ /* 0x000fe20003800000 */
[----:B--2---:R-:W-:Y:S02]  /*6f10*/  MOV R21, R17 ;  /* 0x0000001100157202 */ /* 0x004fe40000000f00 */
[----:B------:R-:W-:-:S13]  /*6f20*/  ISETP.GE.AND P0, PT, R83, R0, PT ;  /* 0x000000005300720c */ /* 0x000fda0003f06270 */
[----:B------:R-:W-:Y:S05]  /*6f30*/  @P0 BRA `(.L_x_2062) ;  /* 0x0000010000000947 */ /* 0x000fea0003800000 */
[----:B------:R-:W-:Y:S01]  /*6f40*/  SHF.R.S32.HI R16, RZ, 0x1f, R11 ;  /* 0x0000001fff107819 */ /* 0x000fe2000001140b */
[----:B------:R-:W-:Y:S01]  /*6f50*/  IMAD.SHL.U32 R18, R7, 0x2, RZ ;  /* 0x0000000207127824 */ /* 0x000fe200078e00ff */
[----:B------:R-:W-:Y:S01]  /*6f60*/  SHF.R.S32.HI R19, RZ, 0x1f, R10 ;  /* 0x0000001fff137819 */ /* 0x000fe2000001140a */
[----:B----4-:R-:W-:Y:S01]  /*6f70*/  IMAD.WIDE R22, R13, 0x2, R20 ;  /* 0x000000020d167825 */ /* 0x010fe200078e0214 */
[----:B------:R-:W-:Y:S02]  /*6f80*/  LEA.HI R17, R16, R11, RZ, 0x3 ;  /* 0x0000000b10117211 */ /* 0x000fe400078f18ff */
[----:B------:R-:W-:Y:S02]  /*6f90*/  LEA.HI R16, R19, R10, RZ, 0x3 ;  /* 0x0000000a13107211 */ /* 0x000fe400078f18ff */
[----:B------:R-:W-:Y:S01]  /*6fa0*/  LOP3.LUT R17, R17, 0xfffffff8, RZ, 0xc0, !PT ;  /* 0xfffffff811117812 */ /* 0x000fe200078ec0ff */
[----:B------:R-:W-:Y:S01]  /*6fb0*/  @!PT LDS RZ, [RZ] ;  /* 0x00000000fffff984 */ /* 0x000fe20000000800 */
[----:B------:R-:W-:Y:S01]  /*6fc0*/  @!PT LDS RZ, [RZ] ;  /* 0x00000000fffff984 */ /* 0x000fe20000000800 */
[----:B------:R-:W-:Y:S01]  /*6fd0*/  @!PT LDS RZ, [RZ] ;  /* 0x00000000fffff984 */ /* 0x000fe20000000800 */
[----:B------:R2:W-:Y:S01]  /*6fe0*/  LDGSTS.E.BYPASS.LTC128B.128 [R18+0xc100], [R22.64], !P3 ;  /* 0x0c10000016127fae */ /* 0x0005e2000d901d46 */
[----:B------:R-:W-:-:S03]  /*6ff0*/  LOP3.LUT R16, R16, 0xfffffff8, RZ, 0xc0, !PT ;  /* 0xfffffff810107812 */ /* 0x000fc600078ec0ff */
[----:B------:R-:W-:-:S04]  /*7000*/  IMAD.WIDE R24, R17, 0x2, R20 ;  /* 0x0000000211187825 */ /* 0x000fc800078e0214 */
[----:B------:R-:W-:Y:S01]  /*7010*/  IMAD.WIDE R16, R16, 0x2, R20 ;  /* 0x0000000210107825 */ /* 0x000fe200078e0214 */
[----:B------:R2:W-:Y:S04]  /*7020*/  LDGSTS.E.BYPASS.LTC128B.128 [R18+0x10100], [R24.64], !P5 ;  /* 0x1010000018127fae */ /* 0x0005e8000e901d46 */
[----:B------:R2:W-:Y:S02]  /*7030*/  LDGSTS.E.BYPASS.LTC128B.128 [R18+0x14100], [R16.64], !P4 ;  /* 0x1410000010127fae */ /* 0x0005e4000e101d46 */
.L_x_2062:
[----:B------:R-:W-:Y:S05]  /*7040*/  BSYNC B0 ;  /* 0x0000000000007941 */ /* 0x000fea0003800000 */
.L_x_2061:
[----:B------:R-:W-:Y:S05]  /*7050*/  BRA.DIV ~URZ, `(.L_x_2063) ;  /* 0x000108a27f007947 */ /* 0x000fea000b800000 */
[----:B--2---:R2:W1:Y:S04]  /*7060*/  SHFL.IDX PT, R17, R15, 0x1, 0x181f ;  /* 0x00381f000f117f89 */ /* 0x00446800000e0000 */
[----:B----4-:R2:W4:Y:S02]  /*7070*/  SHFL.IDX PT, R20, R12, 0x1, 0x181f ;  /* 0x00381f000c147f89 */ /* 0x01052400000e0000 */
.L_x_2177:
[----:B------:R-:W-:Y:S01]  /*7080*/  IADD3 R19, R83, 0x20, RZ ;  /* 0x0000002053137810 */ /* 0x000fe20007ffe0ff */
[----:B------:R-:W-:Y:S01]  /*7090*/  BSSY B0, `(.L_x_2064) ;  /* 0x0000014000007945 */ /* 0x000fe20003800000 */
[----:B-1----:R-:W-:-:S02]  /*70a0*/  IMAD.MOV.U32 R21, RZ, RZ, R17 ;  /* 0x000000ffff157224 */ /* 0x002fc400078e0011 */
        /* <DEDUP_REMOVED lines=18> */
.L_x_2065:
[----:B------:R-:W-:Y:S05]  /*71d0*/  BSYNC B0 ;  /* 0x0000000000007941 */ /* 0x000fea0003800000 */
.L_x_2064:
[----:B------:R-:W-:Y:S05]  /*71e0*/  BRA.DIV ~URZ, `(.L_x_2066) ;  /* 0x000108027f007947 */ /* 0x000fea000b800000 */
[----:B-1----:R1:W2:Y:S02]  /*71f0*/  SHFL.IDX PT, R17, R15, 0x2, 0x181f ;  /* 0x00581f000f117f89 */ /* 0x0022a400000e0000 */
.L_x_2178:
[----:B------:R-:W-:Y:S05]  /*7200*/  BRA.DIV ~URZ, `(.L_x_2067) ;  /* 0x000108627f007947 */ /* 0x000fea000b800000 */
[----:B----4-:R4:W1:Y:S02]  /*7210*/  SHFL.IDX PT, R20, R12, 0x2, 0x181f ;  /* 0x00581f000c147f89 */ /* 0x01086400000e0000 */
.L_x_2179:
[----:B------:R-:W-:Y:S01]  /*7220*/  IADD3 R19, R83, 0x40, RZ ;  /* 0x0000004053137810 */ /* 0x000fe20007ffe0ff */
[----:B------:R-:W-:Y:S01]  /*7230*/  BSSY B0, `(.L_x_2068) ;  /* 0x0000014000007945 */ /* 0x000fe20003800000 */
[----:B--2---:R-:W-:Y:S02]  /*7240*/  IMAD.MOV.U32 R21, RZ, RZ, R17 ;  /* 0x000000ffff157224 */ /* 0x004fe400078e0011 */
[----:B------:R-:W-:-:S13]  /*7250*/  ISETP.GE.AND P0, PT, R19, R0, PT ;  /* 0x000000001300720c */ /* 0x000fda0003f06270 */
[----:B------:R-:W-:Y:S05]  /*7260*/  @P0 BRA `(.L_x_2069) ;  /* 0x0000010000000947 */ /* 0x000fea0003800000 */
[----:B------:R-:W-:Y:S01]  /*7270*/  SHF.R.S32.HI R16, RZ, 0x1f, R11 ;  /* 0x0000001fff107819 */ /* 0x000fe2000001140b */
[----:B------:R-:W-:Y:S01]  /*7280*/  IMAD.SHL.U32 R18, R7, 0x2, RZ ;  /* 0x0000000207127824 */ /* 0x000fe200078e00ff */
[----:B------:R-:W-:Y:S01]  /*7290*/  SHF.R.S32.HI R19, RZ, 0x1f, R10 ;  /* 0x0000001fff137819 */ /* 0x000fe2000001140a */
[----:B-1----:R-:W-:Y:S01]  /*72a0*/  IMAD.WIDE R22, R13, 0x2, R20 ;  /* 0x000000020d167825 */ /* 0x002fe200078e0214 */
        /* <DEDUP_REMOVED lines=12> */
.L_x_2069:
[----:B------:R-:W-:Y:S05]  /*7370*/  BSYNC B0 ;  /* 0x0000000000007941 */ /* 0x000fea0003800000 */
.L_x_2068:
[----:B------:R-:W-:Y:S05]  /*7380*/  BRA.DIV ~URZ, `(.L_x_2070) ;  /* 0x000107627f007947 */ /* 0x000fea000b800000 */
[----:B-1----:R-:W1:Y:S04]  /*7390*/  SHFL.IDX PT, R15, R15, 0x3, 0x181f ;  /* 0x00781f000f0f7f89 */ /* 0x002e6800000e0000 */
[----:B------:R2:W3:Y:S02]  /*73a0*/  SHFL.IDX PT, R20, R12, 0x3, 0x181f ;  /* 0x00781f000c147f89 */ /* 0x0004e400000e0000 */
.L_x_2180:
[----:B--2---:R-:W2:Y:S04]  /*73b0*/  LDL R17, [R1] ;  /* 0x0000000001117983 */ /* 0x004ea80000100800 */
[----:B------:R4:W5:Y:S04]  /*73c0*/  LDL R44, [R1+0x64] ;  /* 0x00006400012c7983 */ /* 0x0009680000100800 */
[----:B------:R4:W5:Y:S01]  /*73d0*/  LDL R206, [R1+0x48] ;  /* 0x0000480001ce7983 */ /* 0x0009620000100800 */
[----:B------:R-:W-:Y:S01]  /*73e0*/  IADD3 R83, R83, 0x60, RZ ;  /* 0x0000006053537810 */ /* 0x000fe20007ffe0ff */
[----:B-1----:R-:W-:Y:S01]  /*73f0*/  IMAD.MOV.U32 R21, RZ, RZ, R15 ;  /* 0x000000ffff157224 */ /* 0x002fe200078e000f */
[----:B---34-:R-:W-:Y:S01]  /*7400*/  IADD3 R12, P1, R1, c[0x0][0x20], RZ ;  /* 0x00000800010c7a10 */ /* 0x018fe20007f3e0ff */
[----:B------:R-:W-:Y:S01]  /*7410*/  ULDC.64 UR4, c[0x0][0x40] ;  /* 0x0000100000047ab9 */ /* 0x000fe20000000a00 */
[----:B------:R-:W-:Y:S01]  /*7420*/  ISETP.GE.AND P0, PT, R83, R0, PT ;  /* 0x000000005300720c */ /* 0x000fe20003f06270 */
[----:B------:R-:W-:Y:S01]  /*7430*/  UIADD3 UR4, UP0, UR4, 0x160, URZ ;  /* 0x0000016004047890 */ /* 0x000fe2000ff1e03f */
[----:B------:R-:W-:Y:S01]  /*7440*/  IADD3 R26, P2, R12, 0x8, RZ ;  /* 0x000000080c1a7810 */ /* 0x000fe20007f5e0ff */
[----:B------:R-:W-:-:S02]  /*7450*/  IMAD R16, R190, c[0x0][0x1e8], RZ ;  /* 0x00007a00be107a24 */ /* 0x000fc400078e02ff */
[----:B------:R-:W-:Y:S01]  /*7460*/  UIADD3.X UR5, URZ, UR5, URZ, UP0, !UPT ;  /* 0x000000053f057290 */ /* 0x000fe200087fe43f */
[----:B------:R-:W-:Y:S02]  /*7470*/  IMAD.SHL.U32 R9, R9, 0x40, RZ ;  /* 0x0000004009097824 */ /* 0x000fe400078e00ff */
[C---:B------:R-:W-:Y:S02]  /*7480*/  IMAD R193, R191.reuse, c[0x0][0x1ec], R16 ;  /* 0x00007b00bfc17a24 */ /* 0x040fe400078e0210 */
[----:B------:R-:W-:Y:S01]  /*7490*/  IMAD.WIDE.U32 R210, R191, c[0x0][0x1e8], RZ ;  /* 0x00007a00bfd27a25 */ /* 0x000fe200078e00ff */
[----:B------:R-:W-:Y:S02]  /*74a0*/  LOP3.LUT R9, R9, 0xfffffe00, RZ, 0xc0, !PT ;  /* 0xfffffe0009097812 */ /* 0x000fe400078ec0ff */
[----:B------:R-:W-:Y:S01]  /*74b0*/  @!P0 SHF.R.S32.HI R15, RZ, 0x1f, R10 ;  /* 0x0000001fff0f8819 */ /* 0x000fe2000001140a */
[----:B------:R-:W-:Y:S01]  /*74c0*/  @!P0 IMAD.SHL.U32 R19, R7, 0x2, RZ ;  /* 0x0000000207138824 */ /* 0x000fe200078e00ff */
[----:B------:R-:W-:Y:S01]  /*74d0*/  SHF.R.S32.HI R7, RZ, 0x4, R14 ;  /* 0x00000004ff077819 */ /* 0x000fe2000001140e */
[----:B------:R-:W-:Y:S01]  /*74e0*/  @!P0 IMAD.WIDE R24, R13, 0x2, R20 ;  /* 0x000000020d188825 */ /* 0x000fe200078e0214 */
[----:B------:R-:W-:-:S02]  /*74f0*/  @!P0 LEA.HI R15, R15, R10, RZ, 0x3 ;  /* 0x0000000a0f0f8211 */ /* 0x000fc400078f18ff */
[----:B------:R-:W-:Y:S01]  /*7500*/  LEA.HI R0, R14, R7, RZ, 0x1 ;  /* 0x000000070e007211 */ /* 0x000fe200078f08ff */
[----:B------:R-:W-:Y:S01]  /*7510*/  IMAD.X R13, RZ, RZ, c[0x0][0x24], P1 ;  /* 0x00000900ff0d7624 */ /* 0x000fe200008e06ff */
[----:B------:R-:W-:Y:S01]  /*7520*/  IADD3 R22, P1, R12, 0x10, RZ ;  /* 0x000000100c167810 */ /* 0x000fe20007f3e0ff */
[----:B------:R-:W-:Y:S01]  /*7530*/  @!PT LDS RZ, [RZ] ;  /* 0x00000000fffff984 */ /* 0x000fe20000000800 */
[----:B------:R-:W-:Y:S01]  /*7540*/  @!PT LDS RZ, [RZ] ;  /* 0x00000000fffff984 */ /* 0x000fe20000000800 */
[----:B------:R-:W-:Y:S01]  /*7550*/  @!PT LDS RZ, [RZ] ;  /* 0x00000000fffff984 */ /* 0x000fe20000000800 */
[----:B------:R1:W-:Y:S01]  /*7560*/  @!P0 LDGSTS.E.BYPASS.LTC128B.128 [R19+0xf100], [R24.64], !P3 ;  /* 0x0f10000018138fae */ /* 0x0003e2000d901d46 */
[----:B------:R-:W-:Y:S01]  /*7570*/  LOP3.LUT R0, R0, 0xfffffffe, RZ, 0xc0, !PT ;  /* 0xfffffffe00007812 */ /* 0x000fe200078ec0ff */
[----:B------:R-:W-:Y:S01]  /*7580*/  IMAD.X R27, RZ, RZ, R13, P2 ;  /* 0x000000ffff1b7224 */ /* 0x000fe200010e060d */
[----:B------:R-:W-:Y:S01]  /*7590*/  @!P0 SHF.R.S32.HI R14, RZ, 0x1f, R11 ;  /* 0x0000001fff0e8819 */ /* 0x000fe2000001140b */
[--C-:B------:R-:W-:Y:S01]  /*75a0*/  IMAD.X R23, RZ, RZ, R13.reuse, P1 ;  /* 0x000000ffff177224 */ /* 0x100fe200008e060d */
[----:B------:R-:W-:Y:S01]  /*75b0*/  IADD3 R30, P3, R12, 0x48, RZ ;  /* 0x000000480c1e7810 */ /* 0x000fe20007f7e0ff */
[----:B------:R-:W-:Y:S01]  /*75c0*/  IMAD.IADD R7, R7, 0x1, -R0 ;  /* 0x0000000107077824 */ /* 0x000fe200078e0a00 */
[----:B------:R-:W-:Y:S01]  /*75d0*/  @!P0 LEA.HI R11, R14, R11, RZ, 0x3 ;  /* 0x0000000b0e0b8211 */ /* 0x000fe200078f18ff */
[----:B------:R-:W-:Y:S01]  /*75e0*/  IMAD.SHL.U32 R0, R8, 0x40, RZ ;  /* 0x0000004008007824 */ /* 0x000fe200078e00ff */
[----:B------:R3:W-:Y:S01]  /*75f0*/  STL.64 [R1+0x28], R22 ;  /* 0x0000281601007387 */ /* 0x0007e20000100a00 */
[--C-:B------:R-:W-:Y:S01]  /*7600*/  IMAD.X R31, RZ, RZ, R13.reuse, P3 ;  /* 0x000000ffff1f7224 */ /* 0x100fe200018e060d */
[----:B------:R-:W-:Y:S01]  /*7610*/  @!P0 LOP3.LUT R11, R11, 0xfffffff8, RZ, 0xc0, !PT ;  /* 0xfffffff80b0b8812 */ /* 0x000fe200078ec0ff */
[----:B------:R-:W-:Y:S01]  /*7620*/  IMAD.SHL.U32 R10, R3, 0x40, RZ ;  /* 0x00000040030a7824 */ /* 0x000fe200078e00ff */
[----:B------:R-:W-:Y:S01]  /*7630*/  LOP3.LUT R0, R0, 0x1c0, RZ, 0xc0, !PT ;  /* 0x000001c000007812 */ /* 0x000fe200078ec0ff */
[----:B------:R-:W-:Y:S01]  /*7640*/  STL.64 [R1+0x20], R12 ;  /* 0x0000200c01007387 */ /* 0x000fe20000100a00 */
[----:B------:R-:W-:Y:S01]  /*7650*/  IADD3 R28, P1, R12, 0x4, RZ ;  /* 0x000000040c1c7810 */ /* 0x000fe20007f3e0ff */
[----:B------:R-:W-:Y:S01]  /*7660*/  IMAD.WIDE.U32 R208, R191, c[0x0][0x210], RZ ;  /* 0x00008400bfd07a25 */ /* 0x000fe200078e00ff */
[----:B------:R-:W-:Y:S01]  /*7670*/  @!P0 LOP3.LUT R15, R15, 0xfffffff8, RZ, 0xc0, !PT ;  /* 0xfffffff80f0f8812 */ /* 0x000fe200078ec0ff */
[----:B------:R4:W-:Y:S01]  /*7680*/  STL.64 [R1+0x30], R30 ;  /* 0x0000301e01007387 */ /* 0x0009e20000100a00 */
[----:B------:R-:W-:Y:S01]  /*7690*/  LOP3.LUT R10, R10, 0x1c0, RZ, 0xc0, !PT ;  /* 0x000001c00a0a7812 */ /* 0x000fe200078ec0ff */
[----:B------:R-:W-:-:S02]  /*76a0*/  IMAD.X R29, RZ, RZ, R13, P1 ;  /* 0x000000ffff1d7224 */ /* 0x000fc400008e060d */
[----:B------:R2:W-:Y:S01]  /*76b0*/  STL.64 [R1+0x40], R26 ;  /* 0x0000401a01007387 */ /* 0x0005e20000100a00 */
[----:B------:R-:W-:-:S03]  /*76c0*/  IMAD.IADD R193, R211, 0x1, R193 ;  /* 0x00000001d3c17824 */ /* 0x000fc600078e02c1 */
[----:B------:R2:W-:Y:S01]  /*76d0*/  STL.64 [R1+0x38], R28 ;  /* 0x0000381c01007387 */ /* 0x0005e20000100a00 */
[----:B-1----:R-:W-:Y:S02]  /*76e0*/  IMAD.U32 R24, RZ, RZ, UR4 ;  /* 0x00000004ff187e24 */ /* 0x002fe4000f8e00ff */
[----:B------:R-:W-:-:S05]  /*76f0*/  IMAD.U32 R25, RZ, RZ, UR5 ;  /* 0x00000005ff197e24 */ /* 0x000fca000f8e00ff */
[----:B------:R1:W-:Y:S01]  /*7700*/  STL.64 [R1+0x18], R24 ;  /* 0x0000181801007387 */ /* 0x0003e20000100a00 */
[----:B---3--:R-:W-:-:S05]  /*7710*/  IMAD.SHL.U32 R23, R7, 0x8, RZ ;  /* 0x0000000807177824 */ /* 0x008fca00078e00ff */
[----:B------:R-:W-:Y:S01]  /*7720*/  LOP3.LUT R8, R0, 0x8, R23, 0xf8, !PT ;  /* 0x0000000800087812 */ /* 0x000fe200078ef817 */
[----:B----4-:R-:W-:Y:S01]  /*7730*/  @!P0 IMAD.WIDE R30, R11, 0x2, R20 ;  /* 0x000000020b1e8825 */ /* 0x010fe200078e0214 */
[----:B------:R-:W-:Y:S02]  /*7740*/  SHF.R.U32.HI R11, RZ, 0x3, R0 ;  /* 0x00000003ff0b7819 */ /* 0x000fe40000011600 */
[----:B-----5:R-:W-:Y:S01]  /*7750*/  SHF.R.S32.HI R0, RZ, 0x1f, R212 ;  /* 0x0000001fff007819 */ /* 0x020fe200000114d4 */
[----:B------:R-:W-:Y:S01]  /*7760*/  @!P0 IMAD.WIDE R20, R15, 0x2, R20 ;  /* 0x000000020f148825 */ /* 0x000fe200078e0214 */
[----:B------:R-:W-:Y:S01]  /*7770*/  LOP3.LUT R8, R8, R11, RZ, 0x3c, !PT ;  /* 0x0000000b08087212 */ /* 0x000fe200078e3cff */
[----:B------:R3:W-:Y:S02]  /*7780*/  @!P0 LDGSTS.E.BYPASS.LTC128B.128 [R19+0x13100], [R30.64], !P5 ;  /* 0x131000001e138fae */ /* 0x0007e4000e901d46 */
[----:B------:R-:W-:Y:S02]  /*7790*/  IMAD R15, R0, c[0x0][0x2b0], RZ ;  /* 0x0000ac00000f7a24 */ /* 0x000fe400078e02ff */
[----:B------:R4:W-:Y:S01]  /*77a0*/  @!P0 LDGSTS.E.BYPASS.LTC128B.128 [R19+0x17100], [R20.64], !P4 ;  /* 0x1710000014138fae */ /* 0x0009e2000e101d46 */
[----:B------:R-:W-:Y:S01]  /*77b0*/  IMAD.MOV.U32 R0, RZ, RZ, 0x20 ;  /* 0x00000020ff007424 */ /* 0x000fe200078e00ff */
[----:B------:R-:W-:Y:S01]  /*77c0*/  LOP3.LUT P0, RZ, R3, 0x4, RZ, 0xc0, !PT ;  /* 0x0000000403ff7812 */ /* 0x000fe2000780c0ff */
[C---:B------:R-:W-:Y:S01]  /*77d0*/  IMAD R15, R212.reuse, c[0x0][0x2b4], R15 ;  /* 0x0000ad00d40f7a24 */ /* 0x040fe200078e020f */
[----:B------:R-:W0:Y:S01]  /*77e0*/  LDGDEPBAR ;  /* 0x00000000000079af */ /* 0x000e220000000000 */
[----:B------:R-:W-:Y:S01]  /*77f0*/  IMAD.WIDE.U32 R212, R212, c[0x0][0x2b0], RZ ;  /* 0x0000ac00d4d47a25 */ /* 0x000fe200078e00ff */
[----:B------:R-:W-:Y:S01]  /*7800*/  WARPSYNC 0xffffffff ;  /* 0xffffffff00007948 */ /* 0x000fe20003800000 */
[----:B------:R-:W-:-:S02]  /*7810*/  SEL R0, R0, 0xffffffe0, !P0 ;  /* 0xffffffe000007807 */ /* 0x000fc40004000000 */
[----:B------:R-:W-:Y:S02]  /*7820*/  IMAD.IADD R194, R213, 0x1, R15 ;  /* 0x00000001d5c27824 */ /* 0x000fe400078e020f */
[----:B----4-:R-:W-:-:S04]  /*7830*/  IMAD R20, R190, c[0x0][0x210], RZ ;  /* 0x00008400be147a24 */ /* 0x010fc800078e02ff */
[----:B---3--:R-:W-:-:S04]  /*7840*/  IMAD R19, R191, c[0x0][0x214], R20 ;  /* 0x00008500bf137a24 */ /* 0x008fc800078e0214 */
        /* <DEDUP_REMOVED lines=11> */
[----:B------:R-:W-:-:S02]  /*7900*/  P2R R20, PR, RZ, 0x8 ;  /* 0x00000008ff147803 */ /* 0x000fc40000000000 */
[----:B------:R-:W-:Y:S02]  /*7910*/  SEL R134, RZ, 0x10, P5 ;  /* 0x00000010ff867807 */ /* 0x000fe40002800000 */
[----:B-1----:R-:W-:Y:S01]  /*7920*/  SHF.R.S32.HI R13, RZ, 0x3, R11 ;  /* 0x00000003ff0d7819 */ /* 0x002fe2000001140b */
[----:B------:R-:W-:Y:S01]  /*7930*/  IMAD.MOV.U32 R11, RZ, RZ, c[0x0][0x2b8] ;  /* 0x0000ae00ff0b7624 */ /* 0x000fe200078e00ff */
[----:B------:R-:W-:Y:S01]  /*7940*/  BAR.SYNC.DEFER_BLOCKING 0x0 ;  /* 0x0000000000007b1d */ /* 0x000fe20000010000 */
[----:B------:R-:W-:Y:S02]  /*7950*/  IMAD.SHL.U32 R80, R82, 0x40, RZ ;  /* 0x0000004052507824 */ /* 0x000fe400078e00ff */
[----:B------:R-:W-:Y:S01]  /*7960*/  IMAD R203, R18, 0x20, R13 ;  /* 0x0000002012cb7824 */ /* 0x000fe200078e020d */
[----:B------:R-:W-:Y:S01]  /*7970*/  ISETP.NE.AND P1, PT, R11, 0x1, PT ;  /* 0x000000010b00780c */ /* 0x000fe20003f25270 */
[----:B------:R-:W-:Y:S02]  /*7980*/  IMAD.MOV.U32 R201, RZ, RZ, RZ ;  /* 0x000000ffffc97224 */ /* 0x000fe400078e00ff */
[----:B------:R-:W-:-:S04]  /*7990*/  IMAD.IADD R11, R203, 0x1, R80 ;  /* 0x00000001cb0b7824 */ /* 0x000fc800078e0250 */
[----:B------:R-:W-:Y:S01]  /*79a0*/  IMAD.IADD R202, R206, 0x1, R11 ;  /* 0x00000001ceca7824 */ /* 0x000fe200078e020b */
[----:B------:R-:W-:-:S03]  /*79b0*/  ISETP.GE.AND P0, PT, R11, R44, PT ;  /* 0x0000002c0b00720c */ /* 0x000fc60003f06270 */
[----:B------:R-:W-:Y:S01]  /*79c0*/  IMAD.MOV.U32 R11, RZ, RZ, R202 ;  /* 0x000000ffff0b7224 */ /* 0x000fe200078e00ca */
[----:B------:R-:W-:Y:S01]  /*79d0*/  ISETP.GT.OR P0, PT, R203, 0x3f, P0 ;  /* 0x0000003fcb00780c */ /* 0x000fe20000704670 */
[----:B------:R-:W-:-:S05]  /*79e0*/  @P1 IMAD.HI.U32 R15, R202, c[0x0][0x2bc], RZ ;  /* 0x0000af00ca0f1a27 */ /* 0x000fca00078e00ff */
[----:B------:R-:W-:-:S07]  /*79f0*/  @P1 SHF.R.U32.HI R11, RZ, c[0x0][0x2c0], R15 ;  /* 0x0000b000ff0b1a19 */ /* 0x000fce000001160f */
[----:B------:R-:W-:-:S04]  /*7a00*/  @!P0 IADD3 R18, P1, R11, R212, RZ ;  /* 0x000000d40b128210 */ /* 0x000fc80007f3e0ff */
[----:B------:R-:W-:Y:S02]  /*7a10*/  @!P0 LEA.HI.X.SX32 R15, R11, R194, 0x1, P1 ;  /* 0x000000c20b0f8211 */ /* 0x000fe400008f0eff */
[----:B------:R-:W-:-:S04]  /*7a20*/  @!P0 LEA R24, P1, R18, c[0x0][0x2a0], 0x2 ;  /* 0x0000a80012188a11 */ /* 0x000fc800078210ff */
[----:B------:R-:W-:-:S05]  /*7a30*/  @!P0 LEA.HI.X R25, R18, c[0x0][0x2a4], R15, 0x2, P1 ;  /* 0x0000a90012198a11 */ /* 0x000fca00008f140f */
[----:B------:R-:W2:Y:S01]  /*7a40*/  @!P0 LDG.E R201, [R24.64] ;  /* 0x0000000618c98981 */ /* 0x000ea2000c1e1900 */
[----:B------:R-:W-:Y:S01]  /*7a50*/  IMAD.MOV R11, RZ, RZ, -R11 ;  /* 0x000000ffff0b7224 */ /* 0x000fe200078e0a0b */
[C---:B------:R-:W-:Y:S01]  /*7a60*/  IADD3 R44, -R13.reuse, R44, -R80 ;  /* 0x0000002c0d2c7210 */ /* 0x040fe20007ffe950 */
[----:B------:R-:W-:Y:S01]  /*7a70*/  IMAD.SHL.U32 R15, R13, 0x40, RZ ;  /* 0x000000400d0f7824 */ /* 0x000fe200078e00ff */
[----:B------:R-:W-:Y:S01]  /*7a80*/  LEA.HI R14, R14, R17, RZ, 0x6 ;  /* 0x000000110e0e7211 */ /* 0x000fe200078f30ff */
[----:B------:R-:W-:Y:S01]  /*7a90*/  IMAD R202, R11, c[0x0][0x2b8], R202 ;  /* 0x0000ae000bca7a24 */ /* 0x000fe200078e02ca */
[----:B------:R-:W-:Y:S01]  /*7aa0*/  ISETP.GE.AND P1, PT, R44, 0x1, PT ;  /* 0x000000012c00780c */ /* 0x000fe20003f26270 */
[----:B------:R-:W-:Y:S01]  /*7ab0*/  BSSY B2, `(.L_x_2071) ;  /* 0x0000041000027945 */ /* 0x000fe20003800000 */
[----:B------:R-:W-:Y:S01]  /*7ac0*/  LOP3.LUT R15, R15, 0x1c0, RZ, 0xc0, !PT ;  /* 0x000001c00f0f7812 */ /* 0x000fe200078ec0ff */
[----:B------:R-:W-:Y:S01]  /*7ad0*/  IMAD.WIDE.U32 R20, R202, c[0x0][0x1e0], RZ ;  /* 0x00007800ca147a25 */ /* 0x000fe200078e00ff */
[----:B------:R-:W-:-:S02]  /*7ae0*/  SHF.R.S32.HI R19, RZ, 0x1f, R202 ;  /* 0x0000001fff137819 */ /* 0x000fc400000114ca */
[----:B------:R-:W-:Y:S01]  /*7af0*/  LOP3.LUT R13, R15, 0x38, R204, 0xf8, !PT ;  /* 0x000000380f0d7812 */ /* 0x000fe200078ef8cc */
[----:B------:R-:W-:Y:S01]  /*7b00*/  IMAD.SHL.U32 R14, R14, 0x8, RZ ;  /* 0x000000080e0e7824 */ /* 0x000fe200078e00ff */
[----:B------:R-:W-:Y:S01]  /*7b10*/  SHF.R.U32.HI R26, RZ, 0x3, R15 ;  /* 0x00000003ff1a7819 */ /* 0x000fe2000001160f */
[----:B------:R-:W-:Y:S01]  /*7b20*/  IMAD R11, R19, c[0x0][0x1e0], RZ ;  /* 0x00007800130b7a24 */ /* 0x000fe200078e02ff */
[----:B------:R-:W-:Y:S02]  /*7b30*/  SHF.R.S32.HI R200, RZ, 0x1f, R223 ;  /* 0x0000001fffc87819 */ /* 0x000fe400000114df */
[----:B------:R-:W-:Y:S01]  /*7b40*/  SHF.R.S32.HI R199, RZ, 0x1f, R16 ;  /* 0x0000001fffc77819 */ /* 0x000fe20000011410 */
[----:B------:R-:W-:Y:S01]  /*7b50*/  IMAD R11, R202, c[0x0][0x1e4], R11 ;  /* 0x00007900ca0b7a24 */ /* 0x000fe200078e020b */
[----:B------:R-:W-:Y:S02]  /*7b60*/  LOP3.LUT R13, R13, R26, RZ, 0x3c, !PT ;  /* 0x0000001a0d0d7212 */ /* 0x000fe400078e3cff */
[----:B------:R-:W-:Y:S01]  /*7b70*/  LEA.HI R200, R200, R223, RZ, 0x3 ;  /* 0x000000dfc8c87211 */ /* 0x000fe200078f18ff */
[----:B------:R-:W-:Y:S01]  /*7b80*/  IMAD.IADD R21, R21, 0x1, R11 ;  /* 0x0000000115157824 */ /* 0x000fe200078e020b */
[----:B------:R-:W-:-:S02]  /*7b90*/  LEA.HI R199, R199, R16, RZ, 0x3 ;  /* 0x00000010c7c77211 */ /* 0x000fc400078f18ff */
[----:B------:R-:W-:Y:S02]  /*7ba0*/  LOP3.LUT R17, R13, 0xfffffe00, R14, 0xf8, !PT ;  /* 0xfffffe000d117812 */ /* 0x000fe400078ef80e */
[----:B------:R-:W-:Y:S02]  /*7bb0*/  LOP3.LUT R200, R200, 0xfffffff8, RZ, 0xc0, !PT ;  /* 0xfffffff8c8c87812 */ /* 0x000fe400078ec0ff */
[----:B------:R-:W-:Y:S02]  /*7bc0*/  LOP3.LUT R199, R199, 0xfffffff8, RZ, 0xc0, !PT ;  /* 0xfffffff8c7c77812 */ /* 0x000fe400078ec0ff */
[----:B------:R-:W-:Y:S02]  /*7bd0*/  LEA.HI R5, R5, R84, RZ, 0x5 ;  /* 0x0000005405057211 */ /* 0x000fe400078f28ff */
[----:B------:R-:W-:Y:S02]  /*7be0*/  ISETP.GT.AND P4, PT, R203, 0x3f, PT ;  /* 0x0000003fcb00780c */ /* 0x000fe40003f84270 */
[----:B------:R-:W-:Y:S01]  /*7bf0*/  IADD3 R31, R12, 0x18, RZ ;  /* 0x000000180c1f7810 */ /* 0x000fe20007ffe0ff */
[----:B------:R-:W-:Y:S01]  /*7c00*/  IMAD.SHL.U32 R5, R5, 0x20, RZ ;  /* 0x0000002005057824 */ /* 0x000fe200078e00ff */
[----:B------:R-:W-:-:S02]  /*7c10*/  SHF.R.S32.HI R197, RZ, 0x1f, R200 ;  /* 0x0000001fffc57819 */ /* 0x000fc400000114c8 */
[----:B------:R-:W-:Y:S02]  /*7c20*/  SHF.R.S32.HI R196, RZ, 0x1f, R199 ;  /* 0x0000001fffc47819 */ /* 0x000fe400000114c7 */
[----:B------:R-:W-:-:S04]  /*7c30*/  LOP3.LUT R5, R5, 0xfffffc00, RZ, 0xc0, !PT ;  /* 0xfffffc0005057812 */ /* 0x000fc800078ec0ff */
[----:B------:R-:W-:Y:S02]  /*7c40*/  IADD3 R5, R8, R9, R5 ;  /* 0x0000000908057210 */ /* 0x000fe40007ffe005 */
[----:B--2---:R-:W-:Y:S01]  /*7c50*/  SHF.R.S32.HI R18, RZ, 0x1f, R201 ;  /* 0x0000001fff127819 */ /* 0x004fe200000114c9 */
[----:B------:R-:W-:-:S04]  /*7c60*/  IMAD.WIDE.U32 R20, R201, c[0x0][0x1f0], R20 ;  /* 0x00007c00c9147a25 */ /* 0x000fc800078e0014 */
[----:B------:R-:W-:Y:S01]  /*7c70*/  IMAD R22, R18, c[0x0][0x1f0], RZ ;  /* 0x00007c0012167a24 */ /* 0x000fe200078e02ff */
[----:B------:R-:W-:-:S03]  /*7c80*/  IADD3 R20, P0, R210, R20, RZ ;  /* 0x00000014d2147210 */ /* 0x000fc60007f1e0ff */
[----:B------:R-:W-:-:S05]  /*7c90*/  IMAD R22, R201, c[0x0][0x1f4], R22 ;  /* 0x00007d00c9167a24 */ /* 0x000fca00078e0216 */
[----:B------:R-:W-:Y:S02]  /*7ca0*/  IADD3.X R11, R193, R21, R22, P0, !PT ;  /* 0x00000015c10b7210 */ /* 0x000fe400007fe416 */
[----:B------:R-:W-:-:S04]  /*7cb0*/  LEA R24, P0, R20, c[0x0][0x1c8], 0x1 ;  /* 0x0000720014187a11 */ /* 0x000fc800078008ff */
[----:B------:R-:W-:Y:S01]  /*7cc0*/  LEA.HI.X R11, R20, c[0x0][0x1cc], R11, 0x1, P0 ;  /* 0x00007300140b7a11 */ /* 0x000fe200000f0c0b */
[----:B------:R-:W-:Y:S01]  /*7cd0*/  SHFL.IDX PT, R22, R24, RZ, 0x181f ;  /* 0x00181fff18167589 */ /* 0x000fe200000e0000 */
[----:B------:R-:W-:-:S03]  /*7ce0*/  ISETP.GT.AND P0, PT, R44, 0x20, PT ;  /* 0x000000202c00780c */ /* 0x000fc60003f04270 */
[----:B------:R-:W1:Y:S04]  /*7cf0*/  SHFL.IDX PT, R23, R11, RZ, 0x181f ;  /* 0x00181fff0b177589 */ /* 0x000e6800000e0000 */
[----:B------:R2:W-:Y:S04]  /*7d00*/  SHFL.IDX PT, R20, R24, 0x1, 0x181f ;  /* 0x00381f0018147f89 */ /* 0x0005e800000e0000 */
[----:B------:R3:W4:Y:S02]  /*7d10*/  SHFL.IDX PT, R21, R11, 0x1, 0x181f ;  /* 0x00381f000b157f89 */ /* 0x00072400000e0000 */
[----:B------:R-:W-:-:S02]  /*7d20*/  @P0 IMAD.SHL.U32 R13, R17, 0x2, RZ ;  /* 0x00000002110d0824 */ /* 0x000fc400078e00ff */
[----:B-1----:R-:W-:-:S04]  /*7d30*/  @P1 IMAD.WIDE R14, R204, 0x2, R22 ;  /* 0x00000002cc0e1825 */ /* 0x002fc800078e0216 */
[----:B--2---:R-:W-:-:S04]  /*7d40*/  @P1 IMAD.WIDE R24, R200, 0x2, R22 ;  /* 0x00000002c8181825 */ /* 0x004fc800078e0216 */
[----:B---3--:R-:W-:Y:S02]  /*7d50*/  @P1 IMAD.SHL.U32 R11, R17, 0x2, RZ ;  /* 0x00000002110b1824 */ /* 0x008fe400078e00ff */
[----:B------:R-:W-:-:S03]  /*7d60*/  @P1 IMAD.WIDE R28, R199, 0x2, R22 ;  /* 0x00000002c71c1825 */ /* 0x000fc600078e0216 */
[----:B------:R1:W-:Y:S01]  /*7d70*/  @P1 LDGSTS.E.BYPASS.LTC128B.128 [R11+0x6100], [R14.64], !P6 ;  /* 0x061000000e0b1fae */ /* 0x0003e2000f101d46 */
[----:B----4-:R-:W-:-:S03]  /*7d80*/  @P0 IMAD.WIDE R26, R204, 0x2, R20 ;  /* 0x00000002cc1a0825 */ /* 0x010fc600078e0214 */
[----:B------:R2:W-:Y:S01]  /*7d90*/  @P1 LDGSTS.E.BYPASS.LTC128B.128 [R11+0x8100], [R24.64], !P3 ;  /* 0x08100000180b1fae */ /* 0x0005e2000d901d46 */
[----:B------:R-:W-:-:S03]  /*7da0*/  @P0 IMAD.WIDE R22, R200, 0x2, R20 ;  /* 0x00000002c8160825 */ /* 0x000fc600078e0214 */
[----:B------:R3:W-:Y:S01]  /*7db0*/  @P1 LDGSTS.E.BYPASS.LTC128B.128 [R11+0xa100], [R28.64], !P5 ;  /* 0x0a1000001c0b1fae */ /* 0x0007e2000e901d46 */
[----:B------:R-:W-:-:S03]  /*7dc0*/  @P0 IMAD.WIDE R20, R199, 0x2, R20 ;  /* 0x00000002c7140825 */ /* 0x000fc600078e0214 */
[----:B------:R2:W-:Y:S04]  /*7dd0*/  @P0 LDGSTS.E.BYPASS.LTC128B.128 [R13+0x7100], [R26.64], !P6 ;  /* 0x071000001a0d0fae */ /* 0x0005e8000f101d46 */
[----:B------:R2:W-:Y:S04]  /*7de0*/  @P0 LDGSTS.E.BYPASS.LTC128B.128 [R13+0x9100], [R22.64], !P3 ;  /* 0x09100000160d0fae */ /* 0x0005e8000d901d46 */
[----:B------:R2:W-:Y:S01]  /*7df0*/  @P0 LDGSTS.E.BYPASS.LTC128B.128 [R13+0xb100], [R20.64], !P5 ;  /* 0x0b100000140d0fae */ /* 0x0005e2000e901d46 */
[----:B------:R-:W-:Y:S02]  /*7e00*/  LOP3.LUT P0, RZ, R3, 0x2, RZ, 0xc0, !PT ;  /* 0x0000000203ff7812 */ /* 0x000fe4000780c0ff */
[----:B------:R-:W-:Y:S01]  /*7e10*/  LOP3.LUT R3, R8, R9, RZ, 0xfc, !PT ;  /* 0x0000000908037212 */ /* 0x000fe200078efcff */
[----:B------:R-:W0:Y:S01]  /*7e20*/  LDGDEPBAR ;  /* 0x00000000000079af */ /* 0x000e220000000000 */
[----:B-1----:R-:W-:-:S02]  /*7e30*/  IMAD.SHL.U32 R15, R6, 0x8, RZ ;  /* 0x00000008060f7824 */ /* 0x002fc400078e00ff */
[----:B------:R-:W-:-:S03]  /*7e40*/  IMAD.MOV.U32 R6, RZ, RZ, 0x10 ;  /* 0x00000010ff067424 */ /* 0x000fc600078e00ff */
[----:B------:R-:W-:Y:S02]  /*7e50*/  LOP3.LUT R15, R10, 0x8, R15, 0xf8, !PT ;  /* 0x000000080a0f7812 */ /* 0x000fe400078ef80f */
[----:B------:R-:W-:Y:S02]  /*7e60*/  SHF.R.U32.HI R10, RZ, 0x3, R10 ;  /* 0x00000003ff0a7819 */ /* 0x000fe4000001160a */
[----:B------:R-:W-:Y:S02]  /*7e70*/  SEL R6, R6, 0xfffffff0, !P0 ;  /* 0xfffffff006067807 */ /* 0x000fe40004000000 */
[----:B------:R-:W-:Y:S02]  /*7e80*/  LOP3.LUT R10, R15, R10, RZ, 0x3c, !PT ;  /* 0x0000000a0f0a7212 */ /* 0x000fe400078e3cff */
[----:B---3--:R-:W-:-:S03]  /*7e90*/  MOV R28, 0x7ec0 ;  /* 0x00007ec0001c7802 */ /* 0x008fc60000000f00 */
[----:B------:R-:W-:Y:S02]  /*7ea0*/  IMAD R7, R7, 0x200, R10 ;  /* 0x0000020007077824 */ /* 0x000fe400078e020a */
[----:B--2---:R-:W-:Y:S05]  /*7eb0*/  CALL.REL.NOINC `($_ZN7cutlass13device_kernelIN5flash19enable_sm80_to_sm89INS1_16FlashAttnFwdSm80INS1_25CollectiveMainloopFwdSm80ILi8ELi1ELb0EN4cute5tupleIJNS5_1CILi128EEENS7_ILi64EEENS7_ILi192EEEEEELi192ENS_10bfloat16_tEfNS_4arch4Sm80ELb0ELb1ELb0ELb1ELb1ELb1ELb1ELb0EEENS1_21CollectiveEpilogueFwdINS6_IJS8_SA_S9_EEENS6_IJNS7_ILi1EEESI_SI_EEESC_SE_Li256ELb1ELb1ELb0ELb0EEENS1_19SingleTileSchedulerILb1ELb0ELb1ELi128EEEEEEEEEvNT_6ParamsE$_ZZN5flash25CollectiveMainloopFwdSm80ILi8ELi1ELb0EN4cute5tupleIJNS1_1CILi128EEENS3_ILi64EEENS3_ILi192EEEEEELi192EN7cutlass10bfloat16_tEfNS8_4arch4Sm80ELb0ELb1ELb0ELb1ELb1ELb1ELb1ELb0EE3mmaINS_16FlashAttnFwdSm80ISC_NS_21CollectiveEpilogueFwdINS2_IJS4_S6_S5_EEENS2_IJNS3_ILi1EEESH_SH_EEES9_SB_Li256ELb1ELb1ELb0ELb0EEENS_19SingleTileSchedulerILb1ELb0ELb1ELi128EEEE13SharedStorageENS1_6TensorINS1_11ArrayEngineIfLm96EEENS1_6LayoutINS2_IJNS2_IJNS3_ILi2EEESS_EEESH_NS3_ILi24EEEEEENS2_IJNS2_IJSH_SS_EEENS3_ILi0EEENS3_ILi4EEEEEEEEEENS_7SoftmaxILi2ELi0EEEEEbRKNSC_6ParamsERT0_RT1_iRKNS_16SeqlenInfoQKNewKILb1ELb1EEENS2_IJiiiiEEERT_ENKUlvE_clEv) ;  /* 0x0001198000007944 */ /* 0x004fea0003c00000 */
[----:B------:R-:W-:Y:S05]  /*7ec0*/  BSYNC B2 ;  /* 0x0000000000027941 */ /* 0x000fea0003800000 */
.L_x_2071:
[----:B------:R2:W5:Y:S01]  /*7ed0*/  LDL R81, [R1] ;  /* 0x0000000001517983 */ /* 0x0005620000100800 */
[----:B------:R-:W-:-:S04]  /*7ee0*/  DEPBAR.LE SB0, 0x0 ;  /* 0x000080000000791a */ /* 0x000fc80000000000 */
[----:B------:R2:W5:Y:S01]  /*7ef0*/  LDL R198, [R1+0x10] ;  /* 0x0000100001c67983 */ /* 0x0005620000100800 */
[----:B------:R-:W-:Y:S01]  /*7f00*/  WARPSYNC 0xffffffff ;  /* 0xffffffff00007948 */ /* 0x000fe20003800000 */
[----:B------:R-:W-:Y:S01]  /*7f10*/  SHF.L.U32 R187, R5, 0x1, RZ ;  /* 0x0000000105bb7819 */ /* 0x000fe200000006ff */
[----:B------:R-:W-:Y:S01]  /*7f20*/  IMAD R5, R19, c[0x0][0x208], RZ ;  /* 0x0000820013057a24 */ /* 0x000fe200078e02ff */
[----:B------:R-:W-:Y:S01]  /*7f30*/  BAR.SYNC.DEFER_BLOCKING 0x0 ;  /* 0x0000000000007b1d */ /* 0x000fe20000010000 */
[----:B-1----:R-:W-:Y:S01]  /*7f40*/  IMAD.WIDE.U32 R8, R202, c[0x0][0x208], RZ ;  /* 0x00008200ca087a25 */ /* 0x002fe200078e00ff */
[----:B------:R-:W-:-:S03]  /*7f50*/  SHF.L.U32 R186, R7, 0x1, RZ ;  /* 0x0000000107ba7819 */ /* 0x000fc600000006ff */
[----:B------:R-:W-:Y:S01]  /*7f60*/  IMAD R5, R202, c[0x0][0x20c], R5 ;  /* 0x00008300ca057a24 */ /* 0x000fe200078e0205 */
[----:B------:R-:W-:Y:S01]  /*7f70*/  LEA R7, R6, R186, 0x1 ;  /* 0x000000ba06077211 */ /* 0x000fe200078e08ff */
[----:B------:R-:W-:Y:S02]  /*7f80*/  IMAD R18, R18, c[0x0][0x218], RZ ;  /* 0x0000860012127a24 */ /* 0x000fe400078e02ff */
[----:B------:R-:W-:Y:S01]  /*7f90*/  IMAD R182, R4, 0x2, R187 ;  /* 0x0000000204b67824 */ /* 0x000fe200078e02bb */
[----:B------:R-:W-:Y:S01]  /*7fa0*/  IADD3 R9, R9, R5, RZ ;  /* 0x0000000509097210 */ /* 0x000fe20007ffe0ff */
[----:B------:R-:W-:Y:S01]  /*7fb0*/  IMAD R11, R201, c[0x0][0x21c], R18 ;  /* 0x00008700c90b7a24 */ /* 0x000fe200078e0212 */
[----:B------:R-:W-:-:S03]  /*7fc0*/  IADD3 R5, R186, 0x6100, RZ ;  /* 0x00006100ba057810 */ /* 0x000fc60007ffe0ff */
[----:B------:R-:W-:-:S04]  /*7fd0*/  IMAD.WIDE.U32 R238, R201, c[0x0][0x218], R8 ;  /* 0x00008600c9ee7a25 */ /* 0x000fc800078e0008 */
[----:B------:R-:W-:Y:S01]  /*7fe0*/  IMAD R185, R6, 0x2, R5 ;  /* 0x0000000206b97824 */ /* 0x000fe200078e0205 */
[----:B------:R-:W-:Y:S01]  /*7ff0*/  IADD3 R9, P1, R208, R238, RZ ;  /* 0x000000eed0097210 */ /* 0x000fe20007f3e0ff */
[----:B------:R-:W1:Y:S03]  /*8000*/  LDSM.16.M88.4 R28, [R7+0x6100] ;  /* 0x00610000071c783b */ /* 0x000e660000000200 */
[----:B------:R-:W-:Y:S01]  /*8010*/  IADD3.X R238, R188, R239, R11, P1, !PT ;  /* 0x000000efbcee7210 */ /* 0x000fe20000ffe40b */
[----:B------:R-:W3:Y:S04]  /*8020*/  LDSM.16.M88.4 R20, [R7+0x6900] ;  /* 0x006900000714783b */ /* 0x000ee80000000200 */
[----:B------:R-:W4:Y:S04]  /*8030*/  LDSM.16.M88.4 R12, [R7+0x7100] ;  /* 0x00710000070c783b */ /* 0x000f280000000200 */
[----:B------:R2:W1:Y:S04]  /*8040*/  LDSM.16.M88.4 R56, [R7+0x7900] ;  /* 0x007900000738783b */ /* 0x0004680000000200 */
[----:B------:R1:W1:Y:S04]  /*8050*/  LDSM.16.M88.4 R60, [R187+0xc100] ;  /* 0x00c10000bb3c783b */ /* 0x0002680000000200 */
[----:B------:R1:W1:Y:S04]  /*8060*/  LDSM.16.M88.4 R36, [R186+0x6100] ;  /* 0x00610000ba24783b */ /* 0x0002680000000200 */
[----:B------:R1:W1:Y:S04]  /*8070*/  LDSM.16.M88.4 R68, [R186+0x6900] ;  /* 0x00690000ba44783b */ /* 0x0002680000000200 */
[----:B------:R1:W1:Y:S04]  /*8080*/  LDSM.16.M88.4 R64, [R186+0x7100] ;  /* 0x00710000ba40783b */ /* 0x0002680000000200 */
[----:B------:R1:W1:Y:S01]  /*8090*/  LDSM.16.M88.4 R32, [R186+0x7900] ;  /* 0x00790000ba20783b */ /* 0x0002620000000200 */
[----:B--2---:R-:W-:-:S03]  /*80a0*/  LEA R7, P0, R9, c[0x0][0x1f8], 0x1 ;  /* 0x00007e0009077a11 */ /* 0x004fc600078008ff */
[----:B------:R2:W1:Y:S01]  /*80b0*/  LDSM.16.M88.4 R76, [R182+0xc100] ;  /* 0x00c10000b64c783b */ /* 0x0004620000000200 */
[----:B------:R-:W-:Y:S01]  /*80c0*/  LEA.HI.X R238, R9, c[0x0][0x1fc], R238, 0x1, P0 ;  /* 0x00007f0009ee7a11 */ /* 0x000fe200000f0cee */
[----:B------:R-:W-:Y:S06]  /*80d0*/  BRA.DIV ~URZ, `(.L_x_2072) ;  /* 0x0000fb027f007947 */ /* 0x000fec000b800000 */
[----:B------:R2:W4:Y:S02]  /*80e0*/  SHFL.IDX PT, R240, R238, RZ, 0x181f ;  /* 0x00181fffeef07589 */ /* 0x00052400000e0000 */
.L_x_2181:
[----:B------:R-:W2:Y:S01]  /*80f0*/  SHFL.IDX PT, R9, R7, RZ, 0x181f ;  /* 0x00181fff07097589 */ /* 0x000ea200000e0000 */
[C---:B------:R-:W-:Y:S01]  /*8100*/  IMAD.WIDE R10, R204.reuse, 0x2, RZ ;  /* 0x00000002cc0a7825 */ /* 0x040fe200078e02ff */
[----:B------:R-:W-:Y:S01]  /*8110*/  ISETP.GE.AND P3, PT, R204, c[0x0][0x1d4], PT ;  /* 0x00007500cc007a0c */ /* 0x000fe20003f66270 */
[C---:B-1----:R-:W-:Y:S01]  /*8120*/  HMMA.16816.F32.BF16 R40, R60.reuse, R36, RZ ;  /* 0x000000243c28723c */ /* 0x042fe200000418ff */
[----:B------:R-:W1:Y:S01]  /*8130*/  SHFL.IDX PT, R6, R7, 0x1, 0x181f ;  /* 0x00381f0007067f89 */ /* 0x000e6200000e0000 */
[----:B------:R-:W-:Y:S01]  /*8140*/  IMAD.WIDE R50, R200, 0x2, RZ ;  /* 0x00000002c8327825 */ /* 0x000fe200078e02ff */
[----:B------:R-:W-:Y:S01]  /*8150*/  ISETP.GE.AND P2, PT, R223, c[0x0][0x1d4], PT ;  /* 0x00007500df007a0c */ /* 0x000fe20003f46270 */
[----:B------:R-:W-:Y:S01]  /*8160*/  BSSY B0, `(.L_x_2073) ;  /* 0x0000103000007945 */ /* 0x000fe20003800000 */
[----:B------:R-:W4:Y:S01]  /*8170*/  SHFL.IDX PT, R5, R238, 0x1, 0x181f ;  /* 0x00381f00ee057f89 */ /* 0x000f2200000e0000 */
[----:B------:R-:W-:Y:S01]  /*8180*/  ISETP.LT.OR P1, PT, R44, 0x1, P3 ;  /* 0x000000012c00780c */ /* 0x000fe20001f21670 */
[----:B------:R-:W-:Y:S01]  /*8190*/  IMAD.SHL.U32 R205, R17, 0x2, RZ ;  /* 0x0000000211cd7824 */ /* 0x000fe200078e00ff */
[----:B------:R-:W-:Y:S01]  /*81a0*/  HMMA.16816.F32.BF16 R36, R60, R38, RZ ;  /* 0x000000263c24723c */ /* 0x000fe200000418ff */
[----:B------:R-:W-:Y:S01]  /*81b0*/  IMAD.WIDE R46, R199, 0x2, RZ ;  /* 0x00000002c72e7825 */ /* 0x000fe200078e02ff */
[----:B------:R-:W-:-:S02]  /*81c0*/  SHF.R.S32.HI R207, RZ, 0x1f, R204 ;  /* 0x0000001fffcf7819 */ /* 0x000fc400000114cc */
[----:B------:R-:W-:Y:S01]  /*81d0*/  IADD3 R222, R205, 0x100, RZ ;  /* 0x00000100cdde7810 */ /* 0x000fe20007ffe0ff */
[----:B------:R-:W-:Y:S02]  /*81e0*/  IMAD R180, R0, 0x2, R186 ;  /* 0x0000000200b47824 */ /* 0x000fe400078e02ba */
[C---:B------:R-:W-:Y:S02]  /*81f0*/  IMAD R181, R2.reuse, 0x2, R187 ;  /* 0x0000000202b57824 */ /* 0x040fe400078e02bb */
[----:B------:R-:W-:Y:S02]  /*8200*/  IMAD R179, R2, 0x2, R182 ;  /* 0x0000000202b37824 */ /* 0x000fe400078e02b6 */
[----:B------:R-:W-:Y:S01]  /*8210*/  IMAD R184, R0, 0x2, R185 ;  /* 0x0000000200b87824 */ /* 0x000fe200078e02b9 */
[----:B--2---:R-:W-:-:S05]  /*8220*/  IADD3 R18, P0, R9, R10, RZ ;  /* 0x0000000a09127210 */ /* 0x004fca0007f1e0ff */
[----:B----4-:R-:W-:Y:S01]  /*8230*/  IMAD.X R19, R11, 0x1, R240, P0 ;  /* 0x000000010b137824 */ /* 0x010fe200000e06f0 */
[----:B------:R-:W-:-:S04]  /*8240*/  IADD3 R24, P0, R9, R50, RZ ;  /* 0x0000003209187210 */ /* 0x000fc80007f1e0ff */
[----:B------:R2:W-:Y:S01]  /*8250*/  LDGSTS.E.BYPASS.LTC128B.128 [R205+0x100], [R18.64], !P1 ;  /* 0x0010000012cd7fae */ /* 0x0005e2000c901d46 */
[----:B------:R-:W-:Y:S01]  /*8260*/  IMAD.X R25, R51, 0x1, R240, P0 ;  /* 0x0000000133197824 */ /* 0x000fe200000e06f0 */
[----:B------:R-:W-:Y:S02]  /*8270*/  ISETP.LT.OR P0, PT, R44, 0x1, P2 ;  /* 0x000000012c00780c */ /* 0x000fe40001701670 */
[----:B------:R-:W-:Y:S02]  /*8280*/  ISETP.GE.AND P1, PT, R16, c[0x0][0x1d4], PT ;  /* 0x0000750010007a0c */ /* 0x000fe40003f26270 */
[----:B------:R-:W-:-:S09]  /*8290*/  ISETP.LT.OR P2, PT, R44, 0x21, P2 ;  /* 0x000000212c00780c */ /* 0x000fd20001741670 */
[----:B------:R4:W-:Y:S01]  /*82a0*/  LDGSTS.E.BYPASS.LTC128B.128 [R205+0x2100], [R24.64], !P0 ;  /* 0x0210000018cd7fae */ /* 0x0009e2000c101d46 */
[----:B-1----:R-:W-:-:S05]  /*82b0*/  IADD3 R48, P0, R10, R6, RZ ;  /* 0x000000060a307210 */ /* 0x002fca0007f1e0ff */
[----:B------:R-:W-:Y:S01]  /*82c0*/  IMAD.X R49, R11, 0x1, R5, P0 ;  /* 0x000000010b317824 */ /* 0x000fe200000e0605 */
[----:B------:R-:W-:Y:S02]  /*82d0*/  IADD3 R52, P0, R9, R46, RZ ;  /* 0x0000002e09347210 */ /* 0x000fe40007f1e0ff */
[C---:B------:R-:W-:Y:S03]  /*82e0*/  HMMA.16816.F32.BF16 R8, R60.reuse, R32, RZ ;  /* 0x000000203c08723c */ /* 0x040fe600000418ff */
[----:B------:R-:W-:Y:S01]  /*82f0*/  IMAD.X R53, R47, 0x1, R240, P0 ;  /* 0x000000012f357824 */ /* 0x000fe200000e06f0 */
[C---:B------:R-:W-:Y:S02]  /*8300*/  ISETP.LT.OR P0, PT, R44.reuse, 0x1, P1 ;  /* 0x000000012c00780c */ /* 0x040fe40000f01670 */
[C---:B------:R-:W-:Y:S02]  /*8310*/  ISETP.LT.OR P1, PT, R44.reuse, 0x21, P1 ;  /* 0x000000212c00780c */ /* 0x040fe40000f21670 */
[C---:B--2---:R-:W-:Y:S08]  /*8320*/  HMMA.16816.F32.BF16 R16, R60.reuse, R64, RZ ;  /* 0x000000403c10723c */ /* 0x044ff000000418ff */
[----:B------:R-:W-:Y:S01]  /*8330*/  HMMA.16816.F32.BF16 R64, R60, R66, RZ ;  /* 0x000000423c40723c */ /* 0x000fe200000418ff */
[----:B------:R1:W-:Y:S01]  /*8340*/  LDGSTS.E.BYPASS.LTC128B.128 [R205+0x4100], [R52.64], !P0 ;  /* 0x0410000034cd7fae */ /* 0x0003e2000c101d46 */
[----:B------:R-:W-:-:S06]  /*8350*/  ISETP.LT.OR P0, PT, R44, 0x21, P3 ;  /* 0x000000212c00780c */ /* 0x000fcc0001f01670 */
[C---:B----4-:R-:W-:Y:S07]  /*8360*/  HMMA.16816.F32.BF16 R24, R60.reuse, R68, RZ ;  /* 0x000000443c18723c */ /* 0x050fee00000418ff */
[----:B------:R2:W-:Y:S01]  /*8370*/  LDGSTS.E.BYPASS.LTC128B.128 [R205+0x1100], [R48.64], !P0 ;  /* 0x0110000030cd7fae */ /* 0x0005e2000c101d46 */
[-C--:B------:R-:W-:Y:S01]  /*8380*/  IADD3 R72, P0, R50, R6.reuse, RZ ;  /* 0x0000000632487210 */ /* 0x080fe20007f1e0ff */
[----:B------:R-:W-:Y:S04]  /*8390*/  HMMA.16816.F32.BF16 R68, R60, R70, RZ ;  /* 0x000000463c44723c */ /* 0x000fe800000418ff */
[----:B------:R-:W-:Y:S01]  /*83a0*/  IMAD.X R73, R51, 0x1, R5, P0 ;  /* 0x0000000133497824 */ /* 0x000fe200000e0605 */
[----:B------:R-:W-:-:S03]  /*83b0*/  IADD3 R6, P0, R46, R6, RZ ;  /* 0x000000062e067210 */ /* 0x000fc60007f1e0ff */
[----:B------:R-:W-:Y:S01]  /*83c0*/  HMMA.16816.F32.BF16 R60, R60, R34, RZ ;  /* 0x000000223c3c723c */ /* 0x000fe200000418ff */
[----:B------:R4:W-:Y:S01]  /*83d0*/  LDGSTS.E.BYPASS.LTC128B.128 [R205+0x3100], [R72.64], !P2 ;  /* 0x0310000048cd7fae */ /* 0x0009e2000d101d46 */
[----:B------:R-:W-:Y:S01]  /*83e0*/  IMAD.X R7, R47, 0x1, R5, P0 ;  /* 0x000000012f077824 */ /* 0x000fe200000e0605 */
[----:B------:R-:W-:-:S04]  /*83f0*/  ISETP.GT.AND P0, PT, R82, R195, PT ;  /* 0x000000c35200720c */ /* 0x000fc80003f04270 */
[----:B------:R3:W-:Y:S01]  /*8400*/  LDGSTS.E.BYPASS.LTC128B.128 [R205+0x5100], [R6.64], !P1 ;  /* 0x0510000006cd7fae */ /* 0x0007e2000c901d46 */
[C---:B------:R-:W-:Y:S03]  /*8410*/  HMMA.16816.F32.BF16 R32, R76.reuse, R28, R40 ;  /* 0x0000001c4c20723c */ /* 0x040fe60000041828 */
[----:B-1----:R-:W-:Y:S04]  /*8420*/  LDSM.16.M88.4 R52, [R181+0xc100] ;  /* 0x00c10000b534783b */ /* 0x002fe80000000200 */
[----:B------:R-:W-:Y:S01]  /*8430*/  LDSM.16.M88.4 R44, [R180+0x6900] ;  /* 0x00690000b42c783b */ /* 0x000fe20000000200 */
[C---:B------:R-:W-:Y:S03]  /*8440*/  HMMA.16816.F32.BF16 R28, R76.reuse, R30, R36 ;  /* 0x0000001e4c1c723c */ /* 0x040fe60000041824 */
[----:B--2---:R-:W1:Y:S04]  /*8450*/  LDSM.16.M88.4 R48, [R180+0x6100] ;  /* 0x00610000b430783b */ /* 0x004e680000000200 */
[----:B------:R-:W2:Y:S01]  /*8460*/  LDSM.16.M88.4 R40, [R180+0x7100] ;  /* 0x00710000b428783b */ /* 0x000ea20000000200 */
[C---:B---3--:R-:W-:Y:S03]  /*8470*/  HMMA.16816.F32.BF16 R24, R76.reuse, R20, R24 ;  /* 0x000000144c18723c */ /* 0x048fe60000041818 */
[----:B------:R-:W3:Y:S04]  /*8480*/  LDSM.16.M88.4 R36, [R180+0x7900] ;  /* 0x00790000b424783b */ /* 0x000ee80000000200 */
[----:B----4-:R-:W-:Y:S01]  /*8490*/  LDSM.16.M88.4 R72, [R179+0xc100] ;  /* 0x00c10000b348783b */ /* 0x010fe20000000200 */
[C---:B------:R-:W-:Y:S03]  /*84a0*/  HMMA.16816.F32.BF16 R16, R76.reuse, R12, R16 ;  /* 0x0000000c4c10723c */ /* 0x040fe60000041810 */
[----:B------:R-:W0:Y:S05]  /*84b0*/  LDGDEPBAR ;  /* 0x00000000000079af */ /* 0x000e2a0000000000 */
[C---:B------:R-:W-:Y:S01]  /*84c0*/  HMMA.16816.F32.BF16 R20, R76.reuse, R22, R68 ;  /* 0x000000164c14723c */ /* 0x040fe20000041844 */
[----:B------:R-:W4:Y:S07]  /*84d0*/  LDSM.16.M88.4 R68, [R184] ;  /* 0x00000000b844783b */ /* 0x000f2e0000000200 */
[C---:B------:R-:W-:Y:S01]  /*84e0*/  HMMA.16816.F32.BF16 R12, R76.reuse, R14, R64 ;  /* 0x0000000e4c0c723c */ /* 0x040fe20000041840 */
[----:B------:R-:W2:Y:S07]  /*84f0*/  LDSM.16.M88.4 R64, [R184+0x800] ;  /* 0x00080000b840783b */ /* 0x000eae0000000200 */
[C---:B------:R-:W-:Y:S08]  /*8500*/  HMMA.16816.F32.BF16 R8, R76.reuse, R56, R8 ;  /* 0x000000384c08723c */ /* 0x040ff00000041808 */
[----:B------:R-:W-:Y:S01]  /*8510*/  HMMA.16816.F32.BF16 R76, R76, R58, R60 ;  /* 0x0000003a4c4c723c */ /* 0x000fe2000004183c */
[----:B------:R-:W3:Y:S04]  /*8520*/  LDSM.16.M88.4 R60, [R184+0x1000] ;  /* 0x00100000b83c783b */ /* 0x000ee80000000200 */
        /* <DEDUP_REMOVED lines=12> */
[----:B------:R-:W1:Y:S04]  /*85f0*/  LDSM.16.M88.4 R52, [R187+0x10100] ;  /* 0x01010000bb34783b */ /* 0x000e680000000200 */
[----:B------:R-:W2:Y:S03]  /*8600*/  LDSM.16.M88.4 R36, [R186+0x9900] ;  /* 0x00990000ba24783b */ /* 0x000ea60000000200 */
[C---:B----4-:R-:W-:Y:S08]  /*8610*/  HMMA.16816.F32.BF16 R32, R72.reuse, R68, R32 ;  /* 0x000000444820723c */ /* 0x050ff00000041820 */
        /* <DEDUP_REMOVED lines=108> */
[----:B------:R-:W-:Y:S01]  /*8ce0*/  @!UPT UIADD3 URZ, URZ, URZ, URZ ;  /* 0x0000003f3f3ff290 */ /* 0x000fe2000fffe03f */
[----:B------:R-:W-:Y:S11]  /*8cf0*/  @!P0 BRA `(.L_x_2074) ;  /* 0x0000049000008947 */ /* 0x000ff60003800000 */
[----:B------:R-:W-:Y:S01]  /*8d00*/  IMAD.MOV.U32 R0, RZ, RZ, c[0x0][0x2b8] ;  /* 0x0000ae00ff007624 */ /* 0x000fe200078e00ff */
        /* <DEDUP_REMOVED lines=29> */
.L_x_2182:
[----:B------:R-:W-:Y:S05]  /*8ee0*/  BRA.DIV ~URZ, `(.L_x_2076) ;  /* 0x0000edd27f007947 */ /* 0x000fea000b800000 */
[----:B------:R-:W3:Y:S01]  /*8ef0*/  SHFL.IDX PT, R38, R0, RZ, 0x181f ;  /* 0x00181fff00267589 */ /* 0x000ee200000e0000 */
[----:B------:R-:W-:Y:S01]  /*8f00*/  IMAD.SHL.U32 R7, R204, 0x2, RZ ;  /* 0x00000002cc077824 */ /* 0x000fe200078e00ff */
[----:B------:R-:W-:Y:S01]  /*8f10*/  ISETP.GE.AND P3, PT, R223, c[0x0][0x1d4], PT ;  /* 0x00007500df007a0c */ /* 0x000fe20003f66270 */
[----:B------:R-:W-:Y:S01]  /*8f20*/  IMAD.SHL.U32 R37, R200, 0x2, RZ ;  /* 0x00000002c8257824 */ /* 0x000fe200078e00ff */
[----:B------:R-:W-:Y:S01]  /*8f30*/  SHF.L.U64.HI R5, R204, 0x1, R207 ;  /* 0x00000001cc057819 */ /* 0x000fe200000102cf */
[C---:B------:R-:W-:Y:S01]  /*8f40*/  IMAD.SHL.U32 R39, R199.reuse, 0x2, RZ ;  /* 0x00000002c7277824 */ /* 0x040fe200078e00ff */
[----:B------:R-:W-:Y:S01]  /*8f50*/  SHF.L.U64.HI R6, R200, 0x1, R197 ;  /* 0x00000001c8067819 */ /* 0x000fe200000102c5 */
[----:B-1----:R-:W1:Y:S01]  /*8f60*/  SHFL.IDX PT, R41, R41, 0x1, 0x181f ;  /* 0x00381f0029297f89 */ /* 0x002e6200000e0000 */
[----:B------:R-:W-:Y:S02]  /*8f70*/  SHF.L.U64.HI R36, R199, 0x1, R196 ;  /* 0x00000001c7247819 */ /* 0x000fe400000102c4 */
[----:B------:R-:W-:Y:S01]  /*8f80*/  SEL R40, RZ, 0x10, P6 ;  /* 0x00000010ff287807 */ /* 0x000fe20003000000 */
[----:B------:R4:W2:Y:S01]  /*8f90*/  SHFL.IDX PT, R240, R0, 0x1, 0x181f ;  /* 0x00381f0000f07f89 */ /* 0x0008a200000e0000 */
[----:B---3--:R-:W-:-:S02]  /*8fa0*/  IADD3 R46, P2, R38, R7, RZ ;  /* 0x00000007262e7210 */ /* 0x008fc40007f5e0ff */
[C---:B------:R-:W-:Y:S02]  /*8fb0*/  IADD3 R44, P1, R38.reuse, R37, RZ ;  /* 0x00000025262c7210 */ /* 0x040fe40007f3e0ff */
[----:B------:R-:W-:Y:S01]  /*8fc0*/  IADD3 R42, P0, R38, R39, RZ ;  /* 0x00000027262a7210 */ /* 0x000fe20007f1e0ff */
[C---:B--2---:R-:W-:Y:S01]  /*8fd0*/  IMAD.X R47, R43.reuse, 0x1, R5, P2 ;  /* 0x000000012b2f7824 */ /* 0x044fe200010e0605 */
[----:B------:R-:W-:Y:S01]  /*8fe0*/  SEL R38, RZ, 0x10, P3 ;  /* 0x00000010ff267807 */ /* 0x000fe20001800000 */
[C---:B------:R-:W-:Y:S02]  /*8ff0*/  IMAD.X R45, R43.reuse, 0x1, R6, P1 ;  /* 0x000000012b2d7824 */ /* 0x040fe400008e0606 */
[----:B------:R-:W-:Y:S01]  /*9000*/  IMAD.X R43, R43, 0x1, R36, P0 ;  /* 0x000000012b2b7824 */ /* 0x000fe200000e0624 */
[----:B------:R4:W-:Y:S04]  /*9010*/  LDGSTS.E.BYPASS.LTC128B.128 [R205+0x6100], [R46.64], !P6 ;  /* 0x061000002ecd7fae */ /* 0x0009e8000f101d46 */
[----:B------:R4:W-:Y:S04]  /*9020*/  LDGSTS.E.BYPASS.LTC128B.128 [R205+0x8100], [R44.64], !P3 ;  /* 0x081000002ccd7fae */ /* 0x0009e8000d901d46 */
[----:B------:R4:W-:Y:S02]  /*9030*/  LDGSTS.E.BYPASS.LTC128B.128 [R205+0xa100], [R42.64], !P5 ;  /* 0x0a1000002acd7fae */ /* 0x0009e4000e901d46 */
.L_x_2183:
[----:B-1--4-:R-:W-:Y:S02]  /*9040*/  IADD3 R42, -R40, 0x10, RZ ;  /* 0x00000010282a7810 */ /* 0x012fe40007ffe1ff */
        /* <DEDUP_REMOVED lines=20> */
.L_x_2074:
[----:B------:R-:W-:Y:S05]  /*9190*/  BSYNC B0 ;  /* 0x0000000000007941 */ /* 0x000fea0003800000 */
.L_x_2073:
[----:B------:R-:W2:Y:S01]  /*91a0*/  LDL R0, [R1+0x4] ;  /* 0x0000040001007983 */ /* 0x000ea20000100800 */
        /* <DEDUP_REMOVED lines=19> */
[----:B------:R-:W-:Y:S01]  /*92e0*/  IMAD.IADD R36, R7, 0x1, -R36 ;  /* 0x0000000107247824 */ /* 0x000fe200078e0a24 */
[----:B------:R-:W-:Y:S01]  /*92f0*/  IADD3 R7, R189, 0x1, -R80 ;  /* 0x00000001bd077810 */ /* 0x000fe20007ffe850 */
[----:B------:R-:W-:Y:S01]  /*9300*/  IMAD.IADD R37, R6, 0x1, -R37 ;  /* 0x0000000106257824 */ /* 0x000fe200078e0a25 */
[----:B------:R-:W-:Y:S01]  /*9310*/  SHF.R.S32.HI R221, RZ, 0x2, R5 ;  /* 0x00000002ffdd7819 */ /* 0x000fe20000011405 */
[----:B------:R-:W-:Y:S01]  /*9320*/  IMAD.SHL.U32 R219, R36, 0x10, RZ ;  /* 0x0000001024db7824 */ /* 0x000fe200078e00ff */
[----:B------:R-:W-:Y:S01]  /*9330*/  LOP3.LUT R6, R5, 0x7ffffffc, RZ, 0xc0, !PT ;  /* 0x7ffffffc05067812 */ /* 0x000fe200078ec0ff */
[----:B------:R-:W-:-:S04]  /*9340*/  IMAD.SHL.U32 R218, R37, 0x8, RZ ;  /* 0x0000000825da7824 */ /* 0x000fc800078e00ff */
[----:B------:R-:W-:-:S04]  /*9350*/  IMAD.IADD R6, R81, 0x1, -R6 ;  /* 0x0000000151067824 */ /* 0x000fc800078e0a06 */
[----:B------:R-:W-:-:S05]  /*9360*/  IMAD.SHL.U32 R220, R6, 0x2, RZ ;  /* 0x0000000206dc7824 */ /* 0x000fca00078e00ff */
[----:B------:R-:W-:Y:S02]  /*9370*/  IADD3 R7, -R198, R7, -R220 ;  /* 0x00000007c6077210 */ /* 0x000fe40007ffe9dc */
[----:B------:R-:W-:Y:S02]  /*9380*/  IADD3 R6, -R220, R189, -R80 ;  /* 0x000000bddc067210 */ /* 0x000fe40007ffe950 */
[----:B------:R-:W-:Y:S01]  /*9390*/  IADD3 R5, R7, c[0x0][0x328], RZ ;  /* 0x0000ca0007057a10 */ /* 0x000fe20007ffe0ff */
[----:B--2---:R-:W-:-:S05]  /*93a0*/  IMAD R0, R0, 0x80, R221 ;  /* 0x0000008000007824 */ /* 0x004fca00078e02dd */
[----:B------:R-:W-:-:S05]  /*93b0*/  IADD3 R238, R218, R0, R219 ;  /* 0x00000000daee7210 */ /* 0x000fca0007ffe0db */
[----:B------:R-:W-:-:S05]  /*93c0*/  @P0 IMAD.HI.U32 R0, R238, c[0x0][0x2c8], RZ ;  /* 0x0000b200ee000a27 */ /* 0x000fca00078e00ff */
[----:B------:R-:W-:Y:S01]  /*93d0*/  @P0 SHF.R.U32.HI R238, RZ, c[0x0][0x2cc], R0 ;  /* 0x0000b300ffee0a19 */ /* 0x000fe20000011600 */
[----:B------:R-:W-:Y:S01]  /*93e0*/  IMAD.IADD R0, R7, 0x1, R216 ;  /* 0x0000000107007824 */ /* 0x000fe200078e02d8 */
[----:B------:R-:W-:Y:S05]  /*93f0*/  BRA.DIV ~URZ, `(.L_x_2077) ;  /* 0x0000eb527f007947 */ /* 0x000fea000b800000 */
[----:B-1----:R1:W2:Y:S02]  /*9400*/  SHFL.IDX PT, R240, R238, RZ, 0x1c1f ;  /* 0x001c1fffeef07589 */ /* 0x0022a400000e0000 */
.L_x_2184:
[----:B------:R-:W-:Y:S01]  /*9410*/  IMAD.MOV.U32 R37, RZ, RZ, 0x1 ;  /* 0x00000001ff257424 */ /* 0x000fe200078e00ff */
[----:B--2---:R-:W-:Y:S01]  /*9420*/  IADD3 R39, R5, R240, RZ ;  /* 0x000000f005277210 */ /* 0x004fe20007ffe0ff */
[----:B------:R-:W-:-:S03]  /*9430*/  IMAD.IADD R7, R0, 0x1, R240 ;  /* 0x0000000100077824 */ /* 0x000fc600078e02f0 */
[----:B------:R-:W-:Y:S02]  /*9440*/  ISETP.LE.AND P1, PT, R37, c[0x0][0x32c], PT ;  /* 0x0000cb0025007a0c */ /* 0x000fe40003f23270 */
[----:B------:R-:W-:-:S11]  /*9450*/  IMNMX R36, R6, R39, PT ;  /* 0x0000002706247217 */ /* 0x000fd60003800200 */
[----:B------:R-:W-:Y:S05]  /*9460*/  @!P1 BRA `(.L_x_2078) ;  /* 0x0000013000009947 */ /* 0x000fea0003800000 */
[----:B------:R-:W-:Y:S01]  /*9470*/  IADD3 R39, -R198, R189, R240 ;  /* 0x000000bdc6277210 */ /* 0x000fe20007ffe1f0 */
        /* <DEDUP_REMOVED lines=9> */
.L_x_2080:
[----:B------:R-:W-:-:S13]  /*9510*/  ISETP.NE.AND P0, PT, R37, c[0x0][0x32c], PT ;  /* 0x0000cb0025007a0c */ /* 0x000fda0003f05270 */
[----:B------:R-:W-:-:S05]  /*9520*/  @P0 IMAD.HI.U32 R37, R39, c[0x0][0x330], RZ ;  /* 0x0000cc0027250a27 */ /* 0x000fca00078e00ff */
[----:B------:R-:W-:Y:S02]  /*9530*/  @P0 SHF.R.U32.HI R39, RZ, c[0x0][0x334], R37 ;  /* 0x0000cd00ff270a19 */ /* 0x000fe40000011625 */
.L_x_2081:
[----:B------:R-:W-:Y:S05]  /*9540*/  BSYNC B0 ;  /* 0x0000000000007941 */ /* 0x000fea0003800000 */
.L_x_2079:
[----:B------:R-:W-:-:S04]  /*9550*/  IMAD R39, R39, c[0x0][0x32c], -R80 ;  /* 0x0000cb0027277a24 */ /* 0x000fc800078e0a50 */
[----:B------:R-:W-:-:S05]  /*9560*/  IMAD.IADD R38, R39, 0x1, -R220 ;  /* 0x0000000127267824 */ /* 0x000fca00078e0adc */
[----:B------:R-:W-:Y:S02]  /*9570*/  IADD3 R37, R38, c[0x0][0x32c], RZ ;  /* 0x0000cb0026257a10 */ /* 0x000fe40007ffe0ff */
[----:B------:R-:W-:Y:S02]  /*9580*/  IMNMX R7, R7, R38, !PT ;  /* 0x0000002607077217 */ /* 0x000fe40007800200 */
[----:B------:R-:W-:Y:S02]  /*9590*/  IMNMX R36, R36, R37, PT ;  /* 0x0000002524247217 */ /* 0x000fe40003800200 */
.L_x_2078:
[----:B------:R-:W-:-:S04]  /*95a0*/  ISETP.GT.AND P2, PT, R160, RZ, PT ;  /* 0x000000ffa000720c */ /* 0x000fc80003f44270 */
        /* <DEDUP_REMOVED lines=49> */
[----:B------:R2:W3:Y:S02]  /*98c0*/  SHFL.IDX PT, R240, R238, 0x1, 0x1c1f ;  /* 0x003c1f00eef07f89 */ /* 0x0004e400000e0000 */
.L_x_2185:
[----:B---3--:R-:W-:Y:S01]  /*98d0*/  IMAD.IADD R5, R5, 0x1, R240 ;  /* 0x0000000105057824 */ /* 0x008fe200078e02f0 */
[----:B------:R-:W-:-:S04]  /*98e0*/  IADD3 R0, R0, R240, RZ ;  /* 0x000000f000007210 */ /* 0x000fc80007ffe0ff */
[----:B------:R-:W-:Y:S01]  /*98f0*/  IMNMX R6, R6, R5, PT ;  /* 0x0000000506067217 */ /* 0x000fe20003800200 */
[----:B------:R-:W-:Y:S05]  /*9900*/  @!P1 BRA `(.L_x_2083) ;  /* 0x0000015000009947 */ /* 0x000fea0003800000 */
[----:B------:R-:W-:Y:S01]  /*9910*/  IADD3 R7, -R198, R189, R240 ;  /* 0x000000bdc6077210 */ /* 0x000fe20007ffe1f0 */
        /* <DEDUP_REMOVED lines=10> */
.L_x_2085:
[----:B------:R-:W-:-:S04]  /*99c0*/  MOV R5, 0x1 ;  /* 0x0000000100057802 */ /* 0x000fc80000000f00 */
[----:B------:R-:W-:-:S13]  /*99d0*/  ISETP.NE.AND P0, PT, R5, c[0x0][0x32c], PT ;  /* 0x0000cb0005007a0c */ /* 0x000fda0003f05270 */
[----:B------:R-:W-:-:S05]  /*99e0*/  @P0 IMAD.HI.U32 R5, R7, c[0x0][0x330], RZ ;  /* 0x0000cc0007050a27 */ /* 0x000fca00078e00ff */
[----:B------:R-:W-:Y:S02]  /*99f0*/  @P0 SHF.R.U32.HI R7, RZ, c[0x0][0x334], R5 ;  /* 0x0000cd00ff070a19 */ /* 0x000fe40000011605 */
.L_x_2086:
[----:B------:R-:W-:Y:S05]  /*9a00*/  BSYNC B0 ;  /* 0x0000000000007941 */ /* 0x000fea0003800000 */
.L_x_2084:
[----:B------:R-:W-:-:S04]  /*9a10*/  IMAD R7, R7, c[0x0][0x32c], -R80 ;  /* 0x0000cb0007077a24 */ /* 0x000fc800078e0a50 */
[----:B------:R-:W-:-:S05]  /*9a20*/  IMAD.IADD R7, R7, 0x1, -R220 ;  /* 0x0000000107077824 */ /* 0x000fca00078e0adc */
[----:B------:R-:W-:Y:S02]  /*9a30*/  IADD3 R5, R7, c[0x0][0x32c], RZ ;  /* 0x0000cb0007057a10 */ /* 0x000fe40007ffe0ff */
[----:B------:R-:W-:Y:S02]  /*9a40*/  IMNMX R0, R0, R7, !PT ;  /* 0x0000000700007217 */ /* 0x000fe40007800200 */
[----:B------:R-:W-:Y:S02]  /*9a50*/  IMNMX R6, R6, R5, PT ;  /* 0x0000000506067217 */ /* 0x000fe40003800200 */
.L_x_2083:
[C---:B------:R-:W-:Y:S01]  /*9a60*/  ISETP.GT.AND P0, PT, R0.reuse, 0x1, P2 ;  /* 0x000000010000780c */ /* 0x040fe20001704270 */
[----:B------:R-:W-:Y:S01]  /*9a70*/  IMAD.MOV.U32 R215, RZ, RZ, 0x1f ;  /* 0x0000001fffd77424 */ /* 0x000fe200078e00ff */
[----:B------:R-:W-:Y:S01]  /*9a80*/  ISETP.GT.AND P1, PT, R0, 0x8, P2 ;  /* 0x000000080000780c */ /* 0x000fe20001724270 */
[----:B------:R-:W-:Y:S01]  /*9a90*/  IMAD.MOV.U32 R214, RZ, RZ, -0x1 ;  /* 0xffffffffffd67424 */ /* 0x000fe200078e00ff */
        /* <DEDUP_REMOVED lines=9> */
[----:B------:R-:W-:Y:S02]  /*9b30*/  FMNMX.FTZ R7, R32, R33, !PT ;  /* 0x0000002120077209 */ /* 0x000fe40007810000 */
[----:B------:R-:W-:Y:S02]  /*9b40*/  ISETP.LT.OR P1, PT, R6, 0x12, P0 ;  /* 0x000000120600780c */ /* 0x000fe40000721670 */
[C---:B------:R-:W-:Y:S02]  /*9b50*/  ISETP.GT.AND P0, PT, R0.reuse, 0x18, P2 ;  /* 0x000000180000780c */ /* 0x040fe40001704270 */
[----:B------:R-:W-:Y:S02]  /*9b60*/  FSEL R27, R27, -INF , !P1 ;  /* 0xff8000001b1b7808 */ /* 0x000fe40004800000 */
[----:B------:R-:W-:-:S02]  /*9b70*/  ISETP.GT.AND P1, PT, R0, RZ, P2 ;  /* 0x000000ff0000720c */ /* 0x000fc40001724270 */
[C---:B------:R-:W-:Y:S02]  /*9b80*/  ISETP.LT.OR P0, PT, R6.reuse, 0x19, P0 ;  /* 0x000000190600780c */ /* 0x040fe40000701670 */
[C---:B------:R-:W-:Y:S02]  /*9b90*/  ISETP.LT.OR P1, PT, R6.reuse, 0x1, P1 ;  /* 0x000000010600780c */ /* 0x040fe40000f21670 */
[----:B------:R-:W-:Y:S02]  /*9ba0*/  ISETP.LT.OR P3, PT, R6, 0x11, P3 ;  /* 0x000000110600780c */ /* 0x000fe40001f61670 */
[----:B------:R-:W-:Y:S02]  /*9bb0*/  FSEL R34, R34, -INF , !P1 ;  /* 0xff80000022227808 */ /* 0x000fe40004800000 */
[----:B------:R-:W-:Y:S02]  /*9bc0*/  FMNMX.FTZ R38, R28, R7, !PT ;  /* 0x000000071c267209 */ /* 0x000fe40007810000 */
[----:B------:R-:W-:-:S02]  /*9bd0*/  FMNMX.FTZ R5, R34, R35, !PT ;  /* 0x0000002322057209 */ /* 0x000fc40007810000 */
[----:B------:R-:W-:Y:S02]  /*9be0*/  FSEL R22, R22, -INF , !P0 ;  /* 0xff80000016167808 */ /* 0x000fe40004000000 */
[----:B------:R-:W-:Y:S02]  /*9bf0*/  FMNMX.FTZ R36, R30, R5, !PT ;  /* 0x000000051e247209 */ /* 0x000fe40007810000 */
[----:B------:R-:W-:Y:S02]  /*9c00*/  ISETP.GT.AND P0, PT, R0, 0x19, P2 ;  /* 0x000000190000780c */ /* 0x000fe40001704270 */
[----:B------:R-:W-:Y:S02]  /*9c10*/  FSEL R26, R26, -INF , !P3 ;  /* 0xff8000001a1a7808 */ /* 0x000fe40005800000 */
[----:B------:R-:W-:Y:S02]  /*9c20*/  FMNMX.FTZ R7, R29, R38, !PT ;  /* 0x000000261d077209 */ /* 0x000fe40007810000 */
[----:B------:R-:W-:-:S02]  /*9c30*/  FMNMX.FTZ R5, R31, R36, !PT ;  /* 0x000000241f057209 */ /* 0x000fc40007810000 */
[----:B------:R-:W-:Y:S02]  /*9c40*/  ISETP.LT.OR P0, PT, R6, 0x1a, P0 ;  /* 0x0000001a0600780c */ /* 0x000fe40000701670 */
[----:B------:R-:W-:Y:S02]  /*9c50*/  FMNMX.FTZ R38, R24, R7, !PT ;  /* 0x0000000718267209 */ /* 0x000fe40007810000 */
[----:B------:R-:W-:Y:S02]  /*9c60*/  FMNMX.FTZ R36, R26, R5, !PT ;  /* 0x000000051a247209 */ /* 0x000fe40007810000 */
[----:B------:R-:W-:Y:S02]  /*9c70*/  FSEL R23, R23, -INF , !P0 ;  /* 0xff80000017177808 */ /* 0x000fe40004000000 */
[C---:B------:R-:W-:Y:S02]  /*9c80*/  ISETP.GT.AND P1, PT, R0.reuse, 0x20, P2 ;  /* 0x000000200000780c */ /* 0x040fe40001724270 */
[----:B------:R-:W-:-:S02]  /*9c90*/  ISETP.GT.AND P0, PT, R0, 0x21, P2 ;  /* 0x000000210000780c */ /* 0x000fc40001704270 */
[----:B------:R-:W-:Y:S02]  /*9ca0*/  FMNMX.FTZ R7, R25, R38, !PT ;  /* 0x0000002619077209 */ /* 0x000fe40007810000 */
[----:B------:R-:W-:Y:S02]  /*9cb0*/  FMNMX.FTZ R5, R27, R36, !PT ;  /* 0x000000241b057209 */ /* 0x000fe40007810000 */
[C---:B------:R-:W-:Y:S02]  /*9cc0*/  ISETP.LT.OR P1, PT, R6.reuse, 0x21, P1 ;  /* 0x000000210600780c */ /* 0x040fe40000f21670 */
[----:B------:R-:W-:Y:S02]  /*9cd0*/  ISETP.LT.OR P0, PT, R6, 0x22, P0 ;  /* 0x000000220600780c */ /* 0x000fe40000701670 */
[----:B------:R-:W-:Y:S02]  /*9ce0*/  FMNMX.FTZ R38, R20, R7, !PT ;  /* 0x0000000714267209 */ /* 0x000fe40007810000 */
[----:B------:R-:W-:-:S02]  /*9cf0*/  FMNMX.FTZ R36, R22, R5, !PT ;  /* 0x0000000516247209 */ /* 0x000fc40007810000 */
[----:B------:R-:W-:Y:S02]  /*9d00*/  FSEL R18, R18, -INF , !P1 ;  /* 0xff80000012127808 */ /* 0x000fe40004800000 */
[----:B------:R-:W-:Y:S02]  /*9d10*/  FSEL R19, R19, -INF , !P0 ;  /* 0xff80000013137808 */ /* 0x000fe40004000000 */
[C---:B------:R-:W-:Y:S02]  /*9d20*/  ISETP.GT.AND P1, PT, R0.reuse, 0x28, P2 ;  /* 0x000000280000780c */ /* 0x040fe40001724270 */
[----:B------:R-:W-:Y:S02]  /*9d30*/  FMNMX.FTZ R7, R21, R38, !PT ;  /* 0x0000002615077209 */ /* 0x000fe40007810000 */
[----:B------:R-:W-:Y:S02]  /*9d40*/  FMNMX.FTZ R5, R23, R36, !PT ;  /* 0x0000002417057209 */ /* 0x000fe40007810000 */
[----:B------:R-:W-:-:S02]  /*9d50*/  ISETP.GT.AND P0, PT, R0, 0x29, P2 ;  /* 0x000000290000780c */ /* 0x000fc40001704270 */
[----:B------:R-:W-:Y:S02]  /*9d60*/  ISETP.LT.OR P3, PT, R6, 0x29, P1 ;  /* 0x000000290600780c */ /* 0x000fe40000f61670 */
[----:B------:R-:W-:Y:S02]  /*9d70*/  FMNMX.FTZ R38, R16, R7, !PT ;  /* 0x0000000710267209 */ /* 0x000fe40007810000 */
[----:B------:R-:W-:Y:S02]  /*9d80*/  FMNMX.FTZ R36, R18, R5, !PT ;  /* 0x0000000512247209 */ /* 0x000fe40007810000 */
[----:B------:R-:W-:Y:S02]  /*9d90*/  ISETP.LT.OR P1, PT, R6, 0x2a, P0 ;  /* 0x0000002a0600780c */ /* 0x000fe40000721670 */
[----:B------:R-:W-:Y:S02]  /*9da0*/  ISETP.GT.AND P0, PT, R0, 0x30, P2 ;  /* 0x000000300000780c */ /* 0x000fe40001704270 */
[----:B------:R-:W-:-:S02]  /*9db0*/  FSEL R14, R14, -INF , !P3 ;  /* 0xff8000000e0e7808 */ /* 0x000fc40005800000 */
[----:B------:R-:W-:Y:S02]  /*9dc0*/  FMNMX.FTZ R7, R17, R38, !PT ;  /* 0x0000002611077209 */ /* 0x000fe40007810000 */
[----:B------:R-:W-:Y:S02]  /*9dd0*/  FMNMX.FTZ R5, R19, R36, !PT ;  /* 0x0000002413057209 */ /* 0x000fe40007810000 */
[----:B------:R-:W-:Y:S02]  /*9de0*/  FSEL R15, R15, -INF , !P1 ;  /* 0xff8000000f0f7808 */ /* 0x000fe40004800000 */
[----:B------:R-:W-:Y:S02]  /*9df0*/  ISETP.LT.OR P1, PT, R6, 0x31, P0 ;  /* 0x000000310600780c */ /* 0x000fe40000721670 */
[----:B------:R-:W-:Y:S02]  /*9e00*/  ISETP.GT.AND P0, PT, R0, 0x31, P2 ;  /* 0x000000310000780c */ /* 0x000fe40001704270 */
[----:B------:R-:W-:-:S02]  /*9e10*/  FMNMX.FTZ R36, R12, R7, !PT ;  /* 0x000000070c247209 */ /* 0x000fc40007810000 */
[----:B------:R-:W-:Y:S02]  /*9e20*/  FMNMX.FTZ R38, R14, R5, !PT ;  /* 0x000000050e267209 */ /* 0x000fe40007810000 */
[----:B------:R-:W-:Y:S02]  /*9e30*/  FSEL R10, R10, -INF , !P1 ;  /* 0xff8000000a0a7808 */ /* 0x000fe40004800000 */
[----:B------:R-:W-:Y:S02]  /*9e40*/  ISETP.LT.OR P1, PT, R6, 0x32, P0 ;  /* 0x000000320600780c */ /* 0x000fe40000721670 */
[----:B------:R-:W-:Y:S02]  /*9e50*/  ISETP.GT.AND P3, PT, R0, 0x38, P2 ;  /* 0x000000380000780c */ /* 0x000fe40001764270 */
[----:B------:R-:W-:Y:S02]  /*9e60*/  FMNMX.FTZ R5, R13, R36, !PT ;  /* 0x000000240d057209 */ /* 0x000fe40007810000 */
[----:B------:R-:W-:-:S02]  /*9e70*/  FMNMX.FTZ R7, R15, R38, !PT ;  /* 0x000000260f077209 */ /* 0x000fc40007810000 */
[----:B------:R-:W-:Y:S02]  /*9e80*/  ISETP.GT.AND P0, PT, R0, 0x39, P2 ;  /* 0x000000390000780c */ /* 0x000fe40001704270 */
[----:B------:R-:W-:Y:S02]  /*9e90*/  FSEL R11, R11, -INF , !P1 ;  /* 0xff8000000b0b7808 */ /* 0x000fe40004800000 */
        /* <DEDUP_REMOVED lines=13> */
[----:B------:R3:W4:Y:S02]  /*9f70*/  SHFL.BFLY PT, R154, R135, 0x2, 0x1f ;  /* 0x0c401f00879a7f89 */ /* 0x00072400000e0000 */
.L_x_2186:
[----:B----4-:R-:W-:Y:S01]  /*9f80*/  FMNMX.FTZ R5, R135, R154, !PT ;  /* 0x0000009a87057209 */ /* 0x010fe20007810000 */
[----:B------:R-:W-:Y:S05]  /*9f90*/  BRA.DIV ~URZ, `(.L_x_2088) ;  /* 0x0000e0b27f007947 */ /* 0x000fea000b800000 */
[----:B------:R-:W4:Y:S04]  /*9fa0*/  SHFL.BFLY PT, R6, R7, 0x2, 0x1f ;  /* 0x0c401f0007067f89 */ /* 0x000f2800000e0000 */
[----:B------:R-:W5:Y:S01]  /*9fb0*/  SHFL.BFLY PT, R0, R5, 0x1, 0x1f ;  /* 0x0c201f0005007f89 */ /* 0x000f6200000e0000 */
[----:B---34-:R-:W-:Y:S02]  /*9fc0*/  FMNMX.FTZ R135, R7, R6, !PT ;  /* 0x0000000607877209 */ /* 0x018fe40007810000 */
[----:B-----5:R-:W-:-:S03]  /*9fd0*/  FMNMX.FTZ R0, R5, R0, !PT ;  /* 0x0000000005007209 */ /* 0x020fc60007810000 */
[----:B------:R3:W4:Y:S04]  /*9fe0*/  SHFL.BFLY PT, R154, R135, 0x1, 0x1f ;  /* 0x0c201f00879a7f89 */ /* 0x00072800000e0000 */
.L_x_2187:
[C---:B------:R-:W-:Y:S01]  /*9ff0*/  FMUL.FTZ R5, R0.reuse, c[0x0][0x2d0] ;  /* 0x0000b40000057a20 */ /* 0x040fe20000410000 */
[----:B------:R-:W-:Y:S01]  /*a000*/  FSETP.NEU.FTZ.AND P0, PT, R0, -INF , PT ;  /* 0xff8000000000780b */ /* 0x000fe20003f1d000 */
[----:B------:R-:W-:Y:S01]  /*a010*/  WARPSYNC 0xffffffff ;  /* 0xffffffff00007948 */ /* 0x000fe20003800000 */
[----:B----4-:R-:W-:Y:S02]  /*a020*/  FMNMX.FTZ R132, R154, R135, !PT ;  /* 0x000000879a847209 */ /* 0x010fe40007810000 */
[----:B------:R-:W-:Y:S02]  /*a030*/  FSEL R5, R5, RZ, P0 ;  /* 0x000000ff05057208 */ /* 0x000fe40000000000 */
[----:B------:R-:W-:Y:S02]  /*a040*/  FSETP.NEU.FTZ.AND P0, PT, R132, -INF , PT ;  /* 0xff8000008400780b */ /* 0x000fe40003f1d000 */
[----:B------:R-:W-:Y:S01]  /*a050*/  SHF.L.U32 R183, R3, 0x1, RZ ;  /* 0x0000000103b77819 */ /* 0x000fe200000006ff */
[----:B------:R-:W-:-:S02]  /*a060*/  FFMA.FTZ R146, R12, c[0x0][0x2d0], -R5 ;  /* 0x0000b4000c927a23 */ /* 0x000fc40000010805 */
[----:B------:R-:W-:Y:S02]  /*a070*/  FMUL.FTZ R12, R132, c[0x0][0x2d0] ;  /* 0x0000b400840c7a20 */ /* 0x000fe40000410000 */
[--C-:B------:R-:W-:Y:S02]  /*a080*/  FFMA.FTZ R6, R32, c[0x0][0x2d0], -R5.reuse ;  /* 0x0000b40020067a23 */ /* 0x100fe40000010805 */
[--C-:B------:R-:W-:Y:S01]  /*a090*/  FFMA.FTZ R33, R33, c[0x0][0x2d0], -R5.reuse ;  /* 0x0000b40021217a23 */ /* 0x100fe20000010805 */
[----:B------:R-:W-:Y:S01]  /*a0a0*/  FSEL R12, R12, RZ, P0 ;  /* 0x000000ff0c0c7208 */ /* 0x000fe20000000000 */
[--C-:B------:R-:W-:Y:S01]  /*a0b0*/  FFMA.FTZ R7, R28, c[0x0][0x2d0], -R5.reuse ;  /* 0x0000b4001c077a23 */ /* 0x100fe20000010805 */
[----:B------:R-:W-:Y:S01]  /*a0c0*/  MUFU.EX2 R146, R146 ;  /* 0x0000009200927308 */ /* 0x000fe20000000800 */
[--C-:B------:R-:W-:Y:S02]  /*a0d0*/  FFMA.FTZ R28, R29, c[0x0][0x2d0], -R5.reuse ;  /* 0x0000b4001d1c7a23 */ /* 0x100fe40000010805 */
[----:B------:R-:W-:-:S02]  /*a0e0*/  FFMA.FTZ R140, R24, c[0x0][0x2d0], -R5 ;  /* 0x0000b400188c7a23 */ /* 0x000fc40000010805 */
[--C-:B------:R-:W-:Y:S02]  /*a0f0*/  FFMA.FTZ R25, R25, c[0x0][0x2d0], -R5.reuse ;  /* 0x0000b40019197a23 */ /* 0x100fe40000010805 */
[--C-:B------:R-:W-:Y:S01]  /*a100*/  FFMA.FTZ R142, R20, c[0x0][0x2d0], -R5.reuse ;  /* 0x0000b400148e7a23 */ /* 0x100fe20000010805 */
[----:B------:R-:W-:Y:S01]  /*a110*/  MUFU.EX2 R6, R6 ;  /* 0x0000000600067308 */ /* 0x000fe20000000800 */
[--C-:B------:R-:W-:Y:S02]  /*a120*/  FFMA.FTZ R21, R21, c[0x0][0x2d0], -R5.reuse ;  /* 0x0000b40015157a23 */ /* 0x100fe40000010805 */
[--C-:B------:R-:W-:Y:S02]  /*a130*/  FFMA.FTZ R144, R16, c[0x0][0x2d0], -R5.reuse ;  /* 0x0000b40010907a23 */ /* 0x100fe40000010805 */
[--C-:B------:R-:W-:Y:S02]  /*a140*/  FFMA.FTZ R17, R17, c[0x0][0x2d0], -R5.reuse ;  /* 0x0000b40011117a23 */ /* 0x100fe40000010805 */
[--C-:B------:R-:W-:Y:S01]  /*a150*/  FFMA.FTZ R13, R13, c[0x0][0x2d0], -R5.reuse ;  /* 0x0000b4000d0d7a23 */ /* 0x100fe20000010805 */
[----:B------:R-:W4:Y:S01]  /*a160*/  MUFU.EX2 R33, R33 ;  /* 0x0000002100217308 */ /* 0x000f220000000800 */
[----:B------:R-:W-:-:S02]  /*a170*/  FFMA.FTZ R96, R8, c[0x0][0x2d0], -R5 ;  /* 0x0000b40008607a23 */ /* 0x000fc40000010805 */
[--C-:B------:R-:W-:Y:S02]  /*a180*/  FFMA.FTZ R9, R9, c[0x0][0x2d0], -R5.reuse ;  /* 0x0000b40009097a23 */ /* 0x100fe40000010805 */
[--C-:B------:R-:W-:Y:S02]  /*a190*/  FFMA.FTZ R98, R76, c[0x0][0x2d0], -R5.reuse ;  /* 0x0000b4004c627a23 */ /* 0x100fe40000010805 */
[----:B------:R-:W-:Y:S01]  /*a1a0*/  FFMA.FTZ R29, R77, c[0x0][0x2d0], -R5 ;  /* 0x0000b4004d1d7a23 */ /* 0x000fe20000010805 */
[----:B------:R-:W5:Y:S01]  /*a1b0*/  MUFU.EX2 R7, R7 ;  /* 0x0000000700077308 */ /* 0x000f620000000800 */
[--C-:B------:R-:W-:Y:S02]  /*a1c0*/  FFMA.FTZ R5, R34, c[0x0][0x2d0], -R12.reuse ;  /* 0x0000b40022057a23 */ /* 0x100fe4000001080c */
[--C-:B------:R-:W-:Y:S02]  /*a1d0*/  FFMA.FTZ R16, R35, c[0x0][0x2d0], -R12.reuse ;  /* 0x0000b40023107a23 */ /* 0x100fe4000001080c */
[----:B------:R-:W-:-:S02]  /*a1e0*/  FFMA.FTZ R8, R30, c[0x0][0x2d0], -R12 ;  /* 0x0000b4001e087a23 */ /* 0x000fc4000001080c */
[--C-:B------:R-:W-:Y:S01]  /*a1f0*/  FFMA.FTZ R31, R31, c[0x0][0x2d0], -R12.reuse ;  /* 0x0000b4001f1f7a23 */ /* 0x100fe2000001080c */
[----:B------:R-:W1:Y:S01]  /*a200*/  MUFU.EX2 R28, R28 ;  /* 0x0000001c001c7308 */ /* 0x000e620000000800 */
[--C-:B------:R-:W-:Y:S02]  /*a210*/  FFMA.FTZ R141, R26, c[0x0][0x2d0], -R12.reuse ;  /* 0x0000b4001a8d7a23 */ /* 0x100fe4000001080c */
[----:B----4-:R-:W-:Y:S02]  /*a220*/  FADD.FTZ R24, R6, R33 ;  /* 0x0000002106187221 */ /* 0x010fe40000010000 */
[--C-:B------:R-:W-:Y:S02]  /*a230*/  FFMA.FTZ R143, R22, c[0x0][0x2d0], -R12.reuse ;  /* 0x0000b400168f7a23 */ /* 0x100fe4000001080c */
[--C-:B------:R-:W-:Y:S01]  /*a240*/  FFMA.FTZ R20, R27, c[0x0][0x2d0], -R12.reuse ;  /* 0x0000b4001b147a23 */ /* 0x100fe2000001080c */
[----:B------:R-:W-:Y:S01]  /*a250*/  MUFU.EX2 R5, R5 ;  /* 0x0000000500057308 */ /* 0x000fe20000000800 */
[----:B------:R-:W-:-:S02]  /*a260*/  FFMA.FTZ R22, R23, c[0x0][0x2d0], -R12 ;  /* 0x0000b40017167a23 */ /* 0x000fc4000001080c */
[----:B-----5:R-:W-:Y:S02]  /*a270*/  FADD.FTZ R23, R7, R24 ;  /* 0x0000001807177221 */ /* 0x020fe40000010000 */
[--C-:B------:R-:W-:Y:S02]  /*a280*/  FFMA.FTZ R145, R18, c[0x0][0x2d0], -R12.reuse ;  /* 0x0000b40012917a23 */ /* 0x100fe4000001080c */
[--C-:B------:R-:W-:Y:S01]  /*a290*/  FFMA.FTZ R18, R19, c[0x0][0x2d0], -R12.reuse ;  /* 0x0000b40013127a23 */ /* 0x100fe2000001080c */
[----:B------:R-:W4:Y:S01]  /*a2a0*/  MUFU.EX2 R16, R16 ;  /* 0x0000001000107308 */ /* 0x000f220000000800 */
[----:B-1----:R-:W-:Y:S02]  /*a2b0*/  FADD.FTZ R23, R28, R23 ;  /* 0x000000171c177221 */ /* 0x002fe40000010000 */
[--C-:B------:R-:W-:Y:S02]  /*a2c0*/  FFMA.FTZ R147, R14, c[0x0][0x2d0], -R12.reuse ;  /* 0x0000b4000e937a23 */ /* 0x100fe4000001080c */
[----:B------:R-:W-:-:S02]  /*a2d0*/  FFMA.FTZ R24, R15, c[0x0][0x2d0], -R12 ;  /* 0x0000b4000f187a23 */ /* 0x000fc4000001080c */
[--C-:B------:R-:W-:Y:S01]  /*a2e0*/  FFMA.FTZ R97, R10, c[0x0][0x2d0], -R12.reuse ;  /* 0x0000b4000a617a23 */ /* 0x100fe2000001080c */
[----:B------:R-:W1:Y:S01]  /*a2f0*/  MUFU.EX2 R140, R140 ;  /* 0x0000008c008c7308 */ /* 0x000e620000000800 */
[--C-:B------:R-:W-:Y:S02]  /*a300*/  FFMA.FTZ R10, R11, c[0x0][0x2d0], -R12.reuse ;  /* 0x0000b4000b0a7a23 */ /* 0x100fe4000001080c */
[--C-:B------:R-:W-:Y:S02]  /*a310*/  FFMA.FTZ R99, R78, c[0x0][0x2d0], -R12.reuse ;  /* 0x0000b4004e637a23 */ /* 0x100fe4000001080c */
[----:B------:R-:W-:Y:S01]  /*a320*/  FFMA.FTZ R79, R79, c[0x0][0x2d0], -R12 ;  /* 0x0000b4004f4f7a23 */ /* 0x000fe2000001080c */
[----:B------:R-:W-:Y:S02]  /*a330*/  F2FP.BF16.PACK_AB R12, R33, R6 ;  /* 0x00000006210c723e */ /* 0x000fe400000010ff */
[----:B------:R-:W5:Y:S01]  /*a340*/  MUFU.EX2 R8, R8 ;  /* 0x0000000800087308 */ /* 0x000f620000000800 */
[----:B----4-:R-:W-:-:S07]  /*a350*/  FADD.FTZ R19, R5, R16 ;  /* 0x0000001005137221 */ /* 0x010fce0000010000 */
[----:B------:R-:W4:Y:S01]  /*a360*/  MUFU.EX2 R25, R25 ;  /* 0x0000001900197308 */ /* 0x000f220000000800 */
[----:B-1----:R-:W-:-:S07]  /*a370*/  FADD.FTZ R14, R140, R23 ;  /* 0x000000178c0e7221 */ /* 0x002fce0000010000 */
[----:B------:R-:W1:Y:S01]  /*a380*/  MUFU.EX2 R31, R31 ;  /* 0x0000001f001f7308 */ /* 0x000e620000000800 */
[----:B-----5:R-:W-:-:S07]  /*a390*/  FADD.FTZ R26, R8, R19 ;  /* 0x00000013081a7221 */ /* 0x020fce0000010000 */
[----:B------:R-:W5:Y:S01]  /*a3a0*/  MUFU.EX2 R142, R142 ;  /* 0x0000008e008e7308 */ /* 0x000f620000000800 */
[C---:B----4-:R-:W-:Y:S01]  /*a3b0*/  FADD.FTZ R15, R25.reuse, R14 ;  /* 0x0000000e190f7221 */ /* 0x050fe20000010000 */
[----:B------:R-:W-:-:S06]  /*a3c0*/  F2FP.BF16.PACK_AB R140, R25, R140 ;  /* 0x0000008c198c723e */ /* 0x000fcc00000010ff */
[----:B------:R-:W4:Y:S01]  /*a3d0*/  MUFU.EX2 R141, R141 ;  /* 0x0000008d008d7308 */ /* 0x000f220000000800 */
[----:B-1----:R-:W-:-:S07]  /*a3e0*/  FADD.FTZ R26, R31, R26 ;  /* 0x0000001a1f1a7221 */ /* 0x002fce0000010000 */
[----:B------:R-:W1:Y:S01]  /*a3f0*/  MUFU.EX2 R21, R21 ;  /* 0x0000001500157308 */ /* 0x000e620000000800 */
[----:B-----5:R-:W-:-:S07]  /*a400*/  FADD.FTZ R14, R142, R15 ;  /* 0x0000000f8e0e7221 */ /* 0x020fce0000010000 */
[----:B------:R-:W5:Y:S01]  /*a410*/  MUFU.EX2 R20, R20 ;  /* 0x0000001400147308 */ /* 0x000f620000000800 */
[----:B----4-:R-:W-:-:S07]  /*a420*/  FADD.FTZ R19, R141, R26 ;  /* 0x0000001a8d137221 */ /* 0x010fce0000010000 */
[----:B------:R-:W4:Y:S01]  /*a430*/  MUFU.EX2 R144, R144 ;  /* 0x0000009000907308 */ /* 0x000f220000000800 */
[C---:B-1----:R-:W-:Y:S01]  /*a440*/  FADD.FTZ R15, R21.reuse, R14 ;  /* 0x0000000e150f7221 */ /* 0x042fe20000010000 */
[----:B------:R-:W-:-:S06]  /*a450*/  F2FP.BF16.PACK_AB R142, R21, R142 ;  /* 0x0000008e158e723e */ /* 0x000fcc00000010ff */
[----:B------:R-:W1:Y:S01]  /*a460*/  MUFU.EX2 R143, R143 ;  /* 0x0000008f008f7308 */ /* 0x000e620000000800 */
[C---:B-----5:R-:W-:Y:S01]  /*a470*/  FADD.FTZ R26, R20.reuse, R19 ;  /* 0x00000013141a7221 */ /* 0x060fe20000010000 */
[----:B------:R-:W-:-:S06]  /*a480*/  F2FP.BF16.PACK_AB R141, R20, R141 ;  /* 0x0000008d148d723e */ /* 0x000fcc00000010ff */
[----:B------:R-:W5:Y:S01]  /*a490*/  MUFU.EX2 R17, R17 ;  /* 0x0000001100117308 */ /* 0x000f620000000800 */
[----:B----4-:R-:W-:-:S07]  /*a4a0*/  FADD.FTZ R14, R144, R15 ;  /* 0x0000000f900e7221 */ /* 0x010fce0000010000 */
[----:B------:R-:W4:Y:S01]  /*a4b0*/  MUFU.EX2 R22, R22 ;  /* 0x0000001600167308 */ /* 0x000f220000000800 */
[----:B-1----:R-:W-:-:S07]  /*a4c0*/  FADD.FTZ R15, R143, R26 ;  /* 0x0000001a8f0f7221 */ /* 0x002fce0000010000 */
[----:B------:R-:W1:Y:S01]  /*a4d0*/  MUFU.EX2 R145, R145 ;  /* 0x0000009100917308 */ /* 0x000e620000000800 */
[C---:B-----5:R-:W-:Y:S01]  /*a4e0*/  FADD.FTZ R11, R17.reuse, R14 ;  /* 0x0000000e110b7221 */ /* 0x060fe20000010000 */
[----:B------:R-:W-:-:S03]  /*a4f0*/  F2FP.BF16.PACK_AB R144, R17, R144 ;  /* 0x000000901190723e */ /* 0x000fc600000010ff */
[----:B------:R-:W-:-:S03]  /*a500*/  FADD.FTZ R14, R146, R11 ;  /* 0x0000000b920e7221 */ /* 0x000fc60000010000 */
[----:B------:R-:W5:Y:S01]  /*a510*/  MUFU.EX2 R13, R13 ;  /* 0x0000000d000d7308 */ /* 0x000f620000000800 */
[C---:B----4-:R-:W-:Y:S01]  /*a520*/  FADD.FTZ R26, R22.reuse, R15 ;  /* 0x0000000f161a7221 */ /* 0x050fe20000010000 */
[----:B------:R-:W-:-:S06]  /*a530*/  F2FP.BF16.PACK_AB R143, R22, R143 ;  /* 0x0000008f168f723e */ /* 0x000fcc00000010ff */
[----:B------:R-:W4:Y:S01]  /*a540*/  MUFU.EX2 R18, R18 ;  /* 0x0000001200127308 */ /* 0x000f220000000800 */
[----:B-1----:R-:W-:-:S07]  /*a550*/  FADD.FTZ R11, R145, R26 ;  /* 0x0000001a910b7221 */ /* 0x002fce0000010000 */
[----:B------:R-:W1:Y:S01]  /*a560*/  MUFU.EX2 R96, R96 ;  /* 0x0000006000607308 */ /* 0x000e620000000800 */
[C---:B-----5:R-:W-:Y:S01]  /*a570*/  FADD.FTZ R15, R13.reuse, R14 ;  /* 0x0000000e0d0f7221 */ /* 0x060fe20000010000 */
[----:B------:R-:W-:Y:S02]  /*a580*/  F2FP.BF16.PACK_AB R14, R28, R7 ;  /* 0x000000071c0e723e */ /* 0x000fe400000010ff */
[----:B------:R-:W-:Y:S02]  /*a590*/  F2FP.BF16.PACK_AB R146, R13, R146 ;  /* 0x000000920d92723e */ /* 0x000fe400000010ff */
[----:B------:R-:W-:Y:S02]  /*a5a0*/  F2FP.BF16.PACK_AB R13, R16, R5 ;  /* 0x00000005100d723e */ /* 0x000fe400000010ff */
[----:B------:R-:W5:Y:S01]  /*a5b0*/  MUFU.EX2 R147, R147 ;  /* 0x0000009300937308 */ /* 0x000f620000000800 */
[C---:B----4-:R-:W-:Y:S01]  /*a5c0*/  FADD.FTZ R6, R18.reuse, R11 ;  /* 0x0000000b12067221 */ /* 0x050fe20000010000 */
[----:B------:R-:W-:-:S06]  /*a5d0*/  F2FP.BF16.PACK_AB R145, R18, R145 ;  /* 0x000000911291723e */ /* 0x000fcc00000010ff */
[----:B------:R-:W4:Y:S01]  /*a5e0*/  MUFU.EX2 R9, R9 ;  /* 0x0000000900097308 */ /* 0x000f220000000800 */
[----:B-1----:R-:W-:Y:S01]  /*a5f0*/  FADD.FTZ R26, R96, R15 ;  /* 0x0000000f601a7221 */ /* 0x002fe20000010000 */
[----:B------:R-:W-:-:S06]  /*a600*/  F2FP.BF16.PACK_AB R15, R31, R8 ;  /* 0x000000081f0f723e */ /* 0x000fcc00000010ff */
[----:B------:R-:W1:Y:S01]  /*a610*/  MUFU.EX2 R24, R24 ;  /* 0x0000001800187308 */ /* 0x000e620000000800 */
[----:B-----5:R-:W-:-:S07]  /*a620*/  FADD.FTZ R7, R147, R6 ;  /* 0x0000000693077221 */ /* 0x020fce0000010000 */
[----:B------:R-:W5:Y:S01]  /*a630*/  MUFU.EX2 R97, R97 ;  /* 0x0000006100617308 */ /* 0x000f620000000800 */
[C---:B----4-:R-:W-:Y:S01]  /*a640*/  FADD.FTZ R11, R9.reuse, R26 ;  /* 0x0000001a090b7221 */ /* 0x050fe20000010000 */
[----:B------:R-:W-:-:S06]  /*a650*/  F2FP.BF16.PACK_AB R96, R9, R96 ;  /* 0x000000600960723e */ /* 0x000fcc00000010ff */
[----:B------:R-:W4:Y:S01]  /*a660*/  MUFU.EX2 R10, R10 ;  /* 0x0000000a000a7308 */ /* 0x000f220000000800 */
[C---:B-1----:R-:W-:Y:S01]  /*a670*/  FADD.FTZ R26, R24.reuse, R7 ;  /* 0x00000007181a7221 */ /* 0x042fe20000010000 */
[----:B------:R-:W-:-:S06]  /*a680*/  F2FP.BF16.PACK_AB R147, R24, R147 ;  /* 0x000000931893723e */ /* 0x000fcc00000010ff */
        /* <DEDUP_REMOVED lines=8> */
[----:B-----5:R-:W-:Y:S02]  /*a710*/  FADD.FTZ R217, R99, R16 ;  /* 0x0000001063d97221 */ /* 0x020fe40000010000 */
[C---:B----4-:R-:W-:Y:S01]  /*a720*/  FADD.FTZ R224, R29.reuse, R224 ;  /* 0x000000e01de07221 */ /* 0x050fe20000010000 */
[----:B------:R-:W-:Y:S01]  /*a730*/  F2FP.BF16.PACK_AB R98, R29, R98 ;  /* 0x000000621d62723e */ /* 0x000fe200000010ff */
[C---:B-1----:R-:W-:Y:S01]  /*a740*/  FADD.FTZ R217, R6.reuse, R217 ;  /* 0x000000d906d97221 */ /* 0x042fe20000010000 */
[----:B------:R-:W-:Y:S02]  /*a750*/  F2FP.BF16.PACK_AB R99, R6, R99 ;  /* 0x000000630663723e */ /* 0x000fe400000010ff */
[----:B------:R-:W4:Y:S01]  /*a760*/  LDL R133, [R1+0x4] ;  /* 0x0000040001857983 */ /* 0x000f220000100800 */
[--C-:B------:R-:W-:Y:S02]  /*a770*/  IMAD R178, R4, 0x2, R183.reuse ;  /* 0x0000000204b27824 */ /* 0x100fe400078e02b7 */
[C---:B------:R-:W-:Y:S01]  /*a780*/  IMAD R177, R2.reuse, 0x2, R183 ;  /* 0x0000000202b17824 */ /* 0x040fe200078e02b7 */
[----:B------:R-:W5:Y:S04]  /*a790*/  LDL R162, [R1+0x64] ;  /* 0x0000640001a27983 */ /* 0x000f680000100800 */
[----:B------:R-:W5:Y:S04]  /*a7a0*/  LDL R3, [R1+0x58] ;  /* 0x0000580001037983 */ /* 0x000f680000100800 */
[----:B------:R-:W1:Y:S04]  /*a7b0*/  LDSM.16.MT88.4 R104, [R178+0x100] ;  /* 0x00010000b268783b */ /* 0x000e680000004200 */
[----:B------:R-:W-:Y:S04]  /*a7c0*/  LDSM.16.MT88.4 R8, [R178+0x900] ;  /* 0x00090000b208783b */ /* 0x000fe80000004200 */
[----:B------:R-:W2:Y:S04]  /*a7d0*/  LDSM.16.MT88.4 R112, [R177+0x100] ;  /* 0x00010000b170783b */ /* 0x000ea80000004200 */
[----:B------:R-:W3:Y:S04]  /*a7e0*/  LDSM.16.MT88.4 R124, [R183+0x100] ;  /* 0x00010000b77c783b */ /* 0x000ee80000004200 */
[----:B------:R-:W2:Y:S04]  /*a7f0*/  LDSM.16.MT88.4 R40, [R183+0x2100] ;  /* 0x00210000b728783b */ /* 0x000ea80000004200 */
[----:B------:R-:W3:Y:S04]  /*a800*/  LDSM.16.MT88.4 R72, [R183+0x4100] ;  /* 0x00410000b748783b */ /* 0x000ee80000004200 */
[----:B------:R-:W3:Y:S04]  /*a810*/  LDSM.16.MT88.4 R88, [R177+0x4100] ;  /* 0x00410000b158783b */ /* 0x000ee80000004200 */
[----:B------:R-:W3:Y:S04]  /*a820*/  LDSM.16.MT88.4 R4, [R177+0x900] ;  /* 0x00090000b104783b */ /* 0x000ee80000004200 */
[----:B------:R-:W3:Y:S04]  /*a830*/  LDSM.16.MT88.4 R24, [R183+0x900] ;  /* 0x00090000b718783b */ /* 0x000ee80000004200 */
[----:B------:R-:W3:Y:S01]  /*a840*/  LDSM.16.MT88.4 R20, [R183+0x2900] ;  /* 0x00290000b714783b */ /* 0x000ee20000004200 */
[C---:B-1----:R-:W-:Y:S03]  /*a850*/  HMMA.16816.F32.BF16 R100, R12.reuse, R104, RZ ;  /* 0x000000680c64723c */ /* 0x042fe600000418ff */
[----:B------:R-:W1:Y:S04]  /*a860*/  LDSM.16.MT88.4 R16, [R183+0x4900] ;  /* 0x00490000b710783b */ /* 0x000e680000004200 */
[----:B------:R-:W-:Y:S01]  /*a870*/  LDSM.16.MT88.4 R48, [R178+0x2100] ;  /* 0x00210000b230783b */ /* 0x000fe20000004200 */
[C---:B------:R-:W-:Y:S03]  /*a880*/  HMMA.16816.F32.BF16 R104, R12.reuse, R106, RZ ;  /* 0x0000006a0c68723c */ /* 0x040fe600000418ff */
[----:B------:R-:W-:Y:S04]  /*a890*/  LDSM.16.MT88.4 R56, [R177+0x2100] ;  /* 0x00210000b138783b */ /* 0x000fe80000004200 */
[----:B------:R-:W-:Y:S01]  /*a8a0*/  LDSM.16.MT88.4 R80, [R178+0x4100] ;  /* 0x00410000b250783b */ /* 0x000fe20000004200 */
[----:B--2---:R-:W-:Y:S01]  /*a8b0*/  HMMA.16816.F32.BF16 R108, R12, R112, RZ ;  /* 0x000000700c6c723c */ /* 0x004fe200000418ff */
[----:B------:R-:W-:-:S02]  /*a8c0*/  IMAD R176, R2, 0x2, R178 ;  /* 0x0000000202b07824 */ /* 0x000fc400078e02b2 */
[----:B------:R-:W-:Y:S04]  /*a8d0*/  LDSM.16.MT88.4 R136, [R178+0x1100] ;  /* 0x00110000b288783b */ /* 0x000fe80000004200 */
[----:B------:R-:W-:Y:S01]  /*a8e0*/  LDSM.16.MT88.4 R120, [R176+0x100] ;  /* 0x00010000b078783b */ /* 0x000fe20000004200 */
[C---:B------:R-:W-:Y:S03]  /*a8f0*/  HMMA.16816.F32.BF16 R100, R140.reuse, R8, R100 ;  /* 0x000000088c64723c */ /* 0x040fe60000041864 */
[----:B------:R-:W-:Y:S04]  /*a900*/  LDSM.16.MT88.4 R64, [R176+0x2100] ;  /* 0x00210000b040783b */ /* 0x000fe80000004200 */
[----:B------:R-:W-:Y:S01]  /*a910*/  LDSM.16.MT88.4 R148, [R176+0x4900] ;  /* 0x00490000b094783b */ /* 0x000fe20000004200 */
[----:B------:R-:W-:Y:S03]  /*a920*/  HMMA.16816.F32.BF16 R104, R140, R10, R104 ;  /* 0x0000000a8c68723c */ /* 0x000fe60000041868 */
[----:B------:R-:W2:Y:S04]  /*a930*/  LDSM.16.MT88.4 R8, [R177+0x4900] ;  /* 0x00490000b108783b */ /* 0x000ea80000004200 */
[----:B------:R-:W-:Y:S01]  /*a940*/  LDSM.16.MT88.4 R32, [R177+0x1100] ;  /* 0x00110000b120783b */ /* 0x000fe20000004200 */
[C---:B---3--:R-:W-:Y:S03]  /*a950*/  HMMA.16816.F32.BF16 R128, R12.reuse, R124, RZ ;  /* 0x0000007c0c80723c */ /* 0x048fe600000418ff */
[----:B------:R-:W-:Y:S04]  /*a960*/  LDSM.16.MT88.4 R28, [R178+0x3100] ;  /* 0x00310000b21c783b */ /* 0x000fe80000004200 */
[----:B------:R-:W-:Y:S01]  /*a970*/  LDSM.16.MT88.4 R152, [R176+0x3100] ;  /* 0x00310000b098783b */ /* 0x000fe20000004200 */
[C---:B------:R-:W-:Y:S03]  /*a980*/  HMMA.16816.F32.BF16 R36, R12.reuse, R40, RZ ;  /* 0x000000280c24723c */ /* 0x040fe600000418ff */
[----:B------:R-:W-:Y:S05]  /*a990*/  LDSM.16.MT88.4 R156, [R183+0x5900] ;  /* 0x00590000b79c783b */ /* 0x000fea0000004200 */
[C---:B------:R-:W-:Y:S08]  /*a9a0*/  HMMA.16816.F32.BF16 R68, R12.reuse, R72, RZ ;  /* 0x000000480c44723c */ /* 0x040ff000000418ff */
[C---:B------:R-:W-:Y:S08]  /*a9b0*/  HMMA.16816.F32.BF16 R112, R12.reuse, R114, RZ ;  /* 0x000000720c70723c */ /* 0x040ff000000418ff */
[C---:B------:R-:W-:Y:S08]  /*a9c0*/  HMMA.16816.F32.BF16 R84, R12.reuse, R88, RZ ;  /* 0x000000580c54723c */ /* 0x040ff000000418ff */
[C---:B------:R-:W-:Y:S08]  /*a9d0*/  HMMA.16816.F32.BF16 R124, R12.reuse, R126, RZ ;  /* 0x0000007e0c7c723c */ /* 0x040ff000000418ff */
[C---:B------:R-:W-:Y:S08]  /*a9e0*/  HMMA.16816.F32.BF16 R40, R12.reuse, R42, RZ ;  /* 0x0000002a0c28723c */ /* 0x040ff000000418ff */
[C---:B------:R-:W-:Y:S08]  /*a9f0*/  HMMA.16816.F32.BF16 R72, R12.reuse, R74, RZ ;  /* 0x0000004a0c48723c */ /* 0x040ff000000418ff */
[----:B------:R-:W-:Y:S08]  /*aa00*/  HMMA.16816.F32.BF16 R88, R12, R90, RZ ;  /* 0x0000005a0c58723c */ /* 0x000ff000000418ff */
[C---:B------:R-:W-:Y:S08]  /*aa10*/  HMMA.16816.F32.BF16 R108, R140.reuse, R4, R108 ;  /* 0x000000048c6c723c */ /* 0x040ff0000004186c */
        /* <DEDUP_REMOVED lines=12> */
[----:B------:R-:W-:Y:S01]  /*aae0*/  HMMA.16816.F32.BF16 R88, R140, R10, R88 ;  /* 0x0000000a8c58723c */ /* 0x000fe20000041858 */
[----:B------:R-:W2:Y:S07]  /*aaf0*/  LDSM.16.MT88.4 R8, [R183+0x3100] ;  /* 0x00310000b708783b */ /* 0x000eae0000004200 */
[C---:B------:R-:W-:Y:S08]  /*ab00*/  HMMA.16816.F32.BF16 R44, R12.reuse, R48, RZ ;  /* 0x000000300c2c723c */ /* 0x040ff000000418ff */
[C---:B------:R-:W-:Y:S08]  /*ab10*/  HMMA.16816.F32.BF16 R52, R12.reuse, R56, RZ ;  /* 0x000000380c34723c */ /* 0x040ff000000418ff */
[C---:B------:R-:W-:Y:S08]  /*ab20*/  HMMA.16816.F32.BF16 R76, R12.reuse, R80, RZ ;  /* 0x000000500c4c723c */ /* 0x040ff000000418ff */
[C---:B------:R-:W-:Y:S08]  /*ab30*/  HMMA.16816.F32.BF16 R48, R12.reuse, R50, RZ ;  /* 0x000000320c30723c */ /* 0x040ff000000418ff */
[C---:B------:R-:W-:Y:S08]  /*ab40*/  HMMA.16816.F32.BF16 R56, R12.reuse, R58, RZ ;  /* 0x0000003a0c38723c */ /* 0x040ff000000418ff */
[C---:B------:R-:W-:Y:S08]  /*ab50*/  HMMA.16816.F32.BF16 R80, R12.reuse, R82, RZ ;  /* 0x000000520c50723c */ /* 0x040ff000000418ff */
[C---:B------:R-:W-:Y:S08]  /*ab60*/  HMMA.16816.F32.BF16 R116, R12.reuse, R120, RZ ;  /* 0x000000780c74723c */ /* 0x040ff000000418ff */
[C---:B------:R-:W-:Y:S08]  /*ab70*/  HMMA.16816.F32.BF16 R60, R12.reuse, R64, RZ ;  /* 0x000000400c3c723c */ /* 0x040ff000000418ff */
[----:B---3--:R-:W-:Y:S08]  /*ab80*/  HMMA.16816.F32.BF16 R92, R12, R4, RZ ;  /* 0x000000040c5c723c */ /* 0x008ff000000418ff */
[C---:B------:R-:W-:Y:S08]  /*ab90*/  HMMA.16816.F32.BF16 R44, R140.reuse, R24, R44 ;  /* 0x000000188c2c723c */ /* 0x040ff0000004182c */
[C---:B------:R-:W-:Y:S01]  /*aba0*/  HMMA.16816.F32.BF16 R48, R140.reuse, R26, R48 ;  /* 0x0000001a8c30723c */ /* 0x040fe20000041830 */
[----:B------:R-:W3:Y:S07]  /*abb0*/  LDSM.16.MT88.4 R24, [R183+0x1100] ;  /* 0x00110000b718783b */ /* 0x000eee0000004200 */
[C---:B------:R-:W-:Y:S08]  /*abc0*/  HMMA.16816.F32.BF16 R52, R140.reuse, R20, R52 ;  /* 0x000000148c34723c */ /* 0x040ff00000041834 */
[C---:B------:R-:W-:Y:S01]  /*abd0*/  HMMA.16816.F32.BF16 R56, R140.reuse, R22, R56 ;  /* 0x000000168c38723c */ /* 0x040fe20000041838 */
[----:B------:R-:W2:Y:S07]  /*abe0*/  LDSM.16.MT88.4 R20, [R183+0x5100] ;  /* 0x00510000b714783b */ /* 0x000eae0000004200 */
[C---:B-1----:R-:W-:Y:S08]  /*abf0*/  HMMA.16816.F32.BF16 R76, R140.reuse, R16, R76 ;  /* 0x000000108c4c723c */ /* 0x042ff0000004184c */
[----:B------:R-:W-:Y:S01]  /*ac00*/  HMMA.16816.F32.BF16 R80, R140, R18, R80 ;  /* 0x000000128c50723c */ /* 0x000fe20000041850 */
[----:B------:R-:W1:Y:S07]  /*ac10*/  LDSM.16.MT88.4 R16, [R176+0x900] ;  /* 0x00090000b010783b */ /* 0x000e6e0000004200 */
[C---:B------:R-:W-:Y:S08]  /*ac20*/  HMMA.16816.F32.BF16 R120, R12.reuse, R122, RZ ;  /* 0x0000007a0c78723c */ /* 0x040ff000000418ff */
[C---:B------:R-:W-:Y:S08]  /*ac30*/  HMMA.16816.F32.BF16 R64, R12.reuse, R66, RZ ;  /* 0x000000420c40723c */ /* 0x040ff000000418ff */
[----:B------:R-:W-:Y:S01]  /*ac40*/  HMMA.16816.F32.BF16 R4, R12, R6, RZ ;  /* 0x000000060c04723c */ /* 0x000fe200000418ff */
        /* <DEDUP_REMOVED lines=8> */
[----:B------:R-:W-:Y:S01]  /*acd0*/  HMMA.16816.F32.BF16 R72, R144, R22, R72 ;  /* 0x000000169048723c */ /* 0x000fe20000041848 */
[----:B------:R-:W3:Y:S07]  /*ace0*/  LDSM.16.MT88.4 R20, [R177+0x5100] ;  /* 0x00510000b114783b */ /* 0x000eee0000004200 */
[C---:B-1----:R-:W-:Y:S08]  /*acf0*/  HMMA.16816.F32.BF16 R116, R140.reuse, R16, R116 ;  /* 0x000000108c74723c */ /* 0x042ff00000041874 */
[C---:B------:R-:W-:Y:S01]  /*ad00*/  HMMA.16816.F32.BF16 R120, R140.reuse, R18, R120 ;  /* 0x000000128c78723c */ /* 0x040fe20000041878 */
[----:B------:R-:W1:Y:S07]  /*ad10*/  LDSM.16.MT88.4 R16, [R183+0x1900] ;  /* 0x00190000b710783b */ /* 0x000e6e0000004200 */
[C---:B------:R-:W-:Y:S08]  /*ad20*/  HMMA.16816.F32.BF16 R60, R140.reuse, R12, R60 ;  /* 0x0000000c8c3c723c */ /* 0x040ff0000004183c */
[----:B------:R-:W-:Y:S01]  /*ad30*/  HMMA.16816.F32.BF16 R64, R140, R14, R64 ;  /* 0x0000000e8c40723c */ /* 0x000fe20000041840 */
[----:B------:R-:W1:Y:S07]  /*ad40*/  LDSM.16.MT88.4 R12, [R183+0x3900] ;  /* 0x00390000b70c783b */ /* 0x000e6e0000004200 */
[C---:B--2---:R-:W-:Y:S08]  /*ad50*/  HMMA.16816.F32.BF16 R52, R144.reuse, R8, R52 ;  /* 0x000000089034723c */ /* 0x044ff00000041834 */
[----:B------:R-:W-:Y:S01]  /*ad60*/  HMMA.16816.F32.BF16 R56, R144, R10, R56 ;  /* 0x0000000a9038723c */ /* 0x000fe20000041838 */
[----:B------:R-:W2:Y:S07]  /*ad70*/  LDSM.16.MT88.4 R8, [R176+0x1100] ;  /* 0x00110000b008783b */ /* 0x000eae0000004200 */
[C---:B------:R-:W-:Y:S08]  /*ad80*/  HMMA.16816.F32.BF16 R92, R140.reuse, R148, R92 ;  /* 0x000000948c5c723c */ /* 0x040ff0000004185c */
[----:B------:R-:W-:Y:S01]  /*ad90*/  HMMA.16816.F32.BF16 R4, R140, R150, R4 ;  /* 0x000000968c04723c */ /* 0x000fe20000041804 */
[----:B------:R-:W1:Y:S04]  /*ada0*/  LDSM.16.MT88.4 R148, [R176+0x5100] ;  /* 0x00510000b094783b */ /* 0x000e680000004200 */
[----:B------:R-:W1:Y:S03]  /*adb0*/  LDSM.16.MT88.4 R140, [R178+0x1900] ;  /* 0x00190000b28c783b */ /* 0x000e660000004200 */
[C---:B------:R-:W-:Y:S08]  /*adc0*/  HMMA.16816.F32.BF16 R100, R144.reuse, R136, R100 ;  /* 0x000000889064723c */ /* 0x040ff00000041864 */
[C---:B------:R-:W-:Y:S01]  /*add0*/  HMMA.16816.F32.BF16 R104, R144.reuse, R138, R104 ;  /* 0x0000008a9068723c */ /* 0x040fe20000041868 */
[----:B------:R-:W1:Y:S07]  /*ade0*/  LDSM.16.MT88.4 R136, [R177+0x1900] ;  /* 0x00190000b188783b */ /* 0x000e6e0000004200 */
[C---:B------:R-:W-:Y:S08]  /*adf0*/  HMMA.16816.F32.BF16 R108, R144.reuse, R32, R108 ;  /* 0x00000020906c723c */ /* 0x040ff0000004186c */
        /* <DEDUP_REMOVED lines=18> */
[C---:B------:R-:W-:Y:S01]  /*af20*/  HMMA.16816.F32.BF16 R120, R144.reuse, R10, R120 ;  /* 0x0000000a9078723c */ /* 0x040fe20000041878 */
[----:B------:R-:W2:Y:S07]  /*af30*/  LDSM.16.MT88.4 R8, [R176+0x5900] ;  /* 0x00590000b008783b */ /* 0x000eae0000004200 */
[C---:B------:R-:W-:Y:S08]  /*af40*/  HMMA.16816.F32.BF16 R60, R144.reuse, R152, R60 ;  /* 0x00000098903c723c */ /* 0x040ff0000004183c */
[C---:B------:R-:W-:Y:S08]  /*af50*/  HMMA.16816.F32.BF16 R64, R144.reuse, R154, R64 ;  /* 0x0000009a9040723c */ /* 0x040ff00000041840 */
[C---:B------:R-:W-:Y:S08]  /*af60*/  HMMA.16816.F32.BF16 R92, R144.reuse, R148, R92 ;  /* 0x00000094905c723c */ /* 0x040ff0000004185c */
[----:B------:R-:W-:Y:S01]  /*af70*/  HMMA.16816.F32.BF16 R4, R144, R150, R4 ;  /* 0x000000969004723c */ /* 0x000fe20000041804 */
[----:B------:R-:W-:-:S04]  /*af80*/  MOV R2, 0x1 ;  /* 0x0000000100027802 */ /* 0x000fc80000000f00 */
[C---:B------:R-:W-:Y:S01]  /*af90*/  ISETP.NE.AND P3, PT, R2.reuse, c[0x0][0x2c4], PT ;  /* 0x0000b10002007a0c */ /* 0x040fe20003f65270 */
[----:B----4-:R-:W-:Y:S01]  /*afa0*/  IMAD.SHL.U32 R133, R133, 0x80, RZ ;  /* 0x0000008085857824 */ /* 0x010fe200078e00ff */
[----:B------:R-:W-:Y:S01]  /*afb0*/  ISETP.LE.AND P2, PT, R2, c[0x0][0x32c], PT ;  /* 0x0000cb0002007a0c */ /* 0x000fe20003f43270 */
        /* <DEDUP_REMOVED lines=14> */
[C---:B-1----:R-:W-:Y:S08]  /*b0a0*/  HMMA.16816.F32.BF16 R116, R96.reuse, R16, R116 ;  /* 0x000000106074723c */ /* 0x042ff00000041874 */
[C---:B------:R-:W-:Y:S08]  /*b0b0*/  HMMA.16816.F32.BF16 R120, R96.reuse, R18, R120 ;  /* 0x000000126078723c */ /* 0x040ff00000041878 */
[C---:B------:R-:W-:Y:S08]  /*b0c0*/  HMMA.16816.F32.BF16 R60, R96.reuse, R12, R60 ;  /* 0x0000000c603c723c */ /* 0x040ff0000004183c */
[C---:B------:R-:W-:Y:S08]  /*b0d0*/  HMMA.16816.F32.BF16 R64, R96.reuse, R14, R64 ;  /* 0x0000000e6040723c */ /* 0x040ff00000041840 */
[C---:B--2---:R-:W-:Y:S08]  /*b0e0*/  HMMA.16816.F32.BF16 R92, R96.reuse, R8, R92 ;  /* 0x00000008605c723c */ /* 0x044ff0000004185c */
[----:B------:R-:W-:Y:S07]  /*b0f0*/  HMMA.16816.F32.BF16 R96, R96, R10, R4 ;  /* 0x0000000a6060723c */ /* 0x000fee0000041804 */
[----:B------:R-:W-:Y:S01]  /*b100*/  @P3 IMAD.HI.U32 R4, R133, c[0x0][0x2c8], RZ ;  /* 0x0000b20085043a27 */ /* 0x000fe200078e00ff */
[----:B------:R-:W-:-:S04]  /*b110*/  MOV R5, R133 ;  /* 0x0000008500057202 */ /* 0x000fc80000000f00 */
[----:B------:R-:W-:-:S04]  /*b120*/  @P3 SHF.R.U32.HI R5, RZ, c[0x0][0x2cc], R4 ;  /* 0x0000b300ff053a19 */ /* 0x000fc80000011604 */
[----:B-----5:R-:W-:Y:S02]  /*b130*/  IADD3 R3, -R3, R162, R5 ;  /* 0x000000a203037210 */ /* 0x020fe40007ffe105 */
[----:B------:R-:W-:Y:S02]  /*b140*/  IADD3 R226, R160, -0x2, RZ ;  /* 0xfffffffea0e27810 */ /* 0x000fe40007ffe0ff */
        /* <DEDUP_REMOVED lines=12> */
.L_x_2091:
[----:B------:R-:W-:-:S13]  /*b210*/  ISETP.NE.AND P0, PT, R2, c[0x0][0x32c], PT ;  /* 0x0000cb0002007a0c */ /* 0x000fda0003f05270 */
[----:B------:R-:W-:-:S05]  /*b220*/  @P0 IMAD.HI.U32 R2, R4, c[0x0][0x330], RZ ;  /* 0x0000cc0004020a27 */ /* 0x000fca00078e00ff */
[----:B------:R-:W-:Y:S02]  /*b230*/  @P0 SHF.R.U32.HI R4, RZ, c[0x0][0x334], R2 ;  /* 0x0000cd00ff040a19 */ /* 0x000fe40000011602 */
.L_x_2092:
[----:B------:R-:W-:Y:S05]  /*b240*/  BSYNC B0 ;  /* 0x0000000000007941 */ /* 0x000fea0003800000 */
.L_x_2090:
[----:B------:R-:W-:-:S05]  /*b250*/  MOV R3, c[0x0][0x32c] ;  /* 0x0000cb0000037a02 */ /* 0x000fca0000000f00 */
[----:B------:R-:W-:-:S05]  /*b260*/  IMAD R4, R4, R3, c[0x0][0x32c] ;  /* 0x0000cb0004047624 */ /* 0x000fca00078e0203 */
[----:B------:R-:W-:-:S04]  /*b270*/  IMNMX R5, R5, R4, PT ;  /* 0x0000000405057217 */ /* 0x000fc80003800200 */
.L_x_2089:
        /* <DEDUP_REMOVED lines=14> */
.L_x_2114:
        /* <DEDUP_REMOVED lines=17> */
[----:B------:R-:W-:Y:S02]  /*b470*/  SHF.R.S32.HI R2, RZ, 0x1f, R202 ;  /* 0x0000001fff027819 */ /* 0x000fe400000114ca */
[----:B------:R-:W-:Y:S03]  /*b480*/  SHF.R.S32.HI R3, RZ, 0x1f, R201 ;  /* 0x0000001fff037819 */ /* 0x000fe600000114c9 */
[----:B------:R-:W-:Y:S02]  /*b490*/  IMAD R2, R2, c[0x0][0x208], RZ ;  /* 0x0000820002027a24 */ /* 0x000fe400078e02ff */
[----:B------:R-:W-:Y:S02]  /*b4a0*/  IMAD R3, R3, c[0x0][0x218], RZ ;  /* 0x0000860003037a24 */ /* 0x000fe400078e02ff */
[----:B------:R-:W-:Y:S02]  /*b4b0*/  IMAD R2, R202, c[0x0][0x20c], R2 ;  /* 0x00008300ca027a24 */ /* 0x000fe400078e0202 */
[----:B------:R-:W-:Y:S03]  /*b4c0*/  IMAD R3, R201, c[0x0][0x21c], R3 ;  /* 0x00008700c9037a24 */ /* 0x000fe600078e0203 */
[----:B------:R-:W-:Y:S05]  /*b4d0*/  IADD3 R5, R5, R2, RZ ;  /* 0x0000000205057210 */ /* 0x000fea0007ffe0ff */
[----:B------:R-:W-:Y:S05]  /*b4e0*/  IMAD.WIDE.U32 R4, R201, c[0x0][0x218], R4 ;  /* 0x00008600c9047a25 */ /* 0x000fea00078e0004 */
[----:B------:R-:W-:Y:S04]  /*b4f0*/  IADD3 R4, P0, R208, R4, RZ ;  /* 0x00000004d0047210 */ /* 0x000fe80007f1e0ff */
[----:B------:R-:W-:Y:S02]  /*b500*/  IADD3.X R3, R188, R5, R3, P0, !PT ;  /* 0x00000005bc037210 */ /* 0x000fe400007fe403 */
[C---:B------:R-:W-:Y:S04]  /*b510*/  LEA R2, P0, R4.reuse, c[0x0][0x1f8], 0x1 ;  /* 0x00007e0004027a11 */ /* 0x040fe800078008ff */
[----:B------:R-:W-:Y:S01]  /*b520*/  LEA.HI.X R3, R4, c[0x0][0x1fc], R3, 0x1, P0 ;  /* 0x00007f0004037a11 */ /* 0x000fe200000f0c03 */
[----:B------:R-:W-:-:S06]  /*b530*/  BRA.DIV ~URZ, `(.L_x_2096) ;  /* 0x0000cbf27f007947 */ /* 0x000fcc000b800000 */
[----:B------:R4:W3:Y:S02]  /*b540*/  SHFL.IDX PT, R5, R3, RZ, 0x181f ;  /* 0x00181fff03057589 */ /* 0x0008e400000e0000 */
.L_x_2188:
[----:B------:R-:W-:-:S05]  /*b550*/  BRA.DIV ~URZ, `(.L_x_2097) ;  /* 0x0000cc527f007947 */ /* 0x000fca000b800000 */
[----:B------:R-:W5:Y:S01]  /*b560*/  SHFL.IDX PT, R4, R2, RZ, 0x181f ;  /* 0x00181fff02047589 */ /* 0x000f6200000e0000 */
[----:B------:R-:W-:Y:S03]  /*b570*/  ISETP.GE.AND P1, PT, R223, c[0x0][0x1d4], PT ;  /* 0x00007500df007a0c */ /* 0x000fe60003f26270 */
[----:B----4-:R-:W4:Y:S04]  /*b580*/  SHFL.IDX PT, R3, R3, 0x1, 0x181f ;  /* 0x00381f0003037f89 */ /* 0x010f2800000e0000 */
[----:B------:R3:W2:Y:S01]  /*b590*/  SHFL.IDX PT, R240, R2, 0x1, 0x181f ;  /* 0x00381f0002f07f89 */ /* 0x0006a200000e0000 */
[C---:B-----5:R-:W-:Y:S05]  /*b5a0*/  IADD3 R8, P0, R4.reuse, R231, RZ ;  /* 0x000000e704087210 */ /* 0x060fea0007f1e0ff */
[C---:B---3--:R-:W-:Y:S01]  /*b5b0*/  IMAD.X R9, R5.reuse, 0x1, R232, P0 ;  /* 0x0000000105097824 */ /* 0x048fe200000e06e8 */
[C---:B------:R-:W-:Y:S04]  /*b5c0*/  IADD3 R6, P0, R4.reuse, R229, RZ ;  /* 0x000000e504067210 */ /* 0x040fe80007f1e0ff */
[----:B------:R3:W-:Y:S01]  /*b5d0*/  LDGSTS.E.BYPASS.LTC128B.128 [R222], [R8.64], !P6 ;  /* 0x0000000008de7fae */ /* 0x0007e2000f101d46 */
[C---:B------:R-:W-:Y:S01]  /*b5e0*/  IMAD.X R7, R5.reuse, 0x1, R230, P0 ;  /* 0x0000000105077824 */ /* 0x040fe200000e06e6 */
[----:B------:R-:W-:Y:S04]  /*b5f0*/  IADD3 R4, P0, R4, R225, RZ ;  /* 0x000000e104047210 */ /* 0x000fe80007f1e0ff */
[----:B------:R3:W-:Y:S01]  /*b600*/  LDGSTS.E.BYPASS.LTC128B.128 [R222+0x2000], [R6.64], !P1 ;  /* 0x0200000006de7fae */ /* 0x0007e2000c901d46 */
[----:B------:R-:W-:Y:S05]  /*b610*/  IMAD.X R5, R5, 0x1, R227, P0 ;  /* 0x0000000105057824 */ /* 0x000fea00000e06e3 */
[----:B------:R3:W-:Y:S03]  /*b620*/  LDGSTS.E.BYPASS.LTC128B.128 [R222+0x4000], [R4.64], !P5 ;  /* 0x0400000004de7fae */ /* 0x0007e6000e901d46 */
.L_x_2189:
[----:B--2-4-:R-:W-:Y:S04]  /*b630*/  IADD3 R2, -R228, 0x10, RZ ;  /* 0x00000010e4027810 */ /* 0x014fe80007ffe1ff */
[----:B------:R-:W-:Y:S04]  /*b640*/  LOP3.LUT R2, R2, 0xf, RZ, 0xc0, !PT ;  /* 0x0000000f02027812 */ /* 0x000fe800078ec0ff */
[-C--:B---3--:R-:W-:Y:S02]  /*b650*/  IADD3 R4, P1, P0, R2, R240.reuse, R229 ;  /* 0x000000f002047210 */ /* 0x088fe4000783e0e5 */
[----:B------:R-:W-:Y:S02]  /*b660*/  IADD3 R2, -R134, 0x10, RZ ;  /* 0x0000001086027810 */ /* 0x000fe40007ffe1ff */
[-C--:B------:R-:W-:Y:S02]  /*b670*/  IADD3.X R5, RZ, R3.reuse, R230, P1, P0 ;  /* 0x00000003ff057210 */ /* 0x080fe40000fe04e6 */
[----:B------:R-:W-:Y:S04]  /*b680*/  LOP3.LUT R2, R2, 0xf, RZ, 0xc0, !PT ;  /* 0x0000000f02027812 */ /* 0x000fe800078ec0ff */
        /* <DEDUP_REMOVED lines=13> */
.L_x_2095:
[----:B------:R-:W-:Y:S05]  /*b760*/  BSYNC B0 ;  /* 0x0000000000007941 */ /* 0x000fea0003800000 */
.L_x_2094:
[----:B------:R-:W0:Y:S01]  /*b770*/  LDGDEPBAR ;  /* 0x00000000000079af */ /* 0x000e220000000000 */
[----:B------:R-:W-:Y:S01]  /*b780*/  WARPSYNC 0xffffffff ;  /* 0xffffffff00007948 */ /* 0x000fe20003800000 */
[C---:B--23--:R-:W-:Y:S01]  /*b790*/  HMMA.16816.F32.BF16 R4, R136.reuse, R140, RZ ;  /* 0x0000008c8804723c */ /* 0x04cfe200000418ff */
[----:B------:R-:W-:Y:S02]  /*b7a0*/  BSSY B0, `(.L_x_2098) ;  /* 0x00000d6000007945 */ /* 0x000fe40003800000 */
[----:B------:R-:W-:Y:S05]  /*b7b0*/  ISETP.GT.AND P0, PT, R226, R195, PT ;  /* 0x000000c3e200720c */ /* 0x000fea0003f04270 */
[C---:B------:R-:W-:Y:S01]  /*b7c0*/  HMMA.16816.F32.BF16 R8, R136.reuse, R142, RZ ;  /* 0x0000008e8808723c */ /* 0x040fe200000418ff */
[----:B------:R-:W-:Y:S07]  /*b7d0*/  LDSM.16.M88.4 R140, [R181+0xc100] ;  /* 0x00c10000b58c783b */ /* 0x000fee0000000200 */
        /* <DEDUP_REMOVED lines=145> */
[----:B------:R-:W-:Y:S07]  /*c0f0*/  @!UPT UIADD3 URZ, URZ, URZ, URZ ;  /* 0x0000003f3f3ff290 */ /* 0x000fee000fffe03f */
[----:B------:R-:W-:-:S11]  /*c100*/  @!P0 BRA `(.L_x_2099) ;  /* 0x000003f000008947 */ /* 0x000fd60003800000 */
[----:B------:R-:W-:Y:S01]  /*c110*/  MOV R201, RZ ;  /* 0x000000ff00c97202 */ /* 0x000fe20000000f00 */
        /* <DEDUP_REMOVED lines=20> */
[C---:B------:R-:W-:Y:S04]  /*c260*/  IMAD.WIDE.U32 R136, R201.reuse, c[0x0][0x1f0], R136 ;  /* 0x00007c00c9887a25 */ /* 0x040fe800078e0088 */
        /* <DEDUP_REMOVED lines=8> */
.L_x_2190:
[----:B------:R-:W-:-:S05]  /*c2f0*/  BRA.DIV ~URZ, `(.L_x_2101) ;  /* 0x0000c1427f007947 */ /* 0x000fca000b800000 */
[----:B------:R-:W3:Y:S01]  /*c300*/  SHFL.IDX PT, R136, R2, RZ, 0x181f ;  /* 0x00181fff02887589 */ /* 0x000ee200000e0000 */
[----:B------:R-:W-:Y:S03]  /*c310*/  ISETP.GE.AND P1, PT, R223, c[0x0][0x1d4], PT ;  /* 0x00007500df007a0c */ /* 0x000fe60003f26270 */
[----:B-1----:R-:W1:Y:S04]  /*c320*/  SHFL.IDX PT, R3, R3, 0x1, 0x181f ;  /* 0x00381f0003037f89 */ /* 0x002e6800000e0000 */
[----:B------:R4:W2:Y:S01]  /*c330*/  SHFL.IDX PT, R240, R2, 0x1, 0x181f ;  /* 0x00381f0002f07f89 */ /* 0x0008a200000e0000 */
[C---:B---3--:R-:W-:Y:S05]  /*c340*/  IADD3 R140, P0, R136.reuse, R231, RZ ;  /* 0x000000e7888c7210 */ /* 0x048fea0007f1e0ff */
[C---:B--2---:R-:W-:Y:S01]  /*c350*/  IMAD.X R141, R133.reuse, 0x1, R232, P0 ;  /* 0x00000001858d7824 */ /* 0x044fe200000e06e8 */
[C---:B------:R-:W-:Y:S04]  /*c360*/  IADD3 R138, P0, R136.reuse, R229, RZ ;  /* 0x000000e5888a7210 */ /* 0x040fe80007f1e0ff */
[----:B------:R4:W-:Y:S01]  /*c370*/  LDGSTS.E.BYPASS.LTC128B.128 [R205+0x6100], [R140.64], !P6 ;  /* 0x061000008ccd7fae */ /* 0x0009e2000f101d46 */
[C---:B------:R-:W-:Y:S01]  /*c380*/  IMAD.X R139, R133.reuse, 0x1, R230, P0 ;  /* 0x00000001858b7824 */ /* 0x040fe200000e06e6 */
[----:B------:R-:W-:Y:S04]  /*c390*/  IADD3 R136, P0, R136, R225, RZ ;  /* 0x000000e188887210 */ /* 0x000fe80007f1e0ff */
[----:B------:R4:W-:Y:S01]  /*c3a0*/  LDGSTS.E.BYPASS.LTC128B.128 [R205+0x8100], [R138.64], !P1 ;  /* 0x081000008acd7fae */ /* 0x0009e2000c901d46 */
[----:B------:R-:W-:Y:S05]  /*c3b0*/  IMAD.X R137, R133, 0x1, R227, P0 ;  /* 0x0000000185897824 */ /* 0x000fea00000e06e3 */
[----:B------:R4:W-:Y:S03]  /*c3c0*/  LDGSTS.E.BYPASS.LTC128B.128 [R205+0xa100], [R136.64], !P5 ;  /* 0x0a10000088cd7fae */ /* 0x0009e6000e901d46 */
.L_x_2191:
[----:B-1--4-:R-:W-:Y:S04]  /*c3d0*/  IADD3 R2, -R228, 0x10, RZ ;  /* 0x00000010e4027810 */ /* 0x012fe80007ffe1ff */
[----:B------:R-:W-:Y:S04]  /*c3e0*/  LOP3.LUT R2, R2, 0xf, RZ, 0xc0, !PT ;  /* 0x0000000f02027812 */ /* 0x000fe800078ec0ff */
[-C--:B------:R-:W-:Y:S02]  /*c3f0*/  IADD3 R136, P1, P0, R2, R240.reuse, R229 ;  /* 0x000000f002887210 */ /* 0x080fe4000783e0e5 */
        /* <DEDUP_REMOVED lines=16> */
.L_x_2099:
[----:B------:R-:W-:Y:S05]  /*c500*/  BSYNC B0 ;  /* 0x0000000000007941 */ /* 0x000fea0003800000 */
.L_x_2098:
[----:B------:R-:W2:Y:S01]  /*c510*/  LDL R238, [R1+0x4] ;  /* 0x0000040001ee7983 */ /* 0x000ea20000100800 */
[----:B-1----:R-:W-:Y:S03]  /*c520*/  IMAD.SHL.U32 R139, R226, 0x40, RZ ;  /* 0x00000040e28b7824 */ /* 0x002fe600078e00ff */
        /* <DEDUP_REMOVED lines=10> */
[----:B------:R1:W2:Y:S02]  /*c5d0*/  SHFL.IDX PT, R240, R238, RZ, 0x1c1f ;  /* 0x001c1fffeef07589 */ /* 0x0002a400000e0000 */
.L_x_2192:
[-C--:B--2---:R-:W-:Y:S02]  /*c5e0*/  IADD3 R136, R135, R240.reuse, RZ ;  /* 0x000000f087887210 */ /* 0x084fe40007ffe0ff */
        /* <DEDUP_REMOVED lines=15> */
.L_x_2105:
[----:B------:R-:W-:Y:S04]  /*c6e0*/  MOV R133, 0x1 ;  /* 0x0000000100857802 */ /* 0x000fe80000000f00 */
[----:B------:R-:W-:Y:S11]  /*c6f0*/  ISETP.NE.AND P0, PT, R133, c[0x0][0x32c], PT ;  /* 0x0000cb0085007a0c */ /* 0x000ff60003f05270 */
[----:B------:R-:W-:Y:S02]  /*c700*/  @!UPT UIADD3 URZ, URZ, URZ, URZ ;  /* 0x0000003f3f3ff290 */ /* 0x000fe4000fffe03f */
[----:B------:R-:W-:Y:S05]  /*c710*/  @P0 IMAD.HI.U32 R133, R240, c[0x0][0x330], RZ ;  /* 0x0000cc00f0850a27 */ /* 0x000fea00078e00ff */
[----:B------:R-:W-:Y:S02]  /*c720*/  @P0 SHF.R.U32.HI R240, RZ, c[0x0][0x334], R133 ;  /* 0x0000cd00fff00a19 */ /* 0x000fe40000011685 */
.L_x_2106:
[----:B------:R-:W-:Y:S05]  /*c730*/  BSYNC B0 ;  /* 0x0000000000007941 */ /* 0x000fea0003800000 */
.L_x_2104:
[----:B------:R-:W-:Y:S04]  /*c740*/  IMAD R137, R240, c[0x0][0x32c], -R139 ;  /* 0x0000cb00f0897a24 */ /* 0x000fe800078e0a8b */
[----:B------:R-:W-:Y:S05]  /*c750*/  IMAD.IADD R137, R137, 0x1, -R220 ;  /* 0x0000000189897824 */ /* 0x000fea00078e0adc */
[----:B------:R-:W-:Y:S02]  /*c760*/  IADD3 R133, R137, c[0x0][0x32c], RZ ;  /* 0x0000cb0089857a10 */ /* 0x000fe40007ffe0ff */
[----:B------:R-:W-:Y:S02]  /*c770*/  IMNMX R2, R2, R137, !PT ;  /* 0x0000008902027217 */ /* 0x000fe40007800200 */
[----:B------:R-:W-:Y:S02]  /*c780*/  IMNMX R136, R136, R133, PT ;  /* 0x0000008588887217 */ /* 0x000fe40003800200 */
.L_x_2103:
        /* <DEDUP_REMOVED lines=51> */
.L_x_2193:
        /* <DEDUP_REMOVED lines=16> */
.L_x_2110:
[----:B------:R-:W-:Y:S04]  /*cbc0*/  MOV R2, 0x1 ;  /* 0x0000000100027802 */ /* 0x000fe80000000f00 */
[----:B------:R-:W-:Y:S11]  /*cbd0*/  ISETP.NE.AND P0, PT, R2, c[0x0][0x32c], PT ;  /* 0x0000cb0002007a0c */ /* 0x000ff60003f05270 */
[----:B------:R-:W-:Y:S02]  /*cbe0*/  @!UPT UIADD3 URZ, URZ, URZ, URZ ;  /* 0x0000003f3f3ff290 */ /* 0x000fe4000fffe03f */
[----:B------:R-:W-:Y:S05]  /*cbf0*/  @P0 IMAD.HI.U32 R2, R240, c[0x0][0x330], RZ ;  /* 0x0000cc00f0020a27 */ /* 0x000fea00078e00ff */
[----:B------:R-:W-:Y:S02]  /*cc00*/  @P0 SHF.R.U32.HI R240, RZ, c[0x0][0x334], R2 ;  /* 0x0000cd00fff00a19 */ /* 0x000fe40000011602 */
.L_x_2111:
[----:B------:R-:W-:Y:S05]  /*cc10*/  BSYNC B0 ;  /* 0x0000000000007941 */ /* 0x000fea0003800000 */
.L_x_2109:
[----:B------:R-:W-:Y:S04]  /*cc20*/  IMAD R139, R240, c[0x0][0x32c], -R139 ;  /* 0x0000cb00f08b7a24 */ /* 0x000fe800078e0a8b */
[----:B------:R-:W-:Y:S05]  /*cc30*/  IMAD.IADD R4, R139, 0x1, -R220 ;  /* 0x000000018b047824 */ /* 0x000fea00078e0adc */
[----:B------:R-:W-:Y:S02]  /*cc40*/  IADD3 R2, R4, c[0x0][0x32c], RZ ;  /* 0x0000cb0004027a10 */ /* 0x000fe40007ffe0ff */
[----:B------:R-:W-:Y:S02]  /*cc50*/  IMNMX R3, R3, R4, !PT ;  /* 0x0000000403037217 */ /* 0x000fe40007800200 */
[----:B------:R-:W-:Y:S02]  /*cc60*/  IMNMX R135, R135, R2, PT ;  /* 0x0000000287877217 */ /* 0x000fe40003800200 */
.L_x_2108:
[----:B------:R-:W-:Y:S02]  /*cc70*/  ISETP.GT.AND P0, PT, R3, RZ, P1 ;  /* 0x000000ff0300720c */ /* 0x000fe40000f04270 */
        /* <DEDUP_REMOVED lines=72> */
[----:B------:R-:W-:Y:S02]  /*d100*/  FSEL R146, R34, -INF , !P0 ;  /* 0xff80000022927808 */ /* 0x000fe40004000000 */
[----:B------:R-:W-:Y:S02]  /*d110*/  ISETP.GT.AND P0, PT, R3, 0x39, P1 ;  /* 0x000000390300780c */ /* 0x000fe40000f04270 */
[----:B------:R-:W-:Y:S02]  /*d120*/  FMNMX.FTZ R7, R146, R7, !PT ;  /* 0x0000000792077209 */ /* 0x000fe40007810000 */
[----:B------:R-:W-:Y:S02]  /*d130*/  ISETP.LT.OR P0, PT, R135, 0x3a, P0 ;  /* 0x0000003a8700780c */ /* 0x000fe40000701670 */
[----:B------:R-:W-:Y:S02]  /*d140*/  FMNMX.FTZ R135, R147, R2, !PT ;  /* 0x0000000293877209 */ /* 0x000fe40007810000 */
[----:B------:R-:W-:Y:S04]  /*d150*/  FSEL R144, R35, -INF , !P0 ;  /* 0xff80000023907808 */ /* 0x000fe80004000000 */
[----:B------:R-:W-:Y:S01]  /*d160*/  FMNMX.FTZ R11, R144, R7, !PT ;  /* 0x00000007900b7209 */ /* 0x000fe20007810000 */
[----:B------:R-:W-:-:S05]  /*d170*/  BRA.DIV ~URZ, `(.L_x_2112) ;  /* 0x0000b5927f007947 */ /* 0x000fca000b800000 */
[----:B------:R3:W4:Y:S02]  /*d180*/  SHFL.BFLY PT, R154, R135, 0x2, 0x1f ;  /* 0x0c401f00879a7f89 */ /* 0x00072400000e0000 */
.L_x_2194:
[----:B----4-:R-:W-:Y:S01]  /*d190*/  FMNMX.FTZ R7, R135, R154, !PT ;  /* 0x0000009a87077209 */ /* 0x010fe20007810000 */
[----:B------:R-:W-:-:S05]  /*d1a0*/  BRA.DIV ~URZ, `(.L_x_2113) ;  /* 0x0000b5a27f007947 */ /* 0x000fca000b800000 */
[----:B------:R-:W-:Y:S04]  /*d1b0*/  SHFL.BFLY PT, R2, R11, 0x2, 0x1f ;  /* 0x0c401f000b027f89 */ /* 0x000fe800000e0000 */
[----:B------:R-:W4:Y:S02]  /*d1c0*/  SHFL.BFLY PT, R12, R7, 0x1, 0x1f ;  /* 0x0c201f00070c7f89 */ /* 0x000f2400000e0000 */
[----:B----4-:R-:W-:Y:S02]  /*d1d0*/  FMNMX.FTZ R3, R7, R12, !PT ;  /* 0x0000000c07037209 */ /* 0x010fe40007810000 */
[----:B---3--:R-:W-:Y:S05]  /*d1e0*/  FMNMX.FTZ R135, R11, R2, !PT ;  /* 0x000000020b877209 */ /* 0x008fea0007810000 */
[----:B------:R3:W4:Y:S02]  /*d1f0*/  SHFL.BFLY PT, R2, R135, 0x1, 0x1f ;  /* 0x0c201f0087027f89 */ /* 0x00072400000e0000 */
.L_x_2195:
[C---:B------:R-:W-:Y:S01]  /*d200*/  FMUL.FTZ R154, R3.reuse, c[0x0][0x2d0] ;  /* 0x0000b400039a7a20 */ /* 0x040fe20000410000 */
[----:B------:R-:W-:Y:S01]  /*d210*/  FSETP.NEU.FTZ.AND P0, PT, R3, -INF , PT ;  /* 0xff8000000300780b */ /* 0x000fe20003f1d000 */
[----:B------:R-:W-:Y:S01]  /*d220*/  WARPSYNC 0xffffffff ;  /* 0xffffffff00007948 */ /* 0x000fe20003800000 */
[----:B----4-:R-:W-:Y:S01]  /*d230*/  FMNMX.FTZ R2, R2, R135, !PT ;  /* 0x0000008702027209 */ /* 0x010fe20007810000 */
[----:B------:R-:W4:Y:S01]  /*d240*/  LDSM.16.MT88.4 R12, [R183+0x100] ;  /* 0x00010000b70c783b */ /* 0x000f220000004200 */
[----:B------:R-:W-:Y:S03]  /*d250*/  FSEL R154, R154, RZ, P0 ;  /* 0x000000ff9a9a7208 */ /* 0x000fe60000000000 */
[C---:B------:R-:W-:Y:S02]  /*d260*/  FMUL.FTZ R145, R2.reuse, c[0x0][0x2d0] ;  /* 0x0000b40002917a20 */ /* 0x040fe40000410000 */
[--C-:B------:R-:W-:Y:S01]  /*d270*/  FFMA.FTZ R160, R5, c[0x0][0x2d0], -R154.reuse ;  /* 0x0000b40005a07a23 */ /* 0x100fe2000001089a */
[----:B------:R-:W-:Y:S01]  /*d280*/  FSEL R5, R3, RZ, P0 ;  /* 0x000000ff03057208 */ /* 0x000fe20000000000 */
[--C-:B------:R-:W-:Y:S01]  /*d290*/  FFMA.FTZ R161, R133, c[0x0][0x2d0], -R154.reuse ;  /* 0x0000b40085a17a23 */ /* 0x100fe2000001089a */
[C---:B------:R-:W-:Y:S01]  /*d2a0*/  FSETP.NEU.FTZ.AND P0, PT, R2.reuse, -INF , PT ;  /* 0xff8000000200780b */ /* 0x040fe20003f1d000 */
[----:B------:R-:W-:Y:S01]  /*d2b0*/  FFMA.FTZ R162, R137, c[0x0][0x2d0], -R154 ;  /* 0x0000b40089a27a23 */ /* 0x000fe2000001089a */
[----:B------:R-:W5:Y:S01]  /*d2c0*/  LDSM.16.MT88.4 R20, [R178+0x100] ;  /* 0x00010000b214783b */ /* 0x000f620000004200 */
[----:B------:R-:W-:Y:S01]  /*d2d0*/  FADD.FTZ R5, -R5, R0 ;  /* 0x0000000005057221 */ /* 0x000fe20000010100 */
[----:B------:R-:W-:Y:S01]  /*d2e0*/  FSEL R145, R145, RZ, P0 ;  /* 0x000000ff91917208 */ /* 0x000fe20000000000 */
[----:B------:R-:W-:Y:S01]  /*d2f0*/  FFMA.FTZ R9, R9, c[0x0][0x2d0], -R154 ;  /* 0x0000b40009097a23 */ /* 0x000fe2000001089a */
[----:B------:R-:W-:Y:S01]  /*d300*/  MUFU.EX2 R161, R161 ;  /* 0x000000a100a17308 */ /* 0x000fe20000000800 */
[----:B------:R-:W-:Y:S01]  /*d310*/  FMUL.FTZ R133, R5, c[0x0][0x2d0] ;  /* 0x0000b40005857a20 */ /* 0x000fe20000410000 */
[----:B------:R-:W-:Y:S01]  /*d320*/  FSEL R5, R2, RZ, P0 ;  /* 0x000000ff02057208 */ /* 0x000fe20000000000 */
[--C-:B------:R-:W-:Y:S01]  /*d330*/  FFMA.FTZ R165, R8, c[0x0][0x2d0], -R145.reuse ;  /* 0x0000b40008a57a23 */ /* 0x100fe20000010891 */
[----:B------:R-:W1:Y:S01]  /*d340*/  LDSM.16.MT88.4 R28, [R177+0x100] ;  /* 0x00010000b11c783b */ /* 0x000e620000004200 */
[--C-:B------:R-:W-:Y:S01]  /*d350*/  FFMA.FTZ R164, R6, c[0x0][0x2d0], -R145.reuse ;  /* 0x0000b40006a47a23 */ /* 0x100fe20000010891 */
[C---:B------:R-:W-:Y:S01]  /*d360*/  ISETP.GT.AND P0, PT, R226.reuse, R233, PT ;  /* 0x000000e9e200720c */ /* 0x040fe20003f04270 */
[----:B------:R-:W-:Y:S01]  /*d370*/  FADD.FTZ R5, -R5, R132 ;  /* 0x0000008405057221 */ /* 0x000fe20000010100 */
[----:B------:R-:W-:Y:S01]  /*d380*/  IADD3 R226, R226, -0x1, RZ ;  /* 0xffffffffe2e27810 */ /* 0x000fe20007ffe0ff */
[--C-:B------:R-:W-:Y:S01]  /*d390*/  FFMA.FTZ R163, R10, c[0x0][0x2d0], -R145.reuse ;  /* 0x0000b4000aa37a23 */ /* 0x100fe20000010891 */
[----:B------:R-:W2:Y:S01]  /*d3a0*/  MUFU.EX2 R162, R162 ;  /* 0x000000a200a27308 */ /* 0x000ea20000000800 */
[----:B------:R-:W-:Y:S02]  /*d3b0*/  FMUL.FTZ R0, R5, c[0x0][0x2d0] ;  /* 0x0000b40005007a20 */ /* 0x000fe40000410000 */
[--C-:B------:R-:W-:Y:S02]  /*d3c0*/  FFMA.FTZ R6, R4, c[0x0][0x2d0], -R145.reuse ;  /* 0x0000b40004067a23 */ /* 0x100fe40000010891 */
[--C-:B------:R-:W-:Y:S02]  /*d3d0*/  FFMA.FTZ R168, R143, c[0x0][0x2d0], -R154.reuse ;  /* 0x0000b4008fa87a23 */ /* 0x100fe4000001089a */
[--C-:B------:R-:W-:Y:S02]  /*d3e0*/  FFMA.FTZ R173, R140, c[0x0][0x2d0], -R145.reuse ;  /* 0x0000b4008cad7a23 */ /* 0x100fe40000010891 */
[--C-:B------:R-:W-:Y:S01]  /*d3f0*/  FFMA.FTZ R175, R159, c[0x0][0x2d0], -R154.reuse ;  /* 0x0000b4009faf7a23 */ /* 0x100fe2000001089a */
[----:B------:R-:W-:Y:S01]  /*d400*/  MUFU.EX2 R160, R160 ;  /* 0x000000a000a07308 */ /* 0x000fe20000000800 */
[--C-:B------:R-:W-:Y:S02]  /*d410*/  FFMA.FTZ R236, R157, c[0x0][0x2d0], -R154.reuse ;  /* 0x0000b4009dec7a23 */ /* 0x100fe4000001089a */
[--C-:B------:R-:W-:Y:S02]  /*d420*/  FFMA.FTZ R235, R155, c[0x0][0x2d0], -R154.reuse ;  /* 0x0000b4009beb7a23 */ /* 0x100fe4000001089a */
[--C-:B-12---:R-:W-:Y:S02]  /*d430*/  FFMA.FTZ R238, R153, c[0x0][0x2d0], -R154.reuse ;  /* 0x0000b40099ee7a23 */ /* 0x106fe4000001089a */
[--C-:B------:R-:W-:Y:S02]  /*d440*/  FFMA.FTZ R239, R156, c[0x0][0x2d0], -R145.reuse ;  /* 0x0000b4009cef7a23 */ /* 0x100fe40000010891 */
[--C-:B------:R-:W-:Y:S01]  /*d450*/  FFMA.FTZ R240, R152, c[0x0][0x2d0], -R154.reuse ;  /* 0x0000b40098f07a23 */ /* 0x100fe2000001089a */
[----:B---3--:R-:W-:Y:S01]  /*d460*/  MUFU.EX2 R135, R9 ;  /* 0x0000000900877308 */ /* 0x008fe20000000800 */
[--C-:B------:R-:W-:Y:S02]  /*d470*/  FFMA.FTZ R241, R151, c[0x0][0x2d0], -R154.reuse ;  /* 0x0000b40097f17a23 */ /* 0x100fe4000001089a */
[--C-:B------:R-:W-:Y:S02]  /*d480*/  FFMA.FTZ R242, R149, c[0x0][0x2d0], -R154.reuse ;  /* 0x0000b40095f27a23 */ /* 0x100fe4000001089a */
[--C-:B------:R-:W-:Y:S02]  /*d490*/  FFMA.FTZ R244, R150, c[0x0][0x2d0], -R145.reuse ;  /* 0x0000b40096f47a23 */ /* 0x100fe40000010891 */
[--C-:B------:R-:W-:Y:S02]  /*d4a0*/  FFMA.FTZ R245, R148, c[0x0][0x2d0], -R145.reuse ;  /* 0x0000b40094f57a23 */ /* 0x100fe40000010891 */
[----:B------:R-:W-:Y:S01]  /*d4b0*/  LDSM.16.MT88.4 R148, [R177+0x3900] ;  /* 0x00390000b194783b */ /* 0x000fe20000004200 */
[----:B------:R-:W1:Y:S01]  /*d4c0*/  MUFU.EX2 R133, R133 ;  /* 0x0000008500857308 */ /* 0x000e620000000800 */
        /* <DEDUP_REMOVED lines=8> */
[--C-:B------:R-:W-:Y:S02]  /*d550*/  FFMA.FTZ R172, R142, c[0x0][0x2d0], -R145.reuse ;  /* 0x0000b4008eac7a23 */ /* 0x100fe40000010891 */
[----:B------:R-:W-:Y:S01]  /*d560*/  LDSM.16.MT88.4 R140, [R177+0x2900] ;  /* 0x00290000b18c783b */ /* 0x000fe20000004200 */
[--C-:B------:R-:W-:Y:S02]  /*d570*/  FFMA.FTZ R234, R234, c[0x0][0x2d0], -R145.reuse ;  /* 0x0000b400eaea7a23 */ /* 0x100fe40000010891 */
[----:B------:R-:W2:Y:S01]  /*d580*/  MUFU.EX2 R164, R164 ;  /* 0x000000a400a47308 */ /* 0x000ea20000000800 */
[--C-:B------:R-:W-:Y:S02]  /*d590*/  FFMA.FTZ R237, R174, c[0x0][0x2d0], -R145.reuse ;  /* 0x0000b400aeed7a23 */ /* 0x100fe40000010891 */
[--C-:B------:R-:W-:Y:S02]  /*d5a0*/  FFMA.FTZ R174, R158, c[0x0][0x2d0], -R145.reuse ;  /* 0x0000b4009eae7a23 */ /* 0x100fe40000010891 */
[----:B------:R-:W-:Y:S01]  /*d5b0*/  LDSM.16.MT88.4 R156, [R183+0x5900] ;  /* 0x00590000b79c783b */ /* 0x000fe20000004200 */
[----:B------:R-:W-:Y:S04]  /*d5c0*/  FFMA.FTZ R145, R144, c[0x0][0x2d0], -R145 ;  /* 0x0000b40090917a23 */ /* 0x000fe80000010891 */
[----:B------:R-:W-:Y:S10]  /*d5d0*/  MUFU.EX2 R163, R163 ;  /* 0x000000a300a37308 */ /* 0x000ff40000000800 */
[----:B------:R-:W-:Y:S10]  /*d5e0*/  MUFU.EX2 R132, R6 ;  /* 0x0000000600847308 */ /* 0x000ff40000000800 */
[----:B------:R-:W3:Y:S10]  /*d5f0*/  MUFU.EX2 R0, R0 ;  /* 0x0000000000007308 */ /* 0x000ef40000000800 */
[----:B------:R1:W-:Y:S10]  /*d600*/  MUFU.EX2 R243, R154 ;  /* 0x0000009a00f37308 */ /* 0x0003f40000000800 */
[----:B------:R2:W-:Y:S10]  /*d610*/  MUFU.EX2 R247, R145 ;  /* 0x0000009100f77308 */ /* 0x0005f40000000800 */
[----:B------:R-:W-:Y:S01]  /*d620*/  MUFU.EX2 R166, R166 ;  /* 0x000000a600a67308 */ /* 0x000fe20000000800 */
[----:B-1----:R-:W-:Y:S09]  /*d630*/  LDSM.16.MT88.4 R152, [R176+0x3900] ;  /* 0x00390000b098783b */ /* 0x002ff20000004200 */
[----:B------:R-:W1:Y:S01]  /*d640*/  MUFU.EX2 R167, R167 ;  /* 0x000000a700a77308 */ /* 0x000e620000000800 */
[----:B--2---:R-:W-:Y:S09]  /*d650*/  LDSM.16.MT88.4 R144, [R178+0x3900] ;  /* 0x00390000b290783b */ /* 0x004ff20000004200 */
[----:B------:R-:W-:Y:S10]  /*d660*/  MUFU.EX2 R168, R168 ;  /* 0x000000a800a87308 */ /* 0x000ff40000000800 */
[----:B------:R-:W-:Y:S10]  /*d670*/  MUFU.EX2 R169, R169 ;  /* 0x000000a900a97308 */ /* 0x000ff40000000800 */
[----:B------:R-:W-:Y:S10]  /*d680*/  MUFU.EX2 R170, R170 ;  /* 0x000000aa00aa7308 */ /* 0x000ff40000000800 */
[----:B------:R-:W2:Y:S10]  /*d690*/  MUFU.EX2 R171, R171 ;  /* 0x000000ab00ab7308 */ /* 0x000eb40000000800 */
[----:B------:R-:W-:Y:S10]  /*d6a0*/  MUFU.EX2 R172, R172 ;  /* 0x000000ac00ac7308 */ /* 0x000ff40000000800 */
[----:B------:R-:W1:Y:S10]  /*d6b0*/  MUFU.EX2 R173, R173 ;  /* 0x000000ad00ad7308 */ /* 0x000e740000000800 */
        /* <DEDUP_REMOVED lines=11> */
[----:B------:R-:W-:Y:S10]  /*d770*/  MUFU.EX2 R244, R244 ;  /* 0x000000f400f47308 */ /* 0x000ff40000000800 */
[----:B------:R-:W1:Y:S10]  /*d780*/  MUFU.EX2 R245, R245 ;  /* 0x000000f500f57308 */ /* 0x000e740000000800 */
[----:B------:R-:W1:Y:S01]  /*d790*/  MUFU.EX2 R246, R246 ;  /* 0x000000f600f67308 */ /* 0x000e620000000800 */
[----:B------:R-:W-:Y:S01]  /*d7a0*/  F2FP.BF16.PACK_AB R136, R161, R162 ;  /* 0x000000a2a188723e */ /* 0x000fe200000010ff */
[----:B------:R-:W-:Y:S01]  /*d7b0*/  FMUL.FTZ R4, R133, R128 ;  /* 0x0000008085047220 */ /* 0x000fe20000410000 */
[----:B------:R-:W-:Y:S01]  /*d7c0*/  F2FP.BF16.PACK_AB R138, R135, R160 ;  /* 0x000000a0878a723e */ /* 0x000fe200000010ff */
[C---:B------:R-:W-:Y:S01]  /*d7d0*/  FMUL.FTZ R5, R133.reuse, R129 ;  /* 0x0000008185057220 */ /* 0x040fe20000410000 */
[----:B------:R-:W-:Y:S01]  /*d7e0*/  F2FP.BF16.PACK_AB R137, R164, R165 ;  /* 0x000000a5a489723e */ /* 0x000fe200000010ff */
[----:B---3--:R-:W-:Y:S01]  /*d7f0*/  FMUL.FTZ R6, R0, R130 ;  /* 0x0000008200067220 */ /* 0x008fe20000410000 */
[----:B------:R-:W-:Y:S01]  /*d800*/  F2FP.BF16.PACK_AB R139, R132, R163 ;  /* 0x000000a3848b723e */ /* 0x000fe200000010ff */
[C---:B------:R-:W-:Y:S02]  /*d810*/  FMUL.FTZ R7, R0.reuse, R131 ;  /* 0x0000008300077220 */ /* 0x040fe40000410000 */
[----:B------:R-:W-:Y:S01]  /*d820*/  LDSM.16.MT88.4 R128, [R178+0x2900] ;  /* 0x00290000b280783b */ /* 0x000fe20000004200 */
[C---:B------:R-:W-:Y:S02]  /*d830*/  FMUL.FTZ R8, R133.reuse, R124 ;  /* 0x0000007c85087220 */ /* 0x040fe40000410000 */
[C---:B------:R-:W-:Y:S02]  /*d840*/  FMUL.FTZ R9, R133.reuse, R125 ;  /* 0x0000007d85097220 */ /* 0x040fe40000410000 */
[C---:B----4-:R-:W-:Y:S05]  /*d850*/  HMMA.16816.F32.BF16 R4, R136.reuse, R12, R4 ;  /* 0x0000000c8804723c */ /* 0x050fea0000041804 */
[C---:B------:R-:W-:Y:S02]  /*d860*/  FMUL.FTZ R10, R0.reuse, R126 ;  /* 0x0000007e000a7220 */ /* 0x040fe40000410000 */
[C---:B------:R-:W-:Y:S02]  /*d870*/  FMUL.FTZ R11, R0.reuse, R127 ;  /* 0x0000007f000b7220 */ /* 0x040fe40000410000 */
[----:B------:R-:W-:Y:S03]  /*d880*/  LDSM.16.MT88.4 R124, [R183+0x2900] ;  /* 0x00290000b77c783b */ /* 0x000fe60000004200 */
[C---:B------:R-:W-:Y:S02]  /*d890*/  FMUL.FTZ R12, R133.reuse, R100 ;  /* 0x00000064850c7220 */ /* 0x040fe40000410000 */
[C---:B------:R-:W-:Y:S03]  /*d8a0*/  HMMA.16816.F32.BF16 R8, R136.reuse, R14, R8 ;  /* 0x0000000e8808723c */ /* 0x040fe60000041808 */
[C---:B------:R-:W-:Y:S02]  /*d8b0*/  FMUL.FTZ R13, R133.reuse, R101 ;  /* 0x00000065850d7220 */ /* 0x040fe40000410000 */
[C---:B------:R-:W-:Y:S02]  /*d8c0*/  FMUL.FTZ R16, R133.reuse, R104 ;  /* 0x0000006885107220 */ /* 0x040fe40000410000 */
[C---:B------:R-:W-:Y:S02]  /*d8d0*/  FMUL.FTZ R14, R0.reuse, R102 ;  /* 0x00000066000e7220 */ /* 0x040fe40000410000 */
[C---:B------:R-:W-:Y:S02]  /*d8e0*/  FMUL.FTZ R15, R0.reuse, R103 ;  /* 0x00000067000f7220 */ /* 0x040fe40000410000 */
[----:B------:R-:W3:Y:S01]  /*d8f0*/  LDSM.16.MT88.4 R100, [R176+0x100] ;  /* 0x00010000b064783b */ /* 0x000ee20000004200 */
[C---:B------:R-:W-:Y:S02]  /*d900*/  FMUL.FTZ R17, R133.reuse, R105 ;  /* 0x0000006985117220 */ /* 0x040fe40000410000 */
[C---:B------:R-:W-:Y:S02]  /*d910*/  FMUL.FTZ R18, R0.reuse, R106 ;  /* 0x0000006a00127220 */ /* 0x040fe40000410000 */
[C---:B-----5:R-:W-:Y:S03]  /*d920*/  HMMA.16816.F32.BF16 R12, R136.reuse, R20, R12 ;  /* 0x00000014880c723c */ /* 0x060fe6000004180c */
[C---:B------:R-:W-:Y:S02]  /*d930*/  FMUL.FTZ R19, R0.reuse, R107 ;  /* 0x0000006b00137220 */ /* 0x040fe40000410000 */
[----:B------:R-:W4:Y:S01]  /*d940*/  LDSM.16.MT88.4 R104, [R183+0x2100] ;  /* 0x00210000b768783b */ /* 0x000f220000004200 */
[C---:B------:R-:W-:Y:S02]  /*d950*/  FMUL.FTZ R24, R133.reuse, R112 ;  /* 0x0000007085187220 */ /* 0x040fe40000410000 */
[C---:B------:R-:W-:Y:S02]  /*d960*/  FMUL.FTZ R20, R133.reuse, R108 ;  /* 0x0000006c85147220 */ /* 0x040fe40000410000 */
[C---:B------:R-:W-:Y:S03]  /*d970*/  HMMA.16816.F32.BF16 R16, R136.reuse, R22, R16 ;  /* 0x000000168810723c */ /* 0x040fe60000041810 */
[C---:B------:R-:W-:Y:S02]  /*d980*/  FMUL.FTZ R21, R133.reuse, R109 ;  /* 0x0000006d85157220 */ /* 0x040fe40000410000 */
[C---:B------:R-:W-:Y:S02]  /*d990*/  FMUL.FTZ R25, R133.reuse, R113 ;  /* 0x0000007185197220 */ /* 0x040fe40000410000 */
[C---:B------:R-:W-:Y:S02]  /*d9a0*/  FMUL.FTZ R22, R0.reuse, R110 ;  /* 0x0000006e00167220 */ /* 0x040fe40000410000 */
[C---:B------:R-:W-:Y:S02]  /*d9b0*/  FMUL.FTZ R23, R0.reuse, R111 ;  /* 0x0000006f00177220 */ /* 0x040fe40000410000 */
[----:B------:R-:W5:Y:S01]  /*d9c0*/  LDSM.16.MT88.4 R108, [R178+0x2100] ;  /* 0x00210000b26c783b */ /* 0x000f620000004200 */
[C---:B------:R-:W-:Y:S02]  /*d9d0*/  FMUL.FTZ R26, R0.reuse, R114 ;  /* 0x00000072001a7220 */ /* 0x040fe40000410000 */
[C---:B------:R-:W-:Y:S02]  /*d9e0*/  FMUL.FTZ R27, R0.reuse, R115 ;  /* 0x00000073001b7220 */ /* 0x040fe40000410000 */
[C---:B------:R-:W-:Y:S03]  /*d9f0*/  HMMA.16816.F32.BF16 R20, R136.reuse, R28, R20 ;  /* 0x0000001c8814723c */ /* 0x040fe60000041814 */
[----:B------:R-:W-:Y:S01]  /*da00*/  LDSM.16.MT88.4 R112, [R183+0x900] ;  /* 0x00090000b770783b */ /* 0x000fe20000004200 */
[C---:B------:R-:W-:Y:S02]  /*da10*/  FMUL.FTZ R32, R133.reuse, R120 ;  /* 0x0000007885207220 */ /* 0x040fe40000410000 */
[C---:B------:R-:W-:Y:S02]  /*da20*/  FMUL.FTZ R33, R133.reuse, R121 ;  /* 0x0000007985217220 */ /* 0x040fe40000410000 */
        /* <DEDUP_REMOVED lines=8> */
[C---:B---3--:R-:W-:Y:S03]  /*dab0*/  HMMA.16816.F32.BF16 R28, R136.reuse, R100, R28 ;  /* 0x00000064881c723c */ /* 0x048fe6000004181c */
[----:B------:R-:W-:Y:S01]  /*dac0*/  LDSM.16.MT88.4 R120, [R176+0x900] ;  /* 0x00090000b078783b */ /* 0x000fe20000004200 */
[C---:B------:R-:W-:Y:S02]  /*dad0*/  FMUL.FTZ R36, R133.reuse, R36 ;  /* 0x0000002485247220 */ /* 0x040fe40000410000 */
[C---:B------:R-:W-:Y:S02]  /*dae0*/  FMUL.FTZ R37, R133.reuse, R37 ;  /* 0x0000002585257220 */ /* 0x040fe40000410000 */
[C---:B------:R-:W-:Y:S03]  /*daf0*/  HMMA.16816.F32.BF16 R32, R136.reuse, R102, R32 ;  /* 0x000000668820723c */ /* 0x040fe60000041820 */
[----:B------:R-:W3:Y:S01]  /*db00*/  LDSM.16.MT88.4 R100, [R177+0x2100] ;  /* 0x00210000b164783b */ /* 0x000ee20000004200 */
[C---:B------:R-:W-:Y:S02]  /*db10*/  FMUL.FTZ R38, R0.reuse, R38 ;  /* 0x0000002600267220 */ /* 0x040fe40000410000 */
[C---:B------:R-:W-:Y:S02]  /*db20*/  FMUL.FTZ R39, R0.reuse, R39 ;  /* 0x0000002700277220 */ /* 0x040fe40000410000 */
[C---:B------:R-:W-:Y:S04]  /*db30*/  FMUL.FTZ R40, R133.reuse, R40 ;  /* 0x0000002885287220 */ /* 0x040fe80000410000 */
[C---:B------:R-:W-:Y:S01]  /*db40*/  FMUL.FTZ R41, R133.reuse, R41 ;  /* 0x0000002985297220 */ /* 0x040fe20000410000 */
[C---:B----4-:R-:W-:Y:S03]  /*db50*/  HMMA.16816.F32.BF16 R36, R136.reuse, R104, R36 ;  /* 0x000000688824723c */ /* 0x050fe60000041824 */
[C---:B------:R-:W-:Y:S02]  /*db60*/  FMUL.FTZ R42, R0.reuse, R42 ;  /* 0x0000002a002a7220 */ /* 0x040fe40000410000 */
[C---:B------:R-:W-:Y:S02]  /*db70*/  FMUL.FTZ R43, R0.reuse, R43 ;  /* 0x0000002b002b7220 */ /* 0x040fe40000410000 */
[C---:B------:R-:W-:Y:S02]  /*db80*/  FMUL.FTZ R44, R133.reuse, R44 ;  /* 0x0000002c852c7220 */ /* 0x040fe40000410000 */
[C---:B------:R-:W-:Y:S03]  /*db90*/  FMUL.FTZ R45, R133.reuse, R45 ;  /* 0x0000002d852d7220 */ /* 0x040fe60000410000 */
[C---:B------:R-:W-:Y:S01]  /*dba0*/  HMMA.16816.F32.BF16 R40, R136.reuse, R106, R40 ;  /* 0x0000006a8828723c */ /* 0x040fe20000041828 */
[----:B------:R-:W4:Y:S02]  /*dbb0*/  LDSM.16.MT88.4 R104, [R176+0x2100] ;  /* 0x00210000b068783b */ /* 0x000f240000004200 */
[C---:B------:R-:W-:Y:S02]  /*dbc0*/  FMUL.FTZ R46, R0.reuse, R46 ;  /* 0x0000002e002e7220 */ /* 0x040fe40000410000 */
[C---:B------:R-:W-:Y:S02]  /*dbd0*/  FMUL.FTZ R47, R0.reuse, R47 ;  /* 0x0000002f002f7220 */ /* 0x040fe40000410000 */
[C---:B------:R-:W-:Y:S02]  /*dbe0*/  FMUL.FTZ R48, R133.reuse, R48 ;  /* 0x0000003085307220 */ /* 0x040fe40000410000 */
[C---:B------:R-:W-:Y:S03]  /*dbf0*/  FMUL.FTZ R49, R133.reuse, R49 ;  /* 0x0000003185317220 */ /* 0x040fe60000410000 */
[C---:B-----5:R-:W-:Y:S03]  /*dc00*/  HMMA.16816.F32.BF16 R44, R136.reuse, R108, R44 ;  /* 0x0000006c882c723c */ /* 0x060fe6000004182c */
[C---:B------:R-:W-:Y:S02]  /*dc10*/  FMUL.FTZ R50, R0.reuse, R50 ;  /* 0x0000003200327220 */ /* 0x040fe40000410000 */
[C---:B------:R-:W-:Y:S02]  /*dc20*/  FMUL.FTZ R51, R0.reuse, R51 ;  /* 0x0000003300337220 */ /* 0x040fe40000410000 */
[C---:B------:R-:W-:Y:S02]  /*dc30*/  FMUL.FTZ R52, R133.reuse, R52 ;  /* 0x0000003485347220 */ /* 0x040fe40000410000 */
[C---:B------:R-:W-:Y:S03]  /*dc40*/  FMUL.FTZ R53, R133.reuse, R53 ;  /* 0x0000003585357220 */ /* 0x040fe60000410000 */
[C---:B------:R-:W-:Y:S01]  /*dc50*/  HMMA.16816.F32.BF16 R48, R136.reuse, R110, R48 ;  /* 0x0000006e8830723c */ /* 0x040fe20000041830 */
[----:B------:R-:W5:Y:S02]  /*dc60*/  LDSM.16.MT88.4 R108, [R183+0x4100] ;  /* 0x00410000b76c783b */ /* 0x000f640000004200 */
        /* <DEDUP_REMOVED lines=40> */
[----:B------:R-:W-:Y:S01]  /*def0*/  FMUL.FTZ R84, R133, R84 ;  /* 0x0000005485547220 */ /* 0x000fe20000410000 */
[----:B-1----:R-:W-:Y:S01]  /*df00*/  F2FP.BF16.PACK_AB R100, R167, R166 ;  /* 0x000000a6a764723e */ /* 0x002fe200000010ff */
[----:B------:R-:W-:Y:S03]  /*df10*/  FMUL.FTZ R85, R133, R85 ;  /* 0x0000005585557220 */ /* 0x000fe60000410000 */
[C---:B------:R-:W-:Y:S03]  /*df20*/  HMMA.16816.F32.BF16 R80, R136.reuse, R102, R80 ;  /* 0x000000668850723c */ /* 0x040fe60000041850 */
[C---:B------:R-:W-:Y:S01]  /*df30*/  FMUL.FTZ R86, R0.reuse, R86 ;  /* 0x0000005600567220 */ /* 0x040fe20000410000 */
[----:B--2---:R-:W-:Y:S01]  /*df40*/  F2FP.BF16.PACK_AB R101, R171, R170 ;  /* 0x000000aaab65723e */ /* 0x004fe200000010ff */
[C---:B------:R-:W-:Y:S02]  /*df50*/  FMUL.FTZ R87, R0.reuse, R87 ;  /* 0x0000005700577220 */ /* 0x040fe40000410000 */
[----:B------:R-:W-:Y:S01]  /*df60*/  FMUL.FTZ R88, R133, R88 ;  /* 0x0000005885587220 */ /* 0x000fe20000410000 */
[----:B------:R-:W-:Y:S01]  /*df70*/  F2FP.BF16.PACK_AB R102, R169, R168 ;  /* 0x000000a8a966723e */ /* 0x000fe200000010ff */
[----:B------:R-:W-:Y:S03]  /*df80*/  FMUL.FTZ R89, R133, R89 ;  /* 0x0000005985597220 */ /* 0x000fe60000410000 */
[C---:B----4-:R-:W-:Y:S03]  /*df90*/  HMMA.16816.F32.BF16 R84, R136.reuse, R104, R84 ;  /* 0x000000688854723c */ /* 0x050fe60000041854 */
[C---:B------:R-:W-:Y:S01]  /*dfa0*/  FMUL.FTZ R90, R0.reuse, R90 ;  /* 0x0000005a005a7220 */ /* 0x040fe20000410000 */
[----:B------:R-:W-:Y:S01]  /*dfb0*/  F2FP.BF16.PACK_AB R103, R173, R172 ;  /* 0x000000acad67723e */ /* 0x000fe200000010ff */
        /* <DEDUP_REMOVED lines=9> */
[C---:B-----5:R-:W-:Y:S03]  /*e050*/  HMMA.16816.F32.BF16 R92, R136.reuse, R108, R92 ;  /* 0x0000006c885c723c */ /* 0x060fe6000004185c */
[C---:B------:R-:W-:Y:S02]  /*e060*/  FMUL.FTZ R98, R0.reuse, R98 ;  /* 0x0000006200627220 */ /* 0x040fe40000410000 */
[C---:B------:R-:W-:Y:S02]  /*e070*/  FMUL.FTZ R99, R0.reuse, R99 ;  /* 0x0000006300637220 */ /* 0x040fe40000410000 */
[----:B------:R-:W-:Y:S02]  /*e080*/  FFMA.FTZ R162, R133, R224, R162 ;  /* 0x000000e085a27223 */ /* 0x000fe400000100a2 */
[----:B------:R-:W-:Y:S03]  /*e090*/  FFMA.FTZ R165, R0, R217, R165 ;  /* 0x000000d900a57223 */ /* 0x000fe600000100a5 */
[----:B------:R-:W-:Y:S01]  /*e0a0*/  HMMA.16816.F32.BF16 R96, R136, R110, R96 ;  /* 0x0000006e8860723c */ /* 0x000fe20000041860 */
[----:B------:R-:W2:Y:S02]  /*e0b0*/  LDSM.16.MT88.4 R108, [R176+0x2900] ;  /* 0x00290000b06c783b */ /* 0x000ea40000004200 */
[----:B------:R-:W-:Y:S01]  /*e0c0*/  MOV R0, R3 ;  /* 0x0000000300007202 */ /* 0x000fe20000000f00 */
[----:B------:R-:W-:Y:S02]  /*e0d0*/  FADD.FTZ R161, R161, R162 ;  /* 0x000000a2a1a17221 */ /* 0x000fe40000010000 */
[----:B------:R-:W-:Y:S02]  /*e0e0*/  FADD.FTZ R164, R164, R165 ;  /* 0x000000a5a4a47221 */ /* 0x000fe40000010000 */
[C---:B------:R-:W-:Y:S01]  /*e0f0*/  HMMA.16816.F32.BF16 R4, R100.reuse, R112, R4 ;  /* 0x000000706404723c */ /* 0x040fe20000041804 */
[----:B------:R-:W-:Y:S04]  /*e100*/  LDSM.16.MT88.4 R136, [R177+0x3100] ;  /* 0x00310000b188783b */ /* 0x000fe80000004200 */
[----:B------:R-:W-:Y:S03]  /*e110*/  FADD.FTZ R160, R160, R161 ;  /* 0x000000a1a0a07221 */ /* 0x000fe60000010000 */
[C---:B------:R-:W-:Y:S01]  /*e120*/  HMMA.16816.F32.BF16 R8, R100.reuse, R114, R8 ;  /* 0x000000726408723c */ /* 0x040fe20000041808 */
[----:B------:R-:W-:Y:S03]  /*e130*/  LDSM.16.MT88.4 R112, [R178+0x4900] ;  /* 0x00490000b270783b */ /* 0x000fe60000004200 */
[----:B------:R-:W-:Y:S04]  /*e140*/  FADD.FTZ R135, R135, R160 ;  /* 0x000000a087877221 */ /* 0x000fe80000010000 */
[C---:B------:R-:W-:Y:S04]  /*e150*/  HMMA.16816.F32.BF16 R12, R100.reuse, R116, R12 ;  /* 0x00000074640c723c */ /* 0x040fe8000004180c */
[----:B------:R-:W-:Y:S04]  /*e160*/  FADD.FTZ R166, R166, R135 ;  /* 0x00000087a6a67221 */ /* 0x000fe80000010000 */
[C---:B------:R-:W-:Y:S01]  /*e170*/  HMMA.16816.F32.BF16 R16, R100.reuse, R118, R16 ;  /* 0x000000766410723c */ /* 0x040fe20000041810 */
[----:B------:R-:W-:Y:S03]  /*e180*/  LDSM.16.MT88.4 R116, [R177+0x4900] ;  /* 0x00490000b174783b */ /* 0x000fe60000004200 */
[----:B------:R-:W-:Y:S04]  /*e190*/  FADD.FTZ R167, R167, R166 ;  /* 0x000000a6a7a77221 */ /* 0x000fe80000010000 */
[C---:B-1----:R-:W-:Y:S04]  /*e1a0*/  HMMA.16816.F32.BF16 R20, R100.reuse, R104, R20 ;  /* 0x000000686414723c */ /* 0x042fe80000041814 */
[----:B------:R-:W-:Y:S04]  /*e1b0*/  FADD.FTZ R168, R168, R167 ;  /* 0x000000a7a8a87221 */ /* 0x000fe80000010000 */
[C---:B------:R-:W-:Y:S01]  /*e1c0*/  HMMA.16816.F32.BF16 R24, R100.reuse, R106, R24 ;  /* 0x0000006a6418723c */ /* 0x040fe20000041818 */
[----:B------:R-:W1:Y:S03]  /*e1d0*/  LDSM.16.MT88.4 R104, [R183+0x4900] ;  /* 0x00490000b768783b */ /* 0x000e660000004200 */
        /* <DEDUP_REMOVED lines=27> */
[----:B------:R-:W-:Y:S06]  /*e390*/  LDSM.16.MT88.4 R108, [R183+0x5100] ;  /* 0x00510000b76c783b */ /* 0x000fec0000004200 */
[----:B------:R-:W-:Y:S01]  /*e3a0*/  F2FP.BF16.PACK_AB R100, R236, R175 ;  /* 0x000000afec64723e */ /* 0x000fe200000010ff */
[----:B------:R-:W-:Y:S01]  /*e3b0*/  FADD.FTZ R175, R175, R168 ;  /* 0x000000a8afaf7221 */ /* 0x000fe20000010000 */
[----:B------:R-:W-:Y:S03]  /*e3c0*/  F2FP.BF16.PACK_AB R102, R238, R235 ;  /* 0x000000ebee66723e */ /* 0x000fe600000010ff */
[----:B------:R-:W-:Y:S01]  /*e3d0*/  F2FP.BF16.PACK_AB R101, R237, R234 ;  /* 0x000000eaed65723e */ /* 0x000fe200000010ff */
[----:B------:R-:W-:Y:S01]  /*e3e0*/  FADD.FTZ R236, R236, R175 ;  /* 0x000000afecec7221 */ /* 0x000fe20000010000 */
[----:B------:R-:W-:Y:S03]  /*e3f0*/  F2FP.BF16.PACK_AB R103, R239, R174 ;  /* 0x000000aeef67723e */ /* 0x000fe600000010ff */
[----:B------:R-:W-:Y:S04]  /*e400*/  FADD.FTZ R235, R235, R236 ;  /* 0x000000ecebeb7221 */ /* 0x000fe80000010000 */
[C---:B-1----:R-:W-:Y:S03]  /*e410*/  HMMA.16816.F32.BF16 R4, R100.reuse, R104, R4 ;  /* 0x000000686404723c */ /* 0x042fe60000041804 */
[----:B------:R-:W-:Y:S05]  /*e420*/  FADD.FTZ R235, R238, R235 ;  /* 0x000000ebeeeb7221 */ /* 0x000fea0000010000 */
[C---:B------:R-:W-:Y:S01]  /*e430*/  HMMA.16816.F32.BF16 R8, R100.reuse, R106, R8 ;  /* 0x0000006a6408723c */ /* 0x040fe20000041808 */
[----:B------:R-:W1:Y:S07]  /*e440*/  LDSM.16.MT88.4 R104, [R176+0x3100] ;  /* 0x00310000b068783b */ /* 0x000e6e0000004200 */
[C---:B------:R-:W-:Y:S08]  /*e450*/  HMMA.16816.F32.BF16 R12, R100.reuse, R120, R12 ;  /* 0x00000078640c723c */ /* 0x040ff0000004180c */
[C---:B------:R-:W-:Y:S01]  /*e460*/  HMMA.16816.F32.BF16 R16, R100.reuse, R122, R16 ;  /* 0x0000007a6410723c */ /* 0x040fe20000041810 */
[----:B------:R-:W-:Y:S07]  /*e470*/  LDSM.16.MT88.4 R120, [R176+0x1900] ;  /* 0x00190000b078783b */ /* 0x000fee0000004200 */
[C---:B---3--:R-:W-:Y:S08]  /*e480*/  HMMA.16816.F32.BF16 R20, R100.reuse, R112, R20 ;  /* 0x000000706414723c */ /* 0x048ff00000041814 */
[C---:B------:R-:W-:Y:S01]  /*e490*/  HMMA.16816.F32.BF16 R24, R100.reuse, R114, R24 ;  /* 0x000000726418723c */ /* 0x040fe20000041818 */
[----:B------:R-:W2:Y:S07]  /*e4a0*/  LDSM.16.MT88.4 R112, [R178+0x5100] ;  /* 0x00510000b270783b */ /* 0x000eae0000004200 */
[C---:B------:R-:W-:Y:S08]  /*e4b0*/  HMMA.16816.F32.BF16 R28, R100.reuse, R124, R28 ;  /* 0x0000007c641c723c */ /* 0x040ff0000004181c */
[C---:B------:R-:W-:Y:S01]  /*e4c0*/  HMMA.16816.F32.BF16 R32, R100.reuse, R126, R32 ;  /* 0x0000007e6420723c */ /* 0x040fe20000041820 */
[----:B------:R-:W-:Y:S07]  /*e4d0*/  LDSM.16.MT88.4 R124, [R183+0x1900] ;  /* 0x00190000b77c783b */ /* 0x000fee0000004200 */
[C---:B----4-:R-:W-:Y:S08]  /*e4e0*/  HMMA.16816.F32.BF16 R36, R100.reuse, R116, R36 ;  /* 0x000000746424723c */ /* 0x050ff00000041824 */
        /* <DEDUP_REMOVED lines=12> */
[----:B------:R-:W-:Y:S03]  /*e5b0*/  FADD.FTZ R241, R241, R240 ;  /* 0x000000f0f1f17221 */ /* 0x000fe60000010000 */
[C---:B------:R-:W-:Y:S01]  /*e5c0*/  HMMA.16816.F32.BF16 R64, R100.reuse, R106, R64 ;  /* 0x0000006a6440723c */ /* 0x040fe20000041840 */
[----:B------:R-:W1:Y:S03]  /*e5d0*/  LDSM.16.MT88.4 R104, [R176+0x5100] ;  /* 0x00510000b068783b */ /* 0x000e660000004200 */
[----:B------:R-:W-:Y:S04]  /*e5e0*/  FADD.FTZ R224, R242, R241 ;  /* 0x000000f1f2e07221 */ /* 0x000fe80000010000 */
[C---:B------:R-:W-:Y:S04]  /*e5f0*/  HMMA.16816.F32.BF16 R68, R100.reuse, R108, R68 ;  /* 0x0000006c6444723c */ /* 0x040fe80000041844 */
[----:B------:R-:W-:Y:S04]  /*e600*/  FADD.FTZ R224, R243, R224 ;  /* 0x000000e0f3e07221 */ /* 0x000fe80000010000 */
[C---:B------:R-:W-:Y:S01]  /*e610*/  HMMA.16816.F32.BF16 R72, R100.reuse, R110, R72 ;  /* 0x0000006e6448723c */ /* 0x040fe20000041848 */
[----:B------:R-:W4:Y:S07]  /*e620*/  LDSM.16.MT88.4 R108, [R178+0x1900] ;  /* 0x00190000b26c783b */ /* 0x000f2e0000004200 */
[C---:B--2---:R-:W-:Y:S08]  /*e630*/  HMMA.16816.F32.BF16 R76, R100.reuse, R112, R76 ;  /* 0x00000070644c723c */ /* 0x044ff0000004184c */
[C---:B------:R-:W-:Y:S01]  /*e640*/  HMMA.16816.F32.BF16 R80, R100.reuse, R114, R80 ;  /* 0x000000726450723c */ /* 0x040fe20000041850 */
[----:B------:R-:W2:Y:S07]  /*e650*/  LDSM.16.MT88.4 R112, [R177+0x1900] ;  /* 0x00190000b170783b */ /* 0x000eae0000004200 */
        /* <DEDUP_REMOVED lines=8> */
[C---:B----4-:R-:W-:Y:S01]  /*e6e0*/  HMMA.16816.F32.BF16 R100, R136.reuse, R108, R12 ;  /* 0x0000006c8864723c */ /* 0x050fe2000004180c */
[----:B------:R-:W4:Y:S07]  /*e6f0*/  LDSM.16.MT88.4 R12, [R176+0x5900] ;  /* 0x00590000b00c783b */ /* 0x000f2e0000004200 */
        /* <DEDUP_REMOVED lines=19> */
[----:B------:R-:W-:Y:S03]  /*e830*/  MOV R132, R2 ;  /* 0x0000000200847202 */ /* 0x000fe60000000f00 */
[C---:B---3--:R-:W-:Y:S04]  /*e840*/  HMMA.16816.F32.BF16 R84, R136.reuse, R8, R84 ;  /* 0x000000088854723c */ /* 0x048fe80000041854 */
[----:B------:R-:W-:Y:S04]  /*e850*/  FADD.FTZ R170, R170, R5 ;  /* 0x00000005aaaa7221 */ /* 0x000fe80000010000 */
[C---:B------:R-:W-:Y:S04]  /*e860*/  HMMA.16816.F32.BF16 R88, R136.reuse, R10, R88 ;  /* 0x0000000a8858723c */ /* 0x040fe80000041858 */
[----:B------:R-:W-:Y:S04]  /*e870*/  FADD.FTZ R171, R171, R170 ;  /* 0x000000aaabab7221 */ /* 0x000fe80000010000 */
[----:B------:R-:W-:Y:S01]  /*e880*/  FADD.FTZ R172, R172, R171 ;  /* 0x000000abacac7221 */ /* 0x000fe20000010000 */
[C---:B----4-:R-:W-:Y:S03]  /*e890*/  HMMA.16816.F32.BF16 R92, R136.reuse, R12, R92 ;  /* 0x0000000c885c723c */ /* 0x050fe6000004185c */
        /* <DEDUP_REMOVED lines=11> */
[----:B------:R-:W2:Y:S01]  /*e950*/  LDL R133, [R1+0x4] ;  /* 0x0000040001857983 */ /* 0x000ea20000100800 */
[----:B------:R-:W-:-:S02]  /*e960*/  MOV R132, R2 ;  /* 0x0000000200847202 */ /* 0x000fc40000000f00 */
[----:B------:R-:W-:Y:S02]  /*e970*/  MOV R0, R3 ;  /* 0x0000000300007202 */ /* 0x000fe40000000f00 */
[----:B--2---:R-:W-:Y:S02]  /*e980*/  SHF.L.U32 R133, R133, 0x7, RZ ;  /* 0x0000000785857819 */ /* 0x004fe400000006ff */
.L_x_2093:
[----:B------:R-:W2:Y:S04]  /*e990*/  LDL R3, [R1+0x64] ;  /* 0x0000640001037983 */ /* 0x000ea80000100800 */
[----:B------:R-:W3:Y:S01]  /*e9a0*/  LDL R2, [R1+0x58] ;  /* 0x0000580001027983 */ /* 0x000ee20000100800 */
[----:B------:R-:W-:Y:S01]  /*e9b0*/  IMAD.MOV.U32 R223, RZ, RZ, 0x1 ;  /* 0x00000001ffdf7424 */ /* 0x000fe200078e00ff */
[----:B------:R-:W-:-:S04]  /*e9c0*/  IADD3 R6, R133, 0x7f, RZ ;  /* 0x0000007f85067810 */ /* 0x000fc80007ffe0ff */
[C---:B------:R-:W-:Y:S02]  /*e9d0*/  ISETP.NE.AND P0, PT, R223.reuse, c[0x0][0x2c4], PT ;  /* 0x0000b100df007a0c */ /* 0x040fe40003f05270 */
[----:B------:R-:W-:Y:S02]  /*e9e0*/  ISETP.LE.AND P6, PT, R223, c[0x0][0x32c], PT ;  /* 0x0000cb00df007a0c */ /* 0x000fe40003fc3270 */
[----:B------:R-:W-:-:S09]  /*e9f0*/  P2R R4, PR, RZ, 0x1 ;  /* 0x00000001ff047803 */ /* 0x000fd20000000000 */
[----:B------:R-:W-:-:S05]  /*ea00*/  @P0 IMAD.HI.U32 R4, R6, c[0x0][0x2c8], RZ ;  /* 0x0000b20006040a27 */ /* 0x000fca00078e00ff */
[----:B------:R-:W-:-:S04]  /*ea10*/  @P0 SHF.R.U32.HI R6, RZ, c[0x0][0x2cc], R4 ;  /* 0x0000b300ff060a19 */ /* 0x000fc80000011604 */
[----:B--2---:R-:W-:-:S05]  /*ea20*/  IADD3 R3, R6, 0x1, R3 ;  /* 0x0000000106037810 */ /* 0x004fca0007ffe003 */
[----:B---3--:R-:W-:-:S05]  /*ea30*/  IMAD.IADD R3, R3, 0x1, -R2 ;  /* 0x0000000103037824 */ /* 0x008fca00078e0a02 */
[----:B------:R-:W-:Y:S01]  /*ea40*/  IADD3 R4, R3, -c[0x0][0x324], RZ ;  /* 0x8000c90003047a10 */ /* 0x000fe20007ffe0ff */
[----:B------:R-:W-:Y:S05]  /*ea50*/  @!P6 BRA `(.L_x_2115) ;  /* 0x000000f00000e947 */ /* 0x000fea0003800000 */
[----:B------:R-:W-:Y:S01]  /*ea60*/  ISETP.GT.AND P0, PT, R3, -0x1, PT ;  /* 0xffffffff0300780c */ /* 0x000fe20003f04270 */
[----:B------:R-:W-:-:S12]  /*ea70*/  BSSY B0, `(.L_x_2116) ;  /* 0x000000b000007945 */ /* 0x000fd80003800000 */
[----:B------:R-:W-:Y:S05]  /*ea80*/  @P0 BRA `(.L_x_2117) ;  /* 0x0000006000000947 */ /* 0x000fea0003800000 */
[----:B------:R-:W-:Y:S02]  /*ea90*/  ISETP.NE.AND P0, PT, R223, c[0x0][0x32c], PT ;  /* 0x0000cb00df007a0c */ /* 0x000fe40003f05270 */
[----:B------:R-:W-:-:S11]  /*eaa0*/  LOP3.LUT R3, RZ, R3, RZ, 0x33, !PT ;  /* 0x00000003ff037212 */ /* 0x000fd600078e33ff */
[----:B------:R-:W-:-:S05]  /*eab0*/  @P0 IMAD.HI.U32 R2, R3, c[0x0][0x330], RZ ;  /* 0x0000cc0003020a27 */ /* 0x000fca00078e00ff */
[----:B------:R-:W-:-:S04]  /*eac0*/  @P0 SHF.R.U32.HI R3, RZ, c[0x0][0x334], R2 ;  /* 0x0000cd00ff030a19 */ /* 0x000fc80000011602 */
[----:B------:R-:W-:Y:S01]  /*ead0*/  LOP3.LUT R3, RZ, R3, RZ, 0x33, !PT ;  /* 0x00000003ff037212 */ /* 0x000fe200078e33ff */
[----:B------:R-:W-:Y:S05]  /*eae0*/  BRA `(.L_x_2118) ;  /* 0x0000003000007947 */ /* 0x000fea0003800000 */
.L_x_2117:
[----:B------:R-:W-:-:S13]  /*eaf0*/  ISETP.NE.AND P0, PT, R223, c[0x0][0x32c], PT ;  /* 0x0000cb00df007a0c */ /* 0x000fda0003f05270 */
[----:B------:R-:W-:-:S05]  /*eb00*/  @P0 IMAD.HI.U32 R2, R3, c[0x0][0x330], RZ ;  /* 0x0000cc0003020a27 */ /* 0x000fca00078e00ff */
[----:B------:R-:W-:Y:S02]  /*eb10*/  @P0 SHF.R.U32.HI R3, RZ, c[0x0][0x334], R2 ;  /* 0x0000cd00ff030a19 */ /* 0x000fe40000011602 */
.L_x_2118:
[----:B------:R-:W-:Y:S05]  /*eb20*/  BSYNC B0 ;  /* 0x0000000000007941 */ /* 0x000fea0003800000 */
.L_x_2116:
[----:B------:R-:W-:-:S05]  /*eb30*/  IMAD R3, R3, c[0x0][0x32c], RZ ;  /* 0x0000cb0003037a24 */ /* 0x000fca00078e02ff */
[----:B------:R-:W-:-:S04]  /*eb40*/  IMNMX R4, R4, R3, !PT ;  /* 0x0000000304047217 */ /* 0x000fc80007800200 */
.L_x_2115:
        /* <DEDUP_REMOVED lines=19> */
.L_x_2130:
        /* <DEDUP_REMOVED lines=31> */
.L_x_2196:
[----:B------:R-:W-:-:S05]  /*ee70*/  BRA.DIV ~URZ, `(.L_x_2123) ;  /* 0x00009a427f007947 */ /* 0x000fca000b800000 */
[----:B------:R-:W5:Y:S04]  /*ee80*/  SHFL.IDX PT, R2, R0, RZ, 0x181f ;  /* 0x00181fff00027589 */ /* 0x000f6800000e0000 */
        /* <DEDUP_REMOVED lines=11> */
.L_x_2197:
        /* <DEDUP_REMOVED lines=19> */
.L_x_2121:
[----:B------:R-:W-:Y:S05]  /*f070*/  BSYNC B0 ;  /* 0x0000000000007941 */ /* 0x000fea0003800000 */
.L_x_2120:
[----:B------:R-:W0:Y:S01]  /*f080*/  LDGDEPBAR ;  /* 0x00000000000079af */ /* 0x000e220000000000 */
[----:B------:R-:W-:Y:S01]  /*f090*/  WARPSYNC 0xffffffff ;  /* 0xffffffff00007948 */ /* 0x000fe20003800000 */
[C---:B--23--:R-:W-:Y:S01]  /*f0a0*/  HMMA.16816.F32.BF16 R4, R32.reuse, R8, RZ ;  /* 0x000000082004723c */ /* 0x04cfe200000418ff */
[----:B------:R-:W-:Y:S02]  /*f0b0*/  BSSY B0, `(.L_x_2124) ;  /* 0x00000d5000007945 */ /* 0x000fe40003800000 */
[----:B------:R-:W-:Y:S01]  /*f0c0*/  ISETP.GT.AND P0, PT, R226, R195, PT ;  /* 0x000000c3e200720c */ /* 0x000fe20003f04270 */
[----:B------:R-:W-:Y:S04]  /*f0d0*/  LDSM.16.M88.4 R160, [R181+0xc100] ;  /* 0x00c10000b5a0783b */ /* 0x000fe80000000200 */
[C---:B------:R-:W-:Y:S02]  /*f0e0*/  HMMA.16816.F32.BF16 R8, R32.reuse, R10, RZ ;  /* 0x0000000a2008723c */ /* 0x040fe400000418ff */
[----:B------:R-:W2:Y:S06]  /*f0f0*/  LDSM.16.M88.4 R164, [R180+0x6100] ;  /* 0x00610000b4a4783b */ /* 0x000eac0000000200 */
[C---:B----4-:R-:W-:Y:S01]  /*f100*/  HMMA.16816.F32.BF16 R12, R32.reuse, R16, RZ ;  /* 0x00000010200c723c */ /* 0x050fe200000418ff */
[----:B------:R-:W3:Y:S06]  /*f110*/  LDSM.16.M88.4 R168, [R180+0x6900] ;  /* 0x00690000b4a8783b */ /* 0x000eec0000000200 */
[----:B------:R-:W-:Y:S01]  /*f120*/  LDSM.16.M88.4 R172, [R180+0x7900] ;  /* 0x00790000b4ac783b */ /* 0x000fe20000000200 */
[C---:B------:R-:W-:Y:S08]  /*f130*/  HMMA.16816.F32.BF16 R16, R32.reuse, R18, RZ ;  /* 0x000000122010723c */ /* 0x040ff000000418ff */
        /* <DEDUP_REMOVED lines=33> */
[----:B------:R-:W-:Y:S07]  /*f350*/  LDSM.16.M88.4 R148, [R185+0x2000] ;  /* 0x00200000b994783b */ /* 0x000fee0000000200 */
[C---:B-----5:R-:W-:Y:S08]  /*f360*/  HMMA.16816.F32.BF16 R12, R144.reuse, R152, R12 ;  /* 0x00000098900c723c */ /* 0x060ff0000004180c */
        /* <DEDUP_REMOVED lines=137> */
.L_x_2198:
[----:B------:R-:W-:-:S05]  /*fc00*/  BRA.DIV ~URZ, `(.L_x_2127) ;  /* 0x00008f327f007947 */ /* 0x000fca000b800000 */
[----:B------:R-:W3:Y:S04]  /*fc10*/  SHFL.IDX PT, R2, R0, RZ, 0x181f ;  /* 0x00181fff00027589 */ /* 0x000ee800000e0000 */
        /* <DEDUP_REMOVED lines=11> */
.L_x_2199:
        /* <DEDUP_REMOVED lines=19> */
.L_x_2125:
[----:B------:R-:W-:Y:S05]  /*fe00*/  BSYNC B0 ;  /* 0x0000000000007941 */ /* 0x000fea0003800000 */
.L_x_2124:
[----:B------:R-:W-:Y:S01]  /*fe10*/  FMNMX.FTZ R2, R4, R3, !PT ;  /* 0x0000000304027209 */ /* 0x000fe20007810000 */
[----:B------:R-:W0:Y:S01]  /*fe20*/  LDGDEPBAR ;  /* 0x00000000000079af */ /* 0x000e220000000000 */
[----:B------:R-:W-:Y:S02]  /*fe30*/  FMNMX.FTZ R0, R6, R133, !PT ;  /* 0x0000008506007209 */ /* 0x000fe40007810000 */
[----:B-1----:R-:W-:Y:S02]  /*fe40*/  FMNMX.FTZ R137, R5, R2, !PT ;  /* 0x0000000205897209 */ /* 0x002fe40007810000 */
        /* <DEDUP_REMOVED lines=31> */
.L_x_2200:
[----:B--2---:R-:W-:Y:S01]  /*10040*/  FMNMX.FTZ R137, R135, R154, !PT ;  /* 0x0000009a87897209 */ /* 0x004fe20007810000 */
[----:B------:R-:W-:-:S05]  /*10050*/  BRA.DIV ~URZ, `(.L_x_2129) ;  /* 0x00008d227f007947 */ /* 0x000fca000b800000 */
[----:B------:R-:W-:Y:S04]  /*10060*/  SHFL.BFLY PT, R2, R139, 0x2, 0x1f ;  /* 0x0c401f008b027f89 */ /* 0x000fe800000e0000 */
[----:B------:R-:W2:Y:S02]  /*10070*/  SHFL.BFLY PT, R0, R137, 0x1, 0x1f ;  /* 0x0c201f0089007f89 */ /* 0x000ea400000e0000 */
[----:B--2---:R-:W-:Y:S02]  /*10080*/  FMNMX.FTZ R0, R137, R0, !PT ;  /* 0x0000000089007209 */ /* 0x004fe40007810000 */
[----:B-1----:R-:W-:Y:S05]  /*10090*/  FMNMX.FTZ R135, R139, R2, !PT ;  /* 0x000000028b877209 */ /* 0x002fea0007810000 */
[----:B------:R1:W2:Y:S02]  /*100a0*/  SHFL.BFLY PT, R132, R135, 0x1, 0x1f ;  /* 0x0c201f0087847f89 */ /* 0x0002a400000e0000 */
.L_x_2201:
[----:B--2---:R-:W-:Y:S01]  /*100b0*/  FMNMX.FTZ R132, R132, R135, !PT ;  /* 0x0000008784847209 */ /* 0x004fe20007810000 */
[C---:B------:R-:W-:Y:S01]  /*100c0*/  FMUL.FTZ R167, R0.reuse, c[0x0][0x2d0] ;  /* 0x0000b40000a77a20 */ /* 0x040fe20000410000 */
[----:B------:R-:W-:Y:S01]  /*100d0*/  WARPSYNC 0xffffffff ;  /* 0xffffffff00007948 */ /* 0x000fe20003800000 */
[----:B------:R-:W-:Y:S01]  /*100e0*/  FADD.FTZ R2, -R0, R3 ;  /* 0x0000000300027221 */ /* 0x000fe20000010100 */
[----:B------:R-:W2:Y:S01]  /*100f0*/  LDSM.16.MT88.4 R140, [R183+0x100] ;  /* 0x00010000b78c783b */ /* 0x000ea20000004200 */
[----:B------:R-:W-:Y:S01]  /*10100*/  FFMA.FTZ R163, R4, c[0x0][0x2d0], -R167 ;  /* 0x0000b40004a37a23 */ /* 0x000fe200000108a7 */
[----:B------:R-:W-:Y:S01]  /*10110*/  ISETP.GT.AND P0, PT, R226, R233, PT ;  /* 0x000000e9e200720c */ /* 0x000fe20003f04270 */
[----:B------:R-:W-:Y:S01]  /*10120*/  FADD.FTZ R4, -R132, R133 ;  /* 0x0000008584047221 */ /* 0x000fe20000010100 */
[----:B------:R-:W-:Y:S01]  /*10130*/  IADD3 R226, R226, -0x1, RZ ;  /* 0xffffffffe2e27810 */ /* 0x000fe20007ffe0ff */
[----:B------:R-:W-:Y:S02]  /*10140*/  FMUL.FTZ R165, R132, c[0x0][0x2d0] ;  /* 0x0000b40084a57a20 */ /* 0x000fe40000410000 */
[----:B------:R-:W-:Y:S01]  /*10150*/  FMUL.FTZ R3, R2, c[0x0][0x2d0] ;  /* 0x0000b40002037a20 */ /* 0x000fe20000410000 */
[----:B------:R-:W-:Y:S01]  /*10160*/  MUFU.EX2 R163, R163 ;  /* 0x000000a300a37308 */ /* 0x000fe20000000800 */
[----:B------:R-:W-:Y:S01]  /*10170*/  FMUL.FTZ R2, R4, c[0x0][0x2d0] ;  /* 0x0000b40004027a20 */ /* 0x000fe20000410000 */
[----:B------:R-:W3:Y:S01]  /*10180*/  LDSM.16.MT88.4 R144, [R178+0x100] ;  /* 0x00010000b290783b */ /* 0x000ee20000004200 */
[--C-:B------:R-:W-:Y:S02]  /*10190*/  FFMA.FTZ R160, R5, c[0x0][0x2d0], -R167.reuse ;  /* 0x0000b40005a07a23 */ /* 0x100fe400000108a7 */
[--C-:B------:R-:W-:Y:S02]  /*101a0*/  FFMA.FTZ R161, R8, c[0x0][0x2d0], -R167.reuse ;  /* 0x0000b40008a17a23 */ /* 0x100fe400000108a7 */
[----:B------:R-:W-:Y:S02]  /*101b0*/  FFMA.FTZ R162, R9, c[0x0][0x2d0], -R167 ;  /* 0x0000b40009a27a23 */ /* 0x000fe400000108a7 */
[--C-:B------:R-:W-:Y:S01]  /*101c0*/  FFMA.FTZ R133, R6, c[0x0][0x2d0], -R165.reuse ;  /* 0x0000b40006857a23 */ /* 0x100fe200000108a5 */
[----:B------:R-:W4:Y:S01]  /*101d0*/  MUFU.EX2 R3, R3 ;  /* 0x0000000300037308 */ /* 0x000f220000000800 */
[--C-:B------:R-:W-:Y:S01]  /*101e0*/  FFMA.FTZ R164, R7, c[0x0][0x2d0], -R165.reuse ;  /* 0x0000b40007a47a23 */ /* 0x100fe200000108a5 */
[----:B------:R-:W-:Y:S01]  /*101f0*/  LDSM.16.MT88.4 R148, [R183+0x2900] ;  /* 0x00290000b794783b */ /* 0x000fe20000004200 */
[--C-:B-1----:R-:W-:Y:S02]  /*10200*/  FFMA.FTZ R135, R10, c[0x0][0x2d0], -R165.reuse ;  /* 0x0000b4000a877a23 */ /* 0x102fe400000108a5 */
[----:B------:R-:W-:Y:S02]  /*10210*/  FFMA.FTZ R166, R11, c[0x0][0x2d0], -R165 ;  /* 0x0000b4000ba67a23 */ /* 0x000fe400000108a5 */
[--C-:B------:R-:W-:Y:S02]  /*10220*/  FFMA.FTZ R170, R16, c[0x0][0x2d0], -R167.reuse ;  /* 0x0000b40010aa7a23 */ /* 0x100fe400000108a7 */
[----:B------:R-:W-:Y:S01]  /*10230*/  FFMA.FTZ R171, R17, c[0x0][0x2d0], -R167 ;  /* 0x0000b40011ab7a23 */ /* 0x000fe200000108a7 */
[----:B------:R-:W-:Y:S01]  /*10240*/  MUFU.EX2 R2, R2 ;  /* 0x0000000200027308 */ /* 0x000fe20000000800 */
[----:B------:R-:W-:Y:S01]  /*10250*/  LDSM.16.MT88.4 R152, [R178+0x2900] ;  /* 0x00290000b298783b */ /* 0x000fe20000004200 */
[--C-:B------:R-:W-:Y:S02]  /*10260*/  FFMA.FTZ R174, R18, c[0x0][0x2d0], -R165.reuse ;  /* 0x0000b40012ae7a23 */ /* 0x100fe400000108a5 */
[----:B------:R-:W-:Y:S02]  /*10270*/  FFMA.FTZ R175, R19, c[0x0][0x2d0], -R165 ;  /* 0x0000b40013af7a23 */ /* 0x000fe400000108a5 */
[--C-:B------:R-:W-:Y:S02]  /*10280*/  FFMA.FTZ R234, R28, c[0x0][0x2d0], -R167.reuse ;  /* 0x0000b4001cea7a23 */ /* 0x100fe400000108a7 */
[--C-:B------:R-:W-:Y:S01]  /*10290*/  FFMA.FTZ R235, R29, c[0x0][0x2d0], -R167.reuse ;  /* 0x0000b4001deb7a23 */ /* 0x100fe200000108a7 */
[----:B------:R-:W-:Y:S01]  /*102a0*/  LDSM.16.MT88.4 R16, [R177+0x900] ;  /* 0x00090000b110783b */ /* 0x000fe20000004200 */
[----:B------:R-:W1:Y:S01]  /*102b0*/  MUFU.EX2 R160, R160 ;  /* 0x000000a000a07308 */ /* 0x000e620000000800 */
[----:B------:R-:W-:Y:S02]  /*102c0*/  FFMA.FTZ R236, R32, c[0x0][0x2d0], -R167 ;  /* 0x0000b40020ec7a23 */ /* 0x000fe400000108a7 */
[--C-:B------:R-:W-:Y:S02]  /*102d0*/  FFMA.FTZ R237, R30, c[0x0][0x2d0], -R165.reuse ;  /* 0x0000b4001eed7a23 */ /* 0x100fe400000108a5 */
[--C-:B------:R-:W-:Y:S02]  /*102e0*/  FFMA.FTZ R238, R31, c[0x0][0x2d0], -R165.reuse ;  /* 0x0000b4001fee7a23 */ /* 0x100fe400000108a5 */
[----:B------:R-:W-:Y:S01]  /*102f0*/  LDSM.16.MT88.4 R156, [R177+0x2900] ;  /* 0x00290000b19c783b */ /* 0x000fe20000004200 */
[----:B------:R-:W-:Y:S02]  /*10300*/  FFMA.FTZ R239, R34, c[0x0][0x2d0], -R165 ;  /* 0x0000b40022ef7a23 */ /* 0x000fe400000108a5 */
[----:B------:R-:W-:Y:S01]  /*10310*/  MUFU.EX2 R161, R161 ;  /* 0x000000a100a17308 */ /* 0x000fe20000000800 */
[--C-:B------:R-:W-:Y:S02]  /*10320*/  FFMA.FTZ R168, R12, c[0x0][0x2d0], -R167.reuse ;  /* 0x0000b4000ca87a23 */ /* 0x100fe400000108a7 */
[----:B------:R-:W-:Y:S02]  /*10330*/  FFMA.FTZ R169, R13, c[0x0][0x2d0], -R167 ;  /* 0x0000b4000da97a23 */ /* 0x000fe400000108a7 */
[----:B------:R-:W-:Y:S01]  /*10340*/  LDSM.16.MT88.4 R28, [R177+0x1900] ;  /* 0x00190000b11c783b */ /* 0x000fe20000004200 */
[--C-:B------:R-:W-:Y:S02]  /*10350*/  FFMA.FTZ R172, R14, c[0x0][0x2d0], -R165.reuse ;  /* 0x0000b4000eac7a23 */ /* 0x100fe400000108a5 */
[----:B------:R-:W-:Y:S02]  /*10360*/  FFMA.FTZ R173, R15, c[0x0][0x2d0], -R165 ;  /* 0x0000b4000fad7a23 */ /* 0x000fe400000108a5 */
[----:B------:R-:W5:Y:S10]  /*10370*/  MUFU.EX2 R162, R162 ;  /* 0x000000a200a27308 */ /* 0x000f740000000800 */
        /* <DEDUP_REMOVED lines=14> */
[----:B------:R-:W-:Y:S10]  /*10460*/  MUFU.EX2 R236, R236 ;  /* 0x000000ec00ec7308 */ /* 0x000ff40000000800 */
[----:B------:R-:W-:Y:S10]  /*10470*/  MUFU.EX2 R237, R237 ;  /* 0x000000ed00ed7308 */ /* 0x000ff40000000800 */
[----:B------:R-:W-:Y:S10]  /*10480*/  MUFU.EX2 R238, R238 ;  /* 0x000000ee00ee7308 */ /* 0x000ff40000000800 */
[----:B------:R-:W-:Y:S01]  /*10490*/  MUFU.EX2 R239, R239 ;  /* 0x000000ef00ef7308 */ /* 0x000fe20000000800 */
[C---:B----4-:R-:W-:Y:S01]  /*104a0*/  FMUL.FTZ R4, R3.reuse, R128 ;  /* 0x0000008003047220 */ /* 0x050fe20000410000 */
[----:B-1----:R-:W-:Y:S01]  /*104b0*/  F2FP.BF16.PACK_AB R136, R160, R163 ;  /* 0x000000a3a088723e */ /* 0x002fe200000010ff */
[C---:B------:R-:W-:Y:S01]  /*104c0*/  FMUL.FTZ R5, R3.reuse, R129 ;  /* 0x0000008103057220 */ /* 0x040fe20000410000 */
[----:B-----5:R-:W-:Y:S01]  /*104d0*/  F2FP.BF16.PACK_AB R138, R162, R161 ;  /* 0x000000a1a28a723e */ /* 0x020fe200000010ff */
[----:B------:R-:W-:Y:S01]  /*104e0*/  FMUL.FTZ R6, R2, R130 ;  /* 0x0000008202067220 */ /* 0x000fe20000410000 */
[----:B------:R-:W-:Y:S01]  /*104f0*/  F2FP.BF16.PACK_AB R137, R164, R133 ;  /* 0x00000085a489723e */ /* 0x000fe200000010ff */
[----:B------:R-:W-:Y:S01]  /*10500*/  FMUL.FTZ R7, R2, R131 ;  /* 0x0000008302077220 */ /* 0x000fe20000410000 */
[----:B------:R-:W-:Y:S01]  /*10510*/  F2FP.BF16.PACK_AB R139, R166, R135 ;  /* 0x00000087a68b723e */ /* 0x000fe200000010ff */
[----:B------:R-:W1:Y:S01]  /*10520*/  LDSM.16.MT88.4 R128, [R177+0x100] ;  /* 0x00010000b180783b */ /* 0x000e620000004200 */
[----:B------:R-:W-:Y:S01]  /*10530*/  FMUL.FTZ R8, R3, R124 ;  /* 0x0000007c03087220 */ /* 0x000fe20000410000 */
[----:B------:R-:W-:Y:S01]  /*10540*/  F2FP.BF16.PACK_AB R12, R169, R168 ;  /* 0x000000a8a90c723e */ /* 0x000fe200000010ff */
[----:B------:R-:W-:Y:S01]  /*10550*/  FMUL.FTZ R9, R3, R125 ;  /* 0x0000007d03097220 */ /* 0x000fe20000410000 */
[----:B------:R-:W-:Y:S01]  /*10560*/  F2FP.BF16.PACK_AB R14, R171, R170 ;  /* 0x000000aaab0e723e */ /* 0x000fe200000010ff */
[C---:B------:R-:W-:Y:S01]  /*10570*/  FMUL.FTZ R10, R2.reuse, R126 ;  /* 0x0000007e020a7220 */ /* 0x040fe20000410000 */
[C---:B--2---:R-:W-:Y:S05]  /*10580*/  HMMA.16816.F32.BF16 R4, R136.reuse, R140, R4 ;  /* 0x0000008c8804723c */ /* 0x044fea0000041804 */
[C---:B------:R-:W-:Y:S01]  /*10590*/  FMUL.FTZ R11, R2.reuse, R127 ;  /* 0x0000007f020b7220 */ /* 0x040fe20000410000 */
[----:B------:R-:W-:Y:S01]  /*105a0*/  F2FP.BF16.PACK_AB R13, R173, R172 ;  /* 0x000000acad0d723e */ /* 0x000fe200000010ff */
[----:B------:R-:W2:Y:S01]  /*105b0*/  LDSM.16.MT88.4 R124, [R176+0x100] ;  /* 0x00010000b07c783b */ /* 0x000ea20000004200 */
[----:B------:R-:W-:Y:S01]  /*105c0*/  FMUL.FTZ R100, R3, R100 ;  /* 0x0000006403647220 */ /* 0x000fe20000410000 */
[----:B------:R-:W-:Y:S03]  /*105d0*/  F2FP.BF16.PACK_AB R15, R175, R174 ;  /* 0x000000aeaf0f723e */ /* 0x000fe600000010ff */
[C---:B------:R-:W-:Y:S03]  /*105e0*/  HMMA.16816.F32.BF16 R8, R136.reuse, R142, R8 ;  /* 0x0000008e8808723c */ /* 0x040fe60000041808 */
[C---:B------:R-:W-:Y:S01]  /*105f0*/  FMUL.FTZ R101, R3.reuse, R101 ;  /* 0x0000006503657220 */ /* 0x040fe20000410000 */
[----:B------:R-:W4:Y:S01]  /*10600*/  LDSM.16.MT88.4 R140, [R183+0x2100] ;  /* 0x00210000b78c783b */ /* 0x000f220000004200 */
[C---:B------:R-:W-:Y:S02]  /*10610*/  FMUL.FTZ R102, R2.reuse, R102 ;  /* 0x0000006602667220 */ /* 0x040fe40000410000 */
[C---:B------:R-:W-:Y:S02]  /*10620*/  FMUL.FTZ R103, R2.reuse, R103 ;  /* 0x0000006702677220 */ /* 0x040fe40000410000 */
[C---:B------:R-:W-:Y:S03]  /*10630*/  FMUL.FTZ R104, R3.reuse, R104 ;  /* 0x0000006803687220 */ /* 0x040fe60000410000 */
[C---:B------:R-:W-:Y:S02]  /*10640*/  FMUL.FTZ R105, R3.reuse, R105 ;  /* 0x0000006903697220 */ /* 0x040fe40000410000 */
[C---:B---3--:R-:W-:Y:S03]  /*10650*/  HMMA.16816.F32.BF16 R100, R136.reuse, R144, R100 ;  /* 0x000000908864723c */ /* 0x048fe60000041864 */
[C---:B------:R-:W-:Y:S02]  /*10660*/  FMUL.FTZ R106, R2.reuse, R106 ;  /* 0x0000006a026a7220 */ /* 0x040fe40000410000 */
        /* <DEDUP_REMOVED lines=115> */
[----:B------:R-:W-:Y:S02]  /*10da0*/  LDSM.16.MT88.4 R128, [R178+0x4900] ;  /* 0x00490000b280783b */ /* 0x000fe40000004200 */
[----:B------:R-:W-:Y:S02]  /*10db0*/  FADD.FTZ R160, R160, R163 ;  /* 0x000000a3a0a07221 */ /* 0x000fe40000010000 */
[----:B------:R-:W-:Y:S01]  /*10dc0*/  FADD.FTZ R164, R164, R133 ;  /* 0x00000085a4a47221 */ /* 0x000fe20000010000 */
[----:B------:R-:W-:Y:S01]  /*10dd0*/  MOV R133, R132 ;  /* 0x0000008400857202 */ /* 0x000fe20000000f00 */
[----:B------:R-:W-:Y:S01]  /*10de0*/  FADD.FTZ R161, R161, R160 ;  /* 0x000000a0a1a17221 */ /* 0x000fe20000010000 */
[C---:B--2---:R-:W-:Y:S01]  /*10df0*/  HMMA.16816.F32.BF16 R4, R12.reuse, R124, R4 ;  /* 0x0000007c0c04723c */ /* 0x044fe20000041804 */
[----:B------:R-:W-:Y:S04]  /*10e00*/  LDSM.16.MT88.4 R136, [R177+0x4900] ;  /* 0x00490000b188783b */ /* 0x000fe80000004200 */
[----:B------:R-:W-:Y:S03]  /*10e10*/  FADD.FTZ R161, R162, R161 ;  /* 0x000000a1a2a17221 */ /* 0x000fe60000010000 */
[C---:B------:R-:W-:Y:S01]  /*10e20*/  HMMA.16816.F32.BF16 R8, R12.reuse, R126, R8 ;  /* 0x0000007e0c08723c */ /* 0x040fe20000041808 */
[----:B------:R-:W1:Y:S03]  /*10e30*/  LDSM.16.MT88.4 R124, [R176+0x2900] ;  /* 0x00290000b07c783b */ /* 0x000e660000004200 */
[----:B------:R-:W-:Y:S04]  /*10e40*/  FADD.FTZ R168, R168, R161 ;  /* 0x000000a1a8a87221 */ /* 0x000fe80000010000 */
[C---:B------:R-:W-:Y:S04]  /*10e50*/  HMMA.16816.F32.BF16 R100, R12.reuse, R144, R100 ;  /* 0x000000900c64723c */ /* 0x040fe80000041864 */
[----:B------:R-:W-:Y:S04]  /*10e60*/  FADD.FTZ R169, R169, R168 ;  /* 0x000000a8a9a97221 */ /* 0x000fe80000010000 */
[C---:B------:R-:W-:Y:S01]  /*10e70*/  HMMA.16816.F32.BF16 R104, R12.reuse, R146, R104 ;  /* 0x000000920c68723c */ /* 0x040fe20000041868 */
[----:B------:R-:W-:Y:S03]  /*10e80*/  LDSM.16.MT88.4 R144, [R177+0x3100] ;  /* 0x00310000b190783b */ /* 0x000fe60000004200 */
[----:B------:R-:W-:Y:S04]  /*10e90*/  FADD.FTZ R170, R170, R169 ;  /* 0x000000a9aaaa7221 */ /* 0x000fe80000010000 */
[C---:B------:R-:W-:Y:S04]  /*10ea0*/  HMMA.16816.F32.BF16 R108, R12.reuse, R16, R108 ;  /* 0x000000100c6c723c */ /* 0x040fe8000004186c */
[----:B------:R-:W-:Y:S04]  /*10eb0*/  FADD.FTZ R171, R171, R170 ;  /* 0x000000aaabab7221 */ /* 0x000fe80000010000 */
[C---:B------:R-:W-:Y:S01]  /*10ec0*/  HMMA.16816.F32.BF16 R112, R12.reuse, R18, R112 ;  /* 0x000000120c70723c */ /* 0x040fe20000041870 */
[----:B------:R-:W2:Y:S07]  /*10ed0*/  LDSM.16.MT88.4 R16, [R183+0x4900] ;  /* 0x00490000b710783b */ /* 0x000eae0000004200 */
[C---:B---3--:R-:W-:Y:S08]  /*10ee0*/  HMMA.16816.F32.BF16 R116, R12.reuse, R140, R116 ;  /* 0x0000008c0c74723c */ /* 0x048ff00000041874 */
        /* <DEDUP_REMOVED lines=13> */
[----:B------:R-:W-:Y:S01]  /*10fc0*/  FFMA.FTZ R167, R33, c[0x0][0x2d0], -R167 ;  /* 0x0000b40021a77a23 */ /* 0x000fe200000108a7 */
[----:B------:R-:W3:Y:S01]  /*10fd0*/  MUFU.EX2 R153, R153 ;  /* 0x0000009900997308 */ /* 0x000ee20000000800 */
[C---:B------:R-:W-:Y:S04]  /*10fe0*/  HMMA.16816.F32.BF16 R56, R12.reuse, R158, R56 ;  /* 0x0000009e0c38723c */ /* 0x040fe80000041838 */
[--C-:B------:R-:W-:Y:S02]  /*10ff0*/  FFMA.FTZ R156, R22, c[0x0][0x2d0], -R165.reuse ;  /* 0x0000b400169c7a23 */ /* 0x100fe400000108a5 */
[--C-:B------:R-:W-:Y:S02]  /*11000*/  FFMA.FTZ R157, R23, c[0x0][0x2d0], -R165.reuse ;  /* 0x0000b400179d7a23 */ /* 0x100fe400000108a5 */
[C---:B-1----:R-:W-:Y:S01]  /*11010*/  HMMA.16816.F32.BF16 R60, R12.reuse, R124, R60 ;  /* 0x0000007c0c3c723c */ /* 0x042fe2000004183c */
[----:B------:R-:W-:Y:S01]  /*11020*/  LDSM.16.MT88.4 R20, [R178+0x1100] ;  /* 0x00110000b214783b */ /* 0x000fe20000004200 */
[----:B------:R-:W-:Y:S02]  /*11030*/  MUFU.EX2 R154, R154 ;  /* 0x0000009a009a7308 */ /* 0x000fe40000000800 */
[--C-:B------:R-:W-:Y:S02]  /*11040*/  FFMA.FTZ R158, R26, c[0x0][0x2d0], -R165.reuse ;  /* 0x0000b4001a9e7a23 */ /* 0x100fe400000108a5 */
[--C-:B------:R-:W-:Y:S02]  /*11050*/  FFMA.FTZ R159, R27, c[0x0][0x2d0], -R165.reuse ;  /* 0x0000b4001b9f7a23 */ /* 0x100fe400000108a5 */
[C---:B------:R-:W-:Y:S01]  /*11060*/  HMMA.16816.F32.BF16 R64, R12.reuse, R126, R64 ;  /* 0x0000007e0c40723c */ /* 0x040fe20000041840 */
[----:B------:R-:W1:Y:S03]  /*11070*/  LDSM.16.MT88.4 R124, [R176+0x4900] ;  /* 0x00490000b07c783b */ /* 0x000e660000004200 */
[----:B------:R-:W-:Y:S01]  /*11080*/  FFMA.FTZ R165, R35, c[0x0][0x2d0], -R165 ;  /* 0x0000b40023a57a23 */ /* 0x000fe200000108a5 */
[----:B------:R-:W4:Y:S03]  /*11090*/  MUFU.EX2 R155, R155 ;  /* 0x0000009b009b7308 */ /* 0x000f260000000800 */
[C---:B--2---:R-:W-:Y:S01]  /*110a0*/  HMMA.16816.F32.BF16 R68, R12.reuse, R16, R68 ;  /* 0x000000100c44723c */ /* 0x044fe20000041844 */
[----:B------:R-:W-:Y:S06]  /*110b0*/  LDSM.16.MT88.4 R24, [R177+0x1100] ;  /* 0x00110000b118783b */ /* 0x000fec0000004200 */
[----:B------:R-:W-:Y:S01]  /*110c0*/  MUFU.EX2 R156, R156 ;  /* 0x0000009c009c7308 */ /* 0x000fe20000000800 */
[C---:B------:R-:W-:Y:S01]  /*110d0*/  HMMA.16816.F32.BF16 R72, R12.reuse, R18, R72 ;  /* 0x000000120c48723c */ /* 0x040fe20000041848 */
[----:B------:R-:W2:Y:S07]  /*110e0*/  LDSM.16.MT88.4 R16, [R183+0x1100] ;  /* 0x00110000b710783b */ /* 0x000eae0000004200 */
[C---:B------:R-:W-:Y:S01]  /*110f0*/  HMMA.16816.F32.BF16 R76, R12.reuse, R128, R76 ;  /* 0x000000800c4c723c */ /* 0x040fe2000004184c */
[----:B------:R-:W-:Y:S01]  /*11100*/  LDSM.16.MT88.4 R32, [R176+0x1900] ;  /* 0x00190000b020783b */ /* 0x000fe20000004200 */
[----:B------:R-:W5:Y:S06]  /*11110*/  MUFU.EX2 R157, R157 ;  /* 0x0000009d009d7308 */ /* 0x000f6c0000000800 */
[C---:B------:R-:W-:Y:S01]  /*11120*/  HMMA.16816.F32.BF16 R80, R12.reuse, R130, R80 ;  /* 0x000000820c50723c */ /* 0x040fe20000041850 */
[----:B------:R-:W2:Y:S03]  /*11130*/  LDSM.16.MT88.4 R128, [R176+0x1100] ;  /* 0x00110000b080783b */ /* 0x000ea60000004200 */
[----:B------:R-:W-:Y:S04]  /*11140*/  MUFU.EX2 R158, R158 ;  /* 0x0000009e009e7308 */ /* 0x000fe80000000800 */
[C---:B------:R-:W-:Y:S06]  /*11150*/  HMMA.16816.F32.BF16 R84, R12.reuse, R136, R84 ;  /* 0x000000880c54723c */ /* 0x040fec0000041854 */
[----:B------:R-:W2:Y:S02]  /*11160*/  MUFU.EX2 R159, R159 ;  /* 0x0000009f009f7308 */ /* 0x000ea40000000800 */
[C---:B------:R-:W-:Y:S01]  /*11170*/  HMMA.16816.F32.BF16 R88, R12.reuse, R138, R88 ;  /* 0x0000008a0c58723c */ /* 0x040fe20000041858 */
[----:B------:R-:W2:Y:S07]  /*11180*/  LDSM.16.MT88.4 R136, [R183+0x3100] ;  /* 0x00310000b788783b */ /* 0x000eae0000004200 */
[C---:B-1----:R-:W-:Y:S01]  /*11190*/  HMMA.16816.F32.BF16 R92, R12.reuse, R124, R92 ;  /* 0x0000007c0c5c723c */ /* 0x042fe2000004185c */
[----:B------:R-:W1:Y:S07]  /*111a0*/  MUFU.EX2 R167, R167 ;  /* 0x000000a700a77308 */ /* 0x000e6e0000000800 */
[----:B------:R-:W-:Y:S01]  /*111b0*/  HMMA.16816.F32.BF16 R96, R12, R126, R96 ;  /* 0x0000007e0c60723c */ /* 0x000fe20000041860 */
[----:B------:R-:W-:Y:S02]  /*111c0*/  LDSM.16.MT88.4 R124, [R177+0x5100] ;  /* 0x00510000b17c783b */ /* 0x000fe40000004200 */
[----:B------:R-:W1:Y:S04]  /*111d0*/  MUFU.EX2 R240, R165 ;  /* 0x000000a500f07308 */ /* 0x000e680000000800 */
[----:B---3--:R-:W-:Y:S01]  /*111e0*/  F2FP.BF16.PACK_AB R12, R153, R152 ;  /* 0x00000098990c723e */ /* 0x008fe200000010ff */
[----:B------:R-:W-:Y:S01]  /*111f0*/  FADD.FTZ R152, R152, R171 ;  /* 0x000000ab98987221 */ /* 0x000fe20000010000 */
[----:B----4-:R-:W-:Y:S03]  /*11200*/  F2FP.BF16.PACK_AB R14, R155, R154 ;  /* 0x0000009a9b0e723e */ /* 0x010fe600000010ff */
[----:B-----5:R-:W-:Y:S01]  /*11210*/  F2FP.BF16.PACK_AB R13, R157, R156 ;  /* 0x0000009c9d0d723e */ /* 0x020fe200000010ff */
[----:B------:R-:W-:Y:S01]  /*11220*/  FADD.FTZ R153, R153, R152 ;  /* 0x0000009899997221 */ /* 0x000fe20000010000 */
[----:B--2---:R-:W-:Y:S03]  /*11230*/  F2FP.BF16.PACK_AB R15, R159, R158 ;  /* 0x0000009e9f0f723e */ /* 0x004fe600000010ff */
[----:B------:R-:W-:Y:S04]  /*11240*/  FADD.FTZ R154, R154, R153 ;  /* 0x000000999a9a7221 */ /* 0x000fe80000010000 */
[C---:B------:R-:W-:Y:S03]  /*11250*/  HMMA.16816.F32.BF16 R4, R12.reuse, R16, R4 ;  /* 0x000000100c04723c */ /* 0x040fe60000041804 */
[----:B------:R-:W-:Y:S05]  /*11260*/  FADD.FTZ R155, R155, R154 ;  /* 0x0000009a9b9b7221 */ /* 0x000fea0000010000 */
        /* <DEDUP_REMOVED lines=8> */
[C---:B------:R-:W-:Y:S08]  /*112f0*/  HMMA.16816.F32.BF16 R116, R12.reuse, R128, R116 ;  /* 0x000000800c74723c */ /* 0x040ff00000041874 */
[C---:B------:R-:W-:Y:S08]  /*11300*/  HMMA.16816.F32.BF16 R120, R12.reuse, R130, R120 ;  /* 0x000000820c78723c */ /* 0x040ff00000041878 */
        /* <DEDUP_REMOVED lines=18> */
[C---:B------:R-:W-:Y:S08]  /*11430*/  HMMA.16816.F32.BF16 R84, R12.reuse, R124, R84 ;  /* 0x0000007c0c54723c */ /* 0x040ff00000041854 */
[C---:B------:R-:W-:Y:S08]  /*11440*/  HMMA.16816.F32.BF16 R88, R12.reuse, R126, R88 ;  /* 0x0000007e0c58723c */ /* 0x040ff00000041858 */
[C---:B--2---:R-:W-:Y:S08]  /*11450*/  HMMA.16816.F32.BF16 R92, R12.reuse, R16, R92 ;  /* 0x000000100c5c723c */ /* 0x044ff0000004185c */
[----:B------:R-:W-:Y:S01]  /*11460*/  HMMA.16816.F32.BF16 R96, R12, R18, R96 ;  /* 0x000000120c60723c */ /* 0x000fe20000041860 */
[----:B------:R-:W2:Y:S06]  /*11470*/  LDSM.16.MT88.4 R16, [R177+0x3900] ;  /* 0x00390000b110783b */ /* 0x000eac0000004200 */
[----:B------:R-:W-:Y:S01]  /*11480*/  F2FP.BF16.PACK_AB R12, R235, R234 ;  /* 0x000000eaeb0c723e */ /* 0x000fe200000010ff */
[----:B------:R-:W-:Y:S01]  /*11490*/  FADD.FTZ R234, R234, R155 ;  /* 0x0000009beaea7221 */ /* 0x000fe20000010000 */
[----:B-1----:R-:W-:Y:S03]  /*114a0*/  F2FP.BF16.PACK_AB R14, R167, R236 ;  /* 0x000000eca70e723e */ /* 0x002fe600000010ff */
[----:B------:R-:W-:Y:S01]  /*114b0*/  F2FP.BF16.PACK_AB R13, R238, R237 ;  /* 0x000000edee0d723e */ /* 0x000fe200000010ff */
[----:B------:R-:W-:Y:S01]  /*114c0*/  FADD.FTZ R235, R235, R234 ;  /* 0x000000eaebeb7221 */ /* 0x000fe20000010000 */
[----:B------:R-:W-:Y:S03]  /*114d0*/  F2FP.BF16.PACK_AB R15, R240, R239 ;  /* 0x000000eff00f723e */ /* 0x000fe600000010ff */
[----:B------:R-:W-:Y:S04]  /*114e0*/  FADD.FTZ R224, R236, R235 ;  /* 0x000000ebece07221 */ /* 0x000fe80000010000 */
[C---:B---3--:R-:W-:Y:S01]  /*114f0*/  HMMA.16816.F32.BF16 R128, R12.reuse, R20, R4 ;  /* 0x000000140c80723c */ /* 0x048fe20000041804 */
[----:B------:R-:W1:Y:S02]  /*11500*/  LDSM.16.MT88.4 R4, [R178+0x5900] ;  /* 0x00590000b204783b */ /* 0x000e640000004200 */
[----:B------:R-:W-:Y:S05]  /*11510*/  FADD.FTZ R224, R167, R224 ;  /* 0x000000e0a7e07221 */ /* 0x000fea0000010000 */
[C---:B------:R-:W-:Y:S01]  /*11520*/  HMMA.16816.F32.BF16 R124, R12.reuse, R22, R8 ;  /* 0x000000160c7c723c */ /* 0x040fe20000041808 */
[----:B------:R-:W3:Y:S07]  /*11530*/  LDSM.16.MT88.4 R8, [R177+0x5900] ;  /* 0x00590000b108783b */ /* 0x000eee0000004200 */
        /* <DEDUP_REMOVED lines=11> */
[C---:B------:R-:W-:Y:S01]  /*115f0*/  HMMA.16816.F32.BF16 R56, R12.reuse, R18, R56 ;  /* 0x000000120c38723c */ /* 0x040fe20000041838 */
[----:B------:R-:W2:Y:S07]  /*11600*/  LDSM.16.MT88.4 R16, [R176+0x5900] ;  /* 0x00590000b010783b */ /* 0x000eae0000004200 */
        /* <DEDUP_REMOVED lines=25> */
.L_x_2119:
[----:B------:R-:W-:-:S13]  /*117a0*/  ISETP.GE.AND P0, PT, R226, R195, PT ;  /* 0x000000c3e200720c */ /* 0x000fda0003f06270 */
[----:B------:R-:W-:Y:S05]  /*117b0*/  @!P0 BRA `(.L_x_2131) ;  /* 0x0000355000008947 */ /* 0x000fea0003800000 */
[C---:B------:R-:W-:Y:S01]  /*117c0*/  IADD3 R2, R204.reuse, 0x40, RZ ;  /* 0x00000040cc027810 */ /* 0x040fe20007ffe0ff */
[----:B------:R-:W-:Y:S01]  /*117d0*/  IMAD.MOV.U32 R3, RZ, RZ, R0 ;  /* 0x000000ffff037224 */ /* 0x000fe200078e0000 */
[----:B------:R-:W-:Y:S02]  /*117e0*/  ISETP.GE.AND P2, PT, R204, c[0x0][0x1d4], PT ;  /* 0x00007500cc007a0c */ /* 0x000fe40003f46270 */
[----:B------:R-:W-:Y:S01]  /*117f0*/  ISETP.GE.AND P3, PT, R2, c[0x0][0x1d4], PT ;  /* 0x0000750002007a0c */ /* 0x000fe20003f66270 */
[----:B------:R-:W-:Y:S02]  /*11800*/  IMAD.MOV.U32 R2, RZ, RZ, R132 ;  /* 0x000000ffff027224 */ /* 0x000fe400078e0084 */
.L_x_2149:
[----:B------:R-:W-:Y:S04]  /*11810*/  DEPBAR.LE SB0, 0x0 ;  /* 0x000080000000791a */ /* 0x000fe80000000000 */
[----:B------:R-:W-:Y:S01]  /*11820*/  WARPSYNC 0xffffffff ;  /* 0xffffffff00007948 */ /* 0x000fe20003800000 */
        /* <DEDUP_REMOVED lines=10> */
[----:B------:R1:W2:Y:S04]  /*118d0*/  LDSM.16.M88.4 R32, [R187+0xc100] ;  /* 0x00c10000bb20783b */ /* 0x0002a80000000200 */
[----:B------:R-:W-:Y:S01]  /*118e0*/  IADD3 R5, P0, R208, R238, RZ ;  /* 0x000000eed0057210 */ /* 0x000fe20007f1e0ff */
[----:B------:R1:W3:Y:S03]  /*118f0*/  LDSM.16.M88.4 R8, [R186+0x6100] ;  /* 0x00610000ba08783b */ /* 0x0002e60000000200 */
[----:B------:R-:W-:Y:S02]  /*11900*/  IADD3.X R238, R188, R239, R7, P0, !PT ;  /* 0x000000efbcee7210 */ /* 0x000fe400007fe407 */
[C---:B------:R-:W-:Y:S01]  /*11910*/  LEA R20, P0, R5.reuse, c[0x0][0x1f8], 0x1 ;  /* 0x00007e0005147a11 */ /* 0x040fe200078008ff */
[----:B------:R1:W4:Y:S03]  /*11920*/  LDSM.16.M88.4 R16, [R186+0x6900] ;  /* 0x00690000ba10783b */ /* 0x0003260000000200 */
[----:B------:R-:W-:Y:S01]  /*11930*/  LEA.HI.X R238, R5, c[0x0][0x1fc], R238, 0x1, P0 ;  /* 0x00007f0005ee7a11 */ /* 0x000fe200000f0cee */
[----:B------:R1:W1:Y:S04]  /*11940*/  LDSM.16.M88.4 R24, [R186+0x7100] ;  /* 0x00710000ba18783b */ /* 0x0002680000000200 */
        /* <DEDUP_REMOVED lines=8> */
.L_x_2202:
[C---:B--23--:R-:W-:Y:S01]  /*119d0*/  HMMA.16816.F32.BF16 R4, R32.reuse, R8, RZ ;  /* 0x000000082004723c */ /* 0x04cfe200000418ff */
[----:B------:R-:W2:Y:S01]  /*119e0*/  SHFL.IDX PT, R171, R20, RZ, 0x181f ;  /* 0x00181fff14ab7589 */ /* 0x000ea200000e0000 */
[----:B------:R-:W-:Y:S02]  /*119f0*/  BSSY B0, `(.L_x_2133) ;  /* 0x00000e9000007945 */ /* 0x000fe40003800000 */
[C---:B------:R-:W-:Y:S01]  /*11a00*/  IMAD.SHL.U32 R0, R204.reuse, 0x2, RZ ;  /* 0x00000002cc007824 */ /* 0x040fe200078e00ff */
[----:B------:R-:W-:Y:S01]  /*11a10*/  SHF.L.U64.HI R174, R204, 0x1, R207 ;  /* 0x00000001ccae7819 */ /* 0x000fe200000102cf */
[----:B------:R3:W5:Y:S01]  /*11a20*/  SHFL.IDX PT, R29, R20, 0x1, 0x181f ;  /* 0x00381f00141d7f89 */ /* 0x00076200000e0000 */
[C---:B------:R-:W-:Y:S01]  /*11a30*/  IMAD.SHL.U32 R172, R200.reuse, 0x2, RZ ;  /* 0x00000002c8ac7824 */ /* 0x040fe200078e00ff */
[C---:B------:R-:W-:Y:S01]  /*11a40*/  HMMA.16816.F32.BF16 R8, R32.reuse, R10, RZ ;  /* 0x0000000a2008723c */ /* 0x040fe200000418ff */
[----:B------:R-:W-:Y:S02]  /*11a50*/  SHF.L.U64.HI R173, R200, 0x1, R197 ;  /* 0x00000001c8ad7819 */ /* 0x000fe400000102c5 */
[----:B----4-:R-:W4:Y:S01]  /*11a60*/  SHFL.IDX PT, R238, R238, 0x1, 0x181f ;  /* 0x00381f00eeee7f89 */ /* 0x010f2200000e0000 */
[C---:B------:R-:W-:Y:S01]  /*11a70*/  IMAD.SHL.U32 R175, R199.reuse, 0x2, RZ ;  /* 0x00000002c7af7824 */ /* 0x040fe200078e00ff */
[----:B------:R-:W-:Y:S03]  /*11a80*/  SHF.L.U64.HI R225, R199, 0x1, R196 ;  /* 0x00000001c7e17819 */ /* 0x000fe600000102c4 */
[C---:B------:R-:W-:Y:S08]  /*11a90*/  HMMA.16816.F32.BF16 R12, R32.reuse, R16, RZ ;  /* 0x00000010200c723c */ /* 0x040ff000000418ff */
[C---:B------:R-:W-:Y:S08]  /*11aa0*/  HMMA.16816.F32.BF16 R16, R32.reuse, R18, RZ ;  /* 0x000000122010723c */ /* 0x040ff000000418ff */
[C---:B-1-3--:R-:W-:Y:S08]  /*11ab0*/  HMMA.16816.F32.BF16 R20, R32.reuse, R24, RZ ;  /* 0x000000182014723c */ /* 0x04aff000000418ff */
[C---:B------:R-:W-:Y:S01]  /*11ac0*/  HMMA.16816.F32.BF16 R24, R32.reuse, R26, RZ ;  /* 0x0000001a2018723c */ /* 0x040fe200000418ff */
[C---:B--2---:R-:W-:Y:S05]  /*11ad0*/  IADD3 R156, P0, R171.reuse, R0, RZ ;  /* 0x00000000ab9c7210 */ /* 0x044fea0007f1e0ff */
[C-C-:B------:R-:W-:Y:S01]  /*11ae0*/  IMAD.X R157, R240.reuse, 0x1, R174.reuse, P0 ;  /* 0x00000001f09d7824 */ /* 0x140fe200000e06ae */
[C---:B------:R-:W-:Y:S04]  /*11af0*/  IADD3 R168, P0, R171.reuse, R172, RZ ;  /* 0x000000acaba87210 */ /* 0x040fe80007f1e0ff */
[----:B------:R1:W-:Y:S01]  /*11b00*/  LDGSTS.E.BYPASS.LTC128B.128 [R222], [R156.64], !P2 ;  /* 0x000000009cde7fae */ /* 0x0003e2000d101d46 */
[C---:B------:R-:W-:Y:S01]  /*11b10*/  IMAD.X R169, R240.reuse, 0x1, R173, P0 ;  /* 0x00000001f0a97824 */ /* 0x040fe200000e06ad */
[-C--:B------:R-:W-:Y:S04]  /*11b20*/  IADD3 R170, P0, R171, R175.reuse, RZ ;  /* 0x000000afabaa7210 */ /* 0x080fe80007f1e0ff */
[----:B------:R2:W-:Y:S01]  /*11b30*/  LDGSTS.E.BYPASS.LTC128B.128 [R222+0x2000], [R168.64], !P3 ;  /* 0x02000000a8de7fae */ /* 0x0005e2000d901d46 */
[----:B------:R-:W-:Y:S01]  /*11b40*/  IMAD.X R171, R240, 0x1, R225, P0 ;  /* 0x00000001f0ab7824 */ /* 0x000fe200000e06e1 */
[C---:B-----5:R-:W-:Y:S04]  /*11b50*/  IADD3 R232, P0, R29.reuse, R0, RZ ;  /* 0x000000001de87210 */ /* 0x060fe80007f1e0ff */
[----:B------:R2:W-:Y:S01]  /*11b60*/  LDGSTS.E.BYPASS.LTC128B.128 [R222+0x4000], [R170.64], !P5 ;  /* 0x04000000aade7fae */ /* 0x0005e2000e901d46 */
[C---:B----4-:R-:W-:Y:S01]  /*11b70*/  IMAD.X R233, R238.reuse, 0x1, R174, P0 ;  /* 0x00000001eee97824 */ /* 0x050fe200000e06ae */
[C---:B------:R-:W-:Y:S04]  /*11b80*/  IADD3 R228, P0, R29.reuse, R172, RZ ;  /* 0x000000ac1de47210 */ /* 0x040fe80007f1e0ff */
[----:B------:R3:W-:Y:S01]  /*11b90*/  LDGSTS.E.BYPASS.LTC128B.128 [R222+0x1000], [R232.64], !P2 ;  /* 0x01000000e8de7fae */ /* 0x0007e2000d101d46 */
[C---:B------:R-:W-:Y:S01]  /*11ba0*/  IMAD.X R229, R238.reuse, 0x1, R173, P0 ;  /* 0x00000001eee57824 */ /* 0x040fe200000e06ad */
[----:B------:R-:W-:Y:S02]  /*11bb0*/  IADD3 R230, P0, R29, R175, RZ ;  /* 0x000000af1de67210 */ /* 0x000fe40007f1e0ff */
[C---:B------:R-:W-:Y:S02]  /*11bc0*/  HMMA.16816.F32.BF16 R28, R32.reuse, R132, RZ ;  /* 0x00000084201c723c */ /* 0x040fe400000418ff */
[----:B------:R3:W-:Y:S01]  /*11bd0*/  LDGSTS.E.BYPASS.LTC128B.128 [R222+0x3000], [R228.64], !P3 ;  /* 0x03000000e4de7fae */ /* 0x0007e2000d901d46 */
[----:B------:R-:W-:Y:S01]  /*11be0*/  IMAD.X R231, R238, 0x1, R225, P0 ;  /* 0x00000001eee77824 */ /* 0x000fe200000e06e1 */
[----:B------:R-:W-:Y:S04]  /*11bf0*/  ISETP.GT.AND P0, PT, R226, R195, PT ;  /* 0x000000c3e200720c */ /* 0x000fe80003f04270 */
[----:B------:R-:W-:Y:S01]  /*11c00*/  HMMA.16816.F32.BF16 R32, R32, R134, RZ ;  /* 0x000000862020723c */ /* 0x000fe200000418ff */
[----:B------:R3:W-:Y:S05]  /*11c10*/  LDGSTS.E.BYPASS.LTC128B.128 [R222+0x5000], [R230.64], !P5 ;  /* 0x05000000e6de7fae */ /* 0x0007ea000e901d46 */
[----:B-1----:R-:W-:Y:S02]  /*11c20*/  LDSM.16.M88.4 R156, [R181+0xc100] ;  /* 0x00c10000b59c783b */ /* 0x002fe40000000200 */
[C---:B------:R-:W-:Y:S03]  /*11c30*/  HMMA.16816.F32.BF16 R4, R136.reuse, R140, R4 ;  /* 0x0000008c8804723c */ /* 0x040fe60000041804 */
[----:B------:R-:W0:Y:S05]  /*11c40*/  LDGDEPBAR ;  /* 0x00000000000079af */ /* 0x000e2a0000000000 */
[C---:B------:R-:W-:Y:S01]  /*11c50*/  HMMA.16816.F32.BF16 R8, R136.reuse, R142, R8 ;  /* 0x0000008e8808723c */ /* 0x040fe20000041808 */
[----:B------:R-:W1:Y:S05]  /*11c60*/  LDSM.16.M88.4 R160, [R180+0x6100] ;  /* 0x00610000b4a0783b */ /* 0x000e6a0000000200 */
[----:B------:R-:W4:Y:S02]  /*11c70*/  LDSM.16.M88.4 R164, [R180+0x6900] ;  /* 0x00690000b4a4783b */ /* 0x000f240000000200 */
[C---:B------:R-:W-:Y:S03]  /*11c80*/  HMMA.16816.F32.BF16 R12, R136.reuse, R144, R12 ;  /* 0x00000090880c723c */ /* 0x040fe6000004180c */
[----:B------:R-:W5:Y:S05]  /*11c90*/  LDSM.16.M88.4 R132, [R180+0x7100] ;  /* 0x00710000b484783b */ /* 0x000f6a0000000200 */
[C---:B------:R-:W-:Y:S01]  /*11ca0*/  HMMA.16816.F32.BF16 R16, R136.reuse, R146, R16 ;  /* 0x000000928810723c */ /* 0x040fe20000041810 */
[----:B--2---:R-:W2:Y:S05]  /*11cb0*/  LDSM.16.M88.4 R168, [R180+0x7900] ;  /* 0x00790000b4a8783b */ /* 0x004eaa0000000200 */
[----:B------:R-:W-:Y:S02]  /*11cc0*/  LDSM.16.M88.4 R140, [R179+0xc100] ;  /* 0x00c10000b38c783b */ /* 0x000fe40000000200 */
[C---:B------:R-:W-:Y:S03]  /*11cd0*/  HMMA.16816.F32.BF16 R20, R136.reuse, R148, R20 ;  /* 0x000000948814723c */ /* 0x040fe60000041814 */
[----:B------:R-:W2:Y:S05]  /*11ce0*/  LDSM.16.M88.4 R144, [R184] ;  /* 0x00000000b890783b */ /* 0x000eaa0000000200 */
[C---:B------:R-:W-:Y:S01]  /*11cf0*/  HMMA.16816.F32.BF16 R24, R136.reuse, R150, R24 ;  /* 0x000000968818723c */ /* 0x040fe20000041818 */
[----:B------:R-:W2:Y:S07]  /*11d00*/  LDSM.16.M88.4 R148, [R184+0x800] ;  /* 0x00080000b894783b */ /* 0x000eae0000000200 */
[C---:B------:R-:W-:Y:S08]  /*11d10*/  HMMA.16816.F32.BF16 R28, R136.reuse, R152, R28 ;  /* 0x00000098881c723c */ /* 0x040ff0000004181c */
[----:B------:R-:W-:Y:S01]  /*11d20*/  HMMA.16816.F32.BF16 R32, R136, R154, R32 ;  /* 0x0000009a8820723c */ /* 0x000fe20000041820 */
[----:B------:R-:W2:Y:S05]  /*11d30*/  LDSM.16.M88.4 R136, [R184+0x1000] ;  /* 0x00100000b888783b */ /* 0x000eaa0000000200 */
[----:B------:R-:W2:Y:S02]  /*11d40*/  LDSM.16.M88.4 R152, [R184+0x1800] ;  /* 0x00180000b898783b */ /* 0x000ea40000000200 */
        /* <DEDUP_REMOVED lines=11> */
[----:B------:R-:W2:Y:S05]  /*11e00*/  LDSM.16.M88.4 R156, [R186+0x9100] ;  /* 0x00910000ba9c783b */ /* 0x000eaa0000000200 */
[----:B------:R-:W4:Y:S02]  /*11e10*/  LDSM.16.M88.4 R168, [R186+0x9900] ;  /* 0x00990000baa8783b */ /* 0x000f240000000200 */
        /* <DEDUP_REMOVED lines=8> */
[----:B------:R-:W5:Y:S07]  /*11ea0*/  LDSM.16.M88.4 R136, [R182+0x10100] ;  /* 0x01010000b688783b */ /* 0x000f6e0000000200 */
[C---:B------:R-:W-:Y:S08]  /*11eb0*/  HMMA.16816.F32.BF16 R28, R140.reuse, R152, R28 ;  /* 0x000000988c1c723c */ /* 0x040ff0000004181c */
[----:B------:R-:W-:Y:S01]  /*11ec0*/  HMMA.16816.F32.BF16 R32, R140, R154, R32 ;  /* 0x0000009a8c20723c */ /* 0x000fe20000041820 */
[----:B------:R-:W3:Y:S05]  /*11ed0*/  LDSM.16.M88.4 R140, [R185+0x3000] ;  /* 0x00300000b98c783b */ /* 0x000eea0000000200 */
[----:B------:R-:W3:Y:S02]  /*11ee0*/  LDSM.16.M88.4 R152, [R185+0x3800] ;  /* 0x00380000b998783b */ /* 0x000ee40000000200 */
        /* <DEDUP_REMOVED lines=11> */
[----:B------:R-:W2:Y:S05]  /*11fa0*/  LDSM.16.M88.4 R132, [R180+0x9100] ;  /* 0x00910000b484783b */ /* 0x000eaa0000000200 */
[----:B------:R-:W4:Y:S02]  /*11fb0*/  LDSM.16.M88.4 R168, [R180+0x9900] ;  /* 0x00990000b4a8783b */ /* 0x000f240000000200 */
        /* <DEDUP_REMOVED lines=11> */
[----:B------:R-:W5:Y:S05]  /*12070*/  LDSM.16.M88.4 R136, [R184+0x3000] ;  /* 0x00300000b888783b */ /* 0x000f6a0000000200 */
        /* <DEDUP_REMOVED lines=103> */
.L_x_2203:
        /* <DEDUP_REMOVED lines=13> */
.L_x_2204:
[----:B-1----:R-:W-:Y:S05]  /*127c0*/  IADD3 R134, P0, R240, R0, RZ ;  /* 0x00000000f0867210 */ /* 0x002fea0007f1e0ff */
[----:B------:R-:W-:Y:S01]  /*127d0*/  IMAD.X R135, R132, 0x1, R174, P0 ;  /* 0x0000000184877824 */ /* 0x000fe200000e06ae */
        /* <DEDUP_REMOVED lines=10> */
.L_x_2134:
[----:B------:R-:W-:Y:S05]  /*12880*/  BSYNC B0 ;  /* 0x0000000000007941 */ /* 0x000fea0003800000 */
.L_x_2133:
[----:B------:R-:W-:Y:S01]  /*12890*/  ISETP.NE.AND P0, PT, R223, c[0x0][0x2c4], PT ;  /* 0x0000b100df007a0c */ /* 0x000fe20003f05270 */
[----:B------:R-:W2:Y:S01]  /*128a0*/  LDL R238, [R1+0x4] ;  /* 0x0000040001ee7983 */ /* 0x000ea20000100800 */
[----:B------:R-:W-:Y:S04]  /*128b0*/  IMAD.SHL.U32 R157, R226, 0x40, RZ ;  /* 0x00000040e29d7824 */ /* 0x000fe800078e00ff */
[----:B------:R-:W0:Y:S01]  /*128c0*/  LDGDEPBAR ;  /* 0x00000000000079af */ /* 0x000e220000000000 */
[----:B-1----:R-:W-:Y:S04]  /*128d0*/  IADD3 R135, -R220, 0x1, -R157 ;  /* 0x00000001dc877810 */ /* 0x002fe80007ffe99d */
        /* <DEDUP_REMOVED lines=9> */
.L_x_2205:
        /* <DEDUP_REMOVED lines=9> */
[----:B----4-:R-:W-:Y:S05]  /*12a00*/  IMAD.MOV.U32 R133, RZ, RZ, 0x1 ;  /* 0x00000001ff857424 */ /* 0x010fea00078e00ff */
[----:B------:R-:W-:Y:S11]  /*12a10*/  ISETP.NE.AND P0, PT, R133, c[0x0][0x32c], PT ;  /* 0x0000cb0085007a0c */ /* 0x000ff60003f05270 */
[----:B------:R-:W-:Y:S02]  /*12a20*/  @!UPT UIADD3 URZ, URZ, URZ, URZ ;  /* 0x0000003f3f3ff290 */ /* 0x000fe4000fffe03f */
[----:B------:R-:W-:Y:S05]  /*12a30*/  @P0 IMAD.HI.U32 R133, R240, c[0x0][0x330], RZ ;  /* 0x0000cc00f0850a27 */ /* 0x000fea00078e00ff */
[----:B------:R-:W-:Y:S04]  /*12a40*/  @P0 SHF.R.U32.HI R240, RZ, c[0x0][0x334], R133 ;  /* 0x0000cd00fff00a19 */ /* 0x000fe80000011685 */
[----:B------:R-:W-:Y:S01]  /*12a50*/  LOP3.LUT R240, RZ, R240, RZ, 0x33, !PT ;  /* 0x000000f0fff07212 */ /* 0x000fe200078e33ff */
[----:B------:R-:W-:-:S05]  /*12a60*/  BRA `(.L_x_2141) ;  /* 0x0000005000007947 */ /* 0x000fca0003800000 */
.L_x_2140:
[----:B----4-:R-:W-:Y:S04]  /*12a70*/  MOV R133, 0x1 ;  /* 0x0000000100857802 */ /* 0x010fe80000000f00 */
[----:B------:R-:W-:Y:S11]  /*12a80*/  ISETP.NE.AND P0, PT, R133, c[0x0][0x32c], PT ;  /* 0x0000cb0085007a0c */ /* 0x000ff60003f05270 */
[----:B------:R-:W-:Y:S02]  /*12a90*/  @!UPT UIADD3 URZ, URZ, URZ, URZ ;  /* 0x0000003f3f3ff290 */ /* 0x000fe4000fffe03f */
[----:B------:R-:W-:Y:S05]  /*12aa0*/  @P0 IMAD.HI.U32 R133, R240, c[0x0][0x330], RZ ;  /* 0x0000cc00f0850a27 */ /* 0x000fea00078e00ff */
[----:B------:R-:W-:Y:S02]  /*12ab0*/  @P0 SHF.R.U32.HI R240, RZ, c[0x0][0x334], R133 ;  /* 0x0000cd00fff00a19 */ /* 0x000fe40000011685 */
.L_x_2141:
[----:B------:R-:W-:Y:S05]  /*12ac0*/  BSYNC B0 ;  /* 0x0000000000007941 */ /* 0x000fea0003800000 */
.L_x_2139:
[----:B------:R-:W-:Y:S04]  /*12ad0*/  IMAD R137, R240, c[0x0][0x32c], -R157 ;  /* 0x0000cb00f0897a24 */ /* 0x000fe800078e0a9d */
[----:B------:R-:W-:Y:S05]  /*12ae0*/  IMAD.IADD R137, R137, 0x1, -R220 ;  /* 0x0000000189897824 */ /* 0x000fea00078e0adc */
[----:B------:R-:W-:Y:S02]  /*12af0*/  IADD3 R133, R137, c[0x0][0x32c], RZ ;  /* 0x0000cb0089857a10 */ /* 0x000fe40007ffe0ff */
[----:B------:R-:W-:Y:S02]  /*12b00*/  IMNMX R0, R0, R137, !PT ;  /* 0x0000008900007217 */ /* 0x000fe40007800200 */
[----:B------:R-:W-:Y:S02]  /*12b10*/  IMNMX R132, R132, R133, PT ;  /* 0x0000008584847217 */ /* 0x000fe40003800200 */
.L_x_2138:
        /* <DEDUP_REMOVED lines=9> */
[----:B----4-:R-:W-:Y:S02]  /*12bb0*/  FSEL R141, R8, -INF , !P0 ;  /* 0xff800000088d7808 */ /* 0x010fe40004000000 */
        /* <DEDUP_REMOVED lines=41> */
.L_x_2206:
        /* <DEDUP_REMOVED lines=16> */
.L_x_2145:
[----:B------:R-:W-:Y:S04]  /*12f50*/  MOV R0, 0x1 ;  /* 0x0000000100007802 */ /* 0x000fe80000000f00 */
[----:B------:R-:W-:Y:S11]  /*12f60*/  ISETP.NE.AND P0, PT, R0, c[0x0][0x32c], PT ;  /* 0x0000cb0000007a0c */ /* 0x000ff60003f05270 */
[----:B------:R-:W-:Y:S02]  /*12f70*/  @!UPT UIADD3 URZ, URZ, URZ, URZ ;  /* 0x0000003f3f3ff290 */ /* 0x000fe4000fffe03f */
[----:B------:R-:W-:Y:S05]  /*12f80*/  @P0 IMAD.HI.U32 R0, R240, c[0x0][0x330], RZ ;  /* 0x0000cc00f0000a27 */ /* 0x000fea00078e00ff */
[----:B------:R-:W-:Y:S02]  /*12f90*/  @P0 SHF.R.U32.HI R240, RZ, c[0x0][0x334], R0 ;  /* 0x0000cd00fff00a19 */ /* 0x000fe40000011600 */
.L_x_2146:
[----:B------:R-:W-:Y:S05]  /*12fa0*/  BSYNC B0 ;  /* 0x0000000000007941 */ /* 0x000fea0003800000 */
.L_x_2144:
[----:B------:R-:W-:Y:S04]  /*12fb0*/  IMAD R157, R240, c[0x0][0x32c], -R157 ;  /* 0x0000cb00f09d7a24 */ /* 0x000fe800078e0a9d */
[----:B------:R-:W-:Y:S05]  /*12fc0*/  IMAD.IADD R8, R157, 0x1, -R220 ;  /* 0x000000019d087824 */ /* 0x000fea00078e0adc */
[----:B------:R-:W-:Y:S02]  /*12fd0*/  IADD3 R0, R8, c[0x0][0x32c], RZ ;  /* 0x0000cb0008007a10 */ /* 0x000fe40007ffe0ff */
[----:B------:R-:W-:Y:S02]  /*12fe0*/  IMNMX R135, R135, R8, !PT ;  /* 0x0000000887877217 */ /* 0x000fe40007800200 */
[----:B------:R-:W-:Y:S02]  /*12ff0*/  IMNMX R151, R151, R0, PT ;  /* 0x0000000097977217 */ /* 0x000fe40003800200 */
.L_x_2143:
        /* <DEDUP_REMOVED lines=82> */
.L_x_2207:
[----:B---34-:R-:W-:Y:S01]  /*13520*/  FMNMX.FTZ R135, R135, R154, !PT ;  /* 0x0000009a87877209 */ /* 0x018fe20007810000 */
[----:B------:R-:W-:-:S05]  /*13530*/  BRA.DIV ~URZ, `(.L_x_2148) ;  /* 0x00005d127f007947 */ /* 0x000fca000b800000 */
[----:B------:R-:W-:Y:S04]  /*13540*/  SHFL.BFLY PT, R12, R7, 0x2, 0x1f ;  /* 0x0c401f00070c7f89 */ /* 0x000fe800000e0000 */
[----:B------:R-:W3:Y:S02]  /*13550*/  SHFL.BFLY PT, R0, R135, 0x1, 0x1f ;  /* 0x0c201f0087007f89 */ /* 0x000ee400000e0000 */
[----:B---3--:R-:W-:Y:S02]  /*13560*/  FMNMX.FTZ R0, R135, R0, !PT ;  /* 0x0000000087007209 */ /* 0x008fe40007810000 */
[----:B------:R-:W-:Y:S05]  /*13570*/  FMNMX.FTZ R5, R7, R12, !PT ;  /* 0x0000000c07057209 */ /* 0x000fea0007810000 */
[----:B------:R3:W4:Y:S02]  /*13580*/  SHFL.BFLY PT, R12, R5, 0x1, 0x1f ;  /* 0x0c201f00050c7f89 */ /* 0x00072400000e0000 */
.L_x_2208:
[C---:B------:R-:W-:Y:S01]  /*13590*/  FMUL.FTZ R154, R0.reuse, c[0x0][0x2d0] ;  /* 0x0000b400009a7a20 */ /* 0x040fe20000410000 */
[----:B------:R-:W-:Y:S01]  /*135a0*/  FSETP.NEU.FTZ.AND P0, PT, R0, -INF , PT ;  /* 0xff8000000000780b */ /* 0x000fe20003f1d000 */
[----:B------:R-:W-:Y:S01]  /*135b0*/  WARPSYNC 0xffffffff ;  /* 0xffffffff00007948 */ /* 0x000fe20003800000 */
[----:B----4-:R-:W-:Y:S01]  /*135c0*/  FMNMX.FTZ R12, R12, R5, !PT ;  /* 0x000000050c0c7209 */ /* 0x010fe20007810000 */
[----:B------:R-:W4:Y:S01]  /*135d0*/  LDSM.16.MT88.4 R20, [R183+0x100] ;  /* 0x00010000b714783b */ /* 0x000f220000004200 */
[----:B------:R-:W-:Y:S05]  /*135e0*/  FSEL R154, R154, RZ, P0 ;  /* 0x000000ff9a9a7208 */ /* 0x000fea0000000000 */
[--C-:B------:R-:W-:Y:S01]  /*135f0*/  FFMA.FTZ R15, R4, c[0x0][0x2d0], -R154.reuse ;  /* 0x0000b400040f7a23 */ /* 0x100fe2000001089a */
[----:B------:R-:W-:Y:S01]  /*13600*/  FSEL R4, R0, RZ, P0 ;  /* 0x000000ff00047208 */ /* 0x000fe20000000000 */
[--C-:B------:R-:W-:Y:S01]  /*13610*/  FFMA.FTZ R13, R141, c[0x0][0x2d0], -R154.reuse ;  /* 0x0000b4008d0d7a23 */ /* 0x100fe2000001089a */
[C---:B------:R-:W-:Y:S01]  /*13620*/  FSETP.NEU.FTZ.AND P0, PT, R12.reuse, -INF , PT ;  /* 0xff8000000c00780b */ /* 0x040fe20003f1d000 */
[----:B------:R-:W-:Y:S01]  /*13630*/  FMUL.FTZ R141, R12, c[0x0][0x2d0] ;  /* 0x0000b4000c8d7a20 */ /* 0x000fe20000410000 */
[----:B------:R-:W5:Y:S01]  /*13640*/  LDSM.16.MT88.4 R24, [R178+0x100] ;  /* 0x00010000b218783b */ /* 0x000f620000004200 */
[----:B------:R-:W-:Y:S01]  /*13650*/  FADD.FTZ R4, -R4, R3 ;  /* 0x0000000304047221 */ /* 0x000fe20000010100 */
[----:B---3--:R-:W-:Y:S01]  /*13660*/  FSEL R5, R12, RZ, P0 ;  /* 0x000000ff0c057208 */ /* 0x008fe20000000000 */
[--C-:B------:R-:W-:Y:S01]  /*13670*/  FFMA.FTZ R14, R149, c[0x0][0x2d0], -R154.reuse ;  /* 0x0000b400950e7a23 */ /* 0x100fe2000001089a */
[----:B------:R-:W-:Y:S01]  /*13680*/  FSEL R141, R141, RZ, P0 ;  /* 0x000000ff8d8d7208 */ /* 0x000fe20000000000 */
[----:B------:R-:W-:Y:S01]  /*13690*/  FFMA.FTZ R148, R9, c[0x0][0x2d0], -R154 ;  /* 0x0000b40009947a23 */ /* 0x000fe2000001089a */
[----:B------:R-:W-:Y:S01]  /*136a0*/  MUFU.EX2 R15, R15 ;  /* 0x0000000f000f7308 */ /* 0x000fe20000000800 */
[----:B------:R-:W-:Y:S01]  /*136b0*/  FADD.FTZ R5, -R5, R2 ;  /* 0x0000000205057221 */ /* 0x000fe20000010100 */
[----:B------:R-:W3:Y:S01]  /*136c0*/  LDSM.16.MT88.4 R28, [R177+0x100] ;  /* 0x00010000b11c783b */ /* 0x000ee20000004200 */
[----:B------:R-:W-:Y:S01]  /*136d0*/  FMUL.FTZ R3, R4, c[0x0][0x2d0] ;  /* 0x0000b40004037a20 */ /* 0x000fe20000410000 */
[----:B------:R-:W-:Y:S01]  /*136e0*/  ISETP.GT.AND P0, PT, R226, R195, PT ;  /* 0x000000c3e200720c */ /* 0x000fe20003f04270 */
[--C-:B------:R-:W-:Y:S02]  /*136f0*/  FFMA.FTZ R151, R16, c[0x0][0x2d0], -R141.reuse ;  /* 0x0000b40010977a23 */ /* 0x100fe4000001088d */
[--C-:B------:R-:W-:Y:S02]  /*13700*/  FFMA.FTZ R150, R8, c[0x0][0x2d0], -R141.reuse ;  /* 0x0000b40008967a23 */ /* 0x100fe4000001088d */
[--C-:B------:R-:W-:Y:S01]  /*13710*/  FFMA.FTZ R149, R10, c[0x0][0x2d0], -R141.reuse ;  /* 0x0000b4000a957a23 */ /* 0x100fe2000001088d */
[----:B------:R-:W1:Y:S01]  /*13720*/  MUFU.EX2 R3, R3 ;  /* 0x0000000300037308 */ /* 0x000e620000000800 */
[--C-:B------:R-:W-:Y:S02]  /*13730*/  FFMA.FTZ R152, R6, c[0x0][0x2d0], -R141.reuse ;  /* 0x0000b40006987a23 */ /* 0x100fe4000001088d */
[----:B------:R-:W-:Y:S02]  /*13740*/  FMUL.FTZ R2, R5, c[0x0][0x2d0] ;  /* 0x0000b40005027a20 */ /* 0x000fe40000410000 */
[--C-:B------:R-:W-:Y:S02]  /*13750*/  FFMA.FTZ R156, R139, c[0x0][0x2d0], -R154.reuse ;  /* 0x0000b4008b9c7a23 */ /* 0x100fe4000001089a */
[--C-:B------:R-:W-:Y:S02]  /*13760*/  FFMA.FTZ R157, R137, c[0x0][0x2d0], -R154.reuse ;  /* 0x0000b400899d7a23 */ /* 0x100fe4000001089a */
[--C-:B------:R-:W-:Y:S01]  /*13770*/  FFMA.FTZ R158, R133, c[0x0][0x2d0], -R154.reuse ;  /* 0x0000b400859e7a23 */ /* 0x100fe2000001089a */
        /* <DEDUP_REMOVED lines=8> */
[--C-:B------:R-:W-:Y:S02]  /*13800*/  FFMA.FTZ R173, R146, c[0x0][0x2d0], -R141.reuse ;  /* 0x0000b40092ad7a23 */ /* 0x100fe4000001088d */
[--C-:B------:R-:W-:Y:S02]  /*13810*/  FFMA.FTZ R228, R144, c[0x0][0x2d0], -R141.reuse ;  /* 0x0000b40090e47a23 */ /* 0x100fe4000001088d */
[--C-:B------:R-:W-:Y:S02]  /*13820*/  FFMA.FTZ R175, R142, c[0x0][0x2d0], -R141.reuse ;  /* 0x0000b4008eaf7a23 */ /* 0x100fe4000001088d */
[--C-:B------:R-:W-:Y:S01]  /*13830*/  FFMA.FTZ R155, R155, c[0x0][0x2d0], -R154.reuse ;  /* 0x0000b4009b9b7a23 */ /* 0x100fe2000001089a */
[----:B------:R-:W-:Y:S01]  /*13840*/  LDSM.16.MT88.4 R132, [R178+0x2900] ;  /* 0x00290000b284783b */ /* 0x000fe20000004200 */
        /* <DEDUP_REMOVED lines=12> */
[----:B------:R-:W-:Y:S01]  /*13910*/  MUFU.EX2 R151, R151 ;  /* 0x0000009700977308 */ /* 0x000fe20000000800 */
[----:B------:R-:W-:Y:S01]  /*13920*/  LDSM.16.MT88.4 R144, [R183+0x5900] ;  /* 0x00590000b790783b */ /* 0x000fe20000004200 */
[----:B------:R-:W-:Y:S02]  /*13930*/  FFMA.FTZ R141, R140, c[0x0][0x2d0], -R141 ;  /* 0x0000b4008c8d7a23 */ /* 0x000fe4000001088d */
[--C-:B------:R-:W-:Y:S02]  /*13940*/  FFMA.FTZ R153, R153, c[0x0][0x2d0], -R154.reuse ;  /* 0x0000b40099997a23 */ /* 0x100fe4000001089a */
[----:B------:R-:W-:Y:S04]  /*13950*/  FFMA.FTZ R154, R143, c[0x0][0x2d0], -R154 ;  /* 0x0000b4008f9a7a23 */ /* 0x000fe8000001089a */
[----:B------:R-:W1:Y:S10]  /*13960*/  MUFU.EX2 R150, R150 ;  /* 0x0000009600967308 */ /* 0x000e740000000800 */
[----:B------:R-:W-:Y:S10]  /*13970*/  MUFU.EX2 R149, R149 ;  /* 0x0000009500957308 */ /* 0x000ff40000000800 */
[----:B------:R-:W1:Y:S10]  /*13980*/  MUFU.EX2 R152, R152 ;  /* 0x0000009800987308 */ /* 0x000e740000000800 */
[----:B------:R-:W-:Y:S10]  /*13990*/  MUFU.EX2 R171, R154 ;  /* 0x0000009a00ab7308 */ /* 0x000ff40000000800 */
[----:B------:R1:W-:Y:S10]  /*139a0*/  MUFU.EX2 R154, R141 ;  /* 0x0000008d009a7308 */ /* 0x0003f40000000800 */
[----:B------:R-:W-:Y:S10]  /*139b0*/  MUFU.EX2 R155, R155 ;  /* 0x0000009b009b7308 */ /* 0x000ff40000000800 */
[----:B------:R-:W2:Y:S01]  /*139c0*/  MUFU.EX2 R156, R156 ;  /* 0x0000009c009c7308 */ /* 0x000ea20000000800 */
[----:B-1----:R-:W-:Y:S09]  /*139d0*/  LDSM.16.MT88.4 R140, [R176+0x3900] ;  /* 0x00390000b08c783b */ /* 0x002ff20000004200 */
        /* <DEDUP_REMOVED lines=10> */
[----:B------:R-:W1:Y:S10]  /*13a80*/  MUFU.EX2 R163, R163 ;  /* 0x000000a300a37308 */ /* 0x000e740000000800 */
[----:B------:R-:W1:Y:S10]  /*13a90*/  MUFU.EX2 R168, R168 ;  /* 0x000000a800a87308 */ /* 0x000e740000000800 */
[----:B------:R-:W1:Y:S10]  /*13aa0*/  MUFU.EX2 R166, R166 ;  /* 0x000000a600a67308 */ /* 0x000e740000000800 */
[----:B------:R-:W1:Y:S10]  /*13ab0*/  MUFU.EX2 R167, R167 ;  /* 0x000000a700a77308 */ /* 0x000e740000000800 */
[----:B------:R-:W-:Y:S10]  /*13ac0*/  MUFU.EX2 R153, R153 ;  /* 0x0000009900997308 */ /* 0x000ff40000000800 */
[----:B------:R-:W1:Y:S10]  /*13ad0*/  MUFU.EX2 R164, R164 ;  /* 0x000000a400a47308 */ /* 0x000e740000000800 */
[----:B------:R-:W1:Y:S10]  /*13ae0*/  MUFU.EX2 R170, R170 ;  /* 0x000000aa00aa7308 */ /* 0x000e740000000800 */
[----:B------:R-:W-:Y:S10]  /*13af0*/  MUFU.EX2 R173, R173 ;  /* 0x000000ad00ad7308 */ /* 0x000ff40000000800 */
[----:B------:R-:W1:Y:S10]  /*13b00*/  MUFU.EX2 R228, R228 ;  /* 0x000000e400e47308 */ /* 0x000e740000000800 */
[----:B------:R-:W1:Y:S01]  /*13b10*/  MUFU.EX2 R175, R175 ;  /* 0x000000af00af7308 */ /* 0x000e620000000800 */
[C---:B------:R-:W-:Y:S01]  /*13b20*/  FMUL.FTZ R4, R3.reuse, R128 ;  /* 0x0000008003047220 */ /* 0x040fe20000410000 */
[----:B--2---:R-:W-:Y:S01]  /*13b30*/  F2FP.BF16.PACK_AB R16, R14, R15 ;  /* 0x0000000f0e10723e */ /* 0x004fe200000010ff */
[C---:B------:R-:W-:Y:S01]  /*13b40*/  FMUL.FTZ R5, R3.reuse, R129 ;  /* 0x0000008103057220 */ /* 0x040fe20000410000 */
[----:B------:R-:W-:Y:S01]  /*13b50*/  F2FP.BF16.PACK_AB R18, R148, R13 ;  /* 0x0000000d9412723e */ /* 0x000fe200000010ff */
[----:B------:R-:W-:Y:S01]  /*13b60*/  FMUL.FTZ R6, R2, R130 ;  /* 0x0000008202067220 */ /* 0x000fe20000410000 */
[----:B------:R-:W-:Y:S01]  /*13b70*/  F2FP.BF16.PACK_AB R17, R150, R151 ;  /* 0x000000979611723e */ /* 0x000fe200000010ff */
[----:B------:R-:W-:Y:S01]  /*13b80*/  FMUL.FTZ R7, R2, R131 ;  /* 0x0000008302077220 */ /* 0x000fe20000410000 */
[----:B------:R-:W-:Y:S01]  /*13b90*/  F2FP.BF16.PACK_AB R19, R152, R149 ;  /* 0x000000959813723e */ /* 0x000fe200000010ff */
[----:B------:R-:W-:Y:S01]  /*13ba0*/  LDSM.16.MT88.4 R128, [R183+0x2900] ;  /* 0x00290000b780783b */ /* 0x000fe20000004200 */
[C---:B------:R-:W-:Y:S02]  /*13bb0*/  FMUL.FTZ R8, R3.reuse, R124 ;  /* 0x0000007c03087220 */ /* 0x040fe40000410000 */
[C---:B------:R-:W-:Y:S02]  /*13bc0*/  FMUL.FTZ R9, R3.reuse, R125 ;  /* 0x0000007d03097220 */ /* 0x040fe40000410000 */
[C---:B------:R-:W-:Y:S01]  /*13bd0*/  FMUL.FTZ R10, R2.reuse, R126 ;  /* 0x0000007e020a7220 */ /* 0x040fe20000410000 */
[C---:B----4-:R-:W-:Y:S05]  /*13be0*/  HMMA.16816.F32.BF16 R4, R16.reuse, R20, R4 ;  /* 0x000000141004723c */ /* 0x050fea0000041804 */
[C---:B------:R-:W-:Y:S02]  /*13bf0*/  FMUL.FTZ R11, R2.reuse, R127 ;  /* 0x0000007f020b7220 */ /* 0x040fe40000410000 */
[----:B------:R-:W-:Y:S01]  /*13c00*/  LDSM.16.MT88.4 R124, [R176+0x900] ;  /* 0x00090000b07c783b */ /* 0x000fe20000004200 */
[C---:B------:R-:W-:Y:S04]  /*13c10*/  FMUL.FTZ R100, R3.reuse, R100 ;  /* 0x0000006403647220 */ /* 0x040fe80000410000 */
[C---:B------:R-:W-:Y:S03]  /*13c20*/  HMMA.16816.F32.BF16 R8, R16.reuse, R22, R8 ;  /* 0x000000161008723c */ /* 0x040fe60000041808 */
[----:B------:R-:W2:Y:S01]  /*13c30*/  LDSM.16.MT88.4 R20, [R176+0x100] ;  /* 0x00010000b014783b */ /* 0x000ea20000004200 */
[C---:B------:R-:W-:Y:S02]  /*13c40*/  FMUL.FTZ R101, R3.reuse, R101 ;  /* 0x0000006503657220 */ /* 0x040fe40000410000 */
[C---:B------:R-:W-:Y:S02]  /*13c50*/  FMUL.FTZ R102, R2.reuse, R102 ;  /* 0x0000006602667220 */ /* 0x040fe40000410000 */
[C---:B------:R-:W-:Y:S04]  /*13c60*/  FMUL.FTZ R103, R2.reuse, R103 ;  /* 0x0000006702677220 */ /* 0x040fe80000410000 */
[C---:B------:R-:W-:Y:S02]  /*13c70*/  FMUL.FTZ R104, R3.reuse, R104 ;  /* 0x0000006803687220 */ /* 0x040fe40000410000 */
[C---:B------:R-:W-:Y:S01]  /*13c80*/  FMUL.FTZ R105, R3.reuse, R105 ;  /* 0x0000006903697220 */ /* 0x040fe20000410000 */
[C---:B-----5:R-:W-:Y:S03]  /*13c90*/  HMMA.16816.F32.BF16 R100, R16.reuse, R24, R100 ;  /* 0x000000181064723c */ /* 0x060fe60000041864 */
        /* <DEDUP_REMOVED lines=115> */
[----:B------:R-:W-:Y:S02]  /*143d0*/  LDSM.16.MT88.4 R28, [R178+0x4900] ;  /* 0x00490000b21c783b */ /* 0x000fe40000004200 */
[----:B------:R-:W-:Y:S02]  /*143e0*/  FADD.FTZ R14, R14, R15 ;  /* 0x0000000f0e0e7221 */ /* 0x000fe40000010000 */
[----:B------:R-:W-:Y:S02]  /*143f0*/  FADD.FTZ R150, R150, R151 ;  /* 0x0000009796967221 */ /* 0x000fe40000010000 */
[----:B------:R-:W-:Y:S01]  /*14400*/  F2FP.BF16.PACK_AB R16, R156, R155 ;  /* 0x0000009b9c10723e */ /* 0x000fe200000010ff */
[----:B------:R-:W-:Y:S01]  /*14410*/  FADD.FTZ R13, R13, R14 ;  /* 0x0000000e0d0d7221 */ /* 0x000fe20000010000 */
[----:B-1----:R-:W-:Y:S03]  /*14420*/  F2FP.BF16.PACK_AB R18, R158, R157 ;  /* 0x0000009d9e12723e */ /* 0x002fe600000010ff */
        /* <DEDUP_REMOVED lines=20> */
[C---:B----4-:R-:W-:Y:S04]  /*14570*/  HMMA.16816.F32.BF16 R108, R16.reuse, R24, R108 ;  /* 0x00000018106c723c */ /* 0x050fe8000004186c */
[----:B------:R-:W-:Y:S04]  /*14580*/  FADD.FTZ R3, R168, R3 ;  /* 0x00000003a8037221 */ /* 0x000fe80000010000 */
[C---:B------:R-:W-:Y:S01]  /*14590*/  HMMA.16816.F32.BF16 R112, R16.reuse, R26, R112 ;  /* 0x0000001a1070723c */ /* 0x040fe20000041870 */
[----:B------:R-:W2:Y:S03]  /*145a0*/  LDSM.16.MT88.4 R24, [R183+0x4900] ;  /* 0x00490000b718783b */ /* 0x000ea60000004200 */
[----:B------:R-:W-:Y:S01]  /*145b0*/  FADD.FTZ R2, R166, R3 ;  /* 0x00000003a6027221 */ /* 0x000fe20000010000 */
[----:B------:R-:W-:Y:S03]  /*145c0*/  MOV R3, R0 ;  /* 0x0000000000037202 */ /* 0x000fe60000000f00 */
        /* <DEDUP_REMOVED lines=33> */
[----:B------:R-:W-:Y:S03]  /*147e0*/  F2FP.BF16.PACK_AB R19, R167, R166 ;  /* 0x000000a6a713723e */ /* 0x000fe600000010ff */
[----:B------:R-:W-:Y:S04]  /*147f0*/  FADD.FTZ R165, R165, R172 ;  /* 0x000000aca5a57221 */ /* 0x000fe80000010000 */
[C---:B--2---:R-:W-:Y:S03]  /*14800*/  HMMA.16816.F32.BF16 R4, R16.reuse, R24, R4 ;  /* 0x000000181004723c */ /* 0x044fe60000041804 */
[----:B------:R-:W-:Y:S05]  /*14810*/  FADD.FTZ R174, R174, R165 ;  /* 0x000000a5aeae7221 */ /* 0x000fea0000010000 */
[C---:B------:R-:W-:Y:S01]  /*14820*/  HMMA.16816.F32.BF16 R8, R16.reuse, R26, R8 ;  /* 0x0000001a1008723c */ /* 0x040fe20000041808 */
[----:B------:R-:W2:Y:S07]  /*14830*/  LDSM.16.MT88.4 R24, [R183+0x5100] ;  /* 0x00510000b718783b */ /* 0x000eae0000004200 */
        /* <DEDUP_REMOVED lines=39> */
[----:B------:R-:W-:Y:S01]  /*14ab0*/  IADD3 R2, R226, -0x1, RZ ;  /* 0xffffffffe2027810 */ /* 0x000fe20007ffe0ff */
[----:B------:R-:W-:Y:S02]  /*14ac0*/  FADD.FTZ R228, R228, R173 ;  /* 0x000000ade4e47221 */ /* 0x000fe40000010000 */
[----:B------:R-:W-:Y:S01]  /*14ad0*/  FADD.FTZ R170, R170, R153 ;  /* 0x00000099aaaa7221 */ /* 0x000fe20000010000 */
[----:B------:R-:W-:Y:S01]  /*14ae0*/  MOV R226, R2 ;  /* 0x0000000200e27202 */ /* 0x000fe20000000f00 */
[C---:B------:R-:W-:Y:S01]  /*14af0*/  HMMA.16816.F32.BF16 R128, R16.reuse, R124, R4 ;  /* 0x0000007c1080723c */ /* 0x040fe20000041804 */
[----:B------:R-:W5:Y:S02]  /*14b00*/  LDSM.16.MT88.4 R4, [R178+0x5900] ;  /* 0x00590000b204783b */ /* 0x000f640000004200 */
[----:B------:R-:W-:Y:S01]  /*14b10*/  FADD.FTZ R175, R175, R228 ;  /* 0x000000e4afaf7221 */ /* 0x000fe20000010000 */
[-C--:B------:R-:W-:Y:S01]  /*14b20*/  MOV R2, R12.reuse ;  /* 0x0000000c00027202 */ /* 0x080fe20000000f00 */
[----:B------:R-:W-:Y:S02]  /*14b30*/  FADD.FTZ R224, R171, R170 ;  /* 0x000000aaabe07221 */ /* 0x000fe40000010000 */
[----:B------:R-:W-:Y:S01]  /*14b40*/  FADD.FTZ R217, R154, R175 ;  /* 0x000000af9ad97221 */ /* 0x000fe20000010000 */
[C---:B------:R-:W-:Y:S01]  /*14b50*/  HMMA.16816.F32.BF16 R124, R16.reuse, R126, R8 ;  /* 0x0000007e107c723c */ /* 0x040fe20000041808 */
[----:B------:R-:W1:Y:S07]  /*14b60*/  LDSM.16.MT88.4 R8, [R177+0x5900] ;  /* 0x00590000b108783b */ /* 0x000e6e0000004200 */
[C---:B--2---:R-:W-:Y:S08]  /*14b70*/  HMMA.16816.F32.BF16 R100, R16.reuse, R24, R100 ;  /* 0x000000181064723c */ /* 0x044ff00000041864 */
[C---:B------:R-:W-:Y:S08]  /*14b80*/  HMMA.16816.F32.BF16 R104, R16.reuse, R26, R104 ;  /* 0x0000001a1068723c */ /* 0x040ff00000041868 */
[C---:B---3--:R-:W-:Y:S08]  /*14b90*/  HMMA.16816.F32.BF16 R108, R16.reuse, R28, R108 ;  /* 0x0000001c106c723c */ /* 0x048ff0000004186c */
[C---:B------:R-:W-:Y:S08]  /*14ba0*/  HMMA.16816.F32.BF16 R112, R16.reuse, R30, R112 ;  /* 0x0000001e1070723c */ /* 0x040ff00000041870 */
[C---:B----4-:R-:W-:Y:S08]  /*14bb0*/  HMMA.16816.F32.BF16 R116, R16.reuse, R32, R116 ;  /* 0x000000201074723c */ /* 0x050ff00000041874 */
[C---:B------:R-:W-:Y:S08]  /*14bc0*/  HMMA.16816.F32.BF16 R120, R16.reuse, R34, R120 ;  /* 0x000000221078723c */ /* 0x040ff00000041878 */
[C---:B------:R-:W-:Y:S07]  /*14bd0*/  HMMA.16816.F32.BF16 R36, R16.reuse, R132, R36 ;  /* 0x000000841024723c */ /* 0x040fee0000041824 */
[----:B------:R-:W-:Y:S01]  /*14be0*/  MOV R132, R12 ;  /* 0x0000000c00847202 */ /* 0x000fe20000000f00 */
        /* <DEDUP_REMOVED lines=14> */
[C---:B-1----:R-:W-:Y:S08]  /*14cd0*/  HMMA.16816.F32.BF16 R92, R16.reuse, R20, R92 ;  /* 0x00000014105c723c */ /* 0x042ff0000004185c */
[----:B------:R-:W-:Y:S01]  /*14ce0*/  HMMA.16816.F32.BF16 R96, R16, R22, R96 ;  /* 0x000000161060723c */ /* 0x000fe20000041860 */
[----:B------:R-:W-:Y:S07]  /*14cf0*/  @!UPT UIADD3 URZ, URZ, URZ, URZ ;  /* 0x0000003f3f3ff290 */ /* 0x000fee000fffe03f */
[----:B------:R-:W-:-:S11]  /*14d00*/  @P0 BRA `(.L_x_2149) ;  /* 0xffffcb0000000947 */ /* 0x000fd6000383ffff */
.L_x_2131:
[----:B------:R-:W-:Y:S05]  /*14d10*/  BRA.DIV ~URZ, `(.L_x_2150) ;  /* 0x000046227f007947 */ /* 0x000fea000b800000 */
[----:B------:R1:W2:Y:S02]  /*14d20*/  SHFL.BFLY PT, R154, R224, 0x2, 0x1f ;  /* 0x0c401f00e09a7f89 */ /* 0x0002a400000e0000 */
.L_x_2209:
[----:B--2---:R-:W-:Y:S01]  /*14d30*/  FADD.FTZ R135, R154, R224 ;  /* 0x000000e09a877221 */ /* 0x004fe20000010000 */
[----:B------:R-:W-:Y:S05]  /*14d40*/  BRA.DIV ~URZ, `(.L_x_2151) ;  /* 0x000046427f007947 */ /* 0x000fea000b800000 */
[----:B------:R-:W2:Y:S04]  /*14d50*/  SHFL.BFLY PT, R4, R217, 0x2, 0x1f ;  /* 0x0c401f00d9047f89 */ /* 0x000ea800000e0000 */
[----:B------:R-:W3:Y:S01]  /*14d60*/  SHFL.BFLY PT, R2, R135, 0x1, 0x1f ;  /* 0x0c201f0087027f89 */ /* 0x000ee200000e0000 */
[----:B--2---:R-:W-:-:S02]  /*14d70*/  FADD.FTZ R3, R4, R217 ;  /* 0x000000d904037221 */ /* 0x004fc40000010000 */
[----:B---3--:R-:W-:-:S03]  /*14d80*/  FADD.FTZ R2, R135, R2 ;  /* 0x0000000287027221 */ /* 0x008fc60000010000 */
[----:B------:R2:W3:Y:S04]  /*14d90*/  SHFL.BFLY PT, R154, R3, 0x1, 0x1f ;  /* 0x0c201f00039a7f89 */ /* 0x0004e800000e0000 */
.L_x_2210:
[----:B---3--:R-:W-:Y:S01]  /*14da0*/  FADD.FTZ R5, R154, R3 ;  /* 0x000000039a057221 */ /* 0x008fe20000010000 */
[----:B------:R-:W-:Y:S02]  /*14db0*/  FSETP.NE.FTZ.AND P1, PT, R2, RZ, PT ;  /* 0x000000ff0200720b */ /* 0x000fe40003f35000 */
[----:B------:R-:W-:Y:S02]  /*14dc0*/  MOV R6, RZ ;  /* 0x000000ff00067202 */ /* 0x000fe40000000f00 */
[----:B------:R-:W-:Y:S02]  /*14dd0*/  FSETP.NE.FTZ.AND P0, PT, R5, RZ, PT ;  /* 0x000000ff0500720b */ /* 0x000fe40003f15000 */
[----:B------:R-:W-:Y:S02]  /*14de0*/  MOV R4, RZ ;  /* 0x000000ff00047202 */ /* 0x000fe40000000f00 */
[----:B--2---:R-:W-:-:S05]  /*14df0*/  MOV R3, 0xff800000 ;  /* 0xff80000000037802 */ /* 0x004fca0000000f00 */
[----:B------:R-:W2:Y:S01]  /*14e00*/  @P1 MUFU.LG2 R8, R2 ;  /* 0x0000000200081308 */ /* 0x000ea20000000c00 */
[----:B------:R-:W-:-:S05]  /*14e10*/  @P1 MOV R7, 0x3f317218 ;  /* 0x3f31721800071802 */ /* 0x000fca0000000f00 */
[----:B------:R-:W-:Y:S02]  /*14e20*/  @P1 FMUL.FTZ R7, R7, c[0x0][0x2d0] ;  /* 0x0000b40007071a20 */ /* 0x000fe40000410000 */
[----:B------:R-:W3:Y:S08]  /*14e30*/  @P0 MUFU.RCP R6, R5 ;  /* 0x0000000500060308 */ /* 0x000ef00000001000 */
[----:B------:R-:W4:Y:S01]  /*14e40*/  @P0 MUFU.LG2 R5, R5 ;  /* 0x0000000500050308 */ /* 0x000f220000000c00 */
[----:B--2---:R-:W-:Y:S01]  /*14e50*/  @P1 FMUL.FTZ R9, R8, 0.69314718246459960938 ;  /* 0x3f31721808091820 */ /* 0x004fe20000410000 */
[----:B------:R-:W-:-:S03]  /*14e60*/  @P0 MOV R8, 0x3f317218 ;  /* 0x3f31721800080802 */ /* 0x000fc60000000f00 */
[----:B------:R-:W-:-:S03]  /*14e70*/  @P1 FFMA.FTZ R3, R7, R0, R9 ;  /* 0x0000000007031223 */ /* 0x000fc60000010009 */
[----:B------:R-:W2:Y:S01]  /*14e80*/  @P1 MUFU.RCP R4, R2 ;  /* 0x0000000200041308 */ /* 0x000ea20000001000 */
[C---:B---3--:R-:W-:Y:S01]  /*14e90*/  FMUL.FTZ R130, R6.reuse, R130 ;  /* 0x0000008206827220 */ /* 0x048fe20000410000 */
[----:B------:R-:W-:Y:S01]  /*14ea0*/  PLOP3.LUT P1, PT, PT, PT, PT, 0x8, 0x0 ;  /* 0x000000000000781c */ /* 0x000fe20003f2e170 */
[C---:B------:R-:W-:Y:S02]  /*14eb0*/  FMUL.FTZ R131, R6.reuse, R131 ;  /* 0x0000008306837220 */ /* 0x040fe40000410000 */
[C---:B------:R-:W-:Y:S02]  /*14ec0*/  FMUL.FTZ R126, R6.reuse, R126 ;  /* 0x0000007e067e7220 */ /* 0x040fe40000410000 */
[----:B------:R-:W-:Y:S02]  /*14ed0*/  FMUL.FTZ R127, R6, R127 ;  /* 0x0000007f067f7220 */ /* 0x000fe40000410000 */
[----:B----4-:R-:W-:Y:S02]  /*14ee0*/  @P0 FMUL.FTZ R0, R5, 0.69314718246459960938 ;  /* 0x3f31721805000820 */ /* 0x010fe40000410000 */
[----:B------:R-:W-:-:S02]  /*14ef0*/  @P0 FMUL.FTZ R5, R8, c[0x0][0x2d0] ;  /* 0x0000b40008050a20 */ /* 0x000fc40000410000 */
[C---:B------:R-:W-:Y:S02]  /*14f00*/  FMUL.FTZ R102, R6.reuse, R102 ;  /* 0x0000006606667220 */ /* 0x040fe40000410000 */
[----:B------:R-:W-:Y:S02]  /*14f10*/  FMUL.FTZ R103, R6, R103 ;  /* 0x0000006706677220 */ /* 0x000fe40000410000 */
[C---:B--2---:R-:W-:Y:S02]  /*14f20*/  FMUL.FTZ R128, R4.reuse, R128 ;  /* 0x0000008004807220 */ /* 0x044fe40000410000 */
        /* <DEDUP_REMOVED lines=91> */
.L_x_2058:
[----:B------:R-:W-:Y:S05]  /*154e0*/  @P1 BRA `(.L_x_2152) ;  /* 0x0000169000001947 */ /* 0x000fea0003800000 */
[----:B------:R-:W2:Y:S01]  /*154f0*/  S2R R0, SR_TID.X ;  /* 0x0000000000007919 */ /* 0x000ea20000002100 */
[----:B------:R-:W-:Y:S01]  /*15500*/  WARPSYNC 0xffffffff ;  /* 0xffffffff00007948 */ /* 0x000fe20003800000 */
[----:B------:R-:W-:Y:S02]  /*15510*/  F2FP.BF16.PACK_AB R128, R129, R128 ;  /* 0x000000808180723e */ /* 0x000fe400000010ff */
[----:B------:R-:W-:Y:S01]  /*15520*/  BAR.SYNC.DEFER_BLOCKING 0x1, 0x100 ;  /* 0x0044000000007b1d */ /* 0x000fe20000010000 */
        /* <DEDUP_REMOVED lines=10> */
[----:B--2---:R-:W-:Y:S02]  /*155d0*/  SHF.R.S32.HI R5, RZ, 0x1f, R0 ;  /* 0x0000001fff057819 */ /* 0x004fe40000011400 */
        /* <DEDUP_REMOVED lines=112> */
[----:B------:R-:W-:Y:S01]  /*15ce0*/  STS [R9+0x8400], R7 ;  /* 0x0084000709007388 */ /* 0x000fe20000000800 */
[----:B--2---:R-:W-:-:S03]  /*15cf0*/  IMAD.MOV.U32 R13, RZ, RZ, 0x4 ;  /* 0x00000004ff0d7424 */ /* 0x004fc600078e00ff */
[----:B------:R2:W-:Y:S04]  /*15d00*/  STS [R19+0x8080], R2 ;  /* 0x0080800213007388 */ /* 0x0005e80000000800 */
[----:B------:R4:W-:Y:S04]  /*15d10*/  STS [R19+0x8480], R86 ;  /* 0x0084805613007388 */ /* 0x0009e80000000800 */
[----:B------:R4:W-:Y:S04]  /*15d20*/  STS [R21+0x8000], R88 ;  /* 0x0080005815007388 */ /* 0x0009e80000000800 */
[----:B------:R4:W-:Y:S01]  /*15d30*/  STS [R21+0x8400], R90 ;  /* 0x0084005a15007388 */ /* 0x0009e20000000800 */
[----:B---3--:R-:W-:-:S03]  /*15d40*/  IMAD.WIDE R16, R192, R13, c[0x0][0x500] ;  /* 0x00014000c0107625 */ /* 0x008fc600078e020d */
[----:B------:R4:W-:Y:S04]  /*15d50*/  STS [R23+0x8080], R92 ;  /* 0x0080805c17007388 */ /* 0x0009e80000000800 */
[----:B------:R4:W-:Y:S04]  /*15d60*/  STS [R23+0x8480], R94 ;  /* 0x0084805e17007388 */ /* 0x0009e80000000800 */
[----:B------:R4:W-:Y:S04]  /*15d70*/  STS [R25+0x8000], R96 ;  /* 0x0080006019007388 */ /* 0x0009e80000000800 */
[----:B------:R4:W-:Y:S04]  /*15d80*/  STS [R25+0x8400], R98 ;  /* 0x0084006219007388 */ /* 0x0009e80000000800 */
[----:B------:R-:W-:Y:S01]  /*15d90*/  BAR.SYNC.DEFER_BLOCKING 0x1, 0x100 ;  /* 0x0044000000007b1d */ /* 0x000fe20000010000 */
[----:B--2---:R-:W-:-:S02]  /*15da0*/  IMAD.MOV.U32 R2, RZ, RZ, c[0x0][0x388] ;  /* 0x0000e200ff027624 */ /* 0x004fc400078e00ff */
[----:B------:R-:W-:-:S03]  /*15db0*/  @P1 IMAD.WIDE R12, R192, R13, c[0x0][0x508] ;  /* 0x00014200c00c1625 */ /* 0x000fc600078e020d */
[----:B------:R-:W2:Y:S04]  /*15dc0*/  @P0 LDG.E R7, [R16.64] ;  /* 0x0000000610070981 */ /* 0x000ea8000c1e1900 */
[----:B------:R4:W5:Y:S01]  /*15dd0*/  @P1 LDG.E R2, [R12.64] ;  /* 0x000000060c021981 */ /* 0x000962000c1e1900 */
[----:B------:R-:W-:Y:S02]  /*15de0*/  CS2R R14, SRZ ;  /* 0x00000000000e7805 */ /* 0x000fe4000001ff00 */
[--C-:B--2---:R-:W-:Y:S01]  /*15df0*/  @P0 SHF.R.S32.HI R15, RZ, 0x1f, R7.reuse ;  /* 0x0000001fff0f0819 */ /* 0x104fe20000011407 */
[----:B------:R-:W-:Y:S01]  /*15e00*/  @P0 IMAD.MOV.U32 R14, RZ, RZ, R7 ;  /* 0x000000ffff0e0224 */ /* 0x000fe200078e0007 */
[----:B------:R-:W-:Y:S05]  /*15e10*/  @P1 BRA `(.L_x_2153) ;  /* 0x0000004000001947 */ /* 0x000fea0003800000 */
[----:B----4-:R-:W-:Y:S05]  /*15e20*/  @!P0 BRA `(.L_x_2153) ;  /* 0x0000003000008947 */ /* 0x010fea0003800000 */
[----:B-----5:R-:W2:Y:S04]  /*15e30*/  LDG.E R2, [R16.64] ;  /* 0x0000000610027981 */ /* 0x020ea8000c1e1900 */
[----:B------:R-:W2:Y:S02]  /*15e40*/  LDG.E R7, [R16.64+0x4] ;  /* 0x0000040610077981 */ /* 0x000ea4000c1e1900 */
[----:B--2---:R-:W-:-:S02]  /*15e50*/  IADD3 R2, -R2, R7, RZ ;  /* 0x0000000702027210 */ /* 0x004fc40007ffe1ff */
.L_x_2153:
[----:B----4-:R-:W-:Y:S01]  /*15e60*/  LOP3.LUT R7, R8, 0xffffffe0, RZ, 0xc0, !PT ;  /* 0xffffffe008077812 */ /* 0x010fe200078ec0ff */
[----:B------:R-:W2:Y:S01]  /*15e70*/  S2R R57, SR_CTAID.X ;  /* 0x0000000000397919 */ /* 0x000ea20000002500 */
[----:B------:R-:W-:Y:S01]  /*15e80*/  SHF.R.S32.HI R13, RZ, 0x1f, R10 ;  /* 0x0000001fff0d7819 */ /* 0x000fe2000001140a */
[----:B------:R-:W-:Y:S01]  /*15e90*/  IMAD.MOV.U32 R6, RZ, RZ, c[0x0][0x4e8] ;  /* 0x00013a00ff067624 */ /* 0x000fe200078e00ff */
[----:B------:R-:W-:Y:S01]  /*15ea0*/  MOV R20, R14 ;  /* 0x0000000e00147202 */ /* 0x000fe20000000f00 */
[----:B------:R-:W-:Y:S01]  /*15eb0*/  IMAD.IADD R12, R0, 0x1, -R7 ;  /* 0x00000001000c7824 */ /* 0x000fe200078e0a07 */
[----:B------:R-:W-:Y:S01]  /*15ec0*/  LEA.HI R13, R13, R10, RZ, 0x3 ;  /* 0x0000000a0d0d7211 */ /* 0x000fe200078f18ff */
[----:B------:R-:W-:Y:S01]  /*15ed0*/  IMAD.MOV.U32 R21, RZ, RZ, R15 ;  /* 0x000000ffff157224 */ /* 0x000fe200078e000f */
[----:B------:R-:W-:Y:S01]  /*15ee0*/  LEA.HI R7, R11, R11, RZ, 0x1 ;  /* 0x0000000b0b077211 */ /* 0x000fe200078f08ff */
[----:B-----5:R-:W-:Y:S01]  /*15ef0*/  IMAD R2, R2, c[0x0][0x4e8], RZ ;  /* 0x00013a0002027a24 */ /* 0x020fe200078e02ff */
[----:B------:R-:W-:Y:S01]  /*15f00*/  SHF.R.S32.HI R9, RZ, 0x1f, R12 ;  /* 0x0000001fff097819 */ /* 0x000fe2000001140c */
[----:B------:R-:W-:Y:S01]  /*15f10*/  IMAD.WIDE.U32 R20, R191, c[0x0][0x490], R20 ;  /* 0x00012400bf147a25 */ /* 0x000fe200078e0014 */
[----:B------:R-:W-:Y:S01]  /*15f20*/  LOP3.LUT R13, R13, 0xffffff8, RZ, 0xc0, !PT ;  /* 0x0ffffff80d0d7812 */ /* 0x000fe200078ec0ff */
[----:B------:R-:W-:Y:S01]  /*15f30*/  BSSY B0, `(.L_x_2154) ;  /* 0x000007c000007945 */ /* 0x000fe20003800000 */
[----:B------:R-:W-:-:S02]  /*15f40*/  LEA.HI R9, R9, R12, RZ, 0x2 ;  /* 0x0000000c09097211 */ /* 0x000fc400078f10ff */
[----:B------:R-:W-:Y:S02]  /*15f50*/  IADD3 R8, R10, -R13, RZ ;  /* 0x8000000d0a087210 */ /* 0x000fe40007ffe0ff */
[----:B------:R-:W-:Y:S02]  /*15f60*/  LOP3.LUT R10, R7, 0x1ffffffe, RZ, 0xc0, !PT ;  /* 0x1ffffffe070a7812 */ /* 0x000fe400078ec0ff */
[----:B------:R-:W-:Y:S02]  /*15f70*/  SHF.R.S32.HI R9, RZ, 0x2, R9 ;  /* 0x00000002ff097819 */ /* 0x000fe40000011409 */
[----:B------:R-:W-:Y:S01]  /*15f80*/  ISETP.NE.AND P1, PT, R6, 0x1, PT ;  /* 0x000000010600780c */ /* 0x000fe20003f25270 */
[----:B------:R-:W-:Y:S01]  /*15f90*/  IMAD.IADD R7, R11, 0x1, -R10 ;  /* 0x000000010b077824 */ /* 0x000fe200078e0a0a */
[CC--:B------:R-:W-:Y:S01]  /*15fa0*/  LEA.HI R6, R5.reuse, R0.reuse, RZ, 0x3 ;  /* 0x0000000005067211 */ /* 0x0c0fe200078f18ff */
[----:B------:R-:W-:Y:S01]  /*15fb0*/  IMAD R10, R190, c[0x0][0x490], RZ ;  /* 0x00012400be0a7a24 */ /* 0x000fe200078e02ff */
[----:B------:R-:W-:Y:S01]  /*15fc0*/  LEA.HI R5, R5, R0, RZ, 0x6 ;  /* 0x0000000005057211 */ /* 0x000fe200078f30ff */
[----:B------:R-:W-:Y:S01]  /*15fd0*/  IMAD R8, R8, 0x10, R9 ;  /* 0x0000001008087824 */ /* 0x000fe200078e0209 */
[----:B------:R-:W-:Y:S01]  /*15fe0*/  LOP3.LUT P2, RZ, R12, 0x3, RZ, 0xc0, !PT ;  /* 0x000000030cff7812 */ /* 0x000fe2000784c0ff */
[----:B------:R-:W-:-:S02]  /*15ff0*/  IMAD R11, R191, c[0x0][0x494], R10 ;  /* 0x00012500bf0b7a24 */ /* 0x000fc400078e020a */
[----:B------:R-:W-:Y:S01]  /*16000*/  IMAD R10, R7, 0x8, R8 ;  /* 0x00000008070a7824 */ /* 0x000fe200078e0208 */
[----:B------:R-:W-:Y:S01]  /*16010*/  LOP3.LUT R7, R6, 0xfffffff8, RZ, 0xc0, !PT ;  /* 0xfffffff806077812 */ /* 0x000fe200078ec0ff */
[----:B------:R-:W-:Y:S01]  /*16020*/  IMAD R9, R15, c[0x0][0x3a0], RZ ;  /* 0x0000e8000f097a24 */ /* 0x000fe200078e02ff */
[----:B------:R-:W-:Y:S01]  /*16030*/  SHF.R.S32.HI R6, RZ, 0x3, R6 ;  /* 0x00000003ff067819 */ /* 0x000fe20000011406 */
[----:B------:R-:W-:Y:S01]  /*16040*/  IMAD.IADD R21, R21, 0x1, R11 ;  /* 0x0000000115157824 */ /* 0x000fe200078e020b */
[----:B--2---:R-:W-:Y:S01]  /*16050*/  LEA R10, R57, R10, 0x7 ;  /* 0x0000000a390a7211 */ /* 0x004fe200078e38ff */
[C---:B------:R-:W-:Y:S02]  /*16060*/  IMAD R9, R14.reuse, c[0x0][0x3a4], R9 ;  /* 0x0000e9000e097a24 */ /* 0x040fe400078e0209 */
[----:B------:R-:W-:-:S04]  /*16070*/  IMAD.WIDE.U32 R14, R14, c[0x0][0x3a0], RZ ;  /* 0x0000e8000e0e7a25 */ /* 0x000fc800078e00ff */
[----:B------:R-:W-:Y:S01]  /*16080*/  @P1 IMAD.HI.U32 R11, R10, c[0x0][0x4ec], RZ ;  /* 0x00013b000a0b1a27 */ /* 0x000fe200078e00ff */
[----:B------:R-:W-:Y:S02]  /*16090*/  IADD3 R15, R15, R9, RZ ;  /* 0x000000090f0f7210 */ /* 0x000fe40007ffe0ff */
[----:B------:R-:W-:Y:S01]  /*160a0*/  SHF.R.S32.HI R9, RZ, 0x1f, R192 ;  /* 0x0000001fff097819 */ /* 0x000fe200000114c0 */
[----:B------:R-:W-:Y:S01]  /*160b0*/  IMAD.IADD R7, R0, 0x1, -R7 ;  /* 0x0000000100077824 */ /* 0x000fe200078e0a07 */
        /* <DEDUP_REMOVED lines=9> */
[----:B------:R-:W-:-:S03]  /*16150*/  IMAD.WIDE.U32 R20, R192, c[0x0][0x498], R20 ;  /* 0x00012600c0147a25 */ /* 0x000fc600078e0014 */
[----:B------:R-:W-:Y:S01]  /*16160*/  IADD3 R15, R15, R17, RZ ;  /* 0x000000110f0f7210 */ /* 0x000fe20007ffe0ff */
[----:B------:R-:W-:Y:S01]  /*16170*/  IMAD R12, R11, c[0x0][0x4e8], R10 ;  /* 0x00013a000b0c7a24 */ /* 0x000fe200078e020a */
[----:B------:R-:W-:Y:S01]  /*16180*/  SHF.R.S32.HI R17, RZ, 0x1f, R0 ;  /* 0x0000001fff117819 */ /* 0x000fe20000011400 */
[----:B------:R-:W-:Y:S01]  /*16190*/  IMAD R19, R9, c[0x0][0x498], RZ ;  /* 0x0001260009137a24 */ /* 0x000fe200078e02ff */
[----:B------:R-:W-:Y:S01]  /*161a0*/  IADD3 R20, P0, R0, R20, RZ ;  /* 0x0000001400147210 */ /* 0x000fe20007f1e0ff */
[----:B------:R-:W-:Y:S01]  /*161b0*/  IMAD R11, R57, 0x80, R16 ;  /* 0x00000080390b7824 */ /* 0x000fe200078e0210 */
[----:B------:R-:W-:Y:S01]  /*161c0*/  SHF.R.S32.HI R0, RZ, 0x1f, R12 ;  /* 0x0000001fff007819 */ /* 0x000fe2000001140c */
[----:B------:R-:W-:Y:S02]  /*161d0*/  IMAD R16, R192, c[0x0][0x49c], R19 ;  /* 0x00012700c0107a24 */ /* 0x000fe400078e0213 */
[----:B------:R-:W-:Y:S02]  /*161e0*/  IMAD.SHL.U32 R13, R6, 0x40, RZ ;  /* 0x00000040060d7824 */ /* 0x000fe400078e00ff */
[----:B------:R-:W-:Y:S01]  /*161f0*/  @P1 IMAD.HI.U32 R18, R11, c[0x0][0x4ec], RZ ;  /* 0x00013b000b121a27 */ /* 0x000fe200078e00ff */
[----:B------:R-:W-:-:S02]  /*16200*/  IADD3.X R21, R17, R21, R16, P0, !PT ;  /* 0x0000001511157210 */ /* 0x000fc400007fe410 */
[----:B------:R-:W-:Y:S01]  /*16210*/  LOP3.LUT R13, R13, 0x1c0, RZ, 0xc0, !PT ;  /* 0x000001c00d0d7812 */ /* 0x000fe200078ec0ff */
[----:B------:R-:W-:Y:S02]  /*16220*/  IMAD R17, R0, c[0x0][0x488], RZ ;  /* 0x0001220000117a24 */ /* 0x000fe400078e02ff */
[----:B------:R-:W-:Y:S01]  /*16230*/  IMAD.SHL.U32 R0, R7, 0x8, RZ ;  /* 0x0000000807007824 */ /* 0x000fe200078e00ff */
[----:B------:R-:W-:Y:S01]  /*16240*/  SHF.R.U32.HI R7, RZ, 0x3, R13 ;  /* 0x00000003ff077819 */ /* 0x000fe2000001160d */
[----:B------:R-:W-:-:S04]  /*16250*/  IMAD.WIDE.U32 R20, R12, c[0x0][0x488], R20 ;  /* 0x000122000c147a25 */ /* 0x000fc800078e0014 */
[----:B------:R-:W-:Y:S01]  /*16260*/  IMAD R17, R12, c[0x0][0x48c], R17 ;  /* 0x000123000c117a24 */ /* 0x000fe200078e0211 */
[----:B------:R-:W-:Y:S01]  /*16270*/  LOP3.LUT R12, R13, 0x38, R0, 0xf8, !PT ;  /* 0x000000380d0c7812 */ /* 0x000fe200078ef800 */
[----:B------:R-:W-:Y:S01]  /*16280*/  IMAD R9, R9, c[0x0][0x3f0], RZ ;  /* 0x0000fc0009097a24 */ /* 0x000fe200078e02ff */
[----:B------:R-:W-:Y:S01]  /*16290*/  LEA R13, P0, R20, c[0x0][0x450], 0x2 ;  /* 0x00011400140d7a11 */ /* 0x000fe200078010ff */
        /* <DEDUP_REMOVED lines=10> */
[----:B------:R-:W2:Y:S01]  /*16340*/  SHFL.IDX PT, R35, R17, RZ, 0x1c1f ;  /* 0x001c1fff11237589 */ /* 0x000ea200000e0000 */
[----:B------:R-:W-:Y:S01]  /*16350*/  SHF.R.S32.HI R16, RZ, 0x1f, R10 ;  /* 0x0000001fff107819 */ /* 0x000fe2000001140a */
[C---:B------:R-:W-:Y:S01]  /*16360*/  IMAD R9, R57.reuse, 0x80, R8 ;  /* 0x0000008039097824 */ /* 0x040fe200078e0208 */
[----:B------:R-:W-:Y:S01]  /*16370*/  LEA R57, R57, R6, 0x7 ;  /* 0x0000000639397211 */ /* 0x000fe200078e38ff */
[----:B------:R-:W-:Y:S01]  /*16380*/  SHFL.IDX PT, R48, R13, 0x1, 0x1c1f ;  /* 0x003c1f000d307f89 */ /* 0x000fe200000e0000 */
[----:B------:R-:W-:-:S02]  /*16390*/  IMAD R12, R12, c[0x0][0x4e8], R11 ;  /* 0x00013a000c0c7a24 */ /* 0x000fc400078e020b */
[----:B------:R-:W-:Y:S01]  /*163a0*/  IMAD R11, R16, c[0x0][0x3e0], RZ ;  /* 0x0000f800100b7a24 */ /* 0x000fe200078e02ff */
[----:B------:R-:W3:Y:S01]  /*163b0*/  SHFL.IDX PT, R49, R17, 0x1, 0x1c1f ;  /* 0x003c1f0011317f89 */ /* 0x000ee200000e0000 */
        /* <DEDUP_REMOVED lines=11> */
[----:B--2---:R2:W-:Y:S01]  /*16470*/  @!P1 ST.E [R34.64], R3 ;  /* 0x0000000322009985 */ /* 0x0045e2000c101906 */
[----:B------:R-:W-:-:S04]  /*16480*/  IMAD.WIDE.U32 R32, R12, c[0x0][0x3d8], R14 ;  /* 0x0000f6000c207a25 */ /* 0x000fc800078e000e */
[----:B------:R-:W-:Y:S01]  /*16490*/  IMAD R5, R12, c[0x0][0x3dc], R5 ;  /* 0x0000f7000c057a24 */ /* 0x000fe200078e0205 */
[----:B---3--:R2:W-:Y:S03]  /*164a0*/  @!P0 ST.E [R48.64], R4 ;  /* 0x0000000430008985 */ /* 0x0085e6000c101906 */
[----:B------:R-:W-:Y:S01]  /*164b0*/  IMAD.IADD R5, R33, 0x1, R5 ;  /* 0x0000000121057824 */ /* 0x000fe200078e0205 */
[C---:B------:R-:W-:Y:S01]  /*164c0*/  LEA R56, P0, R32.reuse, c[0x0][0x380], 0x1 ;  /* 0x0000e00020387a11 */ /* 0x040fe200078008ff */
[----:B------:R2:W3:Y:S03]  /*164d0*/  LDS.128 R44, [R58+0x1080] ;  /* 0x001080003a2c7984 */ /* 0x0004e60000000c00 */
[----:B------:R-:W-:Y:S01]  /*164e0*/  LEA.HI.X R55, R32, c[0x0][0x384], R5, 0x1, P0 ;  /* 0x0000e10020377a11 */ /* 0x000fe200000f0c05 */
        /* <DEDUP_REMOVED lines=12> */
[----:B--23--:R-:W2:Y:S01]  /*165b0*/  LDS.128 R48, [R58+0x80] ;  /* 0x000080003a307984 */ /* 0x00cea20000000c00 */
[----:B------:R-:W-:-:S02]  /*165c0*/  IADD3 R54, R0, 0x40, RZ ;  /* 0x0000004000367810 */ /* 0x000fc40007ffe0ff */
[----:B------:R-:W-:Y:S01]  /*165d0*/  IADD3 R52, R0, 0x80, RZ ;  /* 0x0000008000347810 */ /* 0x000fe20007ffe0ff */
[----:B------:R-:W3:Y:S01]  /*165e0*/  LDS.128 R32, [R58+0x4080] ;  /* 0x004080003a207984 */ /* 0x000ee20000000c00 */
        /* <DEDUP_REMOVED lines=13> */
[----:B--2---:R1:W-:Y:S04]  /*166c0*/  @!P2 ST.E.128 [R58.64], R48 ;  /* 0x000000303a00a985 */ /* 0x0043e8000c101d06 */
[----:B---3--:R1:W-:Y:S04]  /*166d0*/  @!P1 ST.E.128 [R52.64], R32 ;  /* 0x0000002034009985 */ /* 0x0083e8000c101d06 */
[----:B----4-:R1:W-:Y:S02]  /*166e0*/  @!P0 ST.E.128 [R60.64], R4 ;  /* 0x000000043c008985 */ /* 0x0103e4000c101d06 */
.L_x_2155:
[----:B---3--:R-:W-:Y:S05]  /*166f0*/  BSYNC B0 ;  /* 0x0000000000007941 */ /* 0x008fea0003800000 */
.L_x_2154:
[----:B--2---:R-:W-:Y:S01]  /*16700*/  IADD3 R3, R57, 0x20, RZ ;  /* 0x0000002039037810 */ /* 0x004fe20007ffe0ff */
[----:B-1----:R1:W2:Y:S01]  /*16710*/  SHFL.IDX PT, R33, R55, 0x1, 0x181f ;  /* 0x00381f0037217f89 */ /* 0x0022a200000e0000 */
        /* <DEDUP_REMOVED lines=21> */
.L_x_2157:
[----:B------:R-:W-:Y:S05]  /*16870*/  BSYNC B0 ;  /* 0x0000000000007941 */ /* 0x000fea0003800000 */
.L_x_2156:
        /* <DEDUP_REMOVED lines=23> */
.L_x_2159:
[----:B------:R-:W-:Y:S05]  /*169f0*/  BSYNC B0 ;  /* 0x0000000000007941 */ /* 0x000fea0003800000 */
.L_x_2158:
        /* <DEDUP_REMOVED lines=24> */
.L_x_2152:
        /* <DEDUP_REMOVED lines=18> */
.L_x_2160:
        /* <DEDUP_REMOVED lines=30> */
[----:B------:R-:W-:-:S04]  /*16e80*/  IADD3.X R13, R5, R13, R3, P0, !PT ;  /* 0x0000000d050d7210 */ /* 0x000fc800007fe403 */
[----:B------:R-:W-:Y:S01]  /*16e90*/  SHF.R.S32.HI R6, RZ, 0x1f, R10 ;  /* 0x0000001fff067819 */ /* 0x000fe2000001140a */
[----:B------:R-:W-:-:S04]  /*16ea0*/  IMAD.WIDE.U32 R12, R10, c[0x0][0x488], R12 ;  /* 0x000122000a0c7a25 */ /* 0x000fc800078e000c */
[----:B------:R-:W-:Y:S01]  /*16eb0*/  IMAD R3, R6, c[0x0][0x488], RZ ;  /* 0x0001220006037a24 */ /* 0x000fe200078e02ff */
[----:B------:R-:W-:-:S03]  /*16ec0*/  LEA R6, P0, R12, c[0x0][0x450], 0x2 ;  /* 0x000114000c067a11 */ /* 0x000fc600078010ff */
[----:B------:R-:W-:-:S05]  /*16ed0*/  IMAD R3, R10, c[0x0][0x48c], R3 ;  /* 0x000123000a037a24 */ /* 0x000fca00078e0203 */
[----:B------:R-:W-:-:S04]  /*16ee0*/  IADD3 R3, R13, R3, RZ ;  /* 0x000000030d037210 */ /* 0x000fc80007ffe0ff */
[----:B------:R-:W-:Y:S02]  /*16ef0*/  LEA.HI.X R7, R12, c[0x0][0x454], R3, 0x2, P0 ;  /* 0x000115000c077a11 */ /* 0x000fe400000f1403 */
[----:B------:R-:W-:-:S05]  /*16f00*/  MOV R3, 0xff800000 ;  /* 0xff80000000037802 */ /* 0x000fca0000000f00 */
[----:B------:R2:W-:Y:S02]  /*16f10*/  STG.E [R6.64], R3 ;  /* 0x0000000306007986 */ /* 0x0005e4000c101906 */
.L_x_2162:
[----:B------:R-:W-:Y:S05]  /*16f20*/  BSYNC B0 ;  /* 0x0000000000007941 */ /* 0x000fea0003800000 */
.L_x_2161:
[----:B--2---:R-:W2:Y:S01]  /*16f30*/  S2R R3, SR_CTAID.X ;  /* 0x0000000000037919 */ /* 0x004ea20000002500 */
[----:B------:R-:W-:Y:S01]  /*16f40*/  SHF.R.S32.HI R5, RZ, 0x1f, R2 ;  /* 0x0000001fff057819 */ /* 0x000fe20000011402 */
[----:B------:R-:W-:Y:S02]  /*16f50*/  IMAD R7, R9, c[0x0][0x3a0], RZ ;  /* 0x0000e80009077a24 */ /* 0x000fe400078e02ff */
[----:B------:R-:W-:Y:S01]  /*16f60*/  IMAD.WIDE.U32 R10, R8, c[0x0][0x3a0], RZ ;  /* 0x0000e800080a7a25 */ /* 0x000fe200078e00ff */
[----:B------:R-:W-:-:S03]  /*16f70*/  LEA.HI R5, R5, R2, RZ, 0x3 ;  /* 0x0000000205057211 */ /* 0x000fc600078f18ff */
[----:B------:R-:W-:Y:S01]  /*16f80*/  IMAD R6, R8, c[0x0][0x3a4], R7 ;  /* 0x0000e90008067a24 */ /* 0x000fe200078e0207 */
[----:B------:R-:W-:Y:S01]  /*16f90*/  LOP3.LUT R9, R5, 0xfffffff8, RZ, 0xc0, !PT ;  /* 0xfffffff805097812 */ /* 0x000fe200078ec0ff */
[----:B------:R-:W-:Y:S01]  /*16fa0*/  IMAD R190, R190, c[0x0][0x3e8], RZ ;  /* 0x0000fa00bebe7a24 */ /* 0x000fe200078e02ff */
[----:B------:R-:W-:Y:S02]  /*16fb0*/  MOV R7, c[0x0][0x4e8] ;  /* 0x00013a0000077a02 */ /* 0x000fe40000000f00 */
[----:B------:R-:W-:Y:S01]  /*16fc0*/  IADD3 R11, R11, R6, RZ ;  /* 0x000000060b0b7210 */ /* 0x000fe20007ffe0ff */
[----:B------:R-:W-:Y:S01]  /*16fd0*/  IMAD.IADD R9, R2, 0x1, -R9 ;  /* 0x0000000102097824 */ /* 0x000fe200078e0a09 */
[----:B------:R-:W-:Y:S01]  /*16fe0*/  ISETP.NE.AND P0, PT, R7, 0x1, PT ;  /* 0x000000010700780c */ /* 0x000fe20003f05270 */
[C---:B------:R-:W-:Y:S01]  /*16ff0*/  IMAD R190, R191.reuse, c[0x0][0x3ec], R190 ;  /* 0x0000fb00bfbe7a24 */ /* 0x040fe200078e02be */
[----:B------:R-:W-:Y:S01]  /*17000*/  SHF.R.S32.HI R2, RZ, 0x3, R5 ;  /* 0x00000003ff027819 */ /* 0x000fe20000011405 */
[----:B------:R-:W-:-:S03]  /*17010*/  IMAD.WIDE.U32 R10, R191, c[0x0][0x3e8], R10 ;  /* 0x0000fa00bf0a7a25 */ /* 0x000fc600078e000a */
[-C--:B------:R-:W-:Y:S01]  /*17020*/  LEA R6, R9, R2.reuse, 0x5 ;  /* 0x0000000209067211 */ /* 0x080fe200078e28ff */
[----:B------:R-:W-:Y:S01]  /*17030*/  IMAD R5, R4, c[0x0][0x3f0], RZ ;  /* 0x0000fc0004057a24 */ /* 0x000fe200078e02ff */
[----:B------:R-:W-:Y:S02]  /*17040*/  IADD3 R11, R190, R11, RZ ;  /* 0x0000000bbe0b7210 */ /* 0x000fe40007ffe0ff */
[C---:B--2---:R-:W-:Y:S01]  /*17050*/  LEA R2, R3.reuse, R2, 0x7 ;  /* 0x0000000203027211 */ /* 0x044fe200078e38ff */
[----:B------:R-:W-:Y:S02]  /*17060*/  IMAD R6, R3, 0x80, R6 ;  /* 0x0000008003067824 */ /* 0x000fe400078e0206 */
[----:B------:R-:W-:Y:S02]  /*17070*/  IMAD R5, R192, c[0x0][0x3f4], R5 ;  /* 0x0000fd00c0057a24 */ /* 0x000fe400078e0205 */
[----:B------:R-:W-:Y:S01]  /*17080*/  @P0 IMAD.HI.U32 R4, R6, c[0x0][0x4ec], RZ ;  /* 0x00013b0006040a27 */ /* 0x000fe200078e00ff */
[----:B------:R-:W-:-:S03]  /*17090*/  MOV R7, R6 ;  /* 0x0000000600077202 */ /* 0x000fc60000000f00 */
[----:B------:R-:W-:Y:S01]  /*170a0*/  IMAD.WIDE.U32 R10, R192, c[0x0][0x3f0], R10 ;  /* 0x0000fc00c00a7a25 */ /* 0x000fe200078e000a */
[----:B------:R-:W-:-:S03]  /*170b0*/  @P0 SHF.R.U32.HI R7, RZ, c[0x0][0x4f0], R4 ;  /* 0x00013c00ff070a19 */ /* 0x000fc60000011604 */
[----:B------:R-:W-:Y:S01]  /*170c0*/  IMAD.IADD R11, R11, 0x1, R5 ;  /* 0x000000010b0b7824 */ /* 0x000fe200078e0205 */
[----:B------:R-:W-:Y:S02]  /*170d0*/  SHF.R.S32.HI R4, RZ, 0x1f, R7 ;  /* 0x0000001fff047819 */ /* 0x000fe40000011407 */
[C---:B------:R-:W-:Y:S01]  /*170e0*/  IADD3 R5, -R7.reuse, RZ, RZ ;  /* 0x000000ff07057210 */ /* 0x040fe20007ffe1ff */
[----:B------:R-:W-:-:S04]  /*170f0*/  IMAD.WIDE.U32 R10, R7, c[0x0][0x3e0], R10 ;  /* 0x0000f800070a7a25 */ /* 0x000fc800078e000a */
[----:B------:R-:W-:Y:S02]  /*17100*/  IMAD R4, R4, c[0x0][0x3e0], RZ ;  /* 0x0000f80004047a24 */ /* 0x000fe400078e02ff */
[----:B------:R-:W-:Y:S02]  /*17110*/  IMAD R5, R5, c[0x0][0x4e8], R6 ;  /* 0x00013a0005057a24 */ /* 0x000fe400078e0206 */
[----:B------:R-:W-:-:S03]  /*17120*/  IMAD R7, R7, c[0x0][0x3e4], R4 ;  /* 0x0000f90007077a24 */ /* 0x000fc600078e0204 */
[----:B------:R-:W-:Y:S02]  /*17130*/  SHF.R.S32.HI R4, RZ, 0x1f, R5 ;  /* 0x0000001fff047819 */ /* 0x000fe40000011405 */
[----:B------:R-:W-:-:S03]  /*17140*/  IADD3 R11, R11, R7, RZ ;  /* 0x000000070b0b7210 */ /* 0x000fc60007ffe0ff */
[----:B------:R-:W-:Y:S02]  /*17150*/  IMAD R4, R4, c[0x0][0x3d8], RZ ;  /* 0x0000f60004047a24 */ /* 0x000fe400078e02ff */
[----:B------:R-:W-:-:S04]  /*17160*/  IMAD.WIDE.U32 R10, R5, c[0x0][0x3d8], R10 ;  /* 0x0000f600050a7a25 */ /* 0x000fc800078e000a */
[----:B------:R-:W-:Y:S01]  /*17170*/  IMAD R13, R5, c[0x0][0x3dc], R4 ;  /* 0x0000f700050d7a24 */ /* 0x000fe200078e0204 */
[----:B------:R-:W-:Y:S01]  /*17180*/  LEA R7, P0, R10, c[0x0][0x380], 0x1 ;  /* 0x0000e0000a077a11 */ /* 0x000fe200078008ff */
[----:B------:R-:W-:-:S03]  /*17190*/  IMAD.SHL.U32 R5, R9, 0x8, RZ ;  /* 0x0000000809057824 */ /* 0x000fc600078e00ff */
[----:B------:R-:W-:Y:S02]  /*171a0*/  IADD3 R9, R11, R13, RZ ;  /* 0x0000000d0b097210 */ /* 0x000fe40007ffe0ff */
[C---:B------:R-:W-:Y:S02]  /*171b0*/  IADD3 R4, R5.reuse, 0x40, RZ ;  /* 0x0000004005047810 */ /* 0x040fe40007ffe0ff */
[----:B------:R-:W-:Y:S02]  /*171c0*/  LEA.HI.X R6, R10, c[0x0][0x384], R9, 0x1, P0 ;  /* 0x0000e1000a067a11 */ /* 0x000fe400000f0c09 */
[----:B------:R-:W-:Y:S01]  /*171d0*/  IADD3 R3, R5, 0x80, RZ ;  /* 0x0000008005037810 */ /* 0x000fe20007ffe0ff */
[----:B------:R-:W-:Y:S05]  /*171e0*/  BRA.DIV ~URZ, `(.L_x_2163) ;  /* 0x000022827f007947 */ /* 0x000fea000b800000 */
[----:B------:R2:W3:Y:S02]  /*171f0*/  SHFL.IDX PT, R9, R6, RZ, 0x181f ;  /* 0x00181fff06097589 */ /* 0x0004e400000e0000 */
.L_x_2211:
[----:B------:R-:W-:Y:S05]  /*17200*/  BRA.DIV ~URZ, `(.L_x_2164) ;  /* 0x000022e27f007947 */ /* 0x000fea000b800000 */
[----:B------:R4:W1:Y:S02]  /*17210*/  SHFL.IDX PT, R12, R7, RZ, 0x181f ;  /* 0x00181fff070c7589 */ /* 0x00086400000e0000 */
.L_x_2212:
        /* <DEDUP_REMOVED lines=20> */
.L_x_2166:
[----:B------:R-:W-:Y:S05]  /*17360*/  BSYNC B0 ;  /* 0x0000000000007941 */ /* 0x000fea0003800000 */
.L_x_2165:
[----:B------:R-:W-:Y:S05]  /*17370*/  BRA.DIV ~URZ, `(.L_x_2167) ;  /* 0x000021f27f007947 */ /* 0x000fea000b800000 */
[----:B-1----:R1:W3:Y:S04]  /*17380*/  SHFL.IDX PT, R9, R6, 0x1, 0x181f ;  /* 0x00381f0006097f89 */ /* 0x0022e800000e0000 */
[----:B------:R1:W2:Y:S02]  /*17390*/  SHFL.IDX PT, R12, R7, 0x1, 0x181f ;  /* 0x00381f00070c7f89 */ /* 0x0002a400000e0000 */
.L_x_2213:
[----:B------:R-:W-:Y:S01]  /*173a0*/  IADD3 R0, R2, 0x20, RZ ;  /* 0x0000002002007810 */ /* 0x000fe20007ffe0ff */
[----:B------:R-:W-:Y:S01]  /*173b0*/  BSSY B0, `(.L_x_2168) ;  /* 0x0000013000007945 */ /* 0x000fe20003800000 */
[----:B---3--:R-:W-:-:S02]  /*173c0*/  IMAD.MOV.U32 R13, RZ, RZ, R9 ;  /* 0x000000ffff0d7224 */ /* 0x008fc400078e0009 */
        /* <DEDUP_REMOVED lines=17> */
.L_x_2169:
[----:B------:R-:W-:Y:S05]  /*174e0*/  BSYNC B0 ;  /* 0x0000000000007941 */ /* 0x000fea0003800000 */
.L_x_2168:
[----:B------:R-:W-:Y:S05]  /*174f0*/  BRA.DIV ~URZ, `(.L_x_2170) ;  /* 0x000021627f007947 */ /* 0x000fea000b800000 */
[----:B--2---:R2:W3:Y:S02]  /*17500*/  SHFL.IDX PT, R9, R6, 0x2, 0x181f ;  /* 0x00581f0006097f89 */ /* 0x0044e400000e0000 */
.L_x_2214:
[----:B------:R-:W-:Y:S05]  /*17510*/  BRA.DIV ~URZ, `(.L_x_2171) ;  /* 0x000021c27f007947 */ /* 0x000fea000b800000 */
[----:B------:R1:W2:Y:S02]  /*17520*/  SHFL.IDX PT, R12, R7, 0x2, 0x181f ;  /* 0x00581f00070c7f89 */ /* 0x0002a400000e0000 */
.L_x_2215:
[----:B------:R-:W-:Y:S01]  /*17530*/  IADD3 R0, R2, 0x40, RZ ;  /* 0x0000004002007810 */ /* 0x000fe20007ffe0ff */
[----:B------:R-:W-:Y:S01]  /*17540*/  BSSY B0, `(.L_x_2172) ;  /* 0x0000013000007945 */ /* 0x000fe20003800000 */
[----:B---3--:R-:W-:Y:S02]  /*17550*/  IMAD.MOV.U32 R13, RZ, RZ, R9 ;  /* 0x000000ffff0d7224 */ /* 0x008fe400078e0009 */
        /* <DEDUP_REMOVED lines=17> */
.L_x_2173:
[----:B------:R-:W-:Y:S05]  /*17670*/  BSYNC B0 ;  /* 0x0000000000007941 */ /* 0x000fea0003800000 */
.L_x_2172:
[----:B------:R-:W-:Y:S05]  /*17680*/  BRA.DIV ~URZ, `(.L_x_2174) ;  /* 0x000020d27f007947 */ /* 0x000fea000b800000 */
[----:B--2---:R2:W3:Y:S04]  /*17690*/  SHFL.IDX PT, R9, R6, 0x3, 0x181f ;  /* 0x00781f0006097f89 */ /* 0x0044e800000e0000 */
[----:B------:R2:W1:Y:S02]  /*176a0*/  SHFL.IDX PT, R240, R7, 0x3, 0x181f ;  /* 0x00781f0007f07f89 */ /* 0x00046400000e0000 */
.L_x_2216:
[----:B------:R-:W-:Y:S01]  /*176b0*/  IADD3 R2, R2, 0x60, RZ ;  /* 0x0000006002027810 */ /* 0x000fe20007ffe0ff */
[----:B---3--:R-:W-:-:S03]  /*176c0*/  IMAD.MOV.U32 R241, RZ, RZ, R9 ;  /* 0x000000fffff17224 */ /* 0x008fc600078e0009 */
[----:B------:R-:W-:-:S13]  /*176d0*/  ISETP.GE.AND P0, PT, R2, R11, PT ;  /* 0x0000000b0200720c */ /* 0x000fda0003f06270 */
[----:B------:R-:W-:Y:S05]  /*176e0*/  @P0 EXIT ;  /* 0x000000000000094d */ /* 0x000fea0003800000 */
[----:B------:R-:W-:Y:S02]  /*176f0*/  ISETP.GE.AND P0, PT, R4, c[0x0][0x3c8], PT ;  /* 0x0000f20004007a0c */ /* 0x000fe40003f06270 */
[----:B------:R-:W-:-:S11]  /*17700*/  ISETP.GE.AND P1, PT, R5, c[0x0][0x3c8], PT ;  /* 0x0000f20005007a0c */ /* 0x000fd60003f26270 */
[----:B-12-4-:R-:W-:-:S04]  /*17710*/  @!P0 SHF.R.S32.HI R7, RZ, 0x1f, R4 ;  /* 0x0000001fff078819 */ /* 0x016fc80000011404 */
[----:B------:R-:W-:Y:S01]  /*17720*/  @!P0 LEA.HI R7, R7, R4, RZ, 0x3 ;  /* 0x0000000407078211 */ /* 0x000fe200078f18ff */
[----:B------:R-:W-:-:S03]  /*17730*/  @!P1 IMAD.WIDE R4, R5, 0x2, R240 ;  /* 0x0000000205049825 */ /* 0x000fc600078e02f0 */
        /* <DEDUP_REMOVED lines=8> */
[----:B------:R-:W-:-:S05]  /*177c0*/  LOP3.LUT R3, R3, 0xfffffff8, RZ, 0xc0, !PT ;  /* 0xfffffff803037812 */ /* 0x000fca00078ec0ff */
[----:B------:R-:W-:-:S05]  /*177d0*/  IMAD.WIDE R240, R3, 0x2, R240 ;  /* 0x0000000203f07825 */ /* 0x000fca00078e02f0 */
[----:B------:R-:W-:Y:S01]  /*177e0*/  ST.E.128 [R240.64], RZ ;  /* 0x000000fff0007985 */ /* 0x000fe2000c101d06 */
[----:B------:R-:W-:Y:S05]  /*177f0*/  EXIT ;  /* 0x000000000000794d */ /* 0x000fea0003800000 */
.L_x_2059:
[----:B-1----:R-:W-:Y:S01]  /*17800*/  IMAD.MOV.U32 R238, RZ, RZ, R15 ;  /* 0x000000ffffee7224 */ /* 0x002fe200078e000f */
[----:B------:R-:W-:Y:S01]  /*17810*/  MOV R236, 0x181f ;  /* 0x0000181f00ec7802 */ /* 0x000fe20000000f00 */
[----:B------:R-:W-:Y:S01]  /*17820*/  IMAD.MOV.U32 R237, RZ, RZ, RZ ;  /* 0x000000ffffed7224 */ /* 0x000fe200078e00ff */
[----:B------:R-:W-:Y:S02]  /*17830*/  MOV R235, 0xffffffff ;  /* 0xffffffff00eb7802 */ /* 0x000fe40000000f00 */
[----:B------:R-:W-:Y:S02]  /*17840*/  MOV R234, 0x17860 ;  /* 0x0001786000ea7802 */ /* 0x000fe40000000f00 */
[----:B-----5:R-:W-:Y:S05]  /*17850*/  CALL.REL.NOINC `($__internal_9_$__cuda_sm70_shflsync_idx_p) ;  /* 0x0000a39000007944 */ /* 0x020fea0003c00000 */
[----:B--2---:R-:W-:Y:S01]  /*17860*/  MOV R17, R240 ;  /* 0x000000f000117202 */ /* 0x004fe20000000f00 */
[----:B-1----:R-:W-:Y:S05]  /*17870*/  BRA `(.L_x_2175) ;  /* 0xfffef64000007947 */ /* 0x002fea000383ffff */
.L_x_2060:
[----:B------:R-:W-:Y:S01]  /*17880*/  IMAD.MOV.U32 R238, RZ, RZ, R12 ;  /* 0x000000ffffee7224 */ /* 0x000fe200078e000c */
[----:B------:R-:W-:Y:S01]  /*17890*/  MOV R236, 0x181f ;  /* 0x0000181f00ec7802 */ /* 0x000fe20000000f00 */
[----:B------:R-:W-:Y:S01]  /*178a0*/  IMAD.MOV.U32 R237, RZ, RZ, RZ ;  /* 0x000000ffffed7224 */ /* 0x000fe200078e00ff */
[----:B------:R-:W-:-:S02]  /*178b0*/  MOV R235, 0xffffffff ;  /* 0xffffffff00eb7802 */ /* 0x000fc40000000f00 */
[----:B------:R-:W-:Y:S02]  /*178c0*/  MOV R234, 0x178e0 ;  /* 0x000178e000ea7802 */ /* 0x000fe40000000f00 */
[----:B-12--5:R-:W-:Y:S05]  /*178d0*/  CALL.REL.NOINC `($__internal_9_$__cuda_sm70_shflsync_idx_p) ;  /* 0x0000a31000007944 */ /* 0x026fea0003c00000 */
[----:B--2---:R-:W-:Y:S01]  /*178e0*/  MOV R20, R240 ;  /* 0x000000f000147202 */ /* 0x004fe20000000f00 */
[----:B-1----:R-:W-:Y:S05]  /*178f0*/  BRA `(.L_x_2176) ;  /* 0xfffef5e000007947 */ /* 0x002fea000383ffff */
.L_x_2063:
[----:B------:R-:W-:Y:S01]  /*17900*/  IMAD.MOV.U32 R238, RZ, RZ, R15 ;  /* 0x000000ffffee7224 */ /* 0x000fe200078e000f */
[----:B------:R-:W-:Y:S01]  /*17910*/  MOV R236, 0x181f ;  /* 0x0000181f00ec7802 */ /* 0x000fe20000000f00 */
[----:B------:R-:W-:Y:S01]  /*17920*/  IMAD.MOV.U32 R237, RZ, RZ, 0x1 ;  /* 0x00000001ffed7424 */ /* 0x000fe200078e00ff */
[----:B------:R-:W-:Y:S02]  /*17930*/  MOV R235, 0xffffffff ;  /* 0xffffffff00eb7802 */ /* 0x000fe40000000f00 */
[----:B------:R-:W-:Y:S02]  /*17940*/  MOV R234, 0x17960 ;  /* 0x0001796000ea7802 */ /* 0x000fe40000000f00 */
[----:B-12345:R-:W-:Y:S05]  /*17950*/  CALL.REL.NOINC `($__internal_9_$__cuda_sm70_shflsync_idx_p) ;  /* 0x0000a29000007944 */ /* 0x03efea0003c00000 */
[----:B--2---:R-:W-:Y:S01]  /*17960*/  IMAD.MOV.U32 R17, RZ, RZ, R240 ;  /* 0x000000ffff117224 */ /* 0x004fe200078e00f0 */
[----:B-1----:R-:W-:Y:S01]  /*17970*/  MOV R238, R12 ;  /* 0x0000000c00ee7202 */ /* 0x002fe20000000f00 */
[----:B------:R-:W-:Y:S01]  /*17980*/  IMAD.MOV.U32 R237, RZ, RZ, 0x1 ;  /* 0x00000001ffed7424 */ /* 0x000fe200078e00ff */
[----:B------:R-:W-:Y:S01]  /*17990*/  MOV R236, 0x181f ;  /* 0x0000181f00ec7802 */ /* 0x000fe20000000f00 */
[----:B------:R-:W-:Y:S01]  /*179a0*/  IMAD.MOV.U32 R235, RZ, RZ, -0x1 ;  /* 0xffffffffffeb7424 */ /* 0x000fe200078e00ff */
[----:B------:R-:W-:-:S02]  /*179b0*/  MOV R234, 0x179d0 ;  /* 0x000179d000ea7802 */ /* 0x000fc40000000f00 */
[----:B------:R-:W-:Y:S05]  /*179c0*/  CALL.REL.NOINC `($__internal_9_$__cuda_sm70_shflsync_idx_p) ;  /* 0x0000a22000007944 */ /* 0x000fea0003c00000 */
[----:B--2---:R-:W-:Y:S01]  /*179d0*/  MOV R20, R240 ;  /* 0x000000f000147202 */ /* 0x004fe20000000f00 */
[----:B-1----:R-:W-:Y:S05]  /*179e0*/  BRA `(.L_x_2177) ;  /* 0xfffef69000007947 */ /* 0x002fea000383ffff */
.L_x_2066:
[----:B------:R-:W-:Y:S01]  /*179f0*/  IMAD.MOV.U32 R238, RZ, RZ, R15 ;  /* 0x000000ffffee7224 */ /* 0x000fe200078e000f */
[----:B------:R-:W-:Y:S01]  /*17a00*/  MOV R236, 0x181f ;  /* 0x0000181f00ec7802 */ /* 0x000fe20000000f00 */
[----:B------:R-:W-:Y:S01]  /*17a10*/  IMAD.MOV.U32 R237, RZ, RZ, 0x2 ;  /* 0x00000002ffed7424 */ /* 0x000fe200078e00ff */
[----:B------:R-:W-:-:S02]  /*17a20*/  MOV R235, 0xffffffff ;  /* 0xffffffff00eb7802 */ /* 0x000fc40000000f00 */
[----:B------:R-:W-:Y:S02]  /*17a30*/  MOV R234, 0x17a50 ;  /* 0x00017a5000ea7802 */ /* 0x000fe40000000f00 */
[----:B-12345:R-:W-:Y:S05]  /*17a40*/  CALL.REL.NOINC `($__internal_9_$__cuda_sm70_shflsync_idx_p) ;  /* 0x0000a1a000007944 */ /* 0x03efea0003c00000 */
[----:B--2---:R-:W-:Y:S01]  /*17a50*/  MOV R17, R240 ;  /* 0x000000f000117202 */ /* 0x004fe20000000f00 */
[----:B-1----:R-:W-:Y:S05]  /*17a60*/  BRA `(.L_x_2178) ;  /* 0xfffef79000007947 */ /* 0x002fea000383ffff */
.L_x_2067:
[----:B------:R-:W-:Y:S01]  /*17a70*/  IMAD.MOV.U32 R238, RZ, RZ, R12 ;  /* 0x000000ffffee7224 */ /* 0x000fe200078e000c */
[----:B------:R-:W-:Y:S01]  /*17a80*/  MOV R236, 0x181f ;  /* 0x0000181f00ec7802 */ /* 0x000fe20000000f00 */
[----:B------:R-:W-:Y:S01]  /*17a90*/  IMAD.MOV.U32 R237, RZ, RZ, 0x2 ;  /* 0x00000002ffed7424 */ /* 0x000fe200078e00ff */
[----:B------:R-:W-:Y:S02]  /*17aa0*/  MOV R235, 0xffffffff ;  /* 0xffffffff00eb7802 */ /* 0x000fe40000000f00 */
[----:B------:R-:W-:Y:S02]  /*17ab0*/  MOV R234, 0x17ad0 ;  /* 0x00017ad000ea7802 */ /* 0x000fe40000000f00 */
[----:B-12345:R-:W-:Y:S05]  /*17ac0*/  CALL.REL.NOINC `($__internal_9_$__cuda_sm70_shflsync_idx_p) ;  /* 0x0000a12000007944 */ /* 0x03efea0003c00000 */
[----:B--2---:R-:W-:Y:S01]  /*17ad0*/  MOV R20, R240 ;  /* 0x000000f000147202 */ /* 0x004fe20000000f00 */
[----:B-1----:R-:W-:Y:S05]  /*17ae0*/  BRA `(.L_x_2179) ;  /* 0xfffef73000007947 */ /* 0x002fea000383ffff */
.L_x_2070:
[----:B------:R-:W-:Y:S01]  /*17af0*/  IMAD.MOV.U32 R238, RZ, RZ, R15 ;  /* 0x000000ffffee7224 */ /* 0x000fe200078e000f */
[----:B------:R-:W-:Y:S01]  /*17b00*/  MOV R236, 0x181f ;  /* 0x0000181f00ec7802 */ /* 0x000fe20000000f00 */
[----:B------:R-:W-:Y:S01]  /*17b10*/  IMAD.MOV.U32 R237, RZ, RZ, 0x3 ;  /* 0x00000003ffed7424 */ /* 0x000fe200078e00ff */
[----:B------:R-:W-:-:S02]  /*17b20*/  MOV R235, 0xffffffff ;  /* 0xffffffff00eb7802 */ /* 0x000fc40000000f00 */
[----:B------:R-:W-:Y:S02]  /*17b30*/  MOV R234, 0x17b50 ;  /* 0x00017b5000ea7802 */ /* 0x000fe40000000f00 */
[----:B-1-345:R-:W-:Y:S05]  /*17b40*/  CALL.REL.NOINC `($__internal_9_$__cuda_sm70_shflsync_idx_p) ;  /* 0x0000a0a000007944 */ /* 0x03afea0003c00000 */
[----:B--2---:R-:W-:Y:S01]  /*17b50*/  IMAD.MOV.U32 R15, RZ, RZ, R240 ;  /* 0x000000ffff0f7224 */ /* 0x004fe200078e00f0 */
[----:B-1----:R-:W-:Y:S01]  /*17b60*/  MOV R238, R12 ;  /* 0x0000000c00ee7202 */ /* 0x002fe20000000f00 */
[----:B------:R-:W-:Y:S01]  /*17b70*/  IMAD.MOV.U32 R237, RZ, RZ, 0x3 ;  /* 0x00000003ffed7424 */ /* 0x000fe200078e00ff */
[----:B------:R-:W-:Y:S01]  /*17b80*/  MOV R236, 0x181f ;  /* 0x0000181f00ec7802 */ /* 0x000fe20000000f00 */
[----:B------:R-:W-:Y:S01]  /*17b90*/  IMAD.MOV.U32 R235, RZ, RZ, -0x1 ;  /* 0xffffffffffeb7424 */ /* 0x000fe200078e00ff */
[----:B------:R-:W-:Y:S02]  /*17ba0*/  MOV R234, 0x17bc0 ;  /* 0x00017bc000ea7802 */ /* 0x000fe40000000f00 */
[----:B------:R-:W-:Y:S05]  /*17bb0*/  CALL.REL.NOINC `($__internal_9_$__cuda_sm70_shflsync_idx_p) ;  /* 0x0000a03000007944 */ /* 0x000fea0003c00000 */
[----:B--2---:R-:W-:Y:S01]  /*17bc0*/  MOV R20, R240 ;  /* 0x000000f000147202 */ /* 0x004fe20000000f00 */
[----:B-1----:R-:W-:Y:S05]  /*17bd0*/  BRA `(.L_x_2180) ;  /* 0xfffef7d000007947 */ /* 0x002fea000383ffff */
.L_x_2072:
[----:B------:R-:W-:Y:S01]  /*17be0*/  IMAD.MOV.U32 R237, RZ, RZ, RZ ;  /* 0x000000ffffed7224 */ /* 0x000fe200078e00ff */
[----:B------:R-:W-:Y:S01]  /*17bf0*/  MOV R236, 0x181f ;  /* 0x0000181f00ec7802 */ /* 0x000fe20000000f00 */
[----:B------:R-:W-:Y:S01]  /*17c00*/  IMAD.MOV.U32 R235, RZ, RZ, -0x1 ;  /* 0xffffffffffeb7424 */ /* 0x000fe200078e00ff */
[----:B------:R-:W-:Y:S02]  /*17c10*/  MOV R234, 0x17c30 ;  /* 0x00017c3000ea7802 */ /* 0x000fe40000000f00 */
[----:B-12345:R-:W-:Y:S05]  /*17c20*/  CALL.REL.NOINC `($__internal_9_$__cuda_sm70_shflsync_idx_p) ;  /* 0x00009fc000007944 */ /* 0x03efea0003c00000 */
[----:B-12---:R-:W-:Y:S05]  /*17c30*/  BRA `(.L_x_2181) ;  /* 0xffff04b000007947 */ /* 0x006fea000383ffff */
.L_x_2075:
[----:B------:R-:W-:Y:S01]  /*17c40*/  IMAD.MOV.U32 R238, RZ, RZ, R41 ;  /* 0x000000ffffee7224 */ /* 0x000fe200078e0029 */
[----:B------:R-:W-:Y:S01]  /*17c50*/  MOV R236, 0x181f ;  /* 0x0000181f00ec7802 */ /* 0x000fe20000000f00 */
[----:B------:R-:W-:Y:S01]  /*17c60*/  IMAD.MOV.U32 R237, RZ, RZ, RZ ;  /* 0x000000ffffed7224 */ /* 0x000fe200078e00ff */
[----:B------:R-:W-:-:S02]  /*17c70*/  MOV R235, 0xffffffff ;  /* 0xffffffff00eb7802 */ /* 0x000fc40000000f00 */
[----:B------:R-:W-:Y:S02]  /*17c80*/  MOV R234, 0x17ca0 ;  /* 0x00017ca000ea7802 */ /* 0x000fe40000000f00 */
[----:B-----5:R-:W-:Y:S05]  /*17c90*/  CALL.REL.NOINC `($__internal_9_$__cuda_sm70_shflsync_idx_p) ;  /* 0x00009f5000007944 */ /* 0x020fea0003c00000 */
[----:B--2---:R-:W-:Y:S01]  /*17ca0*/  MOV R43, R240 ;  /* 0x000000f0002b7202 */ /* 0x004fe20000000f00 */
[----:B-1----:R-:W-:Y:S05]  /*17cb0*/  BRA `(.L_x_2182) ;  /* 0xffff122000007947 */ /* 0x002fea000383ffff */
.L_x_2076:
[----:B------:R-:W-:Y:S01]  /*17cc0*/  IMAD.MOV.U32 R238, RZ, RZ, R0 ;  /* 0x000000ffffee7224 */ /* 0x000fe200078e0000 */
[----:B------:R-:W-:Y:S01]  /*17cd0*/  MOV R236, 0x181f ;  /* 0x0000181f00ec7802 */ /* 0x000fe20000000f00 */
[----:B------:R-:W-:Y:S01]  /*17ce0*/  IMAD.MOV.U32 R237, RZ, RZ, RZ ;  /* 0x000000ffffed7224 */ /* 0x000fe200078e00ff */
[----:B------:R-:W-:Y:S02]  /*17cf0*/  MOV R235, 0xffffffff ;  /* 0xffffffff00eb7802 */ /* 0x000fe40000000f00 */
[----:B------:R-:W-:Y:S02]  /*17d00*/  MOV R234, 0x17d20 ;  /* 0x00017d2000ea7802 */ /* 0x000fe40000000f00 */
[----:B-12--5:R-:W-:Y:S05]  /*17d10*/  CALL.REL.NOINC `($__internal_9_$__cuda_sm70_shflsync_idx_p) ;  /* 0x00009ed000007944 */ /* 0x026fea0003c00000 */
[----:B------:R-:W-:Y:S01]  /*17d20*/  IMAD.SHL.U32 R7, R204, 0x2, RZ ;  /* 0x00000002cc077824 */ /* 0x000fe200078e00ff */
[----:B------:R-:W-:Y:S01]  /*17d30*/  ISETP.GE.AND P3, PT, R223, c[0x0][0x1d4], PT ;  /* 0x00007500df007a0c */ /* 0x000fe20003f66270 */
[----:B------:R-:W-:Y:S01]  /*17d40*/  IMAD.SHL.U32 R37, R200, 0x2, RZ ;  /* 0x00000002c8257824 */ /* 0x000fe200078e00ff */
[----:B------:R-:W-:Y:S01]  /*17d50*/  SHF.L.U64.HI R5, R204, 0x1, R207 ;  /* 0x00000001cc057819 */ /* 0x000fe200000102cf */
[----:B------:R-:W-:Y:S01]  /*17d60*/  IMAD.SHL.U32 R39, R199, 0x2, RZ ;  /* 0x00000002c7277824 */ /* 0x000fe200078e00ff */
[----:B--2---:R-:W-:Y:S01]  /*17d70*/  IADD3 R46, P2, R240, R7, RZ ;  /* 0x00000007f02e7210 */ /* 0x004fe20007f5e0ff */
[----:B-1----:R-:W-:Y:S01]  /*17d80*/  IMAD.MOV.U32 R238, RZ, RZ, R41 ;  /* 0x000000ffffee7224 */ /* 0x002fe200078e0029 */
[----:B------:R-:W-:Y:S01]  /*17d90*/  SHF.L.U64.HI R6, R200, 0x1, R197 ;  /* 0x00000001c8067819 */ /* 0x000fe200000102c5 */
[----:B------:R-:W-:Y:S01]  /*17da0*/  IMAD.MOV.U32 R237, RZ, RZ, 0x1 ;  /* 0x00000001ffed7424 */ /* 0x000fe200078e00ff */
[C---:B------:R-:W-:Y:S01]  /*17db0*/  IADD3 R44, P1, R240.reuse, R37, RZ ;  /* 0x00000025f02c7210 */ /* 0x040fe20007f3e0ff */
[----:B------:R-:W-:Y:S01]  /*17dc0*/  IMAD.X R47, R43, 0x1, R5, P2 ;  /* 0x000000012b2f7824 */ /* 0x000fe200010e0605 */
[----:B------:R-:W-:Y:S01]  /*17dd0*/  SHF.L.U64.HI R36, R199, 0x1, R196 ;  /* 0x00000001c7247819 */ /* 0x000fe200000102c4 */
[----:B------:R-:W-:Y:S01]  /*17de0*/  IMAD.MOV.U32 R236, RZ, RZ, 0x181f ;  /* 0x0000181fffec7424 */ /* 0x000fe200078e00ff */
[----:B------:R-:W-:Y:S01]  /*17df0*/  IADD3 R42, P0, R240, R39, RZ ;  /* 0x00000027f02a7210 */ /* 0x000fe20007f1e0ff */
[C---:B------:R-:W-:Y:S01]  /*17e00*/  IMAD.X R45, R43.reuse, 0x1, R6, P1 ;  /* 0x000000012b2d7824 */ /* 0x040fe200008e0606 */
[----:B------:R-:W-:Y:S01]  /*17e10*/  @!PT LDS RZ, [RZ] ;  /* 0x00000000fffff984 */ /* 0x000fe20000000800 */
[----:B------:R-:W-:Y:S01]  /*17e20*/  @!PT LDS RZ, [RZ] ;  /* 0x00000000fffff984 */ /* 0x000fe20000000800 */
[----:B------:R-:W-:Y:S01]  /*17e30*/  @!PT LDS RZ, [RZ] ;  /* 0x00000000fffff984 */ /* 0x000fe20000000800 */
[----:B------:R1:W-:Y:S01]  /*17e40*/  LDGSTS.E.BYPASS.LTC128B.128 [R205+0x6100], [R46.64], !P6 ;  /* 0x061000002ecd7fae */ /* 0x0003e2000f101d46 */
[----:B------:R-:W-:Y:S01]  /*17e50*/  SEL R40, RZ, 0x10, P6 ;  /* 0x00000010ff287807 */ /* 0x000fe20003000000 */
[----:B------:R-:W-:Y:S01]  /*17e60*/  IMAD.MOV.U32 R235, RZ, RZ, -0x1 ;  /* 0xffffffffffeb7424 */ /* 0x000fe200078e00ff */
[----:B------:R-:W-:Y:S01]  /*17e70*/  SEL R38, RZ, 0x10, P3 ;  /* 0x00000010ff267807 */ /* 0x000fe20001800000 */
[----:B------:R-:W-:Y:S01]  /*17e80*/  IMAD.X R43, R43, 0x1, R36, P0 ;  /* 0x000000012b2b7824 */ /* 0x000fe200000e0624 */
[----:B------:R1:W-:Y:S01]  /*17e90*/  LDGSTS.E.BYPASS.LTC128B.128 [R205+0x8100], [R44.64], !P3 ;  /* 0x081000002ccd7fae */ /* 0x0003e2000d901d46 */
[----:B------:R-:W-:-:S03]  /*17ea0*/  MOV R234, 0x17ed0 ;  /* 0x00017ed000ea7802 */ /* 0x000fc60000000f00 */
[----:B------:R1:W-:Y:S04]  /*17eb0*/  LDGSTS.E.BYPASS.LTC128B.128 [R205+0xa100], [R42.64], !P5 ;  /* 0x0a1000002acd7fae */ /* 0x0003e8000e901d46 */
[----:B-1----:R-:W-:Y:S05]  /*17ec0*/  CALL.REL.NOINC `($__internal_9_$__cuda_sm70_shflsync_idx_p) ;  /* 0x00009d2000007944 */ /* 0x002fea0003c00000 */
[----:B--2---:R-:W-:Y:S01]  /*17ed0*/  IMAD.MOV.U32 R41, RZ, RZ, R240 ;  /* 0x000000ffff297224 */ /* 0x004fe200078e00f0 */
[----:B-1----:R-:W-:Y:S01]  /*17ee0*/  MOV R238, R0 ;  /* 0x0000000000ee7202 */ /* 0x002fe20000000f00 */
[----:B------:R-:W-:Y:S01]  /*17ef0*/  IMAD.MOV.U32 R237, RZ, RZ, 0x1 ;  /* 0x00000001ffed7424 */ /* 0x000fe200078e00ff */
[----:B------:R-:W-:Y:S01]  /*17f00*/  MOV R236, 0x181f ;  /* 0x0000181f00ec7802 */ /* 0x000fe20000000f00 */
[----:B------:R-:W-:Y:S01]  /*17f10*/  IMAD.MOV.U32 R235, RZ, RZ, -0x1 ;  /* 0xffffffffffeb7424 */ /* 0x000fe200078e00ff */
[----:B------:R-:W-:Y:S02]  /*17f20*/  MOV R234, 0x17f40 ;  /* 0x00017f4000ea7802 */ /* 0x000fe40000000f00 */
[----:B------:R-:W-:Y:S05]  /*17f30*/  CALL.REL.NOINC `($__internal_9_$__cuda_sm70_shflsync_idx_p) ;  /* 0x00009cb000007944 */ /* 0x000fea0003c00000 */
[----:B-12---:R-:W-:Y:S05]  /*17f40*/  BRA `(.L_x_2183) ;  /* 0xffff10f000007947 */ /* 0x006fea000383ffff */
.L_x_2077:
[----:B------:R-:W-:Y:S01]  /*17f50*/  IMAD.MOV.U32 R237, RZ, RZ, RZ ;  /* 0x000000ffffed7224 */ /* 0x000fe200078e00ff */
[----:B------:R-:W-:Y:S01]  /*17f60*/  MOV R236, 0x1c1f ;  /* 0x00001c1f00ec7802 */ /* 0x000fe20000000f00 */
[----:B------:R-:W-:Y:S01]  /*17f70*/  IMAD.MOV.U32 R235, RZ, RZ, -0x1 ;  /* 0xffffffffffeb7424 */ /* 0x000fe200078e00ff */
[----:B------:R-:W-:Y:S02]  /*17f80*/  MOV R234, 0x17fa0 ;  /* 0x00017fa000ea7802 */ /* 0x000fe40000000f00 */
[----:B-1----:R-:W-:Y:S05]  /*17f90*/  CALL.REL.NOINC `($__internal_9_$__cuda_sm70_shflsync_idx_p) ;  /* 0x00009c5000007944 */ /* 0x002fea0003c00000 */
[----:B-12---:R-:W-:Y:S05]  /*17fa0*/  BRA `(.L_x_2184) ;  /* 0xffff146000007947 */ /* 0x006fea000383ffff */
.L_x_2082:
[----:B------:R-:W-:Y:S01]  /*17fb0*/  IMAD.MOV.U32 R237, RZ, RZ, 0x1 ;  /* 0x00000001ffed7424 */ /* 0x000fe200078e00ff */
[----:B------:R-:W-:Y:S01]  /*17fc0*/  MOV R236, 0x1c1f ;  /* 0x00001c1f00ec7802 */ /* 0x000fe20000000f00 */
[----:B------:R-:W-:Y:S01]  /*17fd0*/  IMAD.MOV.U32 R235, RZ, RZ, -0x1 ;  /* 0xffffffffffeb7424 */ /* 0x000fe200078e00ff */
[----:B------:R-:W-:-:S02]  /*17fe0*/  MOV R234, 0x18000 ;  /* 0x0001800000ea7802 */ /* 0x000fc40000000f00 */
[----:B-1----:R-:W-:Y:S05]  /*17ff0*/  CALL.REL.NOINC `($__internal_9_$__cuda_sm70_shflsync_idx_p) ;  /* 0x00009bf000007944 */ /* 0x002fea0003c00000 */
[----:B-12---:R-:W-:Y:S05]  /*18000*/  BRA `(.L_x_2185) ;  /* 0xffff18c000007947 */ /* 0x006fea000383ffff */
.L_x_2087:
[----:B------:R-:W-:Y:S02]  /*18010*/  MOV R154, 0x2 ;  /* 0x00000002009a7802 */ /* 0x000fe40000000f00 */
[----:B------:R-:W-:-:S02]  /*18020*/  MOV R138, 0x18040 ;  /* 0x00018040008a7802 */ /* 0x000fc40000000f00 */
[----:B-12---:R-:W-:Y:S05]  /*18030*/  CALL.REL.NOINC `($__internal_8_$__cuda_sm70_shflsync_bfly_p) ;  /* 0x00009b6000007944 */ /* 0x006fea0003c00000 */
[----:B-12---:R-:W-:Y:S05]  /*18040*/  BRA `(.L_x_2186) ;  /* 0xffff1f3000007947 */ /* 0x006fea000383ffff */
.L_x_2088:
[----:B---3--:R-:W-:Y:S01]  /*18050*/  IMAD.MOV.U32 R135, RZ, RZ, R5 ;  /* 0x000000ffff877224 */ /* 0x008fe200078e0005 */
[----:B------:R-:W-:-:S02]  /*18060*/  MOV R154, 0x1 ;  /* 0x00000001009a7802 */ /* 0x000fc40000000f00 */
[----:B------:R-:W-:Y:S02]  /*18070*/  MOV R138, 0x18090 ;  /* 0x00018090008a7802 */ /* 0x000fe40000000f00 */
[----:B-12---:R-:W-:Y:S05]  /*18080*/  CALL.REL.NOINC `($__internal_8_$__cuda_sm70_shflsync_bfly_p) ;  /* 0x00009b1000007944 */ /* 0x006fea0003c00000 */
[----:B--2---:R-:W-:Y:S01]  /*18090*/  FMNMX.FTZ R0, R5, R154, !PT ;  /* 0x0000009a05007209 */ /* 0x004fe20007810000 */
[----:B-1----:R-:W-:Y:S01]  /*180a0*/  IMAD.MOV.U32 R135, RZ, RZ, R7 ;  /* 0x000000ffff877224 */ /* 0x002fe200078e0007 */
[----:B------:R-:W-:Y:S01]  /*180b0*/  MOV R138, 0x180e0 ;  /* 0x000180e0008a7802 */ /* 0x000fe20000000f00 */
[----:B------:R-:W-:Y:S02]  /*180c0*/  IMAD.MOV.U32 R154, RZ, RZ, 0x2 ;  /* 0x00000002ff9a7424 */ /* 0x000fe400078e00ff */
[----:B------:R-:W-:Y:S05]  /*180d0*/  CALL.REL.NOINC `($__internal_8_$__cuda_sm70_shflsync_bfly_p) ;  /* 0x00009ac000007944 */ /* 0x000fea0003c00000 */
[----:B-12---:R-:W-:Y:S01]  /*180e0*/  FMNMX.FTZ R135, R7, R154, !PT ;  /* 0x0000009a07877209 */ /* 0x006fe20007810000 */
[----:B------:R-:W-:Y:S01]  /*180f0*/  IMAD.MOV.U32 R154, RZ, RZ, 0x1 ;  /* 0x00000001ff9a7424 */ /* 0x000fe200078e00ff */
[----:B------:R-:W-:Y:S02]  /*18100*/  MOV R138, 0x18120 ;  /* 0x00018120008a7802 */ /* 0x000fe40000000f00 */
[----:B------:R-:W-:Y:S05]  /*18110*/  CALL.REL.NOINC `($__internal_8_$__cuda_sm70_shflsync_bfly_p) ;  /* 0x00009a8000007944 */ /* 0x000fea0003c00000 */
[----:B-12---:R-:W-:Y:S05]  /*18120*/  BRA `(.L_x_2187) ;  /* 0xffff1ec000007947 */ /* 0x006fea000383ffff */
.L_x_2096:
[----:B------:R-:W-:Y:S01]  /*18130*/  MOV R236, 0x181f ;  /* 0x0000181f00ec7802 */ /* 0x000fe20000000f00 */
[----:B------:R-:W-:Y:S01]  /*18140*/  IMAD.MOV.U32 R238, RZ, RZ, R3 ;  /* 0x000000ffffee7224 */ /* 0x000fe200078e0003 */
[----:B------:R-:W-:Y:S01]  /*18150*/  MOV R235, 0xffffffff ;  /* 0xffffffff00eb7802 */ /* 0x000fe20000000f00 */
[----:B------:R-:W-:Y:S01]  /*18160*/  IMAD.MOV.U32 R237, RZ, RZ, RZ ;  /* 0x000000ffffed7224 */ /* 0x000fe200078e00ff */
[----:B------:R-:W-:Y:S02]  /*18170*/  MOV R234, 0x18190 ;  /* 0x0001819000ea7802 */ /* 0x000fe40000000f00 */
[----:B-1234-:R-:W-:Y:S05]  /*18180*/  CALL.REL.NOINC `($__internal_9_$__cuda_sm70_shflsync_idx_p) ;  /* 0x00009a6000007944 */ /* 0x01efea0003c00000 */
[----:B--2---:R-:W-:Y:S01]  /*18190*/  MOV R5, R240 ;  /* 0x000000f000057202 */ /* 0x004fe20000000f00 */
[----:B-1----:R-:W-:-:S05]  /*181a0*/  BRA `(.L_x_2188) ;  /* 0xffff33a000007947 */ /* 0x002fca000383ffff */
.L_x_2097:
[----:B------:R-:W-:Y:S01]  /*181b0*/  MOV R236, 0x181f ;  /* 0x0000181f00ec7802 */ /* 0x000fe20000000f00 */
[----:B------:R-:W-:Y:S01]  /*181c0*/  IMAD.MOV.U32 R238, RZ, RZ, R2 ;  /* 0x000000ffffee7224 */ /* 0x000fe200078e0002 */
[----:B------:R-:W-:Y:S01]  /*181d0*/  MOV R235, 0xffffffff ;  /* 0xffffffff00eb7802 */ /* 0x000fe20000000f00 */
[----:B------:R-:W-:Y:S01]  /*181e0*/  IMAD.MOV.U32 R237, RZ, RZ, RZ ;  /* 0x000000ffffed7224 */ /* 0x000fe200078e00ff */
[----:B------:R-:W-:Y:S02]  /*181f0*/  MOV R234, 0x18210 ;  /* 0x0001821000ea7802 */ /* 0x000fe40000000f00 */
[----:B-1234-:R-:W-:Y:S05]  /*18200*/  CALL.REL.NOINC `($__internal_9_$__cuda_sm70_shflsync_idx_p) ;  /* 0x000099e000007944 */ /* 0x01efea0003c00000 */
[C---:B--2---:R-:W-:Y:S01]  /*18210*/  IADD3 R8, P0, R240.reuse, R231, RZ ;  /* 0x000000e7f0087210 */ /* 0x044fe20007f1e0ff */
[----:B-1----:R-:W-:Y:S01]  /*18220*/  IMAD.MOV.U32 R237, RZ, RZ, 0x1 ;  /* 0x00000001ffed7424 */ /* 0x002fe200078e00ff */
[----:B------:R-:W-:Y:S01]  /*18230*/  ISETP.GE.AND P1, PT, R223, c[0x0][0x1d4], PT ;  /* 0x00007500df007a0c */ /* 0x000fe20003f26270 */
[----:B------:R-:W-:Y:S01]  /*18240*/  IMAD.MOV.U32 R236, RZ, RZ, 0x181f ;  /* 0x0000181fffec7424 */ /* 0x000fe200078e00ff */
[----:B------:R-:W-:Y:S01]  /*18250*/  MOV R238, R3 ;  /* 0x0000000300ee7202 */ /* 0x000fe20000000f00 */
        /* <DEDUP_REMOVED lines=12> */
[----:B------:R1:W-:Y:S03]  /*18320*/  LDGSTS.E.BYPASS.LTC128B.128 [R222+0x4000], [R4.64], !P5 ;  /* 0x0400000004de7fae */ /* 0x0003e6000e901d46 */
[----:B-1----:R-:W-:Y:S05]  /*18330*/  CALL.REL.NOINC `($__internal_9_$__cuda_sm70_shflsync_idx_p) ;  /* 0x000098b000007944 */ /* 0x002fea0003c00000 */
[----:B-1----:R-:W-:Y:S01]  /*18340*/  MOV R238, R2 ;  /* 0x0000000200ee7202 */ /* 0x002fe20000000f00 */
[----:B--2---:R-:W-:Y:S01]  /*18350*/  IMAD.MOV.U32 R3, RZ, RZ, R240 ;  /* 0x000000ffff037224 */ /* 0x004fe200078e00f0 */
[----:B------:R-:W-:Y:S01]  /*18360*/  MOV R236, 0x181f ;  /* 0x0000181f00ec7802 */ /* 0x000fe20000000f00 */
[----:B------:R-:W-:Y:S01]  /*18370*/  IMAD.MOV.U32 R237, RZ, RZ, 0x1 ;  /* 0x00000001ffed7424 */ /* 0x000fe200078e00ff */
[----:B------:R-:W-:Y:S01]  /*18380*/  MOV R234, 0x183b0 ;  /* 0x000183b000ea7802 */ /* 0x000fe20000000f00 */
[----:B------:R-:W-:Y:S02]  /*18390*/  IMAD.MOV.U32 R235, RZ, RZ, -0x1 ;  /* 0xffffffffffeb7424 */ /* 0x000fe400078e00ff */
[----:B------:R-:W-:Y:S05]  /*183a0*/  CALL.REL.NOINC `($__internal_9_$__cuda_sm70_shflsync_idx_p) ;  /* 0x0000984000007944 */ /* 0x000fea0003c00000 */
[----:B-12---:R-:W-:-:S05]  /*183b0*/  BRA `(.L_x_2189) ;  /* 0xffff327000007947 */ /* 0x006fca000383ffff */
.L_x_2100:
[----:B------:R-:W-:Y:S01]  /*183c0*/  MOV R236, 0x181f ;  /* 0x0000181f00ec7802 */ /* 0x000fe20000000f00 */
[----:B------:R-:W-:Y:S01]  /*183d0*/  IMAD.MOV.U32 R238, RZ, RZ, R3 ;  /* 0x000000ffffee7224 */ /* 0x000fe200078e0003 */
[----:B------:R-:W-:Y:S01]  /*183e0*/  MOV R235, 0xffffffff ;  /* 0xffffffff00eb7802 */ /* 0x000fe20000000f00 */
[----:B------:R-:W-:Y:S01]  /*183f0*/  IMAD.MOV.U32 R237, RZ, RZ, RZ ;  /* 0x000000ffffed7224 */ /* 0x000fe200078e00ff */
[----:B------:R-:W-:Y:S02]  /*18400*/  MOV R234, 0x18420 ;  /* 0x0001842000ea7802 */ /* 0x000fe40000000f00 */
[----:B------:R-:W-:Y:S05]  /*18410*/  CALL.REL.NOINC `($__internal_9_$__cuda_sm70_shflsync_idx_p) ;  /* 0x000097d000007944 */ /* 0x000fea0003c00000 */
[----:B--2---:R-:W-:Y:S01]  /*18420*/  MOV R133, R240 ;  /* 0x000000f000857202 */ /* 0x004fe20000000f00 */
[----:B-1----:R-:W-:-:S05]  /*18430*/  BRA `(.L_x_2190) ;  /* 0xffff3eb000007947 */ /* 0x002fca000383ffff */
.L_x_2101:
[----:B------:R-:W-:Y:S01]  /*18440*/  MOV R236, 0x181f ;  /* 0x0000181f00ec7802 */ /* 0x000fe20000000f00 */
[----:B------:R-:W-:Y:S01]  /*18450*/  IMAD.MOV.U32 R238, RZ, RZ, R2 ;  /* 0x000000ffffee7224 */ /* 0x000fe200078e0002 */
[----:B------:R-:W-:Y:S01]  /*18460*/  MOV R235, 0xffffffff ;  /* 0xffffffff00eb7802 */ /* 0x000fe20000000f00 */
[----:B------:R-:W-:Y:S01]  /*18470*/  IMAD.MOV.U32 R237, RZ, RZ, RZ ;  /* 0x000000ffffed7224 */ /* 0x000fe200078e00ff */
[----:B------:R-:W-:Y:S02]  /*18480*/  MOV R234, 0x184a0 ;  /* 0x000184a000ea7802 */ /* 0x000fe40000000f00 */
[----:B-12---:R-:W-:Y:S05]  /*18490*/  CALL.REL.NOINC `($__internal_9_$__cuda_sm70_shflsync_idx_p) ;  /* 0x0000975000007944 */ /* 0x006fea0003c00000 */
        /* <DEDUP_REMOVED lines=27> */
.L_x_2102:
[----:B------:R-:W-:Y:S01]  /*18650*/  MOV R236, 0x1c1f ;  /* 0x00001c1f00ec7802 */ /* 0x000fe20000000f00 */
[----:B------:R-:W-:Y:S01]  /*18660*/  IMAD.MOV.U32 R237, RZ, RZ, RZ ;  /* 0x000000ffffed7224 */ /* 0x000fe200078e00ff */
[----:B------:R-:W-:Y:S01]  /*18670*/  MOV R234, 0x186a0 ;  /* 0x000186a000ea7802 */ /* 0x000fe20000000f00 */
[----:B------:R-:W-:Y:S02]  /*18680*/  IMAD.MOV.U32 R235, RZ, RZ, -0x1 ;  /* 0xffffffffffeb7424 */ /* 0x000fe400078e00ff */
[----:B------:R-:W-:Y:S05]  /*18690*/  CALL.REL.NOINC `($__internal_9_$__cuda_sm70_shflsync_idx_p) ;  /* 0x0000955000007944 */ /* 0x000fea0003c00000 */
[----:B-12---:R-:W-:-:S05]  /*186a0*/  BRA `(.L_x_2192) ;  /* 0xffff3f3000007947 */ /* 0x006fca000383ffff */
.L_x_2107:
[----:B------:R-:W-:Y:S01]  /*186b0*/  MOV R236, 0x1c1f ;  /* 0x00001c1f00ec7802 */ /* 0x000fe20000000f00 */
[----:B------:R-:W-:Y:S01]  /*186c0*/  IMAD.MOV.U32 R237, RZ, RZ, 0x1 ;  /* 0x00000001ffed7424 */ /* 0x000fe200078e00ff */
[----:B------:R-:W-:Y:S01]  /*186d0*/  MOV R234, 0x18700 ;  /* 0x0001870000ea7802 */ /* 0x000fe20000000f00 */
[----:B------:R-:W-:Y:S02]  /*186e0*/  IMAD.MOV.U32 R235, RZ, RZ, -0x1 ;  /* 0xffffffffffeb7424 */ /* 0x000fe400078e00ff */
[----:B-1----:R-:W-:Y:S05]  /*186f0*/  CALL.REL.NOINC `($__internal_9_$__cuda_sm70_shflsync_idx_p) ;  /* 0x000094f000007944 */ /* 0x002fea0003c00000 */
[----:B-12---:R-:W-:-:S05]  /*18700*/  BRA `(.L_x_2193) ;  /* 0xffff43b000007947 */ /* 0x006fca000383ffff */
.L_x_2112:
[----:B------:R-:W-:Y:S02]  /*18710*/  MOV R154, 0x2 ;  /* 0x00000002009a7802 */ /* 0x000fe40000000f00 */
[----:B------:R-:W-:Y:S02]  /*18720*/  MOV R138, 0x18740 ;  /* 0x00018740008a7802 */ /* 0x000fe40000000f00 */
[----:B-12---:R-:W-:Y:S05]  /*18730*/  CALL.REL.NOINC `($__internal_8_$__cuda_sm70_shflsync_bfly_p) ;  /* 0x0000946000007944 */ /* 0x006fea0003c00000 */
[----:B-12---:R-:W-:-:S05]  /*18740*/  BRA `(.L_x_2194) ;  /* 0xffff4a4000007947 */ /* 0x006fca000383ffff */
.L_x_2113:
[----:B------:R-:W-:Y:S01]  /*18750*/  MOV R154, 0x1 ;  /* 0x00000001009a7802 */ /* 0x000fe20000000f00 */
[----:B---3--:R-:W-:Y:S01]  /*18760*/  IMAD.MOV.U32 R135, RZ, RZ, R7 ;  /* 0x000000ffff877224 */ /* 0x008fe200078e0007 */
[----:B------:R-:W-:Y:S02]  /*18770*/  MOV R138, 0x18790 ;  /* 0x00018790008a7802 */ /* 0x000fe40000000f00 */
[----:B-12---:R-:W-:Y:S05]  /*18780*/  CALL.REL.NOINC `($__internal_8_$__cuda_sm70_shflsync_bfly_p) ;  /* 0x0000941000007944 */ /* 0x006fea0003c00000 */
[----:B-1----:R-:W-:Y:S01]  /*18790*/  IMAD.MOV.U32 R135, RZ, RZ, R11 ;  /* 0x000000ffff877224 */ /* 0x002fe200078e000b */
[----:B--2---:R-:W-:Y:S01]  /*187a0*/  FMNMX.FTZ R3, R7, R154, !PT ;  /* 0x0000009a07037209 */ /* 0x004fe20007810000 */
[----:B------:R-:W-:Y:S01]  /*187b0*/  IMAD.MOV.U32 R154, RZ, RZ, 0x2 ;  /* 0x00000002ff9a7424 */ /* 0x000fe200078e00ff */
[----:B------:R-:W-:Y:S02]  /*187c0*/  MOV R138, 0x187e0 ;  /* 0x000187e0008a7802 */ /* 0x000fe40000000f00 */
[----:B------:R-:W-:Y:S05]  /*187d0*/  CALL.REL.NOINC `($__internal_8_$__cuda_sm70_shflsync_bfly_p) ;  /* 0x000093c000007944 */ /* 0x000fea0003c00000 */
[----:B-12---:R-:W-:Y:S01]  /*187e0*/  FMNMX.FTZ R135, R11, R154, !PT ;  /* 0x0000009a0b877209 */ /* 0x006fe20007810000 */
[----:B------:R-:W-:Y:S01]  /*187f0*/  IMAD.MOV.U32 R154, RZ, RZ, 0x1 ;  /* 0x00000001ff9a7424 */ /* 0x000fe200078e00ff */
[----:B------:R-:W-:Y:S02]  /*18800*/  MOV R138, 0x18820 ;  /* 0x00018820008a7802 */ /* 0x000fe40000000f00 */
[----:B------:R-:W-:Y:S05]  /*18810*/  CALL.REL.NOINC `($__internal_8_$__cuda_sm70_shflsync_bfly_p) ;  /* 0x0000938000007944 */ /* 0x000fea0003c00000 */
[----:B--2---:R-:W-:Y:S01]  /*18820*/  MOV R2, R154 ;  /* 0x0000009a00027202 */ /* 0x004fe20000000f00 */
[----:B-1----:R-:W-:-:S05]  /*18830*/  BRA `(.L_x_2195) ;  /* 0xffff49c000007947 */ /* 0x002fca000383ffff */
.L_x_2122:
        /* <DEDUP_REMOVED lines=8> */
.L_x_2123:
[----:B------:R-:W-:Y:S01]  /*188c0*/  MOV R236, 0x181f ;  /* 0x0000181f00ec7802 */ /* 0x000fe20000000f00 */
[----:B------:R-:W-:Y:S01]  /*188d0*/  IMAD.MOV.U32 R238, RZ, RZ, R0 ;  /* 0x000000ffffee7224 */ /* 0x000fe200078e0000 */
[----:B------:R-:W-:Y:S01]  /*188e0*/  MOV R235, 0xffffffff ;  /* 0xffffffff00eb7802 */ /* 0x000fe20000000f00 */
[----:B------:R-:W-:Y:S01]  /*188f0*/  IMAD.MOV.U32 R237, RZ, RZ, RZ ;  /* 0x000000ffffed7224 */ /* 0x000fe200078e00ff */
[----:B------:R-:W-:Y:S02]  /*18900*/  MOV R234, 0x18920 ;  /* 0x0001892000ea7802 */ /* 0x000fe40000000f00 */
[----:B-1234-:R-:W-:Y:S05]  /*18910*/  CALL.REL.NOINC `($__internal_9_$__cuda_sm70_shflsync_idx_p) ;  /* 0x000092d000007944 */ /* 0x01efea0003c00000 */
[C---:B--2---:R-:W-:Y:S01]  /*18920*/  IADD3 R14, P0, R240.reuse, R231, RZ ;  /* 0x000000e7f00e7210 */ /* 0x044fe20007f1e0ff */
[----:B-1----:R-:W-:Y:S01]  /*18930*/  IMAD.MOV.U32 R238, RZ, RZ, R5 ;  /* 0x000000ffffee7224 */ /* 0x002fe200078e0005 */
[----:B------:R-:W-:Y:S01]  /*18940*/  MOV R237, 0x1 ;  /* 0x0000000100ed7802 */ /* 0x000fe20000000f00 */
[----:B------:R-:W-:Y:S01]  /*18950*/  IMAD.MOV.U32 R236, RZ, RZ, 0x181f ;  /* 0x0000181fffec7424 */ /* 0x000fe200078e00ff */
        /* <DEDUP_REMOVED lines=22> */
.L_x_2126:
        /* <DEDUP_REMOVED lines=8> */
.L_x_2127:
[----:B------:R-:W-:Y:S01]  /*18b40*/  MOV R236, 0x181f ;  /* 0x0000181f00ec7802 */ /* 0x000fe20000000f00 */
[----:B------:R-:W-:Y:S01]  /*18b50*/  IMAD.MOV.U32 R238, RZ, RZ, R0 ;  /* 0x000000ffffee7224 */ /* 0x000fe200078e0000 */
[----:B------:R-:W-:Y:S01]  /*18b60*/  MOV R235, 0xffffffff ;  /* 0xffffffff00eb7802 */ /* 0x000fe20000000f00 */
[----:B------:R-:W-:Y:S01]  /*18b70*/  IMAD.MOV.U32 R237, RZ, RZ, RZ ;  /* 0x000000ffffed7224 */ /* 0x000fe200078e00ff */
[----:B------:R-:W-:Y:S02]  /*18b80*/  MOV R234, 0x18ba0 ;  /* 0x00018ba000ea7802 */ /* 0x000fe40000000f00 */
[----:B-12---:R-:W-:Y:S05]  /*18b90*/  CALL.REL.NOINC `($__internal_9_$__cuda_sm70_shflsync_idx_p) ;  /* 0x0000905000007944 */ /* 0x006fea0003c00000 */
        /* <DEDUP_REMOVED lines=26> */
.L_x_2128:
[----:B------:R-:W-:Y:S02]  /*18d40*/  MOV R154, 0x2 ;  /* 0x00000002009a7802 */ /* 0x000fe40000000f00 */
[----:B------:R-:W-:Y:S02]  /*18d50*/  MOV R138, 0x18d70 ;  /* 0x00018d70008a7802 */ /* 0x000fe40000000f00 */
[----:B------:R-:W-:Y:S05]  /*18d60*/  CALL.REL.NOINC `($__internal_8_$__cuda_sm70_shflsync_bfly_p) ;  /* 0x00008e3000007944 */ /* 0x000fea0003c00000 */
[----:B-12---:R-:W-:-:S05]  /*18d70*/  BRA `(.L_x_2200) ;  /* 0xffff72c000007947 */ /* 0x006fca000383ffff */
.L_x_2129:
[----:B------:R-:W-:Y:S01]  /*18d80*/  MOV R154, 0x1 ;  /* 0x00000001009a7802 */ /* 0x000fe20000000f00 */
[----:B-1----:R-:W-:Y:S01]  /*18d90*/  IMAD.MOV.U32 R135, RZ, RZ, R137 ;  /* 0x000000ffff877224 */ /* 0x002fe200078e0089 */
[----:B------:R-:W-:Y:S02]  /*18da0*/  MOV R138, 0x18dc0 ;  /* 0x00018dc0008a7802 */ /* 0x000fe40000000f00 */
[----:B------:R-:W-:Y:S05]  /*18db0*/  CALL.REL.NOINC `($__internal_8_$__cuda_sm70_shflsync_bfly_p) ;  /* 0x00008de000007944 */ /* 0x000fea0003c00000 */
        /* <DEDUP_REMOVED lines=11> */
.L_x_2132:
[----:B------:R-:W-:Y:S01]  /*18e70*/  MOV R236, 0x181f ;  /* 0x0000181f00ec7802 */ /* 0x000fe20000000f00 */
[----:B------:R-:W-:Y:S01]  /*18e80*/  IMAD.MOV.U32 R237, RZ, RZ, RZ ;  /* 0x000000ffffed7224 */ /* 0x000fe200078e00ff */
[----:B------:R-:W-:Y:S01]  /*18e90*/  MOV R234, 0x18ec0 ;  /* 0x00018ec000ea7802 */ /* 0x000fe20000000f00 */
[----:B------:R-:W-:Y:S02]  /*18ea0*/  IMAD.MOV.U32 R235, RZ, RZ, -0x1 ;  /* 0xffffffffffeb7424 */ /* 0x000fe400078e00ff */
[----:B-1234-:R-:W-:Y:S05]  /*18eb0*/  CALL.REL.NOINC `($__internal_9_$__cuda_sm70_shflsync_idx_p) ;  /* 0x00008d3000007944 */ /* 0x01efea0003c00000 */
[----:B-12---:R-:W-:-:S05]  /*18ec0*/  BRA `(.L_x_2202) ;  /* 0xffff8b0000007947 */ /* 0x006fca000383ffff */
.L_x_2135:
        /* <DEDUP_REMOVED lines=8> */
.L_x_2136:
[----:B------:R-:W-:Y:S01]  /*18f50*/  MOV R236, 0x181f ;  /* 0x0000181f00ec7802 */ /* 0x000fe20000000f00 */
[----:B------:R-:W-:Y:S01]  /*18f60*/  IMAD.MOV.U32 R238, RZ, RZ, R133 ;  /* 0x000000ffffee7224 */ /* 0x000fe200078e0085 */
[----:B------:R-:W-:Y:S01]  /*18f70*/  MOV R235, 0xffffffff ;  /* 0xffffffff00eb7802 */ /* 0x000fe20000000f00 */
[----:B------:R-:W-:Y:S01]  /*18f80*/  IMAD.MOV.U32 R237, RZ, RZ, RZ ;  /* 0x000000ffffed7224 */ /* 0x000fe200078e00ff */
[----:B------:R-:W-:Y:S02]  /*18f90*/  MOV R234, 0x18fb0 ;  /* 0x00018fb000ea7802 */ /* 0x000fe40000000f00 */
[----:B-12---:R-:W-:Y:S05]  /*18fa0*/  CALL.REL.NOINC `($__internal_9_$__cuda_sm70_shflsync_idx_p) ;  /* 0x00008c4000007944 */ /* 0x006fea0003c00000 */
[----:B--2---:R-:W-:Y:S01]  /*18fb0*/  IADD3 R138, P0, R240, R0, RZ ;  /* 0x00000000f08a7210 */ /* 0x004fe20007f1e0ff */
[----:B-1----:R-:W-:Y:S01]  /*18fc0*/  IMAD.MOV.U32 R238, RZ, RZ, R132 ;  /* 0x000000ffffee7224 */ /* 0x002fe200078e0084 */
[----:B------:R-:W-:Y:S01]  /*18fd0*/  MOV R237, 0x1 ;  /* 0x0000000100ed7802 */ /* 0x000fe20000000f00 */
[----:B------:R-:W-:Y:S01]  /*18fe0*/  IMAD.MOV.U32 R236, RZ, RZ, 0x181f ;  /* 0x0000181fffec7424 */ /* 0x000fe200078e00ff */
[----:B------:R-:W-:Y:S01]  /*18ff0*/  MOV R235, 0xffffffff ;  /* 0xffffffff00eb7802 */ /* 0x000fe20000000f00 */
[----:B------:R-:W-:Y:S01]  /*19000*/  IMAD.X R139, R134, 0x1, R174, P0 ;  /* 0x00000001868b7824 */ /* 0x000fe200000e06ae */
[----:B------:R-:W-:Y:S02]  /*19010*/  IADD3 R136, P0, R240, R172, RZ ;  /* 0x000000acf0887210 */ /* 0x000fe40007f1e0ff */
[----:B------:R-:W-:Y:S02]  /*19020*/  MOV R234, 0x190d0 ;  /* 0x000190d000ea7802 */ /* 0x000fe40000000f00 */
[----:B------:R-:W-:Y:S01]  /*19030*/  @!PT LDS RZ, [RZ] ;  /* 0x00000000fffff984 */ /* 0x000fe20000000800 */
[----:B------:R-:W-:Y:S01]  /*19040*/  @!PT LDS RZ, [RZ] ;  /* 0x00000000fffff984 */ /* 0x000fe20000000800 */
[----:B------:R-:W-:Y:S01]  /*19050*/  @!PT LDS RZ, [RZ] ;  /* 0x00000000fffff984 */ /* 0x000fe20000000800 */
[----:B------:R1:W-:Y:S01]  /*19060*/  LDGSTS.E.BYPASS.LTC128B.128 [R205+0x6100], [R138.64], !P2 ;  /* 0x061000008acd7fae */ /* 0x0003e2000d101d46 */
[----:B------:R-:W-:Y:S01]  /*19070*/  IMAD.X R137, R134, 0x1, R173, P0 ;  /* 0x0000000186897824 */ /* 0x000fe200000e06ad */
        /* <DEDUP_REMOVED lines=13> */
.L_x_2137:
[----:B------:R-:W-:Y:S01]  /*19150*/  MOV R236, 0x1c1f ;  /* 0x00001c1f00ec7802 */ /* 0x000fe20000000f00 */
[----:B------:R-:W-:Y:S01]  /*19160*/  IMAD.MOV.U32 R237, RZ, RZ, RZ ;  /* 0x000000ffffed7224 */ /* 0x000fe200078e00ff */
[----:B------:R-:W-:Y:S01]  /*19170*/  MOV R234, 0x191a0 ;  /* 0x000191a000ea7802 */ /* 0x000fe20000000f00 */
[----:B------:R-:W-:Y:S02]  /*19180*/  IMAD.MOV.U32 R235, RZ, RZ, -0x1 ;  /* 0xffffffffffeb7424 */ /* 0x000fe400078e00ff */
[----:B----4-:R-:W-:Y:S05]  /*19190*/  CALL.REL.NOINC `($__internal_9_$__cuda_sm70_shflsync_idx_p) ;  /* 0x00008a5000007944 */ /* 0x010fea0003c00000 */
[----:B-12---:R-:W-:-:S05]  /*191a0*/  BRA `(.L_x_2205) ;  /* 0xffff97c000007947 */ /* 0x006fca000383ffff */
.L_x_2142:
[----:B------:R-:W-:Y:S01]  /*191b0*/  MOV R236, 0x1c1f ;  /* 0x00001c1f00ec7802 */ /* 0x000fe20000000f00 */
[----:B------:R-:W-:Y:S01]  /*191c0*/  IMAD.MOV.U32 R237, RZ, RZ, 0x1 ;  /* 0x00000001ffed7424 */ /* 0x000fe200078e00ff */
[----:B------:R-:W-:Y:S01]  /*191d0*/  MOV R234, 0x19200 ;  /* 0x0001920000ea7802 */ /* 0x000fe20000000f00 */
[----:B------:R-:W-:Y:S02]  /*191e0*/  IMAD.MOV.U32 R235, RZ, RZ, -0x1 ;  /* 0xffffffffffeb7424 */ /* 0x000fe400078e00ff */
[----:B-1----:R-:W-:Y:S05]  /*191f0*/  CALL.REL.NOINC `($__internal_9_$__cuda_sm70_shflsync_idx_p) ;  /* 0x000089f000007944 */ /* 0x002fea0003c00000 */
[----:B-12---:R-:W-:-:S05]  /*19200*/  BRA `(.L_x_2206) ;  /* 0xffff9c4000007947 */ /* 0x006fca000383ffff */
.L_x_2147:
[----:B------:R-:W-:Y:S02]  /*19210*/  MOV R154, 0x2 ;  /* 0x00000002009a7802 */ /* 0x000fe40000000f00 */
[----:B------:R-:W-:Y:S02]  /*19220*/  MOV R138, 0x19240 ;  /* 0x00019240008a7802 */ /* 0x000fe40000000f00 */
[----:B-12---:R-:W-:Y:S05]  /*19230*/  CALL.REL.NOINC `($__internal_8_$__cuda_sm70_shflsync_bfly_p) ;  /* 0x0000896000007944 */ /* 0x006fea0003c00000 */
[----:B-12---:R-:W-:-:S05]  /*19240*/  BRA `(.L_x_2207) ;  /* 0xffffa2d000007947 */ /* 0x006fca000383ffff */
.L_x_2148:
[----:B------:R-:W-:Y:S02]  /*19250*/  MOV R154, 0x1 ;  /* 0x00000001009a7802 */ /* 0x000fe40000000f00 */
[----:B------:R-:W-:Y:S02]  /*19260*/  MOV R138, 0x19280 ;  /* 0x00019280008a7802 */ /* 0x000fe40000000f00 */
[----:B-12---:R-:W-:Y:S05]  /*19270*/  CALL.REL.NOINC `($__internal_8_$__cuda_sm70_shflsync_bfly_p) ;  /* 0x0000892000007944 */ /* 0x006fea0003c00000 */
[----:B--2---:R-:W-:Y:S01]  /*19280*/  FMNMX.FTZ R0, R135, R154, !PT ;  /* 0x0000009a87007209 */ /* 0x004fe20007810000 */
[----:B-1----:R-:W-:Y:S01]  /*19290*/  IMAD.MOV.U32 R135, RZ, RZ, R7 ;  /* 0x000000ffff877224 */ /* 0x002fe200078e0007 */
[----:B------:R-:W-:Y:S01]  /*192a0*/  MOV R138, 0x192d0 ;  /* 0x000192d0008a7802 */ /* 0x000fe20000000f00 */
[----:B------:R-:W-:Y:S02]  /*192b0*/  IMAD.MOV.U32 R154, RZ, RZ, 0x2 ;  /* 0x00000002ff9a7424 */ /* 0x000fe400078e00ff */
[----:B------:R-:W-:Y:S05]  /*192c0*/  CALL.REL.NOINC `($__internal_8_$__cuda_sm70_shflsync_bfly_p) ;  /* 0x000088d000007944 */ /* 0x000fea0003c00000 */
[----:B--2---:R-:W-:Y:S01]  /*192d0*/  FMNMX.FTZ R5, R7, R154, !PT ;  /* 0x0000009a07057209 */ /* 0x004fe20007810000 */
[----:B------:R-:W-:Y:S01]  /*192e0*/  IMAD.MOV.U32 R154, RZ, RZ, 0x1 ;  /* 0x00000001ff9a7424 */ /* 0x000fe200078e00ff */
[----:B------:R-:W-:Y:S03]  /*192f0*/  MOV R138, 0x19320 ;  /* 0x00019320008a7802 */ /* 0x000fe60000000f00 */
[----:B-1----:R-:W-:Y:S02]  /*19300*/  IMAD.MOV.U32 R135, RZ, RZ, R5 ;  /* 0x000000ffff877224 */ /* 0x002fe400078e0005 */
[----:B------:R-:W-:Y:S05]  /*19310*/  CALL.REL.NOINC `($__internal_8_$__cuda_sm70_shflsync_bfly_p) ;  /* 0x0000888000007944 */ /* 0x000fea0003c00000 */
[----:B--2---:R-:W-:Y:S01]  /*19320*/  MOV R12, R154 ;  /* 0x0000009a000c7202 */ /* 0x004fe20000000f00 */
[----:B-1----:R-:W-:-:S05]  /*19330*/  BRA `(.L_x_2208) ;  /* 0xffffa25000007947 */ /* 0x002fca000383ffff */
.L_x_2150:
[----:B------:R-:W-:Y:S01]  /*19340*/  IMAD.MOV.U32 R135, RZ, RZ, R224 ;  /* 0x000000ffff877224 */ /* 0x000fe200078e00e0 */
[----:B------:R-:W-:-:S02]  /*19350*/  MOV R154, 0x2 ;  /* 0x00000002009a7802 */ /* 0x000fc40000000f00 */
[----:B------:R-:W-:Y:S02]  /*19360*/  MOV R138, 0x19380 ;  /* 0x00019380008a7802 */ /* 0x000fe40000000f00 */
[----:B------:R-:W-:Y:S05]  /*19370*/  CALL.REL.NOINC `($__internal_8_$__cuda_sm70_shflsync_bfly_p) ;  /* 0x0000882000007944 */ /* 0x000fea0003c00000 */
[----:B-12---:R-:W-:Y:S05]  /*19380*/  BRA `(.L_x_2209) ;  /* 0xffffb9a000007947 */ /* 0x006fea000383ffff */
.L_x_2151:
[----:B------:R-:W-:Y:S02]  /*19390*/  MOV R154, 0x1 ;  /* 0x00000001009a7802 */ /* 0x000fe40000000f00 */
[----:B------:R-:W-:Y:S02]  /*193a0*/  MOV R138, 0x193c0 ;  /* 0x000193c0008a7802 */ /* 0x000fe40000000f00 */
[----:B-1----:R-:W-:Y:S05]  /*193b0*/  CALL.REL.NOINC `($__internal_8_$__cuda_sm70_shflsync_bfly_p) ;  /* 0x000087e000007944 */ /* 0x002fea0003c00000 */
[----:B--2---:R-:W-:Y:S01]  /*193c0*/  FADD.FTZ R2, R135, R154 ;  /* 0x0000009a87027221 */ /* 0x004fe20000010000 */
[----:B-1----:R-:W-:Y:S02]  /*193d0*/  MOV R135, R217 ;  /* 0x000000d900877202 */ /* 0x002fe40000000f00 */
[----:B------:R-:W-:Y:S02]  /*193e0*/  MOV R154, 0x2 ;  /* 0x00000002009a7802 */ /* 0x000fe40000000f00 */
[----:B------:R-:W-:Y:S02]  /*193f0*/  MOV R138, 0x19410 ;  /* 0x00019410008a7802 */ /* 0x000fe40000000f00 */
[----:B------:R-:W-:Y:S05]  /*19400*/  CALL.REL.NOINC `($__internal_8_$__cuda_sm70_shflsync_bfly_p) ;  /* 0x0000879000007944 */ /* 0x000fea0003c00000 */
[----:B--2---:R-:W-:Y:S01]  /*19410*/  FADD.FTZ R3, R217, R154 ;  /* 0x0000009ad9037221 */ /* 0x004fe20000010000 */
[----:B------:R-:W-:Y:S02]  /*19420*/  MOV R154, 0x1 ;  /* 0x00000001009a7802 */ /* 0x000fe40000000f00 */
[----:B------:R-:W-:-:S02]  /*19430*/  MOV R138, 0x19460 ;  /* 0x00019460008a7802 */ /* 0x000fc40000000f00 */
[----:B-1----:R-:W-:Y:S02]  /*19440*/  MOV R135, R3 ;  /* 0x0000000300877202 */ /* 0x002fe40000000f00 */
[----:B------:R-:W-:Y:S05]  /*19450*/  CALL.REL.NOINC `($__internal_8_$__cuda_sm70_shflsync_bfly_p) ;  /* 0x0000874000007944 */ /* 0x000fea0003c00000 */
[----:B-12---:R-:W-:Y:S05]  /*19460*/  BRA `(.L_x_2210) ;  /* 0xffffb93000007947 */ /* 0x006fea000383ffff */
.L_x_2163:
[----:B------:R-:W-:Y:S01]  /*19470*/  IMAD.MOV.U32 R238, RZ, RZ, R6 ;  /* 0x000000ffffee7224 */ /* 0x000fe200078e0006 */
[----:B------:R-:W-:Y:S01]  /*19480*/  MOV R236, 0x181f ;  /* 0x0000181f00ec7802 */ /* 0x000fe20000000f00 */
[----:B------:R-:W-:Y:S01]  /*19490*/  IMAD.MOV.U32 R237, RZ, RZ, RZ ;  /* 0x000000ffffed7224 */ /* 0x000fe200078e00ff */
[----:B------:R-:W-:Y:S02]  /*194a0*/  MOV R235, 0xffffffff ;  /* 0xffffffff00eb7802 */ /* 0x000fe40000000f00 */
[----:B------:R-:W-:Y:S02]  /*194b0*/  MOV R234, 0x194d0 ;  /* 0x000194d000ea7802 */ /* 0x000fe40000000f00 */
[----:B-1---5:R-:W-:Y:S05]  /*194c0*/  CALL.REL.NOINC `($__internal_9_$__cuda_sm70_shflsync_idx_p) ;  /* 0x0000872000007944 */ /* 0x022fea0003c00000 */
[----:B--2---:R-:W-:Y:S01]  /*194d0*/  MOV R9, R240 ;  /* 0x000000f000097202 */ /* 0x004fe20000000f00 */
[----:B-1----:R-:W-:Y:S05]  /*194e0*/  BRA `(.L_x_2211) ;  /* 0xffffdd1000007947 */ /* 0x002fea000383ffff */
.L_x_2164:
[----:B------:R-:W-:Y:S01]  /*194f0*/  IMAD.MOV.U32 R238, RZ, RZ, R7 ;  /* 0x000000ffffee7224 */ /* 0x000fe200078e0007 */
[----:B------:R-:W-:Y:S01]  /*19500*/  MOV R236, 0x181f ;  /* 0x0000181f00ec7802 */ /* 0x000fe20000000f00 */
[----:B------:R-:W-:Y:S01]  /*19510*/  IMAD.MOV.U32 R237, RZ, RZ, RZ ;  /* 0x000000ffffed7224 */ /* 0x000fe200078e00ff */
[----:B------:R-:W-:Y:S02]  /*19520*/  MOV R235, 0xffffffff ;  /* 0xffffffff00eb7802 */ /* 0x000fe40000000f00 */
[----:B------:R-:W-:-:S02]  /*19530*/  MOV R234, 0x19550 ;  /* 0x0001955000ea7802 */ /* 0x000fc40000000f00 */
[----:B-123-5:R-:W-:Y:S05]  /*19540*/  CALL.REL.NOINC `($__internal_9_$__cuda_sm70_shflsync_idx_p) ;  /* 0x000086a000007944 */ /* 0x02efea0003c00000 */
[----:B--2---:R-:W-:Y:S01]  /*19550*/  MOV R12, R240 ;  /* 0x000000f0000c7202 */ /* 0x004fe20000000f00 */
[----:B-1----:R-:W-:Y:S05]  /*19560*/  BRA `(.L_x_2212) ;  /* 0xffffdcb000007947 */ /* 0x002fea000383ffff */
.L_x_2167:
[----:B------:R-:W-:Y:S01]  /*19570*/  IMAD.MOV.U32 R238, RZ, RZ, R6 ;  /* 0x000000ffffee7224 */ /* 0x000fe200078e0006 */
[----:B------:R-:W-:Y:S01]  /*19580*/  MOV R236, 0x181f ;  /* 0x0000181f00ec7802 */ /* 0x000fe20000000f00 */
[----:B------:R-:W-:Y:S01]  /*19590*/  IMAD.MOV.U32 R237, RZ, RZ, 0x1 ;  /* 0x00000001ffed7424 */ /* 0x000fe200078e00ff */
[----:B------:R-:W-:-:S02]  /*195a0*/  MOV R235, 0xffffffff ;  /* 0xffffffff00eb7802 */ /* 0x000fc40000000f00 */
[----:B------:R-:W-:Y:S02]  /*195b0*/  MOV R234, 0x195d0 ;  /* 0x000195d000ea7802 */ /* 0x000fe40000000f00 */
[----:B-12-4-:R-:W-:Y:S05]  /*195c0*/  CALL.REL.NOINC `($__internal_9_$__cuda_sm70_shflsync_idx_p) ;  /* 0x0000862000007944 */ /* 0x016fea0003c00000 */
        /* <DEDUP_REMOVED lines=9> */
.L_x_2170:
[----:B------:R-:W-:Y:S01]  /*19660*/  IMAD.MOV.U32 R238, RZ, RZ, R6 ;  /* 0x000000ffffee7224 */ /* 0x000fe200078e0006 */
[----:B------:R-:W-:Y:S01]  /*19670*/  MOV R236, 0x181f ;  /* 0x0000181f00ec7802 */ /* 0x000fe20000000f00 */
[----:B------:R-:W-:Y:S01]  /*19680*/  IMAD.MOV.U32 R237, RZ, RZ, 0x2 ;  /* 0x00000002ffed7424 */ /* 0x000fe200078e00ff */
[----:B------:R-:W-:Y:S02]  /*19690*/  MOV R235, 0xffffffff ;  /* 0xffffffff00eb7802 */ /* 0x000fe40000000f00 */
[----:B------:R-:W-:-:S02]  /*196a0*/  MOV R234, 0x196c0 ;  /* 0x000196c000ea7802 */ /* 0x000fc40000000f00 */
[----:B-12-4-:R-:W-:Y:S05]  /*196b0*/  CALL.REL.NOINC `($__internal_9_$__cuda_sm70_shflsync_idx_p) ;  /* 0x0000853000007944 */ /* 0x016fea0003c00000 */
[----:B--2---:R-:W-:Y:S01]  /*196c0*/  MOV R9, R240 ;  /* 0x000000f000097202 */ /* 0x004fe20000000f00 */
[----:B-1----:R-:W-:Y:S05]  /*196d0*/  BRA `(.L_x_2214) ;  /* 0xffffde3000007947 */ /* 0x002fea000383ffff */
.L_x_2171:
[----:B------:R-:W-:Y:S01]  /*196e0*/  IMAD.MOV.U32 R238, RZ, RZ, R7 ;  /* 0x000000ffffee7224 */ /* 0x000fe200078e0007 */
[----:B------:R-:W-:Y:S01]  /*196f0*/  MOV R236, 0x181f ;  /* 0x0000181f00ec7802 */ /* 0x000fe20000000f00 */
[----:B------:R-:W-:Y:S01]  /*19700*/  IMAD.MOV.U32 R237, RZ, RZ, 0x2 ;  /* 0x00000002ffed7424 */ /* 0x000fe200078e00ff */
[----:B------:R-:W-:-:S02]  /*19710*/  MOV R235, 0xffffffff ;  /* 0xffffffff00eb7802 */ /* 0x000fc40000000f00 */
[----:B------:R-:W-:Y:S02]  /*19720*/  MOV R234, 0x19740 ;  /* 0x0001974000ea7802 */ /* 0x000fe40000000f00 */
[----:B-1234-:R-:W-:Y:S05]  /*19730*/  CALL.REL.NOINC `($__internal_9_$__cuda_sm70_shflsync_idx_p) ;  /* 0x000084b000007944 */ /* 0x01efea0003c00000 */
[----:B--2---:R-:W-:Y:S01]  /*19740*/  MOV R12, R240 ;  /* 0x000000f0000c7202 */ /* 0x004fe20000000f00 */
[----:B-1----:R-:W-:Y:S05]  /*19750*/  BRA `(.L_x_2215) ;  /* 0xffffddd000007947 */ /* 0x002fea000383ffff */
.L_x_2174:
[----:B------:R-:W-:Y:S01]  /*19760*/  IMAD.MOV.U32 R238, RZ, RZ, R6 ;  /* 0x000000ffffee7224 */ /* 0x000fe200078e0006 */
[----:B------:R-:W-:Y:S01]  /*19770*/  MOV R236, 0x181f ;  /* 0x0000181f00ec7802 */ /* 0x000fe20000000f00 */
[----:B------:R-:W-:Y:S01]  /*19780*/  IMAD.MOV.U32 R237, RZ, RZ, 0x3 ;  /* 0x00000003ffed7424 */ /* 0x000fe200078e00ff */
[----:B------:R-:W-:Y:S02]  /*19790*/  MOV R235, 0xffffffff ;  /* 0xffffffff00eb7802 */ /* 0x000fe40000000f00 */
[----:B------:R-:W-:Y:S02]  /*197a0*/  MOV R234, 0x197c0 ;  /* 0x000197c000ea7802 */ /* 0x000fe40000000f00 */
[----:B-12-4-:R-:W-:Y:S05]  /*197b0*/  CALL.REL.NOINC `($__internal_9_$__cuda_sm70_shflsync_idx_p) ;  /* 0x0000843000007944 */ /* 0x016fea0003c00000 */
[----:B--2---:R-:W-:Y:S01]  /*197c0*/  IMAD.MOV.U32 R9, RZ, RZ, R240 ;  /* 0x000000ffff097224 */ /* 0x004fe200078e00f0 */
[----:B-1----:R-:W-:Y:S01]  /*197d0*/  MOV R238, R7 ;  /* 0x0000000700ee7202 */ /* 0x002fe20000000f00 */
[----:B------:R-:W-:Y:S01]  /*197e0*/  IMAD.MOV.U32 R237, RZ, RZ, 0x3 ;  /* 0x00000003ffed7424 */ /* 0x000fe200078e00ff */
[----:B------:R-:W-:Y:S01]  /*197f0*/  MOV R236, 0x181f ;  /* 0x0000181f00ec7802 */ /* 0x000fe20000000f00 */
[----:B------:R-:W-:Y:S01]  /*19800*/  IMAD.MOV.U32 R235, RZ, RZ, -0x1 ;  /* 0xffffffffffeb7424 */ /* 0x000fe200078e00ff */
[----:B------:R-:W-:-:S02]  /*19810*/  MOV R234, 0x19830 ;  /* 0x0001983000ea7802 */ /* 0x000fc40000000f00 */
[----:B------:R-:W-:Y:S05]  /*19820*/  CALL.REL.NOINC `($__internal_9_$__cuda_sm70_shflsync_idx_p) ;  /* 0x000083c000007944 */ /* 0x000fea0003c00000 */
[----:B-12---:R-:W-:Y:S05]  /*19830*/  BRA `(.L_x_2216) ;  /* 0xffffde7000007947 */ /* 0x006fea000383ffff */
        .type           $_ZN7cutlass13device_kernelIN5flash19enable_sm80_to_sm89INS1_16FlashAttnFwdSm80INS1_25CollectiveMainloopFwdSm80ILi8ELi1ELb0EN4cute5tupleIJNS5_1CILi128EEENS7_ILi64EEENS7_ILi192EEEEEELi192ENS_10bfloat16_tEfNS_4arch4Sm80ELb0ELb1ELb0ELb1ELb1ELb1ELb1ELb0EEENS1_21CollectiveEpilogueFwdINS6_IJS8_SA_S9_EEENS6_IJNS7_ILi1EEESI_SI_EEESC_SE_Li256ELb1ELb1ELb0ELb0EEENS1_19SingleTileSchedulerILb1ELb0ELb1ELi128EEEEEEEEEvNT_6ParamsE$_ZZN5flash25CollectiveMainloopFwdSm80ILi8ELi1ELb0EN4cute5tupleIJNS1_1CILi128EEENS3_ILi64EEENS3_ILi192EEEEEELi192EN7cutlass10bfloat16_tEfNS8_4arch4Sm80ELb0ELb1ELb0ELb1ELb1ELb1ELb1ELb0EE3mmaINS_16FlashAttnFwdSm80ISC_NS_21CollectiveEpilogueFwdINS2_IJS4_S6_S5_EEENS2_IJNS3_ILi1EEESH_SH_EEES9_SB_Li256ELb1ELb1ELb0ELb0EEENS_19SingleTileSchedulerILb1ELb0ELb1ELi128EEEE13SharedStorageENS1_6TensorINS1_11ArrayEngineIfLm96EEENS1_6LayoutINS2_IJNS2_IJNS3_ILi2EEESS_EEESH_NS3_ILi24EEEEEENS2_IJNS2_IJSH_SS_EEENS3_ILi0EEENS3_ILi4EEEEEEEEEENS_7SoftmaxILi2ELi0EEEEEbRKNSC_6ParamsERT0_RT1_iRKNS_16SeqlenInfoQKNewKILb1ELb1EEENS2_IJiiiiEEERT_ENKUlvE_clEv,@function
        .size           $_ZN7cutlass13device_kernelIN5flash19enable_sm80_to_sm89INS1_16FlashAttnFwdSm80INS1_25CollectiveMainloopFwdSm80ILi8ELi1ELb0EN4cute5tupleIJNS5_1CILi128EEENS7_ILi64EEENS7_ILi192EEEEEELi192ENS_10bfloat16_tEfNS_4arch4Sm80ELb0ELb1ELb0ELb1ELb1ELb1ELb1ELb0EEENS1_21CollectiveEpilogueFwdINS6_IJS8_SA_S9_EEENS6_IJNS7_ILi1EEESI_SI_EEESC_SE_Li256ELb1ELb1ELb0ELb0EEENS1_19SingleTileSchedulerILb1ELb0ELb1ELi128EEEEEEEEEvNT_6ParamsE$_ZZN5flash25CollectiveMainloopFwdSm80ILi8ELi1ELb0EN4cute5tupleIJNS1_1CILi128EEENS3_ILi64EEENS3_ILi192EEEEEELi192EN7cutlass10bfloat16_tEfNS8_4arch4Sm80ELb0ELb1ELb0ELb1ELb1ELb1ELb1ELb0EE3mmaINS_16FlashAttnFwdSm80ISC_NS_21CollectiveEpilogueFwdINS2_IJS4_S6_S5_EEENS2_IJNS3_ILi1EEESH_SH_EEES9_SB_Li256ELb1ELb1ELb0ELb0EEENS_19SingleTileSchedulerILb1ELb0ELb1ELi128EEEE13SharedStorageENS1_6TensorINS1_11ArrayEngineIfLm96EEENS1_6LayoutINS2_IJNS2_IJNS3_ILi2EEESS_EEESH_NS3_ILi24EEEEEENS2_IJNS2_IJSH_SS_EEENS3_ILi0EEENS3_ILi4EEEEEEEEEENS_7SoftmaxILi2ELi0EEEEEbRKNSC_6ParamsERT0_RT1_iRKNS_16SeqlenInfoQKNewKILb1ELb1EEENS2_IJiiiiEEERT_ENKUlvE_clEv,($__internal_8_$__cuda_sm70_shflsync_bfly_p - $_ZN7cutlass13device_kernelIN5flash19enable_sm80_to_sm89INS1_16FlashAttnFwdSm80INS1_25CollectiveMainloopFwdSm80ILi8ELi1ELb0EN4cute5tupleIJNS5_1CILi128EEENS7_ILi64EEENS7_ILi192EEEEEELi192ENS_10bfloat16_tEfNS_4arch4Sm80ELb0ELb1ELb0ELb1ELb1ELb1ELb1ELb0EEENS1_21CollectiveEpilogueFwdINS6_IJS8_SA_S9_EEENS6_IJNS7_ILi1EEESI_SI_EEESC_SE_Li256ELb1ELb1ELb0ELb0EEENS1_19SingleTileSchedulerILb1ELb0ELb1ELi128EEEEEEEEEvNT_6ParamsE$_ZZN5flash25CollectiveMainloopFwdSm80ILi8ELi1ELb0EN4cute5tupleIJNS1_1CILi128EEENS3_ILi64EEENS3_ILi192EEEEEELi192EN7cutlass10bfloat16_tEfNS8_4arch4Sm80ELb0ELb1ELb0ELb1ELb1ELb1ELb1ELb0EE3mmaINS_16FlashAttnFwdSm80ISC_NS_21CollectiveEpilogueFwdINS2_IJS4_S6_S5_EEENS2_IJNS3_ILi1EEESH_SH_EEES9_SB_Li256ELb1ELb1ELb0ELb0EEENS_19SingleTileSchedulerILb1ELb0ELb1ELi128EEEE13SharedStorageENS1_6TensorINS1_11ArrayEngineIfLm96EEENS1_6LayoutINS2_IJNS2_IJNS3_ILi2EEESS_EEESH_NS3_ILi24EEEEEENS2_IJNS2_IJSH_SS_EEENS3_ILi0EEENS3_ILi4EEEEEEEEEENS_7SoftmaxILi2ELi0EEEEEbRKNSC_6ParamsERT0_RT1_iRKNS_16SeqlenInfoQKNewKILb1ELb1EEENS2_IJiiiiEEERT_ENKUlvE_clEv)
$_ZN7cutlass13device_kernelIN5flash19enable_sm80_to_sm89INS1_16FlashAttnFwdSm80INS1_25CollectiveMainloopFwdSm80ILi8ELi1ELb0EN4cute5tupleIJNS5_1CILi128EEENS7_ILi64EEENS7_ILi192EEEEEELi192ENS_10bfloat16_tEfNS_4arch4Sm80ELb0ELb1ELb0ELb1ELb1ELb1ELb1ELb0EEENS1_21CollectiveEpilogueFwdINS6_IJS8_SA_S9_EEENS6_IJNS7_ILi1EEESI_SI_EEESC_SE_Li256ELb1ELb1ELb0ELb0EEENS1_19SingleTileSchedulerILb1ELb0ELb1ELi128EEEEEEEEEvNT_6ParamsE$_ZZN5flash25CollectiveMainloopFwdSm80ILi8ELi1ELb0EN4cute5tupleIJNS1_1CILi128EEENS3_ILi64EEENS3_ILi192EEEEEELi192EN7cutlass10bfloat16_tEfNS8_4arch4Sm80ELb0ELb1ELb0ELb1ELb1ELb1ELb1ELb0EE3mmaINS_16FlashAttnFwdSm80ISC_NS_21CollectiveEpilogueFwdINS2_IJS4_S6_S5_EEENS2_IJNS3_ILi1EEESH_SH_EEES9_SB_Li256ELb1ELb1ELb0ELb0EEENS_19SingleTileSchedulerILb1ELb0ELb1ELi128EEEE13SharedStorageENS1_6TensorINS1_11ArrayEngineIfLm96EEENS1_6LayoutINS2_IJNS2_IJNS3_ILi2EEESS_EEESH_NS3_ILi24EEEEEENS2_IJNS2_IJSH_SS_EEENS3_ILi0EEENS3_ILi4EEEEEEEEEENS_7SoftmaxILi2ELi0EEEEEbRKNSC_6ParamsERT0_RT1_iRKNS_16SeqlenInfoQKNewKILb1ELb1EEENS2_IJiiiiEEERT_ENKUlvE_clEv:
[----:B------:R-:W-:-:S05]  /*19840*/  IADD3 R31, R31, -c[0x0][0x20], RZ ;  /* 0x800008001f1f7a10 */ /* 0x000fca0007ffe0ff */
[----:B------:R-:W2:Y:S01]  /*19850*/  LDL.64 R36, [R31] ;  /* 0x000000001f247983 */ /* 0x000ea20000100a00 */
[----:B------:R-:W-:-:S03]  /*19860*/  ULDC.64 UR4, c[0x0][0x118] ;  /* 0x0000460000047ab9 */ /* 0x000fc60000000a00 */
[----:B--2---:R-:W2:Y:S02]  /*19870*/  LD.E R29, [R36.64+0x11c] ;  /* 0x00011c04241d7980 */ /* 0x004ea4000c101900 */
[----:B--2---:R-:W-:-:S13]  /*19880*/  ISETP.GT.AND P0, PT, R29, RZ, PT ;  /* 0x000000ff1d00720c */ /* 0x004fda0003f04270 */
[----:B------:R-:W-:Y:S05]  /*19890*/  @P0 BRA `(.L_x_2217) ;  /* 0x0000003000000947 */ /* 0x000fea0003800000 */
[----:B------:R-:W-:Y:S01]  /*198a0*/  MOV R29, 0x0 ;  /* 0x00000000001d7802 */ /* 0x000fe20000000f00 */
[----:B------:R-:W-:-:S04]  /*198b0*/  DEPBAR.LE SB0, 0x1 ;  /* 0x000080400000791a */ /* 0x000fc80000000000 */
[----:B------:R-:W-:Y:S05]  /*198c0*/  RET.REL.NODEC R28 `(_ZN7cutlass13device_kernelIN5flash19enable_sm80_to_sm89INS1_16FlashAttnFwdSm80INS1_25CollectiveMainloopFwdSm80ILi8ELi1ELb0EN4cute5tupleIJNS5_1CILi128EEENS7_ILi64EEENS7_ILi192EEEEEELi192ENS_10bfloat16_tEfNS_4arch4Sm80ELb0ELb1ELb0ELb1ELb1ELb1ELb1ELb0EEENS1_21CollectiveEpilogueFwdINS6_IJS8_SA_S9_EEENS6_IJNS7_ILi1EEESI_SI_EEESC_SE_Li256ELb1ELb1ELb0ELb0EEENS1_19SingleTileSchedulerILb1ELb0ELb1ELi128EEEEEEEEEvNT_6ParamsE) ;  /* 0xfffe67301c007950 */ /* 0x000fea0003c3ffff */
.L_x_2217:
[----:B------:R-:W2:Y:S04]  /*198d0*/  LDL.64 R108, [R31+0x8] ;  /* 0x000008001f6c7983 */ /* 0x000ea80000100a00 */
[----:B------:R-:W3:Y:S04]  /*198e0*/  LDL.64 R12, [R31+0x18] ;  /* 0x000018001f0c7983 */ /* 0x000ee80000100a00 */
[----:B------:R-:W4:Y:S04]  /*198f0*/  LDL.64 R38, [R31+0x20] ;  /* 0x000020001f267983 */ /* 0x000f280000100a00 */
[----:B------:R-:W4:Y:S04]  /*19900*/  LD.E.64 R26, [R36.64+0x130] ;  /* 0x00013004241a7980 */ /* 0x000f28000c101b00 */
[----:B------:R-:W4:Y:S04]  /*19910*/  LD.E.U8 R14, [R36.64+0x138] ;  /* 0x00013804240e7980 */ /* 0x000f28000c101100 */
[----:B------:R-:W4:Y:S04]  /*19920*/  LD.E.64 R32, [R36.64+0x120] ;  /* 0x0001200424207980 */ /* 0x000f28000c101b00 */
[----:B------:R-:W4:Y:S04]  /*19930*/  LDL.64 R34, [R31+0x10] ;  /* 0x000010001f227983 */ /* 0x000f280000100a00 */
[----:B------:R1:W5:Y:S04]  /*19940*/  LD.E R8, [R36.64+0x164] ;  /* 0x0001640424087980 */ /* 0x000368000c101900 */
[----:B------:R1:W5:Y:S04]  /*19950*/  LD.E.64 R22, [R36.64+0x110] ;  /* 0x0001100424167980 */ /* 0x000368000c101b00 */
[----:B------:R1:W5:Y:S04]  /*19960*/  LD.E.64 R10, [R36.64+0x128] ;  /* 0x00012804240a7980 */ /* 0x000368000c101b00 */
[----:B--2---:R-:W2:Y:S04]  /*19970*/  LD.E R108, [R108.64] ;  /* 0x000000046c6c7980 */ /* 0x004ea8000c101900 */
[----:B---3--:R-:W3:Y:S04]  /*19980*/  LD.E R20, [R12.64+0x20] ;  /* 0x000020040c147980 */ /* 0x008ee8000c101900 */
[----:B----4-:R-:W4:Y:S01]  /*19990*/  LD.E R21, [R38.64] ;  /* 0x0000000426157980 */ /* 0x010f22000c101900 */
[----:B------:R-:W-:-:S03]  /*199a0*/  ISETP.NE.AND P0, PT, R14, RZ, PT ;  /* 0x000000ff0e00720c */ /* 0x000fc60003f05270 */
[----:B------:R1:W5:Y:S01]  /*199b0*/  LD.E R9, [R34.64] ;  /* 0x0000000422097980 */ /* 0x000362000c101900 */
[----:B--2---:R-:W-:Y:S02]  /*199c0*/  SHF.R.S32.HI R69, RZ, 0x1f, R108 ;  /* 0x0000001fff457819 */ /* 0x004fe4000001146c */
[----:B---3--:R-:W-:Y:S01]  /*199d0*/  SHF.R.S32.HI R25, RZ, 0x1f, R20 ;  /* 0x0000001fff197819 */ /* 0x008fe20000011414 */
[----:B------:R-:W-:Y:S01]  /*199e0*/  IMAD R15, R27, R20, RZ ;  /* 0x000000141b0f7224 */ /* 0x000fe200078e02ff */
[----:B------:R-:W-:Y:S01]  /*199f0*/  LEA.HI R30, R69, R108, RZ, 0x2 ;  /* 0x0000006c451e7211 */ /* 0x000fe200078f10ff */
[----:B------:R-:W-:Y:S02]  /*19a00*/  IMAD R13, R33, R20, RZ ;  /* 0x00000014210d7224 */ /* 0x000fe400078e02ff */
[-C--:B------:R-:W-:Y:S01]  /*19a10*/  IMAD R12, R26, R25.reuse, R15 ;  /* 0x000000191a0c7224 */ /* 0x080fe200078e020f */
[----:B------:R-:W-:Y:S02]  /*19a20*/  LOP3.LUT R15, R30, 0xfffffffc, RZ, 0xc0, !PT ;  /* 0xfffffffc1e0f7812 */ /* 0x000fe400078ec0ff */
[----:B------:R-:W-:Y:S01]  /*19a30*/  SHF.R.S32.HI R30, RZ, 0x2, R30 ;  /* 0x00000002ff1e7819 */ /* 0x000fe2000001141e */
[----:B------:R-:W-:-:S02]  /*19a40*/  IMAD R13, R32, R25, R13 ;  /* 0x00000019200d7224 */ /* 0x000fc400078e020d */
[----:B------:R-:W-:-:S04]  /*19a50*/  IMAD.WIDE.U32 R24, R32, R20, RZ ;  /* 0x0000001420187225 */ /* 0x000fc800078e00ff */
[----:B------:R-:W-:Y:S02]  /*19a60*/  IMAD.IADD R84, R108, 0x1, -R15 ;  /* 0x000000016c547824 */ /* 0x000fe400078e0a0f */
[----:B----4-:R-:W-:Y:S02]  /*19a70*/  IMAD R21, R21, 0x80, R30 ;  /* 0x0000008015157824 */ /* 0x010fe400078e021e */
[----:B-1----:R-:W-:Y:S01]  /*19a80*/  IMAD.WIDE.U32 R34, R26, R20, RZ ;  /* 0x000000141a227225 */ /* 0x002fe200078e00ff */
[----:B------:R-:W-:Y:S02]  /*19a90*/  IADD3 R39, R25, R13, RZ ;  /* 0x0000000d19277210 */ /* 0x000fe40007ffe0ff */
[C---:B------:R-:W-:Y:S01]  /*19aa0*/  SHF.L.U32 R46, R84.reuse, 0x3, RZ ;  /* 0x00000003542e7819 */ /* 0x040fe200000006ff */
[----:B------:R-:W-:Y:S01]  /*19ab0*/  IMAD.IADD R41, R35, 0x1, R12 ;  /* 0x0000000123297824 */ /* 0x000fe200078e020c */
[----:B------:R-:W-:Y:S01]  /*19ac0*/  LEA R14, R84, R21, 0x6 ;  /* 0x00000015540e7211 */ /* 0x000fe200078e30ff */
[----:B------:R-:W-:Y:S05]  /*19ad0*/  @!P0 BRA `(.L_x_2218) ;  /* 0x00003c6000008947 */ /* 0x000fea0003800000 */
[----:B-----5:R-:W-:Y:S01]  /*19ae0*/  ISETP.NE.AND P0, PT, R8, 0x1, PT ;  /* 0x000000010800780c */ /* 0x020fe20003f05270 */
[----:B------:R-:W-:-:S12]  /*19af0*/  BSSY B0, `(.L_x_2219) ;  /* 0x0000006000007945 */ /* 0x000fd80003800000 */
[----:B------:R-:W-:Y:S05]  /*19b00*/  @!P0 BRA `(.L_x_2220) ;  /* 0x0000004000008947 */ /* 0x000fea0003800000 */
[----:B------:R-:W2:Y:S04]  /*19b10*/  LD.E R13, [R36.64+0x168] ;  /* 0x00016804240d7980 */ /* 0x000ea8000c101900 */
[----:B------:R-:W3:Y:S01]  /*19b20*/  LD.E R12, [R36.64+0x16c] ;  /* 0x00016c04240c7980 */ /* 0x000ee2000c101900 */
[----:B--2---:R-:W-:-:S05]  /*19b30*/  IMAD.HI.U32 R13, R14, R13, RZ ;  /* 0x0000000d0e0d7227 */ /* 0x004fca00078e00ff */
[----:B---3--:R-:W-:Y:S02]  /*19b40*/  SHF.R.U32.HI R14, RZ, R12, R13 ;  /* 0x0000000cff0e7219 */ /* 0x008fe4000001160d */
.L_x_2220:
[----:B------:R-:W-:Y:S05]  /*19b50*/  BSYNC B0 ;  /* 0x0000000000007941 */ /* 0x000fea0003800000 */
.L_x_2219:
[----:B------:R-:W-:Y:S01]  /*19b60*/  SHF.R.S32.HI R12, RZ, 0x1f, R14 ;  /* 0x0000001fff0c7819 */ /* 0x000fe2000001140e */
[----:B------:R-:W-:Y:S01]  /*19b70*/  IMAD R15, R33, R14, RZ ;  /* 0x0000000e210f7224 */ /* 0x000fe200078e02ff */
[----:B------:R-:W-:Y:S01]  /*19b80*/  MOV R38, R24 ;  /* 0x0000001800267202 */ /* 0x000fe20000000f00 */
[----:B------:R-:W-:Y:S01]  /*19b90*/  IMAD R13, R27, R14, RZ ;  /* 0x0000000e1b0d7224 */ /* 0x000fe200078e02ff */
[----:B------:R-:W-:Y:S01]  /*19ba0*/  MOV R40, R34 ;  /* 0x0000002200287202 */ /* 0x000fe20000000f00 */
[C---:B------:R-:W-:Y:S02]  /*19bb0*/  IMAD R15, R32.reuse, R12, R15 ;  /* 0x0000000c200f7224 */ /* 0x040fe400078e020f */
[----:B------:R-:W-:-:S04]  /*19bc0*/  IMAD.WIDE.U32 R38, R32, R14, R38 ;  /* 0x0000000e20267225 */ /* 0x000fc800078e0026 */
[----:B------:R-:W-:Y:S01]  /*19bd0*/  IMAD.WIDE.U32 R40, R26, R14, R40 ;  /* 0x0000000e1a287225 */ /* 0x000fe200078e0028 */
[----:B------:R-:W-:-:S03]  /*19be0*/  IADD3 R15, R39, R15, RZ ;  /* 0x0000000f270f7210 */ /* 0x000fc60007ffe0ff */
[----:B------:R-:W-:Y:S01]  /*19bf0*/  IMAD R12, R26, R12, R13 ;  /* 0x0000000c1a0c7224 */ /* 0x000fe200078e020d */
[----:B------:R-:W-:Y:S02]  /*19c00*/  LEA R13, P1, R38, R22, 0x1 ;  /* 0x00000016260d7211 */ /* 0x000fe400078208ff */
[----:B------:R-:W-:Y:S02]  /*19c10*/  LEA R10, P0, R40, R10, 0x1 ;  /* 0x0000000a280a7211 */ /* 0x000fe400078008ff */
[----:B------:R-:W-:Y:S02]  /*19c20*/  IADD3 R25, R41, R12, RZ ;  /* 0x0000000c29197210 */ /* 0x000fe40007ffe0ff */
[----:B------:R-:W-:Y:S02]  /*19c30*/  LEA.HI.X R20, R38, R23, R15, 0x1, P1 ;  /* 0x0000001726147211 */ /* 0x000fe400008f0c0f */
[----:B------:R-:W-:Y:S01]  /*19c40*/  LEA.HI.X R11, R40, R11, R25, 0x1, P0 ;  /* 0x0000000b280b7211 */ /* 0x000fe200000f0c19 */
[----:B------:R-:W-:Y:S05]  /*19c50*/  BRA.DIV ~URZ, `(.L_x_2221) ;  /* 0x000078127f007947 */ /* 0x000fea000b800000 */
[----:B------:R1:W2:Y:S02]  /*19c60*/  SHFL.IDX PT, R27, R20, RZ, 0x1c1f ;  /* 0x001c1fff141b7589 */ /* 0x0002a400000e0000 */
.L_x_2269:
[----:B------:R-:W-:Y:S05]  /*19c70*/  BRA.DIV ~URZ, `(.L_x_2222) ;  /* 0x000078727f007947 */ /* 0x000fea000b800000 */
[----:B------:R3:W4:Y:S04]  /*19c80*/  SHFL.IDX PT, R26, R13, RZ, 0x1c1f ;  /* 0x001c1fff0d1a7589 */ /* 0x00072800000e0000 */
[----:B------:R3:W1:Y:S04]  /*19c90*/  SHFL.IDX PT, R23, R11, RZ, 0x1c1f ;  /* 0x001c1fff0b177589 */ /* 0x00066800000e0000 */
[----:B------:R3:W2:Y:S02]  /*19ca0*/  SHFL.IDX PT, R240, R10, RZ, 0x1c1f ;  /* 0x001c1fff0af07589 */ /* 0x0006a400000e0000 */
.L_x_2270:
[----:B------:R-:W-:Y:S01]  /*19cb0*/  IMAD R8, R9, R8, RZ ;  /* 0x0000000809087224 */ /* 0x000fe200078e02ff */
[----:B------:R-:W-:Y:S01]  /*19cc0*/  SHF.R.S32.HI R9, RZ, 0x1f, R108 ;  /* 0x0000001fff097819 */ /* 0x000fe2000001146c */
[----:B------:R-:W-:Y:S01]  /*19cd0*/  BSSY B0, `(.L_x_2223) ;  /* 0x0000053000007945 */ /* 0x000fe20003800000 */
[----:B------:R-:W-:Y:S01]  /*19ce0*/  CS2R R14, SRZ ;  /* 0x00000000000e7805 */ /* 0x000fe2000001ff00 */
        /* <DEDUP_REMOVED lines=16> */
[----:B------:R-:W-:-:S02]  /*19df0*/  IMAD.SHL.U32 R12, R12, 0x4, RZ ;  /* 0x000000040c0c7824 */ /* 0x000fc400078e00ff */
[----:B-1----:R-:W-:Y:S01]  /*19e00*/  IMAD.MOV.U32 R241, RZ, RZ, R23 ;  /* 0x000000fffff17224 */ /* 0x002fe200078e0017 */
[----:B------:R-:W-:Y:S05]  /*19e10*/  @P0 BRA `(.L_x_2224) ;  /* 0x000003e000000947 */ /* 0x000fea0003800000 */
[C---:B------:R-:W-:Y:S01]  /*19e20*/  IADD3 R24, R12.reuse, 0x10, RZ ;  /* 0x000000100c187810 */ /* 0x040fe20007ffe0ff */
[----:B------:R-:W-:Y:S01]  /*19e30*/  CS2R R120, SRZ ;  /* 0x0000000000787805 */ /* 0x000fe2000001ff00 */
[----:B------:R-:W-:Y:S02]  /*19e40*/  IADD3 R22, R12, 0x20, RZ ;  /* 0x000000200c167810 */ /* 0x000fe40007ffe0ff */
[-C--:B------:R-:W-:Y:S02]  /*19e50*/  ISETP.GE.AND P1, PT, R24, R29.reuse, PT ;  /* 0x0000001d1800720c */ /* 0x080fe40003f26270 */
[-C--:B------:R-:W-:Y:S02]  /*19e60*/  ISETP.GE.AND P0, PT, R22, R29.reuse, PT ;  /* 0x0000001d1600720c */ /* 0x080fe40003f06270 */
[----:B------:R-:W-:-:S09]  /*19e70*/  ISETP.GE.AND P2, PT, R12, R29, PT ;  /* 0x0000001d0c00720c */ /* 0x000fd20003f46270 */
[----:B------:R-:W-:Y:S02]  /*19e80*/  @!P1 SHF.R.S32.HI R25, RZ, 0x1f, R24 ;  /* 0x0000001fff199819 */ /* 0x000fe40000011418 */
[----:B------:R-:W-:Y:S02]  /*19e90*/  @!P0 SHF.R.S32.HI R23, RZ, 0x1f, R22 ;  /* 0x0000001fff178819 */ /* 0x000fe40000011416 */
[----:B------:R-:W-:Y:S01]  /*19ea0*/  @!P1 LEA.HI R25, R25, R24, RZ, 0x2 ;  /* 0x0000001819199211 */ /* 0x000fe200078f10ff */
[C---:B--2-4-:R-:W-:Y:S01]  /*19eb0*/  @!P2 IMAD.WIDE R32, R12.reuse, 0x2, R26 ;  /* 0x000000020c20a825 */ /* 0x054fe200078e021a */
[----:B------:R-:W-:Y:S02]  /*19ec0*/  @!P0 LEA.HI R23, R23, R22, RZ, 0x2 ;  /* 0x0000001617178211 */ /* 0x000fe400078f10ff */
[----:B------:R-:W-:Y:S02]  /*19ed0*/  @!P1 LOP3.LUT R25, R25, 0xfffffffc, RZ, 0xc0, !PT ;  /* 0xfffffffc19199812 */ /* 0x000fe400078ec0ff */
[----:B------:R-:W-:Y:S01]  /*19ee0*/  @!P0 LOP3.LUT R23, R23, 0xfffffffc, RZ, 0xc0, !PT ;  /* 0xfffffffc17178812 */ /* 0x000fe200078ec0ff */
[----:B------:R-:W-:Y:S01]  /*19ef0*/  CS2R R122, SRZ ;  /* 0x00000000007a7805 */ /* 0x000fe2000001ff00 */
[----:B------:R-:W-:Y:S01]  /*19f00*/  CS2R R130, SRZ ;  /* 0x0000000000827805 */ /* 0x000fe2000001ff00 */
[----:B------:R-:W-:Y:S01]  /*19f10*/  CS2R R128, SRZ ;  /* 0x0000000000807805 */ /* 0x000fe2000001ff00 */
[C---:B------:R-:W-:Y:S01]  /*19f20*/  @!P2 IMAD.WIDE R42, R12.reuse, 0x2, R240 ;  /* 0x000000020c2aa825 */ /* 0x040fe200078e02f0 */
[----:B------:R1:W5:Y:S01]  /*19f30*/  @!P2 LD.E.64 R120, [R32.64] ;  /* 0x000000042078a980 */ /* 0x000362000c101b00 */
[----:B------:R-:W-:Y:S01]  /*19f40*/  CS2R R118, SRZ ;  /* 0x0000000000767805 */ /* 0x000fe2000001ff00 */
[----:B------:R-:W-:Y:S01]  /*19f50*/  CS2R R116, SRZ ;  /* 0x0000000000747805 */ /* 0x000fe2000001ff00 */
[C---:B------:R-:W-:Y:S01]  /*19f60*/  @!P1 IMAD.WIDE R38, R25.reuse, 0x2, R26 ;  /* 0x0000000219269825 */ /* 0x040fe200078e021a */
[----:B------:R2:W5:Y:S03]  /*19f70*/  @!P2 LD.E.64 R122, [R42.64] ;  /* 0x000000042a7aa980 */ /* 0x000566000c101b00 */
[----:B------:R-:W-:Y:S01]  /*19f80*/  @!P1 IMAD.WIDE R40, R25, 0x2, R240 ;  /* 0x0000000219289825 */ /* 0x000fe200078e02f0 */
[----:B------:R-:W-:Y:S01]  /*19f90*/  IADD3 R25, R12, 0x40, RZ ;  /* 0x000000400c197810 */ /* 0x000fe20007ffe0ff */
[----:B------:R2:W5:Y:S02]  /*19fa0*/  @!P1 LD.E.64 R130, [R38.64] ;  /* 0x0000000426829980 */ /* 0x000564000c101b00 */
[----:B------:R-:W-:-:S02]  /*19fb0*/  @!P0 IMAD.WIDE R36, R23, 0x2, R26 ;  /* 0x0000000217248825 */ /* 0x000fc400078e021a */
[----:B------:R2:W5:Y:S02]  /*19fc0*/  @!P1 LD.E.64 R128, [R40.64] ;  /* 0x0000000428809980 */ /* 0x000564000c101b00 */
[----:B------:R-:W-:Y:S01]  /*19fd0*/  @!P0 IMAD.WIDE R34, R23, 0x2, R240 ;  /* 0x0000000217228825 */ /* 0x000fe200078e02f0 */
[----:B------:R-:W-:Y:S01]  /*19fe0*/  IADD3 R23, R12, 0x50, RZ ;  /* 0x000000500c177810 */ /* 0x000fe20007ffe0ff */
[----:B------:R4:W5:Y:S01]  /*19ff0*/  @!P0 LD.E.64 R118, [R36.64] ;  /* 0x0000000424768980 */ /* 0x000962000c101b00 */
[----:B------:R-:W-:-:S03]  /*1a000*/  ISETP.GE.AND P1, PT, R25, R29, PT ;  /* 0x0000001d1900720c */ /* 0x000fc60003f26270 */
[----:B------:R3:W5:Y:S01]  /*1a010*/  @!P0 LD.E.64 R116, [R34.64] ;  /* 0x0000000422748980 */ /* 0x000762000c101b00 */
[----:B-1----:R-:W-:Y:S02]  /*1a020*/  IADD3 R33, R12, 0x30, RZ ;  /* 0x000000300c217810 */ /* 0x002fe40007ffe0ff */
[-C--:B------:R-:W-:Y:S02]  /*1a030*/  ISETP.GE.AND P0, PT, R23, R29.reuse, PT ;  /* 0x0000001d1700720c */ /* 0x080fe40003f06270 */
[----:B------:R-:W-:-:S05]  /*1a040*/  ISETP.GE.AND P2, PT, R33, R29, PT ;  /* 0x0000001d2100720c */ /* 0x000fca0003f46270 */
[----:B------:R-:W-:-:S04]  /*1a050*/  @!P1 SHF.R.S32.HI R24, RZ, 0x1f, R25 ;  /* 0x0000001fff189819 */ /* 0x000fc80000011419 */
[----:B------:R-:W-:Y:S02]  /*1a060*/  @!P1 LEA.HI R25, R24, R25, RZ, 0x2 ;  /* 0x0000001918199211 */ /* 0x000fe400078f10ff */
[----:B------:R-:W-:Y:S02]  /*1a070*/  @!P0 SHF.R.S32.HI R22, RZ, 0x1f, R23 ;  /* 0x0000001fff168819 */ /* 0x000fe40000011417 */
[----:B------:R-:W-:Y:S02]  /*1a080*/  @!P2 SHF.R.S32.HI R32, RZ, 0x1f, R33 ;  /* 0x0000001fff20a819 */ /* 0x000fe40000011421 */
[----:B------:R-:W-:Y:S02]  /*1a090*/  @!P0 LEA.HI R23, R22, R23, RZ, 0x2 ;  /* 0x0000001716178211 */ /* 0x000fe400078f10ff */
[----:B------:R-:W-:Y:S02]  /*1a0a0*/  @!P2 LEA.HI R33, R32, R33, RZ, 0x2 ;  /* 0x000000212021a211 */ /* 0x000fe400078f10ff */
[----:B------:R-:W-:-:S02]  /*1a0b0*/  @!P1 LOP3.LUT R25, R25, 0xfffffffc, RZ, 0xc0, !PT ;  /* 0xfffffffc19199812 */ /* 0x000fc400078ec0ff */
[----:B------:R-:W-:Y:S02]  /*1a0c0*/  @!P2 LOP3.LUT R33, R33, 0xfffffffc, RZ, 0xc0, !PT ;  /* 0xfffffffc2121a812 */ /* 0x000fe400078ec0ff */
[----:B------:R-:W-:Y:S01]  /*1a0d0*/  @!P0 LOP3.LUT R23, R23, 0xfffffffc, RZ, 0xc0, !PT ;  /* 0xfffffffc17178812 */ /* 0x000fe200078ec0ff */
[--C-:B---3--:R-:W-:Y:S01]  /*1a0e0*/  @!P1 IMAD.WIDE R34, R25, 0x2, R26.reuse ;  /* 0x0000000219229825 */ /* 0x108fe200078e021a */
[----:B------:R-:W-:Y:S01]  /*1a0f0*/  CS2R R114, SRZ ;  /* 0x0000000000727805 */ /* 0x000fe2000001ff00 */
[----:B------:R-:W-:Y:S01]  /*1a100*/  CS2R R112, SRZ ;  /* 0x0000000000707805 */ /* 0x000fe2000001ff00 */
[----:B------:R-:W-:Y:S01]  /*1a110*/  CS2R R110, SRZ ;  /* 0x00000000006e7805 */ /* 0x000fe2000001ff00 */
[C---:B----4-:R-:W-:Y:S01]  /*1a120*/  @!P2 IMAD.WIDE R36, R33.reuse, 0x2, R26 ;  /* 0x000000022124a825 */ /* 0x050fe200078e021a */
[----:B------:R-:W-:Y:S01]  /*1a130*/  CS2R R92, SRZ ;  /* 0x00000000005c7805 */ /* 0x000fe2000001ff00 */
[----:B------:R-:W-:Y:S01]  /*1a140*/  CS2R R106, SRZ ;  /* 0x00000000006a7805 */ /* 0x000fe2000001ff00 */
[----:B------:R-:W-:Y:S01]  /*1a150*/  CS2R R90, SRZ ;  /* 0x00000000005a7805 */ /* 0x000fe2000001ff00 */
[--C-:B------:R-:W-:Y:S01]  /*1a160*/  @!P2 IMAD.WIDE R32, R33, 0x2, R240.reuse ;  /* 0x000000022120a825 */ /* 0x100fe200078e02f0 */
[----:B------:R2:W5:Y:S03]  /*1a170*/  @!P2 LD.E.64 R114, [R36.64] ;  /* 0x000000042472a980 */ /* 0x000566000c101b00 */
[----:B------:R-:W-:Y:S01]  /*1a180*/  @!P1 IMAD.WIDE R24, R25, 0x2, R240 ;  /* 0x0000000219189825 */ /* 0x000fe200078e02f0 */
[----:B------:R2:W5:Y:S03]  /*1a190*/  @!P2 LD.E.64 R112, [R32.64] ;  /* 0x000000042070a980 */ /* 0x000566000c101b00 */
[C---:B------:R-:W-:Y:S01]  /*1a1a0*/  @!P0 IMAD.WIDE R26, R23.reuse, 0x2, R26 ;  /* 0x00000002171a8825 */ /* 0x040fe200078e021a */
[----:B------:R2:W5:Y:S03]  /*1a1b0*/  @!P1 LD.E.64 R110, [R34.64] ;  /* 0x00000004226e9980 */ /* 0x000566000c101b00 */
[----:B------:R-:W-:Y:S01]  /*1a1c0*/  @!P0 IMAD.WIDE R240, R23, 0x2, R240 ;  /* 0x0000000217f08825 */ /* 0x000fe200078e02f0 */
[----:B------:R2:W5:Y:S04]  /*1a1d0*/  @!P0 LD.E.64 R92, [R26.64] ;  /* 0x000000041a5c8980 */ /* 0x000568000c101b00 */
[----:B------:R2:W5:Y:S04]  /*1a1e0*/  @!P1 LD.E.64 R106, [R24.64] ;  /* 0x00000004186a9980 */ /* 0x000568000c101b00 */
[----:B------:R2:W5:Y:S02]  /*1a1f0*/  @!P0 LD.E.64 R90, [R240.64] ;  /* 0x00000004f05a8980 */ /* 0x000564000c101b00 */
.L_x_2224:
[----:B------:R-:W-:Y:S05]  /*1a200*/  BSYNC B0 ;  /* 0x0000000000007941 */ /* 0x000fea0003800000 */
.L_x_2223:
[----:B--2--5:R-:W-:Y:S02]  /*1a210*/  IMAD.MOV.U32 R25, RZ, RZ, R92 ;  /* 0x000000ffff197224 */ /* 0x024fe400078e005c */
[----:B------:R-:W-:-:S02]  /*1a220*/  IMAD.MOV.U32 R24, RZ, RZ, R93 ;  /* 0x000000ffff187224 */ /* 0x000fc400078e005d */
        /* <DEDUP_REMOVED lines=45> */
[----:B------:R-:W-:Y:S01]  /*1a500*/  PRMT R102, R22, 0x7610, R102 ;  /* 0x0000761016667816 */ /* 0x000fe20000000066 */
[----:B------:R-:W-:Y:S05]  /*1a510*/  BRA.DIV ~URZ, `(.L_x_2225) ;  /* 0x000071227f007947 */ /* 0x000fea000b800000 */
[----:B------:R1:W2:Y:S04]  /*1a520*/  SHFL.IDX PT, R23, R20, 0x1, 0x1c1f ;  /* 0x003c1f0014177f89 */ /* 0x0002a800000e0000 */
[----:B------:R1:W3:Y:S04]  /*1a530*/  SHFL.IDX PT, R22, R13, 0x1, 0x1c1f ;  /* 0x003c1f000d167f89 */ /* 0x0002e800000e0000 */
[----:B---3--:R-:W3:Y:S04]  /*1a540*/  SHFL.IDX PT, R11, R11, 0x1, 0x1c1f ;  /* 0x003c1f000b0b7f89 */ /* 0x008ee800000e0000 */
[----:B------:R1:W4:Y:S02]  /*1a550*/  SHFL.IDX PT, R240, R10, 0x1, 0x1c1f ;  /* 0x003c1f000af07f89 */ /* 0x00032400000e0000 */
.L_x_2271:
        /* <DEDUP_REMOVED lines=18> */
[----:B-1----:R-:W-:Y:S02]  /*1a680*/  IADD3 R10, R12, 0x20, RZ ;  /* 0x000000200c0a7810 */ /* 0x002fe40007ffe0ff */
[-C--:B------:R-:W-:Y:S02]  /*1a690*/  ISETP.GE.AND P1, PT, R14, R29.reuse, PT ;  /* 0x0000001d0e00720c */ /* 0x080fe40003f26270 */
[-C--:B------:R-:W-:Y:S02]  /*1a6a0*/  ISETP.GE.AND P0, PT, R10, R29.reuse, PT ;  /* 0x0000001d0a00720c */ /* 0x080fe40003f06270 */
[----:B------:R-:W-:-:S09]  /*1a6b0*/  ISETP.GE.AND P2, PT, R12, R29, PT ;  /* 0x0000001d0c00720c */ /* 0x000fd20003f46270 */
[----:B------:R-:W-:Y:S02]  /*1a6c0*/  @!P1 SHF.R.S32.HI R13, RZ, 0x1f, R14 ;  /* 0x0000001fff0d9819 */ /* 0x000fe4000001140e */
[----:B------:R-:W-:Y:S02]  /*1a6d0*/  @!P0 SHF.R.S32.HI R11, RZ, 0x1f, R10 ;  /* 0x0000001fff0b8819 */ /* 0x000fe4000001140a */
[----:B------:R-:W-:Y:S01]  /*1a6e0*/  @!P1 LEA.HI R13, R13, R14, RZ, 0x2 ;  /* 0x0000000e0d0d9211 */ /* 0x000fe200078f10ff */
[C---:B--2---:R-:W-:Y:S01]  /*1a6f0*/  @!P2 IMAD.WIDE R20, R12.reuse, 0x2, R22 ;  /* 0x000000020c14a825 */ /* 0x044fe200078e0216 */
[----:B------:R-:W-:Y:S02]  /*1a700*/  @!P0 LEA.HI R11, R11, R10, RZ, 0x2 ;  /* 0x0000000a0b0b8211 */ /* 0x000fe400078f10ff */
[----:B------:R-:W-:Y:S02]  /*1a710*/  @!P1 LOP3.LUT R13, R13, 0xfffffffc, RZ, 0xc0, !PT ;  /* 0xfffffffc0d0d9812 */ /* 0x000fe400078ec0ff */
[----:B------:R-:W-:Y:S01]  /*1a720*/  @!P0 LOP3.LUT R11, R11, 0xfffffffc, RZ, 0xc0, !PT ;  /* 0xfffffffc0b0b8812 */ /* 0x000fe200078ec0ff */
[----:B------:R-:W-:Y:S01]  /*1a730*/  CS2R R98, SRZ ;  /* 0x0000000000627805 */ /* 0x000fe2000001ff00 */
[----:B------:R-:W-:Y:S01]  /*1a740*/  CS2R R88, SRZ ;  /* 0x0000000000587805 */ /* 0x000fe2000001ff00 */
[----:B------:R-:W-:Y:S01]  /*1a750*/  CS2R R86, SRZ ;  /* 0x0000000000567805 */ /* 0x000fe2000001ff00 */
[C---:B----4-:R-:W-:Y:S01]  /*1a760*/  @!P2 IMAD.WIDE R36, R12.reuse, 0x2, R240 ;  /* 0x000000020c24a825 */ /* 0x050fe200078e02f0 */
[----:B------:R-:W-:Y:S01]  /*1a770*/  CS2R R78, SRZ ;  /* 0x00000000004e7805 */ /* 0x000fe2000001ff00 */
[----:B------:R-:W-:Y:S01]  /*1a780*/  CS2R R76, SRZ ;  /* 0x00000000004c7805 */ /* 0x000fe2000001ff00 */
[----:B------:R1:W5:Y:S01]  /*1a790*/  @!P2 LD.E.64 R100, [R20.64] ;  /* 0x000000041464a980 */ /* 0x000362000c101b00 */
[----:B------:R-:W-:Y:S01]  /*1a7a0*/  @!P1 IMAD.WIDE R32, R13, 0x2, R22 ;  /* 0x000000020d209825 */ /* 0x000fe200078e0216 */
[----:B------:R-:W-:-:S02]  /*1a7b0*/  IADD3 R14, R12, 0x40, RZ ;  /* 0x000000400c0e7810 */ /* 0x000fc40007ffe0ff */
[----:B------:R2:W5:Y:S01]  /*1a7c0*/  @!P2 LD.E.64 R98, [R36.64] ;  /* 0x000000042462a980 */ /* 0x000562000c101b00 */
[----:B------:R-:W-:-:S03]  /*1a7d0*/  @!P1 IMAD.WIDE R34, R13, 0x2, R240 ;  /* 0x000000020d229825 */ /* 0x000fc600078e02f0 */
[----:B------:R3:W5:Y:S01]  /*1a7e0*/  @!P1 LD.E.64 R88, [R32.64] ;  /* 0x0000000420589980 */ /* 0x000762000c101b00 */
[----:B------:R-:W-:-:S03]  /*1a7f0*/  @!P0 IMAD.WIDE R26, R11, 0x2, R22 ;  /* 0x000000020b1a8825 */ /* 0x000fc600078e0216 */
[----:B------:R2:W5:Y:S01]  /*1a800*/  @!P1 LD.E.64 R86, [R34.64] ;  /* 0x0000000422569980 */ /* 0x000562000c101b00 */
[----:B------:R-:W-:Y:S01]  /*1a810*/  @!P0 IMAD.WIDE R24, R11, 0x2, R240 ;  /* 0x000000020b188825 */ /* 0x000fe200078e02f0 */
[----:B------:R-:W-:Y:S02]  /*1a820*/  IADD3 R11, R12, 0x50, RZ ;  /* 0x000000500c0b7810 */ /* 0x000fe40007ffe0ff */
        /* <DEDUP_REMOVED lines=19> */
[--C-:B---3--:R-:W-:Y:S01]  /*1a960*/  @!P2 IMAD.WIDE R32, R13, 0x2, R22.reuse ;  /* 0x000000020d20a825 */ /* 0x108fe200078e0216 */
[----:B------:R-:W-:Y:S01]  /*1a970*/  CS2R R14, SRZ ;  /* 0x00000000000e7805 */ /* 0x000fe2000001ff00 */
[----:B------:R-:W-:Y:S01]  /*1a980*/  CS2R R64, SRZ ;  /* 0x0000000000407805 */ /* 0x000fe2000001ff00 */
[----:B------:R-:W-:Y:S01]  /*1a990*/  CS2R R50, SRZ ;  /* 0x0000000000327805 */ /* 0x000fe2000001ff00 */
[C---:B------:R-:W-:Y:S01]  /*1a9a0*/  @!P0 IMAD.WIDE R22, R10.reuse, 0x2, R22 ;  /* 0x000000020a168825 */ /* 0x040fe200078e0216 */
[----:B------:R1:W5:Y:S03]  /*1a9b0*/  @!P2 LD.E.64 R70, [R32.64] ;  /* 0x000000042046a980 */ /* 0x000366000c101b00 */
[--C-:B----4-:R-:W-:Y:S01]  /*1a9c0*/  @!P1 IMAD.WIDE R26, R11, 0x2, R240.reuse ;  /* 0x000000020b1a9825 */ /* 0x110fe200078e02f0 */
[----:B------:R1:W5:Y:S03]  /*1a9d0*/  @!P1 LD.E.64 R66, [R20.64] ;  /* 0x0000000414429980 */ /* 0x000366000c101b00 */
[--C-:B--2---:R-:W-:Y:S01]  /*1a9e0*/  @!P2 IMAD.WIDE R24, R13, 0x2, R240.reuse ;  /* 0x000000020d18a825 */ /* 0x104fe200078e02f0 */
[----:B------:R1:W5:Y:S03]  /*1a9f0*/  @!P0 LD.E.64 R14, [R22.64] ;  /* 0x00000004160e8980 */ /* 0x000366000c101b00 */
[----:B------:R-:W-:Y:S01]  /*1aa00*/  @!P0 IMAD.WIDE R10, R10, 0x2, R240 ;  /* 0x000000020a0a8825 */ /* 0x000fe200078e02f0 */
[----:B------:R1:W5:Y:S04]  /*1aa10*/  @!P2 LD.E.64 R68, [R24.64] ;  /* 0x000000041844a980 */ /* 0x000368000c101b00 */
[----:B------:R1:W5:Y:S04]  /*1aa20*/  @!P1 LD.E.64 R64, [R26.64] ;  /* 0x000000041a409980 */ /* 0x000368000c101b00 */
[----:B------:R1:W5:Y:S02]  /*1aa30*/  @!P0 LD.E.64 R50, [R10.64] ;  /* 0x000000040a328980 */ /* 0x000364000c101b00 */
.L_x_2227:
[----:B------:R-:W-:Y:S05]  /*1aa40*/  BSYNC B0 ;  /* 0x0000000000007941 */ /* 0x000fea0003800000 */
.L_x_2226:
[----:B-1----:R-:W3:Y:S01]  /*1aa50*/  LDL.64 R24, [R31+0x20] ;  /* 0x000020001f187983 */ /* 0x002ee20000100a00 */
[----:B------:R-:W-:-:S04]  /*1aa60*/  DEPBAR.LE SB0, 0x1 ;  /* 0x000080400000791a */ /* 0x000fc80000000000 */
[----:B----4-:R-:W4:Y:S01]  /*1aa70*/  LDL.64 R52, [R31+0x28] ;  /* 0x000028001f347983 */ /* 0x010f220000100a00 */
[----:B------:R-:W-:Y:S03]  /*1aa80*/  WARPSYNC 0xffffffff ;  /* 0xffffffff00007948 */ /* 0x000fe60003800000 */
[----:B------:R-:W-:Y:S01]  /*1aa90*/  BAR.SYNC.DEFER_BLOCKING 0x0 ;  /* 0x0000000000007b1d */ /* 0x000fe20000010000 */
[----:B-----5:R-:W-:Y:S01]  /*1aaa0*/  IMAD.MOV.U32 R10, RZ, RZ, R66 ;  /* 0x000000ffff0a7224 */ /* 0x020fe200078e0042 */
[----:B------:R-:W-:Y:S01]  /*1aab0*/  LEA.HI R108, R9, R108, RZ, 0x5 ;  /* 0x0000006c096c7211 */ /* 0x000fe200078f28ff */
[----:B------:R-:W-:Y:S02]  /*1aac0*/  IMAD.MOV.U32 R9, RZ, RZ, R78 ;  /* 0x000000ffff097224 */ /* 0x000fe400078e004e */
[----:B------:R-:W-:-:S03]  /*1aad0*/  IMAD.MOV.U32 R11, RZ, RZ, R15 ;  /* 0x000000ffff0b7224 */ /* 0x000fc600078e000f */
[----:B------:R-:W-:Y:S01]  /*1aae0*/  PRMT R37, R9, 0x7610, R37 ;  /* 0x0000761009257816 */ /* 0x000fe20000000025 */
[----:B---3--:R1:W3:Y:S04]  /*1aaf0*/  LD.E R63, [R24.64] ;  /* 0x00000004183f7980 */ /* 0x0082e8000c101900 */
[----:B----4-:R-:W4:Y:S01]  /*1ab00*/  LD.E.64 R52, [R52.64] ;  /* 0x0000000434347980 */ /* 0x010f22000c101b00 */
[----:B------:R-:W-:Y:S01]  /*1ab10*/  PRMT R31, R10, 0x7610, R31 ;  /* 0x000076100a1f7816 */ /* 0x000fe2000000001f */
[----:B------:R-:W-:Y:S01]  /*1ab20*/  IMAD.MOV.U32 R10, RZ, RZ, R71 ;  /* 0x000000ffff0a7224 */ /* 0x000fe200078e0047 */
[----:B------:R-:W-:Y:S01]  /*1ab30*/  SHF.R.S32.HI R9, RZ, 0x1f, R30 ;  /* 0x0000001fff097819 */ /* 0x000fe2000001141e */
[----:B------:R-:W-:Y:S01]  /*1ab40*/  IMAD.MOV.U32 R13, RZ, RZ, R14 ;  /* 0x000000ffff0d7224 */ /* 0x000fe200078e000e */
[----:B------:R-:W-:Y:S01]  /*1ab50*/  PRMT R21, R11, 0x7610, R21 ;  /* 0x000076100b157816 */ /* 0x000fe20000000015 */
[----:B------:R-:W-:Y:S01]  /*1ab60*/  IMAD.MOV.U32 R11, RZ, RZ, R70 ;  /* 0x000000ffff0b7224 */ /* 0x000fe200078e0046 */
[----:B------:R-:W-:Y:S01]  /*1ab70*/  PRMT R32, R10, 0x7610, R32 ;  /* 0x000076100a207816 */ /* 0x000fe20000000020 */
[----:B------:R-:W-:Y:S01]  /*1ab80*/  IMAD.MOV.U32 R10, RZ, RZ, R89 ;  /* 0x000000ffff0a7224 */ /* 0x000fe200078e0059 */
[----:B------:R-:W-:Y:S01]  /*1ab90*/  LEA.HI R9, R9, R30, RZ, 0x3 ;  /* 0x0000001e09097211 */ /* 0x000fe200078f18ff */
[----:B------:R-:W-:Y:S01]  /*1aba0*/  IMAD.SHL.U32 R108, R108, 0x10, RZ ;  /* 0x000000106c6c7824 */ /* 0x000fe200078e00ff */
[----:B------:R-:W-:Y:S01]  /*1abb0*/  PRMT R33, R11, 0x7610, R33 ;  /* 0x000076100b217816 */ /* 0x000fe20000000021 */
[----:B------:R-:W-:Y:S01]  /*1abc0*/  IMAD.MOV.U32 R11, RZ, RZ, R88 ;  /* 0x000000ffff0b7224 */ /* 0x000fe200078e0058 */
[----:B------:R-:W-:Y:S01]  /*1abd0*/  LOP3.LUT R9, R9, 0xfffffff8, RZ, 0xc0, !PT ;  /* 0xfffffff809097812 */ /* 0x000fe200078ec0ff */
[----:B------:R-:W-:Y:S01]  /*1abe0*/  BSSY B1, `(.L_x_2228) ;  /* 0x000016f000017945 */ /* 0x000fe20003800000 */
[----:B------:R-:W-:Y:S01]  /*1abf0*/  PRMT R45, R10, 0x7610, R45 ;  /* 0x000076100a2d7816 */ /* 0x000fe2000000002d */
[----:B------:R-:W-:Y:S01]  /*1ac00*/  IMAD.MOV.U32 R10, RZ, RZ, R50 ;  /* 0x000000ffff0a7224 */ /* 0x000fe200078e0032 */
[----:B------:R-:W-:Y:S01]  /*1ac10*/  PRMT R47, R11, 0x7610, R47 ;  /* 0x000076100b2f7816 */ /* 0x000fe2000000002f */
[----:B------:R-:W-:Y:S01]  /*1ac20*/  IMAD.IADD R9, R30, 0x1, -R9 ;  /* 0x000000011e097824 */ /* 0x000fe200078e0a09 */
[----:B------:R-:W-:Y:S01]  /*1ac30*/  PRMT R22, R13, 0x7610, R22 ;  /* 0x000076100d167816 */ /* 0x000fe20000000016 */
[----:B------:R-:W-:Y:S01]  /*1ac40*/  IMAD.MOV.U32 R11, RZ, RZ, R101 ;  /* 0x000000ffff0b7224 */ /* 0x000fe200078e0065 */
[----:B------:R-:W-:Y:S01]  /*1ac50*/  PRMT R20, R10, 0x7610, R20 ;  /* 0x000076100a147816 */ /* 0x000fe20000000014 */
[----:B------:R-:W-:Y:S01]  /*1ac60*/  IMAD.MOV.U32 R10, RZ, RZ, R65 ;  /* 0x000000ffff0a7224 */ /* 0x000fe200078e0041 */
[C---:B------:R-:W-:Y:S01]  /*1ac70*/  LOP3.LUT P1, RZ, R9.reuse, 0x4, RZ, 0xc0, !PT ;  /* 0x0000000409ff7812 */ /* 0x040fe2000782c0ff */
[----:B--2---:R-:W-:Y:S01]  /*1ac80*/  IMAD.SHL.U32 R23, R9, 0x40, RZ ;  /* 0x0000004009177824 */ /* 0x004fe200078e00ff */
[----:B------:R-:W-:Y:S01]  /*1ac90*/  PRMT R49, R11, 0x7610, R49 ;  /* 0x000076100b317816 */ /* 0x000fe20000000031 */
[----:B------:R-:W-:Y:S01]  /*1aca0*/  IMAD.MOV.U32 R13, RZ, RZ, R67 ;  /* 0x000000ffff0d7224 */ /* 0x000fe200078e0043 */
[----:B-1----:R-:W-:Y:S01]  /*1acb0*/  PRMT R25, R10, 0x7610, R25 ;  /* 0x000076100a197816 */ /* 0x002fe20000000019 */
        /* <DEDUP_REMOVED lines=9> */
[----:B------:R-:W-:Y:S01]  /*1ad50*/  PRMT R26, R11, 0x7610, R26 ;  /* 0x000076100b1a7816 */ /* 0x000fe2000000001a */
[----:B------:R-:W-:Y:S01]  /*1ad60*/  IMAD.MOV.U32 R11, RZ, RZ, R69 ;  /* 0x000000ffff0b7224 */ /* 0x000fe200078e0045 */
[----:B------:R-:W-:Y:S01]  /*1ad70*/  PRMT R43, R10, 0x7610, R43 ;  /* 0x000076100a2b7816 */ /* 0x000fe2000000002b */
[----:B------:R-:W-:Y:S01]  /*1ad80*/  IMAD.MOV.U32 R10, RZ, RZ, R86 ;  /* 0x000000ffff0a7224 */ /* 0x000fe200078e0056 */
[----:B------:R-:W-:-:S02]  /*1ad90*/  LOP3.LUT R23, R46, R23, RZ, 0x3c, !PT ;  /* 0x000000172e177212 */ /* 0x000fc400078e3cff */
[----:B------:R-:W-:Y:S01]  /*1ada0*/  PRMT R36, R13, 0x7610, R36 ;  /* 0x000076100d247816 */ /* 0x000fe20000000024 */
[----:B------:R-:W-:Y:S01]  /*1adb0*/  IMAD.MOV.U32 R13, RZ, RZ, R100 ;  /* 0x000000ffff0d7224 */ /* 0x000fe200078e0064 */
[----:B------:R-:W-:Y:S01]  /*1adc0*/  PRMT R35, R24, 0x7610, R35 ;  /* 0x0000761018237816 */ /* 0x000fe20000000023 */
[----:B------:R-:W-:Y:S01]  /*1add0*/  IMAD.MOV.U32 R24, RZ, RZ, 0x20 ;  /* 0x00000020ff187424 */ /* 0x000fe200078e00ff */
[----:B------:R-:W-:Y:S01]  /*1ade0*/  PRMT R34, R11, 0x7610, R34 ;  /* 0x000076100b227816 */ /* 0x000fe20000000022 */
[----:B------:R-:W-:Y:S01]  /*1adf0*/  IMAD.MOV.U32 R11, RZ, RZ, R77 ;  /* 0x000000ffff0b7224 */ /* 0x000fe200078e004d */
[----:B------:R-:W-:Y:S01]  /*1ae00*/  PRMT R48, R10, 0x7610, R48 ;  /* 0x000076100a307816 */ /* 0x000fe20000000030 */
[----:B------:R-:W-:Y:S01]  /*1ae10*/  IMAD.MOV.U32 R10, RZ, RZ, R87 ;  /* 0x000000ffff0a7224 */ /* 0x000fe200078e0057 */
[----:B------:R-:W-:Y:S02]  /*1ae20*/  LOP3.LUT R23, R23, 0xfffffe00, R108, 0xf8, !PT ;  /* 0xfffffe0017177812 */ /* 0x000fe400078ef86c */
[----:B------:R-:W-:Y:S01]  /*1ae30*/  PRMT R54, R13, 0x7610, R54 ;  /* 0x000076100d367816 */ /* 0x000fe20000000036 */
[----:B------:R-:W-:Y:S01]  /*1ae40*/  IMAD.MOV.U32 R13, RZ, RZ, R51 ;  /* 0x000000ffff0d7224 */ /* 0x000fe200078e0033 */
[----:B------:R-:W-:-:S02]  /*1ae50*/  PRMT R42, R11, 0x7610, R42 ;  /* 0x000076100b2a7816 */ /* 0x000fc4000000002a */
[----:B------:R-:W-:Y:S02]  /*1ae60*/  PRMT R46, R10, 0x7610, R46 ;  /* 0x000076100a2e7816 */ /* 0x000fe4000000002e */
[----:B------:R-:W-:Y:S02]  /*1ae70*/  PRMT R56, R9, 0x7610, R56 ;  /* 0x0000761009387816 */ /* 0x000fe40000000038 */
[----:B------:R-:W-:Y:S01]  /*1ae80*/  SEL R24, R24, 0xffffffe0, !P1 ;  /* 0xffffffe018187807 */ /* 0x000fe20004800000 */
[----:B---3--:R-:W-:Y:S02]  /*1ae90*/  IMAD R63, R63, -0x80, R8 ;  /* 0xffffff803f3f7824 */ /* 0x008fe400078e0208 */
[----:B------:R-:W-:-:S03]  /*1aea0*/  IMAD.MOV.U32 R8, RZ, RZ, R99 ;  /* 0x000000ffff087224 */ /* 0x000fc600078e0063 */
[----:B------:R-:W-:Y:S01]  /*1aeb0*/  IMNMX R63, R63, 0x80, PT ;  /* 0x000000803f3f7817 */ /* 0x000fe20003800200 */
[----:B----4-:R-:W-:Y:S01]  /*1aec0*/  IMAD.WIDE.U32 R58, R23, 0x2, R52 ;  /* 0x00000002173a7825 */ /* 0x010fe200078e0034 */
[----:B------:R-:W-:Y:S02]  /*1aed0*/  PRMT R55, R8, 0x7610, R55 ;  /* 0x0000761008377816 */ /* 0x000fe40000000037 */
[----:B------:R-:W-:-:S13]  /*1aee0*/  ISETP.GE.AND P0, PT, R30, R63, PT ;  /* 0x0000003f1e00720c */ /* 0x000fda0003f06270 */
[----:B------:R-:W-:Y:S05]  /*1aef0*/  @P0 BRA `(.L_x_2229) ;  /* 0x000013d000000947 */ /* 0x000fea0003800000 */
[----:B------:R-:W-:Y:S01]  /*1af00*/  ISETP.GE.AND P0, PT, R12, R29, PT ;  /* 0x0000001d0c00720c */ /* 0x000fe20003f06270 */
[----:B------:R-:W-:-:S12]  /*1af10*/  BSSY B0, `(.L_x_2230) ;  /* 0x0000030000007945 */ /* 0x000fd80003800000 */
[----:B------:R-:W-:Y:S05]  /*1af20*/  @P0 BRA `(.L_x_2231) ;  /* 0x000002e000000947 */ /* 0x000fea0003800000 */
[----:B------:R-:W2:Y:S01]  /*1af30*/  LD.E.128 R8, [R58.64] ;  /* 0x000000043a087980 */ /* 0x000ea2000c101d00 */
[----:B------:R-:W-:Y:S02]  /*1af40*/  SHF.R.U64 R120, R120, 0x10, R121 ;  /* 0x0000001078787819 */ /* 0x000fe40000001279 */
[----:B------:R-:W-:Y:S02]  /*1af50*/  SHF.R.U32.HI R109, RZ, 0x10, R123 ;  /* 0x00000010ff6d7819 */ /* 0x000fe4000001167b */
[----:B------:R-:W-:Y:S02]  /*1af60*/  SHF.R.U32.HI R121, RZ, 0x10, R121 ;  /* 0x00000010ff797819 */ /* 0x000fe40000011679 */
[----:B------:R-:W-:Y:S02]  /*1af70*/  SHF.R.U64 R108, R122, 0x10, R123 ;  /* 0x000000107a6c7819 */ /* 0x000fe4000000127b */
[----:B------:R-:W-:Y:S02]  /*1af80*/  PRMT R102, R102, 0x5410, R109 ;  /* 0x0000541066667816 */ /* 0x000fe4000000006d */
[----:B------:R-:W-:-:S02]  /*1af90*/  PRMT R104, R104, 0x5410, R121 ;  /* 0x0000541068687816 */ /* 0x000fc40000000079 */
[----:B------:R-:W-:Y:S02]  /*1afa0*/  PRMT R103, R103, 0x5410, R108 ;  /* 0x0000541067677816 */ /* 0x000fe4000000006c */
[----:B------:R-:W-:Y:S02]  /*1afb0*/  PRMT R105, R105, 0x5410, R120 ;  /* 0x0000541069697816 */ /* 0x000fe40000000078 */
[----:B------:R-:W-:Y:S02]  /*1afc0*/  LOP3.LUT R125, R102, 0xffff0000, RZ, 0xc0, !PT ;  /* 0xffff0000667d7812 */ /* 0x000fe400078ec0ff */
[----:B------:R-:W-:Y:S01]  /*1afd0*/  LOP3.LUT R127, R104, 0xffff0000, RZ, 0xc0, !PT ;  /* 0xffff0000687f7812 */ /* 0x000fe200078ec0ff */
[C---:B--2---:R-:W-:Y:S01]  /*1afe0*/  IMAD.U32 R109, R10.reuse, 0x10000, RZ ;  /* 0x000100000a6d7824 */ /* 0x044fe200078e00ff */
        /* <DEDUP_REMOVED lines=33> */
[----:B------:R1:W-:Y:S02]  /*1b200*/  ST.E.128 [R58.64], R8 ;  /* 0x000000083a007985 */ /* 0x0003e4000c101d04 */
.L_x_2231:
[----:B------:R-:W-:Y:S05]  /*1b210*/  BSYNC B0 ;  /* 0x0000000000007941 */ /* 0x000fea0003800000 */
.L_x_2230:
[----:B-1----:R-:W-:Y:S01]  /*1b220*/  IADD3 R8, R12, 0x10, RZ ;  /* 0x000000100c087810 */ /* 0x002fe20007ffe0ff */
[----:B------:R-:W-:Y:S03]  /*1b230*/  BSSY B0, `(.L_x_2232) ;  /* 0x0000035000007945 */ /* 0x000fe60003800000 */
[----:B------:R-:W-:-:S13]  /*1b240*/  ISETP.GE.AND P0, PT, R8, R29, PT ;  /* 0x0000001d0800720c */ /* 0x000fda0003f06270 */
[----:B------:R-:W-:Y:S05]  /*1b250*/  @P0 BRA `(.L_x_2233) ;  /* 0x0000032000000947 */ /* 0x000fea0003800000 */
[----:B------:R-:W-:-:S04]  /*1b260*/  IADD3 R11, P0, R24, R23, RZ ;  /* 0x00000017180b7210 */ /* 0x000fc80007f1e0ff */
[----:B------:R-:W-:Y:S02]  /*1b270*/  LEA.HI.X.SX32 R9, R24, RZ, 0x1, P0 ;  /* 0x000000ff18097211 */ /* 0x000fe400000f0eff */
[----:B------:R-:W-:-:S04]  /*1b280*/  LEA R122, P0, R11, R52, 0x1 ;  /* 0x000000340b7a7211 */ /* 0x000fc800078008ff */
[----:B------:R-:W-:-:S05]  /*1b290*/  LEA.HI.X R123, R11, R53, R9, 0x1, P0 ;  /* 0x000000350b7b7211 */ /* 0x000fca00000f0c09 */
[----:B------:R-:W2:Y:S01]  /*1b2a0*/  LD.E.128 R8, [R122.64] ;  /* 0x000000047a087980 */ /* 0x000ea2000c101d00 */
[--C-:B------:R-:W-:Y:S02]  /*1b2b0*/  SHF.R.U64 R104, R128, 0x10, R129.reuse ;  /* 0x0000001080687819 */ /* 0x100fe40000001281 */
[----:B------:R-:W-:Y:S02]  /*1b2c0*/  SHF.R.U32.HI R129, RZ, 0x10, R129 ;  /* 0x00000010ff817819 */ /* 0x000fe40000011681 */
[----:B------:R-:W-:Y:S02]  /*1b2d0*/  SHF.R.U32.HI R109, RZ, 0x10, R131 ;  /* 0x00000010ff6d7819 */ /* 0x000fe40000011683 */
[----:B------:R-:W-:Y:S02]  /*1b2e0*/  PRMT R129, R94, 0x5410, R129 ;  /* 0x000054105e817816 */ /* 0x000fe40000000081 */
[----:B------:R-:W-:Y:S02]  /*1b2f0*/  SHF.R.U64 R102, R130, 0x10, R131 ;  /* 0x0000001082667819 */ /* 0x000fe40000001283 */
[----:B------:R-:W-:Y:S01]  /*1b300*/  PRMT R109, R96, 0x5410, R109 ;  /* 0x00005410606d7816 */ /* 0x000fe2000000006d */
[----:B------:R-:W-:Y:S01]  /*1b310*/  IMAD.U32 R105, R129, 0x10000, RZ ;  /* 0x0001000081697824 */ /* 0x000fe200078e00ff */
[----:B------:R-:W-:-:S02]  /*1b320*/  PRMT R97, R97, 0x5410, R102 ;  /* 0x0000541061617816 */ /* 0x000fc40000000066 */
[----:B------:R-:W-:Y:S01]  /*1b330*/  LOP3.LUT R103, R129, 0xffff0000, RZ, 0xc0, !PT ;  /* 0xffff000081677812 */ /* 0x000fe200078ec0ff */
[----:B------:R-:W-:Y:S01]  /*1b340*/  IMAD.U32 R121, R109, 0x10000, RZ ;  /* 0x000100006d797824 */ /* 0x000fe200078e00ff */
[----:B------:R-:W-:Y:S02]  /*1b350*/  PRMT R95, R95, 0x5410, R104 ;  /* 0x000054105f5f7816 */ /* 0x000fe40000000068 */
        /* <DEDUP_REMOVED lines=10> */
[----:B------:R-:W-:Y:S02]  /*1b400*/  FMUL.FTZ R94, R94, R121 ;  /* 0x000000795e5e7220 */ /* 0x000fe40000410000 */
[----:B------:R-:W-:Y:S02]  /*1b410*/  FMUL.FTZ R9, R102, R103 ;  /* 0x0000006766097220 */ /* 0x000fe40000410000 */
[----:B------:R-:W-:Y:S02]  /*1b420*/  FFMA.FTZ R94, R96, R105, R94 ;  /* 0x00000069605e7223 */ /* 0x000fe4000001005e */
[-C--:B------:R-:W-:Y:S02]  /*1b430*/  FMUL.FTZ R102, R102, R109.reuse ;  /* 0x0000006d66667220 */ /* 0x080fe40000410000 */
[----:B------:R-:W-:-:S02]  /*1b440*/  FFMA.FTZ R9, R10, R109, -R9 ;  /* 0x0000006d0a097223 */ /* 0x000fc40000010809 */
[C---:B------:R-:W-:Y:S01]  /*1b450*/  IMAD.U32 R105, R95.reuse, 0x10000, RZ ;  /* 0x000100005f697824 */ /* 0x040fe200078e00ff */
[----:B------:R-:W-:Y:S01]  /*1b460*/  LOP3.LUT R95, R95, 0xffff0000, RZ, 0xc0, !PT ;  /* 0xffff00005f5f7812 */ /* 0x000fe200078ec0ff */
[C---:B------:R-:W-:Y:S01]  /*1b470*/  IMAD.U32 R109, R97.reuse, 0x10000, RZ ;  /* 0x00010000616d7824 */ /* 0x040fe200078e00ff */
[----:B------:R-:W-:Y:S01]  /*1b480*/  LOP3.LUT R97, R97, 0xffff0000, RZ, 0xc0, !PT ;  /* 0xffff000061617812 */ /* 0x000fe200078ec0ff */
[----:B------:R-:W-:Y:S02]  /*1b490*/  FFMA.FTZ R11, R96, R121, -R11 ;  /* 0x00000079600b7223 */ /* 0x000fe4000001080b */
[----:B------:R-:W-:Y:S02]  /*1b4a0*/  FFMA.FTZ R102, R10, R103, R102 ;  /* 0x000000670a667223 */ /* 0x000fe40000010066 */
[----:B------:R-:W-:Y:S02]  /*1b4b0*/  FMUL.FTZ R10, R104, R105 ;  /* 0x00000069680a7220 */ /* 0x000fe40000410000 */
[----:B------:R-:W-:-:S02]  /*1b4c0*/  FMUL.FTZ R96, R120, R95 ;  /* 0x0000005f78607220 */ /* 0x000fc40000410000 */
[----:B------:R-:W-:Y:S02]  /*1b4d0*/  FMUL.FTZ R104, R104, R109 ;  /* 0x0000006d68687220 */ /* 0x000fe40000410000 */
[----:B------:R-:W-:Y:S02]  /*1b4e0*/  FMUL.FTZ R120, R120, R97 ;  /* 0x0000006178787220 */ /* 0x000fe40000410000 */
[----:B------:R-:W-:Y:S01]  /*1b4f0*/  FFMA.FTZ R109, R108, R109, -R10 ;  /* 0x0000006d6c6d7223 */ /* 0x000fe2000001080a */
        /* <DEDUP_REMOVED lines=8> */
.L_x_2233:
[----:B------:R-:W-:Y:S05]  /*1b580*/  BSYNC B0 ;  /* 0x0000000000007941 */ /* 0x000fea0003800000 */
.L_x_2232:
[----:B-1----:R-:W-:Y:S01]  /*1b590*/  IADD3 R8, R12, 0x20, RZ ;  /* 0x000000200c087810 */ /* 0x002fe20007ffe0ff */
[----:B------:R-:W-:Y:S03]  /*1b5a0*/  BSSY B0, `(.L_x_2234) ;  /* 0x0000031000007945 */ /* 0x000fe60003800000 */
[----:B------:R-:W-:-:S13]  /*1b5b0*/  ISETP.GE.AND P0, PT, R8, R29, PT ;  /* 0x0000001d0800720c */ /* 0x000fda0003f06270 */
[----:B------:R-:W-:Y:S05]  /*1b5c0*/  @P0 BRA `(.L_x_2235) ;  /* 0x000002e000000947 */ /* 0x000fea0003800000 */
[----:B------:R-:W2:Y:S01]  /*1b5d0*/  LD.E.128 R8, [R58.64+0x4000] ;  /* 0x004000043a087980 */ /* 0x000ea2000c101d00 */
[----:B------:R-:W-:Y:S02]  /*1b5e0*/  SHF.R.U64 R96, R116, 0x10, R117 ;  /* 0x0000001074607819 */ /* 0x000fe40000001275 */
[----:B------:R-:W-:Y:S02]  /*1b5f0*/  SHF.R.U64 R94, R118, 0x10, R119 ;  /* 0x00000010765e7819 */ /* 0x000fe40000001277 */
[----:B------:R-:W-:Y:S02]  /*1b600*/  SHF.R.U32.HI R116, RZ, 0x10, R117 ;  /* 0x00000010ff747819 */ /* 0x000fe40000011675 */
[----:B------:R-:W-:Y:S02]  /*1b610*/  SHF.R.U32.HI R119, RZ, 0x10, R119 ;  /* 0x00000010ff777819 */ /* 0x000fe40000011677 */
[----:B------:R-:W-:Y:S02]  /*1b620*/  PRMT R81, R81, 0x5410, R116 ;  /* 0x0000541051517816 */ /* 0x000fe40000000074 */
[----:B------:R-:W-:-:S02]  /*1b630*/  PRMT R84, R84, 0x5410, R119 ;  /* 0x0000541054547816 */ /* 0x000fc40000000077 */
[----:B------:R-:W-:Y:S02]  /*1b640*/  PRMT R85, R85, 0x5410, R94 ;  /* 0x0000541055557816 */ /* 0x000fe4000000005e */
[----:B------:R-:W-:Y:S02]  /*1b650*/  PRMT R83, R83, 0x5410, R96 ;  /* 0x0000541053537816 */ /* 0x000fe40000000060 */
[----:B------:R-:W-:Y:S01]  /*1b660*/  LOP3.LUT R105, R84, 0xffff0000, RZ, 0xc0, !PT ;  /* 0xffff000054697812 */ /* 0x000fe200078ec0ff */
[C---:B--2---:R-:W-:Y:S01]  /*1b670*/  IMAD.U32 R95, R10.reuse, 0x10000, RZ ;  /* 0x000100000a5f7824 */ /* 0x044fe200078e00ff */
[----:B------:R-:W-:Y:S01]  /*1b680*/  LOP3.LUT R94, R10, 0xffff0000, RZ, 0xc0, !PT ;  /* 0xffff00000a5e7812 */ /* 0x000fe200078ec0ff */
[----:B------:R-:W-:Y:S01]  /*1b690*/  IMAD.U32 R10, R11, 0x10000, RZ ;  /* 0x000100000b0a7824 */ /* 0x000fe200078e00ff */
[C---:B------:R-:W-:Y:S02]  /*1b6a0*/  SHF.L.U32 R103, R8.reuse, 0x10, RZ ;  /* 0x0000001008677819 */ /* 0x040fe400000006ff */
[----:B------:R-:W-:Y:S01]  /*1b6b0*/  LOP3.LUT R102, R8, 0xffff0000, RZ, 0xc0, !PT ;  /* 0xffff000008667812 */ /* 0x000fe200078ec0ff */
[----:B------:R-:W-:Y:S01]  /*1b6c0*/  IMAD.U32 R8, R81, 0x10000, RZ ;  /* 0x0001000051087824 */ /* 0x000fe200078e00ff */
[----:B------:R-:W-:Y:S01]  /*1b6d0*/  LOP3.LUT R96, R11, 0xffff0000, RZ, 0xc0, !PT ;  /* 0xffff00000b607812 */ /* 0x000fe200078ec0ff */
[----:B------:R-:W-:Y:S01]  /*1b6e0*/  IMAD.U32 R11, R84, 0x10000, RZ ;  /* 0x00010000540b7824 */ /* 0x000fe200078e00ff */
[----:B------:R-:W-:Y:S01]  /*1b6f0*/  LOP3.LUT R81, R81, 0xffff0000, RZ, 0xc0, !PT ;  /* 0xffff000051517812 */ /* 0x000fe200078ec0ff */
[CC--:B------:R-:W-:Y:S01]  /*1b700*/  FMUL.FTZ R84, R94.reuse, R8.reuse ;  /* 0x000000085e547220 */ /* 0x0c0fe20000410000 */
[C---:B------:R-:W-:Y:S01]  /*1b710*/  SHF.L.U32 R97, R9.reuse, 0x10, RZ ;  /* 0x0000001009617819 */ /* 0x040fe200000006ff */
[-C--:B------:R-:W-:Y:S01]  /*1b720*/  FMUL.FTZ R94, R94, R11.reuse ;  /* 0x0000000b5e5e7220 */ /* 0x080fe20000410000 */
[----:B------:R-:W-:Y:S01]  /*1b730*/  LOP3.LUT R104, R9, 0xffff0000, RZ, 0xc0, !PT ;  /* 0xffff000009687812 */ /* 0x000fe200078ec0ff */
        /* <DEDUP_REMOVED lines=22> */
[----:B------:R1:W-:Y:S02]  /*1b8a0*/  ST.E.128 [R58.64+0x4000], R8 ;  /* 0x004000083a007985 */ /* 0x0003e4000c101d04 */
.L_x_2235:
[----:B------:R-:W-:Y:S05]  /*1b8b0*/  BSYNC B0 ;  /* 0x0000000000007941 */ /* 0x000fea0003800000 */
.L_x_2234:
[----:B-1----:R-:W-:Y:S01]  /*1b8c0*/  IADD3 R8, R12, 0x30, RZ ;  /* 0x000000300c087810 */ /* 0x002fe20007ffe0ff */
[----:B------:R-:W-:Y:S03]  /*1b8d0*/  BSSY B0, `(.L_x_2236) ;  /* 0x0000036000007945 */ /* 0x000fe60003800000 */
[----:B------:R-:W-:-:S13]  /*1b8e0*/  ISETP.GE.AND P0, PT, R8, R29, PT ;  /* 0x0000001d0800720c */ /* 0x000fda0003f06270 */
[----:B------:R-:W-:Y:S05]  /*1b8f0*/  @P0 BRA `(.L_x_2237) ;  /* 0x0000033000000947 */ /* 0x000fea0003800000 */
[----:B------:R-:W-:-:S04]  /*1b900*/  IADD3 R8, R24, 0x2000, RZ ;  /* 0x0000200018087810 */ /* 0x000fc80007ffe0ff */
        /* <DEDUP_REMOVED lines=50> */
.L_x_2237:
[----:B------:R-:W-:Y:S05]  /*1bc30*/  BSYNC B0 ;  /* 0x0000000000007941 */ /* 0x000fea0003800000 */
.L_x_2236:
        /* <DEDUP_REMOVED lines=23> */
[----:B------:R-:W-:Y:S01]  /*1bdb0*/  LOP3.LUT R61, R61, 0xffff0000, RZ, 0xc0, !PT ;  /* 0xffff00003d3d7812 */ /* 0x000fe200078ec0ff */
[-C--:B------:R-:W-:Y:S01]  /*1bdc0*/  FMUL.FTZ R72, R72, R11.reuse ;  /* 0x0000000b48487220 */ /* 0x080fe20000410000 */
[----:B------:R-:W-:Y:S01]  /*1bdd0*/  SHF.L.U32 R75, R9, 0x10, RZ ;  /* 0x00000010094b7819 */ /* 0x000fe200000006ff */
[----:B------:R-:W-:Y:S01]  /*1bde0*/  FFMA.FTZ R84, R73, R11, -R84 ;  /* 0x0000000b49547223 */ /* 0x000fe20000010854 */
[----:B------:R-:W-:Y:S01]  /*1bdf0*/  LOP3.LUT R85, R9, 0xffff0000, RZ, 0xc0, !PT ;  /* 0xffff000009557812 */ /* 0x000fe200078ec0ff */
[----:B------:R-:W-:Y:S01]  /*1be00*/  FFMA.FTZ R73, R73, R8, R72 ;  /* 0x0000000849497223 */ /* 0x000fe20000010048 */
[----:B------:R-:W-:Y:S01]  /*1be10*/  SHF.L.U32 R72, R62, 0x10, RZ ;  /* 0x000000103e487819 */ /* 0x000fe200000006ff */
[----:B------:R-:W-:Y:S01]  /*1be20*/  FMUL.FTZ R9, R74, R57 ;  /* 0x000000394a097220 */ /* 0x000fe20000410000 */
[----:B------:R-:W-:Y:S01]  /*1be30*/  LOP3.LUT R62, R62, 0xffff0000, RZ, 0xc0, !PT ;  /* 0xffff00003e3e7812 */ /* 0x000fe200078ec0ff */
[C---:B------:R-:W-:Y:S01]  /*1be40*/  IMAD.U32 R8, R60.reuse, 0x10000, RZ ;  /* 0x000100003c087824 */ /* 0x040fe200078e00ff */
[----:B------:R-:W-:Y:S01]  /*1be50*/  LOP3.LUT R60, R60, 0xffff0000, RZ, 0xc0, !PT ;  /* 0xffff00003c3c7812 */ /* 0x000fe200078ec0ff */
[----:B------:R-:W-:-:S02]  /*1be60*/  FMUL.FTZ R74, R74, R61 ;  /* 0x0000003d4a4a7220 */ /* 0x000fc40000410000 */
[C---:B------:R-:W-:Y:S02]  /*1be70*/  FFMA.FTZ R9, R10.reuse, R61, -R9 ;  /* 0x0000003d0a097223 */ /* 0x040fe40000010809 */
[----:B------:R-:W-:Y:S02]  /*1be80*/  FFMA.FTZ R74, R10, R57, R74 ;  /* 0x000000390a4a7223 */ /* 0x000fe4000001004a */
[----:B------:R-:W-:Y:S02]  /*1be90*/  FMUL.FTZ R10, R81, R8 ;  /* 0x00000008510a7220 */ /* 0x000fe40000410000 */
[----:B------:R-:W-:Y:S02]  /*1bea0*/  FMUL.FTZ R11, R85, R60 ;  /* 0x0000003c550b7220 */ /* 0x000fe40000410000 */
[----:B------:R-:W-:Y:S02]  /*1beb0*/  FMUL.FTZ R81, R81, R72 ;  /* 0x0000004851517220 */ /* 0x000fe40000410000 */
[----:B------:R-:W-:-:S02]  /*1bec0*/  FMUL.FTZ R85, R85, R62 ;  /* 0x0000003e55557220 */ /* 0x000fc40000410000 */
[----:B------:R-:W-:Y:S01]  /*1bed0*/  FFMA.FTZ R72, R83, R72, -R10 ;  /* 0x0000004853487223 */ /* 0x000fe2000001080a */
[----:B------:R-:W-:Y:S01]  /*1bee0*/  F2FP.BF16.PACK_AB R10, R73, R84 ;  /* 0x00000054490a723e */ /* 0x000fe200000010ff */
[----:B------:R-:W-:Y:S02]  /*1bef0*/  FFMA.FTZ R81, R83, R8, R81 ;  /* 0x0000000853517223 */ /* 0x000fe40000010051 */
[C---:B------:R-:W-:Y:S01]  /*1bf00*/  FFMA.FTZ R62, R75.reuse, R62, -R11 ;  /* 0x0000003e4b3e7223 */ /* 0x040fe2000001080b */
[----:B------:R-:W-:Y:S01]  /*1bf10*/  F2FP.BF16.PACK_AB R11, R74, R9 ;  /* 0x000000094a0b723e */ /* 0x000fe200000010ff */
[----:B------:R-:W-:Y:S01]  /*1bf20*/  FFMA.FTZ R85, R75, R60, R85 ;  /* 0x0000003c4b557223 */ /* 0x000fe20000010055 */
[----:B------:R-:W-:-:S04]  /*1bf30*/  F2FP.BF16.PACK_AB R8, R81, R72 ;  /* 0x000000485108723e */ /* 0x000fc800000010ff */
[----:B------:R-:W-:-:S05]  /*1bf40*/  F2FP.BF16.PACK_AB R9, R85, R62 ;  /* 0x0000003e5509723e */ /* 0x000fca00000010ff */
[----:B------:R1:W-:Y:S02]  /*1bf50*/  ST.E.128 [R58.64+0x8000], R8 ;  /* 0x008000083a007985 */ /* 0x0003e4000c101d04 */
.L_x_2239:
[----:B------:R-:W-:Y:S05]  /*1bf60*/  BSYNC B0 ;  /* 0x0000000000007941 */ /* 0x000fea0003800000 */
.L_x_2238:
[----:B-1----:R-:W-:-:S04]  /*1bf70*/  IADD3 R8, R12, 0x50, RZ ;  /* 0x000000500c087810 */ /* 0x002fc80007ffe0ff */
        /* <DEDUP_REMOVED lines=53> */
.L_x_2229:
[----:B------:R-:W-:Y:S05]  /*1c2d0*/  BSYNC B1 ;  /* 0x0000000000017941 */ /* 0x000fea0003800000 */
.L_x_2228:
[----:B------:R-:W-:Y:S01]  /*1c2e0*/  IADD3 R30, R30, 0x40, RZ ;  /* 0x000000401e1e7810 */ /* 0x000fe20007ffe0ff */
[----:B-1----:R-:W-:Y:S02]  /*1c2f0*/  IMAD.MOV.U32 R8, RZ, RZ, R28 ;  /* 0x000000ffff087224 */ /* 0x002fe400078e001c */
[----:B------:R-:W-:Y:S01]  /*1c300*/  IMAD.MOV.U32 R9, RZ, RZ, 0x0 ;  /* 0x00000000ff097424 */ /* 0x000fe200078e00ff */
[----:B------:R-:W-:-:S13]  /*1c310*/  ISETP.GE.AND P0, PT, R30, R63, PT ;  /* 0x0000003f1e00720c */ /* 0x000fda0003f06270 */
[----:B------:R-:W-:Y:S05]  /*1c320*/  @P0 RET.REL.NODEC R8 `(_ZN7cutlass13device_kernelIN5flash19enable_sm80_to_sm89INS1_16FlashAttnFwdSm80INS1_25CollectiveMainloopFwdSm80ILi8ELi1ELb0EN4cute5tupleIJNS5_1CILi128EEENS7_ILi64EEENS7_ILi192EEEEEELi192ENS_10bfloat16_tEfNS_4arch4Sm80ELb0ELb1ELb0ELb1ELb1ELb1ELb1ELb0EEENS1_21CollectiveEpilogueFwdINS6_IJS8_SA_S9_EEENS6_IJNS7_ILi1EEESI_SI_EEESC_SE_Li256ELb1ELb1ELb0ELb0EEENS1_19SingleTileSchedulerILb1ELb0ELb1ELi128EEEEEEEEEvNT_6ParamsE) ;  /* 0xfffe3cd008000950 */ /* 0x000fea0003c3ffff */
[----:B------:R-:W-:Y:S01]  /*1c330*/  ISETP.GE.AND P0, PT, R12, R29, PT ;  /* 0x0000001d0c00720c */ /* 0x000fe20003f06270 */
[----:B------:R-:W-:-:S12]  /*1c340*/  BSSY B0, `(.L_x_2240) ;  /* 0x0000030000007945 */ /* 0x000fd80003800000 */
        /* <DEDUP_REMOVED lines=11> */
[----:B------:R-:W-:Y:S02]  /*1c400*/  PRMT R56, R56, 0x5410, R41 ;  /* 0x0000541038387816 */ /* 0x000fe40000000029 */
[----:B------:R-:W-:Y:S01]  /*1c410*/  SHF.L.U32 R62, R54, 0x10, RZ ;  /* 0x00000010363e7819 */ /* 0x000fe200000006ff */
[C---:B--2---:R-:W-:Y:S01]  /*1c420*/  IMAD.U32 R38, R10.reuse, 0x10000, RZ ;  /* 0x000100000a267824 */ /* 0x044fe200078e00ff */
        /* <DEDUP_REMOVED lines=10> */
[----:B------:R-:W-:Y:S01]  /*1c4d0*/  FFMA.FTZ R49, R38, R39, -R49 ;  /* 0x0000002726317223 */ /* 0x000fe20000010831 */
[----:B------:R-:W-:Y:S01]  /*1c4e0*/  LOP3.LUT R60, R9, 0xffff0000, RZ, 0xc0, !PT ;  /* 0xffff0000093c7812 */ /* 0x000fe200078ec0ff */
[----:B------:R-:W-:Y:S01]  /*1c4f0*/  FMUL.FTZ R9, R40, R55 ;  /* 0x0000003728097220 */ /* 0x000fe20000410000 */
[----:B------:R-:W-:Y:S01]  /*1c500*/  LOP3.LUT R39, R54, 0xffff0000, RZ, 0xc0, !PT ;  /* 0xffff000036277812 */ /* 0x000fe200078ec0ff */
[----:B------:R-:W-:Y:S01]  /*1c510*/  FFMA.FTZ R30, R38, R11, R30 ;  /* 0x0000000b261e7223 */ /* 0x000fe2000001001e */
[----:B------:R-:W-:Y:S01]  /*1c520*/  LOP3.LUT R11, R56, 0xffff0000, RZ, 0xc0, !PT ;  /* 0xffff0000380b7812 */ /* 0x000fe200078ec0ff */
[----:B------:R-:W-:-:S02]  /*1c530*/  FMUL.FTZ R40, R40, R61 ;  /* 0x0000003d28287220 */ /* 0x000fc40000410000 */
[----:B------:R-:W-:Y:S02]  /*1c540*/  IMAD.U32 R38, R56, 0x10000, RZ ;  /* 0x0001000038267824 */ /* 0x000fe400078e00ff */
[C---:B------:R-:W-:Y:S02]  /*1c550*/  FFMA.FTZ R9, R10.reuse, R61, -R9 ;  /* 0x0000003d0a097223 */ /* 0x040fe40000010809 */
[----:B------:R-:W-:Y:S02]  /*1c560*/  FFMA.FTZ R40, R10, R55, R40 ;  /* 0x000000370a287223 */ /* 0x000fe40000010028 */
[C---:B------:R-:W-:Y:S02]  /*1c570*/  FMUL.FTZ R10, R41.reuse, R38 ;  /* 0x00000026290a7220 */ /* 0x040fe40000410000 */
[----:B------:R-:W-:Y:S02]  /*1c580*/  FMUL.FTZ R54, R41, R62 ;  /* 0x0000003e29367220 */ /* 0x000fe40000410000 */
[----:B------:R-:W-:-:S02]  /*1c590*/  FMUL.FTZ R41, R60, R11 ;  /* 0x0000000b3c297220 */ /* 0x000fc40000410000 */
[----:B------:R-:W-:Y:S02]  /*1c5a0*/  FMUL.FTZ R60, R60, R39 ;  /* 0x000000273c3c7220 */ /* 0x000fe40000410000 */
[C---:B------:R-:W-:Y:S01]  /*1c5b0*/  FFMA.FTZ R62, R57.reuse, R62, -R10 ;  /* 0x0000003e393e7223 */ /* 0x040fe2000001080a */
[----:B------:R-:W-:Y:S01]  /*1c5c0*/  F2FP.BF16.PACK_AB R10, R30, R49 ;  /* 0x000000311e0a723e */ /* 0x000fe200000010ff */
[----:B------:R-:W-:Y:S02]  /*1c5d0*/  FFMA.FTZ R57, R57, R38, R54 ;  /* 0x0000002639397223 */ /* 0x000fe40000010036 */
[C---:B------:R-:W-:Y:S02]  /*1c5e0*/  FFMA.FTZ R41, R8.reuse, R39, -R41 ;  /* 0x0000002708297223 */ /* 0x040fe40000010829 */
[----:B------:R-:W-:Y:S01]  /*1c5f0*/  FFMA.FTZ R60, R8, R11, R60 ;  /* 0x0000000b083c7223 */ /* 0x000fe2000001003c */
[----:B------:R-:W-:Y:S02]  /*1c600*/  F2FP.BF16.PACK_AB R11, R40, R9 ;  /* 0x00000009280b723e */ /* 0x000fe400000010ff */
[----:B------:R-:W-:-:S02]  /*1c610*/  F2FP.BF16.PACK_AB R8, R57, R62 ;  /* 0x0000003e3908723e */ /* 0x000fc400000010ff */
[----:B------:R-:W-:-:S05]  /*1c620*/  F2FP.BF16.PACK_AB R9, R60, R41 ;  /* 0x000000293c09723e */ /* 0x000fca00000010ff */
[----:B------:R1:W-:Y:S02]  /*1c630*/  ST.E.128 [R58.64+0x2000], R8 ;  /* 0x002000083a007985 */ /* 0x0003e4000c101d04 */
.L_x_2241:
[----:B------:R-:W-:Y:S05]  /*1c640*/  BSYNC B0 ;  /* 0x0000000000007941 */ /* 0x000fea0003800000 */
.L_x_2240:
        /* <DEDUP_REMOVED lines=10> */
[----:B------:R-:W-:Y:S02]  /*1c6f0*/  SHF.R.U64 R39, R86, 0x10, R87 ;  /* 0x0000001056277819 */ /* 0x000fe40000001257 */
[----:B------:R-:W-:Y:S02]  /*1c700*/  SHF.R.U64 R30, R88, 0x10, R89 ;  /* 0x00000010581e7819 */ /* 0x000fe40000001259 */
[----:B------:R-:W-:Y:S02]  /*1c710*/  SHF.R.U32.HI R87, RZ, 0x10, R87 ;  /* 0x00000010ff577819 */ /* 0x000fe40000011657 */
[----:B------:R-:W-:Y:S02]  /*1c720*/  SHF.R.U32.HI R88, RZ, 0x10, R89 ;  /* 0x00000010ff587819 */ /* 0x000fe40000011659 */
[----:B------:R-:W-:Y:S02]  /*1c730*/  PRMT R46, R46, 0x5410, R87 ;  /* 0x000054102e2e7816 */ /* 0x000fe40000000057 */
[----:B------:R-:W-:-:S02]  /*1c740*/  PRMT R45, R45, 0x5410, R88 ;  /* 0x000054102d2d7816 */ /* 0x000fc40000000058 */
[----:B------:R-:W-:Y:S01]  /*1c750*/  PRMT R47, R47, 0x5410, R30 ;  /* 0x000054102f2f7816 */ /* 0x000fe2000000001e */
[----:B------:R-:W-:Y:S01]  /*1c760*/  IMAD.U32 R41, R46, 0x10000, RZ ;  /* 0x000100002e297824 */ /* 0x000fe200078e00ff */
[----:B------:R-:W-:Y:S01]  /*1c770*/  PRMT R48, R48, 0x5410, R39 ;  /* 0x0000541030307816 */ /* 0x000fe20000000027 */
[C---:B------:R-:W-:Y:S01]  /*1c780*/  IMAD.U32 R49, R45.reuse, 0x10000, RZ ;  /* 0x000100002d317824 */ /* 0x040fe200078e00ff */
[----:B------:R-:W-:Y:S02]  /*1c790*/  LOP3.LUT R39, R46, 0xffff0000, RZ, 0xc0, !PT ;  /* 0xffff00002e277812 */ /* 0x000fe400078ec0ff */
        /* <DEDUP_REMOVED lines=34> */
.L_x_2243:
[----:B------:R-:W-:Y:S05]  /*1c9c0*/  BSYNC B0 ;  /* 0x0000000000007941 */ /* 0x000fea0003800000 */
.L_x_2242:
        /* <DEDUP_REMOVED lines=15> */
[----:B------:R-:W-:Y:S01]  /*1cac0*/  LOP3.LUT R47, R42, 0xffff0000, RZ, 0xc0, !PT ;  /* 0xffff00002a2f7812 */ /* 0x000fe200078ec0ff */
[C---:B--2---:R-:W-:Y:S01]  /*1cad0*/  IMAD.U32 R38, R10.reuse, 0x10000, RZ ;  /* 0x000100000a267824 */ /* 0x044fe200078e00ff */
        /* <DEDUP_REMOVED lines=32> */
[----:B------:R1:W-:Y:S02]  /*1cce0*/  ST.E.128 [R58.64+0x6000], R8 ;  /* 0x006000083a007985 */ /* 0x0003e4000c101d04 */
.L_x_2245:
[----:B------:R-:W-:Y:S05]  /*1ccf0*/  BSYNC B0 ;  /* 0x0000000000007941 */ /* 0x000fea0003800000 */
.L_x_2244:
        /* <DEDUP_REMOVED lines=12> */
[--C-:B------:R-:W-:Y:S02]  /*1cdc0*/  SHF.R.U32.HI R41, RZ, 0x10, R71.reuse ;  /* 0x00000010ff297819 */ /* 0x100fe40000011647 */
[----:B------:R-:W-:Y:S02]  /*1cdd0*/  SHF.R.U64 R30, R70, 0x10, R71 ;  /* 0x00000010461e7819 */ /* 0x000fe40000001247 */
[----:B------:R-:W-:Y:S02]  /*1cde0*/  PRMT R69, R34, 0x5410, R69 ;  /* 0x0000541022457816 */ /* 0x000fe40000000045 */
[----:B------:R-:W-:-:S02]  /*1cdf0*/  PRMT R41, R32, 0x5410, R41 ;  /* 0x0000541020297816 */ /* 0x000fc40000000029 */
[----:B------:R-:W-:Y:S01]  /*1ce00*/  PRMT R33, R33, 0x5410, R30 ;  /* 0x0000541021217816 */ /* 0x000fe2000000001e */
[C---:B------:R-:W-:Y:S01]  /*1ce10*/  IMAD.U32 R39, R69.reuse, 0x10000, RZ ;  /* 0x0001000045277824 */ /* 0x040fe200078e00ff */
        /* <DEDUP_REMOVED lines=37> */
.L_x_2247:
[----:B------:R-:W-:Y:S05]  /*1d070*/  BSYNC B0 ;  /* 0x0000000000007941 */ /* 0x000fea0003800000 */
.L_x_2246:
        /* <DEDUP_REMOVED lines=31> */
[C---:B------:R-:W-:Y:S01]  /*1d270*/  SHF.L.U32 R32, R31.reuse, 0x10, RZ ;  /* 0x000000101f207819 */ /* 0x040fe200000006ff */
[----:B------:R-:W-:Y:S01]  /*1d280*/  FMUL.FTZ R34, R34, R37 ;  /* 0x0000002522227220 */ /* 0x000fe20000410000 */
[----:B------:R-:W-:Y:S01]  /*1d290*/  LOP3.LUT R31, R31, 0xffff0000, RZ, 0xc0, !PT ;  /* 0xffff00001f1f7812 */ /* 0x000fe200078ec0ff */
[----:B------:R-:W-:-:S02]  /*1d2a0*/  IMAD.U32 R11, R26, 0x10000, RZ ;  /* 0x000100001a0b7824 */ /* 0x000fc400078e00ff */
[C---:B------:R-:W-:Y:S02]  /*1d2b0*/  FFMA.FTZ R9, R10.reuse, R37, -R9 ;  /* 0x000000250a097223 */ /* 0x040fe40000010809 */
[----:B------:R-:W-:Y:S02]  /*1d2c0*/  FFMA.FTZ R34, R10, R25, R34 ;  /* 0x000000190a227223 */ /* 0x000fe40000010022 */
[C---:B------:R-:W-:Y:S02]  /*1d2d0*/  FMUL.FTZ R25, R35.reuse, R11 ;  /* 0x0000000b23197220 */ /* 0x040fe40000410000 */
[C---:B------:R-:W-:Y:S02]  /*1d2e0*/  FMUL.FTZ R10, R38.reuse, R33 ;  /* 0x00000021260a7220 */ /* 0x040fe40000410000 */
[----:B------:R-:W-:Y:S02]  /*1d2f0*/  FMUL.FTZ R35, R35, R32 ;  /* 0x0000002023237220 */ /* 0x000fe40000410000 */
[----:B------:R-:W-:-:S02]  /*1d300*/  FMUL.FTZ R38, R38, R31 ;  /* 0x0000001f26267220 */ /* 0x000fc40000410000 */
[C---:B------:R-:W-:Y:S02]  /*1d310*/  FFMA.FTZ R25, R36.reuse, R32, -R25 ;  /* 0x0000002024197223 */ /* 0x040fe40000010819 */
[----:B------:R-:W-:Y:S01]  /*1d320*/  FFMA.FTZ R36, R36, R11, R35 ;  /* 0x0000000b24247223 */ /* 0x000fe20000010023 */
[----:B------:R-:W-:Y:S01]  /*1d330*/  F2FP.BF16.PACK_AB R11, R34, R9 ;  /* 0x00000009220b723e */ /* 0x000fe200000010ff */
[----:B------:R-:W-:Y:S01]  /*1d340*/  FFMA.FTZ R31, R8, R31, -R10 ;  /* 0x0000001f081f7223 */ /* 0x000fe2000001080a */
[----:B------:R-:W-:Y:S01]  /*1d350*/  F2FP.BF16.PACK_AB R10, R30, R27 ;  /* 0x0000001b1e0a723e */ /* 0x000fe200000010ff */
[----:B------:R-:W-:Y:S01]  /*1d360*/  FFMA.FTZ R38, R8, R33, R38 ;  /* 0x0000002108267223 */ /* 0x000fe20000010026 */
[----:B------:R-:W-:-:S04]  /*1d370*/  F2FP.BF16.PACK_AB R8, R36, R25 ;  /* 0x000000192408723e */ /* 0x000fc800000010ff */
[----:B------:R-:W-:-:S05]  /*1d380*/  F2FP.BF16.PACK_AB R9, R38, R31 ;  /* 0x0000001f2609723e */ /* 0x000fca00000010ff */
[----:B------:R1:W-:Y:S02]  /*1d390*/  ST.E.128 [R58.64+0xa000], R8 ;  /* 0x00a000083a007985 */ /* 0x0003e4000c101d04 */
.L_x_2249:
[----:B------:R-:W-:Y:S05]  /*1d3a0*/  BSYNC B0 ;  /* 0x0000000000007941 */ /* 0x000fea0003800000 */
.L_x_2248:
[----:B------:R-:W-:-:S04]  /*1d3b0*/  IADD3 R12, R12, 0x50, RZ ;  /* 0x000000500c0c7810 */ /* 0x000fc80007ffe0ff */
[----:B------:R-:W-:Y:S01]  /*1d3c0*/  ISETP.GE.AND P0, PT, R12, R29, PT ;  /* 0x0000001d0c00720c */ /* 0x000fe20003f06270 */
[----:B------:R-:W-:-:S12]  /*1d3d0*/  IMAD.MOV.U32 R29, RZ, RZ, 0x0 ;  /* 0x00000000ff1d7424 */ /* 0x000fd800078e00ff */
[----:B------:R-:W-:Y:S05]  /*1d3e0*/  @P0 RET.REL.NODEC R28 `(_ZN7cutlass13device_kernelIN5flash19enable_sm80_to_sm89INS1_16FlashAttnFwdSm80INS1_25CollectiveMainloopFwdSm80ILi8ELi1ELb0EN4cute5tupleIJNS5_1CILi128EEENS7_ILi64EEENS7_ILi192EEEEEELi192ENS_10bfloat16_tEfNS_4arch4Sm80ELb0ELb1ELb0ELb1ELb1ELb1ELb1ELb0EEENS1_21CollectiveEpilogueFwdINS6_IJS8_SA_S9_EEENS6_IJNS7_ILi1EEESI_SI_EEESC_SE_Li256ELb1ELb1ELb0ELb0EEENS1_19SingleTileSchedulerILb1ELb0ELb1ELi128EEEEEEEEEvNT_6ParamsE) ;  /* 0xfffe2c101c000950 */ /* 0x000fea0003c3ffff */
[----:B------:R-:W-:-:S04]  /*1d3f0*/  IADD3 R24, R24, 0x5000, RZ ;  /* 0x0000500018187810 */ /* 0x000fc80007ffe0ff */
[----:B------:R-:W-:-:S04]  /*1d400*/  IADD3 R23, P0, R23, R24, RZ ;  /* 0x0000001817177210 */ /* 0x000fc80007f1e0ff */
[----:B-1----:R-:W-:Y:S02]  /*1d410*/  LEA.HI.X.SX32 R9, R24, RZ, 0x1, P0 ;  /* 0x000000ff18097211 */ /* 0x002fe400000f0eff */
        /* <DEDUP_REMOVED lines=21> */
[C---:B------:R-:W-:Y:S01]  /*1d570*/  FMUL.FTZ R8, R12.reuse, R14 ;  /* 0x0000000e0c087220 */ /* 0x040fe20000410000 */
[----:B------:R-:W-:Y:S01]  /*1d580*/  LOP3.LUT R30, R9, 0xffff0000, RZ, 0xc0, !PT ;  /* 0xffff0000091e7812 */ /* 0x000fe200078ec0ff */
[----:B------:R-:W-:-:S02]  /*1d590*/  FMUL.FTZ R12, R12, R21 ;  /* 0x000000150c0c7220 */ /* 0x000fc40000410000 */
[----:B------:R-:W-:Y:S02]  /*1d5a0*/  FFMA.FTZ R8, R13, R21, -R8 ;  /* 0x000000150d087223 */ /* 0x000fe40000010808 */
[----:B------:R-:W-:Y:S02]  /*1d5b0*/  IMAD.U32 R23, R9, 0x10000, RZ ;  /* 0x0001000009177824 */ /* 0x000fe400078e00ff */
[----:B------:R-:W-:Y:S02]  /*1d5c0*/  FFMA.FTZ R13, R13, R14, R12 ;  /* 0x0000000e0d0d7223 */ /* 0x000fe4000001000c */
[----:B------:R-:W-:Y:S02]  /*1d5d0*/  FMUL.FTZ R9, R26, R11 ;  /* 0x0000000b1a097220 */ /* 0x000fe40000410000 */
[C---:B------:R-:W-:Y:S01]  /*1d5e0*/  IMAD.U32 R12, R20.reuse, 0x10000, RZ ;  /* 0x00010000140c7824 */ /* 0x040fe200078e00ff */
[----:B------:R-:W-:Y:S01]  /*1d5f0*/  LOP3.LUT R20, R20, 0xffff0000, RZ, 0xc0, !PT ;  /* 0xffff000014147812 */ /* 0x000fe200078ec0ff */
[----:B------:R-:W-:-:S02]  /*1d600*/  FMUL.FTZ R26, R26, R15 ;  /* 0x0000000f1a1a7220 */ /* 0x000fc40000410000 */
[C---:B------:R-:W-:Y:S01]  /*1d610*/  IMAD.U32 R14, R22.reuse, 0x10000, RZ ;  /* 0x00010000160e7824 */ /* 0x040fe200078e00ff */
[----:B------:R-:W-:Y:S01]  /*1d620*/  LOP3.LUT R22, R22, 0xffff0000, RZ, 0xc0, !PT ;  /* 0xffff000016167812 */ /* 0x000fe200078ec0ff */
[C---:B------:R-:W-:Y:S02]  /*1d630*/  FFMA.FTZ R9, R10.reuse, R15, -R9 ;  /* 0x0000000f0a097223 */ /* 0x040fe40000010809 */
[----:B------:R-:W-:Y:S02]  /*1d640*/  FFMA.FTZ R26, R10, R11, R26 ;  /* 0x0000000b0a1a7223 */ /* 0x000fe4000001001a */
[C---:B------:R-:W-:Y:S02]  /*1d650*/  FMUL.FTZ R10, R27.reuse, R12 ;  /* 0x0000000c1b0a7220 */ /* 0x040fe40000410000 */
[----:B------:R-:W-:Y:S02]  /*1d660*/  FMUL.FTZ R11, R30, R20 ;  /* 0x000000141e0b7220 */ /* 0x000fe40000410000 */
[----:B------:R-:W-:-:S02]  /*1d670*/  FMUL.FTZ R27, R27, R14 ;  /* 0x0000000e1b1b7220 */ /* 0x000fc40000410000 */
[-C--:B------:R-:W-:Y:S02]  /*1d680*/  FMUL.FTZ R30, R30, R22.reuse ;  /* 0x000000161e1e7220 */ /* 0x080fe40000410000 */
[----:B------:R-:W-:Y:S01]  /*1d690*/  FFMA.FTZ R22, R23, R22, -R11 ;  /* 0x0000001617167223 */ /* 0x000fe2000001080b */
[----:B------:R-:W-:Y:S01]  /*1d6a0*/  F2FP.BF16.PACK_AB R11, R26, R9 ;  /* 0x000000091a0b723e */ /* 0x000fe200000010ff */
[----:B------:R-:W-:Y:S01]  /*1d6b0*/  FFMA.FTZ R14, R29, R14, -R10 ;  /* 0x0000000e1d0e7223 */ /* 0x000fe2000001080a */
[----:B------:R-:W-:Y:S01]  /*1d6c0*/  F2FP.BF16.PACK_AB R10, R13, R8 ;  /* 0x000000080d0a723e */ /* 0x000fe200000010ff */
[----:B------:R-:W-:Y:S02]  /*1d6d0*/  FFMA.FTZ R27, R29, R12, R27 ;  /* 0x0000000c1d1b7223 */ /* 0x000fe4000001001b */
[----:B------:R-:W-:Y:S02]  /*1d6e0*/  FFMA.FTZ R23, R23, R20, R30 ;  /* 0x0000001417177223 */ /* 0x000fe4000001001e */
[----:B------:R-:W-:Y:S01]  /*1d6f0*/  IMAD.MOV.U32 R29, RZ, RZ, 0x0 ;  /* 0x00000000ff1d7424 */ /* 0x000fe200078e00ff */
[----:B------:R-:W-:-:S02]  /*1d700*/  F2FP.BF16.PACK_AB R8, R27, R14 ;  /* 0x0000000e1b08723e */ /* 0x000fc400000010ff */
[----:B------:R-:W-:-:S05]  /*1d710*/  F2FP.BF16.PACK_AB R9, R23, R22 ;  /* 0x000000161709723e */ /* 0x000fca00000010ff */
[----:B------:R1:W-:Y:S01]  /*1d720*/  ST.E.128 [R24.64], R8 ;  /* 0x0000000818007985 */ /* 0x0003e2000c101d04 */
[----:B------:R-:W-:Y:S05]  /*1d730*/  RET.REL.NODEC R28 `(_ZN7cutlass13device_kernelIN5flash19enable_sm80_to_sm89INS1_16FlashAttnFwdSm80INS1_25CollectiveMainloopFwdSm80ILi8ELi1ELb0EN4cute5tupleIJNS5_1CILi128EEENS7_ILi64EEENS7_ILi192EEEEEELi192ENS_10bfloat16_tEfNS_4arch4Sm80ELb0ELb1ELb0ELb1ELb1ELb1ELb1ELb0EEENS1_21CollectiveEpilogueFwdINS6_IJS8_SA_S9_EEENS6_IJNS7_ILi1EEESI_SI_EEESC_SE_Li256ELb1ELb1ELb0ELb0EEENS1_19SingleTileSchedulerILb1ELb0ELb1ELi128EEEEEEEEEvNT_6ParamsE) ;  /* 0xfffe28c01c007950 */ /* 0x000fea0003c3ffff */
.L_x_2218:
[----:B-----5:R-:W-:Y:S01]  /*1d740*/  ISETP.NE.AND P0, PT, R8, 0x1, PT ;  /* 0x000000010800780c */ /* 0x020fe20003f05270 */
[----:B------:R-:W-:-:S12]  /*1d750*/  BSSY B0, `(.L_x_2250) ;  /* 0x0000006000007945 */ /* 0x000fd80003800000 */
[----:B------:R-:W-:Y:S05]  /*1d760*/  @!P0 BRA `(.L_x_2251) ;  /* 0x0000004000008947 */ /* 0x000fea0003800000 */
[----:B------:R-:W2:Y:S04]  /*1d770*/  LD.E R13, [R36.64+0x168] ;  /* 0x00016804240d7980 */ /* 0x000ea8000c101900 */
[----:B------:R-:W3:Y:S01]  /*1d780*/  LD.E R12, [R36.64+0x16c] ;  /* 0x00016c04240c7980 */ /* 0x000ee2000c101900 */
[----:B--2---:R-:W-:-:S05]  /*1d790*/  IMAD.HI.U32 R13, R14, R13, RZ ;  /* 0x0000000d0e0d7227 */ /* 0x004fca00078e00ff */
[----:B---3--:R-:W-:Y:S02]  /*1d7a0*/  SHF.R.U32.HI R14, RZ, R12, R13 ;  /* 0x0000000cff0e7219 */ /* 0x008fe4000001160d */
.L_x_2251:
[----:B------:R-:W-:Y:S05]  /*1d7b0*/  BSYNC B0 ;  /* 0x0000000000007941 */ /* 0x000fea0003800000 */
.L_x_2250:
        /* <DEDUP_REMOVED lines=18> */
.L_x_2272:
[----:B------:R-:W-:Y:S05]  /*1d8e0*/  BRA.DIV ~URZ, `(.L_x_2253) ;  /* 0x00003f927f007947 */ /* 0x000fea000b800000 */
[----:B------:R3:W4:Y:S04]  /*1d8f0*/  SHFL.IDX PT, R32, R25, RZ, 0x1c1f ;  /* 0x001c1fff19207589 */ /* 0x00072800000e0000 */
[----:B------:R3:W1:Y:S04]  /*1d900*/  SHFL.IDX PT, R27, R45, RZ, 0x1c1f ;  /* 0x001c1fff2d1b7589 */ /* 0x00066800000e0000 */
[----:B------:R3:W2:Y:S02]  /*1d910*/  SHFL.IDX PT, R240, R20, RZ, 0x1c1f ;  /* 0x001c1fff14f07589 */ /* 0x0006a400000e0000 */
.L_x_2273:
        /* <DEDUP_REMOVED lines=20> */
[----:B------:R-:W-:Y:S01]  /*1da60*/  IADD3 R8, R46, 0x40, RZ ;  /* 0x000000402e087810 */ /* 0x000fe20007ffe0ff */
[----:B------:R-:W-:Y:S01]  /*1da70*/  CS2R R12, SRZ ;  /* 0x00000000000c7805 */ /* 0x000fe2000001ff00 */
[-C--:B------:R-:W-:Y:S02]  /*1da80*/  ISETP.GE.AND P1, PT, R10, R29.reuse, PT ;  /* 0x0000001d0a00720c */ /* 0x080fe40003f26270 */
[-C--:B------:R-:W-:Y:S02]  /*1da90*/  ISETP.GE.AND P0, PT, R8, R29.reuse, PT ;  /* 0x0000001d0800720c */ /* 0x080fe40003f06270 */
[----:B------:R-:W-:-:S09]  /*1daa0*/  ISETP.GE.AND P2, PT, R46, R29, PT ;  /* 0x0000001d2e00720c */ /* 0x000fd20003f46270 */
[----:B------:R-:W-:Y:S02]  /*1dab0*/  @!P1 SHF.R.S32.HI R35, RZ, 0x1f, R10 ;  /* 0x0000001fff239819 */ /* 0x000fe4000001140a */
[----:B------:R-:W-:Y:S02]  /*1dac0*/  @!P0 SHF.R.S32.HI R27, RZ, 0x1f, R8 ;  /* 0x0000001fff1b8819 */ /* 0x000fe40000011408 */
[----:B------:R-:W-:Y:S01]  /*1dad0*/  @!P1 LEA.HI R35, R35, R10, RZ, 0x3 ;  /* 0x0000000a23239211 */ /* 0x000fe200078f18ff */
[--C-:B--2-4-:R-:W-:Y:S01]  /*1dae0*/  @!P2 IMAD.WIDE R36, R46, 0x2, R32.reuse ;  /* 0x000000022e24a825 */ /* 0x114fe200078e0220 */
[----:B------:R-:W-:Y:S02]  /*1daf0*/  @!P0 LEA.HI R27, R27, R8, RZ, 0x3 ;  /* 0x000000081b1b8211 */ /* 0x000fe400078f18ff */
[----:B------:R-:W-:Y:S02]  /*1db00*/  @!P1 LOP3.LUT R35, R35, 0xfffffff8, RZ, 0xc0, !PT ;  /* 0xfffffff823239812 */ /* 0x000fe400078ec0ff */
[----:B------:R-:W-:Y:S01]  /*1db10*/  @!P0 LOP3.LUT R27, R27, 0xfffffff8, RZ, 0xc0, !PT ;  /* 0xfffffff81b1b8812 */ /* 0x000fe200078ec0ff */
        /* <DEDUP_REMOVED lines=11> */
[----:B-1----:R-:W-:-:S04]  /*1dbd0*/  @!P1 IMAD.WIDE R36, R35, 0x2, R32 ;  /* 0x0000000223249825 */ /* 0x002fc800078e0220 */
[----:B------:R-:W-:Y:S01]  /*1dbe0*/  @!P0 IMAD.WIDE R32, R27, 0x2, R32 ;  /* 0x000000021b208825 */ /* 0x000fe200078e0220 */
        /* <DEDUP_REMOVED lines=8> */
.L_x_2255:
[----:B------:R-:W-:Y:S05]  /*1dc70*/  BSYNC B0 ;  /* 0x0000000000007941 */ /* 0x000fea0003800000 */
.L_x_2254:
[----:B-12--5:R-:W-:Y:S02]  /*1dc80*/  IMAD.MOV.U32 R33, RZ, RZ, R58 ;  /* 0x000000ffff217224 */ /* 0x026fe400078e003a */
[----:B----4-:R-:W-:-:S02]  /*1dc90*/  IMAD.MOV.U32 R32, RZ, RZ, R59 ;  /* 0x000000ffff207224 */ /* 0x010fc400078e003b */
        /* <DEDUP_REMOVED lines=48> */
[----:B------:R1:W4:Y:S04]  /*1dfa0*/  SHFL.IDX PT, R70, R25, 0x1, 0x1c1f ;  /* 0x003c1f0019467f89 */ /* 0x00032800000e0000 */
[----:B---3--:R-:W3:Y:S04]  /*1dfb0*/  SHFL.IDX PT, R45, R45, 0x1, 0x1c1f ;  /* 0x003c1f002d2d7f89 */ /* 0x008ee800000e0000 */
[----:B------:R1:W1:Y:S02]  /*1dfc0*/  SHFL.IDX PT, R240, R20, 0x1, 0x1c1f ;  /* 0x003c1f0014f07f89 */ /* 0x00026400000e0000 */
.L_x_2274:
[----:B-1----:R-:W-:Y:S01]  /*1dfd0*/  IADD3 R25, R21, 0x40, RZ ;  /* 0x0000004015197810 */ /* 0x002fe20007ffe0ff */
        /* <DEDUP_REMOVED lines=31> */
[C-C-:B------:R-:W-:Y:S01]  /*1e1d0*/  @!P1 IMAD.WIDE R72, R21.reuse, 0x2, R70.reuse ;  /* 0x0000000215489825 */ /* 0x140fe200078e0246 */
[----:B------:R-:W-:Y:S01]  /*1e1e0*/  CS2R R40, SRZ ;  /* 0x0000000000287805 */ /* 0x000fe2000001ff00 */
[----:B------:R-:W-:Y:S01]  /*1e1f0*/  CS2R R38, SRZ ;  /* 0x0000000000267805 */ /* 0x000fe2000001ff00 */
[----:B------:R-:W-:Y:S01]  /*1e200*/  CS2R R36, SRZ ;  /* 0x0000000000247805 */ /* 0x000fe2000001ff00 */
[C---:B------:R-:W-:Y:S01]  /*1e210*/  @!P0 IMAD.WIDE R70, R20.reuse, 0x2, R70 ;  /* 0x0000000214468825 */ /* 0x040fe200078e0246 */
[----:B------:R-:W-:Y:S01]  /*1e220*/  CS2R R34, SRZ ;  /* 0x0000000000227805 */ /* 0x000fe2000001ff00 */
[----:B------:R-:W-:Y:S01]  /*1e230*/  CS2R R32, SRZ ;  /* 0x0000000000207805 */ /* 0x000fe2000001ff00 */
[----:B------:R-:W-:Y:S01]  /*1e240*/  CS2R R22, SRZ ;  /* 0x0000000000167805 */ /* 0x000fe2000001ff00 */
[--C-:B------:R-:W-:Y:S01]  /*1e250*/  @!P1 IMAD.WIDE R74, R21, 0x2, R240.reuse ;  /* 0x00000002154a9825 */ /* 0x100fe200078e02f0 */
[----:B------:R-:W-:Y:S01]  /*1e260*/  CS2R R24, SRZ ;  /* 0x0000000000187805 */ /* 0x000fe2000001ff00 */
[----:B------:R2:W5:Y:S02]  /*1e270*/  @!P1 LD.E.128 R36, [R72.64] ;  /* 0x0000000448249980 */ /* 0x000564000c101d00 */
[----:B------:R-:W-:-:S02]  /*1e280*/  @!P0 IMAD.WIDE R76, R20, 0x2, R240 ;  /* 0x00000002144c8825 */ /* 0x000fc400078e02f0 */
[----:B------:R-:W-:Y:S01]  /*1e290*/  CS2R R20, SRZ ;  /* 0x0000000000147805 */ /* 0x000fe2000001ff00 */
[----:B------:R2:W5:Y:S01]  /*1e2a0*/  @!P1 LD.E.128 R32, [R74.64] ;  /* 0x000000044a209980 */ /* 0x000562000c101d00 */
[----:B------:R-:W-:-:S04]  /*1e2b0*/  @!P2 IMAD.WIDE R240, R46, 0x2, R240 ;  /* 0x000000022ef0a825 */ /* 0x000fc800078e02f0 */
[----:B------:R2:W5:Y:S01]  /*1e2c0*/  @!P0 LD.E.128 R20, [R70.64] ;  /* 0x0000000446148980 */ /* 0x000562000c101d00 */
[----:B-1----:R-:W-:-:S03]  /*1e2d0*/  CS2R R26, SRZ ;  /* 0x00000000001a7805 */ /* 0x002fc6000001ff00 */
[----:B------:R2:W5:Y:S04]  /*1e2e0*/  @!P2 LD.E.128 R40, [R240.64] ;  /* 0x00000004f028a980 */ /* 0x000568000c101d00 */
[----:B------:R2:W5:Y:S02]  /*1e2f0*/  @!P0 LD.E.128 R24, [R76.64] ;  /* 0x000000044c188980 */ /* 0x000564000c101d00 */
.L_x_2258:
[----:B------:R-:W-:Y:S05]  /*1e300*/  BSYNC B0 ;  /* 0x0000000000007941 */ /* 0x000fea0003800000 */
.L_x_2257:
[----:B--2---:R-:W2:Y:S01]  /*1e310*/  LDL.64 R72, [R31+0x20] ;  /* 0x000020001f487983 */ /* 0x004ea20000100a00 */
[----:B------:R-:W-:-:S04]  /*1e320*/  DEPBAR.LE SB0, 0x1 ;  /* 0x000080400000791a */ /* 0x000fc80000000000 */
[----:B------:R-:W3:Y:S01]  /*1e330*/  LDL.64 R118, [R31+0x28] ;  /* 0x000028001f767983 */ /* 0x000ee20000100a00 */
[----:B------:R-:W-:Y:S03]  /*1e340*/  WARPSYNC 0xffffffff ;  /* 0xffffffff00007948 */ /* 0x000fe60003800000 */
[----:B------:R-:W-:Y:S01]  /*1e350*/  BAR.SYNC.DEFER_BLOCKING 0x0 ;  /* 0x0000000000007b1d */ /* 0x000fe20000010000 */
[----:B----45:R-:W-:-:S05]  /*1e360*/  IMAD.MOV.U32 R70, RZ, RZ, R23 ;  /* 0x000000ffff467224 */ /* 0x030fca00078e0017 */
[----:B--2---:R1:W2:Y:S04]  /*1e370*/  LD.E R109, [R72.64] ;  /* 0x00000004486d7980 */ /* 0x0042a8000c101900 */
[----:B---3--:R-:W5:Y:S01]  /*1e380*/  LD.E.64 R118, [R118.64] ;  /* 0x0000000476767980 */ /* 0x008f62000c101b00 */
[----:B------:R-:W-:Y:S01]  /*1e390*/  PRMT R79, R70, 0x7610, R79 ;  /* 0x00007610464f7816 */ /* 0x000fe2000000004f */
[----:B------:R-:W-:Y:S01]  /*1e3a0*/  IMAD.MOV.U32 R70, RZ, RZ, R38 ;  /* 0x000000ffff467224 */ /* 0x000fe200078e0026 */
        /* <DEDUP_REMOVED lines=11> */
[----:B------:R-:W-:Y:S01]  /*1e460*/  MOV R70, R26 ;  /* 0x0000001a00467202 */ /* 0x000fe20000000f00 */
        /* <DEDUP_REMOVED lines=26> */
[----:B------:R-:W-:Y:S01]  /*1e610*/  PRMT R101, R70, 0x7610, R101 ;  /* 0x0000761046657816 */ /* 0x000fe20000000065 */
[----:B--2---:R-:W-:Y:S01]  /*1e620*/  IMAD R109, R109, -0x80, R68 ;  /* 0xffffff806d6d7824 */ /* 0x004fe200078e0244 */
[----:B------:R-:W-:-:S04]  /*1e630*/  MOV R68, R33 ;  /* 0x0000002100447202 */ /* 0x000fc80000000f00 */
[----:B------:R-:W-:Y:S02]  /*1e640*/  IMNMX R109, R109, 0x80, PT ;  /* 0x000000806d6d7817 */ /* 0x000fe40003800200 */
[----:B------:R-:W-:Y:S01]  /*1e650*/  PRMT R83, R68, 0x7610, R83 ;  /* 0x0000761044537816 */ /* 0x000fe20000000053 */
[----:B------:R-:W-:Y:S01]  /*1e660*/  IMAD.MOV.U32 R68, RZ, RZ, R41 ;  /* 0x000000ffff447224 */ /* 0x000fe200078e0029 */
[----:B------:R-:W-:-:S04]  /*1e670*/  ISETP.GE.AND P0, PT, R30, R109, PT ;  /* 0x0000006d1e00720c */ /* 0x000fc80003f06270 */
[----:B------:R-:W-:-:S09]  /*1e680*/  PRMT R100, R68, 0x7610, R100 ;  /* 0x0000761044647816 */ /* 0x000fd20000000064 */
        /* <DEDUP_REMOVED lines=13> */
[----:B------:R-:W-:Y:S01]  /*1e760*/  LOP3.LUT R129, R129, 0xfffffe00, RZ, 0xc0, !PT ;  /* 0xfffffe0081817812 */ /* 0x000fe200078ec0ff */
[----:B------:R-:W-:Y:S01]  /*1e770*/  IMAD.SHL.U32 R68, R68, 0x400, RZ ;  /* 0x0000040044447824 */ /* 0x000fe200078e00ff */
[----:B------:R-:W-:Y:S02]  /*1e780*/  SHF.R.U32.HI R70, RZ, 0x3, R73 ;  /* 0x00000003ff467819 */ /* 0x000fe40000011649 */
        /* <DEDUP_REMOVED lines=9> */
[--C-:B------:R-:W-:Y:S02]  /*1e820*/  SHF.R.U64 R8, R8, 0x10, R9.reuse ;  /* 0x0000001008087819 */ /* 0x100fe40000001209 */
[----:B------:R-:W-:Y:S02]  /*1e830*/  SHF.R.U32.HI R9, RZ, 0x10, R9 ;  /* 0x00000010ff097819 */ /* 0x000fe40000011609 */
[----:B------:R-:W-:Y:S02]  /*1e840*/  SHF.R.U64 R10, R10, 0x10, R11 ;  /* 0x000000100a0a7819 */ /* 0x000fe4000000120b */
[--C-:B------:R-:W-:Y:S02]  /*1e850*/  SHF.R.U64 R14, R14, 0x10, R15.reuse ;  /* 0x000000100e0e7819 */ /* 0x100fe4000000120f */
[----:B------:R-:W-:Y:S02]  /*1e860*/  SHF.R.U32.HI R15, RZ, 0x10, R15 ;  /* 0x00000010ff0f7819 */ /* 0x000fe4000001160f */
[----:B------:R-:W-:-:S02]  /*1e870*/  SHF.R.U64 R12, R12, 0x10, R13 ;  /* 0x000000100c0c7819 */ /* 0x000fc4000000120d */
[----:B------:R-:W-:Y:S02]  /*1e880*/  PRMT R121, R121, 0x5410, R8 ;  /* 0x0000541079797816 */ /* 0x000fe40000000008 */
[----:B------:R-:W-:Y:S02]  /*1e890*/  PRMT R120, R120, 0x5410, R9 ;  /* 0x0000541078787816 */ /* 0x000fe40000000009 */
[----:B------:R-:W-:Y:S02]  /*1e8a0*/  PRMT R123, R123, 0x5410, R10 ;  /* 0x000054107b7b7816 */ /* 0x000fe4000000000a */
[----:B------:R-:W-:Y:S02]  /*1e8b0*/  PRMT R126, R126, 0x5410, R15 ;  /* 0x000054107e7e7816 */ /* 0x000fe4000000000f */
[----:B------:R-:W-:Y:S02]  /*1e8c0*/  PRMT R125, R125, 0x5410, R12 ;  /* 0x000054107d7d7816 */ /* 0x000fe4000000000c */
[----:B------:R-:W-:-:S02]  /*1e8d0*/  PRMT R127, R127, 0x5410, R14 ;  /* 0x000054107f7f7816 */ /* 0x000fc4000000000e */
[----:B------:R-:W-:Y:S01]  /*1e8e0*/  SHF.R.U32.HI R13, RZ, 0x10, R13 ;  /* 0x00000010ff0d7819 */ /* 0x000fe2000001160d */
[----:B------:R-:W-:Y:S01]  /*1e8f0*/  IMAD.U32 R132, R125, 0x10000, RZ ;  /* 0x000100007d847824 */ /* 0x000fe200078e00ff */
[----:B------:R-:W-:Y:S02]  /*1e900*/  LOP3.LUT R136, R121, 0xffff0000, RZ, 0xc0, !PT ;  /* 0xffff000079887812 */ /* 0x000fe400078ec0ff */
[----:B------:R-:W-:Y:S02]  /*1e910*/  LOP3.LUT R138, R125, 0xffff0000, RZ, 0xc0, !PT ;  /* 0xffff00007d8a7812 */ /* 0x000fe400078ec0ff */
[----:B------:R-:W-:Y:S02]  /*1e920*/  PRMT R124, R124, 0x5410, R13 ;  /* 0x000054107c7c7816 */ /* 0x000fe4000000000d */
[----:B------:R-:W-:-:S03]  /*1e930*/  SHF.R.U32.HI R11, RZ, 0x10, R11 ;  /* 0x00000010ff0b7819 */ /* 0x000fc6000001160b */
[----:B------:R-:W-:Y:S01]  /*1e940*/  IMAD.U32 R125, R124, 0x10000, RZ ;  /* 0x000100007c7d7824 */ /* 0x000fe200078e00ff */
        /* <DEDUP_REMOVED lines=12> */
[----:B------:R-:W-:Y:S01]  /*1ea10*/  SHF.L.U32 R68, R121, 0x10, RZ ;  /* 0x0000001079447819 */ /* 0x000fe200000006ff */
[----:B------:R-:W-:Y:S01]  /*1ea20*/  IMAD.U32 R121, R120, 0x10000, RZ ;  /* 0x0001000078797824 */ /* 0x000fe200078e00ff */
[----:B------:R-:W-:Y:S01]  /*1ea30*/  LOP3.LUT R135, R69, 0xffff0000, RZ, 0xc0, !PT ;  /* 0xffff000045877812 */ /* 0x000fe200078ec0ff */
[----:B------:R-:W-:Y:S01]  /*1ea40*/  IMAD.U32 R133, R70, 0x10000, RZ ;  /* 0x0001000046857824 */ /* 0x000fe200078e00ff */
[----:B------:R-:W-:Y:S01]  /*1ea50*/  LOP3.LUT R120, R120, 0xffff0000, RZ, 0xc0, !PT ;  /* 0xffff000078787812 */ /* 0x000fe200078ec0ff */
[C---:B------:R-:W-:Y:S01]  /*1ea60*/  FMUL.FTZ R69, R73.reuse, R68 ;  /* 0x0000004449457220 */ /* 0x040fe20000410000 */
[----:B------:R-:W-:Y:S01]  /*1ea70*/  LOP3.LUT R70, R70, 0xffff0000, RZ, 0xc0, !PT ;  /* 0xffff000046467812 */ /* 0x000fe200078ec0ff */
[----:B------:R-:W-:-:S02]  /*1ea80*/  FMUL.FTZ R73, R73, R132 ;  /* 0x0000008449497220 */ /* 0x000fc40000410000 */
[C---:B------:R-:W-:Y:S02]  /*1ea90*/  FFMA.FTZ R69, R10.reuse, R132, -R69 ;  /* 0x000000840a457223 */ /* 0x040fe40000010845 */
[C---:B------:R-:W-:Y:S02]  /*1eaa0*/  FMUL.FTZ R132, R15.reuse, R136 ;  /* 0x000000880f847220 */ /* 0x040fe40000410000 */
[----:B------:R-:W-:Y:S02]  /*1eab0*/  FMUL.FTZ R15, R15, R138 ;  /* 0x0000008a0f0f7220 */ /* 0x000fe40000410000 */
[----:B------:R-:W-:Y:S02]  /*1eac0*/  FFMA.FTZ R73, R10, R68, R73 ;  /* 0x000000440a497223 */ /* 0x000fe40000010049 */
[----:B------:R-:W-:Y:S01]  /*1ead0*/  FFMA.FTZ R136, R9, R136, R15 ;  /* 0x0000008809887223 */ /* 0x000fe2000001000f */
[----:B------:R-:W-:Y:S01]  /*1eae0*/  LOP3.LUT R15, R124, 0xffff0000, RZ, 0xc0, !PT ;  /* 0xffff00007c0f7812 */ /* 0x000fe200078ec0ff */
[----:B------:R-:W-:-:S02]  /*1eaf0*/  FMUL.FTZ R10, R14, R121 ;  /* 0x000000790e0a7220 */ /* 0x000fc40000410000 */
[----:B------:R-:W-:Y:S02]  /*1eb00*/  FMUL.FTZ R14, R14, R125 ;  /* 0x0000007d0e0e7220 */ /* 0x000fe40000410000 */
[----:B------:R-:W-:Y:S02]  /*1eb10*/  FMUL.FTZ R68, R135, R120 ;  /* 0x0000007887447220 */ /* 0x000fe40000410000 */
[----:B------:R-:W-:Y:S02]  /*1eb20*/  FFMA.FTZ R132, R9, R138, -R132 ;  /* 0x0000008a09847223 */ /* 0x000fe40000010884 */
[----:B------:R-:W-:Y:S02]  /*1eb30*/  FMUL.FTZ R135, R135, R15 ;  /* 0x0000000f87877220 */ /* 0x000fe40000410000 */
[C---:B------:R-:W-:Y:S02]  /*1eb40*/  FFMA.FTZ R10, R8.reuse, R125, -R10 ;  /* 0x0000007d080a7223 */ /* 0x040fe4000001080a */
[----:B------:R-:W-:Y:S01]  /*1eb50*/  FFMA.FTZ R9, R8, R121, R14 ;  /* 0x0000007908097223 */ /* 0x000fe2000001000e */
[C---:B------:R-:W-:Y:S01]  /*1eb60*/  SHF.L.U32 R14, R127.reuse, 0x10, RZ ;  /* 0x000000107f0e7819 */ /* 0x040fe200000006ff */
[----:B------:R-:W-:Y:S01]  /*1eb70*/  FFMA.FTZ R15, R72, R15, -R68 ;  /* 0x0000000f480f7223 */ /* 0x000fe20000010844 */
[----:B------:R-:W-:Y:S01]  /*1eb80*/  LOP3.LUT R127, R127, 0xffff0000, RZ, 0xc0, !PT ;  /* 0xffff00007f7f7812 */ /* 0x000fe200078ec0ff */
[C---:B------:R-:W-:Y:S01]  /*1eb90*/  IMAD.U32 R75, R71.reuse, 0x10000, RZ ;  /* 0x00010000474b7824 */ /* 0x040fe200078e00ff */
[----:B------:R-:W-:Y:S01]  /*1eba0*/  LOP3.LUT R71, R71, 0xffff0000, RZ, 0xc0, !PT ;  /* 0xffff000047477812 */ /* 0x000fe200078ec0ff */
[C---:B------:R-:W-:Y:S01]  /*1ebb0*/  IMAD.U32 R8, R123.reuse, 0x10000, RZ ;  /* 0x000100007b087824 */ /* 0x040fe200078e00ff */
[----:B------:R-:W-:Y:S01]  /*1ebc0*/  LOP3.LUT R123, R123, 0xffff0000, RZ, 0xc0, !PT ;  /* 0xffff00007b7b7812 */ /* 0x000fe200078ec0ff */
[C---:B------:R-:W-:Y:S01]  /*1ebd0*/  IMAD.U32 R68, R122.reuse, 0x10000, RZ ;  /* 0x000100007a447824 */ /* 0x040fe200078e00ff */
[----:B------:R-:W-:Y:S01]  /*1ebe0*/  LOP3.LUT R122, R122, 0xffff0000, RZ, 0xc0, !PT ;  /* 0xffff00007a7a7812 */ /* 0x000fe200078ec0ff */
[C---:B------:R-:W-:Y:S01]  /*1ebf0*/  IMAD.U32 R124, R126.reuse, 0x10000, RZ ;  /* 0x000100007e7c7824 */ /* 0x040fe200078e00ff */
[----:B------:R-:W-:Y:S01]  /*1ec00*/  LOP3.LUT R126, R126, 0xffff0000, RZ, 0xc0, !PT ;  /* 0xffff00007e7e7812 */ /* 0x000fe200078ec0ff */
[----:B------:R-:W-:-:S02]  /*1ec10*/  FFMA.FTZ R72, R72, R120, R135 ;  /* 0x0000007848487223 */ /* 0x000fc40000010087 */
[----:B------:R-:W-:Y:S02]  /*1ec20*/  FMUL.FTZ R121, R133, R8 ;  /* 0x0000000885797220 */ /* 0x000fe40000410000 */
[----:B------:R-:W-:Y:S01]  /*1ec30*/  FMUL.FTZ R120, R75, R68 ;  /* 0x000000444b787220 */ /* 0x000fe20000410000 */
[----:B------:R-:W-:Y:S01]  /*1ec40*/  F2FP.BF16.PACK_AB R9, R72, R9 ;  /* 0x000000094809723e */ /* 0x000fe200000010ff */
[----:B------:R-:W-:Y:S02]  /*1ec50*/  FMUL.FTZ R133, R133, R14 ;  /* 0x0000000e85857220 */ /* 0x000fe40000410000 */
[-C--:B------:R-:W-:Y:S02]  /*1ec60*/  FMUL.FTZ R75, R75, R124.reuse ;  /* 0x0000007c4b4b7220 */ /* 0x080fe40000410000 */
[----:B------:R-:W-:Y:S02]  /*1ec70*/  FFMA.FTZ R120, R11, R124, -R120 ;  /* 0x0000007c0b787223 */ /* 0x000fe40000010878 */
[----:B------:R-:W-:-:S02]  /*1ec80*/  FFMA.FTZ R133, R13, R8, R133 ;  /* 0x000000080d857223 */ /* 0x000fc40000010085 */
[----:B------:R-:W-:Y:S02]  /*1ec90*/  FFMA.FTZ R11, R11, R68, R75 ;  /* 0x000000440b0b7223 */ /* 0x000fe4000001004b */
[----:B------:R-:W-:Y:S02]  /*1eca0*/  FFMA.FTZ R14, R13, R14, -R121 ;  /* 0x0000000e0d0e7223 */ /* 0x000fe40000010879 */
[C---:B------:R-:W-:Y:S02]  /*1ecb0*/  FMUL.FTZ R8, R70.reuse, R123 ;  /* 0x0000007b46087220 */ /* 0x040fe40000410000 */
[C---:B------:R-:W-:Y:S02]  /*1ecc0*/  FMUL.FTZ R75, R71.reuse, R122 ;  /* 0x0000007a474b7220 */ /* 0x040fe40000410000 */
[----:B------:R-:W-:Y:S02]  /*1ecd0*/  FMUL.FTZ R68, R70, R127 ;  /* 0x0000007f46447220 */ /* 0x000fe40000410000 */
[----:B------:R-:W-:-:S02]  /*1ece0*/  FMUL.FTZ R13, R71, R126 ;  /* 0x0000007e470d7220 */ /* 0x000fc40000410000 */
[----:B------:R-:W-:Y:S01]  /*1ecf0*/  FFMA.FTZ R127, R12, R127, -R8 ;  /* 0x0000007f0c7f7223 */ /* 0x000fe20000010808 */
[----:B------:R-:W-:Y:S01]  /*1ed00*/  F2FP.BF16.PACK_AB R8, R136, R73 ;  /* 0x000000498808723e */ /* 0x000fe200000010ff */
[----:B------:R-:W-:Y:S02]  /*1ed10*/  FFMA.FTZ R71, R74, R126, -R75 ;  /* 0x0000007e4a477223 */ /* 0x000fe4000001084b */
        /* <DEDUP_REMOVED lines=10> */
.L_x_2262:
[----:B------:R-:W-:Y:S05]  /*1edc0*/  BSYNC B0 ;  /* 0x0000000000007941 */ /* 0x000fea0003800000 */
.L_x_2261:
[----:B-1----:R-:W-:Y:S01]  /*1edd0*/  IADD3 R13, R46, 0x20, RZ ;  /* 0x000000202e0d7810 */ /* 0x002fe20007ffe0ff */
[----:B------:R-:W-:Y:S03]  /*1ede0*/  BSSY B0, `(.L_x_2263) ;  /* 0x000007a000007945 */ /* 0x000fe60003800000 */
[----:B------:R-:W-:-:S13]  /*1edf0*/  ISETP.GE.AND P0, PT, R13, R29, PT ;  /* 0x0000001d0d00720c */ /* 0x000fda0003f06270 */
[----:B------:R-:W-:Y:S05]  /*1ee00*/  @P0 BRA `(.L_x_2264) ;  /* 0x0000077000000947 */ /* 0x000fea0003800000 */
[----:B------:R-:W-:Y:S01]  /*1ee10*/  SHF.R.S32.HI R14, RZ, 0x1f, R13 ;  /* 0x0000001fff0e7819 */ /* 0x000fe2000001140d */
[----:B------:R-:W-:Y:S01]  /*1ee20*/  IMAD.SHL.U32 R10, R30, 0x40, RZ ;  /* 0x000000401e0a7824 */ /* 0x000fe200078e00ff */
[----:B------:R-:W-:Y:S02]  /*1ee30*/  SHF.R.S32.HI R11, RZ, 0x1f, R108 ;  /* 0x0000001fff0b7819 */ /* 0x000fe4000001146c */
        /* <DEDUP_REMOVED lines=21> */
[----:B------:R-:W-:-:S03]  /*1ef90*/  IADD3 R69, R69, R9, R8 ;  /* 0x0000000945457210 */ /* 0x000fc60007ffe008 */
[----:B-----5:R-:W-:-:S04]  /*1efa0*/  IMAD.WIDE.U32 R70, R15, 0x2, R118 ;  /* 0x000000020f467825 */ /* 0x020fc800078e0076 */
[----:B------:R-:W-:Y:S01]  /*1efb0*/  IMAD.WIDE.U32 R68, R69, 0x2, R118 ;  /* 0x0000000245447825 */ /* 0x000fe200078e0076 */
[----:B------:R-:W2:Y:S04]  /*1efc0*/  LD.E.128 R12, [R70.64] ;  /* 0x00000004460c7980 */ /* 0x000ea8000c101d00 */
[----:B------:R-:W3:Y:S01]  /*1efd0*/  LD.E.128 R8, [R68.64] ;  /* 0x0000000444087980 */ /* 0x000ee2000c101d00 */
[--C-:B------:R-:W-:Y:S02]  /*1efe0*/  SHF.R.U64 R60, R60, 0x10, R61.reuse ;  /* 0x000000103c3c7819 */ /* 0x100fe4000000123d */
[----:B------:R-:W-:Y:S02]  /*1eff0*/  SHF.R.U32.HI R61, RZ, 0x10, R61 ;  /* 0x00000010ff3d7819 */ /* 0x000fe4000001163d */
[----:B------:R-:W-:-:S02]  /*1f000*/  SHF.R.U64 R62, R62, 0x10, R63 ;  /* 0x000000103e3e7819 */ /* 0x000fc4000000123f */
[----:B------:R-:W-:Y:S02]  /*1f010*/  SHF.R.U64 R64, R64, 0x10, R65 ;  /* 0x0000001040407819 */ /* 0x000fe40000001241 */
[----:B------:R-:W-:Y:S02]  /*1f020*/  SHF.R.U32.HI R63, RZ, 0x10, R63 ;  /* 0x00000010ff3f7819 */ /* 0x000fe4000001163f */
[----:B------:R-:W-:Y:S02]  /*1f030*/  SHF.R.U32.HI R65, RZ, 0x10, R65 ;  /* 0x00000010ff417819 */ /* 0x000fe40000011641 */
[----:B------:R-:W-:Y:S02]  /*1f040*/  PRMT R111, R111, 0x5410, R60 ;  /* 0x000054106f6f7816 */ /* 0x000fe4000000003c */
[----:B------:R-:W-:Y:S02]  /*1f050*/  PRMT R110, R110, 0x5410, R61 ;  /* 0x000054106e6e7816 */ /* 0x000fe4000000003d */
[----:B------:R-:W-:-:S02]  /*1f060*/  SHF.R.U64 R66, R66, 0x10, R67 ;  /* 0x0000001042427819 */ /* 0x000fc40000001243 */
[----:B------:R-:W-:Y:S01]  /*1f070*/  PRMT R112, R112, 0x5410, R63 ;  /* 0x0000541070707816 */ /* 0x000fe2000000003f */
[----:B------:R-:W-:Y:S01]  /*1f080*/  IMAD.U32 R75, R110, 0x10000, RZ ;  /* 0x000100006e4b7824 */ /* 0x000fe200078e00ff */
[----:B------:R-:W-:Y:S02]  /*1f090*/  SHF.R.U32.HI R67, RZ, 0x10, R67 ;  /* 0x00000010ff437819 */ /* 0x000fe40000011643 */
[----:B------:R-:W-:Y:S02]  /*1f0a0*/  PRMT R115, R115, 0x5410, R64 ;  /* 0x0000541073737816 */ /* 0x000fe40000000040 */
[----:B------:R-:W-:Y:S02]  /*1f0b0*/  PRMT R114, R114, 0x5410, R65 ;  /* 0x0000541072727816 */ /* 0x000fe40000000041 */
[----:B------:R-:W-:Y:S01]  /*1f0c0*/  PRMT R116, R116, 0x5410, R67 ;  /* 0x0000541074747816 */ /* 0x000fe20000000043 */
[C---:B------:R-:W-:Y:S01]  /*1f0d0*/  IMAD.U32 R67, R115.reuse, 0x10000, RZ ;  /* 0x0001000073437824 */ /* 0x040fe200078e00ff */
[----:B------:R-:W-:-:S02]  /*1f0e0*/  LOP3.LUT R120, R115, 0xffff0000, RZ, 0xc0, !PT ;  /* 0xffff000073787812 */ /* 0x000fc400078ec0ff */
        /* <DEDUP_REMOVED lines=21> */
[----:B------:R-:W-:Y:S02]  /*1f240*/  IMAD.U32 R9, R114, 0x10000, RZ ;  /* 0x0001000072097824 */ /* 0x000fe400078e00ff */
[C---:B------:R-:W-:Y:S02]  /*1f250*/  FMUL.FTZ R67, R15.reuse, R111 ;  /* 0x0000006f0f437220 */ /* 0x040fe40000410000 */
[----:B------:R-:W-:-:S02]  /*1f260*/  FMUL.FTZ R15, R15, R120 ;  /* 0x000000780f0f7220 */ /* 0x000fc40000410000 */
[C---:B------:R-:W-:Y:S02]  /*1f270*/  FMUL.FTZ R61, R8.reuse, R75 ;  /* 0x0000004b083d7220 */ /* 0x040fe40000410000 */
[----:B------:R-:W-:Y:S02]  /*1f280*/  FMUL.FTZ R8, R8, R9 ;  /* 0x0000000908087220 */ /* 0x000fe40000410000 */
[C---:B------:R-:W-:Y:S02]  /*1f290*/  FFMA.FTZ R67, R60.reuse, R120, -R67 ;  /* 0x000000783c437223 */ /* 0x040fe40000010843 */
[----:B------:R-:W-:Y:S01]  /*1f2a0*/  FFMA.FTZ R15, R60, R111, R15 ;  /* 0x0000006f3c0f7223 */ /* 0x000fe2000001000f */
[----:B------:R-:W-:Y:S01]  /*1f2b0*/  LOP3.LUT R60, R114, 0xffff0000, RZ, 0xc0, !PT ;  /* 0xffff0000723c7812 */ /* 0x000fe200078ec0ff */
[C---:B------:R-:W-:Y:S02]  /*1f2c0*/  FFMA.FTZ R61, R12.reuse, R9, -R61 ;  /* 0x000000090c3d7223 */ /* 0x040fe4000001083d */
[----:B------:R-:W-:-:S02]  /*1f2d0*/  FFMA.FTZ R9, R12, R75, R8 ;  /* 0x0000004b0c097223 */ /* 0x000fc40000010008 */
[C---:B------:R-:W-:Y:S02]  /*1f2e0*/  FMUL.FTZ R12, R74.reuse, R110 ;  /* 0x0000006e4a0c7220 */ /* 0x040fe40000410000 */
[-C--:B------:R-:W-:Y:S02]  /*1f2f0*/  FMUL.FTZ R114, R74, R60.reuse ;  /* 0x0000003c4a727220 */ /* 0x080fe40000410000 */
[----:B------:R-:W-:Y:S02]  /*1f300*/  FFMA.FTZ R60, R63, R60, -R12 ;  /* 0x0000003c3f3c7223 */ /* 0x000fe4000001080c */
        /* <DEDUP_REMOVED lines=11> */
[C---:B------:R-:W-:Y:S02]  /*1f3c0*/  FMUL.FTZ R111, R73.reuse, R8 ;  /* 0x00000008496f7220 */ /* 0x040fe40000410000 */
[----:B------:R-:W-:Y:S01]  /*1f3d0*/  FMUL.FTZ R114, R66, R12 ;  /* 0x0000000c42727220 */ /* 0x000fe20000410000 */
[----:B------:R-:W-:Y:S01]  /*1f3e0*/  F2FP.BF16.PACK_AB R9, R110, R9 ;  /* 0x000000096e09723e */ /* 0x000fe200000010ff */
[C---:B------:R-:W-:Y:S01]  /*1f3f0*/  IMAD.U32 R62, R14.reuse, 0x10000, RZ ;  /* 0x000100000e3e7824 */ /* 0x040fe200078e00ff */
[----:B------:R-:W-:Y:S01]  /*1f400*/  LOP3.LUT R14, R14, 0xffff0000, RZ, 0xc0, !PT ;  /* 0xffff00000e0e7812 */ /* 0x000fe200078ec0ff */
[-C--:B------:R-:W-:Y:S02]  /*1f410*/  FMUL.FTZ R73, R73, R75.reuse ;  /* 0x0000004b49497220 */ /* 0x080fe40000410000 */
[----:B------:R-:W-:Y:S02]  /*1f420*/  FMUL.FTZ R66, R66, R74 ;  /* 0x0000004a42427220 */ /* 0x000fe40000410000 */
[----:B------:R-:W-:-:S02]  /*1f430*/  FFMA.FTZ R63, R62, R75, -R111 ;  /* 0x0000004b3e3f7223 */ /* 0x000fc4000001086f */
[----:B------:R-:W-:Y:S02]  /*1f440*/  FFMA.FTZ R73, R62, R8, R73 ;  /* 0x000000083e497223 */ /* 0x000fe40000010049 */
[----:B------:R-:W-:Y:S02]  /*1f450*/  FFMA.FTZ R66, R13, R12, R66 ;  /* 0x0000000c0d427223 */ /* 0x000fe40000010042 */
[C---:B------:R-:W-:Y:S02]  /*1f460*/  FMUL.FTZ R62, R72.reuse, R113 ;  /* 0x00000071483e7220 */ /* 0x040fe40000410000 */
[C---:B------:R-:W-:Y:S02]  /*1f470*/  FMUL.FTZ R12, R11.reuse, R112 ;  /* 0x000000700b0c7220 */ /* 0x040fe40000410000 */
[----:B------:R-:W-:Y:S02]  /*1f480*/  FMUL.FTZ R72, R72, R117 ;  /* 0x0000007548487220 */ /* 0x000fe40000410000 */
[----:B------:R-:W-:-:S02]  /*1f490*/  FMUL.FTZ R8, R11, R116 ;  /* 0x000000740b087220 */ /* 0x000fc40000410000 */
[----:B------:R-:W-:Y:S01]  /*1f4a0*/  FFMA.FTZ R114, R13, R74, -R114 ;  /* 0x0000004a0d727223 */ /* 0x000fe20000010872 */
[----:B------:R-:W-:Y:S01]  /*1f4b0*/  F2FP.BF16.PACK_AB R13, R60, R61 ;  /* 0x0000003d3c0d723e */ /* 0x000fe200000010ff */
[C---:B------:R-:W-:Y:S02]  /*1f4c0*/  FFMA.FTZ R62, R14.reuse, R117, -R62 ;  /* 0x000000750e3e7223 */ /* 0x040fe4000001083e */
        /* <DEDUP_REMOVED lines=8> */
[----:B------:R-:W-:Y:S01]  /*1f550*/  F2FP.BF16.PACK_AB R11, R65, R66 ;  /* 0x00000042410b723e */ /* 0x000fe200000010ff */
[----:B------:R1:W-:Y:S04]  /*1f560*/  ST.E.128 [R70.64], R12 ;  /* 0x0000000c46007985 */ /* 0x0003e8000c101d04 */
[----:B------:R1:W-:Y:S02]  /*1f570*/  ST.E.128 [R68.64], R8 ;  /* 0x0000000844007985 */ /* 0x0003e4000c101d04 */
.L_x_2264:
[----:B------:R-:W-:Y:S05]  /*1f580*/  BSYNC B0 ;  /* 0x0000000000007941 */ /* 0x000fea0003800000 */
.L_x_2263:
[----:B-1----:R-:W-:-:S04]  /*1f590*/  IADD3 R11, R46, 0x40, RZ ;  /* 0x000000402e0b7810 */ /* 0x002fc80007ffe0ff */
        /* <DEDUP_REMOVED lines=80> */
[C---:B------:R-:W-:Y:S01]  /*1faa0*/  IMAD.U32 R8, R95.reuse, 0x10000, RZ ;  /* 0x000100005f087824 */ /* 0x040fe200078e00ff */
[----:B------:R-:W-:Y:S01]  /*1fab0*/  LOP3.LUT R95, R95, 0xffff0000, RZ, 0xc0, !PT ;  /* 0xffff00005f5f7812 */ /* 0x000fe200078ec0ff */
[C---:B------:R-:W-:Y:S01]  /*1fac0*/  IMAD.U32 R67, R99.reuse, 0x10000, RZ ;  /* 0x0001000063437824 */ /* 0x040fe200078e00ff */
[----:B------:R-:W-:Y:S01]  /*1fad0*/  LOP3.LUT R99, R99, 0xffff0000, RZ, 0xc0, !PT ;  /* 0xffff000063637812 */ /* 0x000fe200078ec0ff */
[-C--:B------:R-:W-:Y:S02]  /*1fae0*/  FMUL.FTZ R69, R66, R52.reuse ;  /* 0x0000003442457220 */ /* 0x080fe40000410000 */
[----:B------:R-:W-:Y:S02]  /*1faf0*/  FFMA.FTZ R52, R55, R52, -R12 ;  /* 0x0000003437347223 */ /* 0x000fe4000001080c */
[C---:B------:R-:W-:Y:S01]  /*1fb00*/  IMAD.U32 R58, R11.reuse, 0x10000, RZ ;  /* 0x000100000b3a7824 */ /* 0x040fe200078e00ff */
[----:B------:R-:W-:Y:S01]  /*1fb10*/  LOP3.LUT R11, R11, 0xffff0000, RZ, 0xc0, !PT ;  /* 0xffff00000b0b7812 */ /* 0x000fe200078ec0ff */
[C---:B------:R-:W-:Y:S01]  /*1fb20*/  IMAD.U32 R12, R94.reuse, 0x10000, RZ ;  /* 0x000100005e0c7824 */ /* 0x040fe200078e00ff */
[----:B------:R-:W-:Y:S01]  /*1fb30*/  LOP3.LUT R94, R94, 0xffff0000, RZ, 0xc0, !PT ;  /* 0xffff00005e5e7812 */ /* 0x000fe200078ec0ff */
[----:B------:R-:W-:-:S02]  /*1fb40*/  FMUL.FTZ R68, R65, R8 ;  /* 0x0000000841447220 */ /* 0x000fc40000410000 */
[C---:B------:R-:W-:Y:S01]  /*1fb50*/  IMAD.U32 R54, R14.reuse, 0x10000, RZ ;  /* 0x000100000e367824 */ /* 0x040fe200078e00ff */
[----:B------:R-:W-:Y:S01]  /*1fb60*/  LOP3.LUT R14, R14, 0xffff0000, RZ, 0xc0, !PT ;  /* 0xffff00000e0e7812 */ /* 0x000fe200078ec0ff */
[C---:B------:R-:W-:Y:S01]  /*1fb70*/  IMAD.U32 R66, R98.reuse, 0x10000, RZ ;  /* 0x0001000062427824 */ /* 0x040fe200078e00ff */
[----:B------:R-:W-:Y:S01]  /*1fb80*/  LOP3.LUT R98, R98, 0xffff0000, RZ, 0xc0, !PT ;  /* 0xffff000062627812 */ /* 0x000fe200078ec0ff */
[-C--:B------:R-:W-:Y:S02]  /*1fb90*/  FMUL.FTZ R65, R65, R67.reuse ;  /* 0x0000004341417220 */ /* 0x080fe40000410000 */
[----:B------:R-:W-:Y:S02]  /*1fba0*/  FFMA.FTZ R92, R55, R92, R69 ;  /* 0x0000005c375c7223 */ /* 0x000fe40000010045 */
[C---:B------:R-:W-:Y:S02]  /*1fbb0*/  FFMA.FTZ R55, R54.reuse, R67, -R68 ;  /* 0x0000004336377223 */ /* 0x040fe40000010844 */
[----:B------:R-:W-:Y:S01]  /*1fbc0*/  FFMA.FTZ R65, R54, R8, R65 ;  /* 0x0000000836417223 */ /* 0x000fe20000010041 */
[----:B------:R-:W-:Y:S01]  /*1fbd0*/  F2FP.BF16.PACK_AB R9, R92, R9 ;  /* 0x000000095c09723e */ /* 0x000fe200000010ff */
[----:B------:R-:W-:-:S02]  /*1fbe0*/  FMUL.FTZ R69, R58, R12 ;  /* 0x0000000c3a457220 */ /* 0x000fc40000410000 */
[----:B------:R-:W-:Y:S02]  /*1fbf0*/  FMUL.FTZ R54, R64, R95 ;  /* 0x0000005f40367220 */ /* 0x000fe40000410000 */
[C---:B------:R-:W-:Y:S02]  /*1fc00*/  FMUL.FTZ R8, R11.reuse, R94 ;  /* 0x0000005e0b087220 */ /* 0x040fe40000410000 */
[----:B------:R-:W-:Y:S02]  /*1fc10*/  FMUL.FTZ R58, R58, R66 ;  /* 0x000000423a3a7220 */ /* 0x000fe40000410000 */
[----:B------:R-:W-:Y:S02]  /*1fc20*/  FMUL.FTZ R64, R64, R99 ;  /* 0x0000006340407220 */ /* 0x000fe40000410000 */
[----:B------:R-:W-:Y:S02]  /*1fc30*/  FMUL.FTZ R11, R11, R98 ;  /* 0x000000620b0b7220 */ /* 0x000fe40000410000 */
[----:B------:R-:W-:-:S02]  /*1fc40*/  FFMA.FTZ R69, R13, R66, -R69 ;  /* 0x000000420d457223 */ /* 0x000fc40000010845 */
[C---:B------:R-:W-:Y:S02]  /*1fc50*/  FFMA.FTZ R54, R14.reuse, R99, -R54 ;  /* 0x000000630e367223 */ /* 0x040fe40000010836 */
[----:B------:R-:W-:Y:S01]  /*1fc60*/  FFMA.FTZ R98, R57, R98, -R8 ;  /* 0x0000006239627223 */ /* 0x000fe20000010808 */
[----:B------:R-:W-:Y:S01]  /*1fc70*/  F2FP.BF16.PACK_AB R8, R15, R56 ;  /* 0x000000380f08723e */ /* 0x000fe200000010ff */
[----:B------:R-:W-:Y:S01]  /*1fc80*/  FFMA.FTZ R58, R13, R12, R58 ;  /* 0x0000000c0d3a7223 */ /* 0x000fe2000001003a */
        /* <DEDUP_REMOVED lines=10> */
.L_x_2260:
[----:B------:R-:W-:Y:S05]  /*1fd30*/  BSYNC B1 ;  /* 0x0000000000017941 */ /* 0x000fea0003800000 */
.L_x_2259:
        /* <DEDUP_REMOVED lines=8> */
[----:B------:R-:W-:Y:S01]  /*1fdc0*/  LEA.HI R8, R29, R84, RZ, 0x1d ;  /* 0x000000541d087211 */ /* 0x000fe200078fe8ff */
[----:B------:R-:W-:Y:S01]  /*1fdd0*/  IMAD.SHL.U32 R11, R30, 0x40, RZ ;  /* 0x000000401e0b7824 */ /* 0x000fe200078e00ff */
[----:B------:R-:W-:Y:S02]  /*1fde0*/  SHF.R.S32.HI R9, RZ, 0x1f, R30 ;  /* 0x0000001fff097819 */ /* 0x000fe4000001141e */
[----:B------:R-:W-:Y:S02]  /*1fdf0*/  SHF.R.S32.HI R53, RZ, 0x1f, R8 ;  /* 0x0000001fff357819 */ /* 0x000fe40000011408 */
[----:B------:R-:W-:Y:S02]  /*1fe00*/  LEA.HI R9, R9, R30, RZ, 0x3 ;  /* 0x0000001e09097211 */ /* 0x000fe400078f18ff */
[----:B------:R-:W-:Y:S01]  /*1fe10*/  LEA.HI R53, R53, R8, RZ, 0x3 ;  /* 0x0000000835357211 */ /* 0x000fe200078f18ff */
[----:B------:R-:W-:Y:S01]  /*1fe20*/  IMAD.SHL.U32 R8, R8, 0x8, RZ ;  /* 0x0000000808087824 */ /* 0x000fe200078e00ff */
[----:B------:R-:W-:Y:S01]  /*1fe30*/  LOP3.LUT R11, R11, 0x1c0, RZ, 0xc0, !PT ;  /* 0x000001c00b0b7812 */ /* 0x000fe200078ec0ff */
[----:B------:R-:W-:-:S02]  /*1fe40*/  IMAD.SHL.U32 R9, R9, 0x40, RZ ;  /* 0x0000004009097824 */ /* 0x000fc400078e00ff */
[----:B------:R-:W-:Y:S01]  /*1fe50*/  IMAD.SHL.U32 R53, R53, 0x400, RZ ;  /* 0x0000040035357824 */ /* 0x000fe200078e00ff */
[----:B------:R-:W-:Y:S02]  /*1fe60*/  SHF.R.U32.HI R10, RZ, 0x3, R11 ;  /* 0x00000003ff0a7819 */ /* 0x000fe4000001160b */
[C---:B------:R-:W-:Y:S02]  /*1fe70*/  LOP3.LUT R8, R11.reuse, 0x38, R8, 0xf8, !PT ;  /* 0x000000380b087812 */ /* 0x040fe400078ef808 */
[----:B------:R-:W-:Y:S02]  /*1fe80*/  LOP3.LUT R55, R11, 0x38, R46, 0xf8, !PT ;  /* 0x000000380b377812 */ /* 0x000fe400078ef82e */
[----:B------:R-:W-:Y:S02]  /*1fe90*/  LOP3.LUT R9, R9, 0xfffffe00, RZ, 0xc0, !PT ;  /* 0xfffffe0009097812 */ /* 0x000fe400078ec0ff */
[----:B------:R-:W-:Y:S02]  /*1fea0*/  LOP3.LUT R8, R8, R10, RZ, 0x3c, !PT ;  /* 0x0000000a08087212 */ /* 0x000fe400078e3cff */
[----:B------:R-:W-:-:S02]  /*1feb0*/  LOP3.LUT R53, R53, 0xffffe000, RZ, 0xc0, !PT ;  /* 0xffffe00035357812 */ /* 0x000fc400078ec0ff */
[----:B------:R-:W-:Y:S02]  /*1fec0*/  LOP3.LUT R55, R9, R55, R10, 0xf6, !PT ;  /* 0x0000003709377212 */ /* 0x000fe400078ef60a */
        /* <DEDUP_REMOVED lines=95> */
.L_x_2266:
[----:B------:R-:W-:Y:S05]  /*204c0*/  BSYNC B0 ;  /* 0x0000000000007941 */ /* 0x000fea0003800000 */
.L_x_2265:
        /* <DEDUP_REMOVED lines=33> */
[----:B------:R-:W-:Y:S02]  /*206e0*/  SHF.R.U64 R32, R32, 0x10, R33 ;  /* 0x0000001020207819 */ /* 0x000fe40000001221 */
[----:B------:R-:W-:Y:S02]  /*206f0*/  SHF.R.U64 R34, R34, 0x10, R35 ;  /* 0x0000001022227819 */ /* 0x000fe40000001223 */
[----:B------:R-:W-:-:S02]  /*20700*/  SHF.R.U64 R36, R36, 0x10, R37 ;  /* 0x0000001024247819 */ /* 0x000fc40000001225 */
[----:B------:R-:W-:Y:S02]  /*20710*/  SHF.R.U32.HI R35, RZ, 0x10, R35 ;  /* 0x00000010ff237819 */ /* 0x000fe40000011623 */
[----:B------:R-:W-:Y:S02]  /*20720*/  SHF.R.U32.HI R37, RZ, 0x10, R37 ;  /* 0x00000010ff257819 */ /* 0x000fe40000011625 */
[----:B------:R-:W-:Y:S02]  /*20730*/  SHF.R.U32.HI R40, RZ, 0x10, R33 ;  /* 0x00000010ff287819 */ /* 0x000fe40000011621 */
[----:B------:R-:W-:Y:S02]  /*20740*/  PRMT R85, R85, 0x5410, R32 ;  /* 0x0000541055557816 */ /* 0x000fe40000000020 */
[----:B------:R-:W-:Y:S02]  /*20750*/  SHF.R.U64 R38, R38, 0x10, R39 ;  /* 0x0000001026267819 */ /* 0x000fe40000001227 */
[----:B------:R-:W-:-:S02]  /*20760*/  PRMT R86, R86, 0x5410, R35 ;  /* 0x0000541056567816 */ /* 0x000fc40000000023 */
[----:B------:R-:W-:Y:S02]  /*20770*/  SHF.R.U32.HI R39, RZ, 0x10, R39 ;  /* 0x00000010ff277819 */ /* 0x000fe40000011627 */
[----:B------:R-:W-:Y:S02]  /*20780*/  PRMT R89, R89, 0x5410, R36 ;  /* 0x0000541059597816 */ /* 0x000fe40000000024 */
[----:B------:R-:W-:Y:S02]  /*20790*/  PRMT R88, R88, 0x5410, R37 ;  /* 0x0000541058587816 */ /* 0x000fe40000000025 */
[----:B------:R-:W-:Y:S01]  /*207a0*/  PRMT R90, R90, 0x5410, R39 ;  /* 0x000054105a5a7816 */ /* 0x000fe20000000027 */
[----:B------:R-:W-:Y:S01]  /*207b0*/  IMAD.U32 R39, R89, 0x10000, RZ ;  /* 0x0001000059277824 */ /* 0x000fe200078e00ff */
[----:B------:R-:W-:Y:S02]  /*207c0*/  PRMT R83, R83, 0x5410, R40 ;  /* 0x0000541053537816 */ /* 0x000fe40000000028 */
[----:B------:R-:W-:-:S02]  /*207d0*/  LOP3.LUT R52, R89, 0xffff0000, RZ, 0xc0, !PT ;  /* 0xffff000059347812 */ /* 0x000fc400078ec0ff */
[----:B------:R-:W-:Y:S01]  /*207e0*/  PRMT R87, R87, 0x5410, R34 ;  /* 0x0000541057577816 */ /* 0x000fe20000000022 */
        /* <DEDUP_REMOVED lines=44> */
[----:B------:R-:W-:-:S02]  /*20ab0*/  FMUL.FTZ R53, R41, R8 ;  /* 0x0000000829357220 */ /* 0x000fc40000410000 */
[----:B------:R-:W-:Y:S02]  /*20ac0*/  FMUL.FTZ R54, R38, R12 ;  /* 0x0000000c26367220 */ /* 0x000fe40000410000 */
[C---:B------:R-:W-:Y:S01]  /*20ad0*/  IMAD.U32 R34, R14.reuse, 0x10000, RZ ;  /* 0x000100000e227824 */ /* 0x040fe200078e00ff */
[----:B------:R-:W-:Y:S01]  /*20ae0*/  LOP3.LUT R14, R14, 0xffff0000, RZ, 0xc0, !PT ;  /* 0xffff00000e0e7812 */ /* 0x000fe200078ec0ff */
[-C--:B------:R-:W-:Y:S02]  /*20af0*/  FMUL.FTZ R41, R41, R52.reuse ;  /* 0x0000003429297220 */ /* 0x080fe40000410000 */
[----:B------:R-:W-:Y:S02]  /*20b00*/  FMUL.FTZ R38, R38, R51 ;  /* 0x0000003326267220 */ /* 0x000fe40000410000 */
[----:B------:R-:W-:Y:S02]  /*20b10*/  FFMA.FTZ R50, R35, R83, R50 ;  /* 0x0000005323327223 */ /* 0x000fe40000010032 */
[----:B------:R-:W-:-:S02]  /*20b20*/  FFMA.FTZ R35, R34, R52, -R53 ;  /* 0x0000003422237223 */ /* 0x000fc40000010835 */
[----:B------:R-:W-:Y:S01]  /*20b30*/  FFMA.FTZ R41, R34, R8, R41 ;  /* 0x0000000822297223 */ /* 0x000fe20000010029 */
[----:B------:R-:W-:Y:S01]  /*20b40*/  F2FP.BF16.PACK_AB R9, R50, R9 ;  /* 0x000000093209723e */ /* 0x000fe200000010ff */
        /* <DEDUP_REMOVED lines=19> */
.L_x_2268:
[----:B------:R-:W-:Y:S05]  /*20c80*/  BSYNC B0 ;  /* 0x0000000000007941 */ /* 0x000fea0003800000 */
.L_x_2267:
[----:B------:R-:W-:Y:S01]  /*20c90*/  IADD3 R46, R46, 0x40, RZ ;  /* 0x000000402e2e7810 */ /* 0x000fe20007ffe0ff */
[----:B-1----:R-:W-:Y:S02]  /*20ca0*/  IMAD.MOV.U32 R8, RZ, RZ, R28 ;  /* 0x000000ffff087224 */ /* 0x002fe400078e001c */
[----:B------:R-:W-:Y:S01]  /*20cb0*/  IMAD.MOV.U32 R9, RZ, RZ, 0x0 ;  /* 0x00000000ff097424 */ /* 0x000fe200078e00ff */
[----:B------:R-:W-:-:S13]  /*20cc0*/  ISETP.GE.AND P0, PT, R46, R29, PT ;  /* 0x0000001d2e00720c */ /* 0x000fda0003f06270 */
[----:B------:R-:W-:Y:S05]  /*20cd0*/  @P0 RET.REL.NODEC R8 `(_ZN7cutlass13device_kernelIN5flash19enable_sm80_to_sm89INS1_16FlashAttnFwdSm80INS1_25CollectiveMainloopFwdSm80ILi8ELi1ELb0EN4cute5tupleIJNS5_1CILi128EEENS7_ILi64EEENS7_ILi192EEEEEELi192ENS_10bfloat16_tEfNS_4arch4Sm80ELb0ELb1ELb0ELb1ELb1ELb1ELb1ELb0EEENS1_21CollectiveEpilogueFwdINS6_IJS8_SA_S9_EEENS6_IJNS7_ILi1EEESI_SI_EEESC_SE_Li256ELb1ELb1ELb0ELb0EEENS1_19SingleTileSchedulerILb1ELb0ELb1ELi128EEEEEEEEEvNT_6ParamsE) ;  /* 0xfffdf32008000950 */ /* 0x000fea0003c3ffff */
[----:B------:R-:W-:Y:S01]  /*20ce0*/  SHF.R.S32.HI R13, RZ, 0x1f, R46 ;  /* 0x0000001fff0d7819 */ /* 0x000fe2000001142e */
[----:B------:R-:W-:Y:S01]  /*20cf0*/  IMAD.SHL.U32 R9, R30, 0x40, RZ ;  /* 0x000000401e097824 */ /* 0x000fe200078e00ff */
[----:B------:R-:W-:Y:S02]  /*20d00*/  SHF.R.S32.HI R11, RZ, 0x1f, R30 ;  /* 0x0000001fff0b7819 */ /* 0x000fe4000001141e */
[----:B------:R-:W-:Y:S02]  /*20d10*/  LEA.HI R12, R13, R46, RZ, 0x3 ;  /* 0x0000002e0d0c7211 */ /* 0x000fe400078f18ff */
[----:B------:R-:W-:Y:S02]  /*20d20*/  LOP3.LUT R9, R9, 0x1c0, RZ, 0xc0, !PT ;  /* 0x000001c009097812 */ /* 0x000fe400078ec0ff */
[----:B------:R-:W-:Y:S02]  /*20d30*/  SHF.R.S32.HI R10, RZ, 0x3, R12 ;  /* 0x00000003ff0a7819 */ /* 0x000fe4000001140c */
[----:B------:R-:W-:-:S02]  /*20d40*/  LEA.HI R8, R11, R30, RZ, 0x3 ;  /* 0x0000001e0b087211 */ /* 0x000fc400078f18ff */
[----:B------:R-:W-:Y:S02]  /*20d50*/  LEA.HI R29, R29, R10, RZ, 0x1d ;  /* 0x0000000a1d1d7211 */ /* 0x000fe400078fe8ff */
[----:B------:R-:W-:Y:S01]  /*20d60*/  LEA.HI R13, R13, R46, RZ, 0x6 ;  /* 0x0000002e0d0d7211 */ /* 0x000fe200078f30ff */
[----:B------:R-:W-:Y:S01]  /*20d70*/  IMAD.SHL.U32 R8, R8, 0x40, RZ ;  /* 0x0000004008087824 */ /* 0x000fe200078e00ff */
[----:B------:R-:W-:Y:S02]  /*20d80*/  LOP3.LUT R12, R9, 0x38, R12, 0xf8, !PT ;  /* 0x00000038090c7812 */ /* 0x000fe400078ef80c */
[----:B------:R-:W-:Y:S01]  /*20d90*/  SHF.R.U32.HI R11, RZ, 0x3, R9 ;  /* 0x00000003ff0b7819 */ /* 0x000fe20000011609 */
[----:B------:R-:W-:Y:S01]  /*20da0*/  IMAD.SHL.U32 R13, R13, 0x80, RZ ;  /* 0x000000800d0d7824 */ /* 0x000fe200078e00ff */
[----:B------:R-:W-:Y:S02]  /*20db0*/  SHF.R.S32.HI R10, RZ, 0x1f, R29 ;  /* 0x0000001fff0a7819 */ /* 0x000fe4000001141d */
[----:B------:R-:W-:Y:S01]  /*20dc0*/  LOP3.LUT R14, R12, R11, RZ, 0x3c, !PT ;  /* 0x0000000b0c0e7212 */ /* 0x000fe200078e3cff */
[----:B------:R-:W-:Y:S01]  /*20dd0*/  IMAD.SHL.U32 R12, R29, 0x8, RZ ;  /* 0x000000081d0c7824 */ /* 0x000fe200078e00ff */
[----:B------:R-:W-:-:S02]  /*20de0*/  LEA.HI R10, R10, R29, RZ, 0x3 ;  /* 0x0000001d0a0a7211 */ /* 0x000fc400078f18ff */
[----:B------:R-:W-:Y:S02]  /*20df0*/  LOP3.LUT R13, R13, 0xffffe000, RZ, 0xc0, !PT ;  /* 0xffffe0000d0d7812 */ /* 0x000fe400078ec0ff */
[----:B------:R-:W-:Y:S02]  /*20e00*/  LOP3.LUT R8, R8, 0xfffffe00, RZ, 0xc0, !PT ;  /* 0xfffffe0008087812 */ /* 0x000fe400078ec0ff */
[----:B------:R-:W-:Y:S01]  /*20e10*/  LOP3.LUT R12, R9, 0x38, R12, 0xf8, !PT ;  /* 0x00000038090c7812 */ /* 0x000fe200078ef80c */
[----:B------:R-:W-:Y:S01]  /*20e20*/  IMAD.SHL.U32 R9, R10, 0x400, RZ ;  /* 0x000004000a097824 */ /* 0x000fe200078e00ff */
[----:B------:R-:W-:Y:S02]  /*20e30*/  IADD3 R13, R14, R13, R8 ;  /* 0x0000000d0e0d7210 */ /* 0x000fe40007ffe008 */
        /* <DEDUP_REMOVED lines=10> */
[----:B------:R-:W-:Y:S02]  /*20ee0*/  SHF.R.U64 R21, R26, 0x10, R27 ;  /* 0x000000101a157819 */ /* 0x000fe4000000121b */
[----:B------:R-:W-:Y:S02]  /*20ef0*/  SHF.R.U32.HI R34, RZ, 0x10, R25 ;  /* 0x00000010ff227819 */ /* 0x000fe40000011619 */
[----:B------:R-:W-:-:S02]  /*20f00*/  PRMT R77, R77, 0x5410, R20 ;  /* 0x000054104d4d7816 */ /* 0x000fc40000000014 */
[----:B------:R-:W-:Y:S02]  /*20f10*/  PRMT R45, R45, 0x5410, R24 ;  /* 0x000054102d2d7816 */ /* 0x000fe40000000018 */
[----:B------:R-:W-:Y:S02]  /*20f20*/  PRMT R76, R76, 0x5410, R21 ;  /* 0x000054104c4c7816 */ /* 0x000fe40000000015 */
[--C-:B------:R-:W-:Y:S02]  /*20f30*/  SHF.R.U64 R22, R22, 0x10, R23.reuse ;  /* 0x0000001016167819 */ /* 0x100fe40000001217 */
[----:B------:R-:W-:Y:S02]  /*20f40*/  SHF.R.U32.HI R30, RZ, 0x10, R23 ;  /* 0x00000010ff1e7819 */ /* 0x000fe40000011617 */
[----:B------:R-:W-:Y:S02]  /*20f50*/  PRMT R78, R78, 0x5410, R29 ;  /* 0x000054104e4e7816 */ /* 0x000fe4000000001d */
[----:B------:R-:W-:-:S02]  /*20f60*/  PRMT R31, R31, 0x5410, R34 ;  /* 0x000054101f1f7816 */ /* 0x000fc40000000022 */
[----:B------:R-:W-:Y:S01]  /*20f70*/  SHF.R.U32.HI R26, RZ, 0x10, R27 ;  /* 0x00000010ff1a7819 */ /* 0x000fe2000001161b */
[C---:B------:R-:W-:Y:S01]  /*20f80*/  IMAD.U32 R27, R78.reuse, 0x10000, RZ ;  /* 0x000100004e1b7824 */ /* 0x040fe200078e00ff */
[----:B------:R-:W-:Y:S01]  /*20f90*/  PRMT R79, R79, 0x5410, R30 ;  /* 0x000054104f4f7816 */ /* 0x000fe2000000001e */
[C---:B------:R-:W-:Y:S01]  /*20fa0*/  IMAD.U32 R35, R31.reuse, 0x10000, RZ ;  /* 0x000100001f237824 */ /* 0x040fe200078e00ff */
[----:B------:R-:W-:Y:S02]  /*20fb0*/  LOP3.LUT R37, R78, 0xffff0000, RZ, 0xc0, !PT ;  /* 0xffff00004e257812 */ /* 0x000fe400078ec0ff */
        /* <DEDUP_REMOVED lines=14> */
[----:B------:R-:W-:Y:S01]  /*210a0*/  LOP3.LUT R29, R14, 0xffff0000, RZ, 0xc0, !PT ;  /* 0xffff00000e1d7812 */ /* 0x000fe200078ec0ff */
[C---:B------:R-:W-:Y:S01]  /*210b0*/  IMAD.U32 R13, R45.reuse, 0x10000, RZ ;  /* 0x000100002d0d7824 */ /* 0x040fe200078e00ff */
[----:B------:R-:W-:Y:S01]  /*210c0*/  LOP3.LUT R12, R12, 0xffff0000, RZ, 0xc0, !PT ;  /* 0xffff00000c0c7812 */ /* 0x000fe200078ec0ff */
        /* <DEDUP_REMOVED lines=16> */
[----:B------:R-:W-:Y:S02]  /*211d0*/  FMUL.FTZ R8, R34, R31 ;  /* 0x0000001f22087220 */ /* 0x000fe40000410000 */
        /* <DEDUP_REMOVED lines=8> */
[----:B------:R-:W-:Y:S01]  /*21260*/  IMAD.U32 R8, R47, 0x10000, RZ ;  /* 0x000100002f087824 */ /* 0x000fe200078e00ff */
[----:B------:R-:W-:Y:S01]  /*21270*/  F2FP.BF16.PACK_AB R13, R20, R13 ;  /* 0x0000000d140d723e */ /* 0x000fe200000010ff */
[----:B------:R-:W-:-:S02]  /*21280*/  FMUL.FTZ R36, R30, R35 ;  /* 0x000000231e247220 */ /* 0x000fc40000410000 */
[----:B------:R-:W-:Y:S02]  /*21290*/  FMUL.FTZ R34, R30, R21 ;  /* 0x000000151e227220 */ /* 0x000fe40000410000 */
[----:B------:R-:W-:Y:S02]  /*212a0*/  FFMA.FTZ R30, R23, R31, R38 ;  /* 0x0000001f171e7223 */ /* 0x000fe40000010026 */
[----:B------:R-:W-:Y:S02]  /*212b0*/  IMAD.U32 R12, R79, 0x10000, RZ ;  /* 0x000100004f0c7824 */ /* 0x000fe400078e00ff */
[C---:B------:R-:W-:Y:S02]  /*212c0*/  FMUL.FTZ R23, R26.reuse, R8 ;  /* 0x000000081a177220 */ /* 0x040fe40000410000 */
[-C--:B------:R-:W-:Y:S02]  /*212d0*/  FMUL.FTZ R26, R26, R12.reuse ;  /* 0x0000000c1a1a7220 */ /* 0x080fe40000410000 */
[----:B------:R-:W-:Y:S01]  /*212e0*/  FFMA.FTZ R23, R9, R12, -R23 ;  /* 0x0000000c09177223 */ /* 0x000fe20000010817 */
[----:B------:R-:W-:Y:S01]  /*212f0*/  LOP3.LUT R12, R47, 0xffff0000, RZ, 0xc0, !PT ;  /* 0xffff00002f0c7812 */ /* 0x000fe200078ec0ff */
[----:B------:R-:W-:-:S02]  /*21300*/  FFMA.FTZ R21, R22, R21, -R36 ;  /* 0x0000001516157223 */ /* 0x000fc40000010824 */
[----:B------:R-:W-:Y:S01]  /*21310*/  FFMA.FTZ R34, R22, R35, R34 ;  /* 0x0000002316227223 */ /* 0x000fe20000010022 */
[----:B------:R-:W-:Y:S01]  /*21320*/  LOP3.LUT R22, R79, 0xffff0000, RZ, 0xc0, !PT ;  /* 0xffff00004f167812 */ /* 0x000fe200078ec0ff */
[----:B------:R-:W-:Y:S02]  /*21330*/  FMUL.FTZ R36, R29, R76 ;  /* 0x0000004c1d247220 */ /* 0x000fe40000410000 */
[----:B------:R-:W-:Y:S02]  /*21340*/  FFMA.FTZ R26, R9, R8, R26 ;  /* 0x00000008091a7223 */ /* 0x000fe4000001001a */
[----:B------:R-:W-:Y:S02]  /*21350*/  FMUL.FTZ R29, R29, R81 ;  /* 0x000000511d1d7220 */ /* 0x000fe40000410000 */
[C---:B------:R-:W-:Y:S02]  /*21360*/  FMUL.FTZ R9, R15.reuse, R12 ;  /* 0x0000000c0f097220 */ /* 0x040fe40000410000 */
[----:B------:R-:W-:-:S02]  /*21370*/  FMUL.FTZ R8, R15, R22 ;  /* 0x000000160f087220 */ /* 0x000fc40000410000 */
[C---:B------:R-:W-:Y:S02]  /*21380*/  FFMA.FTZ R15, R10.reuse, R76, R29 ;  /* 0x0000004c0a0f7223 */ /* 0x040fe4000001001d */
[----:B------:R-:W-:Y:S02]  /*21390*/  FFMA.FTZ R36, R10, R81, -R36 ;  /* 0x000000510a247223 */ /* 0x000fe40000010824 */
[----:B------:R-:W-:Y:S01]  /*213a0*/  FFMA.FTZ R22, R25, R22, -R9 ;  /* 0x0000001619167223 */ /* 0x000fe20000010809 */
[----:B------:R-:W-:Y:S01]  /*213b0*/  F2FP.BF16.PACK_AB R10, R15, R34 ;  /* 0x000000220f0a723e */ /* 0x000fe200000010ff */
[----:B------:R-:W-:Y:S01]  /*213c0*/  FFMA.FTZ R25, R25, R12, R8 ;  /* 0x0000000c19197223 */ /* 0x000fe20000010008 */
[----:B------:R-:W-:Y:S01]  /*213d0*/  F2FP.BF16.PACK_AB R12, R27, R14 ;  /* 0x0000000e1b0c723e */ /* 0x000fe200000010ff */
[----:B------:R-:W-:Y:S01]  /*213e0*/  IMAD.MOV.U32 R29, RZ, RZ, 0x0 ;  /* 0x00000000ff1d7424 */ /* 0x000fe200078e00ff */
[----:B------:R-:W-:Y:S02]  /*213f0*/  F2FP.BF16.PACK_AB R9, R30, R11 ;  /* 0x0000000b1e09723e */ /* 0x000fe400000010ff */
[----:B------:R-:W-:-:S02]  /*21400*/  F2FP.BF16.PACK_AB R14, R36, R21 ;  /* 0x00000015240e723e */ /* 0x000fc400000010ff */
[----:B------:R-:W-:Y:S02]  /*21410*/  F2FP.BF16.PACK_AB R15, R22, R23 ;  /* 0x00000017160f723e */ /* 0x000fe400000010ff */
[----:B------:R-:W-:Y:S02]  /*21420*/  F2FP.BF16.PACK_AB R8, R45, R24 ;  /* 0x000000182d08723e */ /* 0x000fe400000010ff */
[----:B------:R-:W-:Y:S01]  /*21430*/  F2FP.BF16.PACK_AB R11, R25, R26 ;  /* 0x0000001a190b723e */ /* 0x000fe200000010ff */
[----:B------:R1:W-:Y:S04]  /*21440*/  ST.E.128 [R32.64], R12 ;  /* 0x0000000c20007985 */ /* 0x0003e8000c101d04 */
[----:B------:R1:W-:Y:S01]  /*21450*/  ST.E.128 [R118.64], R8 ;  /* 0x0000000876007985 */ /* 0x0003e2000c101d04 */
[----:B------:R-:W-:Y:S05]  /*21460*/  RET.REL.NODEC R28 `(_ZN7cutlass13device_kernelIN5flash19enable_sm80_to_sm89INS1_16FlashAttnFwdSm80INS1_25CollectiveMainloopFwdSm80ILi8ELi1ELb0EN4cute5tupleIJNS5_1CILi128EEENS7_ILi64EEENS7_ILi192EEEEEELi192ENS_10bfloat16_tEfNS_4arch4Sm80ELb0ELb1ELb0ELb1ELb1ELb1ELb1ELb0EEENS1_21CollectiveEpilogueFwdINS6_IJS8_SA_S9_EEENS6_IJNS7_ILi1EEESI_SI_EEESC_SE_Li256ELb1ELb1ELb0ELb0EEENS1_19SingleTileSchedulerILb1ELb0ELb1ELi128EEEEEEEEEvNT_6ParamsE) ;  /* 0xfffdeb901c007950 */ /* 0x000fea0003c3ffff */
.L_x_2221:
[----:B------:R-:W-:Y:S01]  /*21470*/  IMAD.MOV.U32 R238, RZ, RZ, R20 ;  /* 0x000000ffffee7224 */ /* 0x000fe200078e0014 */
[----:B------:R-:W-:Y:S01]  /*21480*/  MOV R236, 0x1c1f ;  /* 0x00001c1f00ec7802 */ /* 0x000fe20000000f00 */
[----:B------:R-:W-:Y:S01]  /*21490*/  IMAD.MOV.U32 R237, RZ, RZ, RZ ;  /* 0x000000ffffed7224 */ /* 0x000fe200078e00ff */
[----:B------:R-:W-:-:S02]  /*214a0*/  MOV R235, 0xffffffff ;  /* 0xffffffff00eb7802 */ /* 0x000fc40000000f00 */
[----:B------:R-:W-:Y:S02]  /*214b0*/  MOV R234, 0x214d0 ;  /* 0x000214d000ea7802 */ /* 0x000fe40000000f00 */
[----:B------:R-:W-:Y:S05]  /*214c0*/  CALL.REL.NOINC `($__internal_9_$__cuda_sm70_shflsync_idx_p) ;  /* 0x0000072000007944 */ /* 0x000fea0003c00000 */
[----:B--2---:R-:W-:Y:S01]  /*214d0*/  MOV R27, R240 ;  /* 0x000000f0001b7202 */ /* 0x004fe20000000f00 */
[----:B-1----:R-:W-:Y:S05]  /*214e0*/  BRA `(.L_x_2269) ;  /* 0xffff878000007947 */ /* 0x002fea000383ffff */
.L_x_2222:
[----:B------:R-:W-:Y:S01]  /*214f0*/  IMAD.MOV.U32 R238, RZ, RZ, R13 ;  /* 0x000000ffffee7224 */ /* 0x000fe200078e000d */
[----:B------:R-:W-:Y:S01]  /*21500*/  MOV R236, 0x1c1f ;  /* 0x00001c1f00ec7802 */ /* 0x000fe20000000f00 */
[----:B------:R-:W-:Y:S01]  /*21510*/  IMAD.MOV.U32 R237, RZ, RZ, RZ ;  /* 0x000000ffffed7224 */ /* 0x000fe200078e00ff */
[----:B------:R-:W-:Y:S02]  /*21520*/  MOV R235, 0xffffffff ;  /* 0xffffffff00eb7802 */ /* 0x000fe40000000f00 */
[----:B------:R-:W-:Y:S02]  /*21530*/  MOV R234, 0x21550 ;  /* 0x0002155000ea7802 */ /* 0x000fe40000000f00 */
[----:B-12---:R-:W-:Y:S05]  /*21540*/  CALL.REL.NOINC `($__internal_9_$__cuda_sm70_shflsync_idx_p) ;  /* 0x000006a000007944 */ /* 0x006fea0003c00000 */
[----:B-1----:R-:W-:Y:S01]  /*21550*/  IMAD.MOV.U32 R238, RZ, RZ, R11 ;  /* 0x000000ffffee7224 */ /* 0x002fe200078e000b */
[----:B------:R-:W-:Y:S01]  /*21560*/  MOV R237, RZ ;  /* 0x000000ff00ed7202 */ /* 0x000fe20000000f00 */
[----:B------:R-:W-:Y:S01]  /*21570*/  IMAD.MOV.U32 R236, RZ, RZ, 0x1c1f ;  /* 0x00001c1fffec7424 */ /* 0x000fe200078e00ff */
[----:B------:R-:W-:Y:S01]  /*21580*/  MOV R235, 0xffffffff ;  /* 0xffffffff00eb7802 */ /* 0x000fe20000000f00 */
[----:B--2---:R-:W-:Y:S01]  /*21590*/  IMAD.MOV.U32 R26, RZ, RZ, R240 ;  /* 0x000000ffff1a7224 */ /* 0x004fe200078e00f0 */
[----:B------:R-:W-:-:S02]  /*215a0*/  MOV R234, 0x215c0 ;  /* 0x000215c000ea7802 */ /* 0x000fc40000000f00 */
[----:B------:R-:W-:Y:S05]  /*215b0*/  CALL.REL.NOINC `($__internal_9_$__cuda_sm70_shflsync_idx_p) ;  /* 0x0000063000007944 */ /* 0x000fea0003c00000 */
[----:B--2---:R-:W-:Y:S01]  /*215c0*/  IMAD.MOV.U32 R23, RZ, RZ, R240 ;  /* 0x000000ffff177224 */ /* 0x004fe200078e00f0 */
[----:B-1----:R-:W-:Y:S01]  /*215d0*/  MOV R238, R10 ;  /* 0x0000000a00ee7202 */ /* 0x002fe20000000f00 */
[----:B------:R-:W-:Y:S01]  /*215e0*/  IMAD.MOV.U32 R237, RZ, RZ, RZ ;  /* 0x000000ffffed7224 */ /* 0x000fe200078e00ff */
[----:B------:R-:W-:Y:S01]  /*215f0*/  MOV R236, 0x1c1f ;  /* 0x00001c1f00ec7802 */ /* 0x000fe20000000f00 */
[----:B------:R-:W-:Y:S01]  /*21600*/  IMAD.MOV.U32 R235, RZ, RZ, -0x1 ;  /* 0xffffffffffeb7424 */ /* 0x000fe200078e00ff */
[----:B------:R-:W-:-:S02]  /*21610*/  MOV R234, 0x21630 ;  /* 0x0002163000ea7802 */ /* 0x000fc40000000f00 */
[----:B------:R-:W-:Y:S05]  /*21620*/  CALL.REL.NOINC `($__internal_9_$__cuda_sm70_shflsync_idx_p) ;  /* 0x000005c000007944 */ /* 0x000fea0003c00000 */
[----:B-12---:R-:W-:Y:S05]  /*21630*/  BRA `(.L_x_2270) ;  /* 0xffff867000007947 */ /* 0x006fea000383ffff */
.L_x_2225:
[----:B------:R-:W-:Y:S01]  /*21640*/  IMAD.MOV.U32 R238, RZ, RZ, R20 ;  /* 0x000000ffffee7224 */ /* 0x000fe200078e0014 */
[----:B------:R-:W-:Y:S01]  /*21650*/  MOV R236, 0x1c1f ;  /* 0x00001c1f00ec7802 */ /* 0x000fe20000000f00 */
[----:B------:R-:W-:Y:S01]  /*21660*/  IMAD.MOV.U32 R237, RZ, RZ, 0x1 ;  /* 0x00000001ffed7424 */ /* 0x000fe200078e00ff */
[----:B------:R-:W-:-:S02]  /*21670*/  MOV R235, 0xffffffff ;  /* 0xffffffff00eb7802 */ /* 0x000fc40000000f00 */
[----:B------:R-:W-:Y:S02]  /*21680*/  MOV R234, 0x216a0 ;  /* 0x000216a000ea7802 */ /* 0x000fe40000000f00 */
[----:B---34-:R-:W-:Y:S05]  /*21690*/  CALL.REL.NOINC `($__internal_9_$__cuda_sm70_shflsync_idx_p) ;  /* 0x0000055000007944 */ /* 0x018fea0003c00000 */
[----:B--2---:R-:W-:Y:S01]  /*216a0*/  IMAD.MOV.U32 R23, RZ, RZ, R240 ;  /* 0x000000ffff177224 */ /* 0x004fe200078e00f0 */
[----:B-1----:R-:W-:Y:S01]  /*216b0*/  MOV R238, R13 ;  /* 0x0000000d00ee7202 */ /* 0x002fe20000000f00 */
[----:B------:R-:W-:Y:S01]  /*216c0*/  IMAD.MOV.U32 R237, RZ, RZ, 0x1 ;  /* 0x00000001ffed7424 */ /* 0x000fe200078e00ff */
[----:B------:R-:W-:Y:S01]  /*216d0*/  MOV R236, 0x1c1f ;  /* 0x00001c1f00ec7802 */ /* 0x000fe20000000f00 */
[----:B------:R-:W-:Y:S01]  /*216e0*/  IMAD.MOV.U32 R235, RZ, RZ, -0x1 ;  /* 0xffffffffffeb7424 */ /* 0x000fe200078e00ff */
[----:B------:R-:W-:Y:S02]  /*216f0*/  MOV R234, 0x21710 ;  /* 0x0002171000ea7802 */ /* 0x000fe40000000f00 */
[----:B------:R-:W-:Y:S05]  /*21700*/  CALL.REL.NOINC `($__internal_9_$__cuda_sm70_shflsync_idx_p) ;  /* 0x000004e000007944 */ /* 0x000fea0003c00000 */
[----:B-1----:R-:W-:Y:S01]  /*21710*/  IMAD.MOV.U32 R238, RZ, RZ, R11 ;  /* 0x000000ffffee7224 */ /* 0x002fe200078e000b */
[----:B------:R-:W-:Y:S01]  /*21720*/  MOV R237, 0x1 ;  /* 0x0000000100ed7802 */ /* 0x000fe20000000f00 */
[----:B------:R-:W-:Y:S01]  /*21730*/  IMAD.MOV.U32 R236, RZ, RZ, 0x1c1f ;  /* 0x00001c1fffec7424 */ /* 0x000fe200078e00ff */
[----:B------:R-:W-:Y:S01]  /*21740*/  MOV R235, 0xffffffff ;  /* 0xffffffff00eb7802 */ /* 0x000fe20000000f00 */
[----:B--2---:R-:W-:Y:S01]  /*21750*/  IMAD.MOV.U32 R22, RZ, RZ, R240 ;  /* 0x000000ffff167224 */ /* 0x004fe200078e00f0 */
[----:B------:R-:W-:-:S02]  /*21760*/  MOV R234, 0x21780 ;  /* 0x0002178000ea7802 */ /* 0x000fc40000000f00 */
[----:B------:R-:W-:Y:S05]  /*21770*/  CALL.REL.NOINC `($__internal_9_$__cuda_sm70_shflsync_idx_p) ;  /* 0x0000047000007944 */ /* 0x000fea0003c00000 */
        /* <DEDUP_REMOVED lines=8> */
.L_x_2252:
        /* <DEDUP_REMOVED lines=8> */
.L_x_2253:
        /* <DEDUP_REMOVED lines=21> */
.L_x_2256:
[----:B------:R-:W-:Y:S01]  /*219d0*/  IMAD.MOV.U32 R238, RZ, RZ, R24 ;  /* 0x000000ffffee7224 */ /* 0x000fe200078e0018 */
[----:B------:R-:W-:Y:S01]  /*219e0*/  MOV R236, 0x1c1f ;  /* 0x00001c1f00ec7802 */ /* 0x000fe20000000f00 */
[----:B------:R-:W-:Y:S01]  /*219f0*/  IMAD.MOV.U32 R237, RZ, RZ, 0x1 ;  /* 0x00000001ffed7424 */ /* 0x000fe200078e00ff */
[----:B------:R-:W-:-:S02]  /*21a00*/  MOV R235, 0xffffffff ;  /* 0xffffffff00eb7802 */ /* 0x000fc40000000f00 */
[----:B------:R-:W-:Y:S02]  /*21a10*/  MOV R234, 0x21a30 ;  /* 0x00021a3000ea7802 */ /* 0x000fe40000000f00 */
[----:B---3--:R-:W-:Y:S05]  /*21a20*/  CALL.REL.NOINC `($__internal_9_$__cuda_sm70_shflsync_idx_p) ;  /* 0x000001c000007944 */ /* 0x008fea0003c00000 */
        /* <DEDUP_REMOVED lines=10> */
[----:B--2---:R-:W-:Y:S01]  /*21ad0*/  MOV R70, R240 ;  /* 0x000000f000467202 */ /* 0x004fe20000000f00 */
[----:B------:R-:W-:Y:S01]  /*21ae0*/  IMAD.MOV.U32 R235, RZ, RZ, -0x1 ;  /* 0xffffffffffeb7424 */ /* 0x000fe200078e00ff */
[----:B------:R-:W-:-:S02]  /*21af0*/  MOV R71, R241 ;  /* 0x000000f100477202 */ /* 0x000fc40000000f00 */
[----:B------:R-:W-:Y:S02]  /*21b00*/  MOV R234, 0x21b20 ;  /* 0x00021b2000ea7802 */ /* 0x000fe40000000f00 */
[----:B------:R-:W-:Y:S05]  /*21b10*/  CALL.REL.NOINC `($__internal_9_$__cuda_sm70_shflsync_idx_p) ;  /* 0x000000d000007944 */ /* 0x000fea0003c00000 */
        /* <DEDUP_REMOVED lines=8> */
        .weak           $__internal_8_$__cuda_sm70_shflsync_bfly_p
        .type           $__internal_8_$__cuda_sm70_shflsync_bfly_p,@function
        .size           $__internal_8_$__cuda_sm70_shflsync_bfly_p,($__internal_9_$__cuda_sm70_shflsync_idx_p - $__internal_8_$__cuda_sm70_shflsync_bfly_p)
$__internal_8_$__cuda_sm70_shflsync_bfly_p:
[----:B------:R-:W-:Y:S01]  /*21ba0*/  MOV R236, R138 ;  /* 0x0000008a00ec7202 */ /* 0x000fe20000000f00 */
[----:B------:R-:W-:Y:S04]  /*21bb0*/  WARPSYNC R214 ;  /* 0x000000d600007348 */ /* 0x000fe80003800000 */
[----:B------:R-:W-:Y:S01]  /*21bc0*/  MOV R237, 0x0 ;  /* 0x0000000000ed7802 */ /* 0x000fe20000000f00 */
[----:B------:R1:W2:Y:S03]  /*21bd0*/  SHFL.BFLY PT, R154, R135, R154, R215 ;  /* 0x0c00009a879a7389 */ /* 0x0002a600000e00d7 */
[----:B------:R-:W-:Y:S05]  /*21be0*/  RET.REL.NODEC R236 `(_ZN7cutlass13device_kernelIN5flash19enable_sm80_to_sm89INS1_16FlashAttnFwdSm80INS1_25CollectiveMainloopFwdSm80ILi8ELi1ELb0EN4cute5tupleIJNS5_1CILi128EEENS7_ILi64EEENS7_ILi192EEEEEELi192ENS_10bfloat16_tEfNS_4arch4Sm80ELb0ELb1ELb0ELb1ELb1ELb1ELb1ELb0EEENS1_21CollectiveEpilogueFwdINS6_IJS8_SA_S9_EEENS6_IJNS7_ILi1EEESI_SI_EEESC_SE_Li256ELb1ELb1ELb0ELb0EEENS1_19SingleTileSchedulerILb1ELb0ELb1ELi128EEEEEEEEEvNT_6ParamsE) ;  /* 0xfffde410ec007950 */ /* 0x000fea0003c3ffff */
        .weak           $__internal_9_$__cuda_sm70_shflsync_idx_p
        .type           $__internal_9_$__cuda_sm70_shflsync_idx_p,@function
        .size           $__internal_9_$__cuda_sm70_shflsync_idx_p,(.L_x_3427 - $__internal_9_$__cuda_sm70_shflsync_idx_p)
$__internal_9_$__cuda_sm70_shflsync_idx_p:
[----:B------:R-:W-:Y:S01]  /*21bf0*/  MOV R242, R234 ;  /* 0x000000ea00f27202 */ /* 0x000fe20000000f00 */
[----:B------:R-:W-:Y:S04]  /*21c00*/  WARPSYNC R235 ;  /* 0x000000eb00007348 */ /* 0x000fe80003800000 */
[----:B------:R-:W-:Y:S01]  /*21c10*/  MOV R243, 0x0 ;  /* 0x0000000000f37802 */ /* 0x000fe20000000f00 */
[----:B------:R1:W2:Y:S03]  /*21c20*/  SHFL.IDX PT, R240, R238, R237, R236 ;  /* 0x000000edeef07389 */ /* 0x0002a600000e00ec */
[----:B------:R-:W-:Y:S05]  /*21c30*/  RET.REL.NODEC R242 `(_ZN7cutlass13device_kernelIN5flash19enable_sm80_to_sm89INS1_16FlashAttnFwdSm80INS1_25CollectiveMainloopFwdSm80ILi8ELi1ELb0EN4cute5tupleIJNS5_1CILi128EEENS7_ILi64EEENS7_ILi192EEEEEELi192ENS_10bfloat16_tEfNS_4arch4Sm80ELb0ELb1ELb0ELb1ELb1ELb1ELb1ELb0EEENS1_21CollectiveEpilogueFwdINS6_IJS8_SA_S9_EEENS6_IJNS7_ILi1EEESI_SI_EEESC_SE_Li256ELb1ELb1ELb0ELb0EEENS1_19SingleTileSchedulerILb1ELb0ELb1ELi128EEEEEEEEEvNT_6ParamsE) ;  /* 0xfffde3c0f2007950 */ /* 0x000fea0003c3ffff */
.L_x_2275:
        /* <DEDUP_REMOVED lines=12> */
.L_x_3427:


//--------------------- .text._ZN7cutlass13device_kernelIN5flash19enable_sm80_to_sm89INS1_16FlashAttnFwdSm80INS1_25CollectiveMainloopFwdSm80ILi8ELi1ELb0EN4cute5tupleIJNS5_1CILi128EEENS7_ILi64EEENS7_ILi192EEEEEELi192ENS_10bfloat16_tEfNS_4arch4Sm80ELb1ELb0ELb0ELb0ELb1ELb0ELb1ELb0EEENS1_21CollectiveEpilogueFwdINS6_IJS8_SA_S9_EEENS6_IJNS7_ILi1EEESI_SI_EEESC_SE_Li256ELb0ELb1ELb0ELb0EEENS1_30DynamicPersistentTileSchedulerILi256ELi256ELb0ELb1ELb0EEEEEEEEEvNT_6ParamsE --------------------------
	.section	.text._ZN7cutlass13device_kernelIN5flash19enable_sm80_to_sm89INS1_16FlashAttnFwdSm80INS1_25CollectiveMainloopFwdSm80ILi8ELi1ELb0EN4cute5tupleIJNS5_1CILi128EEENS7_ILi64EEENS7_ILi192EEEEEELi192ENS_10bfloat16_tEfNS_4arch4Sm80ELb1ELb0ELb0ELb0ELb1ELb0ELb1ELb0EEENS1_21CollectiveEpilogueFwdINS6_IJS8_SA_S9_EEENS6_IJNS7_ILi1EEESI_SI_EEESC_SE_Li256ELb0ELb1ELb0ELb0EEENS1_30DynamicPersistentTileSchedulerILi256ELi256ELb0ELb1ELb0EEEEEEEEEvNT_6ParamsE,"ax",@progbits
	.sectioninfo	@"SHI_REGISTERS=251"
	.align	128
.text._ZN7cutlass13device_kernelIN5flash19enable_sm80_to_sm89INS1_16FlashAttnFwdSm80INS1_25CollectiveMainloopFwdSm80ILi8ELi1ELb0EN4cute5tupleIJNS5_1CILi128EEENS7_ILi64EEENS7_ILi192EEEEEELi192ENS_10bfloat16_tEfNS_4arch4Sm80ELb1ELb0ELb0ELb0ELb1ELb0ELb1ELb0EEENS1_21CollectiveEpilogueFwdINS6_IJS8_SA_S9_EEENS6_IJNS7_ILi1EEESI_SI_EEESC_SE_Li256ELb0ELb1ELb0ELb0EEENS1_30DynamicPersistentTileSchedulerILi256ELi256ELb0ELb1ELb0EEEEEEEEEvNT_6ParamsE:
        .type           _ZN7cutlass13device_kernelIN5flash19enable_sm80_to_sm89INS1_16FlashAttnFwdSm80INS1_25CollectiveMainloopFwdSm80ILi8ELi1ELb0EN4cute5tupleIJNS5_1CILi128EEENS7_ILi64EEENS7_ILi192EEEEEELi192ENS_10bfloat16_tEfNS_4arch4Sm80ELb1ELb0ELb0ELb0ELb1ELb0ELb1ELb0EEENS1_21CollectiveEpilogueFwdINS6_IJS8_SA_S9_EEENS6_IJNS7_ILi1EEESI_SI_EEESC_SE_Li256ELb0ELb1ELb0ELb0EEENS1_30DynamicPersistentTileSchedulerILi256ELi256ELb0ELb1ELb0EEEEEEEEEvNT_6ParamsE,@function
        .size           _ZN7cutlass13device_kernelIN5flash19enable_sm80_to_sm89INS1_16FlashAttnFwdSm80INS1_25CollectiveMainloopFwdSm80ILi8ELi1ELb0EN4cute5tupleIJNS5_1CILi128EEENS7_ILi64EEENS7_ILi192EEEEEELi192ENS_10bfloat16_tEfNS_4arch4Sm80ELb1ELb0ELb0ELb0ELb1ELb0ELb1ELb0EEENS1_21CollectiveEpilogueFwdINS6_IJS8_SA_S9_EEENS6_IJNS7_ILi1EEESI_SI_EEESC_SE_Li256ELb0ELb1ELb0ELb0EEENS1_30DynamicPersistentTileSchedulerILi256ELi256ELb0ELb1ELb0EEEEEEEEEvNT_6ParamsE,(.L_x_3431 - _ZN7cutlass13device_kernelIN5flash19enable_sm80_to_sm89INS1_16FlashAttnFwdSm80INS1_25CollectiveMainloopFwdSm80ILi8ELi1ELb0EN4cute5tupleIJNS5_1CILi128EEENS7_ILi64EEENS7_ILi192EEEEEELi192ENS_10bfloat16_tEfNS_4arch4Sm80ELb1ELb0ELb0ELb0ELb1ELb0ELb1ELb0EEENS1_21CollectiveEpilogueFwdINS6_IJS8_SA_S9_EEENS6_IJNS7_ILi1EEESI_SI_EEESC_SE_Li256ELb0ELb1ELb0ELb0EEENS1_30DynamicPersistentTileSchedulerILi256ELi256ELb0ELb1ELb0EEEEEEEEEvNT_6ParamsE)
        .other          _ZN7cutlass13device_kernelIN5flash19enable_sm80_to_sm89INS1_16FlashAttnFwdSm80INS1_25CollectiveMainloopFwdSm80ILi8ELi1ELb0EN4cute5tupleIJNS5_1CILi128EEENS7_ILi64EEENS7_ILi192EEEEEELi192ENS_10bfloat16_tEfNS_4arch4Sm80ELb1ELb0ELb0ELb0ELb1ELb0ELb1ELb0EEENS1_21CollectiveEpilogueFwdINS6_IJS8_SA_S9_EEENS6_IJNS7_ILi1EEESI_SI_EEESC_SE_Li256ELb0ELb1ELb0ELb0EEENS1_30DynamicPersistentTileSchedulerILi256ELi256ELb0ELb1ELb0EEEEEEEEEvNT_6ParamsE,@"STO_CUDA_ENTRY STV_DEFAULT"
_ZN7cutlass13device_kernelIN5flash19enable_sm80_to_sm89INS1_16FlashAttnFwdSm80INS1_25CollectiveMainloopFwdSm80ILi8ELi1ELb0EN4cute5tupleIJNS5_1CILi128EEENS7_ILi64EEENS7_ILi192EEEEEELi192ENS_10bfloat16_tEfNS_4arch4Sm80ELb1ELb0ELb0ELb0ELb1ELb0ELb1ELb0EEENS1_21CollectiveEpilogueFwdINS6_IJS8_SA_S9_EEENS6_IJNS7_ILi1EEESI_SI_EEESC_SE_Li256ELb0ELb1ELb0ELb0EEENS1_30DynamicPersistentTileSchedulerILi256ELi256ELb0ELb1ELb0EEEEEEEEEvNT_6ParamsE:
[----:B------:R-:W-:Y:S02]  /*0000*/  MOV R1, c[0x0][0x28] ;  /* 0x00000a0000017a02 */ /* 0x000fe40000000f00 */
[----:B------:R-:W1:Y:S04]  /*0010*/  S2R R194, SR_TID.X ;  /* 0x0000000000c27919 */ /* 0x000e680000002100 */
[----:B------:R-:W2:Y:S01]  /*0020*/  S2R R207, SR_CTAID.X ;  /* 0x0000000000cf7919 */ /* 0x000ea20000002500 */
[----:B-1----:R-:W-:-:S05]  /*0030*/  SHF.R.U32.HI R2, RZ, 0x5, R194 ;  /* 0x00000005ff027819 */ /* 0x002fca00000116c2 */
[----:B------:R-:W1:Y:S04]  /*0040*/  SHFL.IDX PT, R0, R2, RZ, 0x1f ;  /* 0x00001fff02007589 */ /* 0x000e6800000e0000 */
[----:B------:R3:W4:Y:S01]  /*0050*/  SHFL.IDX PT, R209, R2, RZ, 0x1f ;  /* 0x00001fff02d17589 */ /* 0x00072200000e0000 */
[----:B-1----:R-:W-:-:S13]  /*0060*/  ISETP.GE.AND P0, PT, R0, 0x1, PT ;  /* 0x000000010000780c */ /* 0x002fda0003f06270 */
[----:B------:R-:W-:Y:S06]  /*0070*/  @P0 BAR.ARV 0x4, 0x100 ;  /* 0x0104000000000b1d */ /* 0x000fec0000002000 */
[----:B--2---:R-:W-:-:S13]  /*0080*/  ISETP.GE.AND P0, PT, R207, c[0x0][0x538], PT ;  /* 0x00014e00cf007a0c */ /* 0x004fda0003f06270 */
[----:B------:R-:W-:Y:S05]  /*0090*/  @P0 EXIT ;  /* 0x000000000000094d */ /* 0x000fea0003800000 */
[----:B---34-:R-:W-:Y:S01]  /*00a0*/  SHF.R.S32.HI R3, RZ, 0x1f, R194 ;  /* 0x0000001fff037819 */ /* 0x018fe200000114c2 */
[----:B------:R-:W-:Y:S01]  /*00b0*/  IMAD.MOV.U32 R181, RZ, RZ, 0x20 ;  /* 0x00000020ffb57424 */ /* 0x000fe200078e00ff */
[----:B------:R-:W-:Y:S02]  /*00c0*/  ULDC.64 UR6, c[0x0][0x118] ;  /* 0x0000460000067ab9 */ /* 0x000fe40000000a00 */
[CC--:B------:R-:W-:Y:S02]  /*00d0*/  LEA.HI R13, R3.reuse, R194.reuse, RZ, 0x4 ;  /* 0x000000c2030d7211 */ /* 0x0c0fe400078f20ff */
[----:B------:R-:W-:Y:S02]  /*00e0*/  LEA.HI R11, R3, R194, RZ, 0x2 ;  /* 0x000000c2030b7211 */ /* 0x000fe400078f10ff */
[----:B------:R-:W-:Y:S02]  /*00f0*/  SHF.R.S32.HI R0, RZ, 0x4, R13 ;  /* 0x00000004ff007819 */ /* 0x000fe4000001140d */
[----:B------:R-:W-:-:S02]  /*0100*/  SHF.R.S32.HI R5, RZ, 0x2, R11 ;  /* 0x00000002ff057819 */ /* 0x000fc4000001140b */
[C---:B------:R-:W-:Y:S02]  /*0110*/  LEA.HI R7, R13.reuse, R0, RZ, 0x1 ;  /* 0x000000000d077211 */ /* 0x040fe400078f08ff */
[----:B------:R-:W-:Y:S02]  /*0120*/  LOP3.LUT R13, R13, 0xfffffff0, RZ, 0xc0, !PT ;  /* 0xfffffff00d0d7812 */ /* 0x000fe400078ec0ff */
[----:B------:R-:W-:Y:S02]  /*0130*/  LOP3.LUT R7, R7, 0xfffffffe, RZ, 0xc0, !PT ;  /* 0xfffffffe07077812 */ /* 0x000fe400078ec0ff */
[CC--:B------:R-:W-:Y:S01]  /*0140*/  LEA.HI R9, R3.reuse, R194.reuse, RZ, 0x3 ;  /* 0x000000c203097211 */ /* 0x0c0fe200078f18ff */
[----:B------:R-:W-:Y:S01]  /*0150*/  IMAD.IADD R13, R194, 0x1, -R13 ;  /* 0x00000001c20d7824 */ /* 0x000fe200078e0a0d */
[----:B------:R-:W-:Y:S01]  /*0160*/  LEA.HI R6, R3, R194, RZ, 0x5 ;  /* 0x000000c203067211 */ /* 0x000fe200078f28ff */
[----:B------:R-:W-:Y:S01]  /*0170*/  IMAD.IADD R7, R0, 0x1, -R7 ;  /* 0x0000000100077824 */ /* 0x000fe200078e0a07 */
[----:B------:R-:W-:-:S02]  /*0180*/  SHF.R.S32.HI R0, RZ, 0x1f, R11 ;  /* 0x0000001fff007819 */ /* 0x000fc4000001140b */
[----:B------:R-:W-:Y:S02]  /*0190*/  LOP3.LUT R205, R9, 0xfffffff8, RZ, 0xc0, !PT ;  /* 0xfffffff809cd7812 */ /* 0x000fe400078ec0ff */
[----:B------:R-:W-:Y:S02]  /*01a0*/  LEA.HI R0, R0, R5, RZ, 0x3 ;  /* 0x0000000500007211 */ /* 0x000fe400078f18ff */
[----:B------:R-:W-:Y:S01]  /*01b0*/  SHF.R.S32.HI R2, RZ, 0x1f, R13 ;  /* 0x0000001fff027819 */ /* 0x000fe2000001140d */
[----:B------:R-:W-:Y:S01]  /*01c0*/  IMAD.IADD R205, R194, 0x1, -R205 ;  /* 0x00000001c2cd7824 */ /* 0x000fe200078e0acd */
[----:B------:R-:W-:Y:S02]  /*01d0*/  LOP3.LUT R0, R0, 0xfffffff8, RZ, 0xc0, !PT ;  /* 0xfffffff800007812 */ /* 0x000fe400078ec0ff */
[----:B------:R-:W-:Y:S01]  /*01e0*/  LOP3.LUT R11, R11, 0xfffffffc, RZ, 0xc0, !PT ;  /* 0xfffffffc0b0b7812 */ /* 0x000fe200078ec0ff */
[----:B------:R-:W-:Y:S01]  /*01f0*/  IMAD.SHL.U32 R186, R205, 0x40, RZ ;  /* 0x00000040cdba7824 */ /* 0x000fe200078e00ff */
[----:B------:R-:W-:Y:S01]  /*0200*/  SHF.R.S32.HI R208, RZ, 0x3, R9 ;  /* 0x00000003ffd07819 */ /* 0x000fe20000011409 */
[----:B------:R-:W-:Y:S01]  /*0210*/  IMAD.IADD R0, R5, 0x1, -R0 ;  /* 0x0000000105007824 */ /* 0x000fe200078e0a00 */
[----:B------:R-:W-:Y:S01]  /*0220*/  LEA.HI R5, R2, R13, RZ, 0x3 ;  /* 0x0000000d02057211 */ /* 0x000fe200078f18ff */
[----:B------:R-:W-:Y:S01]  /*0230*/  IMAD.IADD R204, R194, 0x1, -R11 ;  /* 0x00000001c2cc7824 */ /* 0x000fe200078e0a0b */
[----:B------:R-:W-:Y:S01]  /*0240*/  LOP3.LUT R186, R186, 0x1c0, RZ, 0xc0, !PT ;  /* 0x000001c0baba7812 */ /* 0x000fe200078ec0ff */
[----:B------:R-:W-:Y:S01]  /*0250*/  IMAD.SHL.U32 R15, R208, 0x40, RZ ;  /* 0x00000040d00f7824 */ /* 0x000fe200078e00ff */
[C---:B------:R-:W-:Y:S01]  /*0260*/  LOP3.LUT R4, R5.reuse, 0xfffffff8, RZ, 0xc0, !PT ;  /* 0xfffffff805047812 */ /* 0x040fe200078ec0ff */
[----:B------:R-:W-:Y:S01]  /*0270*/  IMAD.SHL.U32 R5, R5, 0x40, RZ ;  /* 0x0000004005057824 */ /* 0x000fe200078e00ff */
[----:B------:R-:W-:Y:S01]  /*0280*/  LOP3.LUT R2, R0, 0x1, RZ, 0xc0, !PT ;  /* 0x0000000100027812 */ /* 0x000fe200078ec0ff */
[----:B------:R-:W-:Y:S01]  /*0290*/  IMAD.SHL.U32 R206, R205, 0x8, RZ ;  /* 0x00000008cdce7824 */ /* 0x000fe200078e00ff */
[----:B------:R-:W-:Y:S01]  /*02a0*/  LOP3.LUT R201, R6, 0xffffffe0, RZ, 0xc0, !PT ;  /* 0xffffffe006c97812 */ /* 0x000fe200078ec0ff */
[----:B------:R-:W-:Y:S01]  /*02b0*/  IMAD.IADD R4, R13, 0x1, -R4 ;  /* 0x000000010d047824 */ /* 0x000fe200078e0a04 */
[----:B------:R-:W-:Y:S01]  /*02c0*/  SHF.R.S32.HI R187, RZ, 0x5, R6 ;  /* 0x00000005ffbb7819 */ /* 0x000fe20000011406 */
[----:B------:R-:W-:Y:S01]  /*02d0*/  IMAD R203, R205, 0x20, R208 ;  /* 0x00000020cdcb7824 */ /* 0x000fe200078e02d0 */
[----:B------:R-:W-:Y:S01]  /*02e0*/  LOP3.LUT R9, R186, 0x8, R9, 0xf8, !PT ;  /* 0x00000008ba097812 */ /* 0x000fe200078ef809 */
[----:B------:R-:W-:Y:S01]  /*02f0*/  IMAD.SHL.U32 R182, R4, 0x40, RZ ;  /* 0x0000004004b67824 */ /* 0x000fe200078e00ff */
[----:B------:R-:W-:Y:S01]  /*0300*/  SHF.R.S32.HI R6, RZ, 0x1f, R6 ;  /* 0x0000001fff067819 */ /* 0x000fe20000011406 */
[----:B------:R-:W-:Y:S01]  /*0310*/  IMAD.IADD R201, R194, 0x1, -R201 ;  /* 0x00000001c2c97824 */ /* 0x000fe200078e0ac9 */
[----:B------:R-:W-:-:S02]  /*0320*/  SHF.R.U32.HI R186, RZ, 0x3, R186 ;  /* 0x00000003ffba7819 */ /* 0x000fc400000116ba */
[----:B------:R-:W-:Y:S02]  /*0330*/  ISETP.NE.U32.AND P0, PT, R2, 0x1, PT ;  /* 0x000000010200780c */ /* 0x000fe40003f05070 */
[----:B------:R-:W-:Y:S02]  /*0340*/  LEA.HI R6, R6, R187, RZ, 0x3 ;  /* 0x000000bb06067211 */ /* 0x000fe400078f18ff */
[----:B------:R-:W-:Y:S01]  /*0350*/  LOP3.LUT R186, R9, R186, RZ, 0x3c, !PT ;  /* 0x000000ba09ba7212 */ /* 0x000fe200078e3cff */
[C---:B------:R-:W-:Y:S01]  /*0360*/  IMAD.SHL.U32 R9, R7.reuse, 0x8, RZ ;  /* 0x0000000807097824 */ /* 0x040fe200078e00ff */
[----:B------:R-:W-:Y:S02]  /*0370*/  LOP3.LUT R182, R182, 0x1c0, RZ, 0xc0, !PT ;  /* 0x000001c0b6b67812 */ /* 0x000fe400078ec0ff */
[C---:B------:R-:W-:Y:S01]  /*0380*/  R2P PR, R0.reuse, 0x6 ;  /* 0x0000000600007804 */ /* 0x040fe20000000000 */
[----:B------:R-:W-:Y:S01]  /*0390*/  IMAD.SHL.U32 R0, R0, 0x40, RZ ;  /* 0x0000004000007824 */ /* 0x000fe200078e00ff */
[----:B------:R-:W-:Y:S01]  /*03a0*/  LOP3.LUT R6, R6, 0xffffff8, RZ, 0xc0, !PT ;  /* 0x0ffffff806067812 */ /* 0x000fe200078ec0ff */
[----:B------:R-:W-:Y:S01]  /*03b0*/  IMAD R186, R7, 0x200, R186 ;  /* 0x0000020007ba7824 */ /* 0x000fe200078e02ba */
[----:B------:R-:W-:-:S02]  /*03c0*/  LEA.HI R199, R204, R204, RZ, 0x1 ;  /* 0x000000ccccc77211 */ /* 0x000fc400078f08ff */
[----:B------:R-:W-:Y:S01]  /*03d0*/  LOP3.LUT R9, R182, 0x8, R9, 0xf8, !PT ;  /* 0x00000008b6097812 */ /* 0x000fe200078ef809 */
[C---:B------:R-:W-:Y:S01]  /*03e0*/  IMAD.IADD R11, R187.reuse, 0x1, -R6 ;  /* 0x00000001bb0b7824 */ /* 0x040fe200078e0a06 */
[----:B------:R-:W-:Y:S01]  /*03f0*/  SHF.R.U32.HI R182, RZ, 0x3, R182 ;  /* 0x00000003ffb67819 */ /* 0x000fe200000116b6 */
[----:B------:R-:W-:Y:S01]  /*0400*/  IMAD.SHL.U32 R187, R187, 0x400, RZ ;  /* 0x00000400bbbb7824 */ /* 0x000fe200078e00ff */
[----:B------:R-:W-:Y:S02]  /*0410*/  LOP3.LUT R199, R199, 0x1ffffffe, RZ, 0xc0, !PT ;  /* 0x1ffffffec7c77812 */ /* 0x000fe400078ec0ff */
[----:B------:R-:W-:Y:S02]  /*0420*/  LOP3.LUT R0, R0, 0x1c0, RZ, 0xc0, !PT ;  /* 0x000001c000007812 */ /* 0x000fe400078ec0ff */
[----:B------:R-:W-:Y:S01]  /*0430*/  LOP3.LUT R182, R9, R182, RZ, 0x3c, !PT ;  /* 0x000000b609b67212 */ /* 0x000fe200078e3cff */
[----:B------:R-:W-:Y:S01]  /*0440*/  IMAD.IADD R199, R204, 0x1, -R199 ;  /* 0x00000001ccc77824 */ /* 0x000fe200078e0ac7 */
[----:B------:R-:W-:Y:S01]  /*0450*/  LEA.HI R9, R0, R0, RZ, 0x1d ;  /* 0x0000000000097211 */ /* 0x000fe200078fe8ff */
[----:B------:R-:W-:Y:S01]  /*0460*/  IMAD R204, R204, 0x2, R187 ;  /* 0x00000002cccc7824 */ /* 0x000fe200078e02bb */
[----:B------:R-:W-:Y:S01]  /*0470*/  LOP3.LUT R15, R15, 0x1c0, RZ, 0xc0, !PT ;  /* 0x000001c00f0f7812 */ /* 0x000fe200078ec0ff */
[----:B------:R-:W-:Y:S01]  /*0480*/  IMAD.MOV.U32 R0, RZ, RZ, 0x40 ;  /* 0x00000040ff007424 */ /* 0x000fe200078e00ff */
[----:B------:R-:W-:Y:S01]  /*0490*/  SHF.R.S32.HI R2, RZ, 0x1f, R201 ;  /* 0x0000001fff027819 */ /* 0x000fe200000114c9 */
[----:B------:R-:W-:Y:S01]  /*04a0*/  IMAD.IADD R204, R204, 0x1, R9 ;  /* 0x00000001cccc7824 */ /* 0x000fe200078e0209 */
[----:B------:R-:W-:-:S02]  /*04b0*/  LOP3.LUT R5, R5, 0xfffffe00, RZ, 0xc0, !PT ;  /* 0xfffffe0005057812 */ /* 0x000fc400078ec0ff */
[----:B------:R-:W-:Y:S02]  /*04c0*/  LEA.HI R13, R3, R194, RZ, 0x6 ;  /* 0x000000c2030d7211 */ /* 0x000fe400078f30ff */
[----:B------:R-:W-:Y:S02]  /*04d0*/  SHF.R.U32.HI R198, RZ, 0x3, R15 ;  /* 0x00000003ffc67819 */ /* 0x000fe4000001160f */
[----:B------:R-:W-:Y:S01]  /*04e0*/  LEA.HI R2, R2, R201, RZ, 0x2 ;  /* 0x000000c902027211 */ /* 0x000fe200078f10ff */
[----:B------:R-:W-:Y:S01]  /*04f0*/  IMAD.SHL.U32 R13, R13, 0x8, RZ ;  /* 0x000000080d0d7824 */ /* 0x000fe200078e00ff */
[----:B------:R-:W-:Y:S02]  /*0500*/  LOP3.LUT P4, RZ, R4, 0x2, RZ, 0xc0, !PT ;  /* 0x0000000204ff7812 */ /* 0x000fe4000788c0ff */
[----:B------:R-:W-:Y:S02]  /*0510*/  IADD3 R187, R182, R5, R187 ;  /* 0x00000005b6bb7210 */ /* 0x000fe40007ffe0bb */
[----:B------:R-:W-:-:S02]  /*0520*/  LEA R204, R204, 0x80, 0x1 ;  /* 0x00000080cccc7811 */ /* 0x000fc400078e08ff */
[----:B------:R-:W-:Y:S02]  /*0530*/  LOP3.LUT R15, R15, 0x38, R206, 0xf8, !PT ;  /* 0x000000380f0f7812 */ /* 0x000fe400078ef8ce */
[----:B------:R-:W-:Y:S02]  /*0540*/  LOP3.LUT R182, R182, R5, RZ, 0xfc, !PT ;  /* 0x00000005b6b67212 */ /* 0x000fe400078efcff */
[C---:B------:R-:W-:Y:S02]  /*0550*/  SEL R215, R181.reuse, 0xffffffe0, !P1 ;  /* 0xffffffe0b5d77807 */ /* 0x040fe40004800000 */
[----:B------:R-:W-:Y:S02]  /*0560*/  SHF.R.S32.HI R200, RZ, 0x2, R2 ;  /* 0x00000002ffc87819 */ /* 0x000fe40000011402 */
[----:B------:R-:W-:Y:S01]  /*0570*/  SEL R181, R181, 0xffffffe0, !P4 ;  /* 0xffffffe0b5b57807 */ /* 0x000fe20006000000 */
[C---:B------:R-:W-:Y:S01]  /*0580*/  IMAD.IADD R212, R204.reuse, 0x1, R215 ;  /* 0x00000001ccd47824 */ /* 0x040fe200078e02d7 */
[----:B------:R-:W-:Y:S01]  /*0590*/  IADD3 R213, R204, -0x10, RZ ;  /* 0xfffffff0ccd57810 */ /* 0x000fe20007ffe0ff */
[----:B------:R-:W-:Y:S01]  /*05a0*/  IMAD R200, R11, 0x10, R200 ;  /* 0x000000100bc87824 */ /* 0x000fe200078e02c8 */
[----:B------:R-:W-:-:S02]  /*05b0*/  LEA R187, R187, 0xc100, 0x1 ;  /* 0x0000c100bbbb7811 */ /* 0x000fc400078e08ff */
[----:B------:R-:W-:Y:S01]  /*05c0*/  LOP3.LUT R198, R15, R198, RZ, 0x3c, !PT ;  /* 0x000000c60fc67212 */ /* 0x000fe200078e3cff */
[----:B------:R-:W-:Y:S01]  /*05d0*/  IMAD R199, R199, 0x8, R200 ;  /* 0x00000008c7c77824 */ /* 0x000fe200078e02c8 */
[----:B------:R-:W-:Y:S01]  /*05e0*/  LOP3.LUT P3, RZ, R4, 0x4, RZ, 0xc0, !PT ;  /* 0x0000000404ff7812 */ /* 0x000fe2000786c0ff */
[----:B------:R-:W-:Y:S01]  /*05f0*/  IMAD.IADD R185, R187, 0x1, R181 ;  /* 0x00000001bbb97824 */ /* 0x000fe200078e02b5 */
[----:B------:R-:W-:Y:S02]  /*0600*/  LOP3.LUT R2, R2, 0x7ffffffc, RZ, 0xc0, !PT ;  /* 0x7ffffffc02027812 */ /* 0x000fe400078ec0ff */
[----:B------:R-:W-:Y:S02]  /*0610*/  @P0 IADD3 R213, R204, 0x10, RZ ;  /* 0x00000010ccd50810 */ /* 0x000fe40007ffe0ff */
[----:B------:R-:W-:Y:S01]  /*0620*/  LEA R182, R182, 0x100, 0x1 ;  /* 0x00000100b6b67811 */ /* 0x000fe200078e08ff */
[----:B------:R-:W-:Y:S01]  /*0630*/  IMAD.IADD R195, R201, 0x1, -R2 ;  /* 0x00000001c9c37824 */ /* 0x000fe200078e0a02 */
[----:B------:R-:W-:Y:S01]  /*0640*/  SEL R216, R0, 0xffffffc0, !P2 ;  /* 0xffffffc000d87807 */ /* 0x000fe20005000000 */
[----:B------:R-:W-:Y:S01]  /*0650*/  IMAD.IADD R215, R215, 0x1, R213 ;  /* 0x00000001d7d77824 */ /* 0x000fe200078e02d5 */
[----:B------:R-:W-:Y:S01]  /*0660*/  LOP3.LUT R198, R198, 0x7ffffe00, R13, 0xf8, !PT ;  /* 0x7ffffe00c6c67812 */ /* 0x000fe200078ef80d */
[----:B------:R-:W-:Y:S01]  /*0670*/  IMAD.IADD R181, R181, 0x1, R182 ;  /* 0x00000001b5b57824 */ /* 0x000fe200078e02b6 */
[----:B------:R-:W-:Y:S01]  /*0680*/  SEL R0, R0, 0xffffffc0, !P3 ;  /* 0xffffffc000007807 */ /* 0x000fe20005800000 */
[--C-:B------:R-:W-:Y:S01]  /*0690*/  IMAD.IADD R211, R204, 0x1, R216.reuse ;  /* 0x00000001ccd37824 */ /* 0x100fe200078e02d8 */
[----:B------:R-:W-:Y:S01]  /*06a0*/  LEA.HI R202, R3, R194, RZ, 0x7 ;  /* 0x000000c203ca7211 */ /* 0x000fe200078f38ff */
[----:B------:R-:W-:Y:S01]  /*06b0*/  IMAD.IADD R210, R212, 0x1, R216 ;  /* 0x00000001d4d27824 */ /* 0x000fe200078e02d8 */
[----:B------:R-:W-:Y:S01]  /*06c0*/  IADD3 R197, R206, 0x40, RZ ;  /* 0x00000040cec57810 */ /* 0x000fe20007ffe0ff */
[----:B------:R-:W-:Y:S01]  /*06d0*/  IMAD.IADD R214, R216, 0x1, R213 ;  /* 0x00000001d8d67824 */ /* 0x000fe200078e02d5 */
[----:B------:R-:W-:Y:S01]  /*06e0*/  IADD3 R196, R206, 0x80, RZ ;  /* 0x00000080cec47810 */ /* 0x000fe20007ffe0ff */
[----:B------:R-:W-:Y:S01]  /*06f0*/  IMAD.SHL.U32 R198, R198, 0x2, RZ ;  /* 0x00000002c6c67824 */ /* 0x000fe200078e00ff */
[----:B------:R-:W-:Y:S01]  /*0700*/  SHF.R.S32.HI R202, RZ, 0x7, R202 ;  /* 0x00000007ffca7819 */ /* 0x000fe200000114ca */
[----:B------:R-:W-:Y:S01]  /*0710*/  IMAD.SHL.U32 R195, R195, 0x2, RZ ;  /* 0x00000002c3c37824 */ /* 0x000fe200078e00ff */
[----:B------:R-:W-:Y:S01]  /*0720*/  SHF.R.S32.HI R193, RZ, 0x1f, R206 ;  /* 0x0000001fffc17819 */ /* 0x000fe200000114ce */
[----:B------:R-:W-:Y:S01]  /*0730*/  IMAD.IADD R216, R215, 0x1, R216 ;  /* 0x00000001d7d87824 */ /* 0x000fe200078e02d8 */
[----:B------:R-:W-:Y:S01]  /*0740*/  SHF.R.S32.HI R192, RZ, 0x1f, R197 ;  /* 0x0000001fffc07819 */ /* 0x000fe200000114c5 */
[----:B------:R-:W-:Y:S01]  /*0750*/  IMAD.IADD R184, R187, 0x1, R0 ;  /* 0x00000001bbb87824 */ /* 0x000fe200078e0200 */
[----:B------:R-:W-:Y:S01]  /*0760*/  SHF.R.S32.HI R191, RZ, 0x1f, R196 ;  /* 0x0000001fffbf7819 */ /* 0x000fe200000114c4 */
[----:B------:R-:W-:Y:S01]  /*0770*/  IMAD.IADD R180, R0, 0x1, R182 ;  /* 0x0000000100b47824 */ /* 0x000fe200078e02b6 */
[----:B------:R-:W-:Y:S01]  /*0780*/  LEA R186, R186, 0x6100, 0x1 ;  /* 0x00006100baba7811 */ /* 0x000fe200078e08ff */
[----:B------:R-:W-:-:S02]  /*0790*/  IMAD.IADD R183, R185, 0x1, R0 ;  /* 0x00000001b9b77824 */ /* 0x000fc400078e0200 */
[----:B------:R-:W-:Y:S02]  /*07a0*/  IMAD.IADD R179, R0, 0x1, R181 ;  /* 0x0000000100b37824 */ /* 0x000fe400078e02b5 */
.L_x_2349:
[----:B------:R-:W-:Y:S01]  /*07b0*/  IMAD.MOV.U32 R0, RZ, RZ, c[0x0][0x560] ;  /* 0x00015800ff007624 */ /* 0x000fe200078e00ff */
[----:B------:R-:W-:Y:S01]  /*07c0*/  MOV R4, R207 ;  /* 0x000000cf00047202 */ /* 0x000fe20000000f00 */
[----:B------:R-:W-:Y:S01]  /*07d0*/  YIELD ;  /* 0x0000000000007946 */ /* 0x000fe20003800000 */
[----:B------:R-:W-:Y:S02]  /*07e0*/  BSSY B0, `(.L_x_2276) ;  /* 0x0000015000007945 */ /* 0x000fe40003800000 */
[----:B------:R-:W-:-:S13]  /*07f0*/  ISETP.NE.AND P0, PT, R0, 0x1, PT ;  /* 0x000000010000780c */ /* 0x000fda0003f05270 */
[----:B------:R-:W-:-:S05]  /*0800*/  @P0 IMAD.HI.U32 R0, R207, c[0x0][0x564], RZ ;  /* 0x00015900cf000a27 */ /* 0x000fca00078e00ff */
[----:B------:R-:W-:-:S04]  /*0810*/  @P0 SHF.R.U32.HI R4, RZ, c[0x0][0x568], R0 ;  /* 0x00015a00ff040a19 */ /* 0x000fc80000011600 */
[----:B------:R-:W-:Y:S01]  /*0820*/  ISETP.GE.AND P0, PT, R4, c[0x0][0x578], PT ;  /* 0x00015e0004007a0c */ /* 0x000fe20003f06270 */
[----:B------:R-:W-:-:S04]  /*0830*/  IMAD.MOV R0, RZ, RZ, -R4 ;  /* 0x000000ffff007224 */ /* 0x000fc800078e0a04 */
[----:B------:R-:W-:-:S08]  /*0840*/  IMAD R0, R0, c[0x0][0x560], R207 ;  /* 0x0001580000007a24 */ /* 0x000fd000078e02cf */
[----:B------:R-:W-:Y:S05]  /*0850*/  @!P0 BRA `(.L_x_2277) ;  /* 0x0000007000008947 */ /* 0x000fea0003800000 */
[----:B------:R-:W-:Y:S02]  /*0860*/  MOV R2, c[0x0][0x56c] ;  /* 0x00015b0000027a02 */ /* 0x000fe40000000f00 */
[----:B------:R-:W-:Y:S02]  /*0870*/  MOV R3, R0 ;  /* 0x0000000000037202 */ /* 0x000fe40000000f00 */
[----:B------:R-:W-:-:S13]  /*0880*/  ISETP.NE.AND P0, PT, R2, 0x1, PT ;  /* 0x000000010200780c */ /* 0x000fda0003f05270 */
[----:B------:R-:W-:-:S05]  /*0890*/  @P0 IMAD.HI.U32 R2, R0, c[0x0][0x570], RZ ;  /* 0x00015c0000020a27 */ /* 0x000fca00078e00ff */
[----:B------:R-:W-:-:S05]  /*08a0*/  @P0 SHF.R.U32.HI R3, RZ, c[0x0][0x574], R2 ;  /* 0x00015d00ff030a19 */ /* 0x000fca0000011602 */
[----:B------:R-:W-:Y:S01]  /*08b0*/  IMAD R5, R3, c[0x0][0x56c], RZ ;  /* 0x00015b0003057a24 */ /* 0x000fe200078e02ff */
[----:B------:R-:W-:Y:S05]  /*08c0*/  BRA `(.L_x_2278) ;  /* 0x0000006000007947 */ /* 0x000fea0003800000 */
.L_x_2277:
[----:B------:R-:W-:Y:S02]  /*08d0*/  MOV R2, c[0x0][0x554] ;  /* 0x0001550000027a02 */ /* 0x000fe40000000f00 */
[----:B------:R-:W-:Y:S02]  /*08e0*/  MOV R3, R0 ;  /* 0x0000000000037202 */ /* 0x000fe40000000f00 */
[----:B------:R-:W-:-:S13]  /*08f0*/  ISETP.NE.AND P0, PT, R2, 0x1, PT ;  /* 0x000000010200780c */ /* 0x000fda0003f05270 */
[----:B------:R-:W-:-:S05]  /*0900*/  @P0 IMAD.HI.U32 R2, R0, c[0x0][0x558], RZ ;  /* 0x0001560000020a27 */ /* 0x000fca00078e00ff */
[----:B------:R-:W-:-:S05]  /*0910*/  @P0 SHF.R.U32.HI R3, RZ, c[0x0][0x55c], R2 ;  /* 0x00015700ff030a19 */ /* 0x000fca0000011602 */
[----:B------:R-:W-:Y:S02]  /*0920*/  IMAD R5, R3, c[0x0][0x554], RZ ;  /* 0x0001550003057a24 */ /* 0x000fe400078e02ff */
.L_x_2278:
[----:B------:R-:W-:Y:S05]  /*0930*/  BSYNC B0 ;  /* 0x0000000000007941 */ /* 0x000fea0003800000 */
.L_x_2276:
[----:B------:R-:W-:Y:S01]  /*0940*/  IMAD.MOV.U32 R2, RZ, RZ, c[0x0][0x548] ;  /* 0x00015200ff027624 */ /* 0x000fe200078e00ff */
[----:B------:R-:W-:Y:S01]  /*0950*/  ISETP.NE.U32.AND P0, PT, RZ, c[0x0][0x370], PT ;  /* 0x0000dc00ff007a0c */ /* 0x000fe20003f05070 */
[----:B------:R-:W-:Y:S02]  /*0960*/  IMAD.IADD R5, R0, 0x1, -R5 ;  /* 0x0000000100057824 */ /* 0x000fe400078e0a05 */
[----:B------:R-:W-:Y:S01]  /*0970*/  IMAD.MOV.U32 R225, RZ, RZ, RZ ;  /* 0x000000ffffe17224 */ /* 0x000fe200078e00ff */
[----:B------:R-:W-:Y:S01]  /*0980*/  ISETP.NE.AND P1, PT, R2, 0x1, PT ;  /* 0x000000010200780c */ /* 0x000fe20003f25270 */
[----:B------:R-:W-:Y:S01]  /*0990*/  IMAD R0, R4, c[0x0][0x554], R5 ;  /* 0x0001550004007a24 */ /* 0x000fe200078e0205 */
[----:B------:R-:W-:Y:S02]  /*09a0*/  LOP3.LUT R3, R3, 0x1ffffff, RZ, 0x3c, !PT ;  /* 0x01ffffff03037812 */ /* 0x000fe400078e3cff */
[----:B------:R-:W-:Y:S01]  /*09b0*/  ISETP.NE.AND.EX P0, PT, RZ, c[0x0][0x374], PT, P0 ;  /* 0x0000dd00ff007a0c */ /* 0x000fe20003f05300 */
[----:B------:R-:W-:-:S08]  /*09c0*/  IMAD.MOV.U32 R226, RZ, RZ, R0 ;  /* 0x000000ffffe27224 */ /* 0x000fd000078e0000 */
[----:B------:R-:W-:Y:S01]  /*09d0*/  @P1 IMAD.HI.U32 R2, R0, c[0x0][0x54c], RZ ;  /* 0x0001530000021a27 */ /* 0x000fe200078e00ff */
[----:B------:R-:W-:Y:S02]  /*09e0*/  IADD3 R3, R3, c[0x0][0x53c], RZ ;  /* 0x00014f0003037a10 */ /* 0x000fe40007ffe0ff */
[----:B------:R-:W-:Y:S01]  /*09f0*/  MOV R4, 0x40 ;  /* 0x0000004000047802 */ /* 0x000fe20000000f00 */
[----:B------:R-:W-:Y:S01]  /*0a00*/  @P0 IMAD.MOV.U32 R5, RZ, RZ, 0x4 ;  /* 0x00000004ff050424 */ /* 0x000fe200078e00ff */
[----:B------:R-:W-:Y:S01]  /*0a10*/  @P1 SHF.R.U32.HI R226, RZ, c[0x0][0x550], R2 ;  /* 0x00015400ffe21a19 */ /* 0x000fe20000011602 */
[----:B------:R-:W-:Y:S02]  /*0a20*/  IMAD.MOV.U32 R2, RZ, RZ, c[0x0][0x2c4] ;  /* 0x0000b100ff027624 */ /* 0x000fe400078e00ff */
[----:B------:R-:W-:Y:S01]  /*0a30*/  IMAD.SHL.U32 R220, R3, 0x80, RZ ;  /* 0x0000008003dc7824 */ /* 0x000fe200078e00ff */
[----:B------:R-:W-:Y:S01]  /*0a40*/  IADD3 R4, R4, -c[0x0][0x168], RZ ;  /* 0x80005a0004047a10 */ /* 0x000fe20007ffe0ff */
[----:B------:R-:W-:Y:S01]  /*0a50*/  @P0 IMAD.WIDE R6, R226, R5, c[0x0][0x370] ;  /* 0x0000dc00e2060625 */ /* 0x000fe200078e0205 */
[----:B------:R-:W-:-:S02]  /*0a60*/  ISETP.NE.AND P4, PT, R2, 0x1, PT ;  /* 0x000000010200780c */ /* 0x000fc40003f85270 */
[----:B------:R-:W-:Y:S01]  /*0a70*/  IADD3 R2, R220, 0x7f, RZ ;  /* 0x0000007fdc027810 */ /* 0x000fe20007ffe0ff */
[----:B------:R-:W-:Y:S01]  /*0a80*/  IMAD.MOV.U32 R5, RZ, RZ, c[0x0][0x2ac] ;  /* 0x0000ab00ff057624 */ /* 0x000fe200078e00ff */
[----:B------:R1:W5:Y:S01]  /*0a90*/  @P0 LDG.E R225, [R6.64] ;  /* 0x0000000606e10981 */ /* 0x000362000c1e1900 */
[----:B------:R-:W-:Y:S01]  /*0aa0*/  IMAD.MOV R221, RZ, RZ, -R226 ;  /* 0x000000ffffdd7224 */ /* 0x000fe200078e0ae2 */
[----:B------:R-:W-:Y:S01]  /*0ab0*/  CS2R R98, SRZ ;  /* 0x0000000000627805 */ /* 0x000fe2000001ff00 */
[C---:B------:R-:W-:Y:S01]  /*0ac0*/  IMAD R133, R5.reuse, c[0x0][0x1d0], RZ ;  /* 0x0000740005857a24 */ /* 0x040fe200078e02ff */
[----:B------:R-:W-:Y:S01]  /*0ad0*/  CS2R R96, SRZ ;  /* 0x0000000000607805 */ /* 0x000fe2000001ff00 */
[----:B------:R-:W-:Y:S01]  /*0ae0*/  IMAD R5, R5, c[0x0][0x1d0], R4 ;  /* 0x0000740005057a24 */ /* 0x000fe200078e0204 */
[----:B------:R-:W-:Y:S01]  /*0af0*/  CS2R R94, SRZ ;  /* 0x00000000005e7805 */ /* 0x000fe2000001ff00 */
[----:B------:R-:W-:Y:S01]  /*0b00*/  IMAD R221, R221, c[0x0][0x548], R0 ;  /* 0x00015200dddd7a24 */ /* 0x000fe200078e0200 */
        /* <DEDUP_REMOVED lines=17> */
[----:B------:R-:W-:Y:S01]  /*0c20*/  CS2R R70, SRZ ;  /* 0x0000000000467805 */ /* 0x000fe2000001ff00 */
[----:B------:R-:W-:Y:S01]  /*0c30*/  LEA.HI R3, R4, R3, RZ, 0x6 ;  /* 0x0000000304037211 */ /* 0x000fe200078f30ff */
[----:B------:R-:W-:Y:S01]  /*0c40*/  CS2R R68, SRZ ;  /* 0x0000000000447805 */ /* 0x000fe2000001ff00 */
[----:B------:R-:W-:Y:S01]  /*0c50*/  LEA.HI R2, R2, R5, RZ, 0x6 ;  /* 0x0000000502027211 */ /* 0x000fe200078f30ff */
[----:B------:R-:W-:Y:S01]  /*0c60*/  CS2R R66, SRZ ;  /* 0x0000000000427805 */ /* 0x000fe2000001ff00 */
[----:B------:R-:W-:Y:S01]  /*0c70*/  SHF.R.S32.HI R3, RZ, 0x6, R3 ;  /* 0x00000006ff037819 */ /* 0x000fe20000011403 */
[----:B------:R-:W-:Y:S01]  /*0c80*/  CS2R R64, SRZ ;  /* 0x0000000000407805 */ /* 0x000fe2000001ff00 */
[----:B------:R-:W-:Y:S01]  /*0c90*/  SHF.R.S32.HI R2, RZ, 0x6, R2 ;  /* 0x00000006ff027819 */ /* 0x000fe20000011402 */
[----:B------:R-:W-:Y:S01]  /*0ca0*/  CS2R R62, SRZ ;  /* 0x00000000003e7805 */ /* 0x000fe2000001ff00 */
[----:B------:R-:W-:Y:S01]  /*0cb0*/  PRMT R4, RZ, 0x7610, R4 ;  /* 0x00007610ff047816 */ /* 0x000fe20000000004 */
[----:B------:R-:W-:Y:S01]  /*0cc0*/  CS2R R60, SRZ ;  /* 0x00000000003c7805 */ /* 0x000fe2000001ff00 */
[----:B------:R-:W-:Y:S01]  /*0cd0*/  IMNMX R2, R3, R2, PT ;  /* 0x0000000203027217 */ /* 0x000fe20003800200 */
        /* <DEDUP_REMOVED lines=30> */
[----:B------:R-:W-:-:S02]  /*0ec0*/  IMAD.MOV.U32 R3, RZ, RZ, RZ ;  /* 0x000000ffff037224 */ /* 0x000fc400078e00ff */
[----:B------:R-:W-:Y:S01]  /*0ed0*/  IMAD.MOV.U32 R222, RZ, RZ, -0x1 ;  /* 0xffffffffffde7424 */ /* 0x000fe200078e00ff */
[----:B------:R-:W-:Y:S05]  /*0ee0*/  @!P0 BRA `(.L_x_2279) ;  /* 0x00009df000008947 */ /* 0x000fea0003800000 */
[----:B-1----:R-:W-:-:S04]  /*0ef0*/  ISETP.NE.U32.AND P1, PT, RZ, c[0x0][0x340], PT ;  /* 0x0000d000ff007a0c */ /* 0x002fc80003f25070 */
[----:B------:R-:W-:-:S13]  /*0f00*/  ISETP.NE.AND.EX P1, PT, RZ, c[0x0][0x344], PT, P1 ;  /* 0x0000d100ff007a0c */ /* 0x000fda0003f25310 */
[----:B------:R-:W-:-:S05]  /*0f10*/  @P1 MOV R3, 0x4 ;  /* 0x0000000400031802 */ /* 0x000fca0000000f00 */
[----:B------:R-:W-:-:S05]  /*0f20*/  @P1 IMAD.WIDE R12, R226, R3, c[0x0][0x340] ;  /* 0x0000d000e20c1625 */ /* 0x000fca00078e0203 */
[----:B------:R1:W5:Y:S01]  /*0f30*/  @P1 LDG.E R0, [R12.64] ;  /* 0x000000060c001981 */ /* 0x000362000c1e1900 */
[----:B------:R-:W-:Y:S01]  /*0f40*/  SHF.R.S32.HI R3, RZ, 0x1f, R221 ;  /* 0x0000001fff037819 */ /* 0x000fe200000114dd */
[----:B------:R-:W-:Y:S01]  /*0f50*/  IMAD.WIDE.U32 R10, R221, c[0x0][0x1b8], RZ ;  /* 0x00006e00dd0a7a25 */ /* 0x000fe200078e00ff */
[----:B------:R-:W-:Y:S02]  /*0f60*/  IADD3 R4, R203, R220, RZ ;  /* 0x000000dccb047210 */ /* 0x000fe40007ffe0ff */
[----:B------:R-:W-:Y:S01]  /*0f70*/  ISETP.GE.AND P6, PT, R206, c[0x0][0x198], PT ;  /* 0x00006600ce007a0c */ /* 0x000fe20003fc6270 */
[----:B------:R-:W-:Y:S01]  /*0f80*/  IMAD R6, R3, c[0x0][0x1b8], RZ ;  /* 0x00006e0003067a24 */ /* 0x000fe200078e02ff */
[----:B------:R-:W-:Y:S01]  /*0f90*/  ISETP.GE.AND P5, PT, R197, c[0x0][0x198], PT ;  /* 0x00006600c5007a0c */ /* 0x000fe20003fa6270 */
[----:B------:R-:W-:Y:S01]  /*0fa0*/  @P4 IMAD.HI.U32 R7, R4, c[0x0][0x2c8], RZ ;  /* 0x0000b20004074a27 */ /* 0x000fe200078e00ff */
[----:B------:R-:W-:-:S03]  /*0fb0*/  ISETP.GE.AND P3, PT, R196, c[0x0][0x198], PT ;  /* 0x00006600c4007a0c */ /* 0x000fc60003f66270 */
[----:B------:R-:W-:Y:S01]  /*0fc0*/  IMAD R5, R221, c[0x0][0x1bc], R6 ;  /* 0x00006f00dd057a24 */ /* 0x000fe200078e0206 */
[----:B------:R-:W-:Y:S01]  /*0fd0*/  SHF.R.S32.HI R6, RZ, 0x1f, R226 ;  /* 0x0000001fff067819 */ /* 0x000fe200000114e2 */
[----:B------:R-:W-:Y:S01]  /*0fe0*/  IMAD.MOV.U32 R8, RZ, RZ, R4 ;  /* 0x000000ffff087224 */ /* 0x000fe200078e0004 */
[----:B------:R-:W-:Y:S02]  /*0ff0*/  @P4 SHF.R.U32.HI R8, RZ, c[0x0][0x2cc], R7 ;  /* 0x0000b300ff084a19 */ /* 0x000fe40000011607 */
[----:B------:R-:W-:Y:S01]  /*1000*/  IADD3 R11, R11, R5, RZ ;  /* 0x000000050b0b7210 */ /* 0x000fe20007ffe0ff */
[----:B------:R-:W-:Y:S01]  /*1010*/  IMAD R5, R6, c[0x0][0x1c0], RZ ;  /* 0x0000700006057a24 */ /* 0x000fe200078e02ff */
[--C-:B------:R-:W-:Y:S01]  /*1020*/  SHF.R.S32.HI R6, RZ, 0x1f, R8.reuse ;  /* 0x0000001fff067819 */ /* 0x100fe20000011408 */
[----:B------:R-:W-:Y:S02]  /*1030*/  IMAD.MOV R7, RZ, RZ, -R8 ;  /* 0x000000ffff077224 */ /* 0x000fe400078e0a08 */
[----:B------:R-:W-:-:S02]  /*1040*/  IMAD R5, R226, c[0x0][0x1c4], R5 ;  /* 0x00007100e2057a24 */ /* 0x000fc400078e0205 */
[----:B------:R-:W-:-:S04]  /*1050*/  IMAD.WIDE.U32 R10, R226, c[0x0][0x1c0], R10 ;  /* 0x00007000e20a7a25 */ /* 0x000fc800078e000a */
[----:B------:R-:W-:Y:S01]  /*1060*/  IMAD R7, R7, c[0x0][0x2c4], R4 ;  /* 0x0000b10007077a24 */ /* 0x000fe200078e0204 */
[----:B------:R-:W-:Y:S01]  /*1070*/  IADD3 R11, R11, R5, RZ ;  /* 0x000000050b0b7210 */ /* 0x000fe20007ffe0ff */
[----:B------:R-:W-:-:S03]  /*1080*/  IMAD R5, R6, c[0x0][0x1b0], RZ ;  /* 0x00006c0006057a24 */ /* 0x000fc600078e02ff */
[----:B------:R-:W-:Y:S01]  /*1090*/  SHF.R.S32.HI R4, RZ, 0x1f, R7 ;  /* 0x0000001fff047819 */ /* 0x000fe20000011407 */
[C---:B------:R-:W-:Y:S02]  /*10a0*/  IMAD R5, R8.reuse, c[0x0][0x1b4], R5 ;  /* 0x00006d0008057a24 */ /* 0x040fe400078e0205 */
[----:B------:R-:W-:-:S04]  /*10b0*/  IMAD.WIDE.U32 R8, R8, c[0x0][0x1b0], R10 ;  /* 0x00006c0008087a25 */ /* 0x000fc800078e000a */
        /* <DEDUP_REMOVED lines=9> */
[----:B-1----:R1:W2:Y:S02]  /*1150*/  SHFL.IDX PT, R7, R5, RZ, 0x181f ;  /* 0x00181fff05077589 */ /* 0x0022a400000e0000 */
.L_x_2350:
[----:B------:R-:W-:Y:S05]  /*1160*/  BRA.DIV ~URZ, `(.L_x_2281) ;  /* 0x0000b7d27f007947 */ /* 0x000fea000b800000 */
[----:B------:R3:W4:Y:S02]  /*1170*/  SHFL.IDX PT, R175, R6, RZ, 0x181f ;  /* 0x00181fff06af7589 */ /* 0x00072400000e0000 */
.L_x_2351:
[----:B------:R-:W-:Y:S01]  /*1180*/  MOV R9, c[0x0][0x2c4] ;  /* 0x0000b10000097a02 */ /* 0x000fe20000000f00 */
[----:B------:R-:W-:Y:S01]  /*1190*/  BSSY B0, `(.L_x_2282) ;  /* 0x0000011000007945 */ /* 0x000fe20003800000 */
[----:B------:R-:W-:-:S03]  /*11a0*/  IADD3 R4, R208, R220, RZ ;  /* 0x000000dcd0047210 */ /* 0x000fc60007ffe0ff */
[----:B------:R-:W-:-:S05]  /*11b0*/  IMAD R9, R9, c[0x0][0x168], RZ ;  /* 0x00005a0009097a24 */ /* 0x000fca00078e02ff */
[----:B------:R-:W-:-:S13]  /*11c0*/  ISETP.GE.AND P0, PT, R4, R9, PT ;  /* 0x000000090400720c */ /* 0x000fda0003f06270 */
[----:B------:R-:W-:Y:S05]  /*11d0*/  @P0 BRA `(.L_x_2283) ;  /* 0x000000c000000947 */ /* 0x000fea0003800000 */
[-C--:B----4-:R-:W-:Y:S02]  /*11e0*/  LEA R12, P2, R206, R175.reuse, 0x1 ;  /* 0x000000afce0c7211 */ /* 0x090fe400078408ff */
[CC--:B------:R-:W-:Y:S02]  /*11f0*/  LEA R10, P1, R197.reuse, R175.reuse, 0x1 ;  /* 0x000000afc50a7211 */ /* 0x0c0fe400078208ff */
[----:B------:R-:W-:Y:S02]  /*1200*/  LEA R14, P0, R196, R175, 0x1 ;  /* 0x000000afc40e7211 */ /* 0x000fe400078008ff */
        /* <DEDUP_REMOVED lines=9> */
.L_x_2283:
[----:B------:R-:W-:Y:S05]  /*12a0*/  BSYNC B0 ;  /* 0x0000000000007941 */ /* 0x000fea0003800000 */
.L_x_2282:
[----:B------:R-:W-:Y:S05]  /*12b0*/  BRA.DIV ~URZ, `(.L_x_2284) ;  /* 0x0000b6e27f007947 */ /* 0x000fea000b800000 */
[----:B--2---:R2:W1:Y:S04]  /*12c0*/  SHFL.IDX PT, R7, R5, 0x1, 0x181f ;  /* 0x00381f0005077f89 */ /* 0x00446800000e0000 */
[----:B----4-:R2:W4:Y:S02]  /*12d0*/  SHFL.IDX PT, R175, R6, 0x1, 0x181f ;  /* 0x00381f0006af7f89 */ /* 0x01052400000e0000 */
.L_x_2352:
[----:B------:R-:W-:Y:S01]  /*12e0*/  IADD3 R8, R4, 0x20, RZ ;  /* 0x0000002004087810 */ /* 0x000fe20007ffe0ff */
[----:B------:R-:W-:Y:S03]  /*12f0*/  BSSY B0, `(.L_x_2285) ;  /* 0x000000f000007945 */ /* 0x000fe60003800000 */
[----:B------:R-:W-:-:S13]  /*1300*/  ISETP.GE.AND P0, PT, R8, R9, PT ;  /* 0x000000090800720c */ /* 0x000fda0003f06270 */
[----:B------:R-:W-:Y:S05]  /*1310*/  @P0 BRA `(.L_x_2286) ;  /* 0x000000c000000947 */ /* 0x000fea0003800000 */
[-C--:B----4-:R-:W-:Y:S02]  /*1320*/  LEA R12, P2, R206, R175.reuse, 0x1 ;  /* 0x000000afce0c7211 */ /* 0x090fe400078408ff */
[CC--:B------:R-:W-:Y:S02]  /*1330*/  LEA R10, P1, R197.reuse, R175.reuse, 0x1 ;  /* 0x000000afc50a7211 */ /* 0x0c0fe400078208ff */
[----:B------:R-:W-:Y:S02]  /*1340*/  LEA R14, P0, R196, R175, 0x1 ;  /* 0x000000afc40e7211 */ /* 0x000fe400078008ff */
        /* <DEDUP_REMOVED lines=9> */
.L_x_2286:
[----:B------:R-:W-:Y:S05]  /*13e0*/  BSYNC B0 ;  /* 0x0000000000007941 */ /* 0x000fea0003800000 */
.L_x_2285:
[----:B------:R-:W-:Y:S05]  /*13f0*/  BRA.DIV ~URZ, `(.L_x_2287) ;  /* 0x0000b6627f007947 */ /* 0x000fea000b800000 */
[----:B-1----:R1:W2:Y:S02]  /*1400*/  SHFL.IDX PT, R7, R5, 0x2, 0x181f ;  /* 0x00581f0005077f89 */ /* 0x0022a400000e0000 */
.L_x_2353:
[----:B------:R-:W-:Y:S05]  /*1410*/  BRA.DIV ~URZ, `(.L_x_2288) ;  /* 0x0000b6b27f007947 */ /* 0x000fea000b800000 */
[----:B----4-:R4:W1:Y:S02]  /*1420*/  SHFL.IDX PT, R175, R6, 0x2, 0x181f ;  /* 0x00581f0006af7f89 */ /* 0x01086400000e0000 */
.L_x_2354:
[----:B------:R-:W-:Y:S01]  /*1430*/  IADD3 R8, R4, 0x40, RZ ;  /* 0x0000004004087810 */ /* 0x000fe20007ffe0ff */
[----:B------:R-:W-:Y:S03]  /*1440*/  BSSY B0, `(.L_x_2289) ;  /* 0x000000f000007945 */ /* 0x000fe60003800000 */
[----:B------:R-:W-:-:S13]  /*1450*/  ISETP.GE.AND P0, PT, R8, R9, PT ;  /* 0x000000090800720c */ /* 0x000fda0003f06270 */
[----:B------:R-:W-:Y:S05]  /*1460*/  @P0 BRA `(.L_x_2290) ;  /* 0x000000c000000947 */ /* 0x000fea0003800000 */
[-C--:B-1----:R-:W-:Y:S02]  /*1470*/  LEA R12, P2, R206, R175.reuse, 0x1 ;  /* 0x000000afce0c7211 */ /* 0x082fe400078408ff */
        /* <DEDUP_REMOVED lines=11> */
.L_x_2290:
[----:B------:R-:W-:Y:S05]  /*1530*/  BSYNC B0 ;  /* 0x0000000000007941 */ /* 0x000fea0003800000 */
.L_x_2289:
[----:B------:R-:W-:Y:S05]  /*1540*/  BRA.DIV ~URZ, `(.L_x_2291) ;  /* 0x0000b5e27f007947 */ /* 0x000fea000b800000 */
[----:B-12---:R-:W1:Y:S04]  /*1550*/  SHFL.IDX PT, R5, R5, 0x3, 0x181f ;  /* 0x00781f0005057f89 */ /* 0x006e6800000e0000 */
[----:B------:R2:W3:Y:S02]  /*1560*/  SHFL.IDX PT, R175, R6, 0x3, 0x181f ;  /* 0x00781f0006af7f89 */ /* 0x0004e400000e0000 */
.L_x_2355:
[----:B------:R-:W-:Y:S01]  /*1570*/  IADD3 R4, R4, 0x60, RZ ;  /* 0x0000006004047810 */ /* 0x000fe20007ffe0ff */
[----:B-----5:R-:W-:Y:S01]  /*1580*/  IMAD.WIDE.U32 R234, R0, c[0x0][0x2b0], RZ ;  /* 0x0000ac0000ea7a25 */ /* 0x020fe200078e00ff */
[----:B------:R-:W-:-:S02]  /*1590*/  SHF.R.S32.HI R11, RZ, 0x1f, R0 ;  /* 0x0000001fff0b7819 */ /* 0x000fc40000011400 */
[----:B------:R-:W-:-:S03]  /*15a0*/  ISETP.GE.AND P2, PT, R4, R9, PT ;  /* 0x000000090400720c */ /* 0x000fc60003f46270 */
[----:B------:R-:W-:-:S04]  /*15b0*/  IMAD R11, R11, c[0x0][0x2b0], RZ ;  /* 0x0000ac000b0b7a24 */ /* 0x000fc800078e02ff */
[----:B------:R-:W-:-:S04]  /*15c0*/  IMAD R11, R0, c[0x0][0x2b4], R11 ;  /* 0x0000ad00000b7a24 */ /* 0x000fc800078e020b */
[----:B------:R-:W-:Y:S02]  /*15d0*/  IMAD.IADD R219, R235, 0x1, R11 ;  /* 0x00000001ebdb7824 */ /* 0x000fe400078e020b */
[CC--:B---3--:R-:W-:Y:S02]  /*15e0*/  @!P2 LEA R8, P0, R206.reuse, R175.reuse, 0x1 ;  /* 0x000000afce08a211 */ /* 0x0c8fe400078008ff */
[C---:B--2-4-:R-:W-:Y:S02]  /*15f0*/  @!P2 LEA R6, P1, R197.reuse, R175, 0x1 ;  /* 0x000000afc506a211 */ /* 0x054fe400078208ff */
[----:B-1----:R-:W-:Y:S02]  /*1600*/  @!P2 LEA.HI.X R9, R206, R5, R193, 0x1, P0 ;  /* 0x00000005ce09a211 */ /* 0x002fe400000f0cc1 */
[C---:B------:R-:W-:Y:S02]  /*1610*/  @!P2 LEA R4, P0, R196.reuse, R175, 0x1 ;  /* 0x000000afc404a211 */ /* 0x040fe400078008ff */
[-C--:B------:R-:W-:Y:S01]  /*1620*/  @!P2 LEA.HI.X R7, R197, R5.reuse, R192, 0x1, P1 ;  /* 0x00000005c507a211 */ /* 0x080fe200008f0cc0 */
[----:B------:R-:W-:Y:S01]  /*1630*/  @!PT LDS RZ, [RZ] ;  /* 0x00000000fffff984 */ /* 0x000fe20000000800 */
[----:B------:R-:W-:Y:S01]  /*1640*/  @!PT LDS RZ, [RZ] ;  /* 0x00000000fffff984 */ /* 0x000fe20000000800 */
[----:B------:R-:W-:Y:S01]  /*1650*/  @!PT LDS RZ, [RZ] ;  /* 0x00000000fffff984 */ /* 0x000fe20000000800 */
[----:B------:R1:W-:Y:S01]  /*1660*/  @!P2 LDGSTS.E.BYPASS.LTC128B.128 [R198+0xf100], [R8.64], !P6 ;  /* 0x0f10000008c6afae */ /* 0x0003e2000f101d46 */
[----:B------:R-:W-:-:S03]  /*1670*/  @!P2 LEA.HI.X R5, R196, R5, R191, 0x1, P0 ;  /* 0x00000005c405a211 */ /* 0x000fc600000f0cbf */
[----:B------:R1:W-:Y:S04]  /*1680*/  @!P2 LDGSTS.E.BYPASS.LTC128B.128 [R198+0x13100], [R6.64], !P5 ;  /* 0x1310000006c6afae */ /* 0x0003e8000e901d46 */
[----:B------:R1:W-:Y:S04]  /*1690*/  @!P2 LDGSTS.E.BYPASS.LTC128B.128 [R198+0x17100], [R4.64], !P3 ;  /* 0x1710000004c6afae */ /* 0x0003e8000d901d46 */
[----:B------:R-:W0:Y:S01]  /*16a0*/  LDGDEPBAR ;  /* 0x00000000000079af */ /* 0x000e220000000000 */
[----:B------:R-:W-:Y:S02]  /*16b0*/  WARPSYNC 0xffffffff ;  /* 0xffffffff00007948 */ /* 0x000fe40003800000 */
[----:B------:R-:W-:Y:S01]  /*16c0*/  IMAD.MOV.U32 R0, RZ, RZ, c[0x0][0x2b8] ;  /* 0x0000ae00ff007624 */ /* 0x000fe200078e00ff */
[----:B------:R-:W-:Y:S01]  /*16d0*/  BAR.SYNC.DEFER_BLOCKING 0x0 ;  /* 0x0000000000007b1d */ /* 0x000fe20000010000 */
[----:B-1----:R-:W-:-:S02]  /*16e0*/  IMAD R4, R2, 0x40, R203 ;  /* 0x0000004002047824 */ /* 0x002fc400078e02cb */
[----:B------:R-:W-:Y:S01]  /*16f0*/  IMAD.MOV.U32 R223, RZ, RZ, RZ ;  /* 0x000000ffffdf7224 */ /* 0x000fe200078e00ff */
[----:B------:R-:W-:Y:S02]  /*1700*/  ISETP.NE.AND P3, PT, R0, 0x1, PT ;  /* 0x000000010000780c */ /* 0x000fe40003f65270 */
[----:B------:R-:W-:-:S04]  /*1710*/  IADD3 R4, R4, -0x40, RZ ;  /* 0xffffffc004047810 */ /* 0x000fc80007ffe0ff */
[C---:B------:R-:W-:Y:S01]  /*1720*/  ISETP.GE.AND P1, PT, R4.reuse, R133, PT ;  /* 0x000000850400720c */ /* 0x040fe20003f26270 */
[----:B------:R-:W-:-:S03]  /*1730*/  IMAD.IADD R224, R4, 0x1, R225 ;  /* 0x0000000104e07824 */ /* 0x000fc600078e02e1 */
[----:B------:R-:W-:Y:S01]  /*1740*/  ISETP.GT.OR P1, PT, R203, 0x3f, P1 ;  /* 0x0000003fcb00780c */ /* 0x000fe20000f24670 */
[----:B------:R-:W-:Y:S02]  /*1750*/  IMAD.MOV.U32 R0, RZ, RZ, R224 ;  /* 0x000000ffff007224 */ /* 0x000fe400078e00e0 */
[----:B------:R-:W-:-:S05]  /*1760*/  @P3 IMAD.HI.U32 R4, R224, c[0x0][0x2bc], RZ ;  /* 0x0000af00e0043a27 */ /* 0x000fca00078e00ff */
[----:B------:R-:W-:-:S05]  /*1770*/  @P3 SHF.R.U32.HI R0, RZ, c[0x0][0x2c0], R4 ;  /* 0x0000b000ff003a19 */ /* 0x000fca0000011604 */
[----:B------:R-:W-:-:S04]  /*1780*/  @!P1 IADD3 R5, P0, R0, R234, RZ ;  /* 0x000000ea00059210 */ /* 0x000fc80007f1e0ff */
[----:B------:R-:W-:Y:S02]  /*1790*/  @!P1 LEA.HI.X.SX32 R4, R0, R219, 0x1, P0 ;  /* 0x000000db00049211 */ /* 0x000fe400000f0eff */
[----:B------:R-:W-:-:S04]  /*17a0*/  @!P1 LEA R12, P0, R5, c[0x0][0x2a0], 0x2 ;  /* 0x0000a800050c9a11 */ /* 0x000fc800078010ff */
[----:B------:R-:W-:-:S05]  /*17b0*/  @!P1 LEA.HI.X R13, R5, c[0x0][0x2a4], R4, 0x2, P0 ;  /* 0x0000a900050d9a11 */ /* 0x000fca00000f1404 */
[----:B------:R-:W2:Y:S01]  /*17c0*/  @!P1 LDG.E R223, [R12.64] ;  /* 0x000000060cdf9981 */ /* 0x000ea2000c1e1900 */
[----:B------:R-:W-:Y:S01]  /*17d0*/  IMAD.MOV R5, RZ, RZ, -R0 ;  /* 0x000000ffff057224 */ /* 0x000fe200078e0a00 */
[----:B------:R-:W-:Y:S01]  /*17e0*/  LEA R76, R2, 0xffffffc0, 0x6 ;  /* 0xffffffc0024c7811 */ /* 0x000fe200078e30ff */
[----:B------:R-:W-:Y:S01]  /*17f0*/  IMAD R0, R3, c[0x0][0x1e8], RZ ;  /* 0x00007a0003007a24 */ /* 0x000fe200078e02ff */
[----:B------:R-:W-:Y:S01]  /*1800*/  IADD3 R178, R186, 0x20, RZ ;  /* 0x00000020bab27810 */ /* 0x000fe20007ffe0ff */
[----:B------:R-:W-:Y:S01]  /*1810*/  IMAD R224, R5, c[0x0][0x2b8], R224 ;  /* 0x0000ae0005e07a24 */ /* 0x000fe200078e02e0 */
[----:B------:R-:W-:Y:S01]  /*1820*/  SHF.L.U64.HI R77, R206, 0x1, R193 ;  /* 0x00000001ce4d7819 */ /* 0x000fe200000102c1 */
[----:B------:R-:W-:Y:S01]  /*1830*/  IMAD.WIDE.U32 R232, R221, c[0x0][0x1e8], RZ ;  /* 0x00007a00dde87a25 */ /* 0x000fe200078e00ff */
[----:B------:R-:W-:Y:S01]  /*1840*/  SHF.L.U64.HI R81, R196, 0x1, R191 ;  /* 0x00000001c4517819 */ /* 0x000fe200000102bf */
[----:B------:R-:W-:Y:S01]  /*1850*/  BSSY B0, `(.L_x_2292) ;  /* 0x0000158000007945 */ /* 0x000fe20003800000 */
[----:B------:R-:W-:Y:S01]  /*1860*/  SHF.R.S32.HI R5, RZ, 0x1f, R224 ;  /* 0x0000001fff057819 */ /* 0x000fe200000114e0 */
[----:B------:R-:W-:Y:S01]  /*1870*/  IMAD.WIDE.U32 R8, R224, c[0x0][0x1e0], RZ ;  /* 0x00007800e0087a25 */ /* 0x000fe200078e00ff */
[----:B------:R-:W-:-:S03]  /*1880*/  SHF.L.U64.HI R79, R197, 0x1, R192 ;  /* 0x00000001c54f7819 */ /* 0x000fc600000102c0 */
[----:B------:R-:W-:Y:S02]  /*1890*/  IMAD R7, R5, c[0x0][0x1e0], RZ ;  /* 0x0000780005077a24 */ /* 0x000fe400078e02ff */
[----:B------:R-:W-:Y:S02]  /*18a0*/  IMAD.IADD R76, R133, 0x1, -R76 ;  /* 0x00000001854c7824 */ /* 0x000fe400078e0a4c */
[----:B------:R-:W-:Y:S02]  /*18b0*/  IMAD R10, R224, c[0x0][0x1e4], R7 ;  /* 0x00007900e00a7a24 */ /* 0x000fe400078e0207 */
[----:B------:R-:W-:Y:S02]  /*18c0*/  IMAD R7, R221, c[0x0][0x1ec], R0 ;  /* 0x00007b00dd077a24 */ /* 0x000fe400078e0200 */
[----:B------:R-:W-:Y:S02]  /*18d0*/  IMAD.IADD R11, R9, 0x1, R10 ;  /* 0x00000001090b7824 */ /* 0x000fe400078e020a */
[----:B------:R-:W-:-:S02]  /*18e0*/  IMAD.MOV.U32 R10, RZ, RZ, R8 ;  /* 0x000000ffff0a7224 */ /* 0x000fc400078e0008 */
[----:B------:R-:W-:Y:S02]  /*18f0*/  IMAD.IADD R218, R233, 0x1, R7 ;  /* 0x00000001e9da7824 */ /* 0x000fe400078e0207 */
[----:B------:R-:W-:Y:S02]  /*1900*/  IMAD R5, R5, c[0x0][0x208], RZ ;  /* 0x0000820005057a24 */ /* 0x000fe400078e02ff */
[----:B------:R-:W-:-:S04]  /*1910*/  IMAD.WIDE.U32 R228, R221, c[0x0][0x210], RZ ;  /* 0x00008400dde47a25 */ /* 0x000fc800078e00ff */
[----:B------:R-:W-:Y:S02]  /*1920*/  IMAD R5, R224, c[0x0][0x20c], R5 ;  /* 0x00008300e0057a24 */ /* 0x000fe400078e0205 */
[----:B------:R-:W-:Y:S02]  /*1930*/  IMAD.SHL.U32 R78, R206, 0x2, RZ ;  /* 0x00000002ce4e7824 */ /* 0x000fe400078e00ff */
[----:B------:R-:W-:Y:S02]  /*1940*/  IMAD.SHL.U32 R82, R196, 0x2, RZ ;  /* 0x00000002c4527824 */ /* 0x000fe400078e00ff */
[----:B------:R-:W-:Y:S01]  /*1950*/  IMAD.SHL.U32 R80, R197, 0x2, RZ ;  /* 0x00000002c5507824 */ /* 0x000fe200078e00ff */
[----:B--2---:R-:W-:Y:S01]  /*1960*/  SHF.R.S32.HI R6, RZ, 0x1f, R223 ;  /* 0x0000001fff067819 */ /* 0x004fe200000114df */
[----:B------:R-:W-:-:S04]  /*1970*/  IMAD.WIDE.U32 R10, R223, c[0x0][0x1f0], R10 ;  /* 0x00007c00df0a7a25 */ /* 0x000fc800078e000a */
[----:B------:R-:W-:Y:S01]  /*1980*/  IMAD R0, R6, c[0x0][0x1f0], RZ ;  /* 0x00007c0006007a24 */ /* 0x000fe200078e02ff */
[----:B------:R-:W-:Y:S01]  /*1990*/  IADD3 R7, P0, R10, R232, RZ ;  /* 0x000000e80a077210 */ /* 0x000fe20007f1e0ff */
[----:B------:R-:W-:Y:S02]  /*19a0*/  IMAD R6, R6, c[0x0][0x218], RZ ;  /* 0x0000860006067a24 */ /* 0x000fe400078e02ff */
[C---:B------:R-:W-:Y:S02]  /*19b0*/  IMAD R9, R223.reuse, c[0x0][0x1f4], R0 ;  /* 0x00007d00df097a24 */ /* 0x040fe400078e0200 */
[----:B------:R-:W-:Y:S02]  /*19c0*/  IMAD.IADD R0, R76, 0x1, -R208 ;  /* 0x000000014c007824 */ /* 0x000fe400078e0ad0 */
[----:B------:R-:W-:Y:S01]  /*19d0*/  IMAD R6, R223, c[0x0][0x21c], R6 ;  /* 0x00008700df067a24 */ /* 0x000fe200078e0206 */
[----:B------:R-:W-:Y:S02]  /*19e0*/  IADD3.X R10, R218, R11, R9, P0, !PT ;  /* 0x0000000bda0a7210 */ /* 0x000fe400007fe409 */
[----:B------:R-:W-:-:S02]  /*19f0*/  LEA R11, P0, R7, c[0x0][0x1c8], 0x1 ;  /* 0x00007200070b7a11 */ /* 0x000fc400078008ff */
[C---:B------:R-:W-:Y:S02]  /*1a00*/  ISETP.GE.AND P2, PT, R0.reuse, 0x1, PT ;  /* 0x000000010000780c */ /* 0x040fe40003f46270 */
[----:B------:R-:W-:Y:S01]  /*1a10*/  LEA.HI.X R10, R7, c[0x0][0x1cc], R10, 0x1, P0 ;  /* 0x00007300070a7a11 */ /* 0x000fe200000f0c0a */
[----:B------:R-:W1:Y:S01]  /*1a20*/  SHFL.IDX PT, R9, R11, RZ, 0x181f ;  /* 0x00181fff0b097589 */ /* 0x000e6200000e0000 */
[----:B------:R-:W-:-:S03]  /*1a30*/  ISETP.GE.AND P6, PT, R0, 0x21, PT ;  /* 0x000000210000780c */ /* 0x000fc60003fc6270 */
[----:B------:R-:W2:Y:S04]  /*1a40*/  SHFL.IDX PT, R8, R10, RZ, 0x181f ;  /* 0x00181fff0a087589 */ /* 0x000ea800000e0000 */
[----:B------:R-:W3:Y:S02]  /*1a50*/  SHFL.IDX PT, R7, R11, 0x1, 0x181f ;  /* 0x00381f000b077f89 */ /* 0x000ee400000e0000 */
[C---:B------:R-:W-:Y:S02]  /*1a60*/  @P2 ISETP.GE.AND P1, PT, R206.reuse, c[0x0][0x1d4], PT ;  /* 0x00007500ce002a0c */ /* 0x040fe40003f26270 */
[----:B------:R4:W5:Y:S01]  /*1a70*/  SHFL.IDX PT, R4, R10, 0x1, 0x181f ;  /* 0x00381f000a047f89 */ /* 0x00096200000e0000 */
[----:B------:R-:W-:Y:S02]  /*1a80*/  @P2 ISETP.GE.AND P5, PT, R197, c[0x0][0x1d4], PT ;  /* 0x00007500c5002a0c */ /* 0x000fe40003fa6270 */
[----:B-1----:R-:W-:-:S04]  /*1a90*/  @P2 LEA R12, P0, R206, R9, 0x1 ;  /* 0x00000009ce0c2211 */ /* 0x002fc800078008ff */
[----:B--2---:R-:W-:Y:S02]  /*1aa0*/  @P2 LEA.HI.X R13, R206, R8, R193, 0x1, P0 ;  /* 0x00000008ce0d2211 */ /* 0x004fe400000f0cc1 */
[----:B------:R-:W-:-:S03]  /*1ab0*/  @P2 LEA R14, P0, R197, R9, 0x1 ;  /* 0x00000009c50e2211 */ /* 0x000fc600078008ff */
[----:B------:R1:W-:Y:S01]  /*1ac0*/  @P2 LDGSTS.E.BYPASS.LTC128B.128 [R198+0x6100], [R12.64], !P1 ;  /* 0x061000000cc62fae */ /* 0x0003e2000c901d46 */
[C---:B------:R-:W-:Y:S02]  /*1ad0*/  @P2 ISETP.GE.AND P1, PT, R196.reuse, c[0x0][0x1d4], PT ;  /* 0x00007500c4002a0c */ /* 0x040fe40003f26270 */
[----:B------:R-:W-:Y:S02]  /*1ae0*/  @P2 LEA.HI.X R15, R197, R8, R192, 0x1, P0 ;  /* 0x00000008c50f2211 */ /* 0x000fe400000f0cc0 */
[----:B------:R-:W-:-:S03]  /*1af0*/  @P2 LEA R16, P0, R196, R9, 0x1 ;  /* 0x00000009c4102211 */ /* 0x000fc600078008ff */
[----:B------:R2:W-:Y:S01]  /*1b00*/  @P2 LDGSTS.E.BYPASS.LTC128B.128 [R198+0x8100], [R14.64], !P5 ;  /* 0x081000000ec62fae */ /* 0x0005e2000e901d46 */
[----:B------:R-:W-:Y:S02]  /*1b10*/  @P2 LEA.HI.X R17, R196, R8, R191, 0x1, P0 ;  /* 0x00000008c4112211 */ /* 0x000fe400000f0cbf */
[CC--:B---3--:R-:W-:Y:S02]  /*1b20*/  @P6 LEA R8, P0, R206.reuse, R7.reuse, 0x1 ;  /* 0x00000007ce086211 */ /* 0x0c8fe400078008ff */
[C---:B----4-:R-:W-:Y:S01]  /*1b30*/  @P6 LEA R10, P5, R197.reuse, R7, 0x1 ;  /* 0x00000007c50a6211 */ /* 0x050fe200078a08ff */
[----:B------:R3:W-:Y:S01]  /*1b40*/  @P2 LDGSTS.E.BYPASS.LTC128B.128 [R198+0xa100], [R16.64], !P1 ;  /* 0x0a10000010c62fae */ /* 0x0007e2000c901d46 */
[C---:B------:R-:W-:Y:S02]  /*1b50*/  @P6 ISETP.GE.AND P2, PT, R206.reuse, c[0x0][0x1d4], PT ;  /* 0x00007500ce006a0c */ /* 0x040fe40003f46270 */
[----:B------:R-:W-:Y:S02]  /*1b60*/  @P6 ISETP.GE.AND P1, PT, R197, c[0x0][0x1d4], PT ;  /* 0x00007500c5006a0c */ /* 0x000fe40003f26270 */
[----:B-----5:R-:W-:-:S02]  /*1b70*/  @P6 LEA.HI.X R9, R206, R4, R193, 0x1, P0 ;  /* 0x00000004ce096211 */ /* 0x020fc400000f0cc1 */
[C---:B------:R-:W-:Y:S02]  /*1b80*/  @P6 ISETP.GE.AND P0, PT, R196.reuse, c[0x0][0x1d4], PT ;  /* 0x00007500c4006a0c */ /* 0x040fe40003f06270 */
[-C--:B------:R-:W-:Y:S02]  /*1b90*/  @P6 LEA.HI.X R11, R197, R4.reuse, R192, 0x1, P5 ;  /* 0x00000004c50b6211 */ /* 0x080fe400028f0cc0 */
[----:B------:R-:W-:Y:S01]  /*1ba0*/  @P6 LEA R20, P5, R196, R7, 0x1 ;  /* 0x00000007c4146211 */ /* 0x000fe200078a08ff */
[----:B-1----:R-:W-:Y:S02]  /*1bb0*/  IMAD.WIDE.U32 R12, R224, c[0x0][0x208], RZ ;  /* 0x00008200e00c7a25 */ /* 0x002fe400078e00ff */
[----:B------:R1:W-:Y:S01]  /*1bc0*/  @P6 LDGSTS.E.BYPASS.LTC128B.128 [R198+0x7100], [R8.64], !P2 ;  /* 0x0710000008c66fae */ /* 0x0003e2000d101d46 */
[----:B------:R-:W-:Y:S01]  /*1bd0*/  @P6 LEA.HI.X R21, R196, R4, R191, 0x1, P5 ;  /* 0x00000004c4156211 */ /* 0x000fe200028f0cbf */
[----:B------:R-:W-:Y:S02]  /*1be0*/  IMAD R4, R3, c[0x0][0x210], RZ ;  /* 0x0000840003047a24 */ /* 0x000fe400078e02ff */
[----:B------:R1:W-:Y:S01]  /*1bf0*/  @P6 LDGSTS.E.BYPASS.LTC128B.128 [R198+0x9100], [R10.64], !P1 ;  /* 0x091000000ac66fae */ /* 0x0003e2000c901d46 */
[----:B------:R-:W-:-:S02]  /*1c00*/  IMAD.IADD R13, R13, 0x1, R5 ;  /* 0x000000010d0d7824 */ /* 0x000fc400078e0205 */
[----:B------:R-:W-:Y:S01]  /*1c10*/  IMAD R217, R221, c[0x0][0x214], R4 ;  /* 0x00008500ddd97a24 */ /* 0x000fe200078e0204 */
[----:B------:R4:W-:Y:S01]  /*1c20*/  @P6 LDGSTS.E.BYPASS.LTC128B.128 [R198+0xb100], [R20.64], !P0 ;  /* 0x0b10000014c66fae */ /* 0x0009e2000c101d46 */
[----:B------:R-:W-:Y:S01]  /*1c30*/  IMAD.WIDE.U32 R4, R223, c[0x0][0x218], R12 ;  /* 0x00008600df047a25 */ /* 0x000fe200078e000c */
[----:B------:R-:W-:Y:S02]  /*1c40*/  R2P PR, R205, 0x6 ;  /* 0x00000006cd007804 */ /* 0x000fe40000000000 */
[----:B------:R-:W0:Y:S01]  /*1c50*/  LDGDEPBAR ;  /* 0x00000000000079af */ /* 0x000e220000000000 */
[----:B------:R-:W-:Y:S01]  /*1c60*/  IMAD.IADD R217, R229, 0x1, R217 ;  /* 0x00000001e5d97824 */ /* 0x000fe200078e02d9 */
[----:B------:R-:W-:Y:S02]  /*1c70*/  IADD3 R4, P0, R4, R228, RZ ;  /* 0x000000e404047210 */ /* 0x000fe40007f1e0ff */
[----:B------:R-:W-:Y:S02]  /*1c80*/  ISETP.GE.AND P6, PT, R206, c[0x0][0x1d4], PT ;  /* 0x00007500ce007a0c */ /* 0x000fe40003fc6270 */
[----:B------:R-:W-:-:S02]  /*1c90*/  IADD3.X R3, R217, R5, R6, P0, !PT ;  /* 0x00000005d9037210 */ /* 0x000fc400007fe406 */
[----:B------:R-:W-:-:S03]  /*1ca0*/  LEA R5, P0, R4, c[0x0][0x1f8], 0x1 ;  /* 0x00007e0004057a11 */ /* 0x000fc600078008ff */
[----:B------:R-:W-:Y:S02]  /*1cb0*/  @P1 IADD3 R178, R186, -0x20, RZ ;  /* 0xffffffe0bab21810 */ /* 0x000fe40007ffe0ff */
[----:B------:R-:W-:Y:S01]  /*1cc0*/  LEA.HI.X R4, R4, c[0x0][0x1fc], R3, 0x1, P0 ;  /* 0x00007f0004047a11 */ /* 0x000fe200000f0c03 */
[----:B------:R-:W5:Y:S04]  /*1cd0*/  SHFL.IDX PT, R65, R5, RZ, 0x181f ;  /* 0x00181fff05417589 */ /* 0x000f6800000e0000 */
[----:B------:R-:W1:Y:S04]  /*1ce0*/  SHFL.IDX PT, R56, R4, RZ, 0x181f ;  /* 0x00181fff04387589 */ /* 0x000e6800000e0000 */
[----:B------:R-:W2:Y:S01]  /*1cf0*/  SHFL.IDX PT, R3, R5, 0x1, 0x181f ;  /* 0x00381f0005037f89 */ /* 0x000ea200000e0000 */
[----:B------:R-:W-:-:S04]  /*1d00*/  DEPBAR.LE SB0, 0x1 ;  /* 0x000080400000791a */ /* 0x000fc80000000000 */
[----:B------:R-:W-:-:S04]  /*1d10*/  DEPBAR.LE SB0, 0x0 ;  /* 0x000080000000791a */ /* 0x000fc80000000000 */
[----:B------:R-:W-:Y:S06]  /*1d20*/  BAR.SYNC.DEFER_BLOCKING 0x0 ;  /* 0x0000000000007b1d */ /* 0x000fec0000010000 */
[----:B------:R-:W3:Y:S01]  /*1d30*/  SHFL.IDX PT, R48, R4, 0x1, 0x181f ;  /* 0x00381f0004307f89 */ /* 0x000ee200000e0000 */
[C---:B-----5:R-:W-:Y:S02]  /*1d40*/  IADD3 R66, P1, R65.reuse, R78, RZ ;  /* 0x0000004e41427210 */ /* 0x060fe40007f3e0ff */
[C---:B------:R-:W-:Y:S02]  /*1d50*/  IADD3 R64, P0, R65.reuse, R82, RZ ;  /* 0x0000005241407210 */ /* 0x040fe40007f1e0ff */
[----:B------:R-:W-:Y:S01]  /*1d60*/  IADD3 R50, P5, R65, R80, RZ ;  /* 0x0000005041327210 */ /* 0x000fe20007fbe0ff */
[C---:B-1----:R-:W-:Y:S01]  /*1d70*/  IMAD.X R67, R56.reuse, 0x1, R77, P1 ;  /* 0x0000000138437824 */ /* 0x042fe200008e064d */
[C---:B--2---:R-:W-:Y:S01]  /*1d80*/  IADD3 R60, P1, R3.reuse, R78, RZ ;  /* 0x0000004e033c7210 */ /* 0x044fe20007f3e0ff */
[C---:B------:R-:W-:Y:S01]  /*1d90*/  IMAD.X R65, R56.reuse, 0x1, R81, P0 ;  /* 0x0000000138417824 */ /* 0x040fe200000e0651 */
[----:B------:R-:W-:Y:S01]  /*1da0*/  IADD3 R62, P0, R3, R80, RZ ;  /* 0x00000050033e7210 */ /* 0x000fe20007f1e0ff */
[----:B------:R-:W-:Y:S01]  /*1db0*/  IMAD.X R51, R56, 0x1, R79, P5 ;  /* 0x0000000138337824 */ /* 0x000fe200028e064f */
[----:B------:R-:W-:Y:S01]  /*1dc0*/  ISETP.GE.AND P5, PT, R197, c[0x0][0x1d4], PT ;  /* 0x00007500c5007a0c */ /* 0x000fe20003fa6270 */
[----:B------:R-:W-:Y:S04]  /*1dd0*/  LDSM.16.M88.4 R72, [R187] ;  /* 0x00000000bb48783b */ /* 0x000fe80000000200 */
[----:B------:R-:W1:Y:S01]  /*1de0*/  LDSM.16.M88.4 R24, [R186] ;  /* 0x00000000ba18783b */ /* 0x000e620000000200 */
[----:B---3--:R-:W-:Y:S01]  /*1df0*/  IMAD.X R61, R48, 0x1, R77, P1 ;  /* 0x00000001303d7824 */ /* 0x008fe200008e064d */
[----:B------:R-:W-:-:S02]  /*1e00*/  ISETP.LT.OR P1, PT, R0, 0x1, P6 ;  /* 0x000000010000780c */ /* 0x000fc40003721670 */
[----:B------:R-:W4:Y:S01]  /*1e10*/  LDSM.16.M88.4 R16, [R186+0x800] ;  /* 0x00080000ba10783b */ /* 0x000f220000000200 */
[----:B------:R-:W-:Y:S01]  /*1e20*/  IMAD.X R63, R48, 0x1, R79, P0 ;  /* 0x00000001303f7824 */ /* 0x000fe200000e064f */
[C---:B------:R-:W-:Y:S02]  /*1e30*/  ISETP.LT.OR P0, PT, R0.reuse, 0x1, P5 ;  /* 0x000000010000780c */ /* 0x040fe40002f01670 */
[----:B------:R-:W2:Y:S01]  /*1e40*/  LDSM.16.M88.4 R8, [R186+0x1000] ;  /* 0x00100000ba08783b */ /* 0x000ea20000000200 */
[C---:B------:R-:W-:Y:S02]  /*1e50*/  ISETP.LT.OR P6, PT, R0.reuse, 0x21, P6 ;  /* 0x000000210000780c */ /* 0x040fe400037c1670 */
[----:B------:R-:W-:Y:S01]  /*1e60*/  ISETP.LT.OR P5, PT, R0, 0x21, P5 ;  /* 0x000000210000780c */ /* 0x000fe20002fa1670 */
[----:B------:R-:W3:Y:S04]  /*1e70*/  LDSM.16.M88.4 R44, [R186+0x1800] ;  /* 0x00180000ba2c783b */ /* 0x000ee80000000200 */
[----:B------:R-:W-:Y:S04]  /*1e80*/  LDSM.16.M88.4 R52, [R185] ;  /* 0x00000000b934783b */ /* 0x000fe80000000200 */
[----:B------:R-:W5:Y:S04]  /*1e90*/  LDSM.16.M88.4 R40, [R178] ;  /* 0x00000000b228783b */ /* 0x000f680000000200 */
[----:B------:R-:W3:Y:S04]  /*1ea0*/  LDSM.16.M88.4 R36, [R178+0x800] ;  /* 0x00080000b224783b */ /* 0x000ee80000000200 */
[----:B------:R-:W3:Y:S04]  /*1eb0*/  LDSM.16.M88.4 R32, [R178+0x1000] ;  /* 0x00100000b220783b */ /* 0x000ee80000000200 */
[----:B------:R-:W3:Y:S04]  /*1ec0*/  LDSM.16.M88.4 R56, [R178+0x1800] ;  /* 0x00180000b238783b */ /* 0x000ee80000000200 */
[----:B------:R-:W-:Y:S01]  /*1ed0*/  @!PT LDS RZ, [RZ] ;  /* 0x00000000fffff984 */ /* 0x000fe20000000800 */
[----:B------:R-:W-:Y:S01]  /*1ee0*/  @!PT LDS RZ, [RZ] ;  /* 0x00000000fffff984 */ /* 0x000fe20000000800 */
[----:B------:R-:W-:Y:S01]  /*1ef0*/  @!PT LDS RZ, [RZ] ;  /* 0x00000000fffff984 */ /* 0x000fe20000000800 */
[----:B------:R5:W-:Y:S01]  /*1f00*/  LDGSTS.E.BYPASS.LTC128B.128 [R198+0x100], [R66.64], !P1 ;  /* 0x0010000042c67fae */ /* 0x000be2000c901d46 */
[----:B------:R-:W-:Y:S01]  /*1f10*/  ISETP.GE.AND P1, PT, R196, c[0x0][0x1d4], PT ;  /* 0x00007500c4007a0c */ /* 0x000fe20003f26270 */
[----:B-1----:R-:W-:Y:S02]  /*1f20*/  HMMA.16816.F32.BF16 R28, R72, R24, RZ ;  /* 0x00000018481c723c */ /* 0x002fe400000418ff */
[----:B------:R1:W-:Y:S01]  /*1f30*/  LDGSTS.E.BYPASS.LTC128B.128 [R198+0x2100], [R50.64], !P0 ;  /* 0x0210000032c67fae */ /* 0x0003e2000c101d46 */
[----:B------:R-:W-:-:S02]  /*1f40*/  ISETP.LT.OR P0, PT, R0, 0x1, P1 ;  /* 0x000000010000780c */ /* 0x000fc40000f01670 */
[----:B------:R-:W-:Y:S01]  /*1f50*/  ISETP.LT.OR P1, PT, R0, 0x21, P1 ;  /* 0x000000210000780c */ /* 0x000fe20000f21670 */
[----:B------:R-:W-:Y:S02]  /*1f60*/  IMAD.MOV.U32 R0, RZ, RZ, 0x40 ;  /* 0x00000040ff007424 */ /* 0x000fe400078e00ff */
[C---:B----4-:R-:W-:Y:S08]  /*1f70*/  HMMA.16816.F32.BF16 R20, R72.reuse, R16, RZ ;  /* 0x000000104814723c */ /* 0x050ff000000418ff */
[----:B------:R4:W-:Y:S01]  /*1f80*/  LDGSTS.E.BYPASS.LTC128B.128 [R198+0x4100], [R64.64], !P0 ;  /* 0x0410000040c67fae */ /* 0x0009e2000c101d46 */
[----:B--2---:R-:W-:Y:S03]  /*1f90*/  HMMA.16816.F32.BF16 R12, R72, R8, RZ ;  /* 0x00000008480c723c */ /* 0x004fe600000418ff */
[----:B------:R2:W-:Y:S01]  /*1fa0*/  LDGSTS.E.BYPASS.LTC128B.128 [R198+0x1100], [R60.64], !P6 ;  /* 0x011000003cc67fae */ /* 0x0005e2000f101d46 */
[----:B-----5:R-:W-:-:S04]  /*1fb0*/  IADD3 R66, P0, R3, R82, RZ ;  /* 0x0000005203427210 */ /* 0x020fc80007f1e0ff */
[C---:B------:R-:W-:Y:S01]  /*1fc0*/  HMMA.16816.F32.BF16 R24, R72.reuse, R26, RZ ;  /* 0x0000001a4818723c */ /* 0x040fe200000418ff */
[----:B------:R-:W-:Y:S01]  /*1fd0*/  SEL R3, R0, 0xffffffc0, !P2 ;  /* 0xffffffc000037807 */ /* 0x000fe20005000000 */
[----:B------:R2:W-:Y:S01]  /*1fe0*/  LDGSTS.E.BYPASS.LTC128B.128 [R198+0x3100], [R62.64], !P5 ;  /* 0x031000003ec67fae */ /* 0x0005e2000e901d46 */
[----:B------:R-:W-:Y:S01]  /*1ff0*/  IADD3 R0, R178, 0x4000, RZ ;  /* 0x00004000b2007810 */ /* 0x000fe20007ffe0ff */
[----:B------:R-:W-:Y:S01]  /*2000*/  IMAD.X R67, R48, 0x1, R81, P0 ;  /* 0x0000000130437824 */ /* 0x000fe200000e0651 */
[----:B------:R-:W-:Y:S01]  /*2010*/  ISETP.GE.AND P0, PT, R2, 0x2, PT ;  /* 0x000000020200780c */ /* 0x000fe20003f06270 */
[--C-:B------:R-:W-:Y:S02]  /*2020*/  IMAD.IADD R177, R186, 0x1, R3.reuse ;  /* 0x00000001bab17824 */ /* 0x100fe400078e0203 */
[----:B------:R-:W-:Y:S01]  /*2030*/  HMMA.16816.F32.BF16 R16, R72, R18, RZ ;  /* 0x000000124810723c */ /* 0x000fe200000418ff */
[----:B------:R4:W-:Y:S01]  /*2040*/  LDGSTS.E.BYPASS.LTC128B.128 [R198+0x5100], [R66.64], !P1 ;  /* 0x0510000042c67fae */ /* 0x0009e2000c901d46 */
[----:B------:R-:W-:Y:S01]  /*2050*/  IMAD.IADD R176, R0, 0x1, R3 ;  /* 0x0000000100b07824 */ /* 0x000fe200078e0203 */
[----:B------:R-:W-:-:S02]  /*2060*/  ISETP.GT.AND P1, PT, R203, 0x3f, PT ;  /* 0x0000003fcb00780c */ /* 0x000fc40003f24270 */
[----:B-1----:R-:W-:Y:S03]  /*2070*/  LDSM.16.M88.4 R48, [R184] ;  /* 0x00000000b830783b */ /* 0x002fe60000000200 */
[C---:B------:R-:W-:Y:S01]  /*2080*/  HMMA.16816.F32.BF16 R8, R72.reuse, R10, RZ ;  /* 0x0000000a4808723c */ /* 0x040fe200000418ff */
[----:B------:R-:W-:Y:S04]  /*2090*/  LDSM.16.M88.4 R68, [R183] ;  /* 0x00000000b744783b */ /* 0x000fe80000000200 */
[----:B------:R-:W0:Y:S03]  /*20a0*/  LDGDEPBAR ;  /* 0x00000000000079af */ /* 0x000e260000000000 */
[C---:B---3--:R-:W-:Y:S01]  /*20b0*/  HMMA.16816.F32.BF16 R4, R72.reuse, R44, RZ ;  /* 0x0000002c4804723c */ /* 0x048fe200000418ff */
[----:B--2---:R-:W-:Y:S07]  /*20c0*/  LDSM.16.M88.4 R60, [R176+-0x3800] ;  /* 0xffc80000b03c783b */ /* 0x004fee0000000200 */
[----:B------:R-:W-:Y:S01]  /*20d0*/  HMMA.16816.F32.BF16 R72, R72, R46, RZ ;  /* 0x0000002e4848723c */ /* 0x000fe200000418ff */
[----:B------:R-:W1:Y:S04]  /*20e0*/  LDSM.16.M88.4 R44, [R177] ;  /* 0x00000000b12c783b */ /* 0x000e680000000200 */
[----:B----4-:R-:W-:Y:S03]  /*20f0*/  LDSM.16.M88.4 R64, [R176+-0x4000] ;  /* 0xffc00000b040783b */ /* 0x010fe60000000200 */
        /* <DEDUP_REMOVED lines=11> */
[----:B------:R-:W5:Y:S04]  /*21b0*/  LDSM.16.M88.4 R56, [R176+-0x3000] ;  /* 0xffd00000b038783b */ /* 0x000f680000000200 */
[----:B------:R-:W4:Y:S03]  /*21c0*/  LDSM.16.M88.4 R52, [R176+-0x2800] ;  /* 0xffd80000b034783b */ /* 0x000f260000000200 */
[C---:B-1----:R-:W-:Y:S08]  /*21d0*/  HMMA.16816.F32.BF16 R28, R48.reuse, R44, R28 ;  /* 0x0000002c301c723c */ /* 0x042ff0000004181c */
[C---:B------:R-:W-:Y:S01]  /*21e0*/  HMMA.16816.F32.BF16 R24, R48.reuse, R46, R24 ;  /* 0x0000002e3018723c */ /* 0x040fe20000041818 */
[----:B------:R-:W-:Y:S07]  /*21f0*/  LDSM.16.M88.4 R44, [R186+0x2000] ;  /* 0x00200000ba2c783b */ /* 0x000fee0000000200 */
[C---:B--2---:R-:W-:Y:S08]  /*2200*/  HMMA.16816.F32.BF16 R20, R48.reuse, R40, R20 ;  /* 0x000000283014723c */ /* 0x044ff00000041814 */
[C---:B------:R-:W-:Y:S01]  /*2210*/  HMMA.16816.F32.BF16 R16, R48.reuse, R42, R16 ;  /* 0x0000002a3010723c */ /* 0x040fe20000041810 */
[----:B------:R-:W-:Y:S07]  /*2220*/  LDSM.16.M88.4 R40, [R186+0x2800] ;  /* 0x00280000ba28783b */ /* 0x000fee0000000200 */
[C---:B---3--:R-:W-:Y:S08]  /*2230*/  HMMA.16816.F32.BF16 R12, R48.reuse, R36, R12 ;  /* 0x00000024300c723c */ /* 0x048ff0000004180c */
[C---:B------:R-:W-:Y:S01]  /*2240*/  HMMA.16816.F32.BF16 R8, R48.reuse, R38, R8 ;  /* 0x000000263008723c */ /* 0x040fe20000041808 */
[----:B------:R-:W-:Y:S07]  /*2250*/  LDSM.16.M88.4 R36, [R186+0x3000] ;  /* 0x00300000ba24783b */ /* 0x000fee0000000200 */
[C---:B----4-:R-:W-:Y:S08]  /*2260*/  HMMA.16816.F32.BF16 R4, R48.reuse, R32, R4 ;  /* 0x000000203004723c */ /* 0x050ff00000041804 */
[----:B------:R-:W-:Y:S01]  /*2270*/  HMMA.16816.F32.BF16 R72, R48, R34, R72 ;  /* 0x000000223048723c */ /* 0x000fe20000041848 */
[----:B------:R-:W1:Y:S04]  /*2280*/  LDSM.16.M88.4 R48, [R187+0x4000] ;  /* 0x00400000bb30783b */ /* 0x000e680000000200 */
[----:B------:R-:W2:Y:S03]  /*2290*/  LDSM.16.M88.4 R32, [R186+0x3800] ;  /* 0x00380000ba20783b */ /* 0x000ea60000000200 */
[C---:B------:R-:W-:Y:S08]  /*22a0*/  HMMA.16816.F32.BF16 R28, R68.reuse, R64, R28 ;  /* 0x00000040441c723c */ /* 0x040ff0000004181c */
[C---:B------:R-:W-:Y:S01]  /*22b0*/  HMMA.16816.F32.BF16 R24, R68.reuse, R66, R24 ;  /* 0x000000424418723c */ /* 0x040fe20000041818 */
[----:B------:R-:W-:Y:S07]  /*22c0*/  LDSM.16.M88.4 R64, [R178+0x2000] ;  /* 0x00200000b240783b */ /* 0x000fee0000000200 */
[C---:B------:R-:W-:Y:S08]  /*22d0*/  HMMA.16816.F32.BF16 R20, R68.reuse, R60, R20 ;  /* 0x0000003c4414723c */ /* 0x040ff00000041814 */
[C---:B------:R-:W-:Y:S01]  /*22e0*/  HMMA.16816.F32.BF16 R16, R68.reuse, R62, R16 ;  /* 0x0000003e4410723c */ /* 0x040fe20000041810 */
[----:B------:R-:W-:Y:S07]  /*22f0*/  LDSM.16.M88.4 R60, [R178+0x2800] ;  /* 0x00280000b23c783b */ /* 0x000fee0000000200 */
[C---:B-----5:R-:W-:Y:S08]  /*2300*/  HMMA.16816.F32.BF16 R12, R68.reuse, R56, R12 ;  /* 0x00000038440c723c */ /* 0x060ff0000004180c */
        /* <DEDUP_REMOVED lines=21> */
[----:B------:R-:W-:Y:S07]  /*2460*/  LDSM.16.M88.4 R64, [R176+-0x2000] ;  /* 0xffe00000b040783b */ /* 0x000fee0000000200 */
[C---:B------:R-:W-:Y:S08]  /*2470*/  HMMA.16816.F32.BF16 R20, R68.reuse, R60, R20 ;  /* 0x0000003c4414723c */ /* 0x040ff00000041814 */
[C---:B------:R-:W-:Y:S01]  /*2480*/  HMMA.16816.F32.BF16 R16, R68.reuse, R62, R16 ;  /* 0x0000003e4410723c */ /* 0x040fe20000041810 */
[----:B------:R-:W-:Y:S07]  /*2490*/  LDSM.16.M88.4 R60, [R176+-0x1800] ;  /* 0xffe80000b03c783b */ /* 0x000fee0000000200 */
[C---:B------:R-:W-:Y:S08]  /*24a0*/  HMMA.16816.F32.BF16 R12, R68.reuse, R56, R12 ;  /* 0x00000038440c723c */ /* 0x040ff0000004180c */
[C---:B------:R-:W-:Y:S01]  /*24b0*/  HMMA.16816.F32.BF16 R8, R68.reuse, R58, R8 ;  /* 0x0000003a4408723c */ /* 0x040fe20000041808 */
[----:B------:R-:W-:Y:S07]  /*24c0*/  LDSM.16.M88.4 R56, [R176+-0x1000] ;  /* 0xfff00000b038783b */ /* 0x000fee0000000200 */
[C---:B----4-:R-:W-:Y:S08]  /*24d0*/  HMMA.16816.F32.BF16 R4, R68.reuse, R52, R4 ;  /* 0x000000344404723c */ /* 0x050ff00000041804 */
[----:B------:R-:W-:Y:S01]  /*24e0*/  HMMA.16816.F32.BF16 R72, R68, R54, R72 ;  /* 0x000000364448723c */ /* 0x000fe20000041848 */
[----:B------:R-:W3:Y:S04]  /*24f0*/  LDSM.16.M88.4 R68, [R183+0x4000] ;  /* 0x00400000b744783b */ /* 0x000ee80000000200 */
[----:B------:R-:W4:Y:S03]  /*2500*/  LDSM.16.M88.4 R52, [R176+-0x800] ;  /* 0xfff80000b034783b */ /* 0x000f260000000200 */
        /* <DEDUP_REMOVED lines=41> */
[----:B------:R-:W-:Y:S07]  /*27a0*/  LDSM.16.M88.4 R64, [R176] ;  /* 0x00000000b040783b */ /* 0x000fee0000000200 */
        /* <DEDUP_REMOVED lines=30> */
[----:B------:R-:W-:Y:S01]  /*2990*/  IMAD R224, R2, 0x40, R225 ;  /* 0x0000004002e07824 */ /* 0x000fe200078e02e1 */
        /* <DEDUP_REMOVED lines=27> */
.L_x_2356:
[----:B------:R-:W-:Y:S05]  /*2b50*/  BRA.DIV ~URZ, `(.L_x_2295) ;  /* 0x0000a1027f007947 */ /* 0x000fea000b800000 */
[----:B------:R-:W3:Y:S01]  /*2b60*/  SHFL.IDX PT, R3, R0, RZ, 0x181f ;  /* 0x00181fff00037589 */ /* 0x000ee200000e0000 */
[----:B------:R-:W-:Y:S02]  /*2b70*/  ISETP.GE.AND P5, PT, R206, c[0x0][0x1d4], PT ;  /* 0x00007500ce007a0c */ /* 0x000fe40003fa6270 */
[----:B------:R-:W-:Y:S01]  /*2b80*/  ISETP.GE.AND P2, PT, R197, c[0x0][0x1d4], PT ;  /* 0x00007500c5007a0c */ /* 0x000fe20003f46270 */
[----:B-1----:R-:W1:Y:S03]  /*2b90*/  SHFL.IDX PT, R32, R32, 0x1, 0x181f ;  /* 0x00381f0020207f89 */ /* 0x002e6600000e0000 */
[----:B------:R-:W-:Y:S01]  /*2ba0*/  SEL R33, RZ, 0x10, P2 ;  /* 0x00000010ff217807 */ /* 0x000fe20001000000 */
[----:B------:R4:W2:Y:S01]  /*2bb0*/  SHFL.IDX PT, R175, R0, 0x1, 0x181f ;  /* 0x00381f0000af7f89 */ /* 0x0008a200000e0000 */
[----:B---3--:R-:W-:-:S02]  /*2bc0*/  IADD3 R40, P0, R3, R78, RZ ;  /* 0x0000004e03287210 */ /* 0x008fc40007f1e0ff */
[----:B------:R-:W-:-:S03]  /*2bd0*/  IADD3 R38, P6, R3, R80, RZ ;  /* 0x0000005003267210 */ /* 0x000fc60007fde0ff */
[----:B--2---:R-:W-:Y:S01]  /*2be0*/  IMAD.X R41, R34, 0x1, R77, P0 ;  /* 0x0000000122297824 */ /* 0x004fe200000e064d */
[----:B------:R-:W-:Y:S01]  /*2bf0*/  ISETP.GE.AND P0, PT, R196, c[0x0][0x1d4], PT ;  /* 0x00007500c4007a0c */ /* 0x000fe20003f06270 */
[C---:B------:R-:W-:Y:S01]  /*2c00*/  IMAD.X R39, R34.reuse, 0x1, R79, P6 ;  /* 0x0000000122277824 */ /* 0x040fe200030e064f */
[----:B------:R-:W-:Y:S02]  /*2c10*/  IADD3 R36, P6, R3, R82, RZ ;  /* 0x0000005203247210 */ /* 0x000fe40007fde0ff */
[----:B------:R4:W-:Y:S01]  /*2c20*/  LDGSTS.E.BYPASS.LTC128B.128 [R198+0x6100], [R40.64], !P5 ;  /* 0x0610000028c67fae */ /* 0x0009e2000e901d46 */
[----:B------:R-:W-:Y:S02]  /*2c30*/  SEL R3, RZ, 0x10, P0 ;  /* 0x00000010ff037807 */ /* 0x000fe40000000000 */
[----:B------:R-:W-:Y:S01]  /*2c40*/  IMAD.X R37, R34, 0x1, R81, P6 ;  /* 0x0000000122257824 */ /* 0x000fe200030e0651 */
[----:B------:R4:W-:Y:S01]  /*2c50*/  LDGSTS.E.BYPASS.LTC128B.128 [R198+0x8100], [R38.64], !P2 ;  /* 0x0810000026c67fae */ /* 0x0009e2000d101d46 */
[----:B------:R-:W-:-:S04]  /*2c60*/  SEL R34, RZ, 0x10, P5 ;  /* 0x00000010ff227807 */ /* 0x000fc80002800000 */
[----:B------:R4:W-:Y:S03]  /*2c70*/  LDGSTS.E.BYPASS.LTC128B.128 [R198+0xa100], [R36.64], !P0 ;  /* 0x0a10000024c67fae */ /* 0x0009e6000c101d46 */
.L_x_2357:
[----:B-1--4-:R-:W-:Y:S02]  /*2c80*/  IADD3 R37, -R34, 0x10, RZ ;  /* 0x0000001022257810 */ /* 0x012fe40007ffe1ff */
[----:B------:R-:W-:Y:S02]  /*2c90*/  IADD3 R35, -R33, 0x10, RZ ;  /* 0x0000001021237810 */ /* 0x000fe40007ffe1ff */
[----:B------:R-:W-:Y:S02]  /*2ca0*/  LOP3.LUT R37, R37, 0xf, RZ, 0xc0, !PT ;  /* 0x0000000f25257812 */ /* 0x000fe400078ec0ff */
[----:B------:R-:W-:Y:S02]  /*2cb0*/  IADD3 R0, -R3, 0x10, RZ ;  /* 0x0000001003007810 */ /* 0x000fe40007ffe1ff */
[----:B------:R-:W-:Y:S02]  /*2cc0*/  LOP3.LUT R35, R35, 0xf, RZ, 0xc0, !PT ;  /* 0x0000000f23237812 */ /* 0x000fe400078ec0ff */
[----:B------:R-:W-:-:S02]  /*2cd0*/  IADD3 R36, P2, P0, R37, R175, R78 ;  /* 0x000000af25247210 */ /* 0x000fc4000785e04e */
[----:B------:R-:W-:Y:S02]  /*2ce0*/  LOP3.LUT R0, R0, 0xf, RZ, 0xc0, !PT ;  /* 0x0000000f00007812 */ /* 0x000fe400078ec0ff */
[-C--:B------:R-:W-:Y:S02]  /*2cf0*/  IADD3 R38, P6, P5, R35, R175.reuse, R80 ;  /* 0x000000af23267210 */ /* 0x080fe40007dde050 */
[-C--:B------:R-:W-:Y:S02]  /*2d00*/  IADD3.X R37, RZ, R32.reuse, R77, P2, P0 ;  /* 0x00000020ff257210 */ /* 0x080fe400017e044d */
[----:B------:R-:W-:Y:S02]  /*2d10*/  IADD3 R82, P2, P0, R0, R175, R82 ;  /* 0x000000af00527210 */ /* 0x000fe4000785e052 */
[----:B------:R-:W-:Y:S02]  /*2d20*/  IADD3.X R39, RZ, R32, R79, P6, P5 ;  /* 0x00000020ff277210 */ /* 0x000fe400037ea44f */
[----:B------:R-:W-:-:S02]  /*2d30*/  ISETP.NE.U32.AND P6, PT, R34, RZ, PT ;  /* 0x000000ff2200720c */ /* 0x000fc40003fc5070 */
[----:B------:R-:W-:Y:S02]  /*2d40*/  ISETP.NE.U32.AND P5, PT, R33, RZ, PT ;  /* 0x000000ff2100720c */ /* 0x000fe40003fa5070 */
[----:B------:R-:W-:Y:S02]  /*2d50*/  IADD3.X R83, RZ, R32, R81, P2, P0 ;  /* 0x00000020ff537210 */ /* 0x000fe400017e0451 */
[----:B------:R-:W-:-:S07]  /*2d60*/  ISETP.NE.U32.AND P0, PT, R3, RZ, PT ;  /* 0x000000ff0300720c */ /* 0x000fce0003f05070 */
[----:B------:R-:W-:Y:S01]  /*2d70*/  @!PT LDS RZ, [RZ] ;  /* 0x00000000fffff984 */ /* 0x000fe20000000800 */
[----:B------:R-:W-:Y:S01]  /*2d80*/  @!PT LDS RZ, [RZ] ;  /* 0x00000000fffff984 */ /* 0x000fe20000000800 */
[----:B------:R-:W-:Y:S01]  /*2d90*/  @!PT LDS RZ, [RZ] ;  /* 0x00000000fffff984 */ /* 0x000fe20000000800 */
[----:B------:R1:W-:Y:S04]  /*2da0*/  LDGSTS.E.BYPASS.LTC128B.128.ZFILL [R198+0x7100], [R36.64], P6 ;  /* 0x0710000024c67fae */ /* 0x0003e8000b141d46 */
[----:B------:R1:W-:Y:S04]  /*2db0*/  LDGSTS.E.BYPASS.LTC128B.128.ZFILL [R198+0x9100], [R38.64], P5 ;  /* 0x0910000026c67fae */ /* 0x0003e8000a941d46 */
[----:B------:R1:W-:Y:S02]  /*2dc0*/  LDGSTS.E.BYPASS.LTC128B.128.ZFILL [R198+0xb100], [R82.64], P0 ;  /* 0x0b10000052c67fae */ /* 0x0003e40008141d46 */
.L_x_2293:
[----:B------:R-:W-:Y:S05]  /*2dd0*/  BSYNC B0 ;  /* 0x0000000000007941 */ /* 0x000fea0003800000 */
.L_x_2292:
[----:B------:R-:W-:Y:S01]  /*2de0*/  MOV R33, 0xffffffc0 ;  /* 0xffffffc000217802 */ /* 0x000fe20000000f00 */
[----:B------:R-:W0:Y:S01]  /*2df0*/  LDGDEPBAR ;  /* 0x00000000000079af */ /* 0x000e220000000000 */
[----:B------:R-:W-:-:S02]  /*2e00*/  IADD3 R239, R199, R220, RZ ;  /* 0x000000dcc7ef7210 */ /* 0x000fc40007ffe0ff */
        /* <DEDUP_REMOVED lines=8> */
[----:B------:R2:W3:Y:S02]  /*2e90*/  SHFL.IDX PT, R175, R239, RZ, 0x1c1f ;  /* 0x001c1fffefaf7589 */ /* 0x0004e400000e0000 */
.L_x_2358:
[----:B---3--:R-:W-:Y:S02]  /*2ea0*/  IMAD.IADD R3, R0, 0x1, R175 ;  /* 0x0000000100037824 */ /* 0x008fe400078e02af */
[----:B------:R-:W-:Y:S02]  /*2eb0*/  IMAD.MOV.U32 R227, RZ, RZ, 0x1f ;  /* 0x0000001fffe37424 */ /* 0x000fe400078e00ff */
[----:B------:R-:W-:Y:S01]  /*2ec0*/  IMAD.MOV.U32 R230, RZ, RZ, -0x1 ;  /* 0xffffffffffe67424 */ /* 0x000fe200078e00ff */
[----:B------:R-:W-:-:S04]  /*2ed0*/  IMNMX R32, R76, R3, PT ;  /* 0x000000034c207217 */ /* 0x000fc80003800200 */
[C---:B------:R-:W-:Y:S02]  /*2ee0*/  ISETP.GT.AND P5, PT, R32.reuse, 0x1, PT ;  /* 0x000000012000780c */ /* 0x040fe40003fa4270 */
[C---:B------:R-:W-:Y:S02]  /*2ef0*/  ISETP.GT.AND P6, PT, R32.reuse, RZ, PT ;  /* 0x000000ff2000720c */ /* 0x040fe40003fc4270 */
        /* <DEDUP_REMOVED lines=31> */
[----:B--2---:R-:W2:Y:S02]  /*30f0*/  SHFL.IDX PT, R239, R239, 0x1, 0x1c1f ;  /* 0x003c1f00efef7f89 */ /* 0x004ea400000e0000 */
[----:B--2---:R-:W-:Y:S01]  /*3100*/  IMAD.IADD R5, R0, 0x1, R239 ;  /* 0x0000000100057824 */ /* 0x004fe200078e02ef */
        /* <DEDUP_REMOVED lines=11> */
[----:B------:R-:W-:Y:S02]  /*31c0*/  FSEL R4, R27, -INF , P2 ;  /* 0xff8000001b047808 */ /* 0x000fe40001000000 */
[----:B------:R-:W-:-:S02]  /*31d0*/  FMNMX.FTZ R0, R29, R0, !PT ;  /* 0x000000001d007209 */ /* 0x000fc40007810000 */
[----:B------:R-:W-:Y:S02]  /*31e0*/  ISETP.GT.AND P2, PT, R76, 0x10, PT ;  /* 0x000000104c00780c */ /* 0x000fe40003f44270 */
[----:B------:R-:W-:Y:S02]  /*31f0*/  FMNMX.FTZ R9, R26, R9, !PT ;  /* 0x000000091a097209 */ /* 0x000fe40007810000 */
[----:B------:R-:W-:Y:S02]  /*3200*/  FMNMX.FTZ R0, R25, R0, !PT ;  /* 0x0000000019007209 */ /* 0x000fe40007810000 */
[----:B------:R-:W-:Y:S02]  /*3210*/  ISETP.GT.AND P0, PT, R76, 0x11, PT ;  /* 0x000000114c00780c */ /* 0x000fe40003f04270 */
[----:B------:R-:W-:Y:S02]  /*3220*/  FSEL R22, R22, -INF , P2 ;  /* 0xff80000016167808 */ /* 0x000fe40001000000 */
[----:B------:R-:W-:-:S02]  /*3230*/  FMNMX.FTZ R9, R4, R9, !PT ;  /* 0x0000000904097209 */ /* 0x000fc40007810000 */
[----:B------:R-:W-:Y:S02]  /*3240*/  FMNMX.FTZ R0, R21, R0, !PT ;  /* 0x0000000015007209 */ /* 0x000fe40007810000 */
[----:B------:R-:W-:Y:S02]  /*3250*/  FSEL R12, R23, -INF , P0 ;  /* 0xff800000170c7808 */ /* 0x000fe40000000000 */
[----:B------:R-:W-:Y:S02]  /*3260*/  ISETP.GT.AND P2, PT, R76, 0x18, PT ;  /* 0x000000184c00780c */ /* 0x000fe40003f44270 */
[----:B------:R-:W-:Y:S02]  /*3270*/  FMNMX.FTZ R9, R22, R9, !PT ;  /* 0x0000000916097209 */ /* 0x000fe40007810000 */
[----:B------:R-:W-:Y:S02]  /*3280*/  FMNMX.FTZ R0, R3, R0, !PT ;  /* 0x0000000003007209 */ /* 0x000fe40007810000 */
[----:B------:R-:W-:-:S02]  /*3290*/  ISETP.GT.AND P0, PT, R76, 0x19, PT ;  /* 0x000000194c00780c */ /* 0x000fc40003f04270 */
[----:B------:R-:W-:Y:S02]  /*32a0*/  FSEL R18, R18, -INF , P2 ;  /* 0xff80000012127808 */ /* 0x000fe40001000000 */
[----:B------:R-:W-:Y:S02]  /*32b0*/  FMNMX.FTZ R9, R12, R9, !PT ;  /* 0x000000090c097209 */ /* 0x000fe40007810000 */
[----:B------:R-:W-:Y:S02]  /*32c0*/  FMNMX.FTZ R0, R17, R0, !PT ;  /* 0x0000000011007209 */ /* 0x000fe40007810000 */
[----:B------:R-:W-:Y:S02]  /*32d0*/  FSEL R8, R19, -INF , P0 ;  /* 0xff80000013087808 */ /* 0x000fe40000000000 */
[----:B------:R-:W-:Y:S02]  /*32e0*/  ISETP.GT.AND P2, PT, R76, 0x20, PT ;  /* 0x000000204c00780c */ /* 0x000fe40003f44270 */
[----:B------:R-:W-:-:S02]  /*32f0*/  FMNMX.FTZ R9, R18, R9, !PT ;  /* 0x0000000912097209 */ /* 0x000fc40007810000 */
[----:B------:R-:W-:Y:S02]  /*3300*/  FMNMX.FTZ R0, R157, R0, !PT ;  /* 0x000000009d007209 */ /* 0x000fe40007810000 */
[----:B------:R-:W-:Y:S02]  /*3310*/  ISETP.GT.AND P0, PT, R76, 0x21, PT ;  /* 0x000000214c00780c */ /* 0x000fe40003f04270 */
[----:B------:R-:W-:Y:S02]  /*3320*/  FSEL R174, R14, -INF , P2 ;  /* 0xff8000000eae7808 */ /* 0x000fe40001000000 */
[----:B------:R-:W-:Y:S02]  /*3330*/  FMNMX.FTZ R9, R8, R9, !PT ;  /* 0x0000000908097209 */ /* 0x000fe40007810000 */
[----:B------:R-:W-:Y:S02]  /*3340*/  FMNMX.FTZ R0, R165, R0, !PT ;  /* 0x00000000a5007209 */ /* 0x000fe40007810000 */
[----:B------:R-:W-:-:S02]  /*3350*/  FSEL R164, R15, -INF , P0 ;  /* 0xff8000000fa47808 */ /* 0x000fc40000000000 */
        /* <DEDUP_REMOVED lines=10> */
[----:B------:R-:W-:Y:S02]  /*3400*/  ISETP.GT.AND P0, PT, R76, 0x31, PT ;  /* 0x000000314c00780c */ /* 0x000fe40003f04270 */
[----:B------:R-:W-:-:S02]  /*3410*/  FMNMX.FTZ R0, R169, R0, !PT ;  /* 0x00000000a9007209 */ /* 0x000fc40007810000 */
[----:B------:R-:W-:Y:S02]  /*3420*/  FSEL R166, R6, -INF , P2 ;  /* 0xff80000006a67808 */ /* 0x000fe40001000000 */
[----:B------:R-:W-:Y:S02]  /*3430*/  FMNMX.FTZ R9, R170, R9, !PT ;  /* 0x00000009aa097209 */ /* 0x000fe40007810000 */
[----:B------:R-:W-:Y:S02]  /*3440*/  FSEL R142, R7, -INF , P0 ;  /* 0xff800000078e7808 */ /* 0x000fe40000000000 */
[----:B------:R-:W-:Y:S02]  /*3450*/  FMNMX.FTZ R0, R167, R0, !PT ;  /* 0x00000000a7007209 */ /* 0x000fe40007810000 */
        /* <DEDUP_REMOVED lines=8> */
[----:B------:R-:W-:Y:S01]  /*34e0*/  FMNMX.FTZ R7, R140, R7, !PT ;  /* 0x000000078c077209 */ /* 0x000fe20007810000 */
[----:B------:R-:W2:Y:S03]  /*34f0*/  SHFL.BFLY PT, R0, R9, 0x2, 0x1f ;  /* 0x0c401f0009007f89 */ /* 0x000ea600000e0000 */
[----:B------:R-:W-:-:S05]  /*3500*/  FMNMX.FTZ R6, R162, R7, !PT ;  /* 0x00000007a2067209 */ /* 0x000fca0007810000 */
[----:B------:R-:W3:Y:S01]  /*3510*/  SHFL.BFLY PT, R135, R6, 0x2, 0x1f ;  /* 0x0c401f0006877f89 */ /* 0x000ee200000e0000 */
[----:B--2---:R-:W-:-:S05]  /*3520*/  FMNMX.FTZ R7, R0, R9, !PT ;  /* 0x0000000900077209 */ /* 0x004fca0007810000 */
[----:B------:R-:W2:Y:S01]  /*3530*/  SHFL.BFLY PT, R0, R7, 0x1, 0x1f ;  /* 0x0c201f0007007f89 */ /* 0x000ea200000e0000 */
[----:B---3--:R-:W-:-:S05]  /*3540*/  FMNMX.FTZ R135, R6, R135, !PT ;  /* 0x0000008706877209 */ /* 0x008fca0007810000 */
[----:B------:R3:W4:Y:S01]  /*3550*/  SHFL.BFLY PT, R136, R135, 0x1, 0x1f ;  /* 0x0c201f0087887f89 */ /* 0x00072200000e0000 */
[----:B--2---:R-:W-:-:S05]  /*3560*/  FMNMX.FTZ R0, R7, R0, !PT ;  /* 0x0000000007007209 */ /* 0x004fca0007810000 */
.L_x_2359:
[----:B------:R-:W-:Y:S01]  /*3570*/  FMUL.FTZ R168, R0, c[0x0][0x2d0] ;  /* 0x0000b40000a87a20 */ /* 0x000fe20000410000 */
[----:B----4-:R-:W-:Y:S01]  /*3580*/  FMNMX.FTZ R132, R136, R135, !PT ;  /* 0x0000008788847209 */ /* 0x010fe20007810000 */
[----:B------:R-:W-:Y:S01]  /*3590*/  WARPSYNC 0xffffffff ;  /* 0xffffffff00007948 */ /* 0x000fe20003800000 */
[----:B------:R-:W-:Y:S01]  /*35a0*/  FSETP.NEU.FTZ.AND P0, PT, R0, -INF , PT ;  /* 0xff8000000000780b */ /* 0x000fe20003f1d000 */
[----:B------:R-:W2:Y:S01]  /*35b0*/  LDSM.16.MT88.4 R40, [R182+0x2000] ;  /* 0x00200000b628783b */ /* 0x000ea20000004200 */
[----:B------:R-:W-:Y:S01]  /*35c0*/  IADD3 R238, R2, -0x2, RZ ;  /* 0xfffffffe02ee7810 */ /* 0x000fe20007ffe0ff */
[----:B------:R-:W-:Y:S01]  /*35d0*/  FMUL.FTZ R161, R132, c[0x0][0x2d0] ;  /* 0x0000b40084a17a20 */ /* 0x000fe20000410000 */
[----:B------:R-:W-:Y:S01]  /*35e0*/  FSEL R168, R168, RZ, P0 ;  /* 0x000000ffa8a87208 */ /* 0x000fe20000000000 */
[----:B------:R-:W4:Y:S01]  /*35f0*/  LDSM.16.MT88.4 R124, [R182] ;  /* 0x00000000b67c783b */ /* 0x000f220000004200 */
[----:B------:R-:W-:-:S03]  /*3600*/  FSETP.NEU.FTZ.AND P0, PT, R132, -INF , PT ;  /* 0xff8000008400780b */ /* 0x000fc60003f1d000 */
[--C-:B------:R-:W-:Y:S01]  /*3610*/  FFMA.FTZ R156, R28, c[0x0][0x2d0], -R168.reuse ;  /* 0x0000b4001c9c7a23 */ /* 0x100fe200000108a8 */
[----:B------:R-:W-:Y:S01]  /*3620*/  FSEL R161, R161, RZ, P0 ;  /* 0x000000ffa1a17208 */ /* 0x000fe20000000000 */
[--C-:B------:R-:W-:Y:S01]  /*3630*/  FFMA.FTZ R155, R35, c[0x0][0x2d0], -R168.reuse ;  /* 0x0000b400239b7a23 */ /* 0x100fe200000108a8 */
[----:B------:R-:W5:Y:S01]  /*3640*/  LDSM.16.MT88.4 R104, [R181] ;  /* 0x00000000b568783b */ /* 0x000f620000004200 */
[--C-:B------:R-:W-:Y:S02]  /*3650*/  FFMA.FTZ R154, R33, c[0x0][0x2d0], -R168.reuse ;  /* 0x0000b400219a7a23 */ /* 0x100fe400000108a8 */
[----:B------:R-:W-:Y:S01]  /*3660*/  FFMA.FTZ R153, R29, c[0x0][0x2d0], -R168 ;  /* 0x0000b4001d997a23 */ /* 0x000fe200000108a8 */
[----:B------:R-:W1:Y:S01]  /*3670*/  LDSM.16.MT88.4 R112, [R180] ;  /* 0x00000000b470783b */ /* 0x000e620000004200 */
[--C-:B------:R-:W-:Y:S01]  /*3680*/  FFMA.FTZ R152, R5, c[0x0][0x2d0], -R161.reuse ;  /* 0x0000b40005987a23 */ /* 0x100fe200000108a1 */
[----:B------:R-:W-:Y:S01]  /*3690*/  MUFU.EX2 R156, R156 ;  /* 0x0000009c009c7308 */ /* 0x000fe20000000800 */
[--C-:B------:R-:W-:Y:S01]  /*36a0*/  FFMA.FTZ R151, R16, c[0x0][0x2d0], -R161.reuse ;  /* 0x0000b40010977a23 */ /* 0x100fe200000108a1 */
[----:B------:R-:W3:Y:S01]  /*36b0*/  LDSM.16.MT88.4 R120, [R179] ;  /* 0x00000000b378783b */ /* 0x000ee20000004200 */
[----:B------:R-:W-:-:S02]  /*36c0*/  FFMA.FTZ R150, R26, c[0x0][0x2d0], -R161 ;  /* 0x0000b4001a967a23 */ /* 0x000fc400000108a1 */
[--C-:B------:R-:W-:Y:S01]  /*36d0*/  FFMA.FTZ R147, R4, c[0x0][0x2d0], -R161.reuse ;  /* 0x0000b40004937a23 */ /* 0x100fe200000108a1 */
[----:B------:R-:W1:Y:S01]  /*36e0*/  LDSM.16.MT88.4 R48, [R181+0x2000] ;  /* 0x00200000b530783b */ /* 0x000e620000004200 */
[--C-:B------:R-:W-:Y:S01]  /*36f0*/  FFMA.FTZ R134, R8, c[0x0][0x2d0], -R161.reuse ;  /* 0x0000b40008867a23 */ /* 0x100fe200000108a1 */
[----:B------:R-:W2:Y:S01]  /*3700*/  MUFU.EX2 R155, R155 ;  /* 0x0000009b009b7308 */ /* 0x000ea20000000800 */
[--C-:B------:R-:W-:Y:S01]  /*3710*/  FFMA.FTZ R144, R3, c[0x0][0x2d0], -R168.reuse ;  /* 0x0000b40003907a23 */ /* 0x100fe200000108a8 */
[----:B------:R-:W1:Y:S01]  /*3720*/  LDSM.16.MT88.4 R56, [R180+0x2000] ;  /* 0x00200000b438783b */ /* 0x000e620000004200 */
[--C-:B------:R-:W-:Y:S02]  /*3730*/  FFMA.FTZ R149, R25, c[0x0][0x2d0], -R168.reuse ;  /* 0x0000b40019957a23 */ /* 0x100fe400000108a8 */
[--C-:B------:R-:W-:Y:S01]  /*3740*/  FFMA.FTZ R148, R21, c[0x0][0x2d0], -R168.reuse ;  /* 0x0000b40015947a23 */ /* 0x100fe200000108a8 */
[----:B------:R-:W1:Y:S01]  /*3750*/  LDSM.16.MT88.4 R64, [R179+0x2000] ;  /* 0x00200000b340783b */ /* 0x000e620000004200 */
[----:B------:R-:W-:Y:S01]  /*3760*/  FFMA.FTZ R3, R17, c[0x0][0x2d0], -R168 ;  /* 0x0000b40011037a23 */ /* 0x000fe200000108a8 */
[----:B------:R-:W-:Y:S01]  /*3770*/  MUFU.EX2 R154, R154 ;  /* 0x0000009a009a7308 */ /* 0x000fe20000000800 */
[--C-:B------:R-:W-:Y:S01]  /*3780*/  FFMA.FTZ R146, R22, c[0x0][0x2d0], -R161.reuse ;  /* 0x0000b40016927a23 */ /* 0x100fe200000108a1 */
[----:B------:R-:W1:Y:S01]  /*3790*/  LDSM.16.MT88.4 R72, [R182+0x4000] ;  /* 0x00400000b648783b */ /* 0x000e620000004200 */
[----:B---3--:R-:W-:-:S02]  /*37a0*/  FFMA.FTZ R135, R12, c[0x0][0x2d0], -R161 ;  /* 0x0000b4000c877a23 */ /* 0x008fc400000108a1 */
[--C-:B------:R-:W-:Y:S01]  /*37b0*/  FFMA.FTZ R145, R18, c[0x0][0x2d0], -R161.reuse ;  /* 0x0000b40012917a23 */ /* 0x100fe200000108a1 */
[----:B-1----:R-:W1:Y:S01]  /*37c0*/  LDSM.16.MT88.4 R80, [R181+0x4000] ;  /* 0x00400000b550783b */ /* 0x002e620000004200 */
[--C-:B------:R-:W-:Y:S01]  /*37d0*/  FFMA.FTZ R160, R165, c[0x0][0x2d0], -R168.reuse ;  /* 0x0000b400a5a07a23 */ /* 0x100fe200000108a8 */
[----:B------:R-:W3:Y:S01]  /*37e0*/  MUFU.EX2 R153, R153 ;  /* 0x0000009900997308 */ /* 0x000ee20000000800 */
[----:B--2---:R-:W-:Y:S01]  /*37f0*/  F2FP.BF16.PACK_AB R96, R155, R156 ;  /* 0x0000009c9b60723e */ /* 0x004fe200000010ff */
[----:B------:R-:W2:Y:S01]  /*3800*/  LDSM.16.MT88.4 R88, [R180+0x4000] ;  /* 0x00400000b458783b */ /* 0x000ea20000004200 */
[--C-:B------:R-:W-:Y:S02]  /*3810*/  FFMA.FTZ R158, R163, c[0x0][0x2d0], -R168.reuse ;  /* 0x0000b400a39e7a23 */ /* 0x100fe400000108a8 */
[--C-:B------:R-:W-:Y:S01]  /*3820*/  FFMA.FTZ R157, R157, c[0x0][0x2d0], -R168.reuse ;  /* 0x0000b4009d9d7a23 */ /* 0x100fe200000108a8 */
[----:B------:R-:W1:Y:S01]  /*3830*/  LDSM.16.MT88.4 R4, [R179+0x4000] ;  /* 0x00400000b304783b */ /* 0x000e620000004200 */
[----:B------:R-:W-:Y:S01]  /*3840*/  FFMA.FTZ R159, R159, c[0x0][0x2d0], -R168 ;  /* 0x0000b4009f9f7a23 */ /* 0x000fe200000108a8 */
[----:B------:R-:W-:Y:S01]  /*3850*/  MUFU.EX2 R152, R152 ;  /* 0x0000009800987308 */ /* 0x000fe20000000800 */
[--C-:B------:R-:W-:Y:S01]  /*3860*/  FFMA.FTZ R163, R174, c[0x0][0x2d0], -R161.reuse ;  /* 0x0000b400aea37a23 */ /* 0x100fe200000108a1 */
[----:B------:R-:W1:Y:S01]  /*3870*/  LDSM.16.MT88.4 R8, [R182+0x2800] ;  /* 0x00280000b608783b */ /* 0x000e620000004200 */
[----:B------:R-:W-:-:S02]  /*3880*/  FFMA.FTZ R164, R164, c[0x0][0x2d0], -R161 ;  /* 0x0000b400a4a47a23 */ /* 0x000fc400000108a1 */
[--C-:B------:R-:W-:Y:S01]  /*3890*/  FFMA.FTZ R165, R172, c[0x0][0x2d0], -R161.reuse ;  /* 0x0000b400aca57a23 */ /* 0x100fe200000108a1 */
[----:B------:R-:W1:Y:S01]  /*38a0*/  LDSM.16.MT88.4 R16, [R180+0x2800] ;  /* 0x00280000b410783b */ /* 0x000e620000004200 */
[--C-:B------:R-:W-:Y:S01]  /*38b0*/  FFMA.FTZ R170, R170, c[0x0][0x2d0], -R161.reuse ;  /* 0x0000b400aaaa7a23 */ /* 0x100fe200000108a1 */
[----:B------:R-:W4:Y:S01]  /*38c0*/  MUFU.EX2 R151, R151 ;  /* 0x0000009700977308 */ /* 0x000f220000000800 */
[----:B---3--:R-:W-:Y:S01]  /*38d0*/  F2FP.BF16.PACK_AB R98, R153, R154 ;  /* 0x0000009a9962723e */ /* 0x008fe200000010ff */
[----:B------:R-:W3:Y:S01]  /*38e0*/  LDSM.16.MT88.4 R20, [R182+0x800] ;  /* 0x00080000b614783b */ /* 0x000ee20000004200 */
[--C-:B------:R-:W-:Y:S02]  /*38f0*/  FFMA.FTZ R172, R167, c[0x0][0x2d0], -R168.reuse ;  /* 0x0000b400a7ac7a23 */ /* 0x100fe400000108a8 */
[--C-:B------:R-:W-:Y:S01]  /*3900*/  FFMA.FTZ R169, R169, c[0x0][0x2d0], -R168.reuse ;  /* 0x0000b400a9a97a23 */ /* 0x100fe200000108a8 */
[----:B------:R-:W1:Y:S01]  /*3910*/  LDSM.16.MT88.4 R12, [R179+0x2800] ;  /* 0x00280000b30c783b */ /* 0x000e620000004200 */
[--C-:B------:R-:W-:Y:S01]  /*3920*/  FFMA.FTZ R167, R143, c[0x0][0x2d0], -R168.reuse ;  /* 0x0000b4008fa77a23 */ /* 0x100fe200000108a8 */
[----:B------:R-:W-:Y:S01]  /*3930*/  MUFU.EX2 R150, R150 ;  /* 0x0000009600967308 */ /* 0x000fe20000000800 */
[----:B------:R-:W-:Y:S01]  /*3940*/  FFMA.FTZ R236, R141, c[0x0][0x2d0], -R168 ;  /* 0x0000b4008dec7a23 */ /* 0x000fe200000108a8 */
[----:B------:R-:W-:Y:S01]  /*3950*/  LDSM.16.MT88.4 R136, [R181+0x800] ;  /* 0x00080000b588783b */ /* 0x000fe20000004200 */
[----:B------:R-:W-:-:S02]  /*3960*/  FFMA.FTZ R166, R166, c[0x0][0x2d0], -R161 ;  /* 0x0000b400a6a67a23 */ /* 0x000fc400000108a1 */
[--C-:B------:R-:W-:Y:S01]  /*3970*/  FFMA.FTZ R171, R142, c[0x0][0x2d0], -R161.reuse ;  /* 0x0000b4008eab7a23 */ /* 0x100fe200000108a1 */
[----:B------:R-:W-:Y:S01]  /*3980*/  LDSM.16.MT88.4 R32, [R180+0x800] ;  /* 0x00080000b420783b */ /* 0x000fe20000004200 */
[--C-:B------:R-:W-:Y:S01]  /*3990*/  FFMA.FTZ R168, R140, c[0x0][0x2d0], -R161.reuse ;  /* 0x0000b4008ca87a23 */ /* 0x100fe200000108a1 */
[----:B------:R-:W2:Y:S01]  /*39a0*/  MUFU.EX2 R147, R147 ;  /* 0x0000009300937308 */ /* 0x000ea20000000800 */
[----:B----4-:R-:W-:Y:S01]  /*39b0*/  F2FP.BF16.PACK_AB R97, R151, R152 ;  /* 0x000000989761723e */ /* 0x010fe200000010ff */
[----:B------:R-:W-:Y:S01]  /*39c0*/  LDSM.16.MT88.4 R28, [R179+0x800] ;  /* 0x00080000b31c783b */ /* 0x000fe20000004200 */
[----:B------:R-:W-:Y:S02]  /*39d0*/  FFMA.FTZ R231, R162, c[0x0][0x2d0], -R161 ;  /* 0x0000b400a2e77a23 */ /* 0x000fe400000108a1 */
[----:B------:R-:W-:Y:S01]  /*39e0*/  FADD.FTZ R155, R156, R155 ;  /* 0x0000009b9c9b7221 */ /* 0x000fe20000010000 */
[----:B------:R-:W-:Y:S01]  /*39f0*/  LDSM.16.MT88.4 R24, [R181+0x2800] ;  /* 0x00280000b518783b */ /* 0x000fe20000004200 */
[----:B------:R-:W-:Y:S01]  /*3a00*/  FADD.FTZ R151, R152, R151 ;  /* 0x0000009798977221 */ /* 0x000fe20000010000 */
[----:B------:R-:W-:Y:S02]  /*3a10*/  MUFU.EX2 R149, R149 ;  /* 0x0000009500957308 */ /* 0x000fe40000000800 */
[----:B------:R-:W-:Y:S01]  /*3a20*/  LDSM.16.MT88.4 R140, [R181+0x1800] ;  /* 0x00180000b58c783b */ /* 0x000fe20000004200 */
[----:B--2---:R-:W-:-:S05]  /*3a30*/  F2FP.BF16.PACK_AB R99, R147, R150 ;  /* 0x000000969363723e */ /* 0x004fca00000010ff */
        /* <DEDUP_REMOVED lines=9> */
[C---:B-----5:R-:W-:Y:S02]  /*3ad0*/  HMMA.16816.F32.BF16 R100, R96.reuse, R104, RZ ;  /* 0x000000686064723c */ /* 0x060fe400000418ff */
        /* <DEDUP_REMOVED lines=13> */
[C---:B-1----:R-:W-:Y:S02]  /*3bb0*/  HMMA.16816.F32.BF16 R76, R96.reuse, R80, RZ ;  /* 0x00000050604c723c */ /* 0x042fe400000418ff */
        /* <DEDUP_REMOVED lines=27> */
[----:B------:R-:W-:-:S04]  /*3d70*/  FADD.FTZ R146, R146, R147 ;  /* 0x0000009392927221 */ /* 0x000fc80000010000 */
[----:B------:R-:W-:Y:S01]  /*3d80*/  FADD.FTZ R146, R135, R146 ;  /* 0x0000009287927221 */ /* 0x000fe20000010000 */
[----:B------:R-:W-:Y:S02]  /*3d90*/  F2FP.BF16.PACK_AB R6, R3, R144 ;  /* 0x000000900306723e */ /* 0x000fe400000010ff */
[----:B-----5:R-:W-:Y:S01]  /*3da0*/  F2FP.BF16.PACK_AB R7, R134, R145 ;  /* 0x000000918607723e */ /* 0x020fe200000010ff */
[----:B------:R-:W-:-:S04]  /*3db0*/  FADD.FTZ R145, R145, R146 ;  /* 0x0000009291917221 */ /* 0x000fc80000010000 */
[----:B------:R-:W-:Y:S02]  /*3dc0*/  FADD.FTZ R134, R134, R145 ;  /* 0x0000009186867221 */ /* 0x000fe40000010000 */
[C---:B------:R-:W-:Y:S08]  /*3dd0*/  HMMA.16816.F32.BF16 R36, R4.reuse, R8, R36 ;  /* 0x000000080424723c */ /* 0x040ff00000041824 */
[C---:B------:R-:W-:Y:S01]  /*3de0*/  HMMA.16816.F32.BF16 R40, R4.reuse, R10, R40 ;  /* 0x0000000a0428723c */ /* 0x040fe20000041828 */
[----:B------:R-:W2:Y:S07]  /*3df0*/  LDSM.16.MT88.4 R8, [R181+0x4800] ;  /* 0x00480000b508783b */ /* 0x000eae0000004200 */
[C---:B------:R-:W-:Y:S08]  /*3e00*/  HMMA.16816.F32.BF16 R52, R4.reuse, R16, R52 ;  /* 0x000000100434723c */ /* 0x040ff00000041834 */
[C---:B------:R-:W-:Y:S01]  /*3e10*/  HMMA.16816.F32.BF16 R56, R4.reuse, R18, R56 ;  /* 0x000000120438723c */ /* 0x040fe20000041838 */
[----:B------:R-:W4:Y:S07]  /*3e20*/  LDSM.16.MT88.4 R16, [R180+0x4800] ;  /* 0x00480000b410783b */ /* 0x000f2e0000004200 */
[C---:B---3--:R-:W-:Y:S08]  /*3e30*/  HMMA.16816.F32.BF16 R128, R4.reuse, R20, R128 ;  /* 0x000000140480723c */ /* 0x048ff00000041880 */
[C---:B------:R-:W-:Y:S01]  /*3e40*/  HMMA.16816.F32.BF16 R124, R4.reuse, R22, R124 ;  /* 0x00000016047c723c */ /* 0x040fe2000004187c */
[----:B------:R-:W3:Y:S07]  /*3e50*/  LDSM.16.MT88.4 R20, [R182+0x4800] ;  /* 0x00480000b614783b */ /* 0x000eee0000004200 */
[C---:B------:R-:W-:Y:S08]  /*3e60*/  HMMA.16816.F32.BF16 R60, R4.reuse, R12, R60 ;  /* 0x0000000c043c723c */ /* 0x040ff0000004183c */
[C---:B------:R-:W-:Y:S01]  /*3e70*/  HMMA.16816.F32.BF16 R64, R4.reuse, R14, R64 ;  /* 0x0000000e0440723c */ /* 0x040fe20000041840 */
[----:B------:R-:W5:Y:S07]  /*3e80*/  LDSM.16.MT88.4 R12, [R179+0x4800] ;  /* 0x00480000b30c783b */ /* 0x000f6e0000004200 */
[C---:B--2---:R-:W-:Y:S08]  /*3e90*/  HMMA.16816.F32.BF16 R76, R4.reuse, R8, R76 ;  /* 0x00000008044c723c */ /* 0x044ff0000004184c */
[C---:B------:R-:W-:Y:S01]  /*3ea0*/  HMMA.16816.F32.BF16 R80, R4.reuse, R10, R80 ;  /* 0x0000000a0450723c */ /* 0x040fe20000041850 */
[----:B------:R-:W2:Y:S07]  /*3eb0*/  LDSM.16.MT88.4 R8, [R182+0x1000] ;  /* 0x00100000b608783b */ /* 0x000eae0000004200 */
        /* <DEDUP_REMOVED lines=18> */
[C---:B-----5:R-:W-:Y:S08]  /*3fe0*/  HMMA.16816.F32.BF16 R92, R4.reuse, R12, R92 ;  /* 0x0000000c045c723c */ /* 0x060ff0000004185c */
[----:B------:R-:W-:Y:S01]  /*3ff0*/  HMMA.16816.F32.BF16 R96, R4, R14, R96 ;  /* 0x0000000e0460723c */ /* 0x000fe20000041860 */
[----:B------:R-:W3:Y:S06]  /*4000*/  LDSM.16.MT88.4 R12, [R182+0x3000] ;  /* 0x00300000b60c783b */ /* 0x000eec0000004200 */
[----:B------:R-:W-:-:S02]  /*4010*/  F2FP.BF16.PACK_AB R4, R160, R157 ;  /* 0x0000009da004723e */ /* 0x000fc400000010ff */
[----:B------:R-:W-:Y:S02]  /*4020*/  F2FP.BF16.PACK_AB R6, R159, R158 ;  /* 0x0000009e9f06723e */ /* 0x000fe400000010ff */
[----:B-1----:R-:W-:Y:S01]  /*4030*/  F2FP.BF16.PACK_AB R5, R164, R163 ;  /* 0x000000a3a405723e */ /* 0x002fe200000010ff */
[----:B------:R-:W-:Y:S01]  /*4040*/  FADD.FTZ R163, R163, R134 ;  /* 0x00000086a3a37221 */ /* 0x000fe20000010000 */
[----:B------:R-:W-:-:S03]  /*4050*/  F2FP.BF16.PACK_AB R7, R170, R165 ;  /* 0x000000a5aa07723e */ /* 0x000fc600000010ff */
[----:B------:R-:W-:-:S04]  /*4060*/  FADD.FTZ R164, R164, R163 ;  /* 0x000000a3a4a47221 */ /* 0x000fc80000010000 */
[----:B--2---:R-:W-:Y:S01]  /*4070*/  HMMA.16816.F32.BF16 R128, R4, R8, R128 ;  /* 0x000000080480723c */ /* 0x004fe20000041880 */
[----:B------:R-:W-:-:S04]  /*4080*/  FADD.FTZ R165, R165, R164 ;  /* 0x000000a4a5a57221 */ /* 0x000fc80000010000 */
[----:B------:R-:W-:-:S03]  /*4090*/  FADD.FTZ R165, R170, R165 ;  /* 0x000000a5aaa57221 */ /* 0x000fc60000010000 */
[C---:B------:R-:W-:Y:S01]  /*40a0*/  HMMA.16816.F32.BF16 R124, R4.reuse, R10, R124 ;  /* 0x0000000a047c723c */ /* 0x040fe2000004187c */
[----:B------:R-:W1:Y:S07]  /*40b0*/  LDSM.16.MT88.4 R8, [R180+0x3000] ;  /* 0x00300000b408783b */ /* 0x000e6e0000004200 */
[C---:B----4-:R-:W-:Y:S08]  /*40c0*/  HMMA.16816.F32.BF16 R100, R4.reuse, R16, R100 ;  /* 0x000000100464723c */ /* 0x050ff00000041864 */
        /* <DEDUP_REMOVED lines=30> */
[----:B------:R-:W-:Y:S01]  /*42b0*/  HMMA.16816.F32.BF16 R96, R4, R18, R96 ;  /* 0x000000120460723c */ /* 0x000fe20000041860 */
[----:B------:R-:W2:Y:S06]  /*42c0*/  LDSM.16.MT88.4 R16, [R182+0x5800] ;  /* 0x00580000b610783b */ /* 0x000eac0000004200 */
[----:B------:R-:W-:-:S02]  /*42d0*/  F2FP.BF16.PACK_AB R4, R172, R169 ;  /* 0x000000a9ac04723e */ /* 0x000fc400000010ff */
[----:B------:R-:W-:Y:S02]  /*42e0*/  F2FP.BF16.PACK_AB R6, R236, R167 ;  /* 0x000000a7ec06723e */ /* 0x000fe400000010ff */
[----:B------:R-:W-:Y:S01]  /*42f0*/  F2FP.BF16.PACK_AB R5, R171, R166 ;  /* 0x000000a6ab05723e */ /* 0x000fe200000010ff */
[----:B------:R-:W-:Y:S01]  /*4300*/  FADD.FTZ R166, R166, R165 ;  /* 0x000000a5a6a67221 */ /* 0x000fe20000010000 */
[----:B------:R-:W-:-:S03]  /*4310*/  F2FP.BF16.PACK_AB R7, R231, R168 ;  /* 0x000000a8e707723e */ /* 0x000fc600000010ff */
[----:B------:R-:W-:-:S04]  /*4320*/  FADD.FTZ R171, R171, R166 ;  /* 0x000000a6abab7221 */ /* 0x000fc80000010000 */
[----:B---3--:R-:W-:Y:S01]  /*4330*/  HMMA.16816.F32.BF16 R128, R4, R12, R128 ;  /* 0x0000000c0480723c */ /* 0x008fe20000041880 */
[----:B------:R-:W-:-:S04]  /*4340*/  FADD.FTZ R168, R168, R171 ;  /* 0x000000aba8a87221 */ /* 0x000fc80000010000 */
        /* <DEDUP_REMOVED lines=10> */
[C---:B---3--:R-:W-:Y:S07]  /*43f0*/  HMMA.16816.F32.BF16 R76, R4.reuse, R12, R76 ;  /* 0x0000000c044c723c */ /* 0x048fee000004184c */
[----:B------:R-:W-:Y:S01]  /*4400*/  FADD.FTZ R12, R154, R155 ;  /* 0x0000009b9a0c7221 */ /* 0x000fe20000010000 */
[----:B------:R-:W-:Y:S03]  /*4410*/  HMMA.16816.F32.BF16 R104, R4, R142, R104 ;  /* 0x0000008e0468723c */ /* 0x000fe60000041868 */
[----:B------:R-:W-:-:S04]  /*4420*/  FADD.FTZ R12, R153, R12 ;  /* 0x0000000c990c7221 */ /* 0x000fc80000010000 */
[----:B------:R-:W-:Y:S01]  /*4430*/  FADD.FTZ R13, R149, R12 ;  /* 0x0000000c950d7221 */ /* 0x000fe20000010000 */
[----:B-1----:R-:W-:Y:S01]  /*4440*/  HMMA.16816.F32.BF16 R84, R4, R8, R84 ;  /* 0x000000080454723c */ /* 0x002fe20000041854 */
[----:B------:R-:W-:Y:S02]  /*4450*/  MOV R12, R220 ;  /* 0x000000dc000c7202 */ /* 0x000fe40000000f00 */
[----:B------:R-:W-:-:S04]  /*4460*/  FADD.FTZ R13, R148, R13 ;  /* 0x0000000d940d7221 */ /* 0x000fc80000010000 */
[----:B------:R-:W-:Y:S01]  /*4470*/  @P4 IMAD.HI.U32 R8, R220, c[0x0][0x2c8], RZ ;  /* 0x0000b200dc084a27 */ /* 0x000fe200078e00ff */
[----:B------:R-:W-:Y:S03]  /*4480*/  HMMA.16816.F32.BF16 R108, R4, R136, R108 ;  /* 0x00000088046c723c */ /* 0x000fe6000004186c */
[----:B------:R-:W-:Y:S01]  /*4490*/  FADD.FTZ R144, R144, R13 ;  /* 0x0000000d90907221 */ /* 0x000fe20000010000 */
[----:B------:R-:W-:-:S03]  /*44a0*/  @P4 SHF.R.U32.HI R12, RZ, c[0x0][0x2cc], R8 ;  /* 0x0000b300ff0c4a19 */ /* 0x000fc60000011608 */
[----:B------:R-:W-:Y:S01]  /*44b0*/  FADD.FTZ R144, R3, R144 ;  /* 0x0000009003907221 */ /* 0x000fe20000010000 */
[----:B------:R-:W-:Y:S01]  /*44c0*/  IADD3 R133, R12, -c[0x0][0x168], R133 ;  /* 0x80005a000c857a10 */ /* 0x000fe20007ffe085 */
[----:B------:R-:W-:Y:S02]  /*44d0*/  HMMA.16816.F32.BF16 R112, R4, R138, R112 ;  /* 0x0000008a0470723c */ /* 0x000fe40000041870 */
[----:B------:R-:W-:Y:S01]  /*44e0*/  FADD.FTZ R157, R157, R144 ;  /* 0x000000909d9d7221 */ /* 0x000fe20000010000 */
[----:B------:R-:W-:-:S03]  /*44f0*/  SHF.R.S32.HI R8, RZ, 0x1f, R133 ;  /* 0x0000001fff087819 */ /* 0x000fc60000011485 */
[----:B------:R-:W-:Y:S01]  /*4500*/  FADD.FTZ R157, R160, R157 ;  /* 0x0000009da09d7221 */ /* 0x000fe20000010000 */
[----:B------:R-:W-:Y:S01]  /*4510*/  LEA.HI R133, R8, R133, RZ, 0x6 ;  /* 0x0000008508857211 */ /* 0x000fe200078f30ff */
[----:B------:R-:W-:Y:S02]  /*4520*/  HMMA.16816.F32.BF16 R116, R4, R32, R116 ;  /* 0x000000200474723c */ /* 0x000fe40000041874 */
[----:B------:R-:W-:Y:S01]  /*4530*/  FADD.FTZ R158, R158, R157 ;  /* 0x0000009d9e9e7221 */ /* 0x000fe20000010000 */
[----:B------:R-:W-:-:S03]  /*4540*/  SHF.R.S32.HI R133, RZ, 0x6, R133 ;  /* 0x00000006ff857819 */ /* 0x000fc60000011485 */
[----:B------:R-:W-:Y:S01]  /*4550*/  FADD.FTZ R158, R159, R158 ;  /* 0x0000009e9f9e7221 */ /* 0x000fe20000010000 */
[----:B------:R-:W-:Y:S01]  /*4560*/  IMNMX R173, RZ, R133, !PT ;  /* 0x00000085ffad7217 */ /* 0x000fe20007800200 */
[----:B------:R-:W-:Y:S02]  /*4570*/  HMMA.16816.F32.BF16 R120, R4, R34, R120 ;  /* 0x000000220478723c */ /* 0x000fe40000041878 */
[----:B------:R-:W-:Y:S01]  /*4580*/  FADD.FTZ R169, R169, R158 ;  /* 0x0000009ea9a97221 */ /* 0x000fe20000010000 */
[----:B------:R-:W-:-:S03]  /*4590*/  ISETP.GE.AND P0, PT, R238, R173, PT ;  /* 0x000000adee00720c */ /* 0x000fc60003f06270 */
[----:B------:R-:W-:Y:S02]  /*45a0*/  FADD.FTZ R172, R172, R169 ;  /* 0x000000a9acac7221 */ /* 0x000fe40000010000 */
[----:B------:R-:W-:Y:S02]  /*45b0*/  HMMA.16816.F32.BF16 R44, R4, R28, R44 ;  /* 0x0000001c042c723c */ /* 0x000fe4000004182c */
[----:B------:R-:W-:-:S04]  /*45c0*/  FADD.FTZ R167, R167, R172 ;  /* 0x000000aca7a77221 */ /* 0x000fc80000010000 */
[----:B------:R-:W-:Y:S02]  /*45d0*/  FADD.FTZ R236, R236, R167 ;  /* 0x000000a7ecec7221 */ /* 0x000fe40000010000 */
        /* <DEDUP_REMOVED lines=8> */
[----:B------:R-:W-:Y:S01]  /*4660*/  HMMA.16816.F32.BF16 R96, R4, R18, R96 ;  /* 0x000000120460723c */ /* 0x000fe20000041860 */
[----:B------:R-:W-:Y:S03]  /*4670*/  @!UPT UIADD3 URZ, URZ, URZ, URZ ;  /* 0x0000003f3f3ff290 */ /* 0x000fe6000fffe03f */
[----:B------:R-:W-:Y:S11]  /*4680*/  @!P0 BRA `(.L_x_2298) ;  /* 0x0000321000008947 */ /* 0x000ff60003800000 */
[----:B------:R-:W-:Y:S02]  /*4690*/  MOV R2, R132 ;  /* 0x0000008400027202 */ /* 0x000fe40000000f00 */
[----:B------:R-:W-:-:S07]  /*46a0*/  MOV R3, R0 ;  /* 0x0000000000037202 */ /* 0x000fce0000000f00 */
.L_x_2309:
        /* <DEDUP_REMOVED lines=16> */
[----:B------:R-:W-:Y:S01]  /*47b0*/  IMAD.WIDE.U32 R4, R224, c[0x0][0x208], RZ ;  /* 0x00008200e0047a25 */ /* 0x000fe200078e00ff */
[----:B------:R-:W-:Y:S02]  /*47c0*/  SHF.R.S32.HI R0, RZ, 0x1f, R224 ;  /* 0x0000001fff007819 */ /* 0x000fe400000114e0 */
[----:B------:R-:W-:Y:S01]  /*47d0*/  SHF.R.S32.HI R10, RZ, 0x1f, R223 ;  /* 0x0000001fff0a7819 */ /* 0x000fe200000114df */
[----:B------:R-:W-:Y:S02]  /*47e0*/  IMAD.SHL.U32 R8, R196, 0x2, RZ ;  /* 0x00000002c4087824 */ /* 0x000fe400078e00ff */
[----:B------:R-:W-:Y:S02]  /*47f0*/  IMAD R0, R0, c[0x0][0x208], RZ ;  /* 0x0000820000007a24 */ /* 0x000fe400078e02ff */
[----:B------:R-:W-:Y:S02]  /*4800*/  IMAD R10, R10, c[0x0][0x218], RZ ;  /* 0x000086000a0a7a24 */ /* 0x000fe400078e02ff */
[----:B------:R-:W-:Y:S02]  /*4810*/  IMAD R0, R224, c[0x0][0x20c], R0 ;  /* 0x00008300e0007a24 */ /* 0x000fe400078e0200 */
[----:B------:R-:W-:Y:S02]  /*4820*/  IMAD R10, R223, c[0x0][0x21c], R10 ;  /* 0x00008700df0a7a24 */ /* 0x000fe400078e020a */
[----:B------:R-:W-:Y:S02]  /*4830*/  IMAD.IADD R5, R5, 0x1, R0 ;  /* 0x0000000105057824 */ /* 0x000fe400078e0200 */
[C---:B------:R-:W-:Y:S02]  /*4840*/  IMAD.SHL.U32 R0, R206.reuse, 0x2, RZ ;  /* 0x00000002ce007824 */ /* 0x040fe400078e00ff */
[----:B------:R-:W-:Y:S01]  /*4850*/  IMAD.WIDE.U32 R6, R223, c[0x0][0x218], R4 ;  /* 0x00008600df067a25 */ /* 0x000fe200078e0004 */
[----:B------:R-:W-:Y:S04]  /*4860*/  SHF.L.U64.HI R4, R206, 0x1, R193 ;  /* 0x00000001ce047819 */ /* 0x000fe800000102c1 */
[----:B------:R-:W-:Y:S02]  /*4870*/  IADD3 R5, P0, R228, R6, RZ ;  /* 0x00000006e4057210 */ /* 0x000fe40007f1e0ff */
[----:B------:R-:W-:Y:S02]  /*4880*/  SHF.L.U32 R6, R197, 0x1, RZ ;  /* 0x00000001c5067819 */ /* 0x000fe400000006ff */
[----:B------:R-:W-:Y:S02]  /*4890*/  IADD3.X R10, R217, R7, R10, P0, !PT ;  /* 0x00000007d90a7210 */ /* 0x000fe400007fe40a */
[C---:B------:R-:W-:Y:S02]  /*48a0*/  LEA R9, P0, R5.reuse, c[0x0][0x1f8], 0x1 ;  /* 0x00007e0005097a11 */ /* 0x040fe400078008ff */
[----:B------:R-:W-:Y:S02]  /*48b0*/  SHF.L.U64.HI R7, R196, 0x1, R191 ;  /* 0x00000001c4077819 */ /* 0x000fe400000102bf */
[----:B------:R-:W-:Y:S02]  /*48c0*/  LEA.HI.X R10, R5, c[0x0][0x1fc], R10, 0x1, P0 ;  /* 0x00007f00050a7a11 */ /* 0x000fe400000f0c0a */
[----:B------:R-:W-:Y:S01]  /*48d0*/  SHF.L.U64.HI R5, R197, 0x1, R192 ;  /* 0x00000001c5057819 */ /* 0x000fe200000102c0 */
[----:B------:R-:W-:-:S05]  /*48e0*/  BRA.DIV ~URZ, `(.L_x_2301) ;  /* 0x00008b427f007947 */ /* 0x000fca000b800000 */
[----:B------:R4:W3:Y:S02]  /*48f0*/  SHFL.IDX PT, R12, R10, RZ, 0x181f ;  /* 0x00181fff0a0c7589 */ /* 0x0008e400000e0000 */
.L_x_2360:
[----:B------:R-:W-:-:S05]  /*4900*/  BRA.DIV ~URZ, `(.L_x_2302) ;  /* 0x00008b927f007947 */ /* 0x000fca000b800000 */
[----:B------:R-:W5:Y:S01]  /*4910*/  SHFL.IDX PT, R11, R9, RZ, 0x181f ;  /* 0x00181fff090b7589 */ /* 0x000f6200000e0000 */
[----:B------:R-:W-:Y:S02]  /*4920*/  ISETP.GE.AND P5, PT, R206, c[0x0][0x1d4], PT ;  /* 0x00007500ce007a0c */ /* 0x000fe40003fa6270 */
[----:B------:R-:W-:Y:S01]  /*4930*/  ISETP.GE.AND P2, PT, R197, c[0x0][0x1d4], PT ;  /* 0x00007500c5007a0c */ /* 0x000fe20003f46270 */
[----:B----4-:R-:W4:Y:S01]  /*4940*/  SHFL.IDX PT, R10, R10, 0x1, 0x181f ;  /* 0x00381f000a0a7f89 */ /* 0x010f2200000e0000 */
[----:B------:R-:W-:Y:S03]  /*4950*/  SEL R13, RZ, 0x10, P5 ;  /* 0x00000010ff0d7807 */ /* 0x000fe60002800000 */
[----:B------:R3:W2:Y:S01]  /*4960*/  SHFL.IDX PT, R175, R9, 0x1, 0x181f ;  /* 0x00381f0009af7f89 */ /* 0x0006a200000e0000 */
[C---:B-----5:R-:W-:Y:S02]  /*4970*/  IADD3 R18, P0, R11.reuse, R0, RZ ;  /* 0x000000000b127210 */ /* 0x060fe40007f1e0ff */
[C---:B------:R-:W-:Y:S03]  /*4980*/  IADD3 R16, P6, R11.reuse, R6, RZ ;  /* 0x000000060b107210 */ /* 0x040fe60007fde0ff */
[----:B---3--:R-:W-:Y:S01]  /*4990*/  IMAD.X R19, R12, 0x1, R4, P0 ;  /* 0x000000010c137824 */ /* 0x008fe200000e0604 */
[----:B------:R-:W-:Y:S01]  /*49a0*/  ISETP.GE.AND P0, PT, R196, c[0x0][0x1d4], PT ;  /* 0x00007500c4007a0c */ /* 0x000fe20003f06270 */
[C---:B------:R-:W-:Y:S01]  /*49b0*/  IMAD.X R17, R12.reuse, 0x1, R5, P6 ;  /* 0x000000010c117824 */ /* 0x040fe200030e0605 */
[----:B------:R-:W-:Y:S02]  /*49c0*/  IADD3 R14, P6, R11, R8, RZ ;  /* 0x000000080b0e7210 */ /* 0x000fe40007fde0ff */
[----:B------:R3:W-:Y:S01]  /*49d0*/  LDGSTS.E.BYPASS.LTC128B.128 [R198+0x100], [R18.64], !P5 ;  /* 0x0010000012c67fae */ /* 0x0007e2000e901d46 */
[----:B------:R-:W-:Y:S02]  /*49e0*/  SEL R11, RZ, 0x10, P0 ;  /* 0x00000010ff0b7807 */ /* 0x000fe40000000000 */
[----:B------:R-:W-:Y:S01]  /*49f0*/  IMAD.X R15, R12, 0x1, R7, P6 ;  /* 0x000000010c0f7824 */ /* 0x000fe200030e0607 */
[----:B------:R3:W-:Y:S01]  /*4a00*/  LDGSTS.E.BYPASS.LTC128B.128 [R198+0x2100], [R16.64], !P2 ;  /* 0x0210000010c67fae */ /* 0x0007e2000d101d46 */
[----:B------:R-:W-:Y:S04]  /*4a10*/  SEL R12, RZ, 0x10, P2 ;  /* 0x00000010ff0c7807 */ /* 0x000fe80001000000 */
[----:B------:R3:W-:Y:S03]  /*4a20*/  LDGSTS.E.BYPASS.LTC128B.128 [R198+0x4100], [R14.64], !P0 ;  /* 0x041000000ec67fae */ /* 0x0007e6000c101d46 */
.L_x_2361:
[----:B--234-:R-:W-:Y:S02]  /*4a30*/  IADD3 R14, -R12, 0x10, RZ ;  /* 0x000000100c0e7810 */ /* 0x01cfe40007ffe1ff */
[----:B------:R-:W-:Y:S02]  /*4a40*/  IADD3 R15, -R13, 0x10, RZ ;  /* 0x000000100d0f7810 */ /* 0x000fe40007ffe1ff */
[----:B------:R-:W-:Y:S02]  /*4a50*/  LOP3.LUT R14, R14, 0xf, RZ, 0xc0, !PT ;  /* 0x0000000f0e0e7812 */ /* 0x000fe400078ec0ff */
[----:B------:R-:W-:Y:S02]  /*4a60*/  LOP3.LUT R15, R15, 0xf, RZ, 0xc0, !PT ;  /* 0x0000000f0f0f7812 */ /* 0x000fe400078ec0ff */
[----:B------:R-:W-:Y:S02]  /*4a70*/  IADD3 R9, -R11, 0x10, RZ ;  /* 0x000000100b097810 */ /* 0x000fe40007ffe1ff */
[-C--:B------:R-:W-:Y:S02]  /*4a80*/  IADD3 R14, P6, P5, R14, R175.reuse, R6 ;  /* 0x000000af0e0e7210 */ /* 0x080fe40007dde006 */
[-C--:B------:R-:W-:Y:S02]  /*4a90*/  IADD3 R16, P2, P0, R15, R175.reuse, R0 ;  /* 0x000000af0f107210 */ /* 0x080fe4000785e000 */
[----:B------:R-:W-:Y:S02]  /*4aa0*/  LOP3.LUT R9, R9, 0xf, RZ, 0xc0, !PT ;  /* 0x0000000f09097812 */ /* 0x000fe400078ec0ff */
        /* <DEDUP_REMOVED lines=13> */
.L_x_2300:
[----:B------:R-:W-:Y:S05]  /*4b80*/  BSYNC B0 ;  /* 0x0000000000007941 */ /* 0x000fea0003800000 */
.L_x_2299:
[----:B------:R-:W0:Y:S01]  /*4b90*/  LDGDEPBAR ;  /* 0x00000000000079af */ /* 0x000e220000000000 */
[----:B------:R-:W-:Y:S01]  /*4ba0*/  WARPSYNC 0xffffffff ;  /* 0xffffffff00007948 */ /* 0x000fe20003800000 */
[C---:B--23--:R-:W-:Y:S01]  /*4bb0*/  HMMA.16816.F32.BF16 R4, R132.reuse, R136, RZ ;  /* 0x000000888404723c */ /* 0x04cfe200000418ff */
[----:B------:R-:W-:Y:S02]  /*4bc0*/  BSSY B0, `(.L_x_2303) ;  /* 0x00000e1000007945 */ /* 0x000fe40003800000 */
[----:B------:R-:W-:Y:S05]  /*4bd0*/  ISETP.GE.AND P0, PT, R238, 0x1, PT ;  /* 0x00000001ee00780c */ /* 0x000fea0003f06270 */
[C---:B------:R-:W-:Y:S01]  /*4be0*/  HMMA.16816.F32.BF16 R8, R132.reuse, R138, RZ ;  /* 0x0000008a8408723c */ /* 0x040fe200000418ff */
[----:B------:R-:W-:Y:S07]  /*4bf0*/  LDSM.16.M88.4 R136, [R184] ;  /* 0x00000000b888783b */ /* 0x000fee0000000200 */
[C---:B----4-:R-:W-:Y:S08]  /*4c00*/  HMMA.16816.F32.BF16 R12, R132.reuse, R140, RZ ;  /* 0x0000008c840c723c */ /* 0x050ff000000418ff */
[C---:B------:R-:W-:Y:S01]  /*4c10*/  HMMA.16816.F32.BF16 R16, R132.reuse, R142, RZ ;  /* 0x0000008e8410723c */ /* 0x040fe200000418ff */
[----:B------:R-:W2:Y:S07]  /*4c20*/  LDSM.16.M88.4 R140, [R177] ;  /* 0x00000000b18c783b */ /* 0x000eae0000000200 */
        /* <DEDUP_REMOVED lines=9> */
[----:B------:R-:W-:Y:S07]  /*4cc0*/  LDSM.16.M88.4 R156, [R183] ;  /* 0x00000000b79c783b */ /* 0x000fee0000000200 */
[C---:B------:R-:W-:Y:S08]  /*4cd0*/  HMMA.16816.F32.BF16 R12, R152.reuse, R160, R12 ;  /* 0x000000a0980c723c */ /* 0x040ff0000004180c */
[C---:B------:R-:W-:Y:S01]  /*4ce0*/  HMMA.16816.F32.BF16 R16, R152.reuse, R162, R16 ;  /* 0x000000a29810723c */ /* 0x040fe20000041810 */
[----:B------:R-:W5:Y:S07]  /*4cf0*/  LDSM.16.M88.4 R160, [R176+-0x4000] ;  /* 0xffc00000b0a0783b */ /* 0x000f6e0000000200 */
[C---:B------:R-:W-:Y:S08]  /*4d00*/  HMMA.16816.F32.BF16 R20, R152.reuse, R164, R20 ;  /* 0x000000a49814723c */ /* 0x040ff00000041814 */
[C---:B------:R-:W-:Y:S01]  /*4d10*/  HMMA.16816.F32.BF16 R24, R152.reuse, R166, R24 ;  /* 0x000000a69818723c */ /* 0x040fe20000041818 */
[----:B------:R-:W3:Y:S07]  /*4d20*/  LDSM.16.M88.4 R164, [R176+-0x3800] ;  /* 0xffc80000b0a4783b */ /* 0x000eee0000000200 */
[C---:B------:R-:W-:Y:S08]  /*4d30*/  HMMA.16816.F32.BF16 R28, R152.reuse, R168, R28 ;  /* 0x000000a8981c723c */ /* 0x040ff0000004181c */
[----:B------:R-:W-:Y:S01]  /*4d40*/  HMMA.16816.F32.BF16 R32, R152, R170, R32 ;  /* 0x000000aa9820723c */ /* 0x000fe20000041820 */
[----:B------:R-:W4:Y:S06]  /*4d50*/  LDSM.16.M88.4 R152, [R176+-0x3000] ;  /* 0xffd00000b098783b */ /* 0x000f2c0000000200 */
[----:B------:R-:W4:Y:S01]  /*4d60*/  LDSM.16.M88.4 R168, [R176+-0x2800] ;  /* 0xffd80000b0a8783b */ /* 0x000f220000000200 */
        /* <DEDUP_REMOVED lines=41> */
[----:B------:R-:W-:Y:S07]  /*5000*/  LDSM.16.M88.4 R160, [R176+-0x2000] ;  /* 0xffe00000b0a0783b */ /* 0x000fee0000000200 */
[C---:B------:R-:W-:Y:S08]  /*5010*/  HMMA.16816.F32.BF16 R12, R152.reuse, R164, R12 ;  /* 0x000000a4980c723c */ /* 0x040ff0000004180c */
[C---:B------:R-:W-:Y:S01]  /*5020*/  HMMA.16816.F32.BF16 R16, R152.reuse, R166, R16 ;  /* 0x000000a69810723c */ /* 0x040fe20000041810 */
[----:B------:R-:W-:Y:S07]  /*5030*/  LDSM.16.M88.4 R164, [R176+-0x1800] ;  /* 0xffe80000b0a4783b */ /* 0x000fee0000000200 */
[C---:B-----5:R-:W-:Y:S08]  /*5040*/  HMMA.16816.F32.BF16 R20, R152.reuse, R156, R20 ;  /* 0x0000009c9814723c */ /* 0x060ff00000041814 */
[C---:B------:R-:W-:Y:S01]  /*5050*/  HMMA.16816.F32.BF16 R24, R152.reuse, R158, R24 ;  /* 0x0000009e9818723c */ /* 0x040fe20000041818 */
[----:B------:R-:W4:Y:S07]  /*5060*/  LDSM.16.M88.4 R156, [R183+0x4000] ;  /* 0x00400000b79c783b */ /* 0x000f2e0000000200 */
[C---:B------:R-:W-:Y:S08]  /*5070*/  HMMA.16816.F32.BF16 R28, R152.reuse, R168, R28 ;  /* 0x000000a8981c723c */ /* 0x040ff0000004181c */
[----:B------:R-:W-:Y:S01]  /*5080*/  HMMA.16816.F32.BF16 R32, R152, R170, R32 ;  /* 0x000000aa9820723c */ /* 0x000fe20000041820 */
[----:B------:R-:W5:Y:S06]  /*5090*/  LDSM.16.M88.4 R152, [R176+-0x1000] ;  /* 0xfff00000b098783b */ /* 0x000f6c0000000200 */
[----:B------:R-:W3:Y:S01]  /*50a0*/  LDSM.16.M88.4 R168, [R176+-0x800] ;  /* 0xfff80000b0a8783b */ /* 0x000ee20000000200 */
        /* <DEDUP_REMOVED lines=72> */
[----:B------:R-:W-:Y:S02]  /*5530*/  IMAD R224, R238, 0x40, R225 ;  /* 0x00000040eee07824 */ /* 0x000fe400078e02e1 */
[----:B------:R-:W-:Y:S02]  /*5540*/  IMAD.MOV.U32 R223, RZ, RZ, RZ ;  /* 0x000000ffffdf7224 */ /* 0x000fe400078e00ff */
[----:B------:R-:W-:Y:S01]  /*5550*/  IMAD.SHL.U32 R134, R197, 0x2, RZ ;  /* 0x00000002c5867824 */ /* 0x000fe200078e00ff */
[----:B------:R-:W-:Y:S05]  /*5560*/  IADD3 R224, R224, -0x40, R203 ;  /* 0xffffffc0e0e07810 */ /* 0x000fea0007ffe0cb */
[----:B------:R-:W-:Y:S04]  /*5570*/  @P3 IMAD.HI.U32 R132, R224, c[0x0][0x2bc], RZ ;  /* 0x0000af00e0843a27 */ /* 0x000fe800078e00ff */
[----:B------:R-:W-:Y:S01]  /*5580*/  IMAD.MOV.U32 R0, RZ, RZ, R224 ;  /* 0x000000ffff007224 */ /* 0x000fe200078e00e0 */
[----:B------:R-:W-:Y:S04]  /*5590*/  @P3 SHF.R.U32.HI R0, RZ, c[0x0][0x2c0], R132 ;  /* 0x0000b000ff003a19 */ /* 0x000fe80000011684 */
[C---:B------:R-:W-:Y:S04]  /*55a0*/  @!P1 IADD3 R133, P0, R0.reuse, R234, RZ ;  /* 0x000000ea00859210 */ /* 0x040fe80007f1e0ff */
[----:B------:R-:W-:Y:S02]  /*55b0*/  @!P1 LEA.HI.X.SX32 R132, R0, R219, 0x1, P0 ;  /* 0x000000db00849211 */ /* 0x000fe400000f0eff */
[C---:B------:R-:W-:Y:S04]  /*55c0*/  @!P1 LEA R136, P0, R133.reuse, c[0x0][0x2a0], 0x2 ;  /* 0x0000a80085889a11 */ /* 0x040fe800078010ff */
[----:B------:R-:W-:Y:S01]  /*55d0*/  @!P1 LEA.HI.X R137, R133, c[0x0][0x2a4], R132, 0x2, P0 ;  /* 0x0000a90085899a11 */ /* 0x000fe200000f1484 */
[----:B------:R-:W-:Y:S01]  /*55e0*/  IMAD.MOV R133, RZ, RZ, -R0 ;  /* 0x000000ffff857224 */ /* 0x000fe200078e0a00 */
[----:B------:R-:W-:Y:S03]  /*55f0*/  SHF.L.U32 R132, R206, 0x1, RZ ;  /* 0x00000001ce847819 */ /* 0x000fe600000006ff */
[----:B------:R1:W2:Y:S01]  /*5600*/  @!P1 LDG.E R223, [R136.64] ;  /* 0x0000000688df9981 */ /* 0x0002a2000c1e1900 */
[----:B------:R-:W-:Y:S04]  /*5610*/  IMAD R224, R133, c[0x0][0x2b8], R224 ;  /* 0x0000ae0085e07a24 */ /* 0x000fe800078e02e0 */
[C---:B------:R-:W-:Y:S01]  /*5620*/  IMAD.WIDE.U32 R138, R224.reuse, c[0x0][0x1e0], RZ ;  /* 0x00007800e08a7a25 */ /* 0x040fe200078e00ff */
[----:B------:R-:W-:Y:S05]  /*5630*/  SHF.R.S32.HI R133, RZ, 0x1f, R224 ;  /* 0x0000001fff857819 */ /* 0x000fea00000114e0 */
[----:B------:R-:W-:Y:S04]  /*5640*/  IMAD R133, R133, c[0x0][0x1e0], RZ ;  /* 0x0000780085857a24 */ /* 0x000fe800078e02ff */
[----:B------:R-:W-:Y:S05]  /*5650*/  IMAD R133, R224, c[0x0][0x1e4], R133 ;  /* 0x00007900e0857a24 */ /* 0x000fea00078e0285 */
[----:B------:R-:W-:Y:S02]  /*5660*/  IADD3 R139, R139, R133, RZ ;  /* 0x000000858b8b7210 */ /* 0x000fe40007ffe0ff */
[C---:B-1----:R-:W-:Y:S01]  /*5670*/  SHF.L.U64.HI R137, R196.reuse, 0x1, R191 ;  /* 0x00000001c4897819 */ /* 0x042fe200000102bf */
[----:B------:R-:W-:Y:S01]  /*5680*/  IMAD.SHL.U32 R136, R196, 0x2, RZ ;  /* 0x00000002c4887824 */ /* 0x000fe200078e00ff */
[----:B--2---:R-:W-:Y:S01]  /*5690*/  SHF.R.S32.HI R135, RZ, 0x1f, R223 ;  /* 0x0000001fff877819 */ /* 0x004fe200000114df */
[----:B------:R-:W-:Y:S04]  /*56a0*/  IMAD.WIDE.U32 R138, R223, c[0x0][0x1f0], R138 ;  /* 0x00007c00df8a7a25 */ /* 0x000fe800078e008a */
[----:B------:R-:W-:Y:S01]  /*56b0*/  IMAD R135, R135, c[0x0][0x1f0], RZ ;  /* 0x00007c0087877a24 */ /* 0x000fe200078e02ff */
[----:B------:R-:W-:Y:S03]  /*56c0*/  IADD3 R133, P0, R232, R138, RZ ;  /* 0x0000008ae8857210 */ /* 0x000fe60007f1e0ff */
[----:B------:R-:W-:Y:S05]  /*56d0*/  IMAD R135, R223, c[0x0][0x1f4], R135 ;  /* 0x00007d00df877a24 */ /* 0x000fea00078e0287 */
[----:B------:R-:W-:Y:S02]  /*56e0*/  IADD3.X R138, R218, R139, R135, P0, !PT ;  /* 0x0000008bda8a7210 */ /* 0x000fe400007fe487 */
[----:B------:R-:W-:Y:S02]  /*56f0*/  LEA R0, P0, R133, c[0x0][0x1c8], 0x1 ;  /* 0x0000720085007a11 */ /* 0x000fe400078008ff */
[----:B------:R-:W-:Y:S02]  /*5700*/  SHF.L.U64.HI R135, R197, 0x1, R192 ;  /* 0x00000001c5877819 */ /* 0x000fe400000102c0 */
[----:B------:R-:W-:Y:S02]  /*5710*/  LEA.HI.X R138, R133, c[0x0][0x1cc], R138, 0x1, P0 ;  /* 0x00007300858a7a11 */ /* 0x000fe400000f0c8a */
[----:B------:R-:W-:Y:S01]  /*5720*/  SHF.L.U64.HI R133, R206, 0x1, R193 ;  /* 0x00000001ce857819 */ /* 0x000fe200000102c1 */
[----:B------:R-:W-:-:S05]  /*5730*/  BRA.DIV ~URZ, `(.L_x_2305) ;  /* 0x00007f927f007947 */ /* 0x000fca000b800000 */
[----:B------:R1:W2:Y:S02]  /*5740*/  SHFL.IDX PT, R140, R138, RZ, 0x181f ;  /* 0x00181fff8a8c7589 */ /* 0x0002a400000e0000 */
.L_x_2362:
[----:B------:R-:W-:-:S05]  /*5750*/  BRA.DIV ~URZ, `(.L_x_2306) ;  /* 0x00007fe27f007947 */ /* 0x000fca000b800000 */
[----:B------:R-:W3:Y:S01]  /*5760*/  SHFL.IDX PT, R139, R0, RZ, 0x181f ;  /* 0x00181fff008b7589 */ /* 0x000ee200000e0000 */
[----:B------:R-:W-:Y:S02]  /*5770*/  ISETP.GE.AND P5, PT, R206, c[0x0][0x1d4], PT ;  /* 0x00007500ce007a0c */ /* 0x000fe40003fa6270 */
[----:B------:R-:W-:Y:S01]  /*5780*/  ISETP.GE.AND P2, PT, R197, c[0x0][0x1d4], PT ;  /* 0x00007500c5007a0c */ /* 0x000fe20003f46270 */
[----:B-1----:R-:W1:Y:S01]  /*5790*/  SHFL.IDX PT, R138, R138, 0x1, 0x181f ;  /* 0x00381f008a8a7f89 */ /* 0x002e6200000e0000 */
[----:B------:R-:W-:Y:S03]  /*57a0*/  SEL R141, RZ, 0x10, P5 ;  /* 0x00000010ff8d7807 */ /* 0x000fe60002800000 */
[----:B------:R4:W2:Y:S01]  /*57b0*/  SHFL.IDX PT, R175, R0, 0x1, 0x181f ;  /* 0x00381f0000af7f89 */ /* 0x0008a200000e0000 */
[C---:B---3--:R-:W-:Y:S02]  /*57c0*/  IADD3 R146, P0, R139.reuse, R132, RZ ;  /* 0x000000848b927210 */ /* 0x048fe40007f1e0ff */
[C---:B------:R-:W-:Y:S03]  /*57d0*/  IADD3 R144, P6, R139.reuse, R134, RZ ;  /* 0x000000868b907210 */ /* 0x040fe60007fde0ff */
        /* <DEDUP_REMOVED lines=10> */
.L_x_2363:
[----:B-1--4-:R-:W-:Y:S02]  /*5880*/  IADD3 R142, -R140, 0x10, RZ ;  /* 0x000000108c8e7810 */ /* 0x012fe40007ffe1ff */
        /* <DEDUP_REMOVED lines=20> */
.L_x_2304:
[----:B------:R-:W-:Y:S05]  /*59d0*/  BSYNC B0 ;  /* 0x0000000000007941 */ /* 0x000fea0003800000 */
.L_x_2303:
[----:B-1----:R-:W-:Y:S01]  /*59e0*/  MOV R132, 0x1 ;  /* 0x0000000100847802 */ /* 0x002fe20000000f00 */
[----:B------:R-:W0:Y:S01]  /*59f0*/  LDGDEPBAR ;  /* 0x00000000000079af */ /* 0x000e220000000000 */
[----:B------:R-:W-:Y:S02]  /*5a00*/  IADD3 R239, R199, R220, RZ ;  /* 0x000000dcc7ef7210 */ /* 0x000fe40007ffe0ff */
[----:B------:R-:W-:Y:S01]  /*5a10*/  MOV R133, c[0x0][0x2ac] ;  /* 0x0000ab0000857a02 */ /* 0x000fe20000000f00 */
        /* <DEDUP_REMOVED lines=8> */
.L_x_2364:
[----:B--2---:R-:W-:Y:S05]  /*5aa0*/  IMAD.IADD R175, R0, 0x1, R175 ;  /* 0x0000000100af7824 */ /* 0x004fea00078e02af */
[C---:B------:R-:W-:Y:S02]  /*5ab0*/  ISETP.GT.AND P6, PT, R175.reuse, RZ, PT ;  /* 0x000000ffaf00720c */ /* 0x040fe40003fc4270 */
[C---:B------:R-:W-:Y:S02]  /*5ac0*/  ISETP.GT.AND P5, PT, R175.reuse, 0x1, PT ;  /* 0x00000001af00780c */ /* 0x040fe40003fa4270 */
[C---:B------:R-:W-:Y:S02]  /*5ad0*/  ISETP.GT.AND P2, PT, R175.reuse, 0x8, PT ;  /* 0x00000008af00780c */ /* 0x040fe40003f44270 */
        /* <DEDUP_REMOVED lines=31> */
[----:B-1----:R-:W1:Y:S03]  /*5cd0*/  SHFL.IDX PT, R239, R239, 0x1, 0x1c1f ;  /* 0x003c1f00efef7f89 */ /* 0x002e6600000e0000 */
[----:B------:R-:W-:Y:S04]  /*5ce0*/  FMNMX.FTZ R12, R133, R12, !PT ;  /* 0x0000000c850c7209 */ /* 0x000fe80007810000 */
[----:B------:R-:W-:Y:S04]  /*5cf0*/  FMNMX.FTZ R12, R5, R12, !PT ;  /* 0x0000000c050c7209 */ /* 0x000fe80007810000 */
[----:B------:R-:W-:Y:S04]  /*5d00*/  FMNMX.FTZ R12, R9, R12, !PT ;  /* 0x0000000c090c7209 */ /* 0x000fe80007810000 */
[----:B------:R-:W-:Y:S04]  /*5d10*/  FMNMX.FTZ R12, R165, R12, !PT ;  /* 0x0000000ca50c7209 */ /* 0x000fe80007810000 */
[----:B------:R-:W-:Y:S04]  /*5d20*/  FMNMX.FTZ R12, R167, R12, !PT ;  /* 0x0000000ca70c7209 */ /* 0x000fe80007810000 */
[----:B------:R-:W-:Y:S01]  /*5d30*/  FMNMX.FTZ R12, R143, R12, !PT ;  /* 0x0000000c8f0c7209 */ /* 0x000fe20007810000 */
[----:B-1----:R-:W-:Y:S03]  /*5d40*/  IMAD.IADD R0, R0, 0x1, R239 ;  /* 0x0000000100007824 */ /* 0x002fe600078e02ef */
[----:B------:R-:W-:Y:S02]  /*5d50*/  FMNMX.FTZ R12, R141, R12, !PT ;  /* 0x0000000c8d0c7209 */ /* 0x000fe40007810000 */
[C---:B------:R-:W-:Y:S02]  /*5d60*/  ISETP.GT.AND P2, PT, R0.reuse, RZ, PT ;  /* 0x000000ff0000720c */ /* 0x040fe40003f44270 */
[----:B------:R-:W-:Y:S02]  /*5d70*/  ISETP.GT.AND P0, PT, R0, 0x1, PT ;  /* 0x000000010000780c */ /* 0x000fe40003f04270 */
[----:B------:R-:W-:Y:S02]  /*5d80*/  FSEL R13, R6, -INF , P2 ;  /* 0xff800000060d7808 */ /* 0x000fe40001000000 */
[----:B------:R-:W-:Y:S02]  /*5d90*/  FSEL R8, R7, -INF , P0 ;  /* 0xff80000007087808 */ /* 0x000fe40000000000 */
[C---:B------:R-:W-:Y:S02]  /*5da0*/  ISETP.GT.AND P2, PT, R0.reuse, 0x8, PT ;  /* 0x000000080000780c */ /* 0x040fe40003f44270 */
[----:B------:R-:W-:Y:S02]  /*5db0*/  FMNMX.FTZ R7, R13, R2, !PT ;  /* 0x000000020d077209 */ /* 0x000fe40007810000 */
[----:B------:R-:W-:Y:S02]  /*5dc0*/  ISETP.GT.AND P0, PT, R0, 0x9, PT ;  /* 0x000000090000780c */ /* 0x000fe40003f04270 */
[----:B------:R-:W-:Y:S02]  /*5dd0*/  FSEL R10, R10, -INF , P2 ;  /* 0xff8000000a0a7808 */ /* 0x000fe40001000000 */
[----:B------:R-:W-:Y:S02]  /*5de0*/  FMNMX.FTZ R7, R8, R7, !PT ;  /* 0x0000000708077209 */ /* 0x000fe40007810000 */
[----:B------:R-:W-:Y:S02]  /*5df0*/  FSEL R6, R11, -INF , P0 ;  /* 0xff8000000b067808 */ /* 0x000fe40000000000 */
[----:B------:R-:W-:Y:S02]  /*5e00*/  ISETP.GT.AND P2, PT, R0, 0x10, PT ;  /* 0x000000100000780c */ /* 0x000fe40003f44270 */
        /* <DEDUP_REMOVED lines=13> */
[----:B------:R-:W-:Y:S02]  /*5ee0*/  FMNMX.FTZ R12, R159, R12, !PT ;  /* 0x0000000c9f0c7209 */ /* 0x000fe40007810000 */
[----:B------:R-:W-:Y:S02]  /*5ef0*/  ISETP.GT.AND P0, PT, R0, 0x21, PT ;  /* 0x000000210000780c */ /* 0x000fe40003f04270 */
[----:B------:R-:W-:Y:S02]  /*5f00*/  FSEL R188, R22, -INF , P2 ;  /* 0xff80000016bc7808 */ /* 0x000fe40001000000 */
[----:B------:R-:W-:Y:S02]  /*5f10*/  FMNMX.FTZ R7, R140, R7, !PT ;  /* 0x000000078c077209 */ /* 0x000fe40007810000 */
        /* <DEDUP_REMOVED lines=35> */
.L_x_2365:
[C---:B------:R-:W-:Y:S01]  /*6150*/  FMUL.FTZ R154, R0.reuse, c[0x0][0x2d0] ;  /* 0x0000b400009a7a20 */ /* 0x040fe20000410000 */
[----:B------:R-:W-:Y:S01]  /*6160*/  FSETP.NEU.FTZ.AND P0, PT, R0, -INF , PT ;  /* 0xff8000000000780b */ /* 0x000fe20003f1d000 */
[----:B------:R-:W-:Y:S01]  /*6170*/  WARPSYNC 0xffffffff ;  /* 0xffffffff00007948 */ /* 0x000fe20003800000 */
[----:B---3--:R-:W-:Y:S01]  /*6180*/  FMNMX.FTZ R132, R132, R135, !PT ;  /* 0x0000008784847209 */ /* 0x008fe20007810000 */
[----:B------:R-:W-:Y:S01]  /*6190*/  LDSM.16.MT88.4 R20, [R181] ;  /* 0x00000000b514783b */ /* 0x000fe20000004200 */
[----:B------:R-:W-:Y:S03]  /*61a0*/  FSEL R154, R154, RZ, P0 ;  /* 0x000000ff9a9a7208 */ /* 0x000fe60000000000 */
[----:B------:R-:W-:Y:S02]  /*61b0*/  FMUL.FTZ R145, R132, c[0x0][0x2d0] ;  /* 0x0000b40084917a20 */ /* 0x000fe40000410000 */
[--C-:B------:R-:W-:Y:S01]  /*61c0*/  FFMA.FTZ R161, R4, c[0x0][0x2d0], -R154.reuse ;  /* 0x0000b40004a17a23 */ /* 0x100fe2000001089a */
[----:B------:R-:W-:Y:S01]  /*61d0*/  FSEL R4, R0, RZ, P0 ;  /* 0x000000ff00047208 */ /* 0x000fe20000000000 */
[--C-:B------:R-:W-:Y:S01]  /*61e0*/  FFMA.FTZ R134, R133, c[0x0][0x2d0], -R154.reuse ;  /* 0x0000b40085867a23 */ /* 0x100fe2000001089a */
[----:B------:R-:W-:Y:S01]  /*61f0*/  FSETP.NEU.FTZ.AND P0, PT, R132, -INF , PT ;  /* 0xff8000008400780b */ /* 0x000fe20003f1d000 */
[--C-:B------:R-:W-:Y:S01]  /*6200*/  FFMA.FTZ R133, R5, c[0x0][0x2d0], -R154.reuse ;  /* 0x0000b40005857a23 */ /* 0x100fe2000001089a */
[----:B------:R-:W-:Y:S01]  /*6210*/  LDSM.16.MT88.4 R28, [R180] ;  /* 0x00000000b41c783b */ /* 0x000fe20000004200 */
[----:B------:R-:W-:Y:S01]  /*6220*/  FADD.FTZ R4, -R4, R3 ;  /* 0x0000000304047221 */ /* 0x000fe20000010100 */
[----:B------:R-:W-:Y:S01]  /*6230*/  FSEL R145, R145, RZ, P0 ;  /* 0x000000ff91917208 */ /* 0x000fe20000000000 */
[----:B------:R-:W-:Y:S01]  /*6240*/  FFMA.FTZ R160, R9, c[0x0][0x2d0], -R154 ;  /* 0x0000b40009a07a23 */ /* 0x000fe2000001089a */
[----:B------:R-:W-:Y:S01]  /*6250*/  FSEL R5, R132, RZ, P0 ;  /* 0x000000ff84057208 */ /* 0x000fe20000000000 */
[----:B------:R-:W-:Y:S01]  /*6260*/  FMUL.FTZ R3, R4, c[0x0][0x2d0] ;  /* 0x0000b40004037a20 */ /* 0x000fe20000410000 */
[----:B------:R-:W-:Y:S01]  /*6270*/  MUFU.EX2 R161, R161 ;  /* 0x000000a100a17308 */ /* 0x000fe20000000800 */
[--C-:B------:R-:W-:Y:S01]  /*6280*/  FFMA.FTZ R163, R13, c[0x0][0x2d0], -R145.reuse ;  /* 0x0000b4000da37a23 */ /* 0x100fe20000010891 */
[----:B------:R-:W-:Y:S01]  /*6290*/  ISETP.GT.AND P0, PT, R238, R173, PT ;  /* 0x000000adee00720c */ /* 0x000fe20003f04270 */
[----:B------:R-:W-:Y:S01]  /*62a0*/  FADD.FTZ R5, -R5, R2 ;  /* 0x0000000205057221 */ /* 0x000fe20000010100 */
[----:B------:R-:W1:Y:S01]  /*62b0*/  LDSM.16.MT88.4 R12, [R182] ;  /* 0x00000000b60c783b */ /* 0x000e620000004200 */
[--C-:B------:R-:W-:Y:S01]  /*62c0*/  FFMA.FTZ R162, R8, c[0x0][0x2d0], -R145.reuse ;  /* 0x0000b40008a27a23 */ /* 0x100fe20000010891 */
[----:B------:R-:W-:Y:S01]  /*62d0*/  IADD3 R238, R238, -0x1, RZ ;  /* 0xffffffffeeee7810 */ /* 0x000fe20007ffe0ff */
[--C-:B--2---:R-:W-:Y:S02]  /*62e0*/  FFMA.FTZ R135, R10, c[0x0][0x2d0], -R145.reuse ;  /* 0x0000b4000a877a23 */ /* 0x104fe40000010891 */
        /* <DEDUP_REMOVED lines=17> */
[----:B------:R-:W-:Y:S01]  /*6400*/  LDSM.16.MT88.4 R148, [R180+0x3800] ;  /* 0x00380000b494783b */ /* 0x000fe20000004200 */
[--C-:B------:R-:W-:Y:S02]  /*6410*/  FFMA.FTZ R247, R146, c[0x0][0x2d0], -R145.reuse ;  /* 0x0000b40092f77a23 */ /* 0x100fe40000010891 */
[----:B------:R-:W3:Y:S01]  /*6420*/  MUFU.EX2 R3, R3 ;  /* 0x0000000300037308 */ /* 0x000ee20000000800 */
[--C-:B------:R-:W-:Y:S02]  /*6430*/  FFMA.FTZ R165, R165, c[0x0][0x2d0], -R154.reuse ;  /* 0x0000b400a5a57a23 */ /* 0x100fe4000001089a */
[--C-:B------:R-:W-:Y:S02]  /*6440*/  FFMA.FTZ R166, R167, c[0x0][0x2d0], -R154.reuse ;  /* 0x0000b400a7a67a23 */ /* 0x100fe4000001089a */
[--C-:B------:R-:W-:Y:S02]  /*6450*/  FFMA.FTZ R167, R143, c[0x0][0x2d0], -R154.reuse ;  /* 0x0000b4008fa77a23 */ /* 0x100fe4000001089a */
[----:B------:R-:W-:Y:S02]  /*6460*/  FFMA.FTZ R154, R147, c[0x0][0x2d0], -R154 ;  /* 0x0000b400939a7a23 */ /* 0x000fe4000001089a */
[--C-:B------:R-:W-:Y:S01]  /*6470*/  FFMA.FTZ R169, R172, c[0x0][0x2d0], -R145.reuse ;  /* 0x0000b400aca97a23 */ /* 0x100fe20000010891 */
[----:B------:R-:W-:Y:S01]  /*6480*/  MUFU.EX2 R163, R163 ;  /* 0x000000a300a37308 */ /* 0x000fe20000000800 */
[--C-:B------:R-:W-:Y:S02]  /*6490*/  FFMA.FTZ R172, R140, c[0x0][0x2d0], -R145.reuse ;  /* 0x0000b4008cac7a23 */ /* 0x100fe40000010891 */
[----:B------:R-:W-:Y:S01]  /*64a0*/  LDSM.16.MT88.4 R140, [R180+0x2800] ;  /* 0x00280000b48c783b */ /* 0x000fe20000004200 */
[--C-:B------:R-:W-:Y:S02]  /*64b0*/  FFMA.FTZ R170, R170, c[0x0][0x2d0], -R145.reuse ;  /* 0x0000b400aaaa7a23 */ /* 0x100fe40000010891 */
[--C-:B------:R-:W-:Y:S02]  /*64c0*/  FFMA.FTZ R188, R188, c[0x0][0x2d0], -R145.reuse ;  /* 0x0000b400bcbc7a23 */ /* 0x100fe40000010891 */
[--C-:B------:R-:W-:Y:S02]  /*64d0*/  FFMA.FTZ R237, R174, c[0x0][0x2d0], -R145.reuse ;  /* 0x0000b400aeed7a23 */ /* 0x100fe40000010891 */
[----:B------:R-:W4:Y:S01]  /*64e0*/  MUFU.EX2 R162, R162 ;  /* 0x000000a200a27308 */ /* 0x000f220000000800 */
[--C-:B------:R-:W-:Y:S02]  /*64f0*/  FFMA.FTZ R174, R158, c[0x0][0x2d0], -R145.reuse ;  /* 0x0000b4009eae7a23 */ /* 0x100fe40000010891 */
[----:B------:R-:W-:Y:S01]  /*6500*/  LDSM.16.MT88.4 R156, [R182+0x5800] ;  /* 0x00580000b69c783b */ /* 0x000fe20000004200 */
[----:B------:R-:W-:Y:S06]  /*6510*/  FFMA.FTZ R145, R144, c[0x0][0x2d0], -R145 ;  /* 0x0000b40090917a23 */ /* 0x000fec0000010891 */
[----:B------:R-:W-:Y:S10]  /*6520*/  MUFU.EX2 R135, R135 ;  /* 0x0000008700877308 */ /* 0x000ff40000000800 */
[----:B------:R-:W-:Y:S10]  /*6530*/  MUFU.EX2 R164, R164 ;  /* 0x000000a400a47308 */ /* 0x000ff40000000800 */
[----:B------:R-:W5:Y:S10]  /*6540*/  MUFU.EX2 R2, R2 ;  /* 0x0000000200027308 */ /* 0x000f740000000800 */
        /* <DEDUP_REMOVED lines=27> */
[C---:B---3--:R-:W-:Y:S01]  /*6700*/  FMUL.FTZ R4, R3.reuse, R128 ;  /* 0x0000008003047220 */ /* 0x048fe20000410000 */
[----:B------:R-:W-:Y:S01]  /*6710*/  F2FP.BF16.PACK_AB R138, R160, R133 ;  /* 0x00000085a08a723e */ /* 0x000fe200000010ff */
[C---:B------:R-:W-:Y:S01]  /*6720*/  FMUL.FTZ R5, R3.reuse, R129 ;  /* 0x0000008103057220 */ /* 0x040fe20000410000 */
[----:B----4-:R-:W-:Y:S01]  /*6730*/  F2FP.BF16.PACK_AB R137, R162, R163 ;  /* 0x000000a3a289723e */ /* 0x010fe200000010ff */
[----:B-----5:R-:W-:Y:S01]  /*6740*/  FMUL.FTZ R6, R2, R130 ;  /* 0x0000008202067220 */ /* 0x020fe20000410000 */
[----:B------:R-:W-:Y:S01]  /*6750*/  F2FP.BF16.PACK_AB R139, R164, R135 ;  /* 0x00000087a48b723e */ /* 0x000fe200000010ff */
[C---:B------:R-:W-:Y:S02]  /*6760*/  FMUL.FTZ R7, R2.reuse, R131 ;  /* 0x0000008302077220 */ /* 0x040fe40000410000 */
[----:B------:R-:W-:Y:S01]  /*6770*/  LDSM.16.MT88.4 R128, [R181+0x2800] ;  /* 0x00280000b580783b */ /* 0x000fe20000004200 */
[C---:B------:R-:W-:Y:S02]  /*6780*/  FMUL.FTZ R8, R3.reuse, R124 ;  /* 0x0000007c03087220 */ /* 0x040fe40000410000 */
[C---:B------:R-:W-:Y:S02]  /*6790*/  FMUL.FTZ R9, R3.reuse, R125 ;  /* 0x0000007d03097220 */ /* 0x040fe40000410000 */
[C---:B------:R-:W-:Y:S05]  /*67a0*/  HMMA.16816.F32.BF16 R4, R136.reuse, R12, R4 ;  /* 0x0000000c8804723c */ /* 0x040fea0000041804 */
        /* <DEDUP_REMOVED lines=9> */
[----:B------:R-:W3:Y:S01]  /*6840*/  LDSM.16.MT88.4 R100, [R179] ;  /* 0x00000000b364783b */ /* 0x000ee20000004200 */
[C---:B------:R-:W-:Y:S02]  /*6850*/  FMUL.FTZ R17, R3.reuse, R105 ;  /* 0x0000006903117220 */ /* 0x040fe40000410000 */
[C---:B------:R-:W-:Y:S02]  /*6860*/  FMUL.FTZ R18, R2.reuse, R106 ;  /* 0x0000006a02127220 */ /* 0x040fe40000410000 */
[C---:B------:R-:W-:Y:S03]  /*6870*/  HMMA.16816.F32.BF16 R12, R136.reuse, R20, R12 ;  /* 0x00000014880c723c */ /* 0x040fe6000004180c */
        /* <DEDUP_REMOVED lines=91> */
[----:B------:R-:W-:Y:S02]  /*6e30*/  FMUL.FTZ R83, R2, R83 ;  /* 0x0000005302537220 */ /* 0x000fe40000410000 */
[C---:B------:R-:W-:Y:S01]  /*6e40*/  FMUL.FTZ R84, R3.reuse, R84 ;  /* 0x0000005403547220 */ /* 0x040fe20000410000 */
[----:B-1----:R-:W-:Y:S01]  /*6e50*/  F2FP.BF16.PACK_AB R100, R166, R165 ;  /* 0x000000a5a664723e */ /* 0x002fe200000010ff */
[C---:B------:R-:W-:Y:S03]  /*6e60*/  FMUL.FTZ R85, R3.reuse, R85 ;  /* 0x0000005503557220 */ /* 0x040fe60000410000 */
[C---:B------:R-:W-:Y:S03]  /*6e70*/  HMMA.16816.F32.BF16 R80, R136.reuse, R102, R80 ;  /* 0x000000668850723c */ /* 0x040fe60000041850 */
[----:B------:R-:W-:Y:S01]  /*6e80*/  FMUL.FTZ R86, R2, R86 ;  /* 0x0000005602567220 */ /* 0x000fe20000410000 */
[----:B--2---:R-:W-:Y:S01]  /*6e90*/  F2FP.BF16.PACK_AB R101, R170, R169 ;  /* 0x000000a9aa65723e */ /* 0x004fe200000010ff */
[----:B------:R-:W-:Y:S02]  /*6ea0*/  FMUL.FTZ R87, R2, R87 ;  /* 0x0000005702577220 */ /* 0x000fe40000410000 */
[C---:B------:R-:W-:Y:S01]  /*6eb0*/  FMUL.FTZ R88, R3.reuse, R88 ;  /* 0x0000005803587220 */ /* 0x040fe20000410000 */
[----:B------:R-:W-:Y:S01]  /*6ec0*/  F2FP.BF16.PACK_AB R102, R168, R167 ;  /* 0x000000a7a866723e */ /* 0x000fe200000010ff */
[C---:B------:R-:W-:Y:S03]  /*6ed0*/  FMUL.FTZ R89, R3.reuse, R89 ;  /* 0x0000005903597220 */ /* 0x040fe60000410000 */
[C---:B----4-:R-:W-:Y:S03]  /*6ee0*/  HMMA.16816.F32.BF16 R84, R136.reuse, R104, R84 ;  /* 0x000000688854723c */ /* 0x050fe60000041854 */
[----:B------:R-:W-:Y:S01]  /*6ef0*/  FMUL.FTZ R90, R2, R90 ;  /* 0x0000005a025a7220 */ /* 0x000fe20000410000 */
        /* <DEDUP_REMOVED lines=35> */
[C---:B-1----:R-:W-:Y:S04]  /*7130*/  HMMA.16816.F32.BF16 R20, R100.reuse, R104, R20 ;  /* 0x000000686414723c */ /* 0x042fe80000041814 */
[----:B------:R-:W-:Y:S02]  /*7140*/  FADD.FTZ R3, R171, R170 ;  /* 0x000000aaab037221 */ /* 0x000fe40000010000 */
[----:B------:R-:W-:Y:S02]  /*7150*/  FADD.FTZ R168, R168, R167 ;  /* 0x000000a7a8a87221 */ /* 0x000fe40000010000 */
        /* <DEDUP_REMOVED lines=40> */
[C---:B-1----:R-:W-:Y:S03]  /*73e0*/  HMMA.16816.F32.BF16 R4, R100.reuse, R104, R4 ;  /* 0x000000686404723c */ /* 0x042fe60000041804 */
        /* <DEDUP_REMOVED lines=27> */
[----:B------:R-:W-:Y:S01]  /*75a0*/  FADD.FTZ R245, R245, R2 ;  /* 0x00000002f5f57221 */ /* 0x000fe20000010000 */
[----:B------:R-:W-:Y:S01]  /*75b0*/  MOV R2, R132 ;  /* 0x0000008400027202 */ /* 0x000fe20000000f00 */
        /* <DEDUP_REMOVED lines=43> */
[C---:B----4-:R-:W-:Y:S08]  /*7870*/  HMMA.16816.F32.BF16 R92, R136.reuse, R12, R92 ;  /* 0x0000000c885c723c */ /* 0x050ff0000004185c */
[----:B------:R-:W-:Y:S01]  /*7880*/  HMMA.16816.F32.BF16 R96, R136, R14, R96 ;  /* 0x0000000e8860723c */ /* 0x000fe20000041860 */
[----:B------:R-:W-:-:S07]  /*7890*/  @P0 BRA `(.L_x_2309) ;  /* 0xffffce1000000947 */ /* 0x000fce000383ffff */
.L_x_2298:
[----:B------:R-:W-:-:S13]  /*78a0*/  ISETP.GE.AND P0, PT, R238, RZ, PT ;  /* 0x000000ffee00720c */ /* 0x000fda0003f06270 */
[----:B------:R-:W-:Y:S05]  /*78b0*/  @!P0 BRA `(.L_x_2310) ;  /* 0x00002c4000008947 */ /* 0x000fea0003800000 */
[----:B------:R-:W-:Y:S02]  /*78c0*/  MOV R133, R132 ;  /* 0x0000008400857202 */ /* 0x000fe40000000f00 */
[----:B------:R-:W-:Y:S02]  /*78d0*/  MOV R3, R0 ;  /* 0x0000000000037202 */ /* 0x000fe40000000f00 */
.L_x_2317:
[----:B------:R-:W-:Y:S04]  /*78e0*/  DEPBAR.LE SB0, 0x0 ;  /* 0x000080000000791a */ /* 0x000fe80000000000 */
[----:B------:R-:W-:Y:S01]  /*78f0*/  WARPSYNC 0xffffffff ;  /* 0xffffffff00007948 */ /* 0x000fe20003800000 */
[----:B------:R-:W-:Y:S01]  /*7900*/  BAR.SYNC.DEFER_BLOCKING 0x0 ;  /* 0x0000000000007b1d */ /* 0x000fe20000010000 */
[----:B------:R-:W-:Y:S01]  /*7910*/  SHF.R.S32.HI R7, RZ, 0x1f, R224 ;  /* 0x0000001fff077819 */ /* 0x000fe200000114e0 */
[----:B------:R-:W-:Y:S01]  /*7920*/  IMAD.WIDE.U32 R4, R224, c[0x0][0x208], RZ ;  /* 0x00008200e0047a25 */ /* 0x000fe200078e00ff */
[----:B------:R-:W-:Y:S02]  /*7930*/  SHF.R.S32.HI R2, RZ, 0x1f, R223 ;  /* 0x0000001fff027819 */ /* 0x000fe400000114df */
[C---:B------:R-:W-:Y:S01]  /*7940*/  IADD3 R132, R178.reuse, 0x4800, RZ ;  /* 0x00004800b2847810 */ /* 0x040fe20007ffe0ff */
[----:B------:R-:W-:Y:S01]  /*7950*/  IMAD R7, R7, c[0x0][0x208], RZ ;  /* 0x0000820007077a24 */ /* 0x000fe200078e02ff */
[----:B------:R-:W-:Y:S01]  /*7960*/  IADD3 R134, R178, 0x4000, RZ ;  /* 0x00004000b2867810 */ /* 0x000fe20007ffe0ff */
[----:B------:R-:W-:Y:S01]  /*7970*/  IMAD R2, R2, c[0x0][0x218], RZ ;  /* 0x0000860002027a24 */ /* 0x000fe200078e02ff */
[----:B------:R-:W-:Y:S01]  /*7980*/  IADD3 R135, R178, 0x3800, RZ ;  /* 0x00003800b2877810 */ /* 0x000fe20007ffe0ff */
[----:B------:R-:W-:Y:S01]  /*7990*/  IMAD R7, R224, c[0x0][0x20c], R7 ;  /* 0x00008300e0077a24 */ /* 0x000fe200078e0207 */
[C---:B------:R-:W-:Y:S01]  /*79a0*/  IADD3 R188, R178.reuse, 0x3000, RZ ;  /* 0x00003000b2bc7810 */ /* 0x040fe20007ffe0ff */
[----:B------:R-:W-:Y:S01]  /*79b0*/  IMAD R2, R223, c[0x0][0x21c], R2 ;  /* 0x00008700df027a24 */ /* 0x000fe200078e0202 */
[C---:B------:R-:W-:Y:S01]  /*79c0*/  IADD3 R189, R178.reuse, 0x2800, RZ ;  /* 0x00002800b2bd7810 */ /* 0x040fe20007ffe0ff */
[----:B------:R-:W-:Y:S01]  /*79d0*/  IMAD.IADD R5, R5, 0x1, R7 ;  /* 0x0000000105057824 */ /* 0x000fe200078e0207 */
[----:B------:R-:W-:Y:S01]  /*79e0*/  IADD3 R190, R178, 0x2000, RZ ;  /* 0x00002000b2be7810 */ /* 0x000fe20007ffe0ff */
[C---:B------:R-:W-:Y:S01]  /*79f0*/  IMAD.SHL.U32 R23, R196.reuse, 0x2, RZ ;  /* 0x00000002c4177824 */ /* 0x040fe200078e00ff */
[----:B------:R-:W-:Y:S01]  /*7a00*/  SHF.L.U64.HI R28, R196, 0x1, R191 ;  /* 0x00000001c41c7819 */ /* 0x000fe200000102bf */
[----:B------:R-:W-:Y:S01]  /*7a10*/  IMAD.WIDE.U32 R4, R223, c[0x0][0x218], R4 ;  /* 0x00008600df047a25 */ /* 0x000fe200078e0004 */
[C---:B------:R-:W-:Y:S02]  /*7a20*/  SHF.L.U64.HI R30, R197.reuse, 0x1, R192 ;  /* 0x00000001c51e7819 */ /* 0x040fe400000102c0 */
[----:B------:R-:W-:Y:S01]  /*7a30*/  SHF.L.U64.HI R22, R206, 0x1, R193 ;  /* 0x00000001ce167819 */ /* 0x000fe200000102c1 */
[----:B------:R-:W-:Y:S01]  /*7a40*/  IMAD.SHL.U32 R21, R197, 0x2, RZ ;  /* 0x00000002c5157824 */ /* 0x000fe200078e00ff */
[----:B------:R-:W-:Y:S01]  /*7a50*/  IADD3 R0, P0, R228, R4, RZ ;  /* 0x00000004e4007210 */ /* 0x000fe20007f1e0ff */
[----:B------:R1:W2:Y:S01]  /*7a60*/  LDSM.16.M88.4 R32, [R187] ;  /* 0x00000000bb20783b */ /* 0x0002a20000000200 */
[----:B------:R-:W-:Y:S02]  /*7a70*/  IMAD.SHL.U32 R20, R206, 0x2, RZ ;  /* 0x00000002ce147824 */ /* 0x000fe400078e00ff */
[----:B------:R-:W-:Y:S01]  /*7a80*/  IADD3.X R239, R217, R5, R2, P0, !PT ;  /* 0x00000005d9ef7210 */ /* 0x000fe200007fe402 */
[----:B------:R1:W3:Y:S01]  /*7a90*/  LDSM.16.M88.4 R8, [R186] ;  /* 0x00000000ba08783b */ /* 0x0002e20000000200 */
[----:B------:R-:W-:Y:S02]  /*7aa0*/  LEA R12, P0, R0, c[0x0][0x1f8], 0x1 ;  /* 0x00007e00000c7a11 */ /* 0x000fe400078008ff */
[----:B------:R-:W-:Y:S01]  /*7ab0*/  IADD3 R2, R178, 0x5000, RZ ;  /* 0x00005000b2027810 */ /* 0x000fe20007ffe0ff */
[----:B------:R1:W4:Y:S01]  /*7ac0*/  LDSM.16.M88.4 R16, [R186+0x800] ;  /* 0x00080000ba10783b */ /* 0x0003220000000200 */
[----:B------:R-:W-:Y:S02]  /*7ad0*/  LEA.HI.X R239, R0, c[0x0][0x1fc], R239, 0x1, P0 ;  /* 0x00007f0000ef7a11 */ /* 0x000fe400000f0cef */
[----:B------:R-:W-:Y:S01]  /*7ae0*/  IADD3 R0, R178, 0x5800, RZ ;  /* 0x00005800b2007810 */ /* 0x000fe20007ffe0ff */
[----:B------:R1:W1:Y:S04]  /*7af0*/  LDSM.16.M88.4 R24, [R186+0x1000] ;  /* 0x00100000ba18783b */ /* 0x0002680000000200 */
        /* <DEDUP_REMOVED lines=8> */
.L_x_2366:
[C---:B--23--:R-:W-:Y:S01]  /*7b80*/  HMMA.16816.F32.BF16 R4, R32.reuse, R8, RZ ;  /* 0x000000082004723c */ /* 0x04cfe200000418ff */
[----:B------:R-:W2:Y:S01]  /*7b90*/  SHFL.IDX PT, R240, R12, 0x1, 0x181f ;  /* 0x00381f000cf07f89 */ /* 0x000ea200000e0000 */
[----:B------:R-:W-:Y:S01]  /*7ba0*/  BSSY B0, `(.L_x_2312) ;  /* 0x00000fc000007945 */ /* 0x000fe20003800000 */
[----:B------:R-:W-:Y:S02]  /*7bb0*/  ISETP.GE.AND P0, PT, R206, c[0x0][0x1d4], PT ;  /* 0x00007500ce007a0c */ /* 0x000fe40003f06270 */
[----:B------:R-:W-:Y:S01]  /*7bc0*/  ISETP.GE.AND P6, PT, R197, c[0x0][0x1d4], PT ;  /* 0x00007500c5007a0c */ /* 0x000fe20003fc6270 */
[----:B------:R3:W-:Y:S01]  /*7bd0*/  SHFL.IDX PT, R160, R12, RZ, 0x181f ;  /* 0x00181fff0ca07589 */ /* 0x0007e200000e0000 */
[----:B------:R-:W-:Y:S01]  /*7be0*/  SEL R237, RZ, 0x10, P0 ;  /* 0x00000010ffed7807 */ /* 0x000fe20000000000 */
[C---:B------:R-:W-:Y:S01]  /*7bf0*/  HMMA.16816.F32.BF16 R8, R32.reuse, R10, RZ ;  /* 0x0000000a2008723c */ /* 0x040fe200000418ff */
[----:B------:R-:W-:Y:S02]  /*7c00*/  ISETP.GE.AND P5, PT, R196, c[0x0][0x1d4], PT ;  /* 0x00007500c4007a0c */ /* 0x000fe40003fa6270 */
[----:B----4-:R-:W4:Y:S01]  /*7c10*/  SHFL.IDX PT, R239, R239, 0x1, 0x181f ;  /* 0x00381f00efef7f89 */ /* 0x010f2200000e0000 */
[----:B------:R-:W-:Y:S02]  /*7c20*/  SEL R29, RZ, 0x10, P6 ;  /* 0x00000010ff1d7807 */ /* 0x000fe40003000000 */
[----:B------:R-:W-:Y:S02]  /*7c30*/  IADD3 R245, -R237, 0x10, RZ ;  /* 0x00000010edf57810 */ /* 0x000fe40007ffe1ff */
[----:B------:R-:W-:Y:S04]  /*7c40*/  IADD3 R242, -R29, 0x10, RZ ;  /* 0x000000101df27810 */ /* 0x000fe80007ffe1ff */
[----:B------:R-:W-:Y:S02]  /*7c50*/  LOP3.LUT R245, R245, 0xf, RZ, 0xc0, !PT ;  /* 0x0000000ff5f57812 */ /* 0x000fe400078ec0ff */
[----:B------:R-:W-:Y:S02]  /*7c60*/  SEL R31, RZ, 0x10, P5 ;  /* 0x00000010ff1f7807 */ /* 0x000fe40002800000 */
[----:B------:R-:W-:Y:S02]  /*7c70*/  LOP3.LUT R242, R242, 0xf, RZ, 0xc0, !PT ;  /* 0x0000000ff2f27812 */ /* 0x000fe400078ec0ff */
[----:B------:R-:W-:Y:S01]  /*7c80*/  IADD3 R161, -R31, 0x10, RZ ;  /* 0x000000101fa17810 */ /* 0x000fe20007ffe1ff */
[C---:B---3--:R-:W-:Y:S03]  /*7c90*/  HMMA.16816.F32.BF16 R12, R32.reuse, R16, RZ ;  /* 0x00000010200c723c */ /* 0x048fe600000418ff */
[----:B------:R-:W-:Y:S05]  /*7ca0*/  LOP3.LUT R161, R161, 0xf, RZ, 0xc0, !PT ;  /* 0x0000000fa1a17812 */ /* 0x000fea00078ec0ff */
[C---:B------:R-:W-:Y:S01]  /*7cb0*/  HMMA.16816.F32.BF16 R16, R32.reuse, R18, RZ ;  /* 0x000000122010723c */ /* 0x040fe200000418ff */
[-C--:B--2---:R-:W-:Y:S04]  /*7cc0*/  IADD3 R244, P4, P2, R245, R240.reuse, R20 ;  /* 0x000000f0f5f47210 */ /* 0x084fe80007a9e014 */
[-C--:B----4-:R-:W-:Y:S02]  /*7cd0*/  IADD3.X R245, RZ, R239.reuse, R22, P4, P2 ;  /* 0x000000effff57210 */ /* 0x090fe400027e4416 */
[-C--:B------:R-:W-:Y:S05]  /*7ce0*/  IADD3 R242, P4, P2, R242, R240.reuse, R21 ;  /* 0x000000f0f2f27210 */ /* 0x080fea0007a9e015 */
[-C--:B------:R-:W-:Y:S02]  /*7cf0*/  IADD3.X R243, RZ, R239.reuse, R30, P4, P2 ;  /* 0x000000effff37210 */ /* 0x080fe400027e441e */
[----:B------:R-:W-:Y:S04]  /*7d00*/  IADD3 R240, P4, P2, R161, R240, R23 ;  /* 0x000000f0a1f07210 */ /* 0x000fe80007a9e017 */
[----:B------:R-:W-:Y:S02]  /*7d10*/  IADD3.X R241, RZ, R239, R28, P4, P2 ;  /* 0x000000effff17210 */ /* 0x000fe400027e441c */
[C---:B------:R-:W-:Y:S02]  /*7d20*/  IADD3 R168, P2, R160.reuse, R20, RZ ;  /* 0x00000014a0a87210 */ /* 0x040fe40007f5e0ff */
[C---:B------:R-:W-:Y:S03]  /*7d30*/  IADD3 R172, P4, R160.reuse, R21, RZ ;  /* 0x00000015a0ac7210 */ /* 0x040fe60007f9e0ff */
[C---:B------:R-:W-:Y:S01]  /*7d40*/  IMAD.X R169, R175.reuse, 0x1, R22, P2 ;  /* 0x00000001afa97824 */ /* 0x040fe200010e0616 */
[----:B------:R-:W-:Y:S01]  /*7d50*/  IADD3 R246, P2, R160, R23, RZ ;  /* 0x00000017a0f67210 */ /* 0x000fe20007f5e0ff */
[----:B------:R-:W-:Y:S01]  /*7d60*/  IMAD.X R173, R175, 0x1, R30, P4 ;  /* 0x00000001afad7824 */ /* 0x000fe200020e061e */
[C---:B-1----:R-:W-:Y:S01]  /*7d70*/  HMMA.16816.F32.BF16 R20, R32.reuse, R24, RZ ;  /* 0x000000182014723c */ /* 0x042fe200000418ff */
[----:B------:R-:W-:Y:S01]  /*7d80*/  ISETP.NE.U32.AND P4, PT, R237, RZ, PT ;  /* 0x000000ffed00720c */ /* 0x000fe20003f85070 */
[----:B------:R1:W-:Y:S01]  /*7d90*/  LDGSTS.E.BYPASS.LTC128B.128 [R198+0x100], [R168.64], !P0 ;  /* 0x00100000a8c67fae */ /* 0x0003e2000c101d46 */
[----:B------:R-:W-:Y:S01]  /*7da0*/  IMAD.X R247, R175, 0x1, R28, P2 ;  /* 0x00000001aff77824 */ /* 0x000fe200010e061c */
[----:B------:R-:W-:Y:S02]  /*7db0*/  ISETP.NE.U32.AND P2, PT, R29, RZ, PT ;  /* 0x000000ff1d00720c */ /* 0x000fe40003f45070 */
[----:B------:R-:W-:Y:S01]  /*7dc0*/  ISETP.NE.U32.AND P0, PT, R31, RZ, PT ;  /* 0x000000ff1f00720c */ /* 0x000fe20003f05070 */
[----:B------:R2:W-:Y:S01]  /*7dd0*/  LDGSTS.E.BYPASS.LTC128B.128 [R198+0x2100], [R172.64], !P6 ;  /* 0x02100000acc67fae */ /* 0x0005e2000f101d46 */
[C---:B------:R-:W-:Y:S04]  /*7de0*/  HMMA.16816.F32.BF16 R24, R32.reuse, R26, RZ ;  /* 0x0000001a2018723c */ /* 0x040fe800000418ff */
[----:B------:R3:W-:Y:S04]  /*7df0*/  LDGSTS.E.BYPASS.LTC128B.128 [R198+0x4100], [R246.64], !P5 ;  /* 0x04100000f6c67fae */ /* 0x0007e8000e901d46 */
[C---:B------:R-:W-:Y:S01]  /*7e00*/  HMMA.16816.F32.BF16 R28, R32.reuse, R136, RZ ;  /* 0x00000088201c723c */ /* 0x040fe200000418ff */
[----:B------:R3:W-:Y:S05]  /*7e10*/  LDGSTS.E.BYPASS.LTC128B.128.ZFILL [R198+0x1100], [R244.64], P4 ;  /* 0x01100000f4c67fae */ /* 0x0007ea000a141d46 */
[----:B------:R3:W-:Y:S02]  /*7e20*/  LDGSTS.E.BYPASS.LTC128B.128.ZFILL [R198+0x3100], [R242.64], P2 ;  /* 0x03100000f2c67fae */ /* 0x0007e40009141d46 */
[----:B------:R-:W-:Y:S03]  /*7e30*/  HMMA.16816.F32.BF16 R32, R32, R138, RZ ;  /* 0x0000008a2020723c */ /* 0x000fe600000418ff */
[----:B------:R3:W-:Y:S01]  /*7e40*/  LDGSTS.E.BYPASS.LTC128B.128.ZFILL [R198+0x5100], [R240.64], P0 ;  /* 0x05100000f0c67fae */ /* 0x0007e20008141d46 */
[----:B------:R-:W-:Y:S04]  /*7e50*/  ISETP.GE.AND P0, PT, R238, 0x1, PT ;  /* 0x00000001ee00780c */ /* 0x000fe80003f06270 */
[C---:B------:R-:W-:Y:S01]  /*7e60*/  HMMA.16816.F32.BF16 R4, R140.reuse, R144, R4 ;  /* 0x000000908c04723c */ /* 0x040fe20000041804 */
[----:B------:R-:W-:Y:S05]  /*7e70*/  LDSM.16.M88.4 R160, [R184] ;  /* 0x00000000b8a0783b */ /* 0x000fea0000000200 */
[----:B------:R-:W0:Y:S02]  /*7e80*/  LDGDEPBAR ;  /* 0x00000000000079af */ /* 0x000e240000000000 */
[C---:B------:R-:W-:Y:S03]  /*7e90*/  HMMA.16816.F32.BF16 R8, R140.reuse, R146, R8 ;  /* 0x000000928c08723c */ /* 0x040fe60000041808 */
[----:B------:R-:W4:Y:S05]  /*7ea0*/  LDSM.16.M88.4 R164, [R177] ;  /* 0x00000000b1a4783b */ /* 0x000f2a0000000200 */
[C---:B------:R-:W-:Y:S01]  /*7eb0*/  HMMA.16816.F32.BF16 R12, R140.reuse, R148, R12 ;  /* 0x000000948c0c723c */ /* 0x040fe2000004180c */
[----:B-1----:R-:W1:Y:S05]  /*7ec0*/  LDSM.16.M88.4 R168, [R177+0x800] ;  /* 0x00080000b1a8783b */ /* 0x002e6a0000000200 */
[----:B------:R-:W5:Y:S02]  /*7ed0*/  LDSM.16.M88.4 R136, [R177+0x1000] ;  /* 0x00100000b188783b */ /* 0x000f640000000200 */
[C---:B------:R-:W-:Y:S03]  /*7ee0*/  HMMA.16816.F32.BF16 R16, R140.reuse, R150, R16 ;  /* 0x000000968c10723c */ /* 0x040fe60000041810 */
[----:B--2---:R-:W2:Y:S05]  /*7ef0*/  LDSM.16.M88.4 R172, [R177+0x1800] ;  /* 0x00180000b1ac783b */ /* 0x004eaa0000000200 */
[C---:B------:R-:W-:Y:S01]  /*7f00*/  HMMA.16816.F32.BF16 R20, R140.reuse, R152, R20 ;  /* 0x000000988c14723c */ /* 0x040fe20000041814 */
[----:B------:R-:W-:Y:S05]  /*7f10*/  LDSM.16.M88.4 R144, [R183] ;  /* 0x00000000b790783b */ /* 0x000fea0000000200 */
[----:B------:R-:W1:Y:S02]  /*7f20*/  LDSM.16.M88.4 R148, [R176+-0x4000] ;  /* 0xffc00000b094783b */ /* 0x000e640000000200 */
[C---:B------:R-:W-:Y:S03]  /*7f30*/  HMMA.16816.F32.BF16 R24, R140.reuse, R154, R24 ;  /* 0x0000009a8c18723c */ /* 0x040fe60000041818 */
[----:B------:R-:W2:Y:S05]  /*7f40*/  LDSM.16.M88.4 R152, [R176+-0x3800] ;  /* 0xffc80000b098783b */ /* 0x000eaa0000000200 */
[C---:B------:R-:W-:Y:S08]  /*7f50*/  HMMA.16816.F32.BF16 R28, R140.reuse, R156, R28 ;  /* 0x0000009c8c1c723c */ /* 0x040ff0000004181c */
[----:B------:R-:W-:Y:S01]  /*7f60*/  HMMA.16816.F32.BF16 R32, R140, R158, R32 ;  /* 0x0000009e8c20723c */ /* 0x000fe20000041820 */
[----:B------:R-:W2:Y:S05]  /*7f70*/  LDSM.16.M88.4 R140, [R176+-0x3000] ;  /* 0xffd00000b08c783b */ /* 0x000eaa0000000200 */
[----:B------:R-:W2:Y:S02]  /*7f80*/  LDSM.16.M88.4 R156, [R176+-0x2800] ;  /* 0xffd80000b09c783b */ /* 0x000ea40000000200 */
[C---:B----4-:R-:W-:Y:S08]  /*7f90*/  HMMA.16816.F32.BF16 R4, R160.reuse, R164, R4 ;  /* 0x000000a4a004723c */ /* 0x050ff00000041804 */
[C---:B------:R-:W-:Y:S01]  /*7fa0*/  HMMA.16816.F32.BF16 R8, R160.reuse, R166, R8 ;  /* 0x000000a6a008723c */ /* 0x040fe20000041808 */
[----:B------:R-:W-:Y:S07]  /*7fb0*/  LDSM.16.M88.4 R164, [R186+0x2000] ;  /* 0x00200000baa4783b */ /* 0x000fee0000000200 */
[C---:B-1----:R-:W-:Y:S08]  /*7fc0*/  HMMA.16816.F32.BF16 R12, R160.reuse, R168, R12 ;  /* 0x000000a8a00c723c */ /* 0x042ff0000004180c */
        /* <DEDUP_REMOVED lines=20> */
[----:B------:R-:W3:Y:S05]  /*8110*/  LDSM.16.M88.4 R144, [R188] ;  /* 0x00000000bc90783b */ /* 0x000eea0000000200 */
[----:B------:R-:W3:Y:S02]  /*8120*/  LDSM.16.M88.4 R156, [R135] ;  /* 0x00000000879c783b */ /* 0x000ee40000000200 */
        /* <DEDUP_REMOVED lines=15> */
[----:B------:R-:W-:Y:S07]  /*8220*/  LDSM.16.M88.4 R148, [R176+-0x2000] ;  /* 0xffe00000b094783b */ /* 0x000fee0000000200 */
[C---:B------:R-:W-:Y:S08]  /*8230*/  HMMA.16816.F32.BF16 R12, R140.reuse, R152, R12 ;  /* 0x000000988c0c723c */ /* 0x040ff0000004180c */
[C---:B------:R-:W-:Y:S01]  /*8240*/  HMMA.16816.F32.BF16 R16, R140.reuse, R154, R16 ;  /* 0x0000009a8c10723c */ /* 0x040fe20000041810 */
[----:B------:R-:W-:Y:S07]  /*8250*/  LDSM.16.M88.4 R152, [R176+-0x1800] ;  /* 0xffe80000b098783b */ /* 0x000fee0000000200 */
[C---:B---3--:R-:W-:Y:S08]  /*8260*/  HMMA.16816.F32.BF16 R20, R140.reuse, R144, R20 ;  /* 0x000000908c14723c */ /* 0x048ff00000041814 */
[C---:B------:R-:W-:Y:S01]  /*8270*/  HMMA.16816.F32.BF16 R24, R140.reuse, R146, R24 ;  /* 0x000000928c18723c */ /* 0x040fe20000041818 */
[----:B------:R-:W3:Y:S07]  /*8280*/  LDSM.16.M88.4 R144, [R183+0x4000] ;  /* 0x00400000b790783b */ /* 0x000eee0000000200 */
[C---:B------:R-:W-:Y:S08]  /*8290*/  HMMA.16816.F32.BF16 R28, R140.reuse, R156, R28 ;  /* 0x0000009c8c1c723c */ /* 0x040ff0000004181c */
[----:B------:R-:W-:Y:S01]  /*82a0*/  HMMA.16816.F32.BF16 R32, R140, R158, R32 ;  /* 0x0000009e8c20723c */ /* 0x000fe20000041820 */
[----:B------:R-:W5:Y:S05]  /*82b0*/  LDSM.16.M88.4 R140, [R176+-0x1000] ;  /* 0xfff00000b08c783b */ /* 0x000f6a0000000200 */
[----:B------:R-:W3:Y:S02]  /*82c0*/  LDSM.16.M88.4 R156, [R176+-0x800] ;  /* 0xfff80000b09c783b */ /* 0x000ee40000000200 */
        /* <DEDUP_REMOVED lines=24> */
[----:B------:R-:W5:Y:S05]  /*8450*/  LDSM.16.M88.4 R144, [R2] ;  /* 0x000000000290783b */ /* 0x000f6a0000000200 */
        /* <DEDUP_REMOVED lines=47> */
[----:B------:R-:W-:Y:S01]  /*8750*/  SHF.L.U64.HI R134, R206, 0x1, R193 ;  /* 0x00000001ce867819 */ /* 0x000fe200000102c1 */
[----:B------:R-:W-:Y:S01]  /*8760*/  IMAD R224, R238, 0x40, R225 ;  /* 0x00000040eee07824 */ /* 0x000fe200078e02e1 */
[----:B------:R-:W-:Y:S01]  /*8770*/  SHF.L.U32 R132, R206, 0x1, RZ ;  /* 0x00000001ce847819 */ /* 0x000fe200000006ff */
        /* <DEDUP_REMOVED lines=10> */
[----:B------:R-:W-:Y:S04]  /*8820*/  IMAD.MOV R135, RZ, RZ, -R0 ;  /* 0x000000ffff877224 */ /* 0x000fe800078e0a00 */
[----:B------:R-:W-:Y:S01]  /*8830*/  IMAD R224, R135, c[0x0][0x2b8], R224 ;  /* 0x0000ae0087e07a24 */ /* 0x000fe200078e02e0 */
[----:B------:R-:W2:Y:S03]  /*8840*/  @!P1 LDG.E R223, [R140.64] ;  /* 0x000000068cdf9981 */ /* 0x000ea6000c1e1900 */
[C---:B------:R-:W-:Y:S01]  /*8850*/  IMAD.WIDE.U32 R138, R224.reuse, c[0x0][0x1e0], RZ ;  /* 0x00007800e08a7a25 */ /* 0x040fe200078e00ff */
[----:B------:R-:W-:Y:S05]  /*8860*/  SHF.R.S32.HI R135, RZ, 0x1f, R224 ;  /* 0x0000001fff877819 */ /* 0x000fea00000114e0 */
[----:B------:R-:W-:Y:S04]  /*8870*/  IMAD R135, R135, c[0x0][0x1e0], RZ ;  /* 0x0000780087877a24 */ /* 0x000fe800078e02ff */
[----:B------:R-:W-:Y:S05]  /*8880*/  IMAD R135, R224, c[0x0][0x1e4], R135 ;  /* 0x00007900e0877a24 */ /* 0x000fea00078e0287 */
[----:B------:R-:W-:Y:S02]  /*8890*/  IADD3 R139, R139, R135, RZ ;  /* 0x000000878b8b7210 */ /* 0x000fe40007ffe0ff */
[----:B--2---:R-:W-:Y:S03]  /*88a0*/  SHF.R.S32.HI R137, RZ, 0x1f, R223 ;  /* 0x0000001fff897819 */ /* 0x004fe600000114df */
[----:B------:R-:W-:Y:S04]  /*88b0*/  IMAD.WIDE.U32 R138, R223, c[0x0][0x1f0], R138 ;  /* 0x00007c00df8a7a25 */ /* 0x000fe800078e008a */
[----:B------:R-:W-:Y:S01]  /*88c0*/  IMAD R137, R137, c[0x0][0x1f0], RZ ;  /* 0x00007c0089897a24 */ /* 0x000fe200078e02ff */
[----:B------:R-:W-:Y:S01]  /*88d0*/  IADD3 R135, P0, R232, R138, RZ ;  /* 0x0000008ae8877210 */ /* 0x000fe20007f1e0ff */
[----:B------:R-:W-:Y:S02]  /*88e0*/  IMAD.SHL.U32 R138, R196, 0x2, RZ ;  /* 0x00000002c48a7824 */ /* 0x000fe400078e00ff */
[----:B------:R-:W-:Y:S05]  /*88f0*/  IMAD R137, R223, c[0x0][0x1f4], R137 ;  /* 0x00007d00df897a24 */ /* 0x000fea00078e0289 */
[----:B------:R-:W-:Y:S02]  /*8900*/  IADD3.X R0, R218, R139, R137, P0, !PT ;  /* 0x0000008bda007210 */ /* 0x000fe400007fe489 */
[C---:B------:R-:W-:Y:S02]  /*8910*/  LEA R2, P0, R135.reuse, c[0x0][0x1c8], 0x1 ;  /* 0x0000720087027a11 */ /* 0x040fe400078008ff */
[----:B------:R-:W-:Y:S02]  /*8920*/  SHF.L.U64.HI R137, R196, 0x1, R191 ;  /* 0x00000001c4897819 */ /* 0x000fe400000102bf */
[----:B------:R-:W-:Y:S02]  /*8930*/  LEA.HI.X R0, R135, c[0x0][0x1cc], R0, 0x1, P0 ;  /* 0x0000730087007a11 */ /* 0x000fe400000f0c00 */
[----:B------:R-:W-:Y:S01]  /*8940*/  SHF.L.U64.HI R135, R197, 0x1, R192 ;  /* 0x00000001c5877819 */ /* 0x000fe200000102c0 */
[----:B------:R-:W-:-:S05]  /*8950*/  BRA.DIV ~URZ, `(.L_x_2314) ;  /* 0x000056227f007947 */ /* 0x000fca000b800000 */
[----:B------:R1:W2:Y:S02]  /*8960*/  SHFL.IDX PT, R140, R0, RZ, 0x181f ;  /* 0x00181fff008c7589 */ /* 0x0002a400000e0000 */
.L_x_2367:
[----:B------:R-:W-:-:S05]  /*8970*/  BRA.DIV ~URZ, `(.L_x_2315) ;  /* 0x000056727f007947 */ /* 0x000fca000b800000 */
[----:B------:R-:W3:Y:S01]  /*8980*/  SHFL.IDX PT, R141, R2, RZ, 0x181f ;  /* 0x00181fff028d7589 */ /* 0x000ee200000e0000 */
[C---:B------:R-:W-:Y:S02]  /*8990*/  IADD3 R139, -R237.reuse, 0x10, RZ ;  /* 0x00000010ed8b7810 */ /* 0x040fe40007ffe1ff */
[----:B------:R-:W-:Y:S01]  /*89a0*/  ISETP.NE.U32.AND P0, PT, R237, RZ, PT ;  /* 0x000000ffed00720c */ /* 0x000fe20003f05070 */
[----:B-1----:R-:W1:Y:S01]  /*89b0*/  SHFL.IDX PT, R0, R0, 0x1, 0x181f ;  /* 0x00381f0000007f89 */ /* 0x002e6200000e0000 */
[----:B------:R-:W-:Y:S03]  /*89c0*/  LOP3.LUT R139, R139, 0xf, RZ, 0xc0, !PT ;  /* 0x0000000f8b8b7812 */ /* 0x000fe600078ec0ff */
[----:B------:R4:W2:Y:S01]  /*89d0*/  SHFL.IDX PT, R175, R2, 0x1, 0x181f ;  /* 0x00381f0002af7f89 */ /* 0x0008a200000e0000 */
[----:B---3--:R-:W-:Y:S04]  /*89e0*/  IADD3 R146, P4, P2, R139, R141, R132 ;  /* 0x0000008d8b927210 */ /* 0x008fe80007a9e084 */
[----:B--2---:R-:W-:Y:S02]  /*89f0*/  IADD3.X R147, RZ, R140, R134, P4, P2 ;  /* 0x0000008cff937210 */ /* 0x004fe400027e4486 */
[C---:B------:R-:W-:Y:S02]  /*8a00*/  IADD3 R142, P4, R141.reuse, R136, RZ ;  /* 0x000000888d8e7210 */ /* 0x040fe40007f9e0ff */
[----:B------:R-:W-:Y:S01]  /*8a10*/  IADD3 R144, P2, R141, R138, RZ ;  /* 0x0000008a8d907210 */ /* 0x000fe20007f5e0ff */
[----:B------:R4:W-:Y:S02]  /*8a20*/  LDGSTS.E.BYPASS.LTC128B.128.ZFILL [R198+0x6100], [R146.64], P0 ;  /* 0x0610000092c67fae */ /* 0x0009e40008141d46 */
[C---:B------:R-:W-:Y:S02]  /*8a30*/  IMAD.X R143, R140.reuse, 0x1, R135, P4 ;  /* 0x000000018c8f7824 */ /* 0x040fe400020e0687 */
[----:B------:R-:W-:Y:S03]  /*8a40*/  IMAD.X R145, R140, 0x1, R137, P2 ;  /* 0x000000018c917824 */ /* 0x000fe600010e0689 */
[----:B------:R4:W-:Y:S04]  /*8a50*/  LDGSTS.E.BYPASS.LTC128B.128 [R198+0x8100], [R142.64], !P6 ;  /* 0x081000008ec67fae */ /* 0x0009e8000f101d46 */
[----:B------:R4:W-:Y:S02]  /*8a60*/  LDGSTS.E.BYPASS.LTC128B.128 [R198+0xa100], [R144.64], !P5 ;  /* 0x0a10000090c67fae */ /* 0x0009e4000e901d46 */
.L_x_2368:
[----:B-1--4-:R-:W-:Y:S02]  /*8a70*/  IADD3 R2, -R237, 0x10, RZ ;  /* 0x00000010ed027810 */ /* 0x012fe40007ffe1ff */
[C---:B------:R-:W-:Y:S02]  /*8a80*/  IADD3 R140, P4, R175.reuse, R136, RZ ;  /* 0x00000088af8c7210 */ /* 0x040fe40007f9e0ff */
[----:B------:R-:W-:Y:S02]  /*8a90*/  IADD3 R138, P2, R175, R138, RZ ;  /* 0x0000008aaf8a7210 */ /* 0x000fe40007f5e0ff */
[----:B------:R-:W-:Y:S01]  /*8aa0*/  ISETP.NE.U32.AND P0, PT, R237, RZ, PT ;  /* 0x000000ffed00720c */ /* 0x000fe20003f05070 */
[----:B------:R-:W-:Y:S01]  /*8ab0*/  IMAD.X R141, R0, 0x1, R135, P4 ;  /* 0x00000001008d7824 */ /* 0x000fe200020e0687 */
        /* <DEDUP_REMOVED lines=10> */
.L_x_2313:
[----:B------:R-:W-:Y:S05]  /*8b60*/  BSYNC B0 ;  /* 0x0000000000007941 */ /* 0x000fea0003800000 */
.L_x_2312:
        /* <DEDUP_REMOVED lines=40> */
[----:B-1----:R-:W-:Y:S04]  /*8df0*/  FMNMX.FTZ R0, R139, R0, !PT ;  /* 0x000000008b007209 */ /* 0x002fe80007810000 */
.L_x_2369:
[----:B---3--:R-:W-:Y:S01]  /*8e00*/  FMNMX.FTZ R132, R132, R135, !PT ;  /* 0x0000008784847209 */ /* 0x008fe20007810000 */
[C---:B------:R-:W-:Y:S01]  /*8e10*/  FMUL.FTZ R166, R0.reuse, c[0x0][0x2d0] ;  /* 0x0000b40000a67a20 */ /* 0x040fe20000410000 */
[----:B------:R-:W-:Y:S01]  /*8e20*/  WARPSYNC 0xffffffff ;  /* 0xffffffff00007948 */ /* 0x000fe20003800000 */
[----:B------:R-:W-:Y:S01]  /*8e30*/  FADD.FTZ R2, -R0, R3 ;  /* 0x0000000300027221 */ /* 0x000fe20000010100 */
[----:B------:R-:W1:Y:S01]  /*8e40*/  LDSM.16.MT88.4 R140, [R182] ;  /* 0x00000000b68c783b */ /* 0x000e620000004200 */
[--C-:B------:R-:W-:Y:S01]  /*8e50*/  FFMA.FTZ R161, R4, c[0x0][0x2d0], -R166.reuse ;  /* 0x0000b40004a17a23 */ /* 0x100fe200000108a6 */
[----:B------:R-:W-:Y:S01]  /*8e60*/  ISETP.GT.AND P0, PT, R238, RZ, PT ;  /* 0x000000ffee00720c */ /* 0x000fe20003f04270 */
[C---:B------:R-:W-:Y:S02]  /*8e70*/  FADD.FTZ R4, -R132.reuse, R133 ;  /* 0x0000008584047221 */ /* 0x040fe40000010100 */
[----:B------:R-:W-:Y:S02]  /*8e80*/  FMUL.FTZ R165, R132, c[0x0][0x2d0] ;  /* 0x0000b40084a57a20 */ /* 0x000fe40000410000 */
[----:B------:R-:W-:Y:S01]  /*8e90*/  FMUL.FTZ R3, R2, c[0x0][0x2d0] ;  /* 0x0000b40002037a20 */ /* 0x000fe20000410000 */
[----:B------:R-:W-:Y:S01]  /*8ea0*/  MUFU.EX2 R161, R161 ;  /* 0x000000a100a17308 */ /* 0x000fe20000000800 */
[----:B------:R-:W-:Y:S01]  /*8eb0*/  FMUL.FTZ R2, R4, c[0x0][0x2d0] ;  /* 0x0000b40004027a20 */ /* 0x000fe20000410000 */
[----:B------:R-:W3:Y:S01]  /*8ec0*/  LDSM.16.MT88.4 R144, [R181] ;  /* 0x00000000b590783b */ /* 0x000ee20000004200 */
[--C-:B------:R-:W-:Y:S02]  /*8ed0*/  FFMA.FTZ R134, R5, c[0x0][0x2d0], -R166.reuse ;  /* 0x0000b40005867a23 */ /* 0x100fe400000108a6 */
[--C-:B------:R-:W-:Y:S02]  /*8ee0*/  FFMA.FTZ R160, R8, c[0x0][0x2d0], -R166.reuse ;  /* 0x0000b40008a07a23 */ /* 0x100fe400000108a6 */
[--C-:B--2---:R-:W-:Y:S02]  /*8ef0*/  FFMA.FTZ R135, R9, c[0x0][0x2d0], -R166.reuse ;  /* 0x0000b40009877a23 */ /* 0x104fe400000108a6 */
[--C-:B------:R-:W-:Y:S01]  /*8f00*/  FFMA.FTZ R133, R6, c[0x0][0x2d0], -R165.reuse ;  /* 0x0000b40006857a23 */ /* 0x100fe200000108a5 */
[----:B------:R-:W2:Y:S01]  /*8f10*/  MUFU.EX2 R3, R3 ;  /* 0x0000000300037308 */ /* 0x000ea20000000800 */
[--C-:B------:R-:W-:Y:S01]  /*8f20*/  FFMA.FTZ R162, R7, c[0x0][0x2d0], -R165.reuse ;  /* 0x0000b40007a27a23 */ /* 0x100fe200000108a5 */
[----:B------:R-:W-:Y:S01]  /*8f30*/  LDSM.16.MT88.4 R148, [R182+0x2800] ;  /* 0x00280000b694783b */ /* 0x000fe20000004200 */
[--C-:B------:R-:W-:Y:S02]  /*8f40*/  FFMA.FTZ R163, R10, c[0x0][0x2d0], -R165.reuse ;  /* 0x0000b4000aa37a23 */ /* 0x100fe400000108a5 */
        /* <DEDUP_REMOVED lines=10> */
[----:B------:R-:W4:Y:S01]  /*8ff0*/  MUFU.EX2 R134, R134 ;  /* 0x0000008600867308 */ /* 0x000f220000000800 */
[--C-:B------:R-:W-:Y:S02]  /*9000*/  FFMA.FTZ R189, R32, c[0x0][0x2d0], -R166.reuse ;  /* 0x0000b40020bd7a23 */ /* 0x100fe400000108a6 */
[--C-:B------:R-:W-:Y:S02]  /*9010*/  FFMA.FTZ R190, R30, c[0x0][0x2d0], -R165.reuse ;  /* 0x0000b4001ebe7a23 */ /* 0x100fe400000108a5 */
[--C-:B------:R-:W-:Y:S02]  /*9020*/  FFMA.FTZ R237, R31, c[0x0][0x2d0], -R165.reuse ;  /* 0x0000b4001fed7a23 */ /* 0x100fe400000108a5 */
[----:B------:R-:W-:Y:S01]  /*9030*/  LDSM.16.MT88.4 R156, [R180+0x2800] ;  /* 0x00280000b49c783b */ /* 0x000fe20000004200 */
[--C-:B------:R-:W-:Y:S02]  /*9040*/  FFMA.FTZ R239, R34, c[0x0][0x2d0], -R165.reuse ;  /* 0x0000b40022ef7a23 */ /* 0x100fe400000108a5 */
        /* <DEDUP_REMOVED lines=25> */
[C---:B--2---:R-:W-:Y:S01]  /*91e0*/  FMUL.FTZ R4, R3.reuse, R128 ;  /* 0x0000008003047220 */ /* 0x044fe20000410000 */
[----:B----4-:R-:W-:Y:S01]  /*91f0*/  F2FP.BF16.PACK_AB R136, R134, R161 ;  /* 0x000000a18688723e */ /* 0x010fe200000010ff */
[----:B------:R-:W-:Y:S01]  /*9200*/  FMUL.FTZ R5, R3, R129 ;  /* 0x0000008103057220 */ /* 0x000fe20000410000 */
[----:B-----5:R-:W-:Y:S01]  /*9210*/  F2FP.BF16.PACK_AB R138, R135, R160 ;  /* 0x000000a0878a723e */ /* 0x020fe200000010ff */
[----:B------:R-:W-:Y:S01]  /*9220*/  FMUL.FTZ R6, R2, R130 ;  /* 0x0000008202067220 */ /* 0x000fe20000410000 */
[----:B-1----:R-:W-:Y:S01]  /*9230*/  F2FP.BF16.PACK_AB R137, R162, R133 ;  /* 0x00000085a289723e */ /* 0x002fe200000010ff */
[----:B------:R-:W-:Y:S01]  /*9240*/  FMUL.FTZ R7, R2, R131 ;  /* 0x0000008302077220 */ /* 0x000fe20000410000 */
[----:B------:R-:W-:Y:S01]  /*9250*/  F2FP.BF16.PACK_AB R139, R164, R163 ;  /* 0x000000a3a48b723e */ /* 0x000fe200000010ff */
[----:B------:R-:W1:Y:S01]  /*9260*/  LDSM.16.MT88.4 R128, [R180] ;  /* 0x00000000b480783b */ /* 0x000e620000004200 */
[C---:B------:R-:W-:Y:S01]  /*9270*/  FMUL.FTZ R8, R3.reuse, R124 ;  /* 0x0000007c03087220 */ /* 0x040fe20000410000 */
[----:B------:R-:W-:Y:S01]  /*9280*/  F2FP.BF16.PACK_AB R12, R168, R167 ;  /* 0x000000a7a80c723e */ /* 0x000fe200000010ff */
[C---:B------:R-:W-:Y:S01]  /*9290*/  FMUL.FTZ R9, R3.reuse, R125 ;  /* 0x0000007d03097220 */ /* 0x040fe20000410000 */
[----:B------:R-:W-:Y:S01]  /*92a0*/  F2FP.BF16.PACK_AB R14, R170, R169 ;  /* 0x000000a9aa0e723e */ /* 0x000fe200000010ff */
[C---:B------:R-:W-:Y:S01]  /*92b0*/  FMUL.FTZ R10, R2.reuse, R126 ;  /* 0x0000007e020a7220 */ /* 0x040fe20000410000 */
[C---:B------:R-:W-:Y:S05]  /*92c0*/  HMMA.16816.F32.BF16 R4, R136.reuse, R140, R4 ;  /* 0x0000008c8804723c */ /* 0x040fea0000041804 */
[----:B------:R-:W-:Y:S01]  /*92d0*/  FMUL.FTZ R11, R2, R127 ;  /* 0x0000007f020b7220 */ /* 0x000fe20000410000 */
[----:B------:R-:W-:Y:S01]  /*92e0*/  F2FP.BF16.PACK_AB R13, R172, R171 ;  /* 0x000000abac0d723e */ /* 0x000fe200000010ff */
[----:B------:R-:W2:Y:S01]  /*92f0*/  LDSM.16.MT88.4 R124, [R179] ;  /* 0x00000000b37c783b */ /* 0x000ea20000004200 */
[C---:B------:R-:W-:Y:S01]  /*9300*/  FMUL.FTZ R100, R3.reuse, R100 ;  /* 0x0000006403647220 */ /* 0x040fe20000410000 */
        /* <DEDUP_REMOVED lines=269> */
[----:B------:R-:W-:Y:S01]  /*a3e0*/  IADD3 R4, R238, -0x1, RZ ;  /* 0xffffffffee047810 */ /* 0x000fe20007ffe0ff */
[C---:B------:R-:W-:Y:S04]  /*a3f0*/  HMMA.16816.F32.BF16 R80, R12.reuse, R6, R80 ;  /* 0x000000060c50723c */ /* 0x040fe80000041850 */
[----:B------:R-:W-:Y:S01]  /*a400*/  FADD.FTZ R5, R173, R172 ;  /* 0x000000acad057221 */ /* 0x000fe20000010000 */
[----:B------:R-:W-:Y:S03]  /*a410*/  MOV R238, R4 ;  /* 0x0000000400ee7202 */ /* 0x000fe60000000f00 */
[C---:B---3--:R-:W-:Y:S04]  /*a420*/  HMMA.16816.F32.BF16 R84, R12.reuse, R8, R84 ;  /* 0x000000080c54723c */ /* 0x048fe80000041854 */
[----:B------:R-:W-:Y:S04]  /*a430*/  FADD.FTZ R5, R174, R5 ;  /* 0x00000005ae057221 */ /* 0x000fe80000010000 */
        /* <DEDUP_REMOVED lines=9> */
[----:B------:R-:W-:Y:S04]  /*a4d0*/  FADD.FTZ R231, R239, R190 ;  /* 0x000000beefe77221 */ /* 0x000fe80000010000 */
[----:B------:R-:W-:Y:S01]  /*a4e0*/  FADD.FTZ R231, R240, R231 ;  /* 0x000000e7f0e77221 */ /* 0x000fe20000010000 */
[----:B------:R-:W-:-:S05]  /*a4f0*/  @P0 BRA `(.L_x_2317) ;  /* 0xffffd3e000000947 */ /* 0x000fca000383ffff */
.L_x_2310:
[----:B------:R-:W-:Y:S05]  /*a500*/  BRA.DIV ~URZ, `(.L_x_2318) ;  /* 0x00003e027f007947 */ /* 0x000fea000b800000 */
[----:B------:R1:W2:Y:S02]  /*a510*/  SHFL.BFLY PT, R136, R236, 0x2, 0x1f ;  /* 0x0c401f00ec887f89 */ /* 0x0002a400000e0000 */
.L_x_2370:
[----:B--2---:R-:W-:Y:S01]  /*a520*/  FADD.FTZ R135, R136, R236 ;  /* 0x000000ec88877221 */ /* 0x004fe20000010000 */
[----:B------:R-:W-:Y:S05]  /*a530*/  BRA.DIV ~URZ, `(.L_x_2319) ;  /* 0x00003e227f007947 */ /* 0x000fea000b800000 */
[----:B------:R-:W2:Y:S04]  /*a540*/  SHFL.BFLY PT, R4, R231, 0x2, 0x1f ;  /* 0x0c401f00e7047f89 */ /* 0x000ea800000e0000 */
[----:B------:R-:W3:Y:S01]  /*a550*/  SHFL.BFLY PT, R2, R135, 0x1, 0x1f ;  /* 0x0c201f0087027f89 */ /* 0x000ee200000e0000 */
[----:B--2---:R-:W-:-:S02]  /*a560*/  FADD.FTZ R3, R4, R231 ;  /* 0x000000e704037221 */ /* 0x004fc40000010000 */
[----:B---3--:R-:W-:-:S03]  /*a570*/  FADD.FTZ R2, R135, R2 ;  /* 0x0000000287027221 */ /* 0x008fc60000010000 */
[----:B------:R2:W3:Y:S04]  /*a580*/  SHFL.BFLY PT, R136, R3, 0x1, 0x1f ;  /* 0x0c201f0003887f89 */ /* 0x0004e800000e0000 */
.L_x_2371:
[----:B---3--:R-:W-:Y:S01]  /*a590*/  FADD.FTZ R5, R136, R3 ;  /* 0x0000000388057221 */ /* 0x008fe20000010000 */
[----:B------:R-:W-:Y:S02]  /*a5a0*/  FSETP.NE.FTZ.AND P1, PT, R2, RZ, PT ;  /* 0x000000ff0200720b */ /* 0x000fe40003f35000 */
[----:B------:R-:W-:Y:S02]  /*a5b0*/  MOV R4, RZ ;  /* 0x000000ff00047202 */ /* 0x000fe40000000f00 */
[----:B------:R-:W-:Y:S02]  /*a5c0*/  FSETP.NE.FTZ.AND P0, PT, R5, RZ, PT ;  /* 0x000000ff0500720b */ /* 0x000fe40003f15000 */
[----:B------:R-:W-:Y:S02]  /*a5d0*/  MOV R6, RZ ;  /* 0x000000ff00067202 */ /* 0x000fe40000000f00 */
[----:B--2---:R-:W-:-:S05]  /*a5e0*/  MOV R3, 0xff800000 ;  /* 0xff80000000037802 */ /* 0x004fca0000000f00 */
[----:B------:R-:W2:Y:S01]  /*a5f0*/  @P1 MUFU.RCP R4, R2 ;  /* 0x0000000200041308 */ /* 0x000ea20000001000 */
[----:B------:R-:W-:-:S05]  /*a600*/  @P1 MOV R7, 0x3f317218 ;  /* 0x3f31721800071802 */ /* 0x000fca0000000f00 */
[----:B------:R-:W-:Y:S02]  /*a610*/  @P1 FMUL.FTZ R7, R7, c[0x0][0x2d0] ;  /* 0x0000b40007071a20 */ /* 0x000fe40000410000 */
[----:B------:R3:W4:Y:S08]  /*a620*/  @P1 MUFU.LG2 R8, R2 ;  /* 0x0000000200081308 */ /* 0x0007300000000c00 */
[----:B------:R-:W-:Y:S01]  /*a630*/  @P0 MUFU.RCP R6, R5 ;  /* 0x0000000500060308 */ /* 0x000fe20000001000 */
[----:B--2---:R-:W-:-:S02]  /*a640*/  FMUL.FTZ R128, R4, R128 ;  /* 0x0000008004807220 */ /* 0x004fc40000410000 */
[C---:B------:R-:W-:Y:S02]  /*a650*/  FMUL.FTZ R129, R4.reuse, R129 ;  /* 0x0000008104817220 */ /* 0x040fe40000410000 */
[C---:B------:R-:W-:Y:S02]  /*a660*/  FMUL.FTZ R124, R4.reuse, R124 ;  /* 0x0000007c047c7220 */ /* 0x040fe40000410000 */
[C---:B------:R-:W-:Y:S01]  /*a670*/  FMUL.FTZ R125, R4.reuse, R125 ;  /* 0x0000007d047d7220 */ /* 0x040fe20000410000 */
[----:B------:R-:W2:Y:S01]  /*a680*/  @P0 MUFU.LG2 R5, R5 ;  /* 0x0000000500050308 */ /* 0x000ea20000000c00 */
[----:B---3--:R-:W-:Y:S01]  /*a690*/  @P0 MOV R2, 0x3f317218 ;  /* 0x3f31721800020802 */ /* 0x008fe20000000f00 */
        /* <DEDUP_REMOVED lines=41> */
[----:B----4-:R-:W-:Y:S02]  /*a930*/  @P1 FMUL.FTZ R9, R8, 0.69314718246459960938 ;  /* 0x3f31721808091820 */ /* 0x010fe40000410000 */
[C---:B------:R-:W-:Y:S02]  /*a940*/  FMUL.FTZ R93, R4.reuse, R93 ;  /* 0x0000005d045d7220 */ /* 0x040fe40000410000 */
[C---:B------:R-:W-:Y:S02]  /*a950*/  FMUL.FTZ R96, R4.reuse, R96 ;  /* 0x0000006004607220 */ /* 0x040fe40000410000 */
[----:B------:R-:W-:-:S02]  /*a960*/  FMUL.FTZ R97, R4, R97 ;  /* 0x0000006104617220 */ /* 0x000fc40000410000 */
[----:B--2---:R-:W-:Y:S02]  /*a970*/  @P0 FMUL.FTZ R4, R5, 0.69314718246459960938 ;  /* 0x3f31721805040820 */ /* 0x004fe40000410000 */
[----:B------:R-:W-:Y:S01]  /*a980*/  @P0 FMUL.FTZ R5, R2, c[0x0][0x2d0] ;  /* 0x0000b40002050a20 */ /* 0x000fe20000410000 */
[----:B------:R-:W-:Y:S01]  /*a990*/  MOV R2, 0x1 ;  /* 0x0000000100027802 */ /* 0x000fe20000000f00 */
[----:B------:R-:W-:Y:S01]  /*a9a0*/  @P1 FFMA.FTZ R3, R7, R0, R9 ;  /* 0x0000000007031223 */ /* 0x000fe20000010009 */
[----:B------:R-:W-:Y:S01]  /*a9b0*/  MOV R0, 0xff800000 ;  /* 0xff80000000007802 */ /* 0x000fe20000000f00 */
[--C-:B------:R-:W-:Y:S01]  /*a9c0*/  @P0 FFMA.FTZ R0, R5, R132, R4.reuse ;  /* 0x0000008405000223 */ /* 0x100fe20000010004 */
[----:B------:R-:W-:Y:S01]  /*a9d0*/  PRMT R4, R2, 0x7610, R4 ;  /* 0x0000761002047816 */ /* 0x000fe20000000004 */
        /* <DEDUP_REMOVED lines=48> */
.L_x_2279:
[----:B-1----:R-:W-:Y:S01]  /*ace0*/  LOP3.LUT P6, RZ, R194, 0xff, RZ, 0xc0, !PT ;  /* 0x000000ffc2ff7812 */ /* 0x002fe200078cc0ff */
[----:B------:R-:W-:-:S12]  /*acf0*/  BSSY B0, `(.L_x_2320) ;  /* 0x000000f000007945 */ /* 0x000fd80003800000 */
[----:B------:R-:W-:Y:S05]  /*ad00*/  @P6 BRA `(.L_x_2321) ;  /* 0x000000d000006947 */ /* 0x000fea0003800000 */
[----:B------:R-:W1:Y:S01]  /*ad10*/  S2R R5, SR_LANEID ;  /* 0x0000000000057919 */ /* 0x000e620000000000 */
[----:B------:R-:W-:Y:S01]  /*ad20*/  VOTEU.ANY UR4, UPT, PT ;  /* 0x0000000000047886 */ /* 0x000fe200038e0100 */
[----:B------:R-:W-:Y:S01]  /*ad30*/  IMAD.MOV.U32 R8, RZ, RZ, c[0x0][0x580] ;  /* 0x00016000ff087624 */ /* 0x000fe200078e00ff */
[----:B------:R-:W1:Y:S01]  /*ad40*/  FLO.U32 R6, UR4 ;  /* 0x0000000400067d00 */ /* 0x000e6200080e0000 */
[----:B------:R-:W-:-:S07]  /*ad50*/  IMAD.MOV.U32 R9, RZ, RZ, c[0x0][0x584] ;  /* 0x00016100ff097624 */ /* 0x000fce00078e00ff */
[----:B------:R-:W2:Y:S01]  /*ad60*/  POPC R7, UR4 ;  /* 0x0000000400077d09 */ /* 0x000ea20008000000 */
[----:B-1----:R-:W-:-:S13]  /*ad70*/  ISETP.EQ.U32.AND P0, PT, R6, R5, PT ;  /* 0x000000050600720c */ /* 0x002fda0003f02070 */
[----:B--2---:R-:W2:Y:S04]  /*ad80*/  @P0 ATOMG.E.ADD.STRONG.GPU PT, R5, [R8.64], R7 ;  /* 0x00000007080509a8 */ /* 0x004ea800081ee1c6 */
[----:B------:R-:W1:Y:S02]  /*ad90*/  S2R R2, SR_LTMASK ;  /* 0x0000000000027919 */ /* 0x000e640000003900 */
[----:B-1----:R-:W-:-:S06]  /*ada0*/  LOP3.LUT R2, R2, UR4, RZ, 0xc0, !PT ;  /* 0x0000000402027c12 */ /* 0x002fcc000f8ec0ff */
[----:B------:R-:W1:Y:S01]  /*adb0*/  POPC R2, R2 ;  /* 0x0000000200027309 */ /* 0x000e620000000000 */
[----:B--2---:R-:W1:Y:S02]  /*adc0*/  SHFL.IDX PT, R5, R5, R6, 0x1f ;  /* 0x00001f0605057589 */ /* 0x004e6400000e0000 */
[----:B-1----:R-:W-:-:S05]  /*add0*/  IADD3 R207, R5, c[0x0][0xc], R2 ;  /* 0x0000030005cf7a10 */ /* 0x002fca0007ffe002 */
.L_x_2321:
[----:B------:R-:W-:Y:S05]  /*ade0*/  BSYNC B0 ;  /* 0x0000000000007941 */ /* 0x000fea0003800000 */
.L_x_2320:
[----:B------:R-:W-:Y:S01]  /*adf0*/  PRMT R4, R4, 0x9910, RZ ;  /* 0x0000991004047816 */ /* 0x000fe200000000ff */
[----:B------:R-:W-:Y:S01]  /*ae00*/  BSSY B1, `(.L_x_2322) ;  /* 0x000019b000017945 */ /* 0x000fe20003800000 */
[----:B------:R-:W-:Y:S02]  /*ae10*/  IMAD.MOV.U32 R2, RZ, RZ, R207 ;  /* 0x000000ffff027224 */ /* 0x000fe400078e00cf */
[----:B------:R-:W-:-:S13]  /*ae20*/  ISETP.NE.AND P0, PT, R4, RZ, PT ;  /* 0x000000ff0400720c */ /* 0x000fda0003f05270 */
[----:B------:R-:W-:Y:S05]  /*ae30*/  @!P0 BRA `(.L_x_2323) ;  /* 0x0000105000008947 */ /* 0x000fea0003800000 */
[----:B------:R-:W-:Y:S01]  /*ae40*/  WARPSYNC 0xffffffff ;  /* 0xffffffff00007948 */ /* 0x000fe20003800000 */
        /* <DEDUP_REMOVED lines=12> */
[----:B------:R-:W-:Y:S01]  /*af10*/  F2FP.BF16.PACK_AB R115, R115, R114 ;  /* 0x000000727373723e */ /* 0x000fe200000010ff */
[----:B------:R1:W-:Y:S01]  /*af20*/  STS [R204], R129 ;  /* 0x00000081cc007388 */ /* 0x0003e20000000800 */
[----:B------:R-:W-:Y:S02]  /*af30*/  F2FP.BF16.PACK_AB R117, R117, R116 ;  /* 0x000000747575723e */ /* 0x000fe400000010ff */
[----:B------:R-:W-:Y:S01]  /*af40*/  F2FP.BF16.PACK_AB R119, R119, R118 ;  /* 0x000000767777723e */ /* 0x000fe200000010ff */
[----:B------:R1:W-:Y:S01]  /*af50*/  STS [R204+0x400], R131 ;  /* 0x00040083cc007388 */ /* 0x0003e20000000800 */
[----:B------:R-:W-:Y:S02]  /*af60*/  F2FP.BF16.PACK_AB R121, R121, R120 ;  /* 0x000000787979723e */ /* 0x000fe400000010ff */
[----:B------:R-:W-:Y:S01]  /*af70*/  F2FP.BF16.PACK_AB R123, R123, R122 ;  /* 0x0000007a7b7b723e */ /* 0x000fe200000010ff */
[----:B------:R1:W-:Y:S01]  /*af80*/  STS [R213], R124 ;  /* 0x0000007cd5007388 */ /* 0x0003e20000000800 */
[----:B------:R-:W-:-:S02]  /*af90*/  F2FP.BF16.PACK_AB R37, R37, R36 ;  /* 0x000000242525723e */ /* 0x000fc400000010ff */
[----:B------:R-:W-:Y:S01]  /*afa0*/  F2FP.BF16.PACK_AB R39, R39, R38 ;  /* 0x000000262727723e */ /* 0x000fe200000010ff */
[----:B------:R1:W-:Y:S01]  /*afb0*/  STS [R213+0x400], R126 ;  /* 0x0004007ed5007388 */ /* 0x0003e20000000800 */
[----:B------:R-:W-:Y:S02]  /*afc0*/  F2FP.BF16.PACK_AB R40, R41, R40 ;  /* 0x000000282928723e */ /* 0x000fe400000010ff */
[----:B------:R-:W-:Y:S01]  /*afd0*/  F2FP.BF16.PACK_AB R42, R43, R42 ;  /* 0x0000002a2b2a723e */ /* 0x000fe200000010ff */
[----:B------:R1:W-:Y:S01]  /*afe0*/  STS [R212], R101 ;  /* 0x00000065d4007388 */ /* 0x0003e20000000800 */
[----:B------:R-:W-:Y:S02]  /*aff0*/  F2FP.BF16.PACK_AB R45, R45, R44 ;  /* 0x0000002c2d2d723e */ /* 0x000fe400000010ff */
[----:B------:R-:W-:Y:S01]  /*b000*/  F2FP.BF16.PACK_AB R47, R47, R46 ;  /* 0x0000002e2f2f723e */ /* 0x000fe200000010ff */
[----:B------:R1:W-:Y:S01]  /*b010*/  STS [R212+0x400], R103 ;  /* 0x00040067d4007388 */ /* 0x0003e20000000800 */
        /* <DEDUP_REMOVED lines=32> */
[----:B------:R1:W-:Y:S01]  /*b220*/  STS [R204+0x4000], R37 ;  /* 0x00400025cc007388 */ /* 0x0003e20000000800 */
[----:B------:R-:W-:Y:S02]  /*b230*/  F2FP.BF16.PACK_AB R93, R93, R92 ;  /* 0x0000005c5d5d723e */ /* 0x000fe400000010ff */
[----:B------:R-:W-:Y:S01]  /*b240*/  F2FP.BF16.PACK_AB R95, R95, R94 ;  /* 0x0000005e5f5f723e */ /* 0x000fe200000010ff */
[----:B------:R1:W-:Y:S01]  /*b250*/  STS [R204+0x4400], R39 ;  /* 0x00440027cc007388 */ /* 0x0003e20000000800 */
[----:B------:R-:W-:-:S02]  /*b260*/  F2FP.BF16.PACK_AB R97, R97, R96 ;  /* 0x000000606161723e */ /* 0x000fc400000010ff */
[----:B------:R-:W-:Y:S01]  /*b270*/  F2FP.BF16.PACK_AB R99, R99, R98 ;  /* 0x000000626363723e */ /* 0x000fe200000010ff */
        /* <DEDUP_REMOVED lines=32> */
[----:B------:R-:W-:Y:S01]  /*b480*/  IMAD.MOV.U32 R239, RZ, RZ, R202 ;  /* 0x000000ffffef7224 */ /* 0x000fe200078e00ca */
[----:B------:R-:W-:Y:S01]  /*b490*/  MOV R174, RZ ;  /* 0x000000ff00ae7202 */ /* 0x000fe20000000f00 */
[----:B------:R-:W-:Y:S01]  /*b4a0*/  IMAD.MOV.U32 R175, RZ, RZ, 0x1f ;  /* 0x0000001fffaf7424 */ /* 0x000fe200078e00ff */
[----:B------:R-:W-:-:S02]  /*b4b0*/  MOV R172, 0xb4d0 ;  /* 0x0000b4d000ac7802 */ /* 0x000fc40000000f00 */
[----:B-1---5:R-:W-:Y:S05]  /*b4c0*/  CALL.REL.NOINC `($__internal_11_$__cuda_sm70_shflsync_idx_p) ;  /* 0x0000334000007944 */ /* 0x022fea0003c00000 */
.L_x_2324:
[----:B------:R-:W-:Y:S01]  /*b4d0*/  MOV R4, 0x1 ;  /* 0x0000000100047802 */ /* 0x000fe20000000f00 */
[C---:B------:R-:W-:Y:S01]  /*b4e0*/  IMAD.WIDE.U32 R10, R221.reuse, c[0x0][0x490], RZ ;  /* 0x00012400dd0a7a25 */ /* 0x040fe200078e00ff */
[----:B------:R-:W-:Y:S01]  /*b4f0*/  SHF.R.S32.HI R8, RZ, 0x1f, R221 ;  /* 0x0000001fff087819 */ /* 0x000fe200000114dd */
[----:B------:R-:W-:Y:S01]  /*b500*/  ULDC UR5, c[0x0][0x4e8] ;  /* 0x00013a0000057ab9 */ /* 0x000fe20000000800 */
[----:B------:R-:W-:Y:S01]  /*b510*/  ISETP.NE.AND P1, PT, R4, c[0x0][0x4e8], PT ;  /* 0x00013a0004007a0c */ /* 0x000fe20003f25270 */
[----:B------:R-:W-:Y:S01]  /*b520*/  IMAD.WIDE.U32 R14, R221, c[0x0][0x3e8], RZ ;  /* 0x0000fa00dd0e7a25 */ /* 0x000fe200078e00ff */
[----:B------:R-:W-:Y:S01]  /*b530*/  IADD3 R4, R199, R220, RZ ;  /* 0x000000dcc7047210 */ /* 0x000fe20007ffe0ff */
[----:B------:R-:W-:Y:S01]  /*b540*/  ULDC UR4, c[0x0][0x388] ;  /* 0x0000e20000047ab9 */ /* 0x000fe20000000800 */
[----:B------:R-:W-:Y:S01]  /*b550*/  BSSY B0, `(.L_x_2325) ;  /* 0x000005a000007945 */ /* 0x000fe20003800000 */
[----:B------:R-:W-:Y:S01]  /*b560*/  IMAD R12, R8, c[0x0][0x490], RZ ;  /* 0x00012400080c7a24 */ /* 0x000fe200078e02ff */
[----:B------:R-:W-:Y:S01]  /*b570*/  UIMAD UR4, UR5, UR4, URZ ;  /* 0x00000004050472a4 */ /* 0x000fe2000f8e023f */
[----:B------:R-:W-:-:S02]  /*b580*/  IMAD.MOV.U32 R7, RZ, RZ, R4 ;  /* 0x000000ffff077224 */ /* 0x000fc400078e0004 */
[----:B------:R-:W-:Y:S02]  /*b590*/  IMAD R5, R221, c[0x0][0x494], R12 ;  /* 0x00012500dd057a24 */ /* 0x000fe400078e020c */
[----:B------:R-:W-:Y:S02]  /*b5a0*/  IMAD R8, R8, c[0x0][0x3e8], RZ ;  /* 0x0000fa0008087a24 */ /* 0x000fe400078e02ff */
[----:B------:R-:W-:Y:S01]  /*b5b0*/  @P1 IMAD.HI.U32 R6, R4, c[0x0][0x4ec], RZ ;  /* 0x00013b0004061a27 */ /* 0x000fe200078e00ff */
[----:B------:R-:W-:-:S04]  /*b5c0*/  IADD3 R11, R11, R5, RZ ;  /* 0x000000050b0b7210 */ /* 0x000fc80007ffe0ff */
[----:B------:R-:W-:Y:S01]  /*b5d0*/  @P1 SHF.R.U32.HI R7, RZ, c[0x0][0x4f0], R6 ;  /* 0x00013c00ff071a19 */ /* 0x000fe20000011606 */
[----:B------:R-:W-:Y:S01]  /*b5e0*/  IMAD.WIDE.U32 R10, R226, c[0x0][0x498], R10 ;  /* 0x00012600e20a7a25 */ /* 0x000fe200078e000a */
[----:B------:R-:W-:-:S03]  /*b5f0*/  SHF.R.S32.HI R6, RZ, 0x1f, R226 ;  /* 0x0000001fff067819 */ /* 0x000fc600000114e2 */
[----:B------:R-:W-:Y:S01]  /*b600*/  IMAD.MOV R9, RZ, RZ, -R7 ;  /* 0x000000ffff097224 */ /* 0x000fe200078e0a07 */
[----:B------:R-:W-:Y:S01]  /*b610*/  IADD3 R10, P0, R7, R10, RZ ;  /* 0x0000000a070a7210 */ /* 0x000fe20007f1e0ff */
[----:B------:R-:W-:Y:S02]  /*b620*/  IMAD R5, R6, c[0x0][0x498], RZ ;  /* 0x0001260006057a24 */ /* 0x000fe400078e02ff */
[----:B------:R-:W-:Y:S02]  /*b630*/  IMAD R12, R9, c[0x0][0x4e8], R4 ;  /* 0x00013a00090c7a24 */ /* 0x000fe400078e0204 */
[----:B------:R-:W-:Y:S01]  /*b640*/  IMAD R4, R226, c[0x0][0x49c], R5 ;  /* 0x00012700e2047a24 */ /* 0x000fe200078e0205 */
[----:B------:R-:W-:Y:S01]  /*b650*/  SHF.R.S32.HI R5, RZ, 0x1f, R7 ;  /* 0x0000001fff057819 */ /* 0x000fe20000011407 */
[----:B------:R-:W-:Y:S01]  /*b660*/  IMAD R9, R221, c[0x0][0x3ec], R8 ;  /* 0x0000fb00dd097a24 */ /* 0x000fe200078e0208 */
[----:B------:R-:W-:Y:S02]  /*b670*/  SHF.R.S32.HI R7, RZ, 0x1f, R12 ;  /* 0x0000001fff077819 */ /* 0x000fe4000001140c */
[----:B------:R-:W-:Y:S01]  /*b680*/  IADD3.X R11, R5, R11, R4, P0, !PT ;  /* 0x0000000b050b7210 */ /* 0x000fe200007fe404 */
[----:B------:R-:W-:Y:S01]  /*b690*/  IMAD.IADD R9, R15, 0x1, R9 ;  /* 0x000000010f097824 */ /* 0x000fe200078e0209 */
[----:B------:R-:W-:Y:S01]  /*b6a0*/  IADD3 R4, R203, R220, RZ ;  /* 0x000000dccb047210 */ /* 0x000fe20007ffe0ff */
[----:B------:R-:W-:-:S03]  /*b6b0*/  IMAD R7, R7, c[0x0][0x488], RZ ;  /* 0x0001220007077a24 */ /* 0x000fc600078e02ff */
[----:B------:R-:W-:Y:S01]  /*b6c0*/  MOV R5, R4 ;  /* 0x0000000400057202 */ /* 0x000fe20000000f00 */
[C---:B------:R-:W-:Y:S02]  /*b6d0*/  IMAD R7, R12.reuse, c[0x0][0x48c], R7 ;  /* 0x000123000c077a24 */ /* 0x040fe400078e0207 */
[----:B------:R-:W-:-:S04]  /*b6e0*/  IMAD.WIDE.U32 R12, R12, c[0x0][0x488], R10 ;  /* 0x000122000c0c7a25 */ /* 0x000fc800078e000a */
[----:B------:R-:W-:Y:S01]  /*b6f0*/  @P1 IMAD.HI.U32 R8, R4, c[0x0][0x4ec], RZ ;  /* 0x00013b0004081a27 */ /* 0x000fe200078e00ff */
[----:B------:R-:W-:Y:S02]  /*b700*/  IADD3 R7, R13, R7, RZ ;  /* 0x000000070d077210 */ /* 0x000fe40007ffe0ff */
[----:B------:R-:W-:Y:S01]  /*b710*/  LEA R10, P0, R12, c[0x0][0x450], 0x2 ;  /* 0x000114000c0a7a11 */ /* 0x000fe200078010ff */
[----:B------:R-:W-:Y:S01]  /*b720*/  IMAD R11, R6, c[0x0][0x3f0], RZ ;  /* 0x0000fc00060b7a24 */ /* 0x000fe200078e02ff */
[----:B------:R-:W-:Y:S02]  /*b730*/  @P1 SHF.R.U32.HI R5, RZ, c[0x0][0x4f0], R8 ;  /* 0x00013c00ff051a19 */ /* 0x000fe40000011608 */
[----:B------:R-:W-:Y:S01]  /*b740*/  MOV R8, R14 ;  /* 0x0000000e00087202 */ /* 0x000fe20000000f00 */
[----:B------:R-:W-:Y:S01]  /*b750*/  SHFL.IDX PT, R46, R10, RZ, 0x1c1f ;  /* 0x001c1fff0a2e7589 */ /* 0x000fe200000e0000 */
[----:B------:R-:W-:Y:S01]  /*b760*/  LEA.HI.X R6, R12, c[0x0][0x454], R7, 0x2, P0 ;  /* 0x000115000c067a11 */ /* 0x000fe200000f1407 */
[C---:B------:R-:W-:Y:S01]  /*b770*/  IMAD R7, R226.reuse, c[0x0][0x3f4], R11 ;  /* 0x0000fd00e2077a24 */ /* 0x040fe200078e020b */
[----:B------:R-:W-:Y:S01]  /*b780*/  LOP3.LUT P0, RZ, R201, 0x3, RZ, 0xc0, !PT ;  /* 0x00000003c9ff7812 */ /* 0x000fe2000780c0ff */
[----:B------:R-:W-:Y:S01]  /*b790*/  IMAD.WIDE.U32 R226, R226, c[0x0][0x3f0], R8 ;  /* 0x0000fc00e2e27a25 */ /* 0x000fe200078e0008 */
[----:B------:R-:W-:Y:S01]  /*b7a0*/  SHFL.IDX PT, R44, R10, 0x1, 0x1c1f ;  /* 0x003c1f000a2c7f89 */ /* 0x000fe200000e0000 */
[----:B------:R-:W-:-:S02]  /*b7b0*/  SHF.R.S32.HI R8, RZ, 0x1f, R5 ;  /* 0x0000001fff087819 */ /* 0x000fc40000011405 */
[----:B------:R-:W-:Y:S01]  /*b7c0*/  IMAD.MOV R9, RZ, RZ, -R5 ;  /* 0x000000ffff097224 */ /* 0x000fe200078e0a05 */
[----:B-1----:R-:W1:Y:S01]  /*b7d0*/  SHFL.IDX PT, R47, R6, RZ, 0x1c1f ;  /* 0x001c1fff062f7589 */ /* 0x002e6200000e0000 */
[----:B------:R-:W-:Y:S01]  /*b7e0*/  IADD3 R227, R227, R7, RZ ;  /* 0x00000007e3e37210 */ /* 0x000fe20007ffe0ff */
[----:B------:R-:W-:Y:S01]  /*b7f0*/  IMAD R8, R8, c[0x0][0x3e0], RZ ;  /* 0x0000f80008087a24 */ /* 0x000fe200078e02ff */
[-C--:B------:R-:W-:Y:S01]  /*b800*/  IADD3 R7, R200, R220.reuse, RZ ;  /* 0x000000dcc8077210 */ /* 0x080fe20007ffe0ff */
[----:B------:R-:W3:Y:S01]  /*b810*/  SHFL.IDX PT, R45, R6, 0x1, 0x1c1f ;  /* 0x003c1f00062d7f89 */ /* 0x000ee200000e0000 */
[----:B------:R-:W-:Y:S01]  /*b820*/  IMAD R40, R9, c[0x0][0x4e8], R4 ;  /* 0x00013a0009287a24 */ /* 0x000fe200078e0204 */
[----:B------:R-:W-:Y:S01]  /*b830*/  IADD3 R220, R208, R220, RZ ;  /* 0x000000dcd0dc7210 */ /* 0x000fe20007ffe0ff */
[----:B------:R-:W-:Y:S01]  /*b840*/  IMAD R8, R5, c[0x0][0x3e4], R8 ;  /* 0x0000f90005087a24 */ /* 0x000fe200078e0208 */
[----:B------:R-:W-:Y:S01]  /*b850*/  ISETP.GE.OR P1, PT, R7, UR4, P0 ;  /* 0x0000000407007c0c */ /* 0x000fe20008726670 */
[----:B------:R-:W-:Y:S01]  /*b860*/  IMAD.WIDE.U32 R42, R5, c[0x0][0x3e0], R226 ;  /* 0x0000f800052a7a25 */ /* 0x000fe200078e00e2 */
[----:B------:R-:W-:-:S02]  /*b870*/  IADD3 R7, R7, 0x8, RZ ;  /* 0x0000000807077810 */ /* 0x000fc40007ffe0ff */
[----:B------:R-:W-:Y:S01]  /*b880*/  SHF.R.S32.HI R4, RZ, 0x1f, R40 ;  /* 0x0000001fff047819 */ /* 0x000fe20000011428 */
[----:B------:R-:W-:Y:S01]  /*b890*/  IMAD.IADD R43, R43, 0x1, R8 ;  /* 0x000000012b2b7824 */ /* 0x000fe200078e0208 */
[----:B------:R-:W-:-:S03]  /*b8a0*/  ISETP.GE.OR P0, PT, R7, UR4, P0 ;  /* 0x0000000407007c0c */ /* 0x000fc60008706670 */
[----:B------:R-:W-:Y:S02]  /*b8b0*/  IMAD R41, R4, c[0x0][0x3d8], RZ ;  /* 0x0000f60004297a24 */ /* 0x000fe400078e02ff */
[----:B------:R-:W-:-:S04]  /*b8c0*/  IMAD.WIDE.U32 R42, R40, c[0x0][0x3d8], R42 ;  /* 0x0000f600282a7a25 */ /* 0x000fc800078e002a */
[----:B------:R-:W-:Y:S01]  /*b8d0*/  IMAD R41, R40, c[0x0][0x3dc], R41 ;  /* 0x0000f70028297a24 */ /* 0x000fe200078e0229 */
[----:B-1----:R1:W-:Y:S04]  /*b8e0*/  @!P1 ST.E [R46.64], R3 ;  /* 0x000000032e009985 */ /* 0x0023e8000c101906 */
[----:B---3--:R1:W-:Y:S01]  /*b8f0*/  @!P0 ST.E [R44.64], R0 ;  /* 0x000000002c008985 */ /* 0x0083e2000c101906 */
[----:B------:R-:W-:Y:S02]  /*b900*/  IADD3 R41, R43, R41, RZ ;  /* 0x000000292b297210 */ /* 0x000fe40007ffe0ff */
[C---:B------:R-:W-:Y:S01]  /*b910*/  LEA R53, P0, R42.reuse, c[0x0][0x380], 0x1 ;  /* 0x0000e0002a357a11 */ /* 0x040fe200078008ff */
[----:B------:R1:W3:Y:S03]  /*b920*/  LDS.128 R36, [R198+0x1080] ;  /* 0x00108000c6247984 */ /* 0x0002e60000000c00 */
[----:B------:R-:W-:Y:S01]  /*b930*/  LEA.HI.X R52, R42, c[0x0][0x384], R41, 0x1, P0 ;  /* 0x0000e1002a347a11 */ /* 0x000fe200000f0c29 */
[----:B------:R1:W4:Y:S01]  /*b940*/  LDS.128 R32, [R198+0x2080] ;  /* 0x00208000c6207984 */ /* 0x0003220000000c00 */
[----:B------:R-:W-:-:S03]  /*b950*/  ISETP.GE.AND P0, PT, R220, UR4, PT ;  /* 0x00000004dc007c0c */ /* 0x000fc6000bf06270 */
[----:B------:R1:W2:Y:S04]  /*b960*/  LDS.128 R28, [R198+0x3080] ;  /* 0x00308000c61c7984 */ /* 0x0002a80000000c00 */
        /* <DEDUP_REMOVED lines=12> */
[----:B-1----:R-:W1:Y:S01]  /*ba30*/  LDS.128 R44, [R198+0x4080] ;  /* 0x00408000c62c7984 */ /* 0x002e620000000c00 */
[----:B------:R-:W-:-:S03]  /*ba40*/  ISETP.GE.AND P3, PT, R196, c[0x0][0x3c8], PT ;  /* 0x0000f200c4007a0c */ /* 0x000fc60003f66270 */
[----:B------:R-:W4:Y:S06]  /*ba50*/  LDS.128 R40, [R198+0x8080] ;  /* 0x00808000c6287984 */ /* 0x000f2c0000000c00 */
[-C--:B------:R-:W-:Y:S02]  /*ba60*/  @!P5 LEA R56, P2, R206, R3.reuse, 0x1 ;  /* 0x00000003ce38d211 */ /* 0x080fe400078408ff */
[-C--:B------:R-:W-:Y:S02]  /*ba70*/  @!P4 LEA R54, P1, R197, R3.reuse, 0x1 ;  /* 0x00000003c536c211 */ /* 0x080fe400078208ff */
[----:B------:R-:W-:-:S02]  /*ba80*/  @!P3 LEA R58, P0, R196, R3, 0x1 ;  /* 0x00000003c43ab211 */ /* 0x000fc400078008ff */
[-C--:B------:R-:W-:Y:S02]  /*ba90*/  @!P5 LEA.HI.X R57, R206, R0.reuse, R193, 0x1, P2 ;  /* 0x00000000ce39d211 */ /* 0x080fe400010f0cc1 */
[-C--:B------:R-:W-:Y:S02]  /*baa0*/  @!P4 LEA.HI.X R55, R197, R0.reuse, R192, 0x1, P1 ;  /* 0x00000000c537c211 */ /* 0x080fe400008f0cc0 */
[----:B------:R-:W-:Y:S01]  /*bab0*/  @!P3 LEA.HI.X R59, R196, R0, R191, 0x1, P0 ;  /* 0x00000000c43bb211 */ /* 0x000fe200000f0cbf */
[----:B---3--:R3:W-:Y:S04]  /*bac0*/  @!P5 ST.E.128 [R56.64], R48 ;  /* 0x000000303800d985 */ /* 0x0087e8000c101d06 */
[----:B-1----:R3:W-:Y:S04]  /*bad0*/  @!P4 ST.E.128 [R54.64], R44 ;  /* 0x0000002c3600c985 */ /* 0x0027e8000c101d06 */
[----:B----4-:R3:W-:Y:S02]  /*bae0*/  @!P3 ST.E.128 [R58.64], R40 ;  /* 0x000000283a00b985 */ /* 0x0107e4000c101d06 */
.L_x_2326:
[----:B---3--:R-:W-:Y:S05]  /*baf0*/  BSYNC B0 ;  /* 0x0000000000007941 */ /* 0x008fea0003800000 */
.L_x_2325:
        /* <DEDUP_REMOVED lines=18> */
.L_x_2328:
[----:B------:R-:W-:Y:S05]  /*bc20*/  BSYNC B0 ;  /* 0x0000000000007941 */ /* 0x000fea0003800000 */
.L_x_2327:
[----:B---3--:R-:W-:Y:S01]  /*bc30*/  IADD3 R12, R220, 0x40, RZ ;  /* 0x00000040dc0c7810 */ /* 0x008fe20007ffe0ff */
[----:B------:R3:W1:Y:S01]  /*bc40*/  SHFL.IDX PT, R0, R52, 0x2, 0x181f ;  /* 0x00581f0034007f89 */ /* 0x00066200000e0000 */
[----:B------:R-:W-:Y:S02]  /*bc50*/  BSSY B0, `(.L_x_2329) ;  /* 0x0000010000007945 */ /* 0x000fe40003800000 */
[----:B------:R-:W-:Y:S01]  /*bc60*/  ISETP.GE.AND P0, PT, R12, UR4, PT ;  /* 0x000000040c007c0c */ /* 0x000fe2000bf06270 */
[----:B----4-:R3:W4:-:S12]  /*bc70*/  SHFL.IDX PT, R3, R53, 0x2, 0x181f ;  /* 0x00581f0035037f89 */ /* 0x01071800000e0000 */
[----:B------:R-:W-:Y:S05]  /*bc80*/  @P0 BRA `(.L_x_2330) ;  /* 0x000000c000000947 */ /* 0x000fea0003800000 */
[----:B------:R-:W-:Y:S02]  /*bc90*/  ISETP.GE.AND P2, PT, R206, c[0x0][0x3c8], PT ;  /* 0x0000f200ce007a0c */ /* 0x000fe40003f46270 */
[----:B------:R-:W-:Y:S02]  /*bca0*/  ISETP.GE.AND P1, PT, R197, c[0x0][0x3c8], PT ;  /* 0x0000f200c5007a0c */ /* 0x000fe40003f26270 */
[----:B------:R-:W-:-:S09]  /*bcb0*/  ISETP.GE.AND P0, PT, R196, c[0x0][0x3c8], PT ;  /* 0x0000f200c4007a0c */ /* 0x000fd20003f06270 */
[-C--:B----4-:R-:W-:Y:S02]  /*bcc0*/  @!P2 LEA R14, P5, R206, R3.reuse, 0x1 ;  /* 0x00000003ce0ea211 */ /* 0x090fe400078a08ff */
        /* <DEDUP_REMOVED lines=8> */
.L_x_2330:
[----:B------:R-:W-:Y:S05]  /*bd50*/  BSYNC B0 ;  /* 0x0000000000007941 */ /* 0x000fea0003800000 */
.L_x_2329:
[----:B------:R-:W-:Y:S01]  /*bd60*/  IADD3 R220, R220, 0x60, RZ ;  /* 0x00000060dcdc7810 */ /* 0x000fe20007ffe0ff */
[----:B-1-3--:R-:W1:Y:S03]  /*bd70*/  SHFL.IDX PT, R52, R52, 0x3, 0x181f ;  /* 0x00781f0034347f89 */ /* 0x00ae6600000e0000 */
[----:B------:R-:W-:Y:S01]  /*bd80*/  ISETP.GE.AND P0, PT, R220, UR4, PT ;  /* 0x00000004dc007c0c */ /* 0x000fe2000bf06270 */
[----:B------:R-:W3:-:S12]  /*bd90*/  SHFL.IDX PT, R53, R53, 0x3, 0x181f ;  /* 0x00781f0035357f89 */ /* 0x000ed800000e0000 */
[----:B------:R-:W-:Y:S05]  /*bda0*/  @P0 BRA `(.L_x_2331) ;  /* 0x00000a0000000947 */ /* 0x000fea0003800000 */
[----:B------:R-:W-:Y:S02]  /*bdb0*/  ISETP.GE.AND P1, PT, R206, c[0x0][0x3c8], PT ;  /* 0x0000f200ce007a0c */ /* 0x000fe40003f26270 */
[----:B------:R-:W-:-:S11]  /*bdc0*/  ISETP.GE.AND P0, PT, R197, c[0x0][0x3c8], PT ;  /* 0x0000f200c5007a0c */ /* 0x000fd60003f06270 */
[CC--:B---3--:R-:W-:Y:S02]  /*bdd0*/  @!P1 LEA R10, P3, R206.reuse, R53.reuse, 0x1 ;  /* 0x00000035ce0a9211 */ /* 0x0c8fe400078608ff */
[C---:B------:R-:W-:Y:S02]  /*bde0*/  @!P0 LEA R8, P2, R197.reuse, R53, 0x1 ;  /* 0x00000035c5088211 */ /* 0x040fe400078408ff */
[-C--:B-1----:R-:W-:Y:S02]  /*bdf0*/  @!P1 LEA.HI.X R11, R206, R52.reuse, R193, 0x1, P3 ;  /* 0x00000034ce0b9211 */ /* 0x082fe400018f0cc1 */
[----:B------:R-:W-:-:S03]  /*be00*/  @!P0 LEA.HI.X R9, R197, R52, R192, 0x1, P2 ;  /* 0x00000034c5098211 */ /* 0x000fc600010f0cc0 */
[----:B--2---:R1:W-:Y:S04]  /*be10*/  @!P1 ST.E.128 [R10.64], R28 ;  /* 0x0000001c0a009985 */ /* 0x0043e8000c101d06 */
[----:B------:R1:W-:Y:S01]  /*be20*/  @!P0 ST.E.128 [R8.64], R16 ;  /* 0x0000001008008985 */ /* 0x0003e2000c101d06 */
[----:B------:R-:W-:-:S13]  /*be30*/  ISETP.GE.AND P0, PT, R196, c[0x0][0x3c8], PT ;  /* 0x0000f200c4007a0c */ /* 0x000fda0003f06270 */
[----:B------:R-:W-:Y:S05]  /*be40*/  @P0 BRA `(.L_x_2331) ;  /* 0x0000096000000947 */ /* 0x000fea0003800000 */
[----:B-1----:R-:W-:-:S04]  /*be50*/  LEA R8, P0, R196, R53, 0x1 ;  /* 0x00000035c4087211 */ /* 0x002fc800078008ff */
[----:B------:R-:W-:-:S05]  /*be60*/  LEA.HI.X R9, R196, R52, R191, 0x1, P0 ;  /* 0x00000034c4097211 */ /* 0x000fca00000f0cbf */
[----:B------:R1:W-:Y:S01]  /*be70*/  ST.E.128 [R8.64], R4 ;  /* 0x0000000408007985 */ /* 0x0003e2000c101d06 */
[----:B------:R-:W-:Y:S05]  /*be80*/  BRA `(.L_x_2331) ;  /* 0x0000092000007947 */ /* 0x000fea0003800000 */
.L_x_2323:
[----:B------:R-:W-:Y:S01]  /*be90*/  ISETP.GE.AND P0, PT, R194, 0x80, PT ;  /* 0x00000080c200780c */ /* 0x000fe20003f06270 */
[----:B------:R-:W-:Y:S01]  /*bea0*/  BSSY B0, `(.L_x_2332) ;  /* 0x0000022000007945 */ /* 0x000fe20003800000 */
[----:B------:R-:W-:Y:S02]  /*beb0*/  SHF.R.S32.HI R3, RZ, 0x1f, R221 ;  /* 0x0000001fff037819 */ /* 0x000fe400000114dd */
[----:B------:R-:W-:-:S09]  /*bec0*/  SHF.R.S32.HI R0, RZ, 0x1f, R226 ;  /* 0x0000001fff007819 */ /* 0x000fd200000114e2 */
        /* <DEDUP_REMOVED lines=10> */
[----:B------:R-:W-:-:S05]  /*bf70*/  IMAD R5, R221, c[0x0][0x494], R10 ;  /* 0x00012500dd057a24 */ /* 0x000fca00078e020a */
[----:B------:R-:W-:Y:S01]  /*bf80*/  IADD3 R9, R9, R5, RZ ;  /* 0x0000000509097210 */ /* 0x000fe20007ffe0ff */
[----:B------:R-:W-:-:S04]  /*bf90*/  @P0 IMAD.HI.U32 R7, R4, c[0x0][0x4ec], RZ ;  /* 0x00013b0004070a27 */ /* 0x000fc800078e00ff */
[----:B------:R-:W-:Y:S01]  /*bfa0*/  IMAD.WIDE.U32 R8, R226, c[0x0][0x498], R8 ;  /* 0x00012600e2087a25 */ /* 0x000fe200078e0008 */
[----:B------:R-:W-:-:S03]  /*bfb0*/  @P0 SHF.R.U32.HI R6, RZ, c[0x0][0x4f0], R7 ;  /* 0x00013c00ff060a19 */ /* 0x000fc60000011607 */
[----:B------:R-:W-:Y:S01]  /*bfc0*/  IMAD R7, R0, c[0x0][0x498], RZ ;  /* 0x0001260000077a24 */ /* 0x000fe200078e02ff */
[C---:B------:R-:W-:Y:S02]  /*bfd0*/  IADD3 R5, -R6.reuse, RZ, RZ ;  /* 0x000000ff06057210 */ /* 0x040fe40007ffe1ff */
[----:B------:R-:W-:Y:S01]  /*bfe0*/  IADD3 R8, P0, R6, R8, RZ ;  /* 0x0000000806087210 */ /* 0x000fe20007f1e0ff */
[----:B------:R-:W-:Y:S02]  /*bff0*/  IMAD R7, R226, c[0x0][0x49c], R7 ;  /* 0x00012700e2077a24 */ /* 0x000fe400078e0207 */
[----:B------:R-:W-:Y:S01]  /*c000*/  IMAD R5, R5, c[0x0][0x4e8], R4 ;  /* 0x00013a0005057a24 */ /* 0x000fe200078e0204 */
[----:B------:R-:W-:-:S04]  /*c010*/  SHF.R.S32.HI R4, RZ, 0x1f, R6 ;  /* 0x0000001fff047819 */ /* 0x000fc80000011406 */
[----:B------:R-:W-:Y:S02]  /*c020*/  SHF.R.S32.HI R6, RZ, 0x1f, R5 ;  /* 0x0000001fff067819 */ /* 0x000fe40000011405 */
[----:B------:R-:W-:Y:S02]  /*c030*/  IADD3.X R9, R4, R9, R7, P0, !PT ;  /* 0x0000000904097210 */ /* 0x000fe400007fe407 */
[----:B------:R-:W-:Y:S01]  /*c040*/  MOV R7, 0xff800000 ;  /* 0xff80000000077802 */ /* 0x000fe20000000f00 */
[----:B------:R-:W-:Y:S02]  /*c050*/  IMAD R4, R6, c[0x0][0x488], RZ ;  /* 0x0001220006047a24 */ /* 0x000fe400078e02ff */
[----:B------:R-:W-:-:S04]  /*c060*/  IMAD.WIDE.U32 R8, R5, c[0x0][0x488], R8 ;  /* 0x0001220005087a25 */ /* 0x000fc800078e0008 */
[----:B------:R-:W-:-:S05]  /*c070*/  IMAD R4, R5, c[0x0][0x48c], R4 ;  /* 0x0001230005047a24 */ /* 0x000fca00078e0204 */
[----:B------:R-:W-:Y:S02]  /*c080*/  IADD3 R5, R9, R4, RZ ;  /* 0x0000000409057210 */ /* 0x000fe40007ffe0ff */
[----:B------:R-:W-:-:S04]  /*c090*/  LEA R4, P0, R8, c[0x0][0x450], 0x2 ;  /* 0x0001140008047a11 */ /* 0x000fc800078010ff */
[----:B------:R-:W-:-:S05]  /*c0a0*/  LEA.HI.X R5, R8, c[0x0][0x454], R5, 0x2, P0 ;  /* 0x0001150008057a11 */ /* 0x000fca00000f1405 */
[----:B------:R1:W-:Y:S04]  /*c0b0*/  STG.E [R4.64], R7 ;  /* 0x0000000704007986 */ /* 0x0003e8000c101906 */
.L_x_2333:
[----:B------:R-:W-:Y:S05]  /*c0c0*/  BSYNC B0 ;  /* 0x0000000000007941 */ /* 0x000fea0003800000 */
.L_x_2332:
[----:B-1----:R-:W-:Y:S01]  /*c0d0*/  MOV R4, c[0x0][0x4e8] ;  /* 0x00013a0000047a02 */ /* 0x002fe20000000f00 */
[----:B------:R-:W-:-:S03]  /*c0e0*/  IMAD.WIDE.U32 R6, R221, c[0x0][0x3e8], RZ ;  /* 0x0000fa00dd067a25 */ /* 0x000fc600078e00ff */
[----:B------:R-:W-:Y:S01]  /*c0f0*/  ISETP.NE.AND P0, PT, R4, 0x1, PT ;  /* 0x000000010400780c */ /* 0x000fe20003f05270 */
[----:B------:R-:W-:Y:S01]  /*c100*/  IMAD R4, R3, c[0x0][0x3e8], RZ ;  /* 0x0000fa0003047a24 */ /* 0x000fe200078e02ff */
[----:B------:R-:W-:Y:S01]  /*c110*/  IADD3 R3, R203, R220, RZ ;  /* 0x000000dccb037210 */ /* 0x000fe20007ffe0ff */
        /* <DEDUP_REMOVED lines=24> */
[----:B------:R1:W2:Y:S02]  /*c2a0*/  SHFL.IDX PT, R5, R3, RZ, 0x181f ;  /* 0x00181fff03057589 */ /* 0x0002a400000e0000 */
.L_x_2372:
[----:B------:R-:W-:Y:S05]  /*c2b0*/  BRA.DIV ~URZ, `(.L_x_2335) ;  /* 0x000021f27f007947 */ /* 0x000fea000b800000 */
[----:B------:R3:W4:Y:S02]  /*c2c0*/  SHFL.IDX PT, R175, R4, RZ, 0x181f ;  /* 0x00181fff04af7589 */ /* 0x00072400000e0000 */
.L_x_2373:
        /* <DEDUP_REMOVED lines=8> */
[----:B------:R-:W-:-:S09]  /*c350*/  ISETP.GE.AND P0, PT, R196, c[0x0][0x3c8], PT ;  /* 0x0000f200c4007a0c */ /* 0x000fd20003f06270 */
[-C--:B----4-:R-:W-:Y:S02]  /*c360*/  @!P2 LEA R10, P5, R206, R175.reuse, 0x1 ;  /* 0x000000afce0aa211 */ /* 0x090fe400078a08ff */
        /* <DEDUP_REMOVED lines=8> */
.L_x_2337:
[----:B------:R-:W-:Y:S05]  /*c3f0*/  BSYNC B0 ;  /* 0x0000000000007941 */ /* 0x000fea0003800000 */
.L_x_2336:
[----:B------:R-:W-:Y:S05]  /*c400*/  BRA.DIV ~URZ, `(.L_x_2338) ;  /* 0x000021027f007947 */ /* 0x000fea000b800000 */
[----:B--2---:R2:W1:Y:S04]  /*c410*/  SHFL.IDX PT, R5, R3, 0x1, 0x181f ;  /* 0x00381f0003057f89 */ /* 0x00446800000e0000 */
[----:B----4-:R2:W4:Y:S02]  /*c420*/  SHFL.IDX PT, R175, R4, 0x1, 0x181f ;  /* 0x00381f0004af7f89 */ /* 0x01052400000e0000 */
.L_x_2374:
[----:B------:R-:W-:Y:S01]  /*c430*/  IADD3 R9, R7, 0x20, RZ ;  /* 0x0000002007097810 */ /* 0x000fe20007ffe0ff */
[----:B------:R-:W-:Y:S03]  /*c440*/  BSSY B0, `(.L_x_2339) ;  /* 0x000000f000007945 */ /* 0x000fe60003800000 */
        /* <DEDUP_REMOVED lines=11> */
[----:B------:R1:W-:Y:S04]  /*c500*/  @!P2 ST.E.128 [R10.64], RZ ;  /* 0x000000ff0a00a985 */ /* 0x0003e8000c101d06 */
[----:B------:R1:W-:Y:S04]  /*c510*/  @!P1 ST.E.128 [R8.64], RZ ;  /* 0x000000ff08009985 */ /* 0x0003e8000c101d06 */
[----:B------:R1:W-:Y:S02]  /*c520*/  @!P0 ST.E.128 [R12.64], RZ ;  /* 0x000000ff0c008985 */ /* 0x0003e4000c101d06 */
.L_x_2340:
[----:B------:R-:W-:Y:S05]  /*c530*/  BSYNC B0 ;  /* 0x0000000000007941 */ /* 0x000fea0003800000 */
.L_x_2339:
[----:B------:R-:W-:Y:S05]  /*c540*/  BRA.DIV ~URZ, `(.L_x_2341) ;  /* 0x000020827f007947 */ /* 0x000fea000b800000 */
[----:B-1----:R1:W2:Y:S02]  /*c550*/  SHFL.IDX PT, R5, R3, 0x2, 0x181f ;  /* 0x00581f0003057f89 */ /* 0x0022a400000e0000 */
.L_x_2375:
[----:B------:R-:W-:Y:S05]  /*c560*/  BRA.DIV ~URZ, `(.L_x_2342) ;  /* 0x000020d27f007947 */ /* 0x000fea000b800000 */
[----:B----4-:R4:W1:Y:S02]  /*c570*/  SHFL.IDX PT, R175, R4, 0x2, 0x181f ;  /* 0x00581f0004af7f89 */ /* 0x01086400000e0000 */
.L_x_2376:
[----:B------:R-:W-:Y:S01]  /*c580*/  IADD3 R9, R7, 0x40, RZ ;  /* 0x0000004007097810 */ /* 0x000fe20007ffe0ff */
[----:B------:R-:W-:Y:S03]  /*c590*/  BSSY B0, `(.L_x_2343) ;  /* 0x000000f000007945 */ /* 0x000fe60003800000 */
[----:B------:R-:W-:-:S13]  /*c5a0*/  ISETP.GE.AND P0, PT, R9, R0, PT ;  /* 0x000000000900720c */ /* 0x000fda0003f06270 */
[----:B------:R-:W-:Y:S05]  /*c5b0*/  @P0 BRA `(.L_x_2344) ;  /* 0x000000c000000947 */ /* 0x000fea0003800000 */
[----:B------:R-:W-:Y:S02]  /*c5c0*/  ISETP.GE.AND P2, PT, R206, c[0x0][0x3c8], PT ;  /* 0x0000f200ce007a0c */ /* 0x000fe40003f46270 */
[----:B------:R-:W-:Y:S02]  /*c5d0*/  ISETP.GE.AND P1, PT, R197, c[0x0][0x3c8], PT ;  /* 0x0000f200c5007a0c */ /* 0x000fe40003f26270 */
[----:B------:R-:W-:-:S09]  /*c5e0*/  ISETP.GE.AND P0, PT, R196, c[0x0][0x3c8], PT ;  /* 0x0000f200c4007a0c */ /* 0x000fd20003f06270 */
        /* <DEDUP_REMOVED lines=9> */
.L_x_2344:
[----:B------:R-:W-:Y:S05]  /*c680*/  BSYNC B0 ;  /* 0x0000000000007941 */ /* 0x000fea0003800000 */
.L_x_2343:
[----:B------:R-:W-:Y:S05]  /*c690*/  BRA.DIV ~URZ, `(.L_x_2345) ;  /* 0x000020027f007947 */ /* 0x000fea000b800000 */
[----:B-12---:R-:W1:Y:S04]  /*c6a0*/  SHFL.IDX PT, R3, R3, 0x3, 0x181f ;  /* 0x00781f0003037f89 */ /* 0x006e6800000e0000 */
[----:B------:R2:W3:Y:S02]  /*c6b0*/  SHFL.IDX PT, R175, R4, 0x3, 0x181f ;  /* 0x00781f0004af7f89 */ /* 0x0004e400000e0000 */
.L_x_2377:
[----:B------:R-:W-:-:S04]  /*c6c0*/  IADD3 R7, R7, 0x60, RZ ;  /* 0x0000006007077810 */ /* 0x000fc80007ffe0ff */
[----:B------:R-:W-:-:S13]  /*c6d0*/  ISETP.GE.AND P0, PT, R7, R0, PT ;  /* 0x000000000700720c */ /* 0x000fda0003f06270 */
[----:B------:R-:W-:Y:S05]  /*c6e0*/  @P0 BRA `(.L_x_2331) ;  /* 0x000000c000000947 */ /* 0x000fea0003800000 */
[----:B------:R-:W-:Y:S02]  /*c6f0*/  ISETP.GE.AND P2, PT, R206, c[0x0][0x3c8], PT ;  /* 0x0000f200ce007a0c */ /* 0x000fe40003f46270 */
[----:B------:R-:W-:Y:S02]  /*c700*/  ISETP.GE.AND P1, PT, R197, c[0x0][0x3c8], PT ;  /* 0x0000f200c5007a0c */ /* 0x000fe40003f26270 */
[----:B------:R-:W-:-:S09]  /*c710*/  ISETP.GE.AND P0, PT, R196, c[0x0][0x3c8], PT ;  /* 0x0000f200c4007a0c */ /* 0x000fd20003f06270 */
[-C--:B---3--:R-:W-:Y:S02]  /*c720*/  @!P2 LEA R6, P5, R206, R175.reuse, 0x1 ;  /* 0x000000afce06a211 */ /* 0x088fe400078a08ff */
[CC--:B--2-4-:R-:W-:Y:S02]  /*c730*/  @!P1 LEA R4, P4, R197.reuse, R175.reuse, 0x1 ;  /* 0x000000afc5049211 */ /* 0x0d4fe400078808ff */
[----:B------:R-:W-:Y:S02]  /*c740*/  @!P0 LEA R8, P3, R196, R175, 0x1 ;  /* 0x000000afc4088211 */ /* 0x000fe400078608ff */
[-C--:B-1----:R-:W-:Y:S02]  /*c750*/  @!P2 LEA.HI.X R7, R206, R3.reuse, R193, 0x1, P5 ;  /* 0x00000003ce07a211 */ /* 0x082fe400028f0cc1 */
[-C--:B------:R-:W-:Y:S02]  /*c760*/  @!P1 LEA.HI.X R5, R197, R3.reuse, R192, 0x1, P4 ;  /* 0x00000003c5059211 */ /* 0x080fe400020f0cc0 */
[----:B------:R-:W-:Y:S01]  /*c770*/  @!P0 LEA.HI.X R9, R196, R3, R191, 0x1, P3 ;  /* 0x00000003c4098211 */ /* 0x000fe200018f0cbf */
[----:B------:R1:W-:Y:S04]  /*c780*/  @!P2 ST.E.128 [R6.64], RZ ;  /* 0x000000ff0600a985 */ /* 0x0003e8000c101d06 */
[----:B------:R1:W-:Y:S04]  /*c790*/  @!P1 ST.E.128 [R4.64], RZ ;  /* 0x000000ff04009985 */ /* 0x0003e8000c101d06 */
[----:B------:R1:W-:Y:S02]  /*c7a0*/  @!P0 ST.E.128 [R8.64], RZ ;  /* 0x000000ff08008985 */ /* 0x0003e4000c101d06 */
.L_x_2331:
[----:B------:R-:W-:Y:S05]  /*c7b0*/  BSYNC B1 ;  /* 0x0000000000017941 */ /* 0x000fea0003800000 */
.L_x_2322:
[----:B------:R-:W-:-:S13]  /*c7c0*/  ISETP.NE.AND P0, PT, R209, RZ, PT ;  /* 0x000000ffd100720c */ /* 0x000fda0003f05270 */
[----:B------:R-:W-:Y:S01]  /*c7d0*/  @P0 WARPSYNC 0xffffffff ;  /* 0xffffffff00000948 */ /* 0x000fe20003800000 */
[----:B------:R-:W-:Y:S06]  /*c7e0*/  @P0 BAR.SYNC.DEFER_BLOCKING 0x5, 0x100 ;  /* 0x0144000000000b1d */ /* 0x000fec0000010000 */
[----:B------:R-:W4:Y:S04]  /*c7f0*/  @P0 LDS R207, [0x18100] ;  /* 0x01810000ffcf0984 */ /* 0x000f280000000800 */
[----:B------:R-:W-:Y:S06]  /*c800*/  @P0 BAR.ARV 0x4, 0x100 ;  /* 0x0104000000000b1d */ /* 0x000fec0000002000 */
[----:B------:R-:W-:Y:S05]  /*c810*/  @P0 BRA `(.L_x_2346) ;  /* 0x0000007000000947 */ /* 0x000fea0003800000 */
[----:B------:R-:W-:Y:S05]  /*c820*/  BRA.DIV ~URZ, `(.L_x_2347) ;  /* 0x00001f327f007947 */ /* 0x000fea000b800000 */
[----:B--23--:R2:W3:Y:S02]  /*c830*/  SHFL.IDX PT, R175, R2, RZ, 0x1f ;  /* 0x00001fff02af7589 */ /* 0x00c4e400000e0000 */
.L_x_2378:
[----:B------:R-:W-:Y:S01]  /*c840*/  WARPSYNC 0xffffffff ;  /* 0xffffffff00007948 */ /* 0x000fe20003800000 */
[----:B------:R-:W-:Y:S01]  /*c850*/  BAR.SYNC.DEFER_BLOCKING 0x4, 0x100 ;  /* 0x0104000000007b1d */ /* 0x000fe20000010000 */
[----:B---34-:R-:W-:-:S05]  /*c860*/  MOV R207, R175 ;  /* 0x000000af00cf7202 */ /* 0x018fca0000000f00 */
[----:B------:R3:W-:Y:S04]  /*c870*/  @!P6 STS [0x18100], R2 ;  /* 0x01810002ff00e388 */ /* 0x0007e80000000800 */
[----:B------:R-:W-:Y:S06]  /*c880*/  BAR.ARV 0x5, 0x100 ;  /* 0x0144000000007b1d */ /* 0x000fec0000002000 */
.L_x_2346:
[----:B----4-:R-:W-:-:S13]  /*c890*/  ISETP.GE.AND P0, PT, R207, c[0x0][0x538], PT ;  /* 0x00014e00cf007a0c */ /* 0x010fda0003f06270 */
[----:B-123-5:R-:W-:Y:S01]  /*c8a0*/  @P0 CALL.REL.NOINC `(.L_x_2348) ;  /* 0x0000001000000944 */ /* 0x02efe20003c00000 */
[----:B------:R-:W-:Y:S05]  /*c8b0*/  BRA `(.L_x_2349) ;  /* 0xffff3ef000007947 */ /* 0x000fea000383ffff */
.L_x_2348:
[----:B------:R-:W-:Y:S05]  /*c8c0*/  EXIT ;  /* 0x000000000000794d */ /* 0x000fea0003800000 */
.L_x_2280:
[----:B-1----:R-:W-:Y:S01]  /*c8d0*/  IMAD.MOV.U32 R239, RZ, RZ, R5 ;  /* 0x000000ffffef7224 */ /* 0x002fe200078e0005 */
[----:B------:R-:W-:Y:S01]  /*c8e0*/  MOV R174, RZ ;  /* 0x000000ff00ae7202 */ /* 0x000fe20000000f00 */
[----:B------:R-:W-:Y:S01]  /*c8f0*/  IMAD.MOV.U32 R175, RZ, RZ, 0x181f ;  /* 0x0000181fffaf7424 */ /* 0x000fe200078e00ff */
[----:B------:R-:W-:Y:S02]  /*c900*/  MOV R172, 0xc920 ;  /* 0x0000c92000ac7802 */ /* 0x000fe40000000f00 */
[----:B-----5:R-:W-:Y:S05]  /*c910*/  CALL.REL.NOINC `($__internal_11_$__cuda_sm70_shflsync_idx_p) ;  /* 0x00001ef000007944 */ /* 0x020fea0003c00000 */
[----:B--2---:R-:W-:Y:S01]  /*c920*/  MOV R7, R175 ;  /* 0x000000af00077202 */ /* 0x004fe20000000f00 */
[----:B-1----:R-:W-:Y:S05]  /*c930*/  BRA `(.L_x_2350) ;  /* 0xffff482000007947 */ /* 0x002fea000383ffff */
.L_x_2281:
[----:B------:R-:W-:Y:S01]  /*c940*/  IMAD.MOV.U32 R239, RZ, RZ, R6 ;  /* 0x000000ffffef7224 */ /* 0x000fe200078e0006 */
[----:B------:R-:W-:Y:S01]  /*c950*/  MOV R174, RZ ;  /* 0x000000ff00ae7202 */ /* 0x000fe20000000f00 */
[----:B------:R-:W-:Y:S01]  /*c960*/  IMAD.MOV.U32 R175, RZ, RZ, 0x181f ;  /* 0x0000181fffaf7424 */ /* 0x000fe200078e00ff */
[----:B------:R-:W-:Y:S02]  /*c970*/  MOV R172, 0xc990 ;  /* 0x0000c99000ac7802 */ /* 0x000fe40000000f00 */
[----:B-12--5:R-:W-:Y:S05]  /*c980*/  CALL.REL.NOINC `($__internal_11_$__cuda_sm70_shflsync_idx_p) ;  /* 0x00001e8000007944 */ /* 0x026fea0003c00000 */
[----:B-12---:R-:W-:Y:S05]  /*c990*/  BRA `(.L_x_2351) ;  /* 0xffff47e000007947 */ /* 0x006fea000383ffff */
.L_x_2284:
[----:B------:R-:W-:Y:S01]  /*c9a0*/  IMAD.MOV.U32 R239, RZ, RZ, R5 ;  /* 0x000000ffffef7224 */ /* 0x000fe200078e0005 */
[----:B------:R-:W-:Y:S01]  /*c9b0*/  MOV R174, 0x1 ;  /* 0x0000000100ae7802 */ /* 0x000fe20000000f00 */
[----:B----4-:R-:W-:Y:S01]  /*c9c0*/  IMAD.MOV.U32 R175, RZ, RZ, 0x181f ;  /* 0x0000181fffaf7424 */ /* 0x010fe200078e00ff */
[----:B------:R-:W-:-:S02]  /*c9d0*/  MOV R172, 0xc9f0 ;  /* 0x0000c9f000ac7802 */ /* 0x000fc40000000f00 */
[----:B-123-5:R-:W-:Y:S05]  /*c9e0*/  CALL.REL.NOINC `($__internal_11_$__cuda_sm70_shflsync_idx_p) ;  /* 0x00001e2000007944 */ /* 0x02efea0003c00000 */
[----:B--2---:R-:W-:Y:S01]  /*c9f0*/  IMAD.MOV.U32 R7, RZ, RZ, R175 ;  /* 0x000000ffff077224 */ /* 0x004fe200078e00af */
[----:B-1----:R-:W-:Y:S01]  /*ca00*/  MOV R174, 0x1 ;  /* 0x0000000100ae7802 */ /* 0x002fe20000000f00 */
[----:B------:R-:W-:Y:S01]  /*ca10*/  IMAD.MOV.U32 R239, RZ, RZ, R6 ;  /* 0x000000ffffef7224 */ /* 0x000fe200078e0006 */
[----:B------:R-:W-:-:S02]  /*ca20*/  MOV R175, 0x181f ;  /* 0x0000181f00af7802 */ /* 0x000fc40000000f00 */
[----:B------:R-:W-:Y:S02]  /*ca30*/  MOV R172, 0xca50 ;  /* 0x0000ca5000ac7802 */ /* 0x000fe40000000f00 */
[----:B------:R-:W-:Y:S05]  /*ca40*/  CALL.REL.NOINC `($__internal_11_$__cuda_sm70_shflsync_idx_p) ;  /* 0x00001dc000007944 */ /* 0x000fea0003c00000 */
[----:B-12---:R-:W-:Y:S05]  /*ca50*/  BRA `(.L_x_2352) ;  /* 0xffff488000007947 */ /* 0x006fea000383ffff */
.L_x_2287:
[----:B------:R-:W-:Y:S01]  /*ca60*/  IMAD.MOV.U32 R239, RZ, RZ, R5 ;  /* 0x000000ffffef7224 */ /* 0x000fe200078e0005 */
[----:B------:R-:W-:Y:S01]  /*ca70*/  MOV R174, 0x2 ;  /* 0x0000000200ae7802 */ /* 0x000fe20000000f00 */
[----:B----4-:R-:W-:Y:S01]  /*ca80*/  IMAD.MOV.U32 R175, RZ, RZ, 0x181f ;  /* 0x0000181fffaf7424 */ /* 0x010fe200078e00ff */
[----:B------:R-:W-:Y:S02]  /*ca90*/  MOV R172, 0xcab0 ;  /* 0x0000cab000ac7802 */ /* 0x000fe40000000f00 */
[----:B-123-5:R-:W-:Y:S05]  /*caa0*/  CALL.REL.NOINC `($__internal_11_$__cuda_sm70_shflsync_idx_p) ;  /* 0x00001d6000007944 */ /* 0x02efea0003c00000 */
[----:B--2---:R-:W-:Y:S01]  /*cab0*/  MOV R7, R175 ;  /* 0x000000af00077202 */ /* 0x004fe20000000f00 */
[----:B-1----:R-:W-:Y:S05]  /*cac0*/  BRA `(.L_x_2353) ;  /* 0xffff494000007947 */ /* 0x002fea000383ffff */
.L_x_2288:
[----:B------:R-:W-:Y:S01]  /*cad0*/  IMAD.MOV.U32 R239, RZ, RZ, R6 ;  /* 0x000000ffffef7224 */ /* 0x000fe200078e0006 */
[----:B------:R-:W-:Y:S01]  /*cae0*/  MOV R174, 0x2 ;  /* 0x0000000200ae7802 */ /* 0x000fe20000000f00 */
[----:B----4-:R-:W-:Y:S01]  /*caf0*/  IMAD.MOV.U32 R175, RZ, RZ, 0x181f ;  /* 0x0000181fffaf7424 */ /* 0x010fe200078e00ff */
[----:B------:R-:W-:Y:S02]  /*cb00*/  MOV R172, 0xcb20 ;  /* 0x0000cb2000ac7802 */ /* 0x000fe40000000f00 */
[----:B-123-5:R-:W-:Y:S05]  /*cb10*/  CALL.REL.NOINC `($__internal_11_$__cuda_sm70_shflsync_idx_p) ;  /* 0x00001cf000007944 */ /* 0x02efea0003c00000 */
[----:B-12---:R-:W-:Y:S05]  /*cb20*/  BRA `(.L_x_2354) ;  /* 0xffff490000007947 */ /* 0x006fea000383ffff */
.L_x_2291:
[----:B------:R-:W-:Y:S01]  /*cb30*/  IMAD.MOV.U32 R239, RZ, RZ, R5 ;  /* 0x000000ffffef7224 */ /* 0x000fe200078e0005 */
[----:B------:R-:W-:Y:S01]  /*cb40*/  MOV R174, 0x3 ;  /* 0x0000000300ae7802 */ /* 0x000fe20000000f00 */
[----:B-1----:R-:W-:Y:S01]  /*cb50*/  IMAD.MOV.U32 R175, RZ, RZ, 0x181f ;  /* 0x0000181fffaf7424 */ /* 0x002fe200078e00ff */
[----:B------:R-:W-:-:S02]  /*cb60*/  MOV R172, 0xcb80 ;  /* 0x0000cb8000ac7802 */ /* 0x000fc40000000f00 */
[----:B--2345:R-:W-:Y:S05]  /*cb70*/  CALL.REL.NOINC `($__internal_11_$__cuda_sm70_shflsync_idx_p) ;  /* 0x00001c9000007944 */ /* 0x03cfea0003c00000 */
[----:B--2---:R-:W-:Y:S01]  /*cb80*/  IMAD.MOV.U32 R5, RZ, RZ, R175 ;  /* 0x000000ffff057224 */ /* 0x004fe200078e00af */
[----:B-1----:R-:W-:Y:S01]  /*cb90*/  MOV R174, 0x3 ;  /* 0x0000000300ae7802 */ /* 0x002fe20000000f00 */
[----:B------:R-:W-:Y:S01]  /*cba0*/  IMAD.MOV.U32 R239, RZ, RZ, R6 ;  /* 0x000000ffffef7224 */ /* 0x000fe200078e0006 */
[----:B------:R-:W-:-:S02]  /*cbb0*/  MOV R175, 0x181f ;  /* 0x0000181f00af7802 */ /* 0x000fc40000000f00 */
[----:B------:R-:W-:Y:S02]  /*cbc0*/  MOV R172, 0xcbe0 ;  /* 0x0000cbe000ac7802 */ /* 0x000fe40000000f00 */
[----:B------:R-:W-:Y:S05]  /*cbd0*/  CALL.REL.NOINC `($__internal_11_$__cuda_sm70_shflsync_idx_p) ;  /* 0x00001c3000007944 */ /* 0x000fea0003c00000 */
[----:B-12---:R-:W-:Y:S05]  /*cbe0*/  BRA `(.L_x_2355) ;  /* 0xffff498000007947 */ /* 0x006fea000383ffff */
.L_x_2294:
[----:B------:R-:W-:Y:S01]  /*cbf0*/  IMAD.MOV.U32 R239, RZ, RZ, R32 ;  /* 0x000000ffffef7224 */ /* 0x000fe200078e0020 */
[----:B------:R-:W-:Y:S01]  /*cc00*/  MOV R174, RZ ;  /* 0x000000ff00ae7202 */ /* 0x000fe20000000f00 */
[----:B------:R-:W-:Y:S01]  /*cc10*/  IMAD.MOV.U32 R175, RZ, RZ, 0x181f ;  /* 0x0000181fffaf7424 */ /* 0x000fe200078e00ff */
[----:B------:R-:W-:Y:S02]  /*cc20*/  MOV R172, 0xcc40 ;  /* 0x0000cc4000ac7802 */ /* 0x000fe40000000f00 */
[----:B------:R-:W-:Y:S05]  /*cc30*/  CALL.REL.NOINC `($__internal_11_$__cuda_sm70_shflsync_idx_p) ;  /* 0x00001bd000007944 */ /* 0x000fea0003c00000 */
[----:B--2---:R-:W-:Y:S01]  /*cc40*/  MOV R34, R175 ;  /* 0x000000af00227202 */ /* 0x004fe20000000f00 */
[----:B-1----:R-:W-:Y:S05]  /*cc50*/  BRA `(.L_x_2356) ;  /* 0xffff5ef000007947 */ /* 0x002fea000383ffff */
.L_x_2295:
[----:B------:R-:W-:Y:S01]  /*cc60*/  IMAD.MOV.U32 R239, RZ, RZ, R0 ;  /* 0x000000ffffef7224 */ /* 0x000fe200078e0000 */
[----:B------:R-:W-:Y:S01]  /*cc70*/  MOV R174, RZ ;  /* 0x000000ff00ae7202 */ /* 0x000fe20000000f00 */
[----:B------:R-:W-:Y:S01]  /*cc80*/  IMAD.MOV.U32 R175, RZ, RZ, 0x181f ;  /* 0x0000181fffaf7424 */ /* 0x000fe200078e00ff */
[----:B------:R-:W-:Y:S02]  /*cc90*/  MOV R172, 0xccb0 ;  /* 0x0000ccb000ac7802 */ /* 0x000fe40000000f00 */
[----:B-12---:R-:W-:Y:S05]  /*cca0*/  CALL.REL.NOINC `($__internal_11_$__cuda_sm70_shflsync_idx_p) ;  /* 0x00001b6000007944 */ /* 0x006fea0003c00000 */
[C---:B--2---:R-:W-:Y:S01]  /*ccb0*/  IADD3 R38, P0, R175.reuse, R78, RZ ;  /* 0x0000004eaf267210 */ /* 0x044fe20007f1e0ff */
[----:B-1----:R-:W-:Y:S01]  /*ccc0*/  IMAD.MOV.U32 R239, RZ, RZ, R32 ;  /* 0x000000ffffef7224 */ /* 0x002fe200078e0020 */
[----:B------:R-:W-:Y:S01]  /*ccd0*/  IADD3 R36, P6, R175, R80, RZ ;  /* 0x00000050af247210 */ /* 0x000fe20007fde0ff */
[----:B------:R-:W-:Y:S01]  /*cce0*/  IMAD.MOV.U32 R174, RZ, RZ, 0x1 ;  /* 0x00000001ffae7424 */ /* 0x000fe200078e00ff */
[----:B------:R-:W-:Y:S01]  /*ccf0*/  ISETP.GE.AND P5, PT, R206, c[0x0][0x1d4], PT ;  /* 0x00007500ce007a0c */ /* 0x000fe20003fa6270 */
[C---:B------:R-:W-:Y:S01]  /*cd00*/  IMAD.X R39, R34.reuse, 0x1, R77, P0 ;  /* 0x0000000122277824 */ /* 0x040fe200000e064d */
[----:B------:R-:W-:Y:S01]  /*cd10*/  ISETP.GE.AND P2, PT, R197, c[0x0][0x1d4], PT ;  /* 0x00007500c5007a0c */ /* 0x000fe20003f46270 */
[----:B------:R-:W-:Y:S01]  /*cd20*/  IMAD.X R37, R34, 0x1, R79, P6 ;  /* 0x0000000122257824 */ /* 0x000fe200030e064f */
[----:B------:R-:W-:-:S02]  /*cd30*/  ISETP.GE.AND P0, PT, R196, c[0x0][0x1d4], PT ;  /* 0x00007500c4007a0c */ /* 0x000fc40003f06270 */
        /* <DEDUP_REMOVED lines=10> */
[----:B------:R-:W-:-:S03]  /*cde0*/  MOV R172, 0xce20 ;  /* 0x0000ce2000ac7802 */ /* 0x000fc60000000f00 */
[----:B------:R1:W-:Y:S04]  /*cdf0*/  LDGSTS.E.BYPASS.LTC128B.128 [R198+0x8100], [R36.64], !P2 ;  /* 0x0810000024c67fae */ /* 0x0003e8000d101d46 */
[----:B------:R1:W-:Y:S02]  /*ce00*/  LDGSTS.E.BYPASS.LTC128B.128 [R198+0xa100], [R40.64], !P0 ;  /* 0x0a10000028c67fae */ /* 0x0003e4000c101d46 */
[----:B-1----:R-:W-:Y:S05]  /*ce10*/  CALL.REL.NOINC `($__internal_11_$__cuda_sm70_shflsync_idx_p) ;  /* 0x000019f000007944 */ /* 0x002fea0003c00000 */
[----:B--2---:R-:W-:Y:S01]  /*ce20*/  IMAD.MOV.U32 R32, RZ, RZ, R175 ;  /* 0x000000ffff207224 */ /* 0x004fe200078e00af */
[----:B-1----:R-:W-:Y:S01]  /*ce30*/  MOV R174, 0x1 ;  /* 0x0000000100ae7802 */ /* 0x002fe20000000f00 */
[----:B------:R-:W-:Y:S01]  /*ce40*/  IMAD.MOV.U32 R239, RZ, RZ, R0 ;  /* 0x000000ffffef7224 */ /* 0x000fe200078e0000 */
[----:B------:R-:W-:Y:S02]  /*ce50*/  MOV R175, 0x181f ;  /* 0x0000181f00af7802 */ /* 0x000fe40000000f00 */
[----:B------:R-:W-:Y:S02]  /*ce60*/  MOV R172, 0xce80 ;  /* 0x0000ce8000ac7802 */ /* 0x000fe40000000f00 */
[----:B------:R-:W-:Y:S05]  /*ce70*/  CALL.REL.NOINC `($__internal_11_$__cuda_sm70_shflsync_idx_p) ;  /* 0x0000199000007944 */ /* 0x000fea0003c00000 */
[----:B-12---:R-:W-:Y:S05]  /*ce80*/  BRA `(.L_x_2357) ;  /* 0xffff5df000007947 */ /* 0x006fea000383ffff */
.L_x_2296:
[----:B------:R-:W-:Y:S01]  /*ce90*/  IMAD.MOV.U32 R174, RZ, RZ, RZ ;  /* 0x000000ffffae7224 */ /* 0x000fe200078e00ff */
[----:B------:R-:W-:-:S02]  /*cea0*/  MOV R175, 0x1c1f ;  /* 0x00001c1f00af7802 */ /* 0x000fc40000000f00 */
[----:B------:R-:W-:Y:S02]  /*ceb0*/  MOV R172, 0xced0 ;  /* 0x0000ced000ac7802 */ /* 0x000fe40000000f00 */
[----:B-1----:R-:W-:Y:S05]  /*cec0*/  CALL.REL.NOINC `($__internal_11_$__cuda_sm70_shflsync_idx_p) ;  /* 0x0000194000007944 */ /* 0x002fea0003c00000 */
[----:B-12---:R-:W-:Y:S05]  /*ced0*/  BRA `(.L_x_2358) ;  /* 0xffff5fc000007947 */ /* 0x006fea000383ffff */
.L_x_2297:
[----:B------:R-:W-:Y:S01]  /*cee0*/  IMAD.MOV.U32 R174, RZ, RZ, 0x1 ;  /* 0x00000001ffae7424 */ /* 0x000fe200078e00ff */
[----:B------:R-:W-:Y:S02]  /*cef0*/  MOV R175, 0x1c1f ;  /* 0x00001c1f00af7802 */ /* 0x000fe40000000f00 */
[----:B------:R-:W-:Y:S02]  /*cf00*/  MOV R172, 0xcf20 ;  /* 0x0000cf2000ac7802 */ /* 0x000fe40000000f00 */
[----:B-12---:R-:W-:Y:S05]  /*cf10*/  CALL.REL.NOINC `($__internal_11_$__cuda_sm70_shflsync_idx_p) ;  /* 0x000018f000007944 */ /* 0x006fea0003c00000 */
[----:B--2---:R-:W-:Y:S01]  /*cf20*/  IMAD.IADD R175, R0, 0x1, R175 ;  /* 0x0000000100af7824 */ /* 0x004fe200078e02af */
[----:B------:R-:W-:Y:S01]  /*cf30*/  FMNMX.FTZ R0, R28, R35, !PT ;  /* 0x000000231c007209 */ /* 0x000fe20007810000 */
[----:B------:R-:W-:Y:S01]  /*cf40*/  IMAD.MOV.U32 R136, RZ, RZ, 0x2 ;  /* 0x00000002ff887424 */ /* 0x000fe200078e00ff */
[----:B------:R-:W-:Y:S02]  /*cf50*/  MOV R134, 0xd350 ;  /* 0x0000d35000867802 */ /* 0x000fe40000000f00 */
[----:B------:R-:W-:Y:S02]  /*cf60*/  IMNMX R76, R76, R175, PT ;  /* 0x000000af4c4c7217 */ /* 0x000fe40003800200 */
[----:B------:R-:W-:-:S02]  /*cf70*/  FMNMX.FTZ R0, R33, R0, !PT ;  /* 0x0000000021007209 */ /* 0x000fc40007810000 */
[C---:B------:R-:W-:Y:S02]  /*cf80*/  ISETP.GT.AND P5, PT, R76.reuse, RZ, PT ;  /* 0x000000ff4c00720c */ /* 0x040fe40003fa4270 */
[C---:B------:R-:W-:Y:S02]  /*cf90*/  ISETP.GT.AND P2, PT, R76.reuse, 0x1, PT ;  /* 0x000000014c00780c */ /* 0x040fe40003f44270 */
[----:B------:R-:W-:Y:S02]  /*cfa0*/  ISETP.GT.AND P0, PT, R76, 0x8, PT ;  /* 0x000000084c00780c */ /* 0x000fe40003f04270 */
[----:B------:R-:W-:Y:S02]  /*cfb0*/  FSEL R5, R30, -INF , P5 ;  /* 0xff8000001e057808 */ /* 0x000fe40002800000 */
[----:B------:R-:W-:Y:S02]  /*cfc0*/  FSEL R16, R31, -INF , P2 ;  /* 0xff8000001f107808 */ /* 0x000fe40001000000 */
[----:B------:R-:W-:-:S02]  /*cfd0*/  ISETP.GT.AND P2, PT, R76, 0x9, PT ;  /* 0x000000094c00780c */ /* 0x000fc40003f44270 */
[----:B------:R-:W-:Y:S02]  /*cfe0*/  FSEL R26, R26, -INF , P0 ;  /* 0xff8000001a1a7808 */ /* 0x000fe40000000000 */
[----:B------:R-:W-:Y:S02]  /*cff0*/  FMNMX.FTZ R9, R5, R16, !PT ;  /* 0x0000001005097209 */ /* 0x000fe40007810000 */
[----:B------:R-:W-:Y:S02]  /*d000*/  FSEL R4, R27, -INF , P2 ;  /* 0xff8000001b047808 */ /* 0x000fe40001000000 */
[----:B------:R-:W-:Y:S02]  /*d010*/  ISETP.GT.AND P2, PT, R76, 0x10, PT ;  /* 0x000000104c00780c */ /* 0x000fe40003f44270 */
[----:B------:R-:W-:Y:S02]  /*d020*/  FMNMX.FTZ R9, R26, R9, !PT ;  /* 0x000000091a097209 */ /* 0x000fe40007810000 */
[----:B------:R-:W-:-:S02]  /*d030*/  FMNMX.FTZ R0, R29, R0, !PT ;  /* 0x000000001d007209 */ /* 0x000fc40007810000 */
[----:B------:R-:W-:Y:S02]  /*d040*/  ISETP.GT.AND P0, PT, R76, 0x11, PT ;  /* 0x000000114c00780c */ /* 0x000fe40003f04270 */
[----:B------:R-:W-:Y:S02]  /*d050*/  FSEL R22, R22, -INF , P2 ;  /* 0xff80000016167808 */ /* 0x000fe40001000000 */
[----:B------:R-:W-:Y:S02]  /*d060*/  FMNMX.FTZ R9, R4, R9, !PT ;  /* 0x0000000904097209 */ /* 0x000fe40007810000 */
[----:B------:R-:W-:Y:S02]  /*d070*/  FMNMX.FTZ R0, R25, R0, !PT ;  /* 0x0000000019007209 */ /* 0x000fe40007810000 */
[----:B------:R-:W-:Y:S02]  /*d080*/  FSEL R12, R23, -INF , P0 ;  /* 0xff800000170c7808 */ /* 0x000fe40000000000 */
[----:B------:R-:W-:-:S02]  /*d090*/  ISETP.GT.AND P2, PT, R76, 0x18, PT ;  /* 0x000000184c00780c */ /* 0x000fc40003f44270 */
        /* <DEDUP_REMOVED lines=8> */
[----:B------:R-:W-:Y:S02]  /*d120*/  FMNMX.FTZ R9, R18, R9, !PT ;  /* 0x0000000912097209 */ /* 0x000fe40007810000 */
[----:B------:R-:W-:Y:S02]  /*d130*/  FMNMX.FTZ R0, R17, R0, !PT ;  /* 0x0000000011007209 */ /* 0x000fe40007810000 */
[----:B------:R-:W-:Y:S02]  /*d140*/  ISETP.GT.AND P0, PT, R76, 0x21, PT ;  /* 0x000000214c00780c */ /* 0x000fe40003f04270 */
[----:B-1----:R-:W-:-:S02]  /*d150*/  FSEL R174, R14, -INF , P2 ;  /* 0xff8000000eae7808 */ /* 0x002fc40001000000 */
[----:B------:R-:W-:Y:S02]  /*d160*/  FMNMX.FTZ R9, R8, R9, !PT ;  /* 0x0000000908097209 */ /* 0x000fe40007810000 */
        /* <DEDUP_REMOVED lines=22> */
[----:B------:R-:W-:-:S02]  /*d2d0*/  FSEL R140, R74, -INF , P2 ;  /* 0xff8000004a8c7808 */ /* 0x000fc40001000000 */
[----:B------:R-:W-:Y:S02]  /*d2e0*/  FMNMX.FTZ R7, R142, R9, !PT ;  /* 0x000000098e077209 */ /* 0x000fe40007810000 */
[----:B------:R-:W-:Y:S02]  /*d2f0*/  FMNMX.FTZ R0, R143, R0, !PT ;  /* 0x000000008f007209 */ /* 0x000fe40007810000 */
[----:B------:R-:W-:Y:S02]  /*d300*/  FSEL R162, R75, -INF , P0 ;  /* 0xff8000004ba27808 */ /* 0x000fe40000000000 */
[----:B------:R-:W-:Y:S02]  /*d310*/  FMNMX.FTZ R7, R140, R7, !PT ;  /* 0x000000078c077209 */ /* 0x000fe40007810000 */
[----:B------:R-:W-:Y:S02]  /*d320*/  FMNMX.FTZ R135, R141, R0, !PT ;  /* 0x000000008d877209 */ /* 0x000fe40007810000 */
[----:B------:R-:W-:-:S02]  /*d330*/  FMNMX.FTZ R7, R162, R7, !PT ;  /* 0x00000007a2077209 */ /* 0x000fc40007810000 */
[----:B------:R-:W-:Y:S05]  /*d340*/  CALL.REL.NOINC `($__internal_10_$__cuda_sm70_shflsync_bfly_p) ;  /* 0x0000147000007944 */ /* 0x000fea0003c00000 */
[----:B-12---:R-:W-:Y:S01]  /*d350*/  FMNMX.FTZ R135, R135, R136, !PT ;  /* 0x0000008887877209 */ /* 0x006fe20007810000 */
[----:B------:R-:W-:Y:S01]  /*d360*/  IMAD.MOV.U32 R136, RZ, RZ, 0x1 ;  /* 0x00000001ff887424 */ /* 0x000fe200078e00ff */
[----:B------:R-:W-:-:S02]  /*d370*/  MOV R134, 0xd390 ;  /* 0x0000d39000867802 */ /* 0x000fc40000000f00 */
[----:B------:R-:W-:Y:S05]  /*d380*/  CALL.REL.NOINC `($__internal_10_$__cuda_sm70_shflsync_bfly_p) ;  /* 0x0000143000007944 */ /* 0x000fea0003c00000 */
[----:B--2---:R-:W-:Y:S01]  /*d390*/  FMNMX.FTZ R0, R135, R136, !PT ;  /* 0x0000008887007209 */ /* 0x004fe20007810000 */
[----:B-1----:R-:W-:Y:S01]  /*d3a0*/  IMAD.MOV.U32 R135, RZ, RZ, R7 ;  /* 0x000000ffff877224 */ /* 0x002fe200078e0007 */
[----:B------:R-:W-:Y:S01]  /*d3b0*/  MOV R134, 0xd3e0 ;  /* 0x0000d3e000867802 */ /* 0x000fe20000000f00 */
[----:B------:R-:W-:-:S02]  /*d3c0*/  IMAD.MOV.U32 R136, RZ, RZ, 0x2 ;  /* 0x00000002ff887424 */ /* 0x000fc400078e00ff */
[----:B------:R-:W-:Y:S05]  /*d3d0*/  CALL.REL.NOINC `($__internal_10_$__cuda_sm70_shflsync_bfly_p) ;  /* 0x000013e000007944 */ /* 0x000fea0003c00000 */
[----:B-12---:R-:W-:Y:S01]  /*d3e0*/  FMNMX.FTZ R135, R7, R136, !PT ;  /* 0x0000008807877209 */ /* 0x006fe20007810000 */
[----:B------:R-:W-:Y:S01]  /*d3f0*/  IMAD.MOV.U32 R136, RZ, RZ, 0x1 ;  /* 0x00000001ff887424 */ /* 0x000fe200078e00ff */
[----:B------:R-:W-:-:S02]  /*d400*/  MOV R134, 0xd420 ;  /* 0x0000d42000867802 */ /* 0x000fc40000000f00 */
[----:B------:R-:W-:Y:S05]  /*d410*/  CALL.REL.NOINC `($__internal_10_$__cuda_sm70_shflsync_bfly_p) ;  /* 0x000013a000007944 */ /* 0x000fea0003c00000 */
[----:B-12---:R-:W-:Y:S05]  /*d420*/  BRA `(.L_x_2359) ;  /* 0xffff614000007947 */ /* 0x006fea000383ffff */
.L_x_2301:
[----:B------:R-:W-:Y:S01]  /*d430*/  MOV R174, RZ ;  /* 0x000000ff00ae7202 */ /* 0x000fe20000000f00 */
[----:B------:R-:W-:Y:S01]  /*d440*/  IMAD.MOV.U32 R239, RZ, RZ, R10 ;  /* 0x000000ffffef7224 */ /* 0x000fe200078e000a */
[----:B------:R-:W-:Y:S01]  /*d450*/  MOV R172, 0xd480 ;  /* 0x0000d48000ac7802 */ /* 0x000fe20000000f00 */
[----:B------:R-:W-:Y:S02]  /*d460*/  IMAD.MOV.U32 R175, RZ, RZ, 0x181f ;  /* 0x0000181fffaf7424 */ /* 0x000fe400078e00ff */
[----:B-1234-:R-:W-:Y:S05]  /*d470*/  CALL.REL.NOINC `($__internal_11_$__cuda_sm70_shflsync_idx_p) ;  /* 0x0000139000007944 */ /* 0x01efea0003c00000 */
[----:B--2---:R-:W-:Y:S01]  /*d480*/  MOV R12, R175 ;  /* 0x000000af000c7202 */ /* 0x004fe20000000f00 */
[----:B-1----:R-:W-:-:S05]  /*d490*/  BRA `(.L_x_2360) ;  /* 0xffff746000007947 */ /* 0x002fca000383ffff */
.L_x_2302:
[----:B------:R-:W-:Y:S01]  /*d4a0*/  MOV R174, RZ ;  /* 0x000000ff00ae7202 */ /* 0x000fe20000000f00 */
[----:B------:R-:W-:Y:S01]  /*d4b0*/  IMAD.MOV.U32 R239, RZ, RZ, R9 ;  /* 0x000000ffffef7224 */ /* 0x000fe200078e0009 */
[----:B------:R-:W-:Y:S01]  /*d4c0*/  MOV R172, 0xd4f0 ;  /* 0x0000d4f000ac7802 */ /* 0x000fe20000000f00 */
[----:B------:R-:W-:Y:S02]  /*d4d0*/  IMAD.MOV.U32 R175, RZ, RZ, 0x181f ;  /* 0x0000181fffaf7424 */ /* 0x000fe400078e00ff */
[----:B-1234-:R-:W-:Y:S05]  /*d4e0*/  CALL.REL.NOINC `($__internal_11_$__cuda_sm70_shflsync_idx_p) ;  /* 0x0000132000007944 */ /* 0x01efea0003c00000 */
[----:B------:R-:W-:Y:S01]  /*d4f0*/  ISETP.GE.AND P6, PT, R206, c[0x0][0x1d4], PT ;  /* 0x00007500ce007a0c */ /* 0x000fe20003fc6270 */
[----:B-1----:R-:W-:Y:S01]  /*d500*/  IMAD.MOV.U32 R239, RZ, RZ, R10 ;  /* 0x000000ffffef7224 */ /* 0x002fe200078e000a */
[----:B--2---:R-:W-:Y:S01]  /*d510*/  IADD3 R16, P0, R175, R0, RZ ;  /* 0x00000000af107210 */ /* 0x004fe20007f1e0ff */
[----:B------:R-:W-:Y:S01]  /*d520*/  IMAD.MOV.U32 R174, RZ, RZ, 0x1 ;  /* 0x00000001ffae7424 */ /* 0x000fe200078e00ff */
        /* <DEDUP_REMOVED lines=14> */
[----:B------:R-:W-:Y:S01]  /*d610*/  IMAD.X R19, R12, 0x1, R7, P2 ;  /* 0x000000010c137824 */ /* 0x000fe200010e0607 */
[----:B------:R-:W-:Y:S02]  /*d620*/  SEL R12, RZ, 0x10, P5 ;  /* 0x00000010ff0c7807 */ /* 0x000fe40002800000 */
[----:B------:R-:W-:Y:S02]  /*d630*/  MOV R172, 0xd660 ;  /* 0x0000d66000ac7802 */ /* 0x000fe40000000f00 */
[----:B------:R1:W-:Y:S04]  /*d640*/  LDGSTS.E.BYPASS.LTC128B.128 [R198+0x4100], [R18.64], !P0 ;  /* 0x0410000012c67fae */ /* 0x0003e8000c101d46 */
[----:B-1----:R-:W-:Y:S05]  /*d650*/  CALL.REL.NOINC `($__internal_11_$__cuda_sm70_shflsync_idx_p) ;  /* 0x000011b000007944 */ /* 0x002fea0003c00000 */
[----:B-1----:R-:W-:Y:S01]  /*d660*/  MOV R174, 0x1 ;  /* 0x0000000100ae7802 */ /* 0x002fe20000000f00 */
[----:B--2---:R-:W-:Y:S01]  /*d670*/  IMAD.MOV.U32 R10, RZ, RZ, R175 ;  /* 0x000000ffff0a7224 */ /* 0x004fe200078e00af */
[----:B------:R-:W-:Y:S01]  /*d680*/  MOV R175, 0x181f ;  /* 0x0000181f00af7802 */ /* 0x000fe20000000f00 */
[----:B------:R-:W-:Y:S01]  /*d690*/  IMAD.MOV.U32 R239, RZ, RZ, R9 ;  /* 0x000000ffffef7224 */ /* 0x000fe200078e0009 */
[----:B------:R-:W-:Y:S02]  /*d6a0*/  MOV R172, 0xd6c0 ;  /* 0x0000d6c000ac7802 */ /* 0x000fe40000000f00 */
[----:B------:R-:W-:Y:S05]  /*d6b0*/  CALL.REL.NOINC `($__internal_11_$__cuda_sm70_shflsync_idx_p) ;  /* 0x0000115000007944 */ /* 0x000fea0003c00000 */
[----:B-12---:R-:W-:-:S05]  /*d6c0*/  BRA `(.L_x_2361) ;  /* 0xffff736000007947 */ /* 0x006fca000383ffff */
.L_x_2305:
[----:B------:R-:W-:Y:S01]  /*d6d0*/  MOV R174, RZ ;  /* 0x000000ff00ae7202 */ /* 0x000fe20000000f00 */
[----:B------:R-:W-:Y:S01]  /*d6e0*/  IMAD.MOV.U32 R239, RZ, RZ, R138 ;  /* 0x000000ffffef7224 */ /* 0x000fe200078e008a */
[----:B------:R-:W-:Y:S01]  /*d6f0*/  MOV R172, 0xd720 ;  /* 0x0000d72000ac7802 */ /* 0x000fe20000000f00 */
[----:B------:R-:W-:Y:S02]  /*d700*/  IMAD.MOV.U32 R175, RZ, RZ, 0x181f ;  /* 0x0000181fffaf7424 */ /* 0x000fe400078e00ff */
[----:B------:R-:W-:Y:S05]  /*d710*/  CALL.REL.NOINC `($__internal_11_$__cuda_sm70_shflsync_idx_p) ;  /* 0x000010f000007944 */ /* 0x000fea0003c00000 */
[----:B--2---:R-:W-:Y:S01]  /*d720*/  MOV R140, R175 ;  /* 0x000000af008c7202 */ /* 0x004fe20000000f00 */
[----:B-1----:R-:W-:-:S05]  /*d730*/  BRA `(.L_x_2362) ;  /* 0xffff801000007947 */ /* 0x002fca000383ffff */
.L_x_2306:
[----:B------:R-:W-:Y:S01]  /*d740*/  MOV R174, RZ ;  /* 0x000000ff00ae7202 */ /* 0x000fe20000000f00 */
[----:B------:R-:W-:Y:S01]  /*d750*/  IMAD.MOV.U32 R239, RZ, RZ, R0 ;  /* 0x000000ffffef7224 */ /* 0x000fe200078e0000 */
[----:B------:R-:W-:Y:S01]  /*d760*/  MOV R172, 0xd790 ;  /* 0x0000d79000ac7802 */ /* 0x000fe20000000f00 */
[----:B------:R-:W-:Y:S02]  /*d770*/  IMAD.MOV.U32 R175, RZ, RZ, 0x181f ;  /* 0x0000181fffaf7424 */ /* 0x000fe400078e00ff */
[----:B-12---:R-:W-:Y:S05]  /*d780*/  CALL.REL.NOINC `($__internal_11_$__cuda_sm70_shflsync_idx_p) ;  /* 0x0000108000007944 */ /* 0x006fea0003c00000 */
        /* <DEDUP_REMOVED lines=30> */
.L_x_2307:
[----:B------:R-:W-:Y:S01]  /*d970*/  MOV R175, 0x1c1f ;  /* 0x00001c1f00af7802 */ /* 0x000fe20000000f00 */
[----:B------:R-:W-:Y:S01]  /*d980*/  IMAD.MOV.U32 R174, RZ, RZ, RZ ;  /* 0x000000ffffae7224 */ /* 0x000fe200078e00ff */
[----:B------:R-:W-:Y:S02]  /*d990*/  MOV R172, 0xd9b0 ;  /* 0x0000d9b000ac7802 */ /* 0x000fe40000000f00 */
[----:B------:R-:W-:Y:S05]  /*d9a0*/  CALL.REL.NOINC `($__internal_11_$__cuda_sm70_shflsync_idx_p) ;  /* 0x00000e6000007944 */ /* 0x000fea0003c00000 */
[----:B-12---:R-:W-:-:S05]  /*d9b0*/  BRA `(.L_x_2364) ;  /* 0xffff80e000007947 */ /* 0x006fca000383ffff */
.L_x_2308:
[----:B------:R-:W-:Y:S01]  /*d9c0*/  MOV R175, 0x1c1f ;  /* 0x00001c1f00af7802 */ /* 0x000fe20000000f00 */
[----:B------:R-:W-:Y:S01]  /*d9d0*/  IMAD.MOV.U32 R174, RZ, RZ, 0x1 ;  /* 0x00000001ffae7424 */ /* 0x000fe200078e00ff */
[----:B------:R-:W-:Y:S02]  /*d9e0*/  MOV R172, 0xda00 ;  /* 0x0000da0000ac7802 */ /* 0x000fe40000000f00 */
[----:B-1----:R-:W-:Y:S05]  /*d9f0*/  CALL.REL.NOINC `($__internal_11_$__cuda_sm70_shflsync_idx_p) ;  /* 0x00000e1000007944 */ /* 0x002fea0003c00000 */
[----:B------:R-:W-:Y:S01]  /*da00*/  FMNMX.FTZ R12, R4, R3, !PT ;  /* 0x00000003040c7209 */ /* 0x000fe20007810000 */
[----:B--2---:R-:W-:Y:S01]  /*da10*/  IMAD.IADD R0, R0, 0x1, R175 ;  /* 0x0000000100007824 */ /* 0x004fe200078e02af */
[----:B------:R-:W-:Y:S01]  /*da20*/  MOV R134, 0xde40 ;  /* 0x0000de4000867802 */ /* 0x000fe20000000f00 */
[----:B------:R-:W-:Y:S01]  /*da30*/  IMAD.MOV.U32 R136, RZ, RZ, 0x2 ;  /* 0x00000002ff887424 */ /* 0x000fe200078e00ff */
        /* <DEDUP_REMOVED lines=35> */
[----:B-1----:R-:W-:Y:S02]  /*dc70*/  FSEL R174, R23, -INF , P0 ;  /* 0xff80000017ae7808 */ /* 0x002fe40000000000 */
        /* <DEDUP_REMOVED lines=27> */
[----:B------:R-:W-:Y:S05]  /*de30*/  CALL.REL.NOINC `($__internal_10_$__cuda_sm70_shflsync_bfly_p) ;  /* 0x0000098000007944 */ /* 0x000fea0003c00000 */
[----:B-12---:R-:W-:Y:S01]  /*de40*/  FMNMX.FTZ R135, R135, R136, !PT ;  /* 0x0000008887877209 */ /* 0x006fe20007810000 */
[----:B------:R-:W-:Y:S01]  /*de50*/  IMAD.MOV.U32 R136, RZ, RZ, 0x1 ;  /* 0x00000001ff887424 */ /* 0x000fe200078e00ff */
[----:B------:R-:W-:Y:S02]  /*de60*/  MOV R134, 0xde80 ;  /* 0x0000de8000867802 */ /* 0x000fe40000000f00 */
[----:B------:R-:W-:Y:S05]  /*de70*/  CALL.REL.NOINC `($__internal_10_$__cuda_sm70_shflsync_bfly_p) ;  /* 0x0000094000007944 */ /* 0x000fea0003c00000 */
[----:B--2---:R-:W-:Y:S01]  /*de80*/  FMNMX.FTZ R0, R135, R136, !PT ;  /* 0x0000008887007209 */ /* 0x004fe20007810000 */
[----:B-1----:R-:W-:Y:S01]  /*de90*/  IMAD.MOV.U32 R135, RZ, RZ, R7 ;  /* 0x000000ffff877224 */ /* 0x002fe200078e0007 */
[----:B------:R-:W-:Y:S01]  /*dea0*/  MOV R134, 0xded0 ;  /* 0x0000ded000867802 */ /* 0x000fe20000000f00 */
[----:B------:R-:W-:Y:S02]  /*deb0*/  IMAD.MOV.U32 R136, RZ, RZ, 0x2 ;  /* 0x00000002ff887424 */ /* 0x000fe400078e00ff */
[----:B------:R-:W-:Y:S05]  /*dec0*/  CALL.REL.NOINC `($__internal_10_$__cuda_sm70_shflsync_bfly_p) ;  /* 0x000008f000007944 */ /* 0x000fea0003c00000 */
[----:B-12---:R-:W-:Y:S01]  /*ded0*/  FMNMX.FTZ R135, R7, R136, !PT ;  /* 0x0000008807877209 */ /* 0x006fe20007810000 */
[----:B------:R-:W-:Y:S01]  /*dee0*/  IMAD.MOV.U32 R136, RZ, RZ, 0x1 ;  /* 0x00000001ff887424 */ /* 0x000fe200078e00ff */
[----:B------:R-:W-:Y:S02]  /*def0*/  MOV R134, 0xdf10 ;  /* 0x0000df1000867802 */ /* 0x000fe40000000f00 */
[----:B------:R-:W-:Y:S05]  /*df00*/  CALL.REL.NOINC `($__internal_10_$__cuda_sm70_shflsync_bfly_p) ;  /* 0x000008b000007944 */ /* 0x000fea0003c00000 */
[----:B--2---:R-:W-:Y:S01]  /*df10*/  MOV R132, R136 ;  /* 0x0000008800847202 */ /* 0x004fe20000000f00 */
[----:B-1----:R-:W-:-:S05]  /*df20*/  BRA `(.L_x_2365) ;  /* 0xffff822000007947 */ /* 0x002fca000383ffff */
.L_x_2311:
[----:B------:R-:W-:Y:S01]  /*df30*/  MOV R175, 0x181f ;  /* 0x0000181f00af7802 */ /* 0x000fe20000000f00 */
[----:B------:R-:W-:Y:S01]  /*df40*/  IMAD.MOV.U32 R174, RZ, RZ, RZ ;  /* 0x000000ffffae7224 */ /* 0x000fe200078e00ff */
[----:B------:R-:W-:Y:S02]  /*df50*/  MOV R172, 0xdf70 ;  /* 0x0000df7000ac7802 */ /* 0x000fe40000000f00 */
[----:B-1234-:R-:W-:Y:S05]  /*df60*/  CALL.REL.NOINC `($__internal_11_$__cuda_sm70_shflsync_idx_p) ;  /* 0x000008a000007944 */ /* 0x01efea0003c00000 */
[----:B-12---:R-:W-:-:S05]  /*df70*/  BRA `(.L_x_2366) ;  /* 0xffff9c0000007947 */ /* 0x006fca000383ffff */
.L_x_2314:
[----:B------:R-:W-:Y:S01]  /*df80*/  MOV R174, RZ ;  /* 0x000000ff00ae7202 */ /* 0x000fe20000000f00 */
[----:B------:R-:W-:Y:S01]  /*df90*/  IMAD.MOV.U32 R239, RZ, RZ, R0 ;  /* 0x000000ffffef7224 */ /* 0x000fe200078e0000 */
[----:B------:R-:W-:Y:S01]  /*dfa0*/  MOV R172, 0xdfd0 ;  /* 0x0000dfd000ac7802 */ /* 0x000fe20000000f00 */
[----:B------:R-:W-:Y:S02]  /*dfb0*/  IMAD.MOV.U32 R175, RZ, RZ, 0x181f ;  /* 0x0000181fffaf7424 */ /* 0x000fe400078e00ff */
[----:B------:R-:W-:Y:S05]  /*dfc0*/  CALL.REL.NOINC `($__internal_11_$__cuda_sm70_shflsync_idx_p) ;  /* 0x0000084000007944 */ /* 0x000fea0003c00000 */
[----:B--2---:R-:W-:Y:S01]  /*dfd0*/  MOV R140, R175 ;  /* 0x000000af008c7202 */ /* 0x004fe20000000f00 */
[----:B-1----:R-:W-:-:S05]  /*dfe0*/  BRA `(.L_x_2367) ;  /* 0xffffa98000007947 */ /* 0x002fca000383ffff */
.L_x_2315:
[----:B------:R-:W-:Y:S01]  /*dff0*/  MOV R174, RZ ;  /* 0x000000ff00ae7202 */ /* 0x000fe20000000f00 */
[----:B------:R-:W-:Y:S01]  /*e000*/  IMAD.MOV.U32 R239, RZ, RZ, R2 ;  /* 0x000000ffffef7224 */ /* 0x000fe200078e0002 */
[----:B------:R-:W-:Y:S01]  /*e010*/  MOV R172, 0xe040 ;  /* 0x0000e04000ac7802 */ /* 0x000fe20000000f00 */
[----:B------:R-:W-:Y:S02]  /*e020*/  IMAD.MOV.U32 R175, RZ, RZ, 0x181f ;  /* 0x0000181fffaf7424 */ /* 0x000fe400078e00ff */
[----:B-12---:R-:W-:Y:S05]  /*e030*/  CALL.REL.NOINC `($__internal_11_$__cuda_sm70_shflsync_idx_p) ;  /* 0x000007d000007944 */ /* 0x006fea0003c00000 */
[----:B------:R-:W-:Y:S01]  /*e040*/  IADD3 R139, -R237, 0x10, RZ ;  /* 0x00000010ed8b7810 */ /* 0x000fe20007ffe1ff */
[----:B-1----:R-:W-:Y:S01]  /*e050*/  IMAD.MOV.U32 R239, RZ, RZ, R0 ;  /* 0x000000ffffef7224 */ /* 0x002fe200078e0000 */
[C---:B--2---:R-:W-:Y:S01]  /*e060*/  IADD3 R144, P2, R175.reuse, R136, RZ ;  /* 0x00000088af907210 */ /* 0x044fe20007f5e0ff */
[----:B------:R-:W-:Y:S01]  /*e070*/  IMAD.MOV.U32 R174, RZ, RZ, 0x1 ;  /* 0x00000001ffae7424 */ /* 0x000fe200078e00ff */
[----:B------:R-:W-:Y:S02]  /*e080*/  IADD3 R142, P0, R175, R138, RZ ;  /* 0x0000008aaf8e7210 */ /* 0x000fe40007f1e0ff */
[----:B------:R-:W-:Y:S01]  /*e090*/  ISETP.NE.U32.AND P4, PT, R237, RZ, PT ;  /* 0x000000ffed00720c */ /* 0x000fe20003f85070 */
[C---:B------:R-:W-:Y:S01]  /*e0a0*/  IMAD.X R145, R140.reuse, 0x1, R135, P2 ;  /* 0x000000018c917824 */ /* 0x040fe200010e0687 */
[----:B------:R-:W-:Y:S01]  /*e0b0*/  LOP3.LUT R139, R139, 0xf, RZ, 0xc0, !PT ;  /* 0x0000000f8b8b7812 */ /* 0x000fe200078ec0ff */
[----:B------:R-:W-:Y:S01]  /*e0c0*/  IMAD.X R143, R140, 0x1, R137, P0 ;  /* 0x000000018c8f7824 */ /* 0x000fe200000e0689 */
[----:B------:R-:W-:Y:S02]  /*e0d0*/  MOV R172, 0xe180 ;  /* 0x0000e18000ac7802 */ /* 0x000fe40000000f00 */
        /* <DEDUP_REMOVED lines=8> */
[----:B------:R1:W-:Y:S02]  /*e160*/  LDGSTS.E.BYPASS.LTC128B.128 [R198+0xa100], [R142.64], !P5 ;  /* 0x0a1000008ec67fae */ /* 0x0003e4000e901d46 */
        /* <DEDUP_REMOVED lines=8> */
.L_x_2316:
[----:B------:R-:W-:Y:S02]  /*e1f0*/  MOV R136, 0x2 ;  /* 0x0000000200887802 */ /* 0x000fe40000000f00 */
[----:B------:R-:W-:Y:S02]  /*e200*/  MOV R134, 0xe220 ;  /* 0x0000e22000867802 */ /* 0x000fe40000000f00 */
        /* <DEDUP_REMOVED lines=16> */
.L_x_2318:
[----:B------:R-:W-:Y:S01]  /*e310*/  IMAD.MOV.U32 R135, RZ, RZ, R236 ;  /* 0x000000ffff877224 */ /* 0x000fe200078e00ec */
[----:B------:R-:W-:-:S02]  /*e320*/  MOV R136, 0x2 ;  /* 0x0000000200887802 */ /* 0x000fc40000000f00 */
[----:B------:R-:W-:Y:S02]  /*e330*/  MOV R134, 0xe350 ;  /* 0x0000e35000867802 */ /* 0x000fe40000000f00 */
[----:B------:R-:W-:Y:S05]  /*e340*/  CALL.REL.NOINC `($__internal_10_$__cuda_sm70_shflsync_bfly_p) ;  /* 0x0000047000007944 */ /* 0x000fea0003c00000 */
[----:B-12---:R-:W-:Y:S05]  /*e350*/  BRA `(.L_x_2370) ;  /* 0xffffc1c000007947 */ /* 0x006fea000383ffff */
.L_x_2319:
[----:B------:R-:W-:Y:S02]  /*e360*/  MOV R136, 0x1 ;  /* 0x0000000100887802 */ /* 0x000fe40000000f00 */
[----:B------:R-:W-:Y:S02]  /*e370*/  MOV R134, 0xe390 ;  /* 0x0000e39000867802 */ /* 0x000fe40000000f00 */
[----:B-1----:R-:W-:Y:S05]  /*e380*/  CALL.REL.NOINC `($__internal_10_$__cuda_sm70_shflsync_bfly_p) ;  /* 0x0000043000007944 */ /* 0x002fea0003c00000 */
[----:B--2---:R-:W-:Y:S01]  /*e390*/  FADD.FTZ R2, R135, R136 ;  /* 0x0000008887027221 */ /* 0x004fe20000010000 */
[----:B-1----:R-:W-:Y:S02]  /*e3a0*/  MOV R135, R231 ;  /* 0x000000e700877202 */ /* 0x002fe40000000f00 */
[----:B------:R-:W-:Y:S02]  /*e3b0*/  MOV R136, 0x2 ;  /* 0x0000000200887802 */ /* 0x000fe40000000f00 */
[----:B------:R-:W-:Y:S02]  /*e3c0*/  MOV R134, 0xe3e0 ;  /* 0x0000e3e000867802 */ /* 0x000fe40000000f00 */
[----:B------:R-:W-:Y:S05]  /*e3d0*/  CALL.REL.NOINC `($__internal_10_$__cuda_sm70_shflsync_bfly_p) ;  /* 0x000003e000007944 */ /* 0x000fea0003c00000 */
[----:B--2---:R-:W-:Y:S01]  /*e3e0*/  FADD.FTZ R3, R231, R136 ;  /* 0x00000088e7037221 */ /* 0x004fe20000010000 */
[----:B------:R-:W-:Y:S02]  /*e3f0*/  MOV R136, 0x1 ;  /* 0x0000000100887802 */ /* 0x000fe40000000f00 */
[----:B------:R-:W-:-:S02]  /*e400*/  MOV R134, 0xe430 ;  /* 0x0000e43000867802 */ /* 0x000fc40000000f00 */
[----:B-1----:R-:W-:Y:S02]  /*e410*/  MOV R135, R3 ;  /* 0x0000000300877202 */ /* 0x002fe40000000f00 */
[----:B------:R-:W-:Y:S05]  /*e420*/  CALL.REL.NOINC `($__internal_10_$__cuda_sm70_shflsync_bfly_p) ;  /* 0x0000039000007944 */ /* 0x000fea0003c00000 */
[----:B-12---:R-:W-:Y:S05]  /*e430*/  BRA `(.L_x_2371) ;  /* 0xffffc15000007947 */ /* 0x006fea000383ffff */
.L_x_2334:
[----:B------:R-:W-:Y:S01]  /*e440*/  IMAD.MOV.U32 R239, RZ, RZ, R3 ;  /* 0x000000ffffef7224 */ /* 0x000fe200078e0003 */
[----:B------:R-:W-:Y:S01]  /*e450*/  MOV R174, RZ ;  /* 0x000000ff00ae7202 */ /* 0x000fe20000000f00 */
[----:B------:R-:W-:Y:S01]  /*e460*/  IMAD.MOV.U32 R175, RZ, RZ, 0x181f ;  /* 0x0000181fffaf7424 */ /* 0x000fe200078e00ff */
[----:B------:R-:W-:Y:S02]  /*e470*/  MOV R172, 0xe490 ;  /* 0x0000e49000ac7802 */ /* 0x000fe40000000f00 */
[----:B-----5:R-:W-:Y:S05]  /*e480*/  CALL.REL.NOINC `($__internal_11_$__cuda_sm70_shflsync_idx_p) ;  /* 0x0000038000007944 */ /* 0x020fea0003c00000 */
[----:B--2---:R-:W-:Y:S01]  /*e490*/  MOV R5, R175 ;  /* 0x000000af00057202 */ /* 0x004fe20000000f00 */
[----:B-1----:R-:W-:Y:S05]  /*e4a0*/  BRA `(.L_x_2372) ;  /* 0xffffde0000007947 */ /* 0x002fea000383ffff */
.L_x_2335:
[----:B------:R-:W-:Y:S01]  /*e4b0*/  IMAD.MOV.U32 R239, RZ, RZ, R4 ;  /* 0x000000ffffef7224 */ /* 0x000fe200078e0004 */
[----:B------:R-:W-:Y:S01]  /*e4c0*/  MOV R174, RZ ;  /* 0x000000ff00ae7202 */ /* 0x000fe20000000f00 */
[----:B------:R-:W-:Y:S01]  /*e4d0*/  IMAD.MOV.U32 R175, RZ, RZ, 0x181f ;  /* 0x0000181fffaf7424 */ /* 0x000fe200078e00ff */
[----:B------:R-:W-:Y:S02]  /*e4e0*/  MOV R172, 0xe500 ;  /* 0x0000e50000ac7802 */ /* 0x000fe40000000f00 */
[----:B-12--5:R-:W-:Y:S05]  /*e4f0*/  CALL.REL.NOINC `($__internal_11_$__cuda_sm70_shflsync_idx_p) ;  /* 0x0000031000007944 */ /* 0x026fea0003c00000 */
[----:B-12---:R-:W-:Y:S05]  /*e500*/  BRA `(.L_x_2373) ;  /* 0xffffddc000007947 */ /* 0x006fea000383ffff */
.L_x_2338:
        /* <DEDUP_REMOVED lines=12> */
.L_x_2341:
[----:B------:R-:W-:Y:S01]  /*e5d0*/  IMAD.MOV.U32 R239, RZ, RZ, R3 ;  /* 0x000000ffffef7224 */ /* 0x000fe200078e0003 */
[----:B------:R-:W-:Y:S01]  /*e5e0*/  MOV R174, 0x2 ;  /* 0x0000000200ae7802 */ /* 0x000fe20000000f00 */
[----:B----4-:R-:W-:Y:S01]  /*e5f0*/  IMAD.MOV.U32 R175, RZ, RZ, 0x181f ;  /* 0x0000181fffaf7424 */ /* 0x010fe200078e00ff */
[----:B------:R-:W-:Y:S02]  /*e600*/  MOV R172, 0xe620 ;  /* 0x0000e62000ac7802 */ /* 0x000fe40000000f00 */
[----:B-123-5:R-:W-:Y:S05]  /*e610*/  CALL.REL.NOINC `($__internal_11_$__cuda_sm70_shflsync_idx_p) ;  /* 0x000001f000007944 */ /* 0x02efea0003c00000 */
[----:B--2---:R-:W-:Y:S01]  /*e620*/  MOV R5, R175 ;  /* 0x000000af00057202 */ /* 0x004fe20000000f00 */
[----:B-1----:R-:W-:Y:S05]  /*e630*/  BRA `(.L_x_2375) ;  /* 0xffffdf2000007947 */ /* 0x002fea000383ffff */
.L_x_2342:
[----:B------:R-:W-:Y:S01]  /*e640*/  IMAD.MOV.U32 R239, RZ, RZ, R4 ;  /* 0x000000ffffef7224 */ /* 0x000fe200078e0004 */
[----:B------:R-:W-:Y:S01]  /*e650*/  MOV R174, 0x2 ;  /* 0x0000000200ae7802 */ /* 0x000fe20000000f00 */
[----:B----4-:R-:W-:Y:S01]  /*e660*/  IMAD.MOV.U32 R175, RZ, RZ, 0x181f ;  /* 0x0000181fffaf7424 */ /* 0x010fe200078e00ff */
[----:B------:R-:W-:Y:S02]  /*e670*/  MOV R172, 0xe690 ;  /* 0x0000e69000ac7802 */ /* 0x000fe40000000f00 */
[----:B-123-5:R-:W-:Y:S05]  /*e680*/  CALL.REL.NOINC `($__internal_11_$__cuda_sm70_shflsync_idx_p) ;  /* 0x0000018000007944 */ /* 0x02efea0003c00000 */
[----:B-12---:R-:W-:Y:S05]  /*e690*/  BRA `(.L_x_2376) ;  /* 0xffffdee000007947 */ /* 0x006fea000383ffff */
.L_x_2345:
        /* <DEDUP_REMOVED lines=12> */
.L_x_2347:
[----:B------:R-:W-:Y:S01]  /*e760*/  IMAD.MOV.U32 R239, RZ, RZ, R2 ;  /* 0x000000ffffef7224 */ /* 0x000fe200078e0002 */
[----:B------:R-:W-:Y:S01]  /*e770*/  MOV R174, RZ ;  /* 0x000000ff00ae7202 */ /* 0x000fe20000000f00 */
[----:B--23--:R-:W-:Y:S01]  /*e780*/  IMAD.MOV.U32 R175, RZ, RZ, 0x1f ;  /* 0x0000001fffaf7424 */ /* 0x00cfe200078e00ff */
[----:B------:R-:W-:Y:S02]  /*e790*/  MOV R172, 0xe7b0 ;  /* 0x0000e7b000ac7802 */ /* 0x000fe40000000f00 */
[----:B-1--45:R-:W-:Y:S05]  /*e7a0*/  CALL.REL.NOINC `($__internal_11_$__cuda_sm70_shflsync_idx_p) ;  /* 0x0000006000007944 */ /* 0x032fea0003c00000 */
[----:B-12---:R-:W-:Y:S05]  /*e7b0*/  BRA `(.L_x_2378) ;  /* 0xffffe08000007947 */ /* 0x006fea000383ffff */
        .weak           $__internal_10_$__cuda_sm70_shflsync_bfly_p
        .type           $__internal_10_$__cuda_sm70_shflsync_bfly_p,@function
        .size           $__internal_10_$__cuda_sm70_shflsync_bfly_p,($__internal_11_$__cuda_sm70_shflsync_idx_p - $__internal_10_$__cuda_sm70_shflsync_bfly_p)
$__internal_10_$__cuda_sm70_shflsync_bfly_p:
[----:B------:R-:W-:Y:S01]  /*e7c0*/  MOV R138, R134 ;  /* 0x00000086008a7202 */ /* 0x000fe20000000f00 */
[----:B------:R-:W-:Y:S04]  /*e7d0*/  WARPSYNC R230 ;  /* 0x000000e600007348 */ /* 0x000fe80003800000 */
[----:B------:R-:W-:Y:S01]  /*e7e0*/  MOV R139, 0x0 ;  /* 0x00000000008b7802 */ /* 0x000fe20000000f00 */
[----:B------:R1:W2:Y:S03]  /*e7f0*/  SHFL.BFLY PT, R136, R135, R136, R227 ;  /* 0x0c00008887887389 */ /* 0x0002a600000e00e3 */
[----:B------:R-:W-:Y:S05]  /*e800*/  RET.REL.NODEC R138 `(_ZN7cutlass13device_kernelIN5flash19enable_sm80_to_sm89INS1_16FlashAttnFwdSm80INS1_25CollectiveMainloopFwdSm80ILi8ELi1ELb0EN4cute5tupleIJNS5_1CILi128EEENS7_ILi64EEENS7_ILi192EEEEEELi192ENS_10bfloat16_tEfNS_4arch4Sm80ELb1ELb0ELb0ELb0ELb1ELb0ELb1ELb0EEENS1_21CollectiveEpilogueFwdINS6_IJS8_SA_S9_EEENS6_IJNS7_ILi1EEESI_SI_EEESC_SE_Li256ELb0ELb1ELb0ELb0EEENS1_30DynamicPersistentTileSchedulerILi256ELi256ELb0ELb1ELb0EEEEEEEEEvNT_6ParamsE) ;  /* 0xffff17f08a007950 */ /* 0x000fea0003c3ffff */
        .weak           $__internal_11_$__cuda_sm70_shflsync_idx_p
        .type           $__internal_11_$__cuda_sm70_shflsync_idx_p,@function
        .size           $__internal_11_$__cuda_sm70_shflsync_idx_p,(.L_x_3431 - $__internal_11_$__cuda_sm70_shflsync_idx_p)
$__internal_11_$__cuda_sm70_shflsync_idx_p:
[----:B------:R-:W-:Y:S01]  /*e810*/  MOV R240, R172 ;  /* 0x000000ac00f07202 */ /* 0x000fe20000000f00 */
[----:B------:R-:W-:Y:S04]  /*e820*/  WARPSYNC R222 ;  /* 0x000000de00007348 */ /* 0x000fe80003800000 */
[----:B------:R-:W-:Y:S01]  /*e830*/  MOV R241, 0x0 ;  /* 0x0000000000f17802 */ /* 0x000fe20000000f00 */
[----:B------:R1:W2:Y:S03]  /*e840*/  SHFL.IDX PT, R175, R239, R174, R175 ;  /* 0x000000aeefaf7389 */ /* 0x0002a600000e00af */
[----:B------:R-:W-:Y:S05]  /*e850*/  RET.REL.NODEC R240 `(_ZN7cutlass13device_kernelIN5flash19enable_sm80_to_sm89INS1_16FlashAttnFwdSm80INS1_25CollectiveMainloopFwdSm80ILi8ELi1ELb0EN4cute5tupleIJNS5_1CILi128EEENS7_ILi64EEENS7_ILi192EEEEEELi192ENS_10bfloat16_tEfNS_4arch4Sm80ELb1ELb0ELb0ELb0ELb1ELb0ELb1ELb0EEENS1_21CollectiveEpilogueFwdINS6_IJS8_SA_S9_EEENS6_IJNS7_ILi1EEESI_SI_EEESC_SE_Li256ELb0ELb1ELb0ELb0EEENS1_30DynamicPersistentTileSchedulerILi256ELi256ELb0ELb1ELb0EEEEEEEEEvNT_6ParamsE) ;  /* 0xffff17a0f0007950 */ /* 0x000fea0003c3ffff */
.L_x_2379:
        /* <DEDUP_REMOVED lines=10> */
.L_x_3431:


//--------------------- .text._ZN7cutlass13device_kernelIN5flash19enable_sm80_to_sm89INS1_16FlashAttnFwdSm80INS1_25CollectiveMainloopFwdSm80ILi8ELi1ELb0EN4cute5tupleIJNS5_1CILi128EEENS7_ILi64EEENS7_ILi192EEEEEELi192ENS_10bfloat16_tEfNS_4arch4Sm80ELb1ELb0ELb0ELb1ELb1ELb0ELb1ELb0EEENS1_21CollectiveEpilogueFwdINS6_IJS8_SA_S9_EEENS6_IJNS7_ILi1EEESI_SI_EEESC_SE_Li256ELb1ELb1ELb0ELb0EEENS1_19SingleTileSchedulerILb1ELb0ELb1ELi128EEEEEEEEEvNT_6ParamsE --------------------------
	.section	.text._ZN7cutlass13device_kernelIN5flash19enable_sm80_to_sm89INS1_16FlashAttnFwdSm80INS1_25CollectiveMainloopFwdSm80ILi8ELi1ELb0EN4cute5tupleIJNS5_1CILi128EEENS7_ILi64EEENS7_ILi192EEEEEELi192ENS_10bfloat16_tEfNS_4arch4Sm80ELb1ELb0ELb0ELb1ELb1ELb0ELb1ELb0EEENS1_21CollectiveEpilogueFwdINS6_IJS8_SA_S9_EEENS6_IJNS7_ILi1EEESI_SI_EEESC_SE_Li256ELb1ELb1ELb0ELb0EEENS1_19SingleTileSchedulerILb1ELb0ELb1ELi128EEEEEEEEEvNT_6ParamsE,"ax",@progbits
	.sectioninfo	@"SHI_REGISTERS=241"
	.align	128
.text._ZN7cutlass13device_kernelIN5flash19enable_sm80_to_sm89INS1_16FlashAttnFwdSm80INS1_25CollectiveMainloopFwdSm80ILi8ELi1ELb0EN4cute5tupleIJNS5_1CILi128EEENS7_ILi64EEENS7_ILi192EEEEEELi192ENS_10bfloat16_tEfNS_4arch4Sm80ELb1ELb0ELb0ELb1ELb1ELb0ELb1ELb0EEENS1_21CollectiveEpilogueFwdINS6_IJS8_SA_S9_EEENS6_IJNS7_ILi1EEESI_SI_EEESC_SE_Li256ELb1ELb1ELb0ELb0EEENS1_19SingleTileSchedulerILb1ELb0ELb1ELi128EEEEEEEEEvNT_6ParamsE:
        .type           _ZN7cutlass13device_kernelIN5flash19enable_sm80_to_sm89INS1_16FlashAttnFwdSm80INS1_25CollectiveMainloopFwdSm80ILi8ELi1ELb0EN4cute5tupleIJNS5_1CILi128EEENS7_ILi64EEENS7_ILi192EEEEEELi192ENS_10bfloat16_tEfNS_4arch4Sm80ELb1ELb0ELb0ELb1ELb1ELb0ELb1ELb0EEENS1_21CollectiveEpilogueFwdINS6_IJS8_SA_S9_EEENS6_IJNS7_ILi1EEESI_SI_EEESC_SE_Li256ELb1ELb1ELb0ELb0EEENS1_19SingleTileSchedulerILb1ELb0ELb1ELi128EEEEEEEEEvNT_6ParamsE,@function
        .size           _ZN7cutlass13device_kernelIN5flash19enable_sm80_to_sm89INS1_16FlashAttnFwdSm80INS1_25CollectiveMainloopFwdSm80ILi8ELi1ELb0EN4cute5tupleIJNS5_1CILi128EEENS7_ILi64EEENS7_ILi192EEEEEELi192ENS_10bfloat16_tEfNS_4arch4Sm80ELb1ELb0ELb0ELb1ELb1ELb0ELb1ELb0EEENS1_21CollectiveEpilogueFwdINS6_IJS8_SA_S9_EEENS6_IJNS7_ILi1EEESI_SI_EEESC_SE_Li256ELb1ELb1ELb0ELb0EEENS1_19SingleTileSchedulerILb1ELb0ELb1ELi128EEEEEEEEEvNT_6ParamsE,(.L_x_3434 - _ZN7cutlass13device_kernelIN5flash19enable_sm80_to_sm89INS1_16FlashAttnFwdSm80INS1_25CollectiveMainloopFwdSm80ILi8ELi1ELb0EN4cute5tupleIJNS5_1CILi128EEENS7_ILi64EEENS7_ILi192EEEEEELi192ENS_10bfloat16_tEfNS_4arch4Sm80ELb1ELb0ELb0ELb1ELb1ELb0ELb1ELb0EEENS1_21CollectiveEpilogueFwdINS6_IJS8_SA_S9_EEENS6_IJNS7_ILi1EEESI_SI_EEESC_SE_Li256ELb1ELb1ELb0ELb0EEENS1_19SingleTileSchedulerILb1ELb0ELb1ELi128EEEEEEEEEvNT_6ParamsE)
        .other          _ZN7cutlass13device_kernelIN5flash19enable_sm80_to_sm89INS1_16FlashAttnFwdSm80INS1_25CollectiveMainloopFwdSm80ILi8ELi1ELb0EN4cute5tupleIJNS5_1CILi128EEENS7_ILi64EEENS7_ILi192EEEEEELi192ENS_10bfloat16_tEfNS_4arch4Sm80ELb1ELb0ELb0ELb1ELb1ELb0ELb1ELb0EEENS1_21CollectiveEpilogueFwdINS6_IJS8_SA_S9_EEENS6_IJNS7_ILi1EEESI_SI_EEESC_SE_Li256ELb1ELb1ELb0ELb0EEENS1_19SingleTileSchedulerILb1ELb0ELb1ELi128EEEEEEEEEvNT_6ParamsE,@"STO_CUDA_ENTRY STV_DEFAULT"
_ZN7cutlass13device_kernelIN5flash19enable_sm80_to_sm89INS1_16FlashAttnFwdSm80INS1_25CollectiveMainloopFwdSm80ILi8ELi1ELb0EN4cute5tupleIJNS5_1CILi128EEENS7_ILi64EEENS7_ILi192EEEEEELi192ENS_10bfloat16_tEfNS_4arch4Sm80ELb1ELb0ELb0ELb1ELb1ELb0ELb1ELb0EEENS1_21CollectiveEpilogueFwdINS6_IJS8_SA_S9_EEENS6_IJNS7_ILi1EEESI_SI_EEESC_SE_Li256ELb1ELb1ELb0ELb0EEENS1_19SingleTileSchedulerILb1ELb0ELb1ELi128EEEEEEEEEvNT_6ParamsE:
        /* <DEDUP_REMOVED lines=20> */
.L_x_2381:
        /* <DEDUP_REMOVED lines=13> */
.L_x_2383:
[----:B------:R-:W-:Y:S02]  /*0210*/  ULDC UR5, c[0x0][0x54c] ;  /* 0x0001530000057ab9 */ /* 0x000fe40000000800 */
.L_x_2382:
[----:B------:R-:W-:Y:S02]  /*0220*/  ULDC UR4, c[0x0][0x548] ;  /* 0x0001520000047ab9 */ /* 0x000fe40000000800 */
[----:B------:R-:W-:-:S02]  /*0230*/  USHF.L.U32 UR10, UR10, 0x7, URZ ;  /* 0x000000070a0a7899 */ /* 0x000fc4000800063f */
[----:B------:R-:W-:-:S04]  /*0240*/  UIMAD UR4, UR5, UR4, URZ ;  /* 0x00000004050472a4 */ /* 0x000fc8000f8e023f */
[----:B------:R-:W-:-:S04]  /*0250*/  UISETP.GE.AND UP0, UPT, UR10, UR4, UPT ;  /* 0x000000040a00728c */ /* 0x000fc8000bf06270 */
[----:B------:R-:W-:Y:S01]  /*0260*/  USEL UR13, UR13, 0xffffffff, !UP0 ;  /* 0xffffffff0d0d7887 */ /* 0x000fe2000c000000 */
[----:B------:R-:W-:Y:S05]  /*0270*/  BRA `(.L_x_2384) ;  /* 0x000001b000007947 */ /* 0x000fea0003800000 */
.L_x_2380:
        /* <DEDUP_REMOVED lines=8> */
.L_x_2385:
        /* <DEDUP_REMOVED lines=13> */
.L_x_2387:
[----:B------:R-:W-:Y:S02]  /*03d0*/  ULDC UR5, c[0x0][0x54c] ;  /* 0x0001530000057ab9 */ /* 0x000fe40000000800 */
.L_x_2386:
[----:B------:R-:W-:Y:S02]  /*03e0*/  ULDC UR4, c[0x0][0x548] ;  /* 0x0001520000047ab9 */ /* 0x000fe40000000800 */
[----:B------:R-:W-:-:S02]  /*03f0*/  USHF.L.U32 UR10, UR10, 0x7, URZ ;  /* 0x000000070a0a7899 */ /* 0x000fc4000800063f */
[----:B------:R-:W-:-:S04]  /*0400*/  UIMAD UR4, UR5, UR4, URZ ;  /* 0x00000004050472a4 */ /* 0x000fc8000f8e023f */
[----:B------:R-:W-:-:S04]  /*0410*/  UISETP.GE.AND UP0, UPT, UR10, UR4, UPT ;  /* 0x000000040a00728c */ /* 0x000fc8000bf06270 */
[----:B------:R-:W-:-:S06]  /*0420*/  USEL UR13, UR13, 0xffffffff, !UP0 ;  /* 0xffffffff0d0d7887 */ /* 0x000fcc000c000000 */
.L_x_2384:
        /* <DEDUP_REMOVED lines=47> */
.L_x_2388:
        /* <DEDUP_REMOVED lines=10> */
.L_x_2389:
        /* <DEDUP_REMOVED lines=12> */
.L_x_2390:
        /* <DEDUP_REMOVED lines=22> */
[----:B------:R-:W-:Y:S01]  /*09e0*/  MOV R77, RZ ;  /* 0x000000ff004d7202 */ /* 0x000fe20000000f00 */
        /* <DEDUP_REMOVED lines=87> */
[----:B------:R-:W-:Y:S01]  /*0f60*/  USEL UR18, UR13, URZ, !UP2 ;  /* 0x0000003f0d127287 */ /* 0x000fe2000d000000 */
        /* <DEDUP_REMOVED lines=20> */
[----:B------:R-:W-:Y:S01]  /*10b0*/  IMAD R4, R4, c[0x0][0x1b0], RZ ;  /* 0x00006c0004047a24 */ /* 0x000fe200078e02ff */
[----:B------:R-:W-:Y:S01]  /*10c0*/  ISETP.GE.AND P5, PT, R8, UR4, PT ;  /* 0x0000000408007c0c */ /* 0x000fe2000bfa6270 */
[----:B------:R-:W-:-:S04]  /*10d0*/  IMAD.WIDE.U32 R10, R7, c[0x0][0x1b0], R10 ;  /* 0x00006c00070a7a25 */ /* 0x000fc800078e000a */
[----:B------:R-:W-:Y:S01]  /*10e0*/  IMAD R4, R7, c[0x0][0x1b4], R4 ;  /* 0x00006d0007047a24 */ /* 0x000fe200078e0204 */
[----:B------:R-:W-:Y:S01]  /*10f0*/  LEA.HI R7, R77, R76, RZ, 0x4 ;  /* 0x0000004c4d077211 */ /* 0x000fe200078f20ff */
[----:B------:R-:W-:Y:S02]  /*1100*/  IMAD R2, R2, c[0x0][0x1a8], RZ ;  /* 0x00006a0002027a24 */ /* 0x000fe400078e02ff */
[----:B------:R-:W-:Y:S02]  /*1110*/  IMAD.IADD R11, R11, 0x1, R4 ;  /* 0x000000010b0b7824 */ /* 0x000fe400078e0204 */
[C---:B------:R-:W-:Y:S02]  /*1120*/  IMAD R13, R5.reuse, c[0x0][0x1ac], R2 ;  /* 0x00006b00050d7a24 */ /* 0x040fe400078e0202 */
[----:B------:R-:W-:Y:S01]  /*1130*/  IMAD.WIDE.U32 R4, R5, c[0x0][0x1a8], R10 ;  /* 0x00006a0005047a25 */ /* 0x000fe200078e000a */
[----:B------:R-:W-:-:S03]  /*1140*/  LOP3.LUT R11, R7, 0xfffffff0, RZ, 0xc0, !PT ;  /* 0xfffffff0070b7812 */ /* 0x000fc600078ec0ff */
[----:B------:R-:W-:Y:S01]  /*1150*/  IMAD.IADD R10, R5, 0x1, R13 ;  /* 0x00000001050a7824 */ /* 0x000fe200078e020d */
[----:B------:R-:W-:Y:S01]  /*1160*/  LEA R15, P0, R4, c[0x0][0x160], 0x1 ;  /* 0x00005800040f7a11 */ /* 0x000fe200078008ff */
[----:B------:R-:W-:-:S03]  /*1170*/  IMAD.IADD R2, R76, 0x1, -R11 ;  /* 0x000000014c027824 */ /* 0x000fc600078e0a0b */
        /* <DEDUP_REMOVED lines=37> */
.L_x_2393:
[----:B-1-34-:R-:W-:Y:S05]  /*13d0*/  BSYNC B0 ;  /* 0x0000000000007941 */ /* 0x01afea0003800000 */
.L_x_2392:
        /* <DEDUP_REMOVED lines=20> */
.L_x_2395:
[----:B------:R-:W-:Y:S05]  /*1520*/  BSYNC B0 ;  /* 0x0000000000007941 */ /* 0x000fea0003800000 */
.L_x_2394:
        /* <DEDUP_REMOVED lines=20> */
.L_x_2397:
[----:B------:R-:W-:Y:S05]  /*1670*/  BSYNC B0 ;  /* 0x0000000000007941 */ /* 0x000fea0003800000 */
.L_x_2396:
[----:B---3--:R-:W-:Y:S01]  /*1680*/  IMAD.MOV.U32 R12, RZ, RZ, c[0x0][0x2b8] ;  /* 0x0000ae00ff0c7624 */ /* 0x008fe200078e00ff */
[----:B------:R-:W-:Y:S01]  /*1690*/  SHFL.IDX PT, R16, R15, 0x3, 0x181f ;  /* 0x00781f000f107f89 */ /* 0x000fe200000e0000 */
[----:B------:R-:W-:Y:S01]  /*16a0*/  IMAD.U32 R13, RZ, RZ, UR6 ;  /* 0x00000006ff0d7e24 */ /* 0x000fe2000f8e00ff */
[----:B------:R-:W-:Y:S01]  /*16b0*/  USHF.R.S32.HI UR16, URZ, 0x1f, UR17 ;  /* 0x0000001f3f107899 */ /* 0x000fe20008011411 */
[----:B------:R-:W-:Y:S01]  /*16c0*/  IMAD.SHL.U32 R199, R199, 0x2, RZ ;  /* 0x00000002c7c77824 */ /* 0x000fe200078e00ff */
[----:B------:R-:W-:Y:S01]  /*16d0*/  ISETP.NE.AND P2, PT, R12, 0x1, PT ;  /* 0x000000010c00780c */ /* 0x000fe20003f45270 */
[----:B------:R-:W-:Y:S01]  /*16e0*/  IMAD R13, R13, 0x40, R202 ;  /* 0x000000400d0d7824 */ /* 0x000fe200078e02ca */
[----:B------:R-:W-:Y:S01]  /*16f0*/  IADD3 R12, R8, 0x60, RZ ;  /* 0x00000060080c7810 */ /* 0x000fe20007ffe0ff */
[----:B----4-:R-:W3:Y:S01]  /*1700*/  SHFL.IDX PT, R17, R10, 0x3, 0x181f ;  /* 0x00781f000a117f89 */ /* 0x010ee200000e0000 */
[----:B------:R-:W-:-:S02]  /*1710*/  IMAD.MOV.U32 R200, RZ, RZ, RZ ;  /* 0x000000ffffc87224 */ /* 0x000fc400078e00ff */
[----:B------:R-:W-:Y:S02]  /*1720*/  IADD3 R8, R13, -0x40, RZ ;  /* 0xffffffc00d087810 */ /* 0x000fe40007ffe0ff */
[----:B------:R-:W-:Y:S01]  /*1730*/  ISETP.GE.AND P5, PT, R12, UR4, PT ;  /* 0x000000040c007c0c */ /* 0x000fe2000bfa6270 */
[----:B------:R-:W-:Y:S01]  /*1740*/  ULDC.64 UR4, c[0x0][0x2b0] ;  /* 0x0000ac0000047ab9 */ /* 0x000fe20000000a00 */
[C---:B------:R-:W-:Y:S01]  /*1750*/  IADD3 R201, R8.reuse, UR11, RZ ;  /* 0x0000000b08c97c10 */ /* 0x040fe2000fffe0ff */
[----:B------:R-:W-:Y:S01]  /*1760*/  UIMAD UR16, UR16, UR4, URZ ;  /* 0x00000004101072a4 */ /* 0x000fe2000f8e023f */
[----:B------:R-:W-:Y:S01]  /*1770*/  ISETP.GE.AND P6, PT, R8, UR7, PT ;  /* 0x0000000708007c0c */ /* 0x000fe2000bfc6270 */
[----:B------:R-:W-:Y:S01]  /*1780*/  UIMAD.WIDE.U32 UR18, UR17, UR4, URZ ;  /* 0x00000004111272a5 */ /* 0x000fe2000f8e003f */
[----:B------:R-:W-:Y:S01]  /*1790*/  SHF.R.S32.HI R12, RZ, 0x1f, R5 ;  /* 0x0000001fff0c7819 */ /* 0x000fe20000011405 */
[----:B------:R-:W-:Y:S01]  /*17a0*/  @P2 IMAD.HI.U32 R13, R201, c[0x0][0x2bc], RZ ;  /* 0x0000af00c90d2a27 */ /* 0x000fe200078e00ff */
[----:B------:R-:W-:Y:S01]  /*17b0*/  ISETP.GT.OR P6, PT, R202, 0x3f, P6 ;  /* 0x0000003fca00780c */ /* 0x000fe200037c4670 */
[----:B------:R-:W-:Y:S01]  /*17c0*/  UIMAD UR16, UR17, UR5, UR16 ;  /* 0x00000005111072a4 */ /* 0x000fe2000f8e0210 */
[----:B------:R-:W-:Y:S01]  /*17d0*/  LEA.HI R173, R12, R5, RZ, 0x3 ;  /* 0x000000050cad7211 */ /* 0x000fe200078f18ff */
[----:B------:R-:W-:Y:S01]  /*17e0*/  IMAD.MOV.U32 R8, RZ, RZ, R201 ;  /* 0x000000ffff087224 */ /* 0x000fe200078e00c9 */
[----:B------:R-:W-:Y:S01]  /*17f0*/  @P2 SHF.R.U32.HI R8, RZ, c[0x0][0x2c0], R13 ;  /* 0x0000b000ff082a19 */ /* 0x000fe2000001160d */
[----:B------:R-:W-:Y:S01]  /*1800*/  UIADD3 UR16, UR19, UR16, URZ ;  /* 0x0000001013107290 */ /* 0x000fe2000fffe03f */
[----:B------:R-:W-:Y:S01]  /*1810*/  SHF.R.S32.HI R13, RZ, 0x1f, R4 ;  /* 0x0000001fff0d7819 */ /* 0x000fe20000011404 */
[----:B------:R-:W-:Y:S01]  /*1820*/  ULDC.64 UR4, c[0x0][0x1e8] ;  /* 0x00007a0000047ab9 */ /* 0x000fe20000000a00 */
[----:B------:R-:W-:-:S02]  /*1830*/  LOP3.LUT R173, R173, 0xfffffff8, RZ, 0xc0, !PT ;  /* 0xfffffff8adad7812 */ /* 0x000fc400078ec0ff */
[----:B------:R-:W-:Y:S01]  /*1840*/  LEA.HI R172, R13, R4, RZ, 0x3 ;  /* 0x000000040dac7211 */ /* 0x000fe200078f18ff */
[--C-:B---3--:R-:W-:Y:S02]  /*1850*/  @!P5 IMAD.WIDE R20, R174, 0x2, R16.reuse ;  /* 0x00000002ae14d825 */ /* 0x108fe400078e0210 */
[----:B------:R-:W-:Y:S02]  /*1860*/  @!P6 IADD3 R13, P1, R8, UR18, RZ ;  /* 0x00000012080dec10 */ /* 0x000fe4000ff3e0ff */
[----:B------:R-:W-:Y:S01]  /*1870*/  LOP3.LUT R172, R172, 0xfffffff8, RZ, 0xc0, !PT ;  /* 0xfffffff8acac7812 */ /* 0x000fe200078ec0ff */
[--C-:B------:R-:W-:Y:S01]  /*1880*/  @!P5 IMAD.WIDE R18, R173, 0x2, R16.reuse ;  /* 0x00000002ad12d825 */ /* 0x100fe200078e0210 */
[----:B------:R-:W-:Y:S01]  /*1890*/  @!PT LDS RZ, [RZ] ;  /* 0x00000000fffff984 */ /* 0x000fe20000000800 */
[----:B------:R3:W-:Y:S01]  /*18a0*/  @!P5 LDGSTS.E.BYPASS.LTC128B.128 [R199+0xf100], [R20.64], !P4 ;  /* 0x0f10000014c7dfae */ /* 0x0007e2000e101d4e */
[----:B-12---:R-:W-:Y:S02]  /*18b0*/  @!P6 LEA.HI.X.SX32 R10, R8, UR16, 0x1, P1 ;  /* 0x00000010080aec11 */ /* 0x006fe400088f0eff */
        /* <DEDUP_REMOVED lines=10> */
[----:B--2---:R-:W-:Y:S01]  /*1960*/  IMAD.SHL.U32 R17, R0, 0x40, RZ ;  /* 0x0000004000117824 */ /* 0x004fe200078e00ff */
[----:B------:R-:W-:Y:S01]  /*1970*/  UIMAD.WIDE.U32 UR20, UR9, UR4, URZ ;  /* 0x00000004091472a5 */ /* 0x000fe2000f8e003f */
[----:B------:R-:W-:Y:S01]  /*1980*/  IMAD R201, R8, c[0x0][0x2b8], R201 ;  /* 0x0000ae0008c97a24 */ /* 0x000fe200078e02c9 */
[----:B------:R-:W-:Y:S01]  /*1990*/  UIMAD UR17, UR9, UR5, UR17 ;  /* 0x00000005091172a4 */ /* 0x000fe2000f8e0211 */
[----:B------:R-:W-:Y:S01]  /*19a0*/  IMAD.SHL.U32 R10, R9, 0x8, RZ ;  /* 0x00000008090a7824 */ /* 0x000fe200078e00ff */
[----:B---3--:R-:W-:Y:S01]  /*19b0*/  SHF.R.S32.HI R20, RZ, 0x4, R7 ;  /* 0x00000004ff147819 */ /* 0x008fe20000011407 */
[----:B------:R-:W-:Y:S01]  /*19c0*/  IMAD.WIDE.U32 R22, R201, c[0x0][0x1e0], RZ ;  /* 0x00007800c9167a25 */ /* 0x000fe200078e00ff */
[----:B------:R-:W-:Y:S01]  /*19d0*/  SHF.R.S32.HI R12, RZ, 0x1f, R201 ;  /* 0x0000001fff0c7819 */ /* 0x000fe200000114c9 */
[----:B------:R-:W-:Y:S01]  /*19e0*/  UIADD3 UR17, UR21, UR17, URZ ;  /* 0x0000001115117290 */ /* 0x000fe2000fffe03f */
[----:B------:R-:W-:Y:S01]  /*19f0*/  LOP3.LUT R17, R17, 0x1c0, RZ, 0xc0, !PT ;  /* 0x000001c011117812 */ /* 0x000fe200078ec0ff */
[----:B------:R-:W-:Y:S01]  /*1a00*/  ULDC.64 UR4, c[0x0][0x210] ;  /* 0x0000840000047ab9 */ /* 0x000fe20000000a00 */
[----:B------:R-:W-:Y:S01]  /*1a10*/  LEA.HI R7, R7, R20, RZ, 0x1 ;  /* 0x0000001407077211 */ /* 0x000fe200078f08ff */
[C---:B------:R-:W-:Y:S01]  /*1a20*/  IMAD R8, R12.reuse, c[0x0][0x1e0], RZ ;  /* 0x000078000c087a24 */ /* 0x040fe200078e02ff */
[----:B------:R-:W-:Y:S01]  /*1a30*/  LOP3.LUT R10, R17, 0x8, R10, 0xf8, !PT ;  /* 0x00000008110a7812 */ /* 0x000fe200078ef80a */
[----:B------:R-:W-:Y:S01]  /*1a40*/  IMAD R12, R12, c[0x0][0x208], RZ ;  /* 0x000082000c0c7a24 */ /* 0x000fe200078e02ff */
[----:B------:R-:W-:Y:S01]  /*1a50*/  SHF.R.U32.HI R17, RZ, 0x3, R17 ;  /* 0x00000003ff117819 */ /* 0x000fe20000011611 */
[----:B-1----:R-:W-:Y:S01]  /*1a60*/  IMAD R18, R201, c[0x0][0x1e4], R8 ;  /* 0x00007900c9127a24 */ /* 0x002fe200078e0208 */
[----:B------:R-:W-:Y:S01]  /*1a70*/  LOP3.LUT R7, R7, 0xfffffffe, RZ, 0xc0, !PT ;  /* 0xfffffffe07077812 */ /* 0x000fe200078ec0ff */
[----:B------:R-:W-:Y:S01]  /*1a80*/  IMAD R12, R201, c[0x0][0x20c], R12 ;  /* 0x00008300c90c7a24 */ /* 0x000fe200078e020c */
[----:B------:R-:W-:Y:S01]  /*1a90*/  LOP3.LUT R10, R10, R17, RZ, 0x3c, !PT ;  /* 0x000000110a0a7212 */ /* 0x000fe200078e3cff */
[----:B------:R-:W-:Y:S01]  /*1aa0*/  IMAD.IADD R19, R23, 0x1, R18 ;  /* 0x0000000117137824 */ /* 0x000fe200078e0212 */
[----:B------:R-:W-:Y:S01]  /*1ab0*/  UIMAD UR8, UR8, UR4, URZ ;  /* 0x00000004080872a4 */ /* 0x000fe2000f8e023f */
[----:B------:R-:W-:Y:S01]  /*1ac0*/  IMAD.MOV.U32 R18, RZ, RZ, R22 ;  /* 0x000000ffff127224 */ /* 0x000fe200078e0016 */
[----:B------:R-:W-:Y:S01]  /*1ad0*/  ULEA UR22, UR6, 0xffffffc0, 0x6 ;  /* 0xffffffc006167891 */ /* 0x000fe2000f8e303f */
[----:B----4-:R-:W-:Y:S01]  /*1ae0*/  IMAD.WIDE.U32 R14, R201, c[0x0][0x208], RZ ;  /* 0x00008200c90e7a25 */ /* 0x010fe200078e00ff */
[----:B------:R-:W-:Y:S01]  /*1af0*/  UIMAD.WIDE.U32 UR24, UR9, UR4, URZ ;  /* 0x00000004091872a5 */ /* 0x000fe2000f8e003f */
[----:B------:R-:W-:Y:S01]  /*1b00*/  LOP3.LUT P3, RZ, R0, 0x2, RZ, 0xc0, !PT ;  /* 0x0000000200ff7812 */ /* 0x000fe2000786c0ff */
[----:B------:R-:W-:Y:S01]  /*1b10*/  UIMAD UR8, UR9, UR5, UR8 ;  /* 0x00000005090872a4 */ /* 0x000fe2000f8e0208 */
[----:B------:R-:W-:Y:S01]  /*1b20*/  IMAD.IADD R7, R20, 0x1, -R7 ;  /* 0x0000000114077824 */ /* 0x000fe200078e0a07 */
[----:B------:R-:W-:Y:S01]  /*1b30*/  UIADD3 UR22, UR7, -UR22, URZ ;  /* 0x8000001607167290 */ /* 0x000fe2000fffe03f */
[----:B------:R-:W-:Y:S01]  /*1b40*/  IMAD.IADD R21, R15, 0x1, R12 ;  /* 0x000000010f157824 */ /* 0x000fe200078e020c */
[----:B------:R-:W-:Y:S01]  /*1b50*/  UIADD3 UR8, UR25, UR8, URZ ;  /* 0x0000000819087290 */ /* 0x000fe2000fffe03f */
[----:B------:R-:W-:Y:S01]  /*1b60*/  IMAD.MOV.U32 R20, RZ, RZ, R14 ;  /* 0x000000ffff147224 */ /* 0x000fe200078e000e */
[----:B------:R-:W-:Y:S01]  /*1b70*/  ISETP.GE.AND P5, PT, R174, c[0x0][0x1d4], PT ;  /* 0x00007500ae007a0c */ /* 0x000fe20003fa6270 */
[----:B------:R-:W-:Y:S01]  /*1b80*/  IMAD.SHL.U32 R15, R11, 0x40, RZ ;  /* 0x000000400b0f7824 */ /* 0x000fe200078e00ff */
[----:B------:R-:W-:Y:S01]  /*1b90*/  IADD3 R40, -R9, UR22, RZ ;  /* 0x0000001609287c10 */ /* 0x000fe2000fffe1ff */
[----:B------:R-:W-:Y:S01]  /*1ba0*/  IMAD R197, R7, 0x200, R10 ;  /* 0x0000020007c57824 */ /* 0x000fe200078e020a */
[----:B------:R-:W-:Y:S01]  /*1bb0*/  ISETP.GE.AND P4, PT, R5, c[0x0][0x1d4], PT ;  /* 0x0000750005007a0c */ /* 0x000fe20003f86270 */
[----:B------:R-:W-:Y:S01]  /*1bc0*/  IMAD.SHL.U32 R80, R7, 0x8, RZ ;  /* 0x0000000807507824 */ /* 0x000fe200078e00ff */
[----:B------:R-:W-:Y:S01]  /*1bd0*/  ISETP.GE.AND P1, PT, R40, 0x1, PT ;  /* 0x000000012800780c */ /* 0x000fe20003f26270 */
[----:B------:R-:W-:Y:S01]  /*1be0*/  IMAD.SHL.U32 R197, R197, 0x2, RZ ;  /* 0x00000002c5c57824 */ /* 0x000fe200078e00ff */
[----:B------:R-:W-:Y:S01]  /*1bf0*/  LOP3.LUT R15, R15, 0x1c0, RZ, 0xc0, !PT ;  /* 0x000001c00f0f7812 */ /* 0x000fe200078ec0ff */
        /* <DEDUP_REMOVED lines=10> */
[----:B------:R-:W-:Y:S02]  /*1ca0*/  LOP3.LUT R80, R80, R15, RZ, 0x3c, !PT ;  /* 0x0000000f50507212 */ /* 0x000fe400078e3cff */
[----:B------:R-:W-:Y:S02]  /*1cb0*/  SHF.R.S32.HI R78, RZ, 0x5, R79 ;  /* 0x00000005ff4e7819 */ /* 0x000fe4000001144f */
[----:B------:R-:W-:Y:S02]  /*1cc0*/  SHF.R.S32.HI R133, RZ, 0x1f, R174 ;  /* 0x0000001fff857819 */ /* 0x000fe400000114ae */
[----:B------:R-:W-:Y:S02]  /*1cd0*/  SEL R209, RZ, 0x10, P3 ;  /* 0x00000010ffd17807 */ /* 0x000fe40001800000 */
[----:B------:R-:W-:Y:S02]  /*1ce0*/  IADD3 R203, R199, 0x100, RZ ;  /* 0x00000100c7cb7810 */ /* 0x000fe40007ffe0ff */
[----:B------:R-:W-:-:S02]  /*1cf0*/  SHF.R.S32.HI R206, RZ, 0x1f, R173 ;  /* 0x0000001fffce7819 */ /* 0x000fc400000114ad */
[----:B------:R-:W-:Y:S02]  /*1d00*/  SHF.R.S32.HI R175, RZ, 0x1f, R172 ;  /* 0x0000001fffaf7819 */ /* 0x000fe400000114ac */
[C---:B------:R-:W-:Y:S02]  /*1d10*/  IADD3 R187, R196.reuse, 0x800, RZ ;  /* 0x00000800c4bb7810 */ /* 0x040fe40007ffe0ff */
[C---:B------:R-:W-:Y:S02]  /*1d20*/  IADD3 R186, R196.reuse, 0x1000, RZ ;  /* 0x00001000c4ba7810 */ /* 0x040fe40007ffe0ff */
[C---:B------:R-:W-:Y:S02]  /*1d30*/  IADD3 R185, R196.reuse, 0x1800, RZ ;  /* 0x00001800c4b97810 */ /* 0x040fe40007ffe0ff */
[C---:B------:R-:W-:Y:S02]  /*1d40*/  IADD3 R183, R196.reuse, 0x2000, RZ ;  /* 0x00002000c4b77810 */ /* 0x040fe40007ffe0ff */
[----:B------:R-:W-:-:S02]  /*1d50*/  IADD3 R182, R196, 0x2800, RZ ;  /* 0x00002800c4b67810 */ /* 0x000fc40007ffe0ff */
[C---:B------:R-:W-:Y:S02]  /*1d60*/  IADD3 R181, R196.reuse, 0x3000, RZ ;  /* 0x00003000c4b57810 */ /* 0x040fe40007ffe0ff */
[C---:B------:R-:W-:Y:S02]  /*1d70*/  IADD3 R180, R196.reuse, 0x3800, RZ ;  /* 0x00003800c4b47810 */ /* 0x040fe40007ffe0ff */
[C---:B------:R-:W-:Y:S02]  /*1d80*/  IADD3 R179, R196.reuse, 0x4000, RZ ;  /* 0x00004000c4b37810 */ /* 0x040fe40007ffe0ff */
[C---:B------:R-:W-:Y:S02]  /*1d90*/  IADD3 R178, R196.reuse, 0x4800, RZ ;  /* 0x00004800c4b27810 */ /* 0x040fe40007ffe0ff */
[C---:B------:R-:W-:Y:S02]  /*1da0*/  IADD3 R177, R196.reuse, 0x5000, RZ ;  /* 0x00005000c4b17810 */ /* 0x040fe40007ffe0ff */
[----:B------:R-:W-:-:S02]  /*1db0*/  IADD3 R176, R196, 0x5800, RZ ;  /* 0x00005800c4b07810 */ /* 0x000fc40007ffe0ff */
[----:B-----5:R-:W-:Y:S01]  /*1dc0*/  SHF.R.S32.HI R8, RZ, 0x1f, R200 ;  /* 0x0000001fff087819 */ /* 0x020fe200000114c8 */
[----:B------:R-:W-:-:S04]  /*1dd0*/  IMAD.WIDE.U32 R18, R200, c[0x0][0x1f0], R18 ;  /* 0x00007c00c8127a25 */ /* 0x000fc800078e0012 */
[----:B------:R-:W-:Y:S01]  /*1de0*/  IMAD R13, R8, c[0x0][0x1f0], RZ ;  /* 0x00007c00080d7a24 */ /* 0x000fe200078e02ff */
[----:B------:R-:W-:Y:S01]  /*1df0*/  IADD3 R16, P0, R18, UR20, RZ ;  /* 0x0000001412107c10 */ /* 0x000fe2000ff1e0ff */
[----:B------:R-:W-:Y:S02]  /*1e00*/  IMAD R11, R8, c[0x0][0x218], RZ ;  /* 0x00008600080b7a24 */ /* 0x000fe400078e02ff */
[C---:B------:R-:W-:Y:S02]  /*1e10*/  IMAD R13, R200.reuse, c[0x0][0x1f4], R13 ;  /* 0x00007d00c80d7a24 */ /* 0x040fe400078e020d */
[----:B------:R-:W-:-:S03]  /*1e20*/  IMAD R7, R200, c[0x0][0x21c], R11 ;  /* 0x00008700c8077a24 */ /* 0x000fc600078e020b */
[----:B------:R-:W-:Y:S01]  /*1e30*/  IADD3.X R13, R19, UR17, R13, P0, !PT ;  /* 0x00000011130d7c10 */ /* 0x000fe200087fe40d */
[----:B------:R-:W-:Y:S01]  /*1e40*/  IMAD.WIDE.U32 R18, R200, c[0x0][0x218], R20 ;  /* 0x00008600c8127a25 */ /* 0x000fe200078e0014 */
[----:B------:R-:W-:-:S04]  /*1e50*/  LEA R17, P0, R16, c[0x0][0x1c8], 0x1 ;  /* 0x0000720010117a11 */ /* 0x000fc800078008ff */
[----:B------:R-:W-:Y:S01]  /*1e60*/  LEA.HI.X R16, R16, c[0x0][0x1cc], R13, 0x1, P0 ;  /* 0x0000730010107a11 */ /* 0x000fe200000f0c0d */
[----:B------:R-:W-:Y:S01]  /*1e70*/  SHFL.IDX PT, R12, R17, RZ, 0x181f ;  /* 0x00181fff110c7589 */ /* 0x000fe200000e0000 */
[----:B------:R-:W-:-:S03]  /*1e80*/  IADD3 R8, P0, R18, UR24, RZ ;  /* 0x0000001812087c10 */ /* 0x000fc6000ff1e0ff */
[----:B------:R-:W1:Y:S01]  /*1e90*/  SHFL.IDX PT, R13, R16, RZ, 0x181f ;  /* 0x00181fff100d7589 */ /* 0x000e6200000e0000 */
[----:B------:R-:W-:Y:S02]  /*1ea0*/  IADD3.X R7, R19, UR8, R7, P0, !PT ;  /* 0x0000000813077c10 */ /* 0x000fe400087fe407 */
[C---:B------:R-:W-:Y:S01]  /*1eb0*/  LEA R14, P0, R8.reuse, c[0x0][0x1f8], 0x1 ;  /* 0x00007e00080e7a11 */ /* 0x040fe200078008ff */
[----:B------:R-:W-:Y:S03]  /*1ec0*/  SHFL.IDX PT, R10, R17, 0x1, 0x181f ;  /* 0x00381f00110a7f89 */ /* 0x000fe600000e0000 */
[----:B------:R-:W-:Y:S01]  /*1ed0*/  LEA.HI.X R7, R8, c[0x0][0x1fc], R7, 0x1, P0 ;  /* 0x00007f0008077a11 */ /* 0x000fe200000f0c07 */
[----:B------:R2:W3:Y:S01]  /*1ee0*/  SHFL.IDX PT, R11, R16, 0x1, 0x181f ;  /* 0x00381f00100b7f89 */ /* 0x0004e200000e0000 */
[----:B------:R-:W-:-:S03]  /*1ef0*/  ISETP.GT.AND P0, PT, R40, 0x20, PT ;  /* 0x000000202800780c */ /* 0x000fc60003f04270 */
[----:B------:R-:W-:Y:S04]  /*1f00*/  SHFL.IDX PT, R44, R14, RZ, 0x181f ;  /* 0x00181fff0e2c7589 */ /* 0x000fe800000e0000 */
[----:B------:R4:W5:Y:S04]  /*1f10*/  SHFL.IDX PT, R68, R14, 0x1, 0x181f ;  /* 0x00381f000e447f89 */ /* 0x00096800000e0000 */
[----:B------:R-:W-:Y:S01]  /*1f20*/  SHFL.IDX PT, R9, R7, RZ, 0x181f ;  /* 0x00181fff07097589 */ /* 0x000fe200000e0000 */
[----:B-1----:R-:W-:-:S03]  /*1f30*/  @P1 IMAD.WIDE R18, R174, 0x2, R12 ;  /* 0x00000002ae121825 */ /* 0x002fc600078e020c */
[----:B------:R1:W1:Y:S04]  /*1f40*/  SHFL.IDX PT, R8, R7, 0x1, 0x181f ;  /* 0x00381f0007087f89 */ /* 0x00026800000e0000 */
[----:B------:R5:W-:Y:S01]  /*1f50*/  @P1 LDGSTS.E.BYPASS.LTC128B.128 [R199+0x6100], [R18.64], !P5 ;  /* 0x0610000012c71fae */ /* 0x000be2000e901d4e */
[----:B--2---:R-:W-:-:S04]  /*1f60*/  @P1 IMAD.WIDE R16, R173, 0x2, R12 ;  /* 0x00000002ad101825 */ /* 0x004fc800078e020c */
[----:B------:R-:W-:Y:S01]  /*1f70*/  @P1 IMAD.WIDE R12, R172, 0x2, R12 ;  /* 0x00000002ac0c1825 */ /* 0x000fe200078e020c */
[----:B------:R2:W-:Y:S03]  /*1f80*/  @P1 LDGSTS.E.BYPASS.LTC128B.128 [R199+0x8100], [R16.64], !P4 ;  /* 0x0810000010c71fae */ /* 0x0005e6000e101d4e */
[--C-:B---3--:R-:W-:Y:S01]  /*1f90*/  @P0 IMAD.WIDE R20, R174, 0x2, R10.reuse ;  /* 0x00000002ae140825 */ /* 0x108fe200078e020a */
[----:B------:R3:W-:Y:S03]  /*1fa0*/  @P1 LDGSTS.E.BYPASS.LTC128B.128 [R199+0xa100], [R12.64], !P3 ;  /* 0x0a1000000cc71fae */ /* 0x0007e6000d901d4e */
[--C-:B------:R-:W-:Y:S01]  /*1fb0*/  @P0 IMAD.WIDE R22, R173, 0x2, R10.reuse ;  /* 0x00000002ad160825 */ /* 0x100fe200078e020a */
[----:B------:R3:W-:Y:S03]  /*1fc0*/  @P0 LDGSTS.E.BYPASS.LTC128B.128 [R199+0x7100], [R20.64], !P5 ;  /* 0x0710000014c70fae */ /* 0x0007e6000e901d4e */
[----:B----4-:R-:W-:Y:S01]  /*1fd0*/  @P0 IMAD.WIDE R14, R172, 0x2, R10 ;  /* 0x00000002ac0e0825 */ /* 0x010fe200078e020a */
[----:B------:R4:W-:Y:S03]  /*1fe0*/  @P0 LDGSTS.E.BYPASS.LTC128B.128 [R199+0x9100], [R22.64], !P4 ;  /* 0x0910000016c70fae */ /* 0x0009e6000e101d4e */
[----:B-1----:R-:W-:Y:S01]  /*1ff0*/  IMAD.WIDE R6, R174, 0x2, RZ ;  /* 0x00000002ae067825 */ /* 0x002fe200078e02ff */
[----:B------:R1:W-:Y:S03]  /*2000*/  @P0 LDGSTS.E.BYPASS.LTC128B.128 [R199+0xb100], [R14.64], !P3 ;  /* 0x0b1000000ec70fae */ /* 0x0003e6000d901d4e */
[----:B------:R-:W-:Y:S01]  /*2010*/  IMAD R11, R78, 0x400, R81 ;  /* 0x000004004e0b7824 */ /* 0x000fe200078e0251 */
[----:B------:R-:W0:Y:S01]  /*2020*/  LDGDEPBAR ;  /* 0x00000000000079af */ /* 0x000e220000000000 */
[----:B-----5:R-:W-:-:S02]  /*2030*/  IADD3 R42, P1, R6, R68, RZ ;  /* 0x00000044062a7210 */ /* 0x020fc40007f3e0ff */
        /* <DEDUP_REMOVED lines=11> */
[----:B------:R-:W-:Y:S01]  /*20f0*/  IMAD.X R71, R17, 0x1, R8, P0 ;  /* 0x0000000111477824 */ /* 0x000fe200000e0608 */
[----:B------:R-:W-:-:S04]  /*2100*/  DEPBAR.LE SB0, 0x1 ;  /* 0x000080400000791a */ /* 0x000fc80000000000 */
[----:B-1----:R-:W-:Y:S01]  /*2110*/  IMAD.WIDE R14, R172, 0x2, RZ ;  /* 0x00000002ac0e7825 */ /* 0x002fe200078e02ff */
        /* <DEDUP_REMOVED lines=12> */
[----:B------:R-:W1:Y:S04]  /*21e0*/  LDSM.16.M88.4 R24, [R197+0x6100] ;  /* 0x00610000c518783b */ /* 0x000e680000000200 */
[----:B------:R-:W-:Y:S04]  /*21f0*/  LDSM.16.M88.4 R52, [R194+0xc100] ;  /* 0x00c10000c234783b */ /* 0x000fe80000000200 */
[----:B------:R-:W4:Y:S04]  /*2200*/  LDSM.16.M88.4 R16, [R197+0x6900] ;  /* 0x00690000c510783b */ /* 0x000f280000000200 */
[----:B------:R-:W2:Y:S04]  /*2210*/  LDSM.16.M88.4 R8, [R197+0x7100] ;  /* 0x00710000c508783b */ /* 0x000ea80000000200 */
[----:B------:R-:W3:Y:S04]  /*2220*/  LDSM.16.M88.4 R36, [R197+0x7900] ;  /* 0x00790000c524783b */ /* 0x000ee80000000200 */
[----:B------:R-:W5:Y:S04]  /*2230*/  LDSM.16.M88.4 R32, [R196] ;  /* 0x00000000c420783b */ /* 0x000f680000000200 */
[----:B------:R-:W2:Y:S04]  /*2240*/  LDSM.16.M88.4 R64, [R196+0x800] ;  /* 0x00080000c440783b */ /* 0x000ea80000000200 */
        /* <DEDUP_REMOVED lines=8> */
[C---:B-1----:R-:W-:Y:S08]  /*22d0*/  HMMA.16816.F32.BF16 R28, R72.reuse, R24, RZ ;  /* 0x00000018481c723c */ /* 0x042ff000000418ff */
[----:B------:R-:W-:Y:S02]  /*22e0*/  HMMA.16816.F32.BF16 R24, R72, R26, RZ ;  /* 0x0000001a4818723c */ /* 0x000fe400000418ff */
[----:B------:R3:W-:Y:S01]  /*22f0*/  LDGSTS.E.BYPASS.LTC128B.128 [R199+0x2100], [R6.64], !P0 ;  /* 0x0210000006c77fae */ /* 0x0007e2000c101d4e */
[----:B------:R-:W-:-:S02]  /*2300*/  ISETP.LT.OR P0, PT, R40, 0x1, P1 ;  /* 0x000000012800780c */ /* 0x000fc40000f01670 */
[----:B------:R-:W-:-:S03]  /*2310*/  ISETP.LT.OR P1, PT, R40, 0x21, P1 ;  /* 0x000000212800780c */ /* 0x000fc60000f21670 */
[C---:B----4-:R-:W-:Y:S08]  /*2320*/  HMMA.16816.F32.BF16 R20, R72.reuse, R16, RZ ;  /* 0x000000104814723c */ /* 0x050ff000000418ff */
[----:B------:R1:W-:Y:S01]  /*2330*/  LDGSTS.E.BYPASS.LTC128B.128 [R199+0x4100], [R44.64], !P0 ;  /* 0x041000002cc77fae */ /* 0x0003e2000c101d4e */
[----:B------:R-:W-:Y:S01]  /*2340*/  ISETP.GE.AND P0, PT, R174, c[0x0][0x1d4], PT ;  /* 0x00007500ae007a0c */ /* 0x000fe20003f06270 */
[----:B--2---:R-:W-:Y:S03]  /*2350*/  HMMA.16816.F32.BF16 R12, R72, R8, RZ ;  /* 0x00000008480c723c */ /* 0x004fe600000418ff */
[----:B------:R-:W-:-:S05]  /*2360*/  ISETP.LT.OR P0, PT, R40, 0x21, P0 ;  /* 0x000000212800780c */ /* 0x000fca0000701670 */
[C---:B------:R-:W-:Y:S08]  /*2370*/  HMMA.16816.F32.BF16 R16, R72.reuse, R18, RZ ;  /* 0x000000124810723c */ /* 0x040ff000000418ff */
[----:B------:R2:W-:Y:S01]  /*2380*/  LDGSTS.E.BYPASS.LTC128B.128 [R199+0x1100], [R42.64], !P0 ;  /* 0x011000002ac77fae */ /* 0x0005e2000c101d4e */
[----:B------:R-:W-:Y:S01]  /*2390*/  LOP3.LUT P0, RZ, R0, 0x4, RZ, 0xc0, !PT ;  /* 0x0000000400ff7812 */ /* 0x000fe2000780c0ff */
[----:B------:R-:W-:Y:S01]  /*23a0*/  IMAD.MOV.U32 R0, RZ, RZ, 0x40 ;  /* 0x00000040ff007424 */ /* 0x000fe200078e00ff */
[----:B------:R-:W-:Y:S01]  /*23b0*/  HMMA.16816.F32.BF16 R8, R72, R10, RZ ;  /* 0x0000000a4808723c */ /* 0x000fe200000418ff */
[----:B------:R4:W-:Y:S01]  /*23c0*/  LDGSTS.E.BYPASS.LTC128B.128 [R199+0x3100], [R70.64], !P6 ;  /* 0x0310000046c77fae */ /* 0x0009e2000f101d4e */
[----:B------:R-:W-:-:S02]  /*23d0*/  ISETP.GT.AND P6, PT, R202, 0x3f, PT ;  /* 0x0000003fca00780c */ /* 0x000fc40003fc4270 */
[----:B------:R-:W-:Y:S01]  /*23e0*/  SEL R0, R0, 0xffffffc0, !P0 ;  /* 0xffffffc000007807 */ /* 0x000fe20004000000 */
[----:B------:R4:W-:Y:S01]  /*23f0*/  LDGSTS.E.BYPASS.LTC128B.128 [R199+0x5100], [R68.64], !P1 ;  /* 0x0510000044c77fae */ /* 0x0009e2000c901d4e */
[----:B------:R-:W-:Y:S02]  /*2400*/  PLOP3.LUT P0, PT, PT, PT, UP0, 0x80, 0x0 ;  /* 0x000000000000781c */ /* 0x000fe40003f0f008 */
[----:B---3--:R-:W-:Y:S01]  /*2410*/  HMMA.16816.F32.BF16 R4, R72, R36, RZ ;  /* 0x000000244804723c */ /* 0x008fe200000418ff */
[----:B------:R-:W-:Y:S01]  /*2420*/  IMAD.IADD R192, R197, 0x1, R0 ;  /* 0x00000001c5c07824 */ /* 0x000fe200078e0200 */
[----:B------:R-:W-:Y:S01]  /*2430*/  LDSM.16.M88.4 R48, [R193+0xc100] ;  /* 0x00c10000c130783b */ /* 0x000fe20000000200 */
[----:B------:R-:W-:-:S03]  /*2440*/  IMAD.IADD R184, R0, 0x1, R196 ;  /* 0x0000000100b87824 */ /* 0x000fc600078e02c4 */
[----:B-1----:R-:W1:Y:S02]  /*2450*/  LDSM.16.M88.4 R44, [R192+0x6100] ;  /* 0x00610000c02c783b */ /* 0x002e640000000200 */
[----:B------:R-:W-:Y:S02]  /*2460*/  HMMA.16816.F32.BF16 R72, R72, R38, RZ ;  /* 0x000000264848723c */ /* 0x000fe400000418ff */
[----:B------:R-:W-:Y:S04]  /*2470*/  LDSM.16.M88.4 R36, [R192+0x7100] ;  /* 0x00710000c024783b */ /* 0x000fe80000000200 */
[----:B------:R-:W0:Y:S02]  /*2480*/  LDGDEPBAR ;  /* 0x00000000000079af */ /* 0x000e240000000000 */
[C---:B-----5:R-:W-:Y:S02]  /*2490*/  HMMA.16816.F32.BF16 R28, R52.reuse, R32, R28 ;  /* 0x00000020341c723c */ /* 0x060fe4000004181c */
[----:B--2---:R-:W2:Y:S06]  /*24a0*/  LDSM.16.M88.4 R40, [R192+0x6900] ;  /* 0x00690000c028783b */ /* 0x004eac0000000200 */
[C---:B------:R-:W-:Y:S01]  /*24b0*/  HMMA.16816.F32.BF16 R24, R52.reuse, R34, R24 ;  /* 0x000000223418723c */ /* 0x040fe20000041818 */
[----:B------:R-:W3:Y:S04]  /*24c0*/  LDSM.16.M88.4 R32, [R192+0x7900] ;  /* 0x00790000c020783b */ /* 0x000ee80000000200 */
[----:B----4-:R-:W-:Y:S03]  /*24d0*/  LDSM.16.M88.4 R68, [R191+0xc100] ;  /* 0x00c10000bf44783b */ /* 0x010fe60000000200 */
        /* <DEDUP_REMOVED lines=113> */
[----:B------:R-:W3:Y:S01]  /*2bf0*/  LDSM.16.M88.4 R68, [R184+0x4000] ;  /* 0x00400000b844783b */ /* 0x000ee20000000200 */
        /* <DEDUP_REMOVED lines=15> */
[C---:B------:R-:W-:Y:S07]  /*2cf0*/  HMMA.16816.F32.BF16 R32, R52.reuse, R56, R4 ;  /* 0x000000383420723c */ /* 0x040fee0000041804 */
[----:B------:R-:W-:Y:S01]  /*2d00*/  LOP3.LUT R4, R80, R81, RZ, 0xfc, !PT ;  /* 0x0000005150047212 */ /* 0x000fe200078efcff */
[----:B------:R-:W-:Y:S01]  /*2d10*/  HMMA.16816.F32.BF16 R72, R52, R58, R72 ;  /* 0x0000003a3448723c */ /* 0x000fe20000041848 */
[----:B------:R-:W-:Y:S06]  /*2d20*/  BAR.SYNC.DEFER_BLOCKING 0x0 ;  /* 0x0000000000007b1d */ /* 0x000fec0000010000 */
[----:B------:R-:W-:Y:S05]  /*2d30*/  @!P0 BRA `(.L_x_2398) ;  /* 0x0000042000008947 */ /* 0x000fea0003800000 */
[----:B------:R-:W-:Y:S01]  /*2d40*/  ULEA UR4, UR6, UR11, 0x6 ;  /* 0x0000000b06047291 */ /* 0x000fe2000f8e303f */
        /* <DEDUP_REMOVED lines=28> */
[----:B------:R-:W-:Y:S01]  /*2f10*/  IMAD R0, R200, c[0x0][0x1f4], R5 ;  /* 0x00007d00c8007a24 */ /* 0x000fe200078e0205 */
[----:B------:R-:W-:Y:S01]  /*2f20*/  SEL R5, RZ, 0x10, P4 ;  /* 0x00000010ff057807 */ /* 0x000fe20002000000 */
[----:B------:R-:W-:Y:S01]  /*2f30*/  IMAD.SHL.U32 R6, R173, 0x2, RZ ;  /* 0x00000002ad067824 */ /* 0x000fe200078e00ff */
[----:B------:R-:W-:Y:S02]  /*2f40*/  LOP3.LUT R46, R46, 0xf, RZ, 0xc0, !PT ;  /* 0x0000000f2e2e7812 */ /* 0x000fe400078ec0ff */
[----:B------:R-:W-:Y:S02]  /*2f50*/  IADD3.X R7, R7, UR17, R0, P0, !PT ;  /* 0x0000001107077c10 */ /* 0x000fe400087fe400 */
[----:B------:R-:W-:-:S02]  /*2f60*/  LEA R0, P0, R48, c[0x0][0x1c8], 0x1 ;  /* 0x0000720030007a11 */ /* 0x000fc400078008ff */
[----:B------:R-:W-:Y:S02]  /*2f70*/  IADD3 R45, -R5, 0x10, RZ ;  /* 0x00000010052d7810 */ /* 0x000fe40007ffe1ff */
[----:B------:R-:W-:Y:S01]  /*2f80*/  LEA.HI.X R48, R48, c[0x0][0x1cc], R7, 0x1, P0 ;  /* 0x0000730030307a11 */ /* 0x000fe200000f0c07 */
[----:B------:R-:W1:Y:S01]  /*2f90*/  SHFL.IDX PT, R40, R0, 0x1, 0x181f ;  /* 0x00381f0000287f89 */ /* 0x000e6200000e0000 */
[----:B------:R-:W-:Y:S02]  /*2fa0*/  LOP3.LUT R45, R45, 0xf, RZ, 0xc0, !PT ;  /* 0x0000000f2d2d7812 */ /* 0x000fe400078ec0ff */
[----:B------:R-:W-:Y:S01]  /*2fb0*/  SHF.L.U64.HI R7, R173, 0x1, R206 ;  /* 0x00000001ad077819 */ /* 0x000fe200000102ce */
[----:B------:R-:W2:Y:S04]  /*2fc0*/  SHFL.IDX PT, R41, R48, 0x1, 0x181f ;  /* 0x00381f0030297f89 */ /* 0x000ea800000e0000 */
[----:B------:R3:W4:Y:S04]  /*2fd0*/  SHFL.IDX PT, R43, R0, RZ, 0x181f ;  /* 0x00181fff002b7589 */ /* 0x00072800000e0000 */
[----:B------:R4:W5:Y:S01]  /*2fe0*/  SHFL.IDX PT, R42, R48, RZ, 0x181f ;  /* 0x00181fff302a7589 */ /* 0x00096200000e0000 */
        /* <DEDUP_REMOVED lines=23> */
.L_x_2398:
[----:B------:R-:W-:Y:S01]  /*3160*/  LOP3.LUT R5, R79, 0xffffffe0, RZ, 0xc0, !PT ;  /* 0xffffffe04f057812 */ /* 0x000fe200078ec0ff */
[----:B------:R-:W-:Y:S01]  /*3170*/  UMOV UR4, 0xffffffc0 ;  /* 0xffffffc000047882 */ /* 0x000fe20000000000 */
[----:B-1----:R-:W-:Y:S01]  /*3180*/  LEA.HI R7, R77, R76, RZ, 0x2 ;  /* 0x0000004c4d077211 */ /* 0x002fe200078f10ff */
[----:B------:R-:W-:Y:S01]  /*3190*/  UIMAD UR4, UR6, UR4, 0x41 ;  /* 0x00000041060474a4 */ /* 0x000fe2000f8e0204 */
[----:B------:R-:W-:Y:S01]  /*31a0*/  SHF.R.S32.HI R37, RZ, 0x1f, R78 ;  /* 0x0000001fff257819 */ /* 0x000fe2000001144e */
[----:B------:R-:W-:Y:S01]  /*31b0*/  IMAD.IADD R5, R76, 0x1, -R5 ;  /* 0x000000014c057824 */ /* 0x000fe200078e0a05 */
[----:B------:R-:W-:Y:S01]  /*31c0*/  LOP3.LUT R7, R7, 0xfffffffc, RZ, 0xc0, !PT ;  /* 0xfffffffc07077812 */ /* 0x000fe200078ec0ff */
[----:B------:R-:W-:Y:S01]  /*31d0*/  IMAD.SHL.U32 R195, R4, 0x2, RZ ;  /* 0x0000000204c37824 */ /* 0x000fe200078e00ff */
[----:B------:R-:W-:Y:S01]  /*31e0*/  LEA.HI R37, R37, R78, RZ, 0x3 ;  /* 0x0000004e25257211 */ /* 0x000fe200078f18ff */
[----:B------:R-:W-:Y:S01]  /*31f0*/  UIADD3 UR6, UR6, -0x2, URZ ;  /* 0xfffffffe06067890 */ /* 0x000fe2000fffe03f */
[----:B------:R-:W-:Y:S01]  /*3200*/  SHF.R.S32.HI R0, RZ, 0x1f, R5 ;  /* 0x0000001fff007819 */ /* 0x000fe20000011405 */
[----:B------:R-:W-:Y:S01]  /*3210*/  IMAD.IADD R76, R76, 0x1, -R7 ;  /* 0x000000014c4c7824 */ /* 0x000fe200078e0a07 */
[----:B------:R-:W-:Y:S01]  /*3220*/  LOP3.LUT R37, R37, 0xffffff8, RZ, 0xc0, !PT ;  /* 0x0ffffff825257812 */ /* 0x000fe200078ec0ff */
[--C-:B------:R-:W-:Y:S01]  /*3230*/  IMAD R189, R3, 0x2, R195.reuse ;  /* 0x0000000203bd7824 */ /* 0x100fe200078e02c3 */
[----:B------:R-:W-:Y:S01]  /*3240*/  LEA.HI R7, R0, R5, RZ, 0x2 ;  /* 0x0000000500077211 */ /* 0x000fe200078f10ff */
[----:B------:R-:W-:Y:S01]  /*3250*/  IMAD R190, R2, 0x2, R195 ;  /* 0x0000000202be7824 */ /* 0x000fe200078e02c3 */
[----:B------:R-:W-:Y:S01]  /*3260*/  LEA.HI R0, R76, R76, RZ, 0x1 ;  /* 0x0000004c4c007211 */ /* 0x000fe200078f08ff */
[----:B------:R-:W-:Y:S01]  /*3270*/  IMAD.IADD R37, R78, 0x1, -R37 ;  /* 0x000000014e257824 */ /* 0x000fe200078e0a25 */
[----:B------:R-:W-:Y:S01]  /*3280*/  PLOP3.LUT P1, PT, PT, PT, UP1, 0x80, 0x0 ;  /* 0x000000000000781c */ /* 0x000fe20003f2f018 */
[----:B------:R-:W-:Y:S01]  /*3290*/  LDSM.16.MT88.4 R56, [R189+0x2100] ;  /* 0x00210000bd38783b */ /* 0x000fe20000004200 */
[----:B------:R-:W-:Y:S01]  /*32a0*/  LEA.HI.SX32 R6, R7, UR10, 0x1e ;  /* 0x0000000a07067c11 */ /* 0x000fe2000f8ff2ff */
[----:B------:R-:W-:Y:S01]  /*32b0*/  IMAD R188, R3, 0x2, R190 ;  /* 0x0000000203bc7824 */ /* 0x000fe200078e02be */
[----:B------:R-:W-:Y:S01]  /*32c0*/  LOP3.LUT R39, R0, 0x1ffffffe, RZ, 0xc0, !PT ;  /* 0x1ffffffe00277812 */ /* 0x000fe200078ec0ff */
[----:B------:R-:W-:Y:S01]  /*32d0*/  LDSM.16.MT88.4 R100, [R195+0x100] ;  /* 0x00010000c364783b */ /* 0x000fe20000004200 */
[----:B------:R-:W-:Y:S01]  /*32e0*/  PLOP3.LUT P0, PT, PT, PT, UP1, 0x80, 0x0 ;  /* 0x000000000000781c */ /* 0x000fe20003f0f018 */
[----:B------:R-:W-:Y:S01]  /*32f0*/  IMAD R6, R37, 0x10, R6 ;  /* 0x0000001025067824 */ /* 0x000fe200078e0206 */
[----:B------:R-:W-:Y:S01]  /*3300*/  LOP3.LUT R208, R7, 0x7ffffffc, RZ, 0xc0, !PT ;  /* 0x7ffffffc07d07812 */ /* 0x000fe200078ec0ff */
[----:B------:R-:W-:Y:S01]  /*3310*/  IMAD.IADD R39, R76, 0x1, -R39 ;  /* 0x000000014c277824 */ /* 0x000fe200078e0a27 */
[----:B------:R-:W-:Y:S03]  /*3320*/  LDSM.16.MT88.4 R108, [R190+0x100] ;  /* 0x00010000be6c783b */ /* 0x000fe60000004200 */
[----:B------:R-:W-:Y:S01]  /*3330*/  IMAD R207, R39, 0x8, R6 ;  /* 0x0000000827cf7824 */ /* 0x000fe200078e0206 */
[----:B------:R-:W-:Y:S01]  /*3340*/  LDSM.16.MT88.4 R116, [R189+0x100] ;  /* 0x00010000bd74783b */ /* 0x000fe20000004200 */
[----:B------:R-:W-:-:S02]  /*3350*/  IMAD.IADD R208, R5, 0x1, -R208 ;  /* 0x0000000105d07824 */ /* 0x000fc400078e0ad0 */
[----:B------:R-:W-:Y:S01]  /*3360*/  @P1 IMAD.HI.U32 R0, R207, c[0x0][0x2c8], RZ ;  /* 0x0000b200cf001a27 */ /* 0x000fe200078e00ff */
[----:B------:R-:W-:Y:S03]  /*3370*/  LDSM.16.MT88.4 R124, [R188+0x100] ;  /* 0x00010000bc7c783b */ /* 0x000fe60000004200 */
[----:B------:R-:W-:Y:S01]  /*3380*/  IMAD.MOV.U32 R6, RZ, RZ, R207 ;  /* 0x000000ffff067224 */ /* 0x000fe200078e00cf */
[----:B------:R-:W-:Y:S01]  /*3390*/  @P0 SHF.R.U32.HI R6, RZ, c[0x0][0x2cc], R0 ;  /* 0x0000b300ff060a19 */ /* 0x000fe20000011600 */
[----:B------:R-:W-:Y:S01]  /*33a0*/  IMAD.U32 R5, RZ, RZ, UR4 ;  /* 0x00000004ff057e24 */ /* 0x000fe2000f8e00ff */
[----:B------:R-:W-:Y:S01]  /*33b0*/  LDSM.16.MT88.4 R48, [R190+0x2100] ;  /* 0x00210000be30783b */ /* 0x000fe20000004200 */
[----:B------:R-:W-:Y:S01]  /*33c0*/  IMAD.SHL.U32 R208, R208, 0x2, RZ ;  /* 0x00000002d0d07824 */ /* 0x000fe200078e00ff */
[----:B------:R-:W-:Y:S02]  /*33d0*/  ULDC.64 UR4, c[0x0][0x2c8] ;  /* 0x0000b20000047ab9 */ /* 0x000fe40000000a00 */
[----:B------:R-:W1:Y:S02]  /*33e0*/  SHFL.IDX PT, R0, R6, RZ, 0x1c1f ;  /* 0x001c1fff06007589 */ /* 0x000e6400000e0000 */
[----:B------:R-:W-:-:S02]  /*33f0*/  IADD3 R5, -R208, UR7, R5 ;  /* 0x00000007d0057c10 */ /* 0x000fc4000fffe105 */
[----:B------:R-:W2:Y:S02]  /*3400*/  SHFL.IDX PT, R40, R6, 0x1, 0x1c1f ;  /* 0x003c1f0006287f89 */ /* 0x000ea400000e0000 */
[----:B------:R-:W-:Y:S02]  /*3410*/  IADD3 R37, R5, -UR12, RZ ;  /* 0x8000000c05257c10 */ /* 0x000fe4000fffe0ff */
[----:B------:R-:W-:Y:S01]  /*3420*/  IADD3 R5, -R208, UR22, RZ ;  /* 0x00000016d0057c10 */ /* 0x000fe2000fffe1ff */
[----:B------:R-:W-:Y:S01]  /*3430*/  LDSM.16.MT88.4 R64, [R188+0x2100] ;  /* 0x00210000bc40783b */ /* 0x000fe20000004200 */
[----:B------:R-:W-:-:S03]  /*3440*/  UIMAD.WIDE.U32 UR22, UR10, UR4, URZ ;  /* 0x000000040a1672a5 */ /* 0x000fc6000f8e003f */
[----:B------:R-:W-:Y:S01]  /*3450*/  LDSM.16.MT88.4 R80, [R190+0x4100] ;  /* 0x00410000be50783b */ /* 0x000fe20000004200 */
[----:B------:R-:W-:-:S03]  /*3460*/  @UP1 USHF.R.U32.HI UR10, URZ, UR5, UR23 ;  /* 0x000000053f0a1299 */ /* 0x000fc60008011617 */
[----:B------:R-:W-:Y:S01]  /*3470*/  LDSM.16.MT88.4 R88, [R189+0x4100] ;  /* 0x00410000bd58783b */ /* 0x000fe20000004200 */
[----:B------:R-:W-:-:S03]  /*3480*/  UIADD3 UR10, UR10, UR7, -UR12 ;  /* 0x000000070a0a7290 */ /* 0x000fc6000fffe80c */
[----:B------:R-:W-:Y:S01]  /*3490*/  LDSM.16.MT88.4 R136, [R190+0x900] ;  /* 0x00090000be88783b */ /* 0x000fe20000004200 */
[----:B------:R-:W-:Y:S01]  /*34a0*/  USHF.R.S32.HI UR4, URZ, 0x1f, UR10 ;  /* 0x0000001f3f047899 */ /* 0x000fe2000801140a */
[C---:B-1----:R-:W-:Y:S02]  /*34b0*/  IMAD.IADD R0, R37.reuse, 0x1, R0 ;  /* 0x0000000125007824 */ /* 0x042fe400078e0200 */
[----:B------:R-:W0:Y:S01]  /*34c0*/  LDGDEPBAR ;  /* 0x00000000000079af */ /* 0x000e220000000000 */
[----:B------:R-:W-:Y:S01]  /*34d0*/  ULEA.HI UR4, UR4, UR10, URZ, 0x6 ;  /* 0x0000000a04047291 */ /* 0x000fe2000f8f303f */
[----:B--2---:R-:W-:Y:S01]  /*34e0*/  IMAD.IADD R40, R37, 0x1, R40 ;  /* 0x0000000125287824 */ /* 0x004fe200078e0228 */
[----:B------:R-:W-:Y:S02]  /*34f0*/  IMNMX R0, R5, R0, PT ;  /* 0x0000000005007217 */ /* 0x000fe40003800200 */
[----:B------:R-:W-:Y:S02]  /*3500*/  USHF.R.S32.HI UR4, URZ, 0x6, UR4 ;  /* 0x000000063f047899 */ /* 0x000fe40008011404 */
[----:B------:R-:W-:-:S02]  /*3510*/  ISETP.GT.AND P0, PT, R0, RZ, PT ;  /* 0x000000ff0000720c */ /* 0x000fc40003f04270 */
[----:B------:R-:W-:Y:S02]  /*3520*/  ISETP.GT.AND P1, PT, R0, 0x1, PT ;  /* 0x000000010000780c */ /* 0x000fe40003f24270 */
[----:B------:R-:W-:Y:S02]  /*3530*/  FSEL R7, R28, -INF , P0 ;  /* 0xff8000001c077808 */ /* 0x000fe40000000000 */
[C---:B------:R-:W-:Y:S02]  /*3540*/  ISETP.GT.AND P0, PT, R0.reuse, 0x8, PT ;  /* 0x000000080000780c */ /* 0x040fe40003f04270 */
[----:B------:R-:W-:Y:S02]  /*3550*/  FSEL R38, R29, -INF , P1 ;  /* 0xff8000001d267808 */ /* 0x000fe40000800000 */
[----:B------:R-:W-:Y:S02]  /*3560*/  ISETP.GT.AND P1, PT, R0, 0x9, PT ;  /* 0x000000090000780c */ /* 0x000fe40003f24270 */
[----:B------:R-:W-:-:S02]  /*3570*/  FSEL R36, R24, -INF , P0 ;  /* 0xff80000018247808 */ /* 0x000fc40000000000 */
[C---:B------:R-:W-:Y:S02]  /*3580*/  ISETP.GT.AND P0, PT, R0.reuse, 0x10, PT ;  /* 0x000000100000780c */ /* 0x040fe40003f04270 */
[----:B------:R-:W-:Y:S02]  /*3590*/  FSEL R28, R25, -INF , P1 ;  /* 0xff800000191c7808 */ /* 0x000fe40000800000 */
[----:B------:R-:W-:Y:S02]  /*35a0*/  ISETP.GT.AND P1, PT, R0, 0x11, PT ;  /* 0x000000110000780c */ /* 0x000fe40003f24270 */
[----:B------:R-:W-:Y:S02]  /*35b0*/  FSEL R24, R20, -INF , P0 ;  /* 0xff80000014187808 */ /* 0x000fe40000000000 */
[----:B------:R-:W-:Y:S02]  /*35c0*/  ISETP.GT.AND P0, PT, R0, 0x18, PT ;  /* 0x000000180000780c */ /* 0x000fe40003f04270 */
[----:B------:R-:W-:-:S02]  /*35d0*/  FSEL R20, R21, -INF , P1 ;  /* 0xff80000015147808 */ /* 0x000fc40000800000 */
        /* <DEDUP_REMOVED lines=9> */
[----:B------:R-:W-:Y:S02]  /*3670*/  IMNMX R12, R5, R40, PT ;  /* 0x00000028050c7217 */ /* 0x000fe40003800200 */
[----:B------:R-:W-:Y:S01]  /*3680*/  FSEL R162, R8, -INF , P0 ;  /* 0xff80000008a27808 */ /* 0x000fe20000000000 */
[----:B------:R-:W-:Y:S01]  /*3690*/  LDSM.16.MT88.4 R40, [R195+0x2100] ;  /* 0x00210000c328783b */ /* 0x000fe20000004200 */
[----:B------:R-:W-:-:S02]  /*36a0*/  ISETP.GT.AND P0, PT, R0, 0x30, PT ;  /* 0x000000300000780c */ /* 0x000fc40003f04270 */
[----:B------:R-:W-:Y:S02]  /*36b0*/  FSEL R158, R9, -INF , P1 ;  /* 0xff800000099e7808 */ /* 0x000fe40000800000 */
[----:B------:R-:W-:Y:S02]  /*36c0*/  FMNMX.FTZ R5, R7, R38, !PT ;  /* 0x0000002607057209 */ /* 0x000fe40007810000 */
[----:B------:R-:W-:Y:S02]  /*36d0*/  ISETP.GT.AND P1, PT, R12, RZ, PT ;  /* 0x000000ff0c00720c */ /* 0x000fe40003f24270 */
[----:B------:R-:W-:Y:S02]  /*36e0*/  FSEL R168, R32, -INF , P0 ;  /* 0xff80000020a87808 */ /* 0x000fe40000000000 */
[----:B------:R-:W-:Y:S02]  /*36f0*/  ISETP.GT.AND P0, PT, R12, 0x1, PT ;  /* 0x000000010c00780c */ /* 0x000fe40003f04270 */
[----:B------:R-:W-:-:S02]  /*3700*/  FMNMX.FTZ R5, R36, R5, !PT ;  /* 0x0000000524057209 */ /* 0x000fc40007810000 */
[----:B------:R-:W-:Y:S02]  /*3710*/  FSEL R30, R30, -INF , P1 ;  /* 0xff8000001e1e7808 */ /* 0x000fe40000800000 */
[----:B------:R-:W-:Y:S02]  /*3720*/  ISETP.GT.AND P1, PT, R12, 0x8, PT ;  /* 0x000000080c00780c */ /* 0x000fe40003f24270 */
[----:B------:R-:W-:Y:S02]  /*3730*/  FSEL R31, R31, -INF , P0 ;  /* 0xff8000001f1f7808 */ /* 0x000fe40000000000 */
[----:B------:R-:W-:Y:S02]  /*3740*/  FMNMX.FTZ R17, R28, R5, !PT ;  /* 0x000000051c117209 */ /* 0x000fe40007810000 */
[----:B------:R-:W-:Y:S02]  /*3750*/  FSEL R5, R26, -INF , P1 ;  /* 0xff8000001a057808 */ /* 0x000fe40000800000 */
[----:B------:R-:W-:-:S02]  /*3760*/  ISETP.GT.AND P1, PT, R12, 0x10, PT ;  /* 0x000000100c00780c */ /* 0x000fc40003f24270 */
[----:B------:R-:W-:Y:S02]  /*3770*/  ISETP.GT.AND P0, PT, R12, 0x9, PT ;  /* 0x000000090c00780c */ /* 0x000fe40003f04270 */
[----:B------:R-:W-:Y:S02]  /*3780*/  FMNMX.FTZ R8, R30, R31, !PT ;  /* 0x0000001f1e087209 */ /* 0x000fe40007810000 */
[----:B------:R-:W-:Y:S02]  /*3790*/  FSEL R13, R22, -INF , P1 ;  /* 0xff800000160d7808 */ /* 0x000fe40000800000 */
[----:B------:R-:W-:Y:S02]  /*37a0*/  ISETP.GT.AND P1, PT, R0, 0x31, PT ;  /* 0x000000310000780c */ /* 0x000fe40003f24270 */
[----:B------:R-:W-:Y:S02]  /*37b0*/  FSEL R27, R27, -INF , P0 ;  /* 0xff8000001b1b7808 */ /* 0x000fe40000000000 */
[----:B------:R-:W-:-:S02]  /*37c0*/  FMNMX.FTZ R8, R5, R8, !PT ;  /* 0x0000000805087209 */ /* 0x000fc40007810000 */
[----:B------:R-:W-:Y:S02]  /*37d0*/  FMNMX.FTZ R17, R24, R17, !PT ;  /* 0x0000001118117209 */ /* 0x000fe40007810000 */
[----:B------:R-:W-:Y:S02]  /*37e0*/  FSEL R166, R33, -INF , P1 ;  /* 0xff80000021a67808 */ /* 0x000fe40000800000 */
[C---:B------:R-:W-:Y:S02]  /*37f0*/  ISETP.GT.AND P0, PT, R12.reuse, 0x11, PT ;  /* 0x000000110c00780c */ /* 0x040fe40003f04270 */
        /* <DEDUP_REMOVED lines=8> */
[----:B------:R-:W-:-:S02]  /*3880*/  ISETP.GT.AND P0, PT, R12, 0x19, PT ;  /* 0x000000190c00780c */ /* 0x000fc40003f04270 */
[----:B------:R-:W-:Y:S02]  /*3890*/  FMNMX.FTZ R8, R23, R8, !PT ;  /* 0x0000000817087209 */ /* 0x000fe40007810000 */
[----:B------:R-:W-:Y:S02]  /*38a0*/  FSEL R142, R72, -INF , P1 ;  /* 0xff800000488e7808 */ /* 0x000fe40000800000 */
[----:B------:R-:W-:Y:S02]  /*38b0*/  ISETP.GT.AND P1, PT, R12, 0x20, PT ;  /* 0x000000200c00780c */ /* 0x000fe40003f24270 */
[----:B------:R-:W-:Y:S02]  /*38c0*/  FMNMX.FTZ R17, R6, R17, !PT ;  /* 0x0000001106117209 */ /* 0x000fe40007810000 */
[----:B------:R-:W-:Y:S02]  /*38d0*/  FSEL R19, R19, -INF , P0 ;  /* 0xff80000013137808 */ /* 0x000fe40000000000 */
[----:B------:R-:W-:-:S02]  /*38e0*/  FMNMX.FTZ R8, R9, R8, !PT ;  /* 0x0000000809087209 */ /* 0x000fc40007810000 */
[----:B------:R-:W-:Y:S02]  /*38f0*/  FSEL R205, R14, -INF , P1 ;  /* 0xff8000000ecd7808 */ /* 0x000fe40000800000 */
[----:B------:R-:W-:Y:S02]  /*3900*/  FMNMX.FTZ R17, R156, R17, !PT ;  /* 0x000000119c117209 */ /* 0x000fe40007810000 */
[----:B------:R-:W-:Y:S02]  /*3910*/  ISETP.GT.AND P1, PT, R0, 0x39, PT ;  /* 0x000000390000780c */ /* 0x000fe40003f24270 */
        /* <DEDUP_REMOVED lines=21> */
[----:B------:R-:W-:Y:S01]  /*3a70*/  ISETP.GT.AND P1, PT, R12, 0x38, PT ;  /* 0x000000380c00780c */ /* 0x000fe20003f24270 */
[----:B------:R-:W-:Y:S01]  /*3a80*/  LDSM.16.MT88.4 R32, [R189+0x900] ;  /* 0x00090000bd20783b */ /* 0x000fe20000004200 */
[----:B------:R-:W-:Y:S02]  /*3a90*/  FMNMX.FTZ R8, R167, R8, !PT ;  /* 0x00000008a7087209 */ /* 0x000fe40007810000 */
[----:B------:R-:W-:Y:S02]  /*3aa0*/  FMNMX.FTZ R15, R142, R15, !PT ;  /* 0x0000000f8e0f7209 */ /* 0x000fe40007810000 */
[----:B------:R-:W-:Y:S02]  /*3ab0*/  ISETP.GT.AND P0, PT, R12, 0x39, PT ;  /* 0x000000390c00780c */ /* 0x000fe40003f04270 */
[----:B------:R-:W-:Y:S02]  /*3ac0*/  FSEL R141, R74, -INF , P1 ;  /* 0xff8000004a8d7808 */ /* 0x000fe40000800000 */
[----:B------:R-:W-:-:S02]  /*3ad0*/  FMNMX.FTZ R8, R143, R8, !PT ;  /* 0x000000088f087209 */ /* 0x000fc40007810000 */
[----:B------:R-:W-:Y:S02]  /*3ae0*/  FMNMX.FTZ R0, R140, R15, !PT ;  /* 0x0000000f8c007209 */ /* 0x000fe40007810000 */
[----:B------:R-:W-:Y:S02]  /*3af0*/  FSEL R161, R75, -INF , P0 ;  /* 0xff8000004ba17808 */ /* 0x000fe40000000000 */
[----:B------:R-:W-:Y:S01]  /*3b00*/  FMNMX.FTZ R8, R141, R8, !PT ;  /* 0x000000088d087209 */ /* 0x000fe20007810000 */
[----:B------:R-:W1:Y:S01]  /*3b10*/  SHFL.BFLY PT, R11, R0, 0x2, 0x1f ;  /* 0x0c401f00000b7f89 */ /* 0x000e6200000e0000 */
[----:B------:R-:W-:Y:S02]  /*3b20*/  IMNMX R218, RZ, UR4, !PT ;  /* 0x00000004ffda7c17 */ /* 0x000fe4000f800200 */
        /* <DEDUP_REMOVED lines=21> */
[----:B------:R-:W-:-:S02]  /*3c80*/  FFMA.FTZ R153, R30, c[0x0][0x2d0], -R160 ;  /* 0x0000b4001e997a23 */ /* 0x000fc400000108a0 */
[--C-:B------:R-:W-:Y:S02]  /*3c90*/  FFMA.FTZ R154, R31, c[0x0][0x2d0], -R160.reuse ;  /* 0x0000b4001f9a7a23 */ /* 0x100fe400000108a0 */
[--C-:B------:R-:W-:Y:S01]  /*3ca0*/  FFMA.FTZ R155, R5, c[0x0][0x2d0], -R160.reuse ;  /* 0x0000b400059b7a23 */ /* 0x100fe200000108a0 */
[----:B------:R-:W-:Y:S01]  /*3cb0*/  LDSM.16.MT88.4 R28, [R188+0x900] ;  /* 0x00090000bc1c783b */ /* 0x000fe20000004200 */
[--C-:B------:R-:W-:Y:S01]  /*3cc0*/  FFMA.FTZ R148, R27, c[0x0][0x2d0], -R160.reuse ;  /* 0x0000b4001b947a23 */ /* 0x100fe200000108a0 */
[----:B------:R-:W1:Y:S01]  /*3cd0*/  MUFU.EX2 R151, R151 ;  /* 0x0000009700977308 */ /* 0x000e620000000800 */
[--C-:B------:R-:W-:Y:S02]  /*3ce0*/  FFMA.FTZ R3, R6, c[0x0][0x2d0], -R169.reuse ;  /* 0x0000b40006037a23 */ /* 0x100fe400000108a9 */
[----:B------:R-:W2:Y:S01]  /*3cf0*/  LDSM.16.MT88.4 R4, [R188+0x4100] ;  /* 0x00410000bc04783b */ /* 0x000ea20000004200 */
[----:B------:R-:W-:Y:S02]  /*3d00*/  FFMA.FTZ R144, R16, c[0x0][0x2d0], -R169 ;  /* 0x0000b40010907a23 */ /* 0x000fe400000108a9 */
[----:B------:R-:W-:-:S02]  /*3d10*/  FFMA.FTZ R135, R9, c[0x0][0x2d0], -R160 ;  /* 0x0000b40009877a23 */ /* 0x000fc400000108a0 */
[----:B------:R-:W-:Y:S01]  /*3d20*/  MUFU.EX2 R149, R149 ;  /* 0x0000009500957308 */ /* 0x000fe20000000800 */
[--C-:B------:R-:W-:Y:S01]  /*3d30*/  FFMA.FTZ R2, R19, c[0x0][0x2d0], -R160.reuse ;  /* 0x0000b40013027a23 */ /* 0x100fe200000108a0 */
[----:B------:R-:W3:Y:S01]  /*3d40*/  LDSM.16.MT88.4 R8, [R195+0x2900] ;  /* 0x00290000c308783b */ /* 0x000ee20000004200 */
[--C-:B------:R-:W-:Y:S02]  /*3d50*/  FFMA.FTZ R150, R24, c[0x0][0x2d0], -R169.reuse ;  /* 0x0000b40018967a23 */ /* 0x100fe400000108a9 */
[--C-:B------:R-:W-:Y:S01]  /*3d60*/  FFMA.FTZ R145, R20, c[0x0][0x2d0], -R169.reuse ;  /* 0x0000b40014917a23 */ /* 0x100fe200000108a9 */
[----:B------:R-:W4:Y:S01]  /*3d70*/  LDSM.16.MT88.4 R16, [R189+0x2900] ;  /* 0x00290000bd10783b */ /* 0x000f220000004200 */
[--C-:B------:R-:W-:Y:S01]  /*3d80*/  FFMA.FTZ R147, R13, c[0x0][0x2d0], -R160.reuse ;  /* 0x0000b4000d937a23 */ /* 0x100fe200000108a0 */
[----:B------:R-:W5:Y:S01]  /*3d90*/  MUFU.EX2 R146, R146 ;  /* 0x0000009200927308 */ /* 0x000f620000000800 */
[----:B-1----:R-:W-:Y:S01]  /*3da0*/  F2FP.BF16.PACK_AB R96, R151, R152 ;  /* 0x000000989760723e */ /* 0x002fe200000010ff */
[----:B------:R-:W-:Y:S01]  /*3db0*/  FFMA.FTZ R134, R23, c[0x0][0x2d0], -R160 ;  /* 0x0000b40017867a23 */ /* 0x000fe200000108a0 */
[----:B------:R-:W-:Y:S01]  /*3dc0*/  LDSM.16.MT88.4 R12, [R188+0x2900] ;  /* 0x00290000bc0c783b */ /* 0x000fe20000004200 */
[----:B------:R-:W-:-:S02]  /*3dd0*/  FFMA.FTZ R159, R164, c[0x0][0x2d0], -R169 ;  /* 0x0000b400a49f7a23 */ /* 0x000fc400000108a9 */
[--C-:B------:R-:W-:Y:S01]  /*3de0*/  FFMA.FTZ R157, R162, c[0x0][0x2d0], -R169.reuse ;  /* 0x0000b400a29d7a23 */ /* 0x100fe200000108a9 */
[----:B------:R-:W1:Y:S01]  /*3df0*/  LDSM.16.MT88.4 R20, [R195+0x900] ;  /* 0x00090000c314783b */ /* 0x000e620000004200 */
[----:B------:R-:W-:Y:S01]  /*3e00*/  MUFU.EX2 R153, R153 ;  /* 0x0000009900997308 */ /* 0x000fe20000000800 */
[--C-:B------:R-:W-:Y:S02]  /*3e10*/  FFMA.FTZ R156, R156, c[0x0][0x2d0], -R169.reuse ;  /* 0x0000b4009c9c7a23 */ /* 0x100fe400000108a9 */
[----:B------:R-:W-:Y:S01]  /*3e20*/  LDSM.16.MT88.4 R24, [R190+0x2900] ;  /* 0x00290000be18783b */ /* 0x000fe20000004200 */
[----:B------:R-:W-:Y:S02]  /*3e30*/  FFMA.FTZ R158, R158, c[0x0][0x2d0], -R169 ;  /* 0x0000b4009e9e7a23 */ /* 0x000fe400000108a9 */
[--C-:B------:R-:W-:Y:S02]  /*3e40*/  FFMA.FTZ R162, R205, c[0x0][0x2d0], -R160.reuse ;  /* 0x0000b400cda27a23 */ /* 0x100fe400000108a0 */
[----:B------:R-:W2:Y:S01]  /*3e50*/  MUFU.EX2 R154, R154 ;  /* 0x0000009a009a7308 */ /* 0x000ea20000000800 */
[----:B-----5:R-:W-:Y:S01]  /*3e60*/  F2FP.BF16.PACK_AB R98, R146, R149 ;  /* 0x000000959262723e */ /* 0x020fe200000010ff */
[----:B------:R-:W-:-:S02]  /*3e70*/  FFMA.FTZ R163, R163, c[0x0][0x2d0], -R160 ;  /* 0x0000b400a3a37a23 */ /* 0x000fc400000108a0 */
[--C-:B------:R-:W-:Y:S02]  /*3e80*/  FFMA.FTZ R164, R171, c[0x0][0x2d0], -R160.reuse ;  /* 0x0000b400aba47a23 */ /* 0x100fe400000108a0 */
[--C-:B------:R-:W-:Y:S02]  /*3e90*/  FFMA.FTZ R165, R165, c[0x0][0x2d0], -R160.reuse ;  /* 0x0000b400a5a57a23 */ /* 0x100fe400000108a0 */
[----:B------:R-:W-:Y:S01]  /*3ea0*/  MUFU.EX2 R155, R155 ;  /* 0x0000009b009b7308 */ /* 0x000fe20000000800 */
[--C-:B------:R-:W-:Y:S02]  /*3eb0*/  FFMA.FTZ R171, R166, c[0x0][0x2d0], -R169.reuse ;  /* 0x0000b400a6ab7a23 */ /* 0x100fe400000108a9 */
[--C-:B------:R-:W-:Y:S02]  /*3ec0*/  FFMA.FTZ R168, R168, c[0x0][0x2d0], -R169.reuse ;  /* 0x0000b400a8a87a23 */ /* 0x100fe400000108a9 */
[--C-:B------:R-:W-:Y:S02]  /*3ed0*/  FFMA.FTZ R166, R142, c[0x0][0x2d0], -R169.reuse ;  /* 0x0000b4008ea67a23 */ /* 0x100fe400000108a9 */
[----:B------:R-:W-:Y:S01]  /*3ee0*/  FFMA.FTZ R169, R140, c[0x0][0x2d0], -R169 ;  /* 0x0000b4008ca97a23 */ /* 0x000fe200000108a9 */
[----:B------:R-:W5:Y:S01]  /*3ef0*/  MUFU.EX2 R148, R148 ;  /* 0x0000009400947308 */ /* 0x000f620000000800 */
[----:B--2---:R-:W-:Y:S01]  /*3f00*/  F2FP.BF16.PACK_AB R97, R154, R153 ;  /* 0x000000999a61723e */ /* 0x004fe200000010ff */
        /* <DEDUP_REMOVED lines=9> */
[----:B-----5:R-:W-:Y:S01]  /*3fa0*/  F2FP.BF16.PACK_AB R99, R148, R155 ;  /* 0x0000009b9463723e */ /* 0x020fe200000010ff */
        /* <DEDUP_REMOVED lines=65> */
[C---:B----4-:R-:W-:Y:S08]  /*43c0*/  HMMA.16816.F32.BF16 R52, R4.reuse, R16, R52 ;  /* 0x000000100434723c */ /* 0x050ff00000041834 */
        /* <DEDUP_REMOVED lines=134> */
.L_x_2402:
        /* <DEDUP_REMOVED lines=55> */
.L_x_2400:
[C---:B--23--:R-:W-:Y:S01]  /*4fa0*/  HMMA.16816.F32.BF16 R4, R132.reuse, R136, RZ ;  /* 0x000000888404723c */ /* 0x04cfe200000418ff */
[----:B------:R-:W0:Y:S01]  /*4fb0*/  LDGDEPBAR ;  /* 0x00000000000079af */ /* 0x000e220000000000 */
[----:B------:R-:W-:Y:S06]  /*4fc0*/  UISETP.GE.AND UP0, UPT, UR6, 0x1, UPT ;  /* 0x000000010600788c */ /* 0x000fec000bf06270 */
        /* <DEDUP_REMOVED lines=148> */
[----:B------:R-:W-:-:S07]  /*5910*/  @!P0 BRA `(.L_x_2401) ;  /* 0x0000037000008947 */ /* 0x000fce0003800000 */
        /* <DEDUP_REMOVED lines=55> */
.L_x_2401:
[----:B------:R-:W-:Y:S01]  /*5c90*/  PLOP3.LUT P0, PT, PT, PT, UP1, 0x80, 0x0 ;  /* 0x000000000000781c */ /* 0x000fe20003f0f018 */
[----:B------:R-:W-:Y:S01]  /*5ca0*/  UIMAD UR5, UR6, -0x40, UR4 ;  /* 0xffffffc0060578a4 */ /* 0x000fe2000f8e0204 */
[----:B-1----:R-:W-:Y:S01]  /*5cb0*/  MOV R134, R207 ;  /* 0x000000cf00867202 */ /* 0x002fe20000000f00 */
[----:B------:R-:W0:Y:S01]  /*5cc0*/  LDGDEPBAR ;  /* 0x00000000000079af */ /* 0x000e220000000000 */
[----:B------:R-:W-:Y:S04]  /*5cd0*/  MOV R137, UR7 ;  /* 0x0000000700897c02 */ /* 0x000fe80008000f00 */
[----:B------:R-:W-:Y:S04]  /*5ce0*/  IADD3 R132, R137, UR5, -R208 ;  /* 0x0000000589847c10 */ /* 0x000fe8000fffe8d0 */
[----:B------:R-:W-:Y:S02]  /*5cf0*/  IADD3 R132, R132, -UR12, RZ ;  /* 0x8000000c84847c10 */ /* 0x000fe4000fffe0ff */
[----:B------:R-:W-:Y:S05]  /*5d00*/  @P0 MOV R134, R210 ;  /* 0x000000d200860202 */ /* 0x000fea0000000f00 */
[----:B------:R-:W1:Y:S08]  /*5d10*/  SHFL.IDX PT, R135, R134, 0x1, 0x1c1f ;  /* 0x003c1f0086877f89 */ /* 0x000e7000000e0000 */
[----:B------:R-:W2:Y:S01]  /*5d20*/  SHFL.IDX PT, R133, R134, RZ, 0x1c1f ;  /* 0x001c1fff86857589 */ /* 0x000ea200000e0000 */
[----:B-1----:R-:W-:Y:S04]  /*5d30*/  IADD3 R0, R132, R135, RZ ;  /* 0x0000008784007210 */ /* 0x002fe80007ffe0ff */
[C---:B------:R-:W-:Y:S02]  /*5d40*/  ISETP.GT.AND P1, PT, R0.reuse, RZ, PT ;  /* 0x000000ff0000720c */ /* 0x040fe40003f24270 */
[----:B------:R-:W-:Y:S02]  /*5d50*/  ISETP.GT.AND P0, PT, R0, 0x1, PT ;  /* 0x000000010000780c */ /* 0x000fe40003f04270 */
[----:B--2---:R-:W-:Y:S02]  /*5d60*/  IADD3 R132, R132, R133, RZ ;  /* 0x0000008584847210 */ /* 0x004fe40007ffe0ff */
[----:B------:R-:W-:Y:S02]  /*5d70*/  FSEL R135, R6, -INF , P1 ;  /* 0xff80000006877808 */ /* 0x000fe40000800000 */
[C---:B------:R-:W-:Y:S02]  /*5d80*/  ISETP.GT.AND P1, PT, R132.reuse, RZ, PT ;  /* 0x000000ff8400720c */ /* 0x040fe40003f24270 */
[----:B------:R-:W-:Y:S02]  /*5d90*/  FSEL R134, R7, -INF , P0 ;  /* 0xff80000007867808 */ /* 0x000fe40000000000 */
[----:B------:R-:W-:Y:S02]  /*5da0*/  ISETP.GT.AND P0, PT, R132, 0x1, PT ;  /* 0x000000018400780c */ /* 0x000fe40003f04270 */
[----:B------:R-:W-:Y:S02]  /*5db0*/  FSEL R136, R4, -INF , P1 ;  /* 0xff80000004887808 */ /* 0x000fe40000800000 */
[----:B------:R-:W-:Y:S02]  /*5dc0*/  FSEL R6, R5, -INF , P0 ;  /* 0xff80000005067808 */ /* 0x000fe40000000000 */
[----:B------:R-:W-:Y:S02]  /*5dd0*/  FMNMX.FTZ R5, R135, R2, !PT ;  /* 0x0000000287057209 */ /* 0x000fe40007810000 */
[C---:B------:R-:W-:Y:S02]  /*5de0*/  ISETP.GT.AND P1, PT, R0.reuse, 0x8, PT ;  /* 0x000000080000780c */ /* 0x040fe40003f24270 */
[----:B------:R-:W-:Y:S02]  /*5df0*/  ISETP.GT.AND P0, PT, R0, 0x9, PT ;  /* 0x000000090000780c */ /* 0x000fe40003f04270 */
[----:B------:R-:W-:Y:S02]  /*5e00*/  FSEL R162, R10, -INF , P1 ;  /* 0xff8000000aa27808 */ /* 0x000fe40000800000 */
[----:B------:R-:W-:Y:S02]  /*5e10*/  ISETP.GT.AND P1, PT, R132, 0x8, PT ;  /* 0x000000088400780c */ /* 0x000fe40003f24270 */
[----:B------:R-:W-:Y:S02]  /*5e20*/  FMNMX.FTZ R5, R134, R5, !PT ;  /* 0x0000000586057209 */ /* 0x000fe40007810000 */
[----:B------:R-:W-:Y:S02]  /*5e30*/  FSEL R138, R11, -INF , P0 ;  /* 0xff8000000b8a7808 */ /* 0x000fe40000000000 */
[----:B------:R-:W-:Y:S02]  /*5e40*/  FSEL R10, R8, -INF , P1 ;  /* 0xff800000080a7808 */ /* 0x000fe40000800000 */
[----:B------:R-:W-:Y:S02]  /*5e50*/  ISETP.GT.AND P1, PT, R0, 0x10, PT ;  /* 0x000000100000780c */ /* 0x000fe40003f24270 */
        /* <DEDUP_REMOVED lines=13> */
[----:B------:R-:W-:Y:S01]  /*5f30*/  FSEL R142, R18, -INF , P1 ;  /* 0xff800000128e7808 */ /* 0x000fe20000800000 */
[----:B------:R-:W-:Y:S01]  /*5f40*/  LDSM.16.MT88.4 R12, [R195+0x100] ;  /* 0x00010000c30c783b */ /* 0x000fe20000004200 */
[----:B------:R-:W-:Y:S02]  /*5f50*/  ISETP.GT.AND P0, PT, R0, 0x19, PT ;  /* 0x000000190000780c */ /* 0x000fe40003f04270 */
[----:B------:R-:W-:Y:S02]  /*5f60*/  FMNMX.FTZ R7, R236, R7, !PT ;  /* 0x00000007ec077209 */ /* 0x000fe40007810000 */
[----:B------:R-:W-:Y:S02]  /*5f70*/  ISETP.GT.AND P1, PT, R132, 0x18, PT ;  /* 0x000000188400780c */ /* 0x000fe40003f24270 */
[----:B------:R-:W-:Y:S02]  /*5f80*/  FSEL R140, R19, -INF , P0 ;  /* 0xff800000138c7808 */ /* 0x000fe40000000000 */
[----:B------:R-:W-:Y:S02]  /*5f90*/  FMNMX.FTZ R7, R142, R7, !PT ;  /* 0x000000078e077209 */ /* 0x000fe40007810000 */
[----:B------:R-:W-:Y:S02]  /*5fa0*/  FSEL R170, R16, -INF , P1 ;  /* 0xff80000010aa7808 */ /* 0x000fe40000800000 */
[----:B------:R-:W-:Y:S02]  /*5fb0*/  ISETP.GT.AND P1, PT, R0, 0x20, PT ;  /* 0x000000200000780c */ /* 0x000fe40003f24270 */
[----:B------:R-:W-:Y:S02]  /*5fc0*/  ISETP.GT.AND P0, PT, R132, 0x19, PT ;  /* 0x000000198400780c */ /* 0x000fe40003f04270 */
[----:B------:R-:W-:Y:S02]  /*5fd0*/  FMNMX.FTZ R5, R136, R3, !PT ;  /* 0x0000000388057209 */ /* 0x000fe40007810000 */
[----:B------:R-:W-:Y:S02]  /*5fe0*/  FSEL R230, R22, -INF , P1 ;  /* 0xff80000016e67808 */ /* 0x000fe40000800000 */
[----:B------:R-:W-:Y:S02]  /*5ff0*/  FMNMX.FTZ R7, R140, R7, !PT ;  /* 0x000000078c077209 */ /* 0x000fe40007810000 */
[----:B------:R-:W-:Y:S02]  /*6000*/  FSEL R220, R17, -INF , P0 ;  /* 0xff80000011dc7808 */ /* 0x000fe40000000000 */
[----:B------:R-:W-:Y:S02]  /*6010*/  ISETP.GT.AND P0, PT, R0, 0x21, PT ;  /* 0x000000210000780c */ /* 0x000fe40003f04270 */
[----:B------:R-:W-:Y:S02]  /*6020*/  ISETP.GT.AND P1, PT, R132, 0x20, PT ;  /* 0x000000208400780c */ /* 0x000fe40003f24270 */
[----:B------:R-:W-:Y:S02]  /*6030*/  FMNMX.FTZ R5, R6, R5, !PT ;  /* 0x0000000506057209 */ /* 0x000fe40007810000 */
[----:B------:R-:W-:Y:S02]  /*6040*/  FSEL R226, R23, -INF , P0 ;  /* 0xff80000017e27808 */ /* 0x000fe40000000000 */
[----:B------:R-:W-:Y:S02]  /*6050*/  FSEL R234, R20, -INF , P1 ;  /* 0xff80000014ea7808 */ /* 0x000fe40000800000 */
[----:B------:R-:W-:Y:S02]  /*6060*/  ISETP.GT.AND P0, PT, R132, 0x21, PT ;  /* 0x000000218400780c */ /* 0x000fe40003f04270 */
[----:B------:R-:W-:Y:S02]  /*6070*/  FMNMX.FTZ R7, R230, R7, !PT ;  /* 0x00000007e6077209 */ /* 0x000fe40007810000 */
[----:B------:R-:W-:Y:S02]  /*6080*/  ISETP.GT.AND P1, PT, R0, 0x28, PT ;  /* 0x000000280000780c */ /* 0x000fe40003f24270 */
[----:B------:R-:W-:Y:S02]  /*6090*/  FMNMX.FTZ R5, R10, R5, !PT ;  /* 0x000000050a057209 */ /* 0x000fe40007810000 */
[----:B------:R-:W-:Y:S02]  /*60a0*/  FSEL R232, R21, -INF , P0 ;  /* 0xff80000015e87808 */ /* 0x000fe40000000000 */
[----:B------:R-:W-:Y:S01]  /*60b0*/  ISETP.GT.AND P0, PT, R0, 0x29, PT ;  /* 0x000000290000780c */ /* 0x000fe20003f04270 */
[----:B------:R-:W-:Y:S01]  /*60c0*/  LDSM.16.MT88.4 R20, [R190+0x100] ;  /* 0x00010000be14783b */ /* 0x000fe20000004200 */
[----:B------:R-:W-:Y:S02]  /*60d0*/  FSEL R222, R26, -INF , P1 ;  /* 0xff8000001ade7808 */ /* 0x000fe40000800000 */
[----:B------:R-:W-:Y:S02]  /*60e0*/  FMNMX.FTZ R7, R226, R7, !PT ;  /* 0x00000007e2077209 */ /* 0x000fe40007810000 */
[----:B------:R-:W-:Y:S02]  /*60f0*/  FMNMX.FTZ R5, R8, R5, !PT ;  /* 0x0000000508057209 */ /* 0x000fe40007810000 */
[----:B------:R-:W-:Y:S02]  /*6100*/  FSEL R158, R27, -INF , P0 ;  /* 0xff8000001b9e7808 */ /* 0x000fe40000000000 */
[----:B------:R-:W-:Y:S02]  /*6110*/  ISETP.GT.AND P1, PT, R0, 0x30, PT ;  /* 0x000000300000780c */ /* 0x000fe40003f24270 */
[----:B------:R-:W-:Y:S02]  /*6120*/  FMNMX.FTZ R7, R222, R7, !PT ;  /* 0x00000007de077209 */ /* 0x000fe40007810000 */
        /* <DEDUP_REMOVED lines=19> */
[----:B------:R-:W-:Y:S01]  /*6260*/  ISETP.GT.AND P0, PT, R132, 0x29, PT ;  /* 0x000000298400780c */ /* 0x000fe20003f04270 */
[----:B------:R-:W1:Y:S01]  /*6270*/  SHFL.BFLY PT, R5, R0, 0x2, 0x1f ;  /* 0x0c401f0000057f89 */ /* 0x000e6200000e0000 */
        /* <DEDUP_REMOVED lines=8> */
[----:B------:R-:W-:Y:S01]  /*6300*/  FMNMX.FTZ R7, R156, R7, !PT ;  /* 0x000000079c077209 */ /* 0x000fe20007810000 */
[----:B------:R-:W-:Y:S01]  /*6310*/  LDSM.16.MT88.4 R28, [R189+0x100] ;  /* 0x00010000bd1c783b */ /* 0x000fe20000004200 */
[----:B------:R-:W-:Y:S02]  /*6320*/  ISETP.GT.AND P1, PT, R132, 0x38, PT ;  /* 0x000000388400780c */ /* 0x000fe40003f24270 */
[----:B------:R-:W-:Y:S02]  /*6330*/  FMNMX.FTZ R7, R154, R7, !PT ;  /* 0x000000079a077209 */ /* 0x000fe40007810000 */
[----:B------:R-:W-:Y:S02]  /*6340*/  FSEL R150, R32, -INF , P1 ;  /* 0xff80000020967808 */ /* 0x000fe40000800000 */
[----:B------:R-:W-:Y:S02]  /*6350*/  ISETP.GT.AND P0, PT, R132, 0x39, PT ;  /* 0x000000398400780c */ /* 0x000fe40003f04270 */
[----:B------:R-:W-:Y:S02]  /*6360*/  FMNMX.FTZ R7, R150, R7, !PT ;  /* 0x0000000796077209 */ /* 0x000fe40007810000 */
[----:B------:R-:W-:Y:S02]  /*6370*/  FSEL R146, R33, -INF , P0 ;  /* 0xff80000021927808 */ /* 0x000fe40000000000 */
[----:B-1----:R-:W-:Y:S02]  /*6380*/  FMNMX.FTZ R5, R0, R5, !PT ;  /* 0x0000000500057209 */ /* 0x002fe40007810000 */
[----:B------:R-:W-:Y:S03]  /*6390*/  FMNMX.FTZ R9, R146, R7, !PT ;  /* 0x0000000792097209 */ /* 0x000fe60007810000 */
[----:B------:R-:W1:Y:S08]  /*63a0*/  SHFL.BFLY PT, R132, R5, 0x1, 0x1f ;  /* 0x0c201f0005847f89 */ /* 0x000e7000000e0000 */
[----:B------:R-:W2:Y:S01]  /*63b0*/  SHFL.BFLY PT, R0, R9, 0x2, 0x1f ;  /* 0x0c401f0009007f89 */ /* 0x000ea200000e0000 */
[----:B-1----:R-:W-:Y:S04]  /*63c0*/  FMNMX.FTZ R132, R132, R5, !PT ;  /* 0x0000000584847209 */ /* 0x002fe80007810000 */
[C---:B------:R-:W-:Y:S01]  /*63d0*/  FSETP.NEU.FTZ.AND P1, PT, R132.reuse, -INF , PT ;  /* 0xff8000008400780b */ /* 0x040fe20003f3d000 */
[----:B------:R-:W-:Y:S01]  /*63e0*/  FMUL.FTZ R145, R132, c[0x0][0x2d0] ;  /* 0x0000b40084917a20 */ /* 0x000fe20000410000 */
[----:B--2---:R-:W-:Y:S02]  /*63f0*/  FMNMX.FTZ R4, R0, R9, !PT ;  /* 0x0000000900047209 */ /* 0x004fe40007810000 */
[----:B------:R-:W-:Y:S02]  /*6400*/  FSEL R5, R132, RZ, P1 ;  /* 0x000000ff84057208 */ /* 0x000fe40000800000 */
[----:B------:R-:W-:Y:S01]  /*6410*/  FSEL R145, R145, RZ, P1 ;  /* 0x000000ff91917208 */ /* 0x000fe20000800000 */
[----:B------:R-:W1:Y:S02]  /*6420*/  SHFL.BFLY PT, R7, R4, 0x1, 0x1f ;  /* 0x0c201f0004077f89 */ /* 0x000e6400000e0000 */
[----:B------:R-:W-:Y:S02]  /*6430*/  FADD.FTZ R5, -R5, R2 ;  /* 0x0000000205057221 */ /* 0x000fe40000010100 */
[--C-:B------:R-:W-:Y:S02]  /*6440*/  FFMA.FTZ R161, R135, c[0x0][0x2d0], -R145.reuse ;  /* 0x0000b40087a17a23 */ /* 0x100fe40000010891 */
        /* <DEDUP_REMOVED lines=9> */
[----:B------:R-:W2:Y:S01]  /*64e0*/  MUFU.EX2 R2, R2 ;  /* 0x0000000200027308 */ /* 0x000ea20000000800 */
[--C-:B------:R-:W-:Y:S01]  /*64f0*/  FFMA.FTZ R168, R168, c[0x0][0x2d0], -R145.reuse ;  /* 0x0000b400a8a87a23 */ /* 0x100fe20000010891 */
[----:B-1----:R-:W-:Y:S01]  /*6500*/  FMNMX.FTZ R0, R4, R7, !PT ;  /* 0x0000000704007209 */ /* 0x002fe20007810000 */
[--C-:B------:R-:W-:Y:S02]  /*6510*/  FFMA.FTZ R169, R236, c[0x0][0x2d0], -R145.reuse ;  /* 0x0000b400eca97a23 */ /* 0x100fe40000010891 */
[--C-:B------:R-:W-:Y:S01]  /*6520*/  FFMA.FTZ R223, R230, c[0x0][0x2d0], -R145.reuse ;  /* 0x0000b400e6df7a23 */ /* 0x100fe20000010891 */
[C---:B------:R-:W-:Y:S01]  /*6530*/  FSETP.NEU.FTZ.AND P0, PT, R0.reuse, -INF , PT ;  /* 0xff8000000000780b */ /* 0x040fe20003f1d000 */
[C---:B------:R-:W-:Y:S03]  /*6540*/  FMUL.FTZ R147, R0.reuse, c[0x0][0x2d0] ;  /* 0x0000b40000937a20 */ /* 0x040fe60000410000 */
[----:B------:R-:W1:Y:S01]  /*6550*/  MUFU.EX2 R160, R160 ;  /* 0x000000a000a07308 */ /* 0x000e620000000800 */
[----:B------:R-:W-:Y:S01]  /*6560*/  FSEL R4, R0, RZ, P0 ;  /* 0x000000ff00047208 */ /* 0x000fe20000000000 */
[--C-:B------:R-:W-:Y:S01]  /*6570*/  FFMA.FTZ R230, R152, c[0x0][0x2d0], -R145.reuse ;  /* 0x0000b40098e67a23 */ /* 0x100fe20000010891 */
[----:B------:R-:W-:Y:S01]  /*6580*/  FSEL R147, R147, RZ, P0 ;  /* 0x000000ff93937208 */ /* 0x000fe20000000000 */
[----:B------:R-:W-:Y:S01]  /*6590*/  FFMA.FTZ R226, R226, c[0x0][0x2d0], -R145 ;  /* 0x0000b400e2e27a23 */ /* 0x000fe20000010891 */
        /* <DEDUP_REMOVED lines=8> */
[----:B------:R-:W-:Y:S02]  /*6620*/  FMUL.FTZ R3, R4, c[0x0][0x2d0] ;  /* 0x0000b40004037a20 */ /* 0x000fe40000410000 */
[C---:B--2---:R-:W-:Y:S02]  /*6630*/  FMUL.FTZ R6, R2.reuse, R130 ;  /* 0x0000008202067220 */ /* 0x044fe40000410000 */
[C---:B------:R-:W-:Y:S01]  /*6640*/  FMUL.FTZ R7, R2.reuse, R131 ;  /* 0x0000008302077220 */ /* 0x040fe20000410000 */
[----:B------:R-:W2:Y:S01]  /*6650*/  MUFU.EX2 R134, R134 ;  /* 0x0000008600867308 */ /* 0x000ea20000000800 */
[----:B------:R-:W-:Y:S01]  /*6660*/  FMUL.FTZ R10, R2, R102 ;  /* 0x00000066020a7220 */ /* 0x000fe20000410000 */
[----:B-1----:R-:W-:Y:S01]  /*6670*/  F2FP.BF16.PACK_AB R137, R160, R161 ;  /* 0x000000a1a089723e */ /* 0x002fe200000010ff */
[C---:B------:R-:W-:Y:S02]  /*6680*/  FMUL.FTZ R11, R2.reuse, R103 ;  /* 0x00000067020b7220 */ /* 0x040fe40000410000 */
[C---:B------:R-:W-:Y:S02]  /*6690*/  FMUL.FTZ R18, R2.reuse, R110 ;  /* 0x0000006e02127220 */ /* 0x040fe40000410000 */
[C---:B------:R-:W-:Y:S03]  /*66a0*/  FMUL.FTZ R19, R2.reuse, R111 ;  /* 0x0000006f02137220 */ /* 0x040fe60000410000 */
[----:B------:R-:W1:Y:S01]  /*66b0*/  MUFU.EX2 R3, R3 ;  /* 0x0000000300037308 */ /* 0x000e620000000800 */
[C---:B------:R-:W-:Y:S02]  /*66c0*/  FMUL.FTZ R26, R2.reuse, R118 ;  /* 0x00000076021a7220 */ /* 0x040fe40000410000 */
[C---:B------:R-:W-:Y:S02]  /*66d0*/  FMUL.FTZ R27, R2.reuse, R119 ;  /* 0x00000077021b7220 */ /* 0x040fe40000410000 */
[C---:B------:R-:W-:Y:S02]  /*66e0*/  FMUL.FTZ R34, R2.reuse, R126 ;  /* 0x0000007e02227220 */ /* 0x040fe40000410000 */
[----:B------:R-:W-:Y:S02]  /*66f0*/  FMUL.FTZ R35, R2, R127 ;  /* 0x0000007f02237220 */ /* 0x000fe40000410000 */
[--C-:B------:R-:W-:Y:S01]  /*6700*/  FFMA.FTZ R229, R154, c[0x0][0x2d0], -R147.reuse ;  /* 0x0000b4009ae57a23 */ /* 0x100fe20000010893 */
[----:B------:R-:W-:Y:S01]  /*6710*/  MUFU.EX2 R165, R165 ;  /* 0x000000a500a57308 */ /* 0x000fe20000000800 */
[----:B------:R-:W-:Y:S01]  /*6720*/  LDSM.16.MT88.4 R152, [R188+0x3900] ;  /* 0x00390000bc98783b */ /* 0x000fe20000004200 */
[--C-:B------:R-:W-:Y:S01]  /*6730*/  FFMA.FTZ R233, R150, c[0x0][0x2d0], -R147.reuse ;  /* 0x0000b40096e97a23 */ /* 0x100fe20000010893 */
[----:B--2---:R-:W-:Y:S01]  /*6740*/  F2FP.BF16.PACK_AB R139, R134, R135 ;  /* 0x00000087868b723e */ /* 0x004fe200000010ff */
[C---:B------:R-:W-:Y:S02]  /*6750*/  FMUL.FTZ R38, R2.reuse, R38 ;  /* 0x0000002602267220 */ /* 0x040fe40000410000 */
[C---:B------:R-:W-:Y:S03]  /*6760*/  FMUL.FTZ R39, R2.reuse, R39 ;  /* 0x0000002702277220 */ /* 0x040fe60000410000 */
[----:B------:R-:W-:Y:S01]  /*6770*/  LDSM.16.MT88.4 R148, [R189+0x3900] ;  /* 0x00390000bd94783b */ /* 0x000fe20000004200 */
[----:B------:R-:W2:Y:S01]  /*6780*/  MUFU.EX2 R164, R164 ;  /* 0x000000a400a47308 */ /* 0x000ea20000000800 */
[C---:B------:R-:W-:Y:S02]  /*6790*/  FMUL.FTZ R42, R2.reuse, R42 ;  /* 0x0000002a022a7220 */ /* 0x040fe40000410000 */
[----:B------:R-:W-:Y:S02]  /*67a0*/  FMUL.FTZ R43, R2, R43 ;  /* 0x0000002b022b7220 */ /* 0x000fe40000410000 */
[C---:B-1----:R-:W-:Y:S02]  /*67b0*/  FMUL.FTZ R4, R3.reuse, R128 ;  /* 0x0000008003047220 */ /* 0x042fe40000410000 */
        /* <DEDUP_REMOVED lines=9> */
[----:B------:R-:W1:Y:S01]  /*6850*/  MUFU.EX2 R162, R162 ;  /* 0x000000a200a27308 */ /* 0x000e620000000800 */
[----:B------:R-:W3:Y:S01]  /*6860*/  LDSM.16.MT88.4 R100, [R188+0x100] ;  /* 0x00010000bc64783b */ /* 0x000ee20000004200 */
[C---:B------:R-:W-:Y:S01]  /*6870*/  FMUL.FTZ R32, R3.reuse, R124 ;  /* 0x0000007c03207220 */ /* 0x040fe20000410000 */
[----:B--2---:R-:W-:Y:S01]  /*6880*/  F2FP.BF16.PACK_AB R136, R164, R165 ;  /* 0x000000a5a488723e */ /* 0x004fe200000010ff */
        /* <DEDUP_REMOVED lines=8> */
[----:B------:R-:W-:Y:S01]  /*6910*/  LDSM.16.MT88.4 R116, [R189+0x900] ;  /* 0x00090000bd74783b */ /* 0x000fe20000004200 */
[C---:B------:R-:W-:Y:S02]  /*6920*/  FMUL.FTZ R45, R3.reuse, R45 ;  /* 0x0000002d032d7220 */ /* 0x040fe40000410000 */
[C---:B------:R-:W-:Y:S01]  /*6930*/  FMUL.FTZ R46, R2.reuse, R46 ;  /* 0x0000002e022e7220 */ /* 0x040fe20000410000 */
[----:B------:R-:W-:Y:S01]  /*6940*/  MUFU.EX2 R169, R169 ;  /* 0x000000a900a97308 */ /* 0x000fe20000000800 */
[----:B------:R-:W-:Y:S01]  /*6950*/  FMUL.FTZ R47, R2, R47 ;  /* 0x0000002f022f7220 */ /* 0x000fe20000410000 */
[----:B-1----:R-:W-:Y:S02]  /*6960*/  F2FP.BF16.PACK_AB R138, R162, R163 ;  /* 0x000000a3a28a723e */ /* 0x002fe400000010ff */
[----:B------:R-:W-:Y:S01]  /*6970*/  LDSM.16.MT88.4 R124, [R195+0x2900] ;  /* 0x00290000c37c783b */ /* 0x000fe20000004200 */
[C---:B------:R-:W-:Y:S02]  /*6980*/  FMUL.FTZ R48, R3.reuse, R48 ;  /* 0x0000003003307220 */ /* 0x040fe40000410000 */
[C---:B------:R-:W-:Y:S02]  /*6990*/  FMUL.FTZ R49, R3.reuse, R49 ;  /* 0x0000003103317220 */ /* 0x040fe40000410000 */
[C---:B------:R-:W-:Y:S01]  /*69a0*/  FMUL.FTZ R50, R2.reuse, R50 ;  /* 0x0000003202327220 */ /* 0x040fe20000410000 */
        /* <DEDUP_REMOVED lines=25> */
[----:B------:R-:W-:Y:S01]  /*6b40*/  LDSM.16.MT88.4 R112, [R195+0x900] ;  /* 0x00090000c370783b */ /* 0x000fe20000004200 */
        /* <DEDUP_REMOVED lines=14> */
[----:B------:R-:W-:Y:S01]  /*6c30*/  LDSM.16.MT88.4 R120, [R188+0x900] ;  /* 0x00090000bc78783b */ /* 0x000fe20000004200 */
[C---:B------:R-:W-:Y:S02]  /*6c40*/  FMUL.FTZ R63, R2.reuse, R63 ;  /* 0x0000003f023f7220 */ /* 0x040fe40000410000 */
[C---:B------:R-:W-:Y:S02]  /*6c50*/  FMUL.FTZ R64, R3.reuse, R64 ;  /* 0x0000004003407220 */ /* 0x040fe40000410000 */
[C---:B---3--:R-:W-:Y:S02]  /*6c60*/  HMMA.16816.F32.BF16 R28, R136.reuse, R100, R28 ;  /* 0x00000064881c723c */ /* 0x048fe4000004181c */
[----:B------:R-:W-:Y:S01]  /*6c70*/  MUFU.EX2 R235, R235 ;  /* 0x000000eb00eb7308 */ /* 0x000fe20000000800 */
[C---:B------:R-:W-:Y:S02]  /*6c80*/  FMUL.FTZ R65, R3.reuse, R65 ;  /* 0x0000004103417220 */ /* 0x040fe40000410000 */
[C---:B------:R-:W-:Y:S02]  /*6c90*/  FMUL.FTZ R66, R2.reuse, R66 ;  /* 0x0000004202427220 */ /* 0x040fe40000410000 */
[C---:B------:R-:W-:Y:S01]  /*6ca0*/  FMUL.FTZ R67, R2.reuse, R67 ;  /* 0x0000004302437220 */ /* 0x040fe20000410000 */
[C---:B------:R-:W-:Y:S01]  /*6cb0*/  HMMA.16816.F32.BF16 R32, R136.reuse, R102, R32 ;  /* 0x000000668820723c */ /* 0x040fe20000041820 */
[----:B------:R-:W2:Y:S03]  /*6cc0*/  LDSM.16.MT88.4 R100, [R189+0x2100] ;  /* 0x00210000bd64783b */ /* 0x000ea60000004200 */
[C---:B------:R-:W-:Y:S02]  /*6cd0*/  FMUL.FTZ R68, R3.reuse, R68 ;  /* 0x0000004403447220 */ /* 0x040fe40000410000 */
[C---:B------:R-:W-:Y:S02]  /*6ce0*/  FMUL.FTZ R69, R3.reuse, R69 ;  /* 0x0000004503457220 */ /* 0x040fe40000410000 */
[C---:B-1----:R-:W-:Y:S04]  /*6cf0*/  HMMA.16816.F32.BF16 R36, R136.reuse, R104, R36 ;  /* 0x000000688824723c */ /* 0x042fe80000041824 */
[C---:B------:R-:W-:Y:S02]  /*6d00*/  FMUL.FTZ R70, R2.reuse, R70 ;  /* 0x0000004602467220 */ /* 0x040fe40000410000 */
[C---:B------:R-:W-:Y:S02]  /*6d10*/  FMUL.FTZ R71, R2.reuse, R71 ;  /* 0x0000004702477220 */ /* 0x040fe40000410000 */
        /* <DEDUP_REMOVED lines=13> */
[----:B------:R-:W-:Y:S02]  /*6df0*/  FMUL.FTZ R87, R2, R87 ;  /* 0x0000005702577220 */ /* 0x000fe40000410000 */
[--C-:B------:R-:W-:Y:S02]  /*6e00*/  FFMA.FTZ R166, R166, c[0x0][0x2d0], -R147.reuse ;  /* 0x0000b400a6a67a23 */ /* 0x100fe40000010893 */
[--C-:B------:R-:W-:Y:S01]  /*6e10*/  FFMA.FTZ R167, R238, c[0x0][0x2d0], -R147.reuse ;  /* 0x0000b400eea77a23 */ /* 0x100fe20000010893 */
[C---:B------:R-:W-:Y:S01]  /*6e20*/  HMMA.16816.F32.BF16 R56, R136.reuse, R102, R56 ;  /* 0x000000668838723c */ /* 0x040fe20000041838 */
[----:B------:R-:W2:Y:S02]  /*6e30*/  LDSM.16.MT88.4 R100, [R190+0x4100] ;  /* 0x00410000be64783b */ /* 0x000ea40000004200 */
[----:B------:R-:W-:Y:S01]  /*6e40*/  MUFU.EX2 R166, R166 ;  /* 0x000000a600a67308 */ /* 0x000fe20000000800 */
[--C-:B------:R-:W-:Y:S02]  /*6e50*/  FFMA.FTZ R170, R170, c[0x0][0x2d0], -R147.reuse ;  /* 0x0000b400aaaa7a23 */ /* 0x100fe40000010893 */
[----:B------:R-:W-:Y:S02]  /*6e60*/  FFMA.FTZ R171, R220, c[0x0][0x2d0], -R147 ;  /* 0x0000b400dcab7a23 */ /* 0x000fe40000010893 */
[C---:B-1----:R-:W-:Y:S04]  /*6e70*/  HMMA.16816.F32.BF16 R60, R136.reuse, R104, R60 ;  /* 0x00000068883c723c */ /* 0x042fe8000004183c */
[----:B------:R-:W-:Y:S01]  /*6e80*/  FFMA.FTZ R220, R140, c[0x0][0x2d0], -R145 ;  /* 0x0000b4008cdc7a23 */ /* 0x000fe20000010891 */
[----:B------:R-:W1:Y:S01]  /*6e90*/  MUFU.EX2 R167, R167 ;  /* 0x000000a700a77308 */ /* 0x000e620000000800 */
[----:B------:R-:W-:Y:S01]  /*6ea0*/  LDSM.16.MT88.4 R140, [R189+0x2900] ;  /* 0x00290000bd8c783b */ /* 0x000fe20000004200 */
[C---:B------:R-:W-:Y:S01]  /*6eb0*/  FMUL.FTZ R88, R3.reuse, R88 ;  /* 0x0000005803587220 */ /* 0x040fe20000410000 */
[C---:B------:R-:W-:Y:S04]  /*6ec0*/  HMMA.16816.F32.BF16 R64, R136.reuse, R106, R64 ;  /* 0x0000006a8840723c */ /* 0x040fe80000041840 */
[C---:B------:R-:W-:Y:S02]  /*6ed0*/  FMUL.FTZ R89, R3.reuse, R89 ;  /* 0x0000005903597220 */ /* 0x040fe40000410000 */
[----:B------:R-:W4:Y:S01]  /*6ee0*/  LDSM.16.MT88.4 R104, [R189+0x4100] ;  /* 0x00410000bd68783b */ /* 0x000f220000004200 */
[C---:B------:R-:W-:Y:S01]  /*6ef0*/  FMUL.FTZ R90, R2.reuse, R90 ;  /* 0x0000005a025a7220 */ /* 0x040fe20000410000 */
[C---:B---3--:R-:W-:Y:S01]  /*6f00*/  HMMA.16816.F32.BF16 R68, R136.reuse, R108, R68 ;  /* 0x0000006c8844723c */ /* 0x048fe20000041844 */
[----:B------:R-:W-:Y:S03]  /*6f10*/  MUFU.EX2 R170, R170 ;  /* 0x000000aa00aa7308 */ /* 0x000fe60000000800 */
[C---:B------:R-:W-:Y:S02]  /*6f20*/  FMUL.FTZ R91, R2.reuse, R91 ;  /* 0x0000005b025b7220 */ /* 0x040fe40000410000 */
[C---:B------:R-:W-:Y:S02]  /*6f30*/  FMUL.FTZ R92, R3.reuse, R92 ;  /* 0x0000005c035c7220 */ /* 0x040fe40000410000 */
[C---:B------:R-:W-:Y:S01]  /*6f40*/  HMMA.16816.F32.BF16 R72, R136.reuse, R110, R72 ;  /* 0x0000006e8848723c */ /* 0x040fe20000041848 */
[----:B------:R-:W3:Y:S02]  /*6f50*/  LDSM.16.MT88.4 R108, [R188+0x4100] ;  /* 0x00410000bc6c783b */ /* 0x000ee40000004200 */
[----:B------:R-:W5:Y:S01]  /*6f60*/  MUFU.EX2 R171, R171 ;  /* 0x000000ab00ab7308 */ /* 0x000f620000000800 */
[C---:B------:R-:W-:Y:S02]  /*6f70*/  FMUL.FTZ R76, R3.reuse, R76 ;  /* 0x0000004c034c7220 */ /* 0x040fe40000410000 */
[C---:B------:R-:W-:Y:S02]  /*6f80*/  FMUL.FTZ R77, R3.reuse, R77 ;  /* 0x0000004d034d7220 */ /* 0x040fe40000410000 */
[C---:B------:R-:W-:Y:S04]  /*6f90*/  FMUL.FTZ R78, R2.reuse, R78 ;  /* 0x0000004e024e7220 */ /* 0x040fe80000410000 */
[C---:B------:R-:W-:Y:S01]  /*6fa0*/  FMUL.FTZ R79, R2.reuse, R79 ;  /* 0x0000004f024f7220 */ /* 0x040fe20000410000 */
[----:B------:R-:W3:Y:S01]  /*6fb0*/  MUFU.EX2 R220, R220 ;  /* 0x000000dc00dc7308 */ /* 0x000ee20000000800 */
[C---:B------:R-:W-:Y:S02]  /*6fc0*/  FMUL.FTZ R93, R3.reuse, R93 ;  /* 0x0000005d035d7220 */ /* 0x040fe40000410000 */
[C---:B------:R-:W-:Y:S02]  /*6fd0*/  FMUL.FTZ R94, R2.reuse, R94 ;  /* 0x0000005e025e7220 */ /* 0x040fe40000410000 */
[C---:B------:R-:W-:Y:S01]  /*6fe0*/  FMUL.FTZ R95, R2.reuse, R95 ;  /* 0x0000005f025f7220 */ /* 0x040fe20000410000 */
[C---:B--2---:R-:W-:Y:S03]  /*6ff0*/  HMMA.16816.F32.BF16 R76, R136.reuse, R100, R76 ;  /* 0x00000064884c723c */ /* 0x044fe6000004184c */
[C---:B------:R-:W-:Y:S02]  /*7000*/  FMUL.FTZ R80, R3.reuse, R80 ;  /* 0x0000005003507220 */ /* 0x040fe40000410000 */
[----:B------:R-:W-:Y:S02]  /*7010*/  FMUL.FTZ R81, R3, R81 ;  /* 0x0000005103517220 */ /* 0x000fe40000410000 */
[C---:B------:R-:W-:Y:S01]  /*7020*/  FMUL.FTZ R82, R2.reuse, R82 ;  /* 0x0000005202527220 */ /* 0x040fe20000410000 */
[----:B-1----:R-:W-:Y:S01]  /*7030*/  F2FP.BF16.PACK_AB R100, R167, R166 ;  /* 0x000000a6a764723e */ /* 0x002fe200000010ff */
[C---:B------:R-:W-:Y:S03]  /*7040*/  FMUL.FTZ R83, R2.reuse, R83 ;  /* 0x0000005302537220 */ /* 0x040fe60000410000 */
[----:B------:R-:W-:Y:S01]  /*7050*/  FMUL.FTZ R96, R3, R96 ;  /* 0x0000006003607220 */ /* 0x000fe20000410000 */
[----:B------:R-:W-:Y:S01]  /*7060*/  F2FP.BF16.PACK_AB R101, R169, R168 ;  /* 0x000000a8a965723e */ /* 0x000fe200000010ff */
[----:B------:R-:W-:Y:S02]  /*7070*/  FMUL.FTZ R97, R3, R97 ;  /* 0x0000006103617220 */ /* 0x000fe40000410000 */
[C---:B------:R-:W-:Y:S03]  /*7080*/  HMMA.16816.F32.BF16 R80, R136.reuse, R102, R80 ;  /* 0x000000668850723c */ /* 0x040fe60000041850 */
[C---:B------:R-:W-:Y:S02]  /*7090*/  FMUL.FTZ R98, R2.reuse, R98 ;  /* 0x0000006202627220 */ /* 0x040fe40000410000 */
[----:B------:R-:W-:Y:S02]  /*70a0*/  FMUL.FTZ R99, R2, R99 ;  /* 0x0000006302637220 */ /* 0x000fe40000410000 */
[----:B-----5:R-:W-:Y:S01]  /*70b0*/  F2FP.BF16.PACK_AB R102, R171, R170 ;  /* 0x000000aaab66723e */ /* 0x020fe200000010ff */
[C---:B----4-:R-:W-:Y:S04]  /*70c0*/  HMMA.16816.F32.BF16 R84, R136.reuse, R104, R84 ;  /* 0x000000688854723c */ /* 0x050fe80000041854 */
[----:B---3--:R-:W-:Y:S01]  /*70d0*/  F2FP.BF16.PACK_AB R103, R220, R219 ;  /* 0x000000dbdc67723e */ /* 0x008fe200000010ff */
[--C-:B------:R-:W-:Y:S02]  /*70e0*/  FFMA.FTZ R221, R234, c[0x0][0x2d0], -R147.reuse ;  /* 0x0000b400eadd7a23 */ /* 0x100fe40000010893 */
[--C-:B------:R-:W-:Y:S01]  /*70f0*/  FFMA.FTZ R232, R232, c[0x0][0x2d0], -R147.reuse ;  /* 0x0000b400e8e87a23 */ /* 0x100fe20000010893 */
[C---:B------:R-:W-:Y:S01]  /*7100*/  HMMA.16816.F32.BF16 R88, R136.reuse, R106, R88 ;  /* 0x0000006a8858723c */ /* 0x040fe20000041858 */
[----:B------:R-:W1:Y:S02]  /*7110*/  LDSM.16.MT88.4 R104, [R190+0x900] ;  /* 0x00090000be68783b */ /* 0x000e640000004200 */
[----:B------:R-:W-:Y:S01]  /*7120*/  MUFU.EX2 R221, R221 ;  /* 0x000000dd00dd7308 */ /* 0x000fe20000000800 */
[--C-:B------:R-:W-:Y:S02]  /*7130*/  FFMA.FTZ R225, R228, c[0x0][0x2d0], -R147.reuse ;  /* 0x0000b400e4e17a23 */ /* 0x100fe40000010893 */
[--C-:B------:R-:W-:Y:S02]  /*7140*/  FFMA.FTZ R228, R156, c[0x0][0x2d0], -R147.reuse ;  /* 0x0000b4009ce47a23 */ /* 0x100fe40000010893 */
[C---:B------:R-:W-:Y:S01]  /*7150*/  HMMA.16816.F32.BF16 R92, R136.reuse, R108, R92 ;  /* 0x0000006c885c723c */ /* 0x040fe2000004185c */
[----:B------:R-:W-:Y:S03]  /*7160*/  LDSM.16.MT88.4 R156, [R195+0x5900] ;  /* 0x00590000c39c783b */ /* 0x000fe60000004200 */
[--C-:B------:R-:W-:Y:S01]  /*7170*/  FFMA.FTZ R224, R224, c[0x0][0x2d0], -R147.reuse ;  /* 0x0000b400e0e07a23 */ /* 0x100fe20000010893 */
[----:B------:R-:W-:Y:S01]  /*7180*/  MUFU.EX2 R232, R232 ;  /* 0x000000e800e87308 */ /* 0x000fe20000000800 */
[----:B------:R-:W-:Y:S02]  /*7190*/  FFMA.FTZ R147, R146, c[0x0][0x2d0], -R147 ;  /* 0x0000b40092937a23 */ /* 0x000fe40000010893 */
[----:B------:R-:W-:Y:S01]  /*71a0*/  HMMA.16816.F32.BF16 R96, R136, R110, R96 ;  /* 0x0000006e8860723c */ /* 0x000fe20000041860 */
[----:B------:R-:W2:Y:S03]  /*71b0*/  LDSM.16.MT88.4 R108, [R188+0x2900] ;  /* 0x00290000bc6c783b */ /* 0x000ea60000004200 */
[--C-:B------:R-:W-:Y:S02]  /*71c0*/  FFMA.FTZ R222, R222, c[0x0][0x2d0], -R145.reuse ;  /* 0x0000b400dede7a23 */ /* 0x100fe40000010891 */
[----:B------:R-:W-:Y:S01]  /*71d0*/  FFMA.FTZ R145, R133, c[0x0][0x2d0], -R145 ;  /* 0x0000b40085917a23 */ /* 0x000fe20000010891 */
[----:B------:R-:W3:Y:S01]  /*71e0*/  MUFU.EX2 R234, R147 ;  /* 0x0000009300ea7308 */ /* 0x000ee20000000800 */
[C---:B------:R-:W-:Y:S05]  /*71f0*/  HMMA.16816.F32.BF16 R4, R100.reuse, R112, R4 ;  /* 0x000000706404723c */ /* 0x040fea0000041804 */
[----:B------:R-:W-:Y:S01]  /*7200*/  F2FP.BF16.PACK_AB R137, R231, R230 ;  /* 0x000000e6e789723e */ /* 0x000fe200000010ff */
[----:B------:R-:W-:Y:S02]  /*7210*/  FFMA.FTZ R161, R2, R205, R161 ;  /* 0x000000cd02a17223 */ /* 0x000fe400000100a1 */
[C---:B------:R-:W-:Y:S01]  /*7220*/  HMMA.16816.F32.BF16 R8, R100.reuse, R114, R8 ;  /* 0x000000726408723c */ /* 0x040fe20000041808 */
[----:B------:R-:W-:Y:S01]  /*7230*/  LDSM.16.MT88.4 R112, [R190+0x4900] ;  /* 0x00490000be70783b */ /* 0x000fe20000004200 */
[----:B------:R4:W5:Y:S02]  /*7240*/  MUFU.EX2 R236, R145 ;  /* 0x0000009100ec7308 */ /* 0x0009640000000800 */
[----:B------:R-:W-:Y:S02]  /*7250*/  FFMA.FTZ R165, R3, R204, R165 ;  /* 0x000000cc03a57223 */ /* 0x000fe400000100a5 */
[----:B------:R-:W-:Y:S02]  /*7260*/  FADD.FTZ R160, R160, R161 ;  /* 0x000000a1a0a07221 */ /* 0x000fe40000010000 */
[----:B------:R-:W-:Y:S01]  /*7270*/  FADD.FTZ R164, R164, R165 ;  /* 0x000000a5a4a47221 */ /* 0x000fe20000010000 */
[C---:B-1----:R-:W-:Y:S03]  /*7280*/  HMMA.16816.F32.BF16 R12, R100.reuse, R104, R12 ;  /* 0x00000068640c723c */ /* 0x042fe6000004180c */
[----:B------:R-:W-:Y:S01]  /*7290*/  MUFU.EX2 R225, R225 ;  /* 0x000000e100e17308 */ /* 0x000fe20000000800 */
[----:B------:R-:W-:Y:S01]  /*72a0*/  FADD.FTZ R3, R135, R160 ;  /* 0x000000a087037221 */ /* 0x000fe20000010000 */
[----:B---3--:R-:W-:Y:S03]  /*72b0*/  F2FP.BF16.PACK_AB R138, R234, R233 ;  /* 0x000000e9ea8a723e */ /* 0x008fe600000010ff */
[C---:B------:R-:W-:Y:S01]  /*72c0*/  HMMA.16816.F32.BF16 R16, R100.reuse, R106, R16 ;  /* 0x0000006a6410723c */ /* 0x040fe20000041810 */
[----:B------:R-:W1:Y:S03]  /*72d0*/  LDSM.16.MT88.4 R104, [R195+0x4900] ;  /* 0x00490000c368783b */ /* 0x000e660000004200 */
[----:B------:R-:W-:Y:S01]  /*72e0*/  FADD.FTZ R3, R134, R3 ;  /* 0x0000000386037221 */ /* 0x000fe20000010000 */
[----:B------:R-:W-:Y:S03]  /*72f0*/  MUFU.EX2 R224, R224 ;  /* 0x000000e000e07308 */ /* 0x000fe60000000800 */
[C---:B------:R-:W-:Y:S01]  /*7300*/  HMMA.16816.F32.BF16 R20, R100.reuse, R116, R20 ;  /* 0x000000746414723c */ /* 0x040fe20000041814 */
[----:B----4-:R-:W-:Y:S03]  /*7310*/  LDSM.16.MT88.4 R144, [R190+0x3900] ;  /* 0x00390000be90783b */ /* 0x010fe60000004200 */
[----:B-----5:R-:W-:Y:S01]  /*7320*/  F2FP.BF16.PACK_AB R139, R236, R235 ;  /* 0x000000ebec8b723e */ /* 0x020fe200000010ff */
[----:B------:R-:W-:Y:S02]  /*7330*/  FADD.FTZ R2, R168, R3 ;  /* 0x00000003a8027221 */ /* 0x000fe40000010000 */
[----:B------:R-:W-:Y:S01]  /*7340*/  MUFU.EX2 R222, R222 ;  /* 0x000000de00de7308 */ /* 0x000fe20000000800 */
[C---:B------:R-:W-:Y:S01]  /*7350*/  HMMA.16816.F32.BF16 R24, R100.reuse, R118, R24 ;  /* 0x000000766418723c */ /* 0x040fe20000041818 */
[----:B------:R-:W-:Y:S03]  /*7360*/  LDSM.16.MT88.4 R116, [R188+0x4900] ;  /* 0x00490000bc74783b */ /* 0x000fe60000004200 */
[----:B------:R-:W-:Y:S04]  /*7370*/  FADD.FTZ R2, R169, R2 ;  /* 0x00000002a9027221 */ /* 0x000fe80000010000 */
[C---:B------:R-:W-:Y:S01]  /*7380*/  HMMA.16816.F32.BF16 R28, R100.reuse, R120, R28 ;  /* 0x00000078641c723c */ /* 0x040fe2000004181c */
[----:B------:R-:W3:Y:S03]  /*7390*/  MUFU.EX2 R228, R228 ;  /* 0x000000e400e47308 */ /* 0x000ee60000000800 */
[----:B------:R-:W-:Y:S04]  /*73a0*/  FADD.FTZ R219, R219, R2 ;  /* 0x00000002dbdb7221 */ /* 0x000fe80000010000 */
[C---:B------:R-:W-:Y:S01]  /*73b0*/  HMMA.16816.F32.BF16 R32, R100.reuse, R122, R32 ;  /* 0x0000007a6420723c */ /* 0x040fe20000041820 */
[----:B------:R-:W-:Y:S03]  /*73c0*/  LDSM.16.MT88.4 R120, [R190+0x1100] ;  /* 0x00110000be78783b */ /* 0x000fe60000004200 */
[----:B------:R-:W-:Y:S04]  /*73d0*/  FADD.FTZ R220, R220, R219 ;  /* 0x000000dbdcdc7221 */ /* 0x000fe80000010000 */
[C---:B------:R-:W-:Y:S04]  /*73e0*/  HMMA.16816.F32.BF16 R36, R100.reuse, R124, R36 ;  /* 0x0000007c6424723c */ /* 0x040fe80000041824 */
[----:B------:R-:W-:Y:S04]  /*73f0*/  FADD.FTZ R3, R223, R220 ;  /* 0x000000dcdf037221 */ /* 0x000fe80000010000 */
[C---:B------:R-:W-:Y:S01]  /*7400*/  HMMA.16816.F32.BF16 R40, R100.reuse, R126, R40 ;  /* 0x0000007e6428723c */ /* 0x040fe20000041828 */
[----:B------:R-:W-:Y:S03]  /*7410*/  LDSM.16.MT88.4 R124, [R188+0x1100] ;  /* 0x00110000bc7c783b */ /* 0x000fe60000004200 */
[----:B---3--:R-:W-:Y:S01]  /*7420*/  F2FP.BF16.PACK_AB R136, R229, R228 ;  /* 0x000000e4e588723e */ /* 0x008fe200000010ff */
[----:B------:R-:W-:Y:S03]  /*7430*/  FADD.FTZ R3, R226, R3 ;  /* 0x00000003e2037221 */ /* 0x000fe60000010000 */
[C---:B------:R-:W-:Y:S08]  /*7440*/  HMMA.16816.F32.BF16 R44, R100.reuse, R128, R44 ;  /* 0x00000080642c723c */ /* 0x040ff0000004182c */
[C---:B------:R-:W-:Y:S08]  /*7450*/  HMMA.16816.F32.BF16 R48, R100.reuse, R130, R48 ;  /* 0x000000826430723c */ /* 0x040ff00000041830 */
        /* <DEDUP_REMOVED lines=21> */
[C---:B------:R-:W-:Y:S01]  /*75b0*/  F2FP.BF16.PACK_AB R103, R227.reuse, R222 ;  /* 0x000000dee367723e */ /* 0x040fe200000010ff */
[----:B------:R-:W-:Y:S04]  /*75c0*/  FADD.FTZ R222, R222, R3 ;  /* 0x00000003dede7221 */ /* 0x000fe80000010000 */
[----:B------:R-:W-:Y:S02]  /*75d0*/  FADD.FTZ R227, R227, R222 ;  /* 0x000000dee3e37221 */ /* 0x000fe40000010000 */
        /* <DEDUP_REMOVED lines=8> */
[C---:B------:R-:W-:Y:S01]  /*7660*/  HMMA.16816.F32.BF16 R16, R100.reuse, R122, R16 ;  /* 0x0000007a6410723c */ /* 0x040fe20000041810 */
[----:B------:R-:W-:Y:S07]  /*7670*/  LDSM.16.MT88.4 R120, [R189+0x1900] ;  /* 0x00190000bd78783b */ /* 0x000fee0000004200 */
        /* <DEDUP_REMOVED lines=21> */
[C---:B----4-:R-:W-:Y:S08]  /*77d0*/  HMMA.16816.F32.BF16 R76, R100.reuse, R116, R76 ;  /* 0x00000074644c723c */ /* 0x050ff0000004184c */
[C---:B------:R-:W-:Y:S01]  /*77e0*/  HMMA.16816.F32.BF16 R80, R100.reuse, R118, R80 ;  /* 0x000000766450723c */ /* 0x040fe20000041850 */
[----:B------:R-:W4:Y:S07]  /*77f0*/  LDSM.16.MT88.4 R116, [R190+0x1900] ;  /* 0x00190000be74783b */ /* 0x000f2e0000004200 */
[C---:B-1----:R-:W-:Y:S08]  /*7800*/  HMMA.16816.F32.BF16 R84, R100.reuse, R104, R84 ;  /* 0x000000686454723c */ /* 0x042ff00000041854 */
[C---:B------:R-:W-:Y:S08]  /*7810*/  HMMA.16816.F32.BF16 R88, R100.reuse, R106, R88 ;  /* 0x0000006a6458723c */ /* 0x040ff00000041858 */
[C---:B---3--:R-:W-:Y:S08]  /*7820*/  HMMA.16816.F32.BF16 R92, R100.reuse, R112, R92 ;  /* 0x00000070645c723c */ /* 0x048ff0000004185c */
[----:B------:R-:W-:Y:S08]  /*7830*/  HMMA.16816.F32.BF16 R96, R100, R114, R96 ;  /* 0x000000726460723c */ /* 0x000ff00000041860 */
[C---:B--2---:R-:W-:Y:S01]  /*7840*/  HMMA.16816.F32.BF16 R128, R136.reuse, R108, R4 ;  /* 0x0000006c8880723c */ /* 0x044fe20000041804 */
[----:B------:R-:W1:Y:S07]  /*7850*/  LDSM.16.MT88.4 R4, [R190+0x5900] ;  /* 0x00590000be04783b */ /* 0x000e6e0000004200 */
[C---:B------:R-:W-:Y:S01]  /*7860*/  HMMA.16816.F32.BF16 R100, R136.reuse, R110, R8 ;  /* 0x0000006e8864723c */ /* 0x040fe20000041808 */
[----:B------:R-:W2:Y:S07]  /*7870*/  LDSM.16.MT88.4 R8, [R189+0x5900] ;  /* 0x00590000bd08783b */ /* 0x000eae0000004200 */
[C---:B----4-:R-:W-:Y:S01]  /*7880*/  HMMA.16816.F32.BF16 R104, R136.reuse, R116, R12 ;  /* 0x000000748868723c */ /* 0x050fe2000004180c */
        /* <DEDUP_REMOVED lines=28> */
[----:B------:R-:W-:Y:S01]  /*7a50*/  MOV R2, R132 ;  /* 0x0000008400027202 */ /* 0x000fe20000000f00 */
[----:B------:R-:W-:Y:S03]  /*7a60*/  HMMA.16816.F32.BF16 R96, R136, R14, R96 ;  /* 0x0000000e8860723c */ /* 0x000fe60000041860 */
[----:B------:R-:W-:Y:S04]  /*7a70*/  FADD.FTZ R232, R232, R221 ;  /* 0x000000dde8e87221 */ /* 0x000fe80000010000 */
[----:B------:R-:W-:Y:S05]  /*7a80*/  FADD.FTZ R3, R225, R232 ;  /* 0x000000e8e1037221 */ /* 0x000fea0000010000 */
[----:B------:R-:W-:Y:S04]  /*7a90*/  FADD.FTZ R3, R224, R3 ;  /* 0x00000003e0037221 */ /* 0x000fe80000010000 */
[----:B------:R-:W-:Y:S01]  /*7aa0*/  FADD.FTZ R228, R228, R3 ;  /* 0x00000003e4e47221 */ /* 0x000fe20000010000 */
[----:B------:R-:W-:Y:S03]  /*7ab0*/  MOV R3, R0 ;  /* 0x0000000000037202 */ /* 0x000fe60000000f00 */
[----:B------:R-:W-:Y:S04]  /*7ac0*/  FADD.FTZ R228, R229, R228 ;  /* 0x000000e4e5e47221 */ /* 0x000fe80000010000 */
[----:B------:R-:W-:Y:S04]  /*7ad0*/  FADD.FTZ R233, R233, R228 ;  /* 0x000000e4e9e97221 */ /* 0x000fe80000010000 */
[----:B------:R-:W-:Y:S01]  /*7ae0*/  FADD.FTZ R204, R234, R233 ;  /* 0x000000e9eacc7221 */ /* 0x000fe20000010000 */
[----:B------:R-:W-:-:S05]  /*7af0*/  @P0 BRA `(.L_x_2402) ;  /* 0xffffd13000000947 */ /* 0x000fca000383ffff */
.L_x_2399:
        /* <DEDUP_REMOVED lines=12> */
.L_x_2406:
        /* <DEDUP_REMOVED lines=50> */
.L_x_2404:
        /* <DEDUP_REMOVED lines=26> */
[----:B------:R-:W3:Y:S01]  /*8080*/  SHFL.IDX PT, R2, R21, RZ, 0x181f ;  /* 0x00181fff15027589 */ /* 0x000ee200000e0000 */
[C---:B-1----:R-:W-:Y:S03]  /*8090*/  HMMA.16816.F32.BF16 R4, R32.reuse, R8, RZ ;  /* 0x000000082004723c */ /* 0x042fe600000418ff */
[----:B------:R-:W1:Y:S04]  /*80a0*/  SHFL.IDX PT, R31, R20, RZ, 0x181f ;  /* 0x00181fff141f7589 */ /* 0x000e6800000e0000 */
[----:B------:R-:W4:Y:S01]  /*80b0*/  SHFL.IDX PT, R0, R21, 0x1, 0x181f ;  /* 0x00381f0015007f89 */ /* 0x000f2200000e0000 */
[C---:B------:R-:W-:Y:S03]  /*80c0*/  HMMA.16816.F32.BF16 R8, R32.reuse, R10, RZ ;  /* 0x0000000a2008723c */ /* 0x040fe600000418ff */
[----:B------:R5:W5:Y:S05]  /*80d0*/  SHFL.IDX PT, R29, R20, 0x1, 0x181f ;  /* 0x00381f00141d7f89 */ /* 0x000b6a00000e0000 */
[C---:B--2---:R-:W-:Y:S01]  /*80e0*/  HMMA.16816.F32.BF16 R12, R32.reuse, R16, RZ ;  /* 0x00000010200c723c */ /* 0x044fe200000418ff */
[CC--:B---3--:R-:W-:Y:S03]  /*80f0*/  IADD3 R162, P1, R2.reuse, R208.reuse, RZ ;  /* 0x000000d002a27210 */ /* 0x0c8fe60007f3e0ff */
[C---:B------:R-:W-:Y:S04]  /*8100*/  IADD3 R160, P0, R2.reuse, R209, RZ ;  /* 0x000000d102a07210 */ /* 0x040fe80007f1e0ff */
[C---:B------:R-:W-:Y:S01]  /*8110*/  HMMA.16816.F32.BF16 R16, R32.reuse, R18, RZ ;  /* 0x000000122010723c */ /* 0x040fe200000418ff */
[C-C-:B-1----:R-:W-:Y:S03]  /*8120*/  IMAD.X R163, R31.reuse, 0x1, R207.reuse, P1 ;  /* 0x000000011fa37824 */ /* 0x142fe600008e06cf */
[C---:B------:R-:W-:Y:S01]  /*8130*/  IMAD.X R161, R31.reuse, 0x1, R206, P0 ;  /* 0x000000011fa17824 */ /* 0x040fe200000e06ce */
[----:B------:R-:W-:Y:S01]  /*8140*/  IADD3 R172, P1, R2, R211, RZ ;  /* 0x000000d302ac7210 */ /* 0x000fe20007f3e0ff */
[----:B------:R1:W-:Y:S01]  /*8150*/  LDGSTS.E.BYPASS.LTC128B.128 [R203], [R162.64], !P5 ;  /* 0x00000000a2cb7fae */ /* 0x0003e2000e901d4e */
[C---:B----4-:R-:W-:Y:S01]  /*8160*/  IADD3 R214, P0, R0.reuse, R208, RZ ;  /* 0x000000d000d67210 */ /* 0x050fe20007f1e0ff */
[C---:B-----5:R-:W-:Y:S02]  /*8170*/  HMMA.16816.F32.BF16 R20, R32.reuse, R24, RZ ;  /* 0x000000182014723c */ /* 0x060fe400000418ff */
[----:B------:R1:W-:Y:S02]  /*8180*/  LDGSTS.E.BYPASS.LTC128B.128 [R203+0x2000], [R160.64], !P4 ;  /* 0x02000000a0cb7fae */ /* 0x0003e4000e101d4e */
[----:B------:R-:W-:Y:S01]  /*8190*/  IMAD.X R173, R31, 0x1, R210, P1 ;  /* 0x000000011fad7824 */ /* 0x000fe200008e06d2 */
[C---:B------:R-:W-:Y:S01]  /*81a0*/  IADD3 R134, P1, R0.reuse, R209, RZ ;  /* 0x000000d100867210 */ /* 0x040fe20007f3e0ff */
[C---:B------:R-:W-:Y:S01]  /*81b0*/  IMAD.X R215, R29.reuse, 0x1, R207, P0 ;  /* 0x000000011dd77824 */ /* 0x040fe200000e06cf */
[----:B------:R-:W-:Y:S01]  /*81c0*/  IADD3 R212, P0, R0, R211, RZ ;  /* 0x000000d300d47210 */ /* 0x000fe20007f1e0ff */
[C---:B------:R-:W-:Y:S01]  /*81d0*/  HMMA.16816.F32.BF16 R24, R32.reuse, R26, RZ ;  /* 0x0000001a2018723c */ /* 0x040fe200000418ff */
[----:B------:R2:W-:Y:S03]  /*81e0*/  LDGSTS.E.BYPASS.LTC128B.128 [R203+0x4000], [R172.64], !P3 ;  /* 0x04000000accb7fae */ /* 0x0005e6000d901d4e */
[C---:B------:R-:W-:Y:S01]  /*81f0*/  IMAD.X R135, R29.reuse, 0x1, R206, P1 ;  /* 0x000000011d877824 */ /* 0x040fe200008e06ce */
[----:B------:R3:W-:Y:S01]  /*8200*/  LDGSTS.E.BYPASS.LTC128B.128 [R203+0x1000], [R214.64], !P5 ;  /* 0x01000000d6cb7fae */ /* 0x0007e2000e901d4e */
[----:B------:R-:W-:Y:S01]  /*8210*/  IMAD.X R213, R29, 0x1, R210, P0 ;  /* 0x000000011dd57824 */ /* 0x000fe200000e06d2 */
[----:B------:R-:W-:Y:S01]  /*8220*/  PLOP3.LUT P0, PT, PT, PT, UP0, 0x80, 0x0 ;  /* 0x000000000000781c */ /* 0x000fe20003f0f008 */
[C---:B------:R-:W-:Y:S01]  /*8230*/  HMMA.16816.F32.BF16 R28, R32.reuse, R136, RZ ;  /* 0x00000088201c723c */ /* 0x040fe200000418ff */
[----:B------:R3:W-:Y:S04]  /*8240*/  LDGSTS.E.BYPASS.LTC128B.128 [R203+0x3000], [R134.64], !P4 ;  /* 0x0300000086cb7fae */ /* 0x0007e8000e101d4e */
[----:B------:R3:W-:Y:S03]  /*8250*/  LDGSTS.E.BYPASS.LTC128B.128 [R203+0x5000], [R212.64], !P3 ;  /* 0x05000000d4cb7fae */ /* 0x0007e6000d901d4e */
[----:B------:R-:W-:Y:S01]  /*8260*/  HMMA.16816.F32.BF16 R32, R32, R138, RZ ;  /* 0x0000008a2020723c */ /* 0x000fe200000418ff */
[----:B------:R-:W-:Y:S04]  /*8270*/  LDSM.16.M88.4 R164, [R192+0x6100] ;  /* 0x00610000c0a4783b */ /* 0x000fe80000000200 */
[----:B------:R-:W0:Y:S03]  /*8280*/  LDGDEPBAR ;  /* 0x00000000000079af */ /* 0x000e260000000000 */
[C---:B------:R-:W-:Y:S01]  /*8290*/  HMMA.16816.F32.BF16 R4, R140.reuse, R144, R4 ;  /* 0x000000908c04723c */ /* 0x040fe20000041804 */
[----:B-1----:R-:W1:Y:S04]  /*82a0*/  LDSM.16.M88.4 R160, [R193+0xc100] ;  /* 0x00c10000c1a0783b */ /* 0x002e680000000200 */
[----:B------:R-:W4:Y:S03]  /*82b0*/  LDSM.16.M88.4 R168, [R192+0x6900] ;  /* 0x00690000c0a8783b */ /* 0x000f260000000200 */
[C---:B------:R-:W-:Y:S01]  /*82c0*/  HMMA.16816.F32.BF16 R8, R140.reuse, R146, R8 ;  /* 0x000000928c08723c */ /* 0x040fe20000041808 */
[----:B------:R-:W5:Y:S04]  /*82d0*/  LDSM.16.M88.4 R136, [R192+0x7100] ;  /* 0x00710000c088783b */ /* 0x000f680000000200 */
[----:B--2---:R-:W2:Y:S03]  /*82e0*/  LDSM.16.M88.4 R172, [R192+0x7900] ;  /* 0x00790000c0ac783b */ /* 0x004ea60000000200 */
[C---:B------:R-:W-:Y:S01]  /*82f0*/  HMMA.16816.F32.BF16 R12, R140.reuse, R148, R12 ;  /* 0x000000948c0c723c */ /* 0x040fe2000004180c */
[----:B------:R-:W-:Y:S07]  /*8300*/  LDSM.16.M88.4 R144, [R191+0xc100] ;  /* 0x00c10000bf90783b */ /* 0x000fee0000000200 */
[C---:B------:R-:W-:Y:S01]  /*8310*/  HMMA.16816.F32.BF16 R16, R140.reuse, R150, R16 ;  /* 0x000000968c10723c */ /* 0x040fe20000041810 */
[----:B------:R-:W2:Y:S07]  /*8320*/  LDSM.16.M88.4 R148, [R184] ;  /* 0x00000000b894783b */ /* 0x000eae0000000200 */
        /* <DEDUP_REMOVED lines=130> */
.L_x_2405:
        /* <DEDUP_REMOVED lines=35> */
[----:B------:R-:W-:Y:S01]  /*8d80*/  UIADD3 UR6, UR6, -0x1, URZ ;  /* 0xffffffff06067890 */ /* 0x000fe2000fffe03f */
        /* <DEDUP_REMOVED lines=96> */
[C---:B-1----:R-:W-:Y:S05]  /*9390*/  HMMA.16816.F32.BF16 R8, R128.reuse, R136, R8 ;  /* 0x000000888008723c */ /* 0x042fea0000041808 */
[C---:B------:R-:W-:Y:S02]  /*93a0*/  FMUL.FTZ R39, R2.reuse, R39 ;  /* 0x0000002702277220 */ /* 0x040fe40000410000 */
[C---:B------:R-:W-:Y:S01]  /*93b0*/  FMUL.FTZ R40, R3.reuse, R40 ;  /* 0x0000002803287220 */ /* 0x040fe20000410000 */
[C---:B------:R-:W-:Y:S01]  /*93c0*/  HMMA.16816.F32.BF16 R100, R128.reuse, R138, R100 ;  /* 0x0000008a8064723c */ /* 0x040fe20000041864 */
[----:B------:R-:W1:Y:S01]  /*93d0*/  LDSM.16.MT88.4 R136, [R188+0x100] ;  /* 0x00010000bc88783b */ /* 0x000e620000004200 */
[----:B------:R-:W3:Y:S02]  /*93e0*/  MUFU.EX2 R167, R167 ;  /* 0x000000a700a77308 */ /* 0x000ee40000000800 */
        /* <DEDUP_REMOVED lines=100> */
[----:B------:R-:W-:Y:S01]  /*9a30*/  F2FP.BF16.PACK_AB R12, R165, R164 ;  /* 0x000000a4a50c723e */ /* 0x000fe200000010ff */
[----:B------:R-:W-:Y:S01]  /*9a40*/  FFMA.FTZ R134, R3, R204, R134 ;  /* 0x000000cc03867223 */ /* 0x000fe20000010086 */
[----:B---3--:R-:W-:Y:S03]  /*9a50*/  F2FP.BF16.PACK_AB R13, R167, R166 ;  /* 0x000000a6a70d723e */ /* 0x008fe600000010ff */
        /* <DEDUP_REMOVED lines=72> */
[----:B------:R-:W-:Y:S07]  /*9ee0*/  LDSM.16.MT88.4 R140, [R189+0x3900] ;  /* 0x00390000bd8c783b */ /* 0x000fee0000004200 */
[C---:B----4-:R-:W-:Y:S01]  /*9ef0*/  HMMA.16816.F32.BF16 R92, R12.reuse, R20, R92 ;  /* 0x000000140c5c723c */ /* 0x050fe2000004185c */
[----:B------:R-:W4:Y:S07]  /*9f00*/  MUFU.EX2 R163, R163 ;  /* 0x000000a300a37308 */ /* 0x000f2e0000000800 */
[----:B------:R-:W-:Y:S01]  /*9f10*/  HMMA.16816.F32.BF16 R96, R12, R22, R96 ;  /* 0x000000160c60723c */ /* 0x000fe20000041860 */
[----:B------:R-:W4:Y:S02]  /*9f20*/  LDSM.16.MT88.4 R20, [R190+0x3100] ;  /* 0x00310000be14783b */ /* 0x000f240000004200 */
        /* <DEDUP_REMOVED lines=39> */
[C---:B---3--:R-:W-:Y:S08]  /*a1a0*/  HMMA.16816.F32.BF16 R76, R12.reuse, R20, R76 ;  /* 0x000000140c4c723c */ /* 0x048ff0000004184c */
[C---:B------:R-:W-:Y:S01]  /*a1b0*/  HMMA.16816.F32.BF16 R80, R12.reuse, R22, R80 ;  /* 0x000000160c50723c */ /* 0x040fe20000041850 */
[----:B------:R-:W3:Y:S07]  /*a1c0*/  LDSM.16.MT88.4 R20, [R195+0x1900] ;  /* 0x00190000c314783b */ /* 0x000eee0000004200 */
[C---:B-1----:R-:W-:Y:S08]  /*a1d0*/  HMMA.16816.F32.BF16 R84, R12.reuse, R16, R84 ;  /* 0x000000100c54723c */ /* 0x042ff00000041854 */
[C---:B------:R-:W-:Y:S01]  /*a1e0*/  HMMA.16816.F32.BF16 R88, R12.reuse, R18, R88 ;  /* 0x000000120c58723c */ /* 0x040fe20000041858 */
[----:B------:R-:W1:Y:S07]  /*a1f0*/  LDSM.16.MT88.4 R16, [R195+0x3900] ;  /* 0x00390000c310783b */ /* 0x000e6e0000004200 */
[C---:B--2---:R-:W-:Y:S08]  /*a200*/  HMMA.16816.F32.BF16 R92, R12.reuse, R24, R92 ;  /* 0x000000180c5c723c */ /* 0x044ff0000004185c */
[----:B------:R-:W-:Y:S01]  /*a210*/  HMMA.16816.F32.BF16 R96, R12, R26, R96 ;  /* 0x0000001a0c60723c */ /* 0x000fe20000041860 */
[----:B------:R-:W2:Y:S06]  /*a220*/  LDSM.16.MT88.4 R24, [R190+0x3900] ;  /* 0x00390000be18783b */ /* 0x000eac0000004200 */
        /* <DEDUP_REMOVED lines=15> */
[----:B------:R-:W-:Y:S07]  /*a320*/  LDSM.16.MT88.4 R20, [R188+0x5900] ;  /* 0x00590000bc14783b */ /* 0x000fee0000004200 */
        /* <DEDUP_REMOVED lines=21> */
[C---:B------:R-:W-:Y:S08]  /*a480*/  HMMA.16816.F32.BF16 R92, R12.reuse, R20, R92 ;  /* 0x000000140c5c723c */ /* 0x040ff0000004185c */
[----:B------:R-:W-:Y:S01]  /*a490*/  HMMA.16816.F32.BF16 R96, R12, R22, R96 ;  /* 0x000000160c60723c */ /* 0x000fe20000041860 */
[----:B------:R-:W-:-:S07]  /*a4a0*/  @P0 BRA `(.L_x_2404) ;  /* 0xffffda3000000947 */ /* 0x000fce000383ffff */
.L_x_2403:
        /* <DEDUP_REMOVED lines=123> */
.L_x_2391:
        /* <DEDUP_REMOVED lines=165> */
.L_x_2408:
        /* <DEDUP_REMOVED lines=146> */
.L_x_2410:
[----:B--2---:R-:W-:Y:S05]  /*bfd0*/  BSYNC B0 ;  /* 0x0000000000007941 */ /* 0x004fea0003800000 */
.L_x_2409:
        /* <DEDUP_REMOVED lines=23> */
.L_x_2412:
[----:B------:R-:W-:Y:S05]  /*c150*/  BSYNC B0 ;  /* 0x0000000000007941 */ /* 0x000fea0003800000 */
.L_x_2411:
        /* <DEDUP_REMOVED lines=23> */
.L_x_2414:
[----:B------:R-:W-:Y:S05]  /*c2d0*/  BSYNC B0 ;  /* 0x0000000000007941 */ /* 0x000fea0003800000 */
.L_x_2413:
        /* <DEDUP_REMOVED lines=24> */
.L_x_2407:
        /* <DEDUP_REMOVED lines=31> */
.L_x_2415:
        /* <DEDUP_REMOVED lines=43> */
.L_x_2417:
[----:B------:R-:W-:Y:S05]  /*c900*/  BSYNC B0 ;  /* 0x0000000000007941 */ /* 0x000fea0003800000 */
.L_x_2416:
        /* <DEDUP_REMOVED lines=70> */
.L_x_2419:
[----:B------:R-:W-:Y:S05]  /*cd70*/  BSYNC B0 ;  /* 0x0000000000007941 */ /* 0x000fea0003800000 */
.L_x_2418:
        /* <DEDUP_REMOVED lines=21> */
.L_x_2421:
[----:B------:R-:W-:Y:S05]  /*ced0*/  BSYNC B0 ;  /* 0x0000000000007941 */ /* 0x000fea0003800000 */
.L_x_2420:
        /* <DEDUP_REMOVED lines=21> */
.L_x_2423:
[----:B------:R-:W-:Y:S05]  /*d030*/  BSYNC B0 ;  /* 0x0000000000007941 */ /* 0x000fea0003800000 */
.L_x_2422:
        /* <DEDUP_REMOVED lines=22> */
.L_x_2424:
        /* <DEDUP_REMOVED lines=14> */
.L_x_3434:


//--------------------- .text._ZN7cutlass13device_kernelIN5flash19enable_sm80_to_sm89INS1_16FlashAttnFwdSm80INS1_25CollectiveMainloopFwdSm80ILi8ELi1ELb0EN4cute5tupleIJNS5_1CILi128EEENS7_ILi64EEENS7_ILi192EEEEEELi192ENS_10bfloat16_tEfNS_4arch4Sm80ELb1ELb0ELb0ELb1ELb1ELb1ELb1ELb0EEENS1_21CollectiveEpilogueFwdINS6_IJS8_SA_S9_EEENS6_IJNS7_ILi1EEESI_SI_EEESC_SE_Li256ELb1ELb1ELb0ELb0EEENS1_19SingleTileSchedulerILb1ELb0ELb1ELi128EEEEEEEEEvNT_6ParamsE --------------------------
	.section	.text._ZN7cutlass13device_kernelIN5flash19enable_sm80_to_sm89INS1_16FlashAttnFwdSm80INS1_25CollectiveMainloopFwdSm80ILi8ELi1ELb0EN4cute5tupleIJNS5_1CILi128EEENS7_ILi64EEENS7_ILi192EEEEEELi192ENS_10bfloat16_tEfNS_4arch4Sm80ELb1ELb0ELb0ELb1ELb1ELb1ELb1ELb0EEENS1_21CollectiveEpilogueFwdINS6_IJS8_SA_S9_EEENS6_IJNS7_ILi1EEESI_SI_EEESC_SE_Li256ELb1ELb1ELb0ELb0EEENS1_19SingleTileSchedulerILb1ELb0ELb1ELi128EEEEEEEEEvNT_6ParamsE,"ax",@progbits
	.sectioninfo	@"SHI_REGISTERS=236"
	.align	128
.text._ZN7cutlass13device_kernelIN5flash19enable_sm80_to_sm89INS1_16FlashAttnFwdSm80INS1_25CollectiveMainloopFwdSm80ILi8ELi1ELb0EN4cute5tupleIJNS5_1CILi128EEENS7_ILi64EEENS7_ILi192EEEEEELi192ENS_10bfloat16_tEfNS_4arch4Sm80ELb1ELb0ELb0ELb1ELb1ELb1ELb1ELb0EEENS1_21CollectiveEpilogueFwdINS6_IJS8_SA_S9_EEENS6_IJNS7_ILi1EEESI_SI_EEESC_SE_Li256ELb1ELb1ELb0ELb0EEENS1_19SingleTileSchedulerILb1ELb0ELb1ELi128EEEEEEEEEvNT_6ParamsE:
        .type           _ZN7cutlass13device_kernelIN5flash19enable_sm80_to_sm89INS1_16FlashAttnFwdSm80INS1_25CollectiveMainloopFwdSm80ILi8ELi1ELb0EN4cute5tupleIJNS5_1CILi128EEENS7_ILi64EEENS7_ILi192EEEEEELi192ENS_10bfloat16_tEfNS_4arch4Sm80ELb1ELb0ELb0ELb1ELb1ELb1ELb1ELb0EEENS1_21CollectiveEpilogueFwdINS6_IJS8_SA_S9_EEENS6_IJNS7_ILi1EEESI_SI_EEESC_SE_Li256ELb1ELb1ELb0ELb0EEENS1_19SingleTileSchedulerILb1ELb0ELb1ELi128EEEEEEEEEvNT_6ParamsE,@function
        .size           _ZN7cutlass13device_kernelIN5flash19enable_sm80_to_sm89INS1_16FlashAttnFwdSm80INS1_25CollectiveMainloopFwdSm80ILi8ELi1ELb0EN4cute5tupleIJNS5_1CILi128EEENS7_ILi64EEENS7_ILi192EEEEEELi192ENS_10bfloat16_tEfNS_4arch4Sm80ELb1ELb0ELb0ELb1ELb1ELb1ELb1ELb0EEENS1_21CollectiveEpilogueFwdINS6_IJS8_SA_S9_EEENS6_IJNS7_ILi1EEESI_SI_EEESC_SE_Li256ELb1ELb1ELb0ELb0EEENS1_19SingleTileSchedulerILb1ELb0ELb1ELi128EEEEEEEEEvNT_6ParamsE,(.L_x_3435 - _ZN7cutlass13device_kernelIN5flash19enable_sm80_to_sm89INS1_16FlashAttnFwdSm80INS1_25CollectiveMainloopFwdSm80ILi8ELi1ELb0EN4cute5tupleIJNS5_1CILi128EEENS7_ILi64EEENS7_ILi192EEEEEELi192ENS_10bfloat16_tEfNS_4arch4Sm80ELb1ELb0ELb0ELb1ELb1ELb1ELb1ELb0EEENS1_21CollectiveEpilogueFwdINS6_IJS8_SA_S9_EEENS6_IJNS7_ILi1EEESI_SI_EEESC_SE_Li256ELb1ELb1ELb0ELb0EEENS1_19SingleTileSchedulerILb1ELb0ELb1ELi128EEEEEEEEEvNT_6ParamsE)
        .other          _ZN7cutlass13device_kernelIN5flash19enable_sm80_to_sm89INS1_16FlashAttnFwdSm80INS1_25CollectiveMainloopFwdSm80ILi8ELi1ELb0EN4cute5tupleIJNS5_1CILi128EEENS7_ILi64EEENS7_ILi192EEEEEELi192ENS_10bfloat16_tEfNS_4arch4Sm80ELb1ELb0ELb0ELb1ELb1ELb1ELb1ELb0EEENS1_21CollectiveEpilogueFwdINS6_IJS8_SA_S9_EEENS6_IJNS7_ILi1EEESI_SI_EEESC_SE_Li256ELb1ELb1ELb0ELb0EEENS1_19SingleTileSchedulerILb1ELb0ELb1ELi128EEEEEEEEEvNT_6ParamsE,@"STO_CUDA_ENTRY STV_DEFAULT"
_ZN7cutlass13device_kernelIN5flash19enable_sm80_to_sm89INS1_16FlashAttnFwdSm80INS1_25CollectiveMainloopFwdSm80ILi8ELi1ELb0EN4cute5tupleIJNS5_1CILi128EEENS7_ILi64EEENS7_ILi192EEEEEELi192ENS_10bfloat16_tEfNS_4arch4Sm80ELb1ELb0ELb0ELb1ELb1ELb1ELb1ELb0EEENS1_21CollectiveEpilogueFwdINS6_IJS8_SA_S9_EEENS6_IJNS7_ILi1EEESI_SI_EEESC_SE_Li256ELb1ELb1ELb0ELb0EEENS1_19SingleTileSchedulerILb1ELb0ELb1ELi128EEEEEEEEEvNT_6ParamsE:
        /* <DEDUP_REMOVED lines=20> */
.L_x_2426:
        /* <DEDUP_REMOVED lines=13> */
.L_x_2428:
[----:B------:R-:W-:Y:S02]  /*0210*/  ULDC UR5, c[0x0][0x54c] ;  /* 0x0001530000057ab9 */ /* 0x000fe40000000800 */
.L_x_2427:
[----:B------:R-:W-:Y:S02]  /*0220*/  ULDC UR4, c[0x0][0x548] ;  /* 0x0001520000047ab9 */ /* 0x000fe40000000800 */
[----:B------:R-:W-:-:S02]  /*0230*/  USHF.L.U32 UR12, UR12, 0x7, URZ ;  /* 0x000000070c0c7899 */ /* 0x000fc4000800063f */
[----:B------:R-:W-:-:S04]  /*0240*/  UIMAD UR4, UR5, UR4, URZ ;  /* 0x00000004050472a4 */ /* 0x000fc8000f8e023f */
[----:B------:R-:W-:-:S04]  /*0250*/  UISETP.GE.AND UP0, UPT, UR12, UR4, UPT ;  /* 0x000000040c00728c */ /* 0x000fc8000bf06270 */
[----:B------:R-:W-:Y:S01]  /*0260*/  USEL UR18, UR18, 0xffffffff, !UP0 ;  /* 0xffffffff12127887 */ /* 0x000fe2000c000000 */
[----:B------:R-:W-:Y:S05]  /*0270*/  BRA `(.L_x_2429) ;  /* 0x000001b000007947 */ /* 0x000fea0003800000 */
.L_x_2425:
        /* <DEDUP_REMOVED lines=8> */
.L_x_2430:
        /* <DEDUP_REMOVED lines=13> */
.L_x_2432:
[----:B------:R-:W-:Y:S02]  /*03d0*/  ULDC UR5, c[0x0][0x54c] ;  /* 0x0001530000057ab9 */ /* 0x000fe40000000800 */
.L_x_2431:
[----:B------:R-:W-:Y:S02]  /*03e0*/  ULDC UR4, c[0x0][0x548] ;  /* 0x0001520000047ab9 */ /* 0x000fe40000000800 */
[----:B------:R-:W-:-:S02]  /*03f0*/  USHF.L.U32 UR12, UR12, 0x7, URZ ;  /* 0x000000070c0c7899 */ /* 0x000fc4000800063f */
[----:B------:R-:W-:-:S04]  /*0400*/  UIMAD UR4, UR5, UR4, URZ ;  /* 0x00000004050472a4 */ /* 0x000fc8000f8e023f */
[----:B------:R-:W-:-:S04]  /*0410*/  UISETP.GE.AND UP0, UPT, UR12, UR4, UPT ;  /* 0x000000040c00728c */ /* 0x000fc8000bf06270 */
[----:B------:R-:W-:-:S06]  /*0420*/  USEL UR18, UR18, 0xffffffff, !UP0 ;  /* 0xffffffff12127887 */ /* 0x000fcc000c000000 */
.L_x_2429:
        /* <DEDUP_REMOVED lines=64> */
.L_x_2433:
        /* <DEDUP_REMOVED lines=10> */
.L_x_2434:
[----:B------:R-:W-:Y:S05]  /*08d0*/  @!P4 BRA `(.L_x_2435) ;  /* 0x000000500000c947 */ /* 0x000fea0003800000 */
[----:B-1--4-:R-:W4:Y:S04]  /*08e0*/  LDG.E R0, [R6.64] ;  /* 0x0000001406007981 */ /* 0x012f28000c1e1900 */
[----:B---3--:R-:W3:Y:S01]  /*08f0*/  LDG.E R2, [R6.64+0x4] ;  /* 0x0000041406027981 */ /* 0x008ee2000c1e1900 */
[----:B----4-:R-:W1:Y:S08]  /*0900*/  R2UR UR16, R0 ;  /* 0x00000000001073c2 */ /* 0x010e7000000e0000 */
[----:B---3--:R-:W1:Y:S02]  /*0910*/  R2UR UR4, R2 ;  /* 0x00000000020473c2 */ /* 0x008e6400000e0000 */
[----:B-1----:R-:W-:-:S06]  /*0920*/  UIADD3 UR16, -UR16, UR4, URZ ;  /* 0x0000000410107290 */ /* 0x002fcc000fffe13f */
.L_x_2435:
        /* <DEDUP_REMOVED lines=327> */
.L_x_2461:
        /* <DEDUP_REMOVED lines=107> */
.L_x_2441:
[----:B------:R-:W-:Y:S05]  /*2450*/  BSYNC B0 ;  /* 0x0000000000007941 */ /* 0x000fea0003800000 */
.L_x_2440:
        /* <DEDUP_REMOVED lines=104> */
.L_x_2444:
[----:B------:R-:W-:Y:S05]  /*2ae0*/  BSYNC B0 ;  /* 0x0000000000007941 */ /* 0x000fea0003800000 */
.L_x_2443:
        /* <DEDUP_REMOVED lines=58> */
.L_x_2446:
[----:B------:R-:W-:Y:S05]  /*2e90*/  BSYNC B0 ;  /* 0x0000000000007941 */ /* 0x000fea0003800000 */
.L_x_2445:
        /* <DEDUP_REMOVED lines=58> */
.L_x_2448:
[----:B------:R-:W-:Y:S05]  /*3240*/  BSYNC B0 ;  /* 0x0000000000007941 */ /* 0x000fea0003800000 */
.L_x_2447:
        /* <DEDUP_REMOVED lines=58> */
.L_x_2450:
[----:B------:R-:W-:Y:S05]  /*35f0*/  BSYNC B0 ;  /* 0x0000000000007941 */ /* 0x000fea0003800000 */
.L_x_2449:
        /* <DEDUP_REMOVED lines=58> */
.L_x_2452:
[----:B------:R-:W-:Y:S05]  /*39a0*/  BSYNC B0 ;  /* 0x0000000000007941 */ /* 0x000fea0003800000 */
.L_x_2451:
        /* <DEDUP_REMOVED lines=58> */
.L_x_2439:
        /* <DEDUP_REMOVED lines=47> */
.L_x_2454:
[----:B------:R-:W-:Y:S05]  /*4040*/  BSYNC B0 ;  /* 0x0000000000007941 */ /* 0x000fea0003800000 */
.L_x_2453:
        /* <DEDUP_REMOVED lines=166> */
.L_x_2456:
[----:B------:R-:W-:Y:S05]  /*4ab0*/  BSYNC B0 ;  /* 0x0000000000007941 */ /* 0x000fea0003800000 */
.L_x_2455:
        /* <DEDUP_REMOVED lines=123> */
.L_x_2458:
[----:B------:R-:W-:Y:S05]  /*5270*/  BSYNC B0 ;  /* 0x0000000000007941 */ /* 0x000fea0003800000 */
.L_x_2457:
        /* <DEDUP_REMOVED lines=126> */
.L_x_2438:
        /* <DEDUP_REMOVED lines=38> */
.L_x_2442:
[----:B------:R-:W-:Y:S05]  /*5cc0*/  BSYNC B1 ;  /* 0x0000000000017941 */ /* 0x000fea0003800000 */
.L_x_2437:
        /* <DEDUP_REMOVED lines=82> */
.L_x_2460:
[----:B-1-34-:R-:W-:Y:S05]  /*61f0*/  BSYNC B0 ;  /* 0x0000000000007941 */ /* 0x01afea0003800000 */
.L_x_2459:
        /* <DEDUP_REMOVED lines=26> */
.L_x_2436:
        /* <DEDUP_REMOVED lines=75> */
[----:B------:R-:W-:Y:S01]  /*6850*/  USHF.R.S32.HI UR6, URZ, 0x1f, UR14 ;  /* 0x0000001f3f067899 */ /* 0x000fe2000801140e */
[----:B------:R-:W-:Y:S01]  /*6860*/  SHF.R.S32.HI R78, RZ, 0x1f, R83 ;  /* 0x0000001fff4e7819 */ /* 0x000fe20000011453 */
[----:B------:R-:W-:Y:S02]  /*6870*/  ULDC.64 UR4, c[0x0][0x178] ;  /* 0x00005e0000047ab9 */ /* 0x000fe40000000a00 */
[----:B------:R1:W2:Y:S01]  /*6880*/  @P2 LDG.E R4, [R4.64] ;  /* 0x0000001404042981 */ /* 0x0002a2000c1e1900 */
[----:B------:R-:W-:Y:S01]  /*6890*/  UIMAD UR6, UR6, UR4, URZ ;  /* 0x00000004060672a4 */ /* 0x000fe2000f8e023f */
[-C--:B------:R-:W-:Y:S01]  /*68a0*/  LEA.HI R43, R78, R83.reuse, RZ, 0x3 ;  /* 0x000000534e2b7211 */ /* 0x080fe200078f18ff */
[----:B------:R-:W-:Y:S01]  /*68b0*/  UIMAD.WIDE.U32 UR22, UR14, UR4, URZ ;  /* 0x000000040e1672a5 */ /* 0x000fe2000f8e003f */
[----:B------:R-:W-:Y:S01]  /*68c0*/  PLOP3.LUT P1, PT, PT, PT, UP2, 0x80, 0x0 ;  /* 0x000000000000781c */ /* 0x000fe20003f2f028 */
[----:B------:R-:W-:Y:S01]  /*68d0*/  UIMAD UR14, UR14, UR5, UR6 ;  /* 0x000000050e0e72a4 */ /* 0x000fe2000f8e0206 */
[----:B------:R-:W-:Y:S01]  /*68e0*/  LOP3.LUT R22, R43, 0xfffffff8, RZ, 0xc0, !PT ;  /* 0xfffffff82b167812 */ /* 0x000fe200078ec0ff */
[----:B------:R-:W-:Y:S01]  /*68f0*/  BSSY B0, `(.L_x_2463) ;  /* 0x000005c000007945 */ /* 0x000fe20003800000 */
[----:B------:R-:W-:Y:S01]  /*6900*/  ULDC.64 UR6, c[0x0][0x348] ;  /* 0x0000d20000067ab9 */ /* 0x000fe20000000a00 */
[----:B------:R-:W-:Y:S01]  /*6910*/  SHF.R.S32.HI R43, RZ, 0x3, R43 ;  /* 0x00000003ff2b7819 */ /* 0x000fe2000001142b */
[----:B------:R-:W-:Y:S01]  /*6920*/  UISETP.NE.U32.AND UP0, UPT, URZ, UR6, UPT ;  /* 0x000000063f00728c */ /* 0x000fe2000bf05070 */
[----:B------:R-:W-:Y:S01]  /*6930*/  IMAD.IADD R22, R83, 0x1, -R22 ;  /* 0x0000000153167824 */ /* 0x000fe200078e0a16 */
[----:B------:R-:W-:Y:S01]  /*6940*/  ULDC.64 UR4, c[0x0][0x1b8] ;  /* 0x00006e0000047ab9 */ /* 0x000fe20000000a00 */
[----:B------:R-:W-:Y:S01]  /*6950*/  PLOP3.LUT P0, PT, PT, PT, UP2, 0x80, 0x0 ;  /* 0x000000000000781c */ /* 0x000fe20003f0f028 */
[----:B------:R-:W-:Y:S01]  /*6960*/  UISETP.NE.AND.EX UP0, UPT, URZ, UR7, UPT, UP0 ;  /* 0x000000073f00728c */ /* 0x000fe2000bf05300 */
[----:B------:R-:W-:Y:S01]  /*6970*/  IMAD R202, R22, 0x20, R43 ;  /* 0x0000002016ca7824 */ /* 0x000fe200078e022b */
[----:B------:R-:W-:Y:S01]  /*6980*/  USHF.R.S32.HI UR7, URZ, 0x1f, UR18 ;  /* 0x0000001f3f077899 */ /* 0x000fe20008011412 */
[----:B------:R-:W-:Y:S01]  /*6990*/  LEA.HI R53, R78, R83, RZ, 0x4 ;  /* 0x000000534e357211 */ /* 0x000fe200078f20ff */
[----:B------:R-:W-:Y:S01]  /*69a0*/  UIADD3 UR23, UR23, UR14, URZ ;  /* 0x0000000e17177290 */ /* 0x000fe2000fffe03f */
[----:B------:R-:W-:Y:S01]  /*69b0*/  IMAD.SHL.U32 R80, R22, 0x8, RZ ;  /* 0x0000000816507824 */ /* 0x000fe200078e00ff */
[----:B------:R-:W-:Y:S01]  /*69c0*/  UIMAD UR6, UR10, UR4, URZ ;  /* 0x000000040a0672a4 */ /* 0x000fe2000f8e023f */
[----:B------:R-:W-:Y:S01]  /*69d0*/  IADD3 R0, R202, UR12, RZ ;  /* 0x0000000cca007c10 */ /* 0x000fe2000fffe0ff */
[----:B------:R-:W-:-:S02]  /*69e0*/  USEL UR7, UR7, URZ, !UP0 ;  /* 0x0000003f07077287 */ /* 0x000fc4000c000000 */
[----:B------:R-:W-:Y:S01]  /*69f0*/  UIMAD UR6, UR11, UR5, UR6 ;  /* 0x000000050b0672a4 */ /* 0x000fe2000f8e0206 */
[----:B------:R-:W-:Y:S01]  /*6a00*/  IADD3 R20, R80, 0x80, RZ ;  /* 0x0000008050147810 */ /* 0x000fe20007ffe0ff */
[----:B------:R-:W-:Y:S01]  /*6a10*/  UIMAD.WIDE.U32 UR22, UR11, UR4, UR22 ;  /* 0x000000040b1672a5 */ /* 0x000fe2000f8e0016 */
[----:B------:R-:W-:Y:S01]  /*6a20*/  @P1 IMAD.HI.U32 R2, R0, c[0x0][0x2c8], RZ ;  /* 0x0000b20000021a27 */ /* 0x000fe200078e00ff */
[----:B------:R-:W-:Y:S01]  /*6a30*/  USEL UR14, UR18, URZ, !UP0 ;  /* 0x0000003f120e7287 */ /* 0x000fe2000c000000 */
[C---:B------:R-:W-:Y:S01]  /*6a40*/  IADD3 R21, R80.reuse, 0x40, RZ ;  /* 0x0000004050157810 */ /* 0x040fe20007ffe0ff */
[----:B------:R-:W-:Y:S01]  /*6a50*/  ULDC.64 UR4, c[0x0][0x1c0] ;  /* 0x0000700000047ab9 */ /* 0x000fe20000000a00 */
[----:B-1----:R-:W-:Y:S01]  /*6a60*/  IMAD.MOV.U32 R5, RZ, RZ, R0 ;  /* 0x000000ffff057224 */ /* 0x002fe200078e0000 */
[----:B------:R-:W-:Y:S01]  /*6a70*/  UIMAD UR7, UR7, UR4, URZ ;  /* 0x00000004070772a4 */ /* 0x000fe2000f8e023f */
[----:B------:R-:W-:Y:S01]  /*6a80*/  @P0 SHF.R.U32.HI R5, RZ, c[0x0][0x2cc], R2 ;  /* 0x0000b300ff050a19 */ /* 0x000fe20000011602 */
[----:B------:R-:W-:Y:S01]  /*6a90*/  UIADD3 UR23, UR23, UR6, URZ ;  /* 0x0000000617177290 */ /* 0x000fe2000fffe03f */
[----:B------:R-:W-:Y:S01]  /*6aa0*/  ISETP.GE.AND P5, PT, R80, c[0x0][0x198], PT ;  /* 0x0000660050007a0c */ /* 0x000fe20003fa6270 */
[----:B------:R-:W-:Y:S01]  /*6ab0*/  UIMAD UR5, UR14, UR5, UR7 ;  /* 0x000000050e0572a4 */ /* 0x000fe2000f8e0207 */
[--C-:B------:R-:W-:Y:S01]  /*6ac0*/  SHF.R.S32.HI R2, RZ, 0x1f, R5.reuse ;  /* 0x0000001fff027819 */ /* 0x100fe20000011405 */
[----:B------:R-:W-:Y:S01]  /*6ad0*/  UIMAD.WIDE.U32 UR14, UR14, UR4, UR22 ;  /* 0x000000040e0e72a5 */ /* 0x000fe2000f8e0016 */
[----:B------:R-:W-:Y:S01]  /*6ae0*/  IMAD.MOV R3, RZ, RZ, -R5 ;  /* 0x000000ffff037224 */ /* 0x000fe200078e0a05 */
[----:B------:R-:W-:Y:S01]  /*6af0*/  ULDC UR7, c[0x0][0x2c4] ;  /* 0x0000b10000077ab9 */ /* 0x000fe20000000800 */
[----:B------:R-:W-:Y:S01]  /*6b00*/  ISETP.GE.AND P4, PT, R20, c[0x0][0x198], PT ;  /* 0x0000660014007a0c */ /* 0x000fe20003f86270 */
[----:B------:R-:W-:Y:S01]  /*6b10*/  UIADD3 UR5, UR15, UR5, URZ ;  /* 0x000000050f057290 */ /* 0x000fe2000fffe03f */
[----:B------:R-:W-:Y:S01]  /*6b20*/  IMAD R2, R2, c[0x0][0x1b0], RZ ;  /* 0x00006c0002027a24 */ /* 0x000fe200078e02ff */
[----:B------:R-:W-:Y:S01]  /*6b30*/  UIMAD UR7, UR17, UR7, URZ ;  /* 0x00000007110772a4 */ /* 0x000fe2000f8e023f */
[----:B------:R-:W-:Y:S01]  /*6b40*/  IMAD.U32 R7, RZ, RZ, UR15 ;  /* 0x0000000fff077e24 */ /* 0x000fe2000f8e00ff */
[----:B------:R-:W-:Y:S01]  /*6b50*/  ISETP.GE.AND P3, PT, R21, c[0x0][0x198], PT ;  /* 0x0000660015007a0c */ /* 0x000fe20003f66270 */
[----:B------:R-:W-:-:S02]  /*6b60*/  IMAD.U32 R6, RZ, RZ, UR14 ;  /* 0x0000000eff067e24 */ /* 0x000fc4000f8e00ff */
[----:B------:R-:W-:Y:S02]  /*6b70*/  IMAD.U32 R7, RZ, RZ, UR5 ;  /* 0x00000005ff077e24 */ /* 0x000fe4000f8e00ff */
[----:B------:R-:W-:Y:S02]  /*6b80*/  IMAD R3, R3, c[0x0][0x2c4], R0 ;  /* 0x0000b10003037a24 */ /* 0x000fe400078e0200 */
[C---:B------:R-:W-:Y:S02]  /*6b90*/  IMAD R2, R5.reuse, c[0x0][0x1b4], R2 ;  /* 0x00006d0005027a24 */ /* 0x040fe400078e0202 */
[----:B------:R-:W-:Y:S01]  /*6ba0*/  IMAD.WIDE.U32 R6, R5, c[0x0][0x1b0], R6 ;  /* 0x00006c0005067a25 */ /* 0x000fe200078e0006 */
[----:B------:R-:W-:-:S03]  /*6bb0*/  SHF.R.S32.HI R0, RZ, 0x1f, R3 ;  /* 0x0000001fff007819 */ /* 0x000fc60000011403 */
[----:B------:R-:W-:Y:S01]  /*6bc0*/  IMAD.IADD R7, R7, 0x1, R2 ;  /* 0x0000000107077824 */ /* 0x000fe200078e0202 */
[----:B------:R-:W-:Y:S01]  /*6bd0*/  LOP3.LUT R2, R53, 0xfffffff0, RZ, 0xc0, !PT ;  /* 0xfffffff035027812 */ /* 0x000fe200078ec0ff */
[----:B------:R-:W-:Y:S02]  /*6be0*/  IMAD R0, R0, c[0x0][0x1a8], RZ ;  /* 0x00006a0000007a24 */ /* 0x000fe400078e02ff */
[----:B------:R-:W-:-:S04]  /*6bf0*/  IMAD.WIDE.U32 R6, R3, c[0x0][0x1a8], R6 ;  /* 0x00006a0003067a25 */ /* 0x000fc800078e0006 */
[----:B------:R-:W-:Y:S01]  /*6c00*/  IMAD.IADD R2, R83, 0x1, -R2 ;  /* 0x0000000153027824 */ /* 0x000fe200078e0a02 */
[----:B------:R-:W-:Y:S01]  /*6c10*/  LEA R9, P0, R6, c[0x0][0x160], 0x1 ;  /* 0x0000580006097a11 */ /* 0x000fe200078008ff */
[----:B------:R-:W-:Y:S02]  /*6c20*/  IMAD R5, R3, c[0x0][0x1ac], R0 ;  /* 0x00006b0003057a24 */ /* 0x000fe400078e0200 */
[----:B------:R-:W-:Y:S01]  /*6c30*/  IMAD.SHL.U32 R3, R43, 0x40, RZ ;  /* 0x000000402b037824 */ /* 0x000fe200078e00ff */
[----:B------:R-:W-:Y:S01]  /*6c40*/  SHF.R.S32.HI R23, RZ, 0x1f, R2 ;  /* 0x0000001fff177819 */ /* 0x000fe20000011402 */
[----:B------:R-:W-:Y:S01]  /*6c50*/  IMAD.IADD R5, R7, 0x1, R5 ;  /* 0x0000000107057824 */ /* 0x000fe200078e0205 */
[----:B------:R1:W3:Y:S02]  /*6c60*/  SHFL.IDX PT, R10, R9, RZ, 0x181f ;  /* 0x00181fff090a7589 */ /* 0x0002e400000e0000 */
[----:B------:R-:W-:Y:S02]  /*6c70*/  LOP3.LUT R3, R3, 0x1c0, RZ, 0xc0, !PT ;  /* 0x000001c003037812 */ /* 0x000fe400078ec0ff */
[----:B------:R-:W-:-:S02]  /*6c80*/  LEA.HI R23, R23, R2, RZ, 0x3 ;  /* 0x0000000217177211 */ /* 0x000fc400078f18ff */
[----:B------:R-:W-:Y:S02]  /*6c90*/  LEA.HI.X R5, R6, c[0x0][0x164], R5, 0x1, P0 ;  /* 0x0000590006057a11 */ /* 0x000fe400000f0c05 */
[----:B------:R-:W-:Y:S02]  /*6ca0*/  SHF.R.U32.HI R7, RZ, 0x3, R3 ;  /* 0x00000003ff077819 */ /* 0x000fe40000011603 */
[----:B------:R-:W-:Y:S01]  /*6cb0*/  LOP3.LUT R0, R3, 0x38, R80, 0xf8, !PT ;  /* 0x0000003803007812 */ /* 0x000fe200078ef850 */
[----:B------:R-:W-:Y:S01]  /*6cc0*/  IMAD.MOV.U32 R3, RZ, RZ, 0x20 ;  /* 0x00000020ff037424 */ /* 0x000fe200078e00ff */
[----:B------:R-:W-:Y:S01]  /*6cd0*/  LOP3.LUT R41, R23, 0xfffffff8, RZ, 0xc0, !PT ;  /* 0xfffffff817297812 */ /* 0x000fe200078ec0ff */
[----:B------:R1:W4:Y:S01]  /*6ce0*/  SHFL.IDX PT, R11, R5, RZ, 0x181f ;  /* 0x00181fff050b7589 */ /* 0x00032200000e0000 */
[----:B------:R-:W-:Y:S02]  /*6cf0*/  LOP3.LUT R7, R0, R7, RZ, 0x3c, !PT ;  /* 0x0000000700077212 */ /* 0x000fe400078e3cff */
[----:B------:R-:W-:Y:S01]  /*6d00*/  LEA.HI R0, R78, R83, RZ, 0x6 ;  /* 0x000000534e007211 */ /* 0x000fe200078f30ff */
[----:B------:R-:W-:-:S02]  /*6d10*/  IMAD.IADD R41, R2, 0x1, -R41 ;  /* 0x0000000102297824 */ /* 0x000fc400078e0a29 */
[----:B------:R-:W-:Y:S02]  /*6d20*/  IMAD.MOV.U32 R2, RZ, RZ, 0x10 ;  /* 0x00000010ff027424 */ /* 0x000fe400078e00ff */
[----:B------:R-:W-:-:S05]  /*6d30*/  IMAD.SHL.U32 R0, R0, 0x8, RZ ;  /* 0x0000000800007824 */ /* 0x000fca00078e00ff */
[----:B------:R-:W-:Y:S01]  /*6d40*/  LOP3.LUT R0, R7, 0xfffffe00, R0, 0xf8, !PT ;  /* 0xfffffe0007007812 */ /* 0x000fe200078ef800 */
[----:B--2---:R2:W5:Y:S02]  /*6d50*/  @P2 R2UR UR16, R4 ;  /* 0x00000000041023c2 */ /* 0x00456400000e0000 */
[----:B-----5:R-:W-:Y:S01]  /*6d60*/  @!UP1 UMOV UR16, UR18 ;  /* 0x0000001200109c82 */ /* 0x020fe20008000000 */
[----:B--2---:R-:W-:-:S04]  /*6d70*/  IADD3 R4, R43, UR12, RZ ;  /* 0x0000000c2b047c10 */ /* 0x004fc8000fffe0ff */
[----:B------:R-:W-:-:S04]  /*6d80*/  ISETP.GE.AND P0, PT, R4, UR7, PT ;  /* 0x0000000704007c0c */ /* 0x000fc8000bf06270 */
[----:B------:R-:W-:-:S05]  /*6d90*/  R2P PR, R41, 0x6 ;  /* 0x0000000629007804 */ /* 0x000fca0000000000 */
[----:B------:R-:W-:Y:S02]  /*6da0*/  SEL R2, R2, 0xfffffff0, !P1 ;  /* 0xfffffff002027807 */ /* 0x000fe40004800000 */
[----:B------:R-:W-:Y:S02]  /*6db0*/  SEL R3, R3, 0xffffffe0, !P2 ;  /* 0xffffffe003037807 */ /* 0x000fe40005000000 */
        /* <DEDUP_REMOVED lines=15> */
.L_x_2464:
[----:B-1-34-:R-:W-:Y:S05]  /*6eb0*/  BSYNC B0 ;  /* 0x0000000000007941 */ /* 0x01afea0003800000 */
.L_x_2463:
        /* <DEDUP_REMOVED lines=20> */
.L_x_2466:
[----:B------:R-:W-:Y:S05]  /*7000*/  BSYNC B0 ;  /* 0x0000000000007941 */ /* 0x000fea0003800000 */
.L_x_2465:
        /* <DEDUP_REMOVED lines=20> */
.L_x_2468:
[----:B------:R-:W-:Y:S05]  /*7150*/  BSYNC B0 ;  /* 0x0000000000007941 */ /* 0x000fea0003800000 */
.L_x_2467:
[----:B---3--:R-:W-:Y:S01]  /*7160*/  IADD3 R6, R4, 0x60, RZ ;  /* 0x0000006004067810 */ /* 0x008fe20007ffe0ff */
[----:B------:R3:W-:Y:S01]  /*7170*/  SHFL.IDX PT, R10, R9, 0x3, 0x181f ;  /* 0x00781f00090a7f89 */ /* 0x0007e200000e0000 */
[----:B------:R-:W-:Y:S01]  /*7180*/  IMAD.MOV.U32 R199, RZ, RZ, c[0x0][0x2b8] ;  /* 0x0000ae00ffc77624 */ /* 0x000fe200078e00ff */
[----:B------:R-:W-:Y:S01]  /*7190*/  USHF.R.S32.HI UR6, URZ, 0x1f, UR16 ;  /* 0x0000001f3f067899 */ /* 0x000fe20008011410 */
[----:B------:R-:W-:Y:S01]  /*71a0*/  ISETP.GE.AND P0, PT, R6, UR7, PT ;  /* 0x0000000706007c0c */ /* 0x000fe2000bf06270 */
[----:B------:R-:W-:Y:S01]  /*71b0*/  IMAD.U32 R7, RZ, RZ, UR8 ;  /* 0x00000008ff077e24 */ /* 0x000fe2000f8e00ff */
[----:B----4-:R4:W5:Y:S01]  /*71c0*/  SHFL.IDX PT, R11, R5, 0x3, 0x181f ;  /* 0x00781f00050b7f89 */ /* 0x01096200000e0000 */
        /* <DEDUP_REMOVED lines=10> */
[----:B------:R-:W-:Y:S01]  /*7270*/  IADD3 R201, R4, UR13, RZ ;  /* 0x0000000d04c97c10 */ /* 0x000fe2000fffe0ff */
[----:B------:R-:W-:Y:S01]  /*7280*/  UIADD3 UR6, UR15, UR6, URZ ;  /* 0x000000060f067290 */ /* 0x000fe2000fffe03f */
[----:B------:R-:W-:Y:S02]  /*7290*/  @!P0 LEA.HI R7, R6, R21, RZ, 0x3 ;  /* 0x0000001506078211 */ /* 0x000fe400078f18ff */
[----:B------:R-:W-:Y:S01]  /*72a0*/  ISETP.GE.AND P1, PT, R4, UR9, PT ;  /* 0x0000000904007c0c */ /* 0x000fe2000bf26270 */
[----:B------:R-:W-:Y:S01]  /*72b0*/  @P2 IMAD.HI.U32 R4, R201, c[0x0][0x2bc], RZ ;  /* 0x0000af00c9042a27 */ /* 0x000fe200078e00ff */
[----:B-123--:R-:W-:-:S02]  /*72c0*/  @!P0 SHF.R.S32.HI R9, RZ, 0x1f, R20 ;  /* 0x0000001fff098819 */ /* 0x00efc40000011414 */
[----:B------:R-:W-:Y:S02]  /*72d0*/  @!P0 LOP3.LUT R7, R7, 0xfffffff8, RZ, 0xc0, !PT ;  /* 0xfffffff807078812 */ /* 0x000fe400078ec0ff */
[----:B----4-:R-:W-:Y:S01]  /*72e0*/  LOP3.LUT R5, R5, 0xfffffffd, RZ, 0xc0, !PT ;  /* 0xfffffffd05057812 */ /* 0x010fe200078ec0ff */
[----:B-----5:R-:W-:Y:S01]  /*72f0*/  @!P0 IMAD.WIDE R12, R80, 0x2, R10 ;  /* 0x00000002500c8825 */ /* 0x020fe200078e020a */
[----:B------:R-:W-:Y:S02]  /*7300*/  @!P0 LEA.HI R6, R9, R20, RZ, 0x3 ;  /* 0x0000001409068211 */ /* 0x000fe400078f18ff */
[----:B------:R-:W-:Y:S01]  /*7310*/  @P2 LOP3.LUT R5, R5, 0x2, RZ, 0xfc, !PT ;  /* 0x0000000205052812 */ /* 0x000fe200078efcff */
[----:B------:R-:W-:Y:S01]  /*7320*/  IMAD.MOV.U32 R5, RZ, RZ, R201 ;  /* 0x000000ffff057224 */ /* 0x000fe200078e00c9 */
[----:B------:R-:W-:Y:S01]  /*7330*/  @!P0 LOP3.LUT R6, R6, 0xfffffff8, RZ, 0xc0, !PT ;  /* 0xfffffff806068812 */ /* 0x000fe200078ec0ff */
[----:B------:R-:W-:Y:S01]  /*7340*/  @!P0 IMAD.WIDE R16, R7, 0x2, R10 ;  /* 0x0000000207108825 */ /* 0x000fe200078e020a */
[----:B------:R-:W-:-:S02]  /*7350*/  @P2 SHF.R.U32.HI R5, RZ, c[0x0][0x2c0], R4 ;  /* 0x0000b000ff052a19 */ /* 0x000fc40000011604 */
[----:B------:R-:W-:Y:S01]  /*7360*/  ISETP.GT.OR P1, PT, R202, 0x3f, P1 ;  /* 0x0000003fca00780c */ /* 0x000fe20000f24670 */
[----:B------:R-:W-:Y:S02]  /*7370*/  @!P0 IMAD.SHL.U32 R4, R0, 0x2, RZ ;  /* 0x0000000200048824 */ /* 0x000fe400078e00ff */
        /* <DEDUP_REMOVED lines=20> */
[C---:B------:R-:W-:Y:S01]  /*74c0*/  IMAD.WIDE.U32 R8, R201.reuse, c[0x0][0x1e0], RZ ;  /* 0x00007800c9087a25 */ /* 0x040fe200078e00ff */
[----:B------:R-:W-:Y:S01]  /*74d0*/  SHF.R.S32.HI R52, RZ, 0x1f, R201 ;  /* 0x0000001fff347819 */ /* 0x000fe200000114c9 */
[----:B------:R-:W-:Y:S01]  /*74e0*/  UIADD3 UR16, UR23, UR16, URZ ;  /* 0x0000001017107290 */ /* 0x000fe2000fffe03f */
[----:B------:R-:W-:Y:S01]  /*74f0*/  ISETP.GE.AND P5, PT, R20, c[0x0][0x1d4], PT ;  /* 0x0000750014007a0c */ /* 0x000fe20003fa6270 */
[----:B------:R-:W-:Y:S01]  /*7500*/  UIADD3 UR19, UR9, -UR19, URZ ;  /* 0x8000001309137290 */ /* 0x000fe2000fffe03f */
[----:B------:R-:W-:Y:S01]  /*7510*/  LEA.HI R76, R78, R83, RZ, 0x5 ;  /* 0x000000534e4c7211 */ /* 0x000fe200078f28ff */
[----:B------:R-:W-:Y:S01]  /*7520*/  IMAD R6, R52, c[0x0][0x1e0], RZ ;  /* 0x0000780034067a24 */ /* 0x000fe200078e02ff */
[----:B------:R-:W-:Y:S01]  /*7530*/  ULDC.64 UR4, c[0x0][0x210] ;  /* 0x0000840000047ab9 */ /* 0x000fe20000000a00 */
[----:B------:R-:W-:Y:S01]  /*7540*/  ISETP.GT.AND P3, PT, R202, 0x3f, PT ;  /* 0x0000003fca00780c */ /* 0x000fe20003f64270 */
[----:B------:R-:W-:Y:S01]  /*7550*/  UIMAD UR10, UR10, UR4, URZ ;  /* 0x000000040a0a72a4 */ /* 0x000fe2000f8e023f */
[----:B------:R-:W-:Y:S01]  /*7560*/  IMAD R6, R201, c[0x0][0x1e4], R6 ;  /* 0x00007900c9067a24 */ /* 0x000fe200078e0206 */
[----:B------:R-:W-:Y:S01]  /*7570*/  IADD3 R40, -R43, UR19, RZ ;  /* 0x000000132b287c10 */ /* 0x000fe2000fffe1ff */
[----:B------:R-:W-:Y:S01]  /*7580*/  UIMAD.WIDE.U32 UR24, UR11, UR4, URZ ;  /* 0x000000040b1872a5 */ /* 0x000fe2000f8e003f */
[----:B------:R-:W-:Y:S01]  /*7590*/  SEL R79, RZ, 0x10, P5 ;  /* 0x00000010ff4f7807 */ /* 0x000fe20002800000 */
[----:B------:R-:W-:Y:S01]  /*75a0*/  IMAD.IADD R7, R9, 0x1, R6 ;  /* 0x0000000109077824 */ /* 0x000fe200078e0206 */
[----:B------:R-:W-:Y:S01]  /*75b0*/  ISETP.GE.AND P1, PT, R40, 0x1, PT ;  /* 0x000000012800780c */ /* 0x000fe20003f26270 */
[----:B------:R-:W-:Y:S01]  /*75c0*/  IMAD.MOV.U32 R6, RZ, RZ, R8 ;  /* 0x000000ffff067224 */ /* 0x000fe200078e0008 */
[----:B------:R-:W-:Y:S01]  /*75d0*/  UIMAD UR10, UR11, UR5, UR10 ;  /* 0x000000050b0a72a4 */ /* 0x000fe2000f8e020a */
[----:B------:R-:W-:-:S03]  /*75e0*/  SHF.R.S32.HI R77, RZ, 0x5, R76 ;  /* 0x00000005ff4d7819 */ /* 0x000fc6000001144c */
[----:B------:R-:W-:-:S07]  /*75f0*/  UIADD3 UR10, UR25, UR10, URZ ;  /* 0x0000000a190a7290 */ /* 0x000fce000fffe03f */
[----:B------:R-:W-:Y:S01]  /*7600*/  @P1 SHF.R.S32.HI R8, RZ, 0x1f, R21 ;  /* 0x0000001fff081819 */ /* 0x000fe20000011415 */
[----:B------:R-:W-:-:S03]  /*7610*/  @P1 IMAD.SHL.U32 R9, R0, 0x2, RZ ;  /* 0x0000000200091824 */ /* 0x000fc600078e00ff */
[----:B------:R-:W-:-:S04]  /*7620*/  @P1 LEA.HI R8, R8, R21, RZ, 0x3 ;  /* 0x0000001508081211 */ /* 0x000fc800078f18ff */
[----:B------:R-:W-:Y:S02]  /*7630*/  @P1 LOP3.LUT R8, R8, 0xfffffff8, RZ, 0xc0, !PT ;  /* 0xfffffff808081812 */ /* 0x000fe400078ec0ff */
[----:B--2---:R-:W-:Y:S01]  /*7640*/  SHF.R.S32.HI R42, RZ, 0x1f, R200 ;  /* 0x0000001fff2a7819 */ /* 0x004fe200000114c8 */
[----:B------:R-:W-:-:S04]  /*7650*/  IMAD.WIDE.U32 R6, R200, c[0x0][0x1f0], R6 ;  /* 0x00007c00c8067a25 */ /* 0x000fc800078e0006 */
[----:B------:R-:W-:Y:S01]  /*7660*/  IMAD R5, R42, c[0x0][0x1f0], RZ ;  /* 0x00007c002a057a24 */ /* 0x000fe200078e02ff */
[----:B-1----:R-:W-:-:S03]  /*7670*/  IADD3 R4, P0, R6, UR22, RZ ;  /* 0x0000001606047c10 */ /* 0x002fc6000ff1e0ff */
[----:B------:R-:W-:-:S05]  /*7680*/  IMAD R5, R200, c[0x0][0x1f4], R5 ;  /* 0x00007d00c8057a24 */ /* 0x000fca00078e0205 */
[----:B------:R-:W-:Y:S02]  /*7690*/  IADD3.X R5, R7, UR16, R5, P0, !PT ;  /* 0x0000001007057c10 */ /* 0x000fe400087fe405 */
[C---:B------:R-:W-:Y:S02]  /*76a0*/  LEA R14, P0, R4.reuse, c[0x0][0x1c8], 0x1 ;  /* 0x00007200040e7a11 */ /* 0x040fe400078008ff */
[--C-:B------:R-:W-:Y:S02]  /*76b0*/  @P1 SHF.R.S32.HI R7, RZ, 0x1f, R20.reuse ;  /* 0x0000001fff071819 */ /* 0x100fe40000011414 */
[----:B------:R-:W-:Y:S01]  /*76c0*/  LEA.HI.X R5, R4, c[0x0][0x1cc], R5, 0x1, P0 ;  /* 0x0000730004057a11 */ /* 0x000fe200000f0c05 */
[----:B------:R-:W-:Y:S01]  /*76d0*/  SHFL.IDX PT, R12, R14, RZ, 0x181f ;  /* 0x00181fff0e0c7589 */ /* 0x000fe200000e0000 */
[----:B------:R-:W-:Y:S02]  /*76e0*/  ISETP.GE.AND P0, PT, R40, 0x21, PT ;  /* 0x000000212800780c */ /* 0x000fe40003f06270 */
[----:B------:R-:W-:Y:S01]  /*76f0*/  @P1 LEA.HI R7, R7, R20, RZ, 0x3 ;  /* 0x0000001407071211 */ /* 0x000fe200078f18ff */
[----:B------:R-:W1:Y:S03]  /*7700*/  SHFL.IDX PT, R13, R5, RZ, 0x181f ;  /* 0x00181fff050d7589 */ /* 0x000e6600000e0000 */
[----:B------:R-:W-:Y:S01]  /*7710*/  @P1 LOP3.LUT R7, R7, 0xfffffff8, RZ, 0xc0, !PT ;  /* 0xfffffff807071812 */ /* 0x000fe200078ec0ff */
[----:B------:R-:W-:Y:S04]  /*7720*/  SHFL.IDX PT, R10, R14, 0x1, 0x181f ;  /* 0x00381f000e0a7f89 */ /* 0x000fe800000e0000 */
[----:B------:R2:W3:Y:S02]  /*7730*/  SHFL.IDX PT, R11, R5, 0x1, 0x181f ;  /* 0x00381f00050b7f89 */ /* 0x0004e400000e0000 */
[----:B------:R-:W-:Y:S01]  /*7740*/  @P0 SHF.R.S32.HI R4, RZ, 0x1f, R21 ;  /* 0x0000001fff040819 */ /* 0x000fe20000011415 */
[----:B------:R-:W-:Y:S01]  /*7750*/  @P0 IMAD.SHL.U32 R6, R0, 0x2, RZ ;  /* 0x0000000200060824 */ /* 0x000fe200078e00ff */
[----:B------:R-:W-:Y:S01]  /*7760*/  @P0 SHF.R.S32.HI R15, RZ, 0x1f, R20 ;  /* 0x0000001fff0f0819 */ /* 0x000fe20000011414 */
[----:B-1----:R-:W-:Y:S01]  /*7770*/  @P1 IMAD.WIDE R16, R7, 0x2, R12 ;  /* 0x0000000207101825 */ /* 0x002fe200078e020c */
[----:B--2---:R-:W-:-:S03]  /*7780*/  @P0 LEA.HI R5, R4, R21, RZ, 0x3 ;  /* 0x0000001504050211 */ /* 0x004fc600078f18ff */
[----:B---3--:R-:W-:Y:S01]  /*7790*/  @P0 IMAD.WIDE R24, R80, 0x2, R10 ;  /* 0x0000000250180825 */ /* 0x008fe200078e020a */
[----:B------:R-:W-:Y:S02]  /*77a0*/  @P0 LEA.HI R4, R15, R20, RZ, 0x3 ;  /* 0x000000140f040211 */ /* 0x000fe400078f18ff */
[----:B------:R-:W-:Y:S01]  /*77b0*/  @P0 LOP3.LUT R5, R5, 0xfffffff8, RZ, 0xc0, !PT ;  /* 0xfffffff805050812 */ /* 0x000fe200078ec0ff */
[----:B------:R-:W-:Y:S01]  /*77c0*/  @P1 IMAD.WIDE R14, R8, 0x2, R12 ;  /* 0x00000002080e1825 */ /* 0x000fe200078e020c */
[----:B------:R-:W-:-:S03]  /*77d0*/  @P0 LOP3.LUT R4, R4, 0xfffffff8, RZ, 0xc0, !PT ;  /* 0xfffffff804040812 */ /* 0x000fc600078ec0ff */
        /* <DEDUP_REMOVED lines=14> */
.L_x_2469:
        /* <DEDUP_REMOVED lines=122> */
.L_x_2473:
[----:B--2---:R-:W-:Y:S05]  /*8060*/  BSYNC B0 ;  /* 0x0000000000007941 */ /* 0x004fea0003800000 */
.L_x_2472:
        /* <DEDUP_REMOVED lines=129> */
.L_x_2475:
[----:B---34-:R-:W-:Y:S05]  /*8880*/  BSYNC B0 ;  /* 0x0000000000007941 */ /* 0x018fea0003800000 */
.L_x_2474:
        /* <DEDUP_REMOVED lines=120> */
.L_x_2479:
[----:B------:R-:W-:Y:S05]  /*9010*/  BSYNC B0 ;  /* 0x0000000000007941 */ /* 0x000fea0003800000 */
.L_x_2478:
        /* <DEDUP_REMOVED lines=50> */
.L_x_2481:
[----:B------:R-:W-:Y:S05]  /*9340*/  BSYNC B0 ;  /* 0x0000000000007941 */ /* 0x000fea0003800000 */
.L_x_2480:
        /* <DEDUP_REMOVED lines=50> */
.L_x_2483:
[----:B------:R-:W-:Y:S05]  /*9670*/  BSYNC B0 ;  /* 0x0000000000007941 */ /* 0x000fea0003800000 */
.L_x_2482:
        /* <DEDUP_REMOVED lines=49> */
[----:B------:R1:W-:Y:S02]  /*9990*/  STS.128 [R13+0x4000], R4 ;  /* 0x004000040d007388 */ /* 0x0003e40000000c00 */
.L_x_2485:
[----:B------:R-:W-:Y:S05]  /*99a0*/  BSYNC B0 ;  /* 0x0000000000007941 */ /* 0x000fea0003800000 */
.L_x_2484:
        /* <DEDUP_REMOVED lines=14> */
[C---:B-1----:R-:W-:Y:S01]  /*9a90*/  IMAD.U32 R70, R6.reuse, 0x10000, RZ ;  /* 0x0001000006467824 */ /* 0x042fe200078e00ff */
        /* <DEDUP_REMOVED lines=10> */
[-C--:B------:R-:W-:Y:S01]  /*9b40*/  FMUL.FTZ R67, R67, R7.reuse ;  /* 0x0000000743437220 */ /* 0x080fe20000410000 */
[----:B------:R-:W-:Y:S01]  /*9b50*/  LOP3.LUT R90, R5, 0xffff0000, RZ, 0xc0, !PT ;  /* 0xffff0000055a7812 */ /* 0x000fe200078ec0ff */
[----:B------:R-:W-:-:S02]  /*9b60*/  FFMA.FTZ R65, R70, R7, -R65 ;  /* 0x0000000746417223 */ /* 0x000fc40000010841 */
[C---:B------:R-:W-:Y:S02]  /*9b70*/  FMUL.FTZ R5, R71.reuse, R57 ;  /* 0x0000003947057220 */ /* 0x040fe40000410000 */
[----:B------:R-:W-:Y:S01]  /*9b80*/  FFMA.FTZ R4, R70, R4, R67 ;  /* 0x0000000446047223 */ /* 0x000fe20000010043 */
[----:B------:R-:W-:Y:S01]  /*9b90*/  SHF.L.U32 R67, R66, 0x10, RZ ;  /* 0x0000001042437819 */ /* 0x000fe200000006ff */
[C---:B------:R-:W-:Y:S01]  /*9ba0*/  IMAD.U32 R7, R64.reuse, 0x10000, RZ ;  /* 0x0001000040077824 */ /* 0x040fe200078e00ff */
[----:B------:R-:W-:Y:S01]  /*9bb0*/  LOP3.LUT R64, R64, 0xffff0000, RZ, 0xc0, !PT ;  /* 0xffff000040407812 */ /* 0x000fe200078ec0ff */
[-C--:B------:R-:W-:Y:S01]  /*9bc0*/  FMUL.FTZ R71, R71, R89.reuse ;  /* 0x0000005947477220 */ /* 0x080fe20000410000 */
[----:B------:R-:W-:Y:S01]  /*9bd0*/  LOP3.LUT R66, R66, 0xffff0000, RZ, 0xc0, !PT ;  /* 0xffff000042427812 */ /* 0x000fe200078ec0ff */
[C---:B------:R-:W-:Y:S02]  /*9be0*/  FFMA.FTZ R5, R6.reuse, R89, -R5 ;  /* 0x0000005906057223 */ /* 0x040fe40000010805 */
[----:B------:R-:W-:-:S02]  /*9bf0*/  FFMA.FTZ R70, R6, R57, R71 ;  /* 0x0000003906467223 */ /* 0x000fc40000010047 */
[----:B------:R-:W-:Y:S02]  /*9c00*/  FMUL.FTZ R6, R82, R7 ;  /* 0x0000000752067220 */ /* 0x000fe40000410000 */
[----:B------:R-:W-:Y:S02]  /*9c10*/  FMUL.FTZ R57, R90, R64 ;  /* 0x000000405a397220 */ /* 0x000fe40000410000 */
[-C--:B------:R-:W-:Y:S02]  /*9c20*/  FMUL.FTZ R82, R82, R67.reuse ;  /* 0x0000004352527220 */ /* 0x080fe40000410000 */
[-C--:B------:R-:W-:Y:S02]  /*9c30*/  FMUL.FTZ R90, R90, R66.reuse ;  /* 0x000000425a5a7220 */ /* 0x080fe40000410000 */
        /* <DEDUP_REMOVED lines=9> */
.L_x_2487:
[----:B------:R-:W-:Y:S05]  /*9cd0*/  BSYNC B0 ;  /* 0x0000000000007941 */ /* 0x000fea0003800000 */
.L_x_2486:
[----:B-1----:R-:W-:-:S04]  /*9ce0*/  IADD3 R4, R12, 0x50, RZ ;  /* 0x000000500c047810 */ /* 0x002fc80007ffe0ff */
        /* <DEDUP_REMOVED lines=48> */
.L_x_2477:
[----:B------:R-:W-:Y:S05]  /*9ff0*/  BSYNC B1 ;  /* 0x0000000000017941 */ /* 0x000fea0003800000 */
.L_x_2476:
        /* <DEDUP_REMOVED lines=52> */
.L_x_2490:
[----:B------:R-:W-:Y:S05]  /*a340*/  BSYNC B0 ;  /* 0x0000000000007941 */ /* 0x000fea0003800000 */
.L_x_2489:
        /* <DEDUP_REMOVED lines=50> */
.L_x_2492:
[----:B------:R-:W-:Y:S05]  /*a670*/  BSYNC B0 ;  /* 0x0000000000007941 */ /* 0x000fea0003800000 */
.L_x_2491:
        /* <DEDUP_REMOVED lines=50> */
.L_x_2494:
[----:B------:R-:W-:Y:S05]  /*a9a0*/  BSYNC B0 ;  /* 0x0000000000007941 */ /* 0x000fea0003800000 */
.L_x_2493:
        /* <DEDUP_REMOVED lines=50> */
.L_x_2496:
[----:B------:R-:W-:Y:S05]  /*acd0*/  BSYNC B0 ;  /* 0x0000000000007941 */ /* 0x000fea0003800000 */
.L_x_2495:
        /* <DEDUP_REMOVED lines=50> */
.L_x_2498:
[----:B------:R-:W-:Y:S05]  /*b000*/  BSYNC B0 ;  /* 0x0000000000007941 */ /* 0x000fea0003800000 */
.L_x_2497:
        /* <DEDUP_REMOVED lines=50> */
.L_x_2471:
        /* <DEDUP_REMOVED lines=76> */
.L_x_2500:
[----:B------:R-:W-:Y:S05]  /*b7f0*/  BSYNC B0 ;  /* 0x0000000000007941 */ /* 0x000fea0003800000 */
.L_x_2499:
        /* <DEDUP_REMOVED lines=102> */
.L_x_2502:
[----:B---3--:R-:W-:Y:S05]  /*be60*/  BSYNC B0 ;  /* 0x0000000000007941 */ /* 0x008fea0003800000 */
.L_x_2501:
        /* <DEDUP_REMOVED lines=169> */
.L_x_2506:
[----:B------:R-:W-:Y:S05]  /*c900*/  BSYNC B0 ;  /* 0x0000000000007941 */ /* 0x000fea0003800000 */
.L_x_2505:
        /* <DEDUP_REMOVED lines=122> */
.L_x_2508:
[----:B------:R-:W-:Y:S05]  /*d0b0*/  BSYNC B0 ;  /* 0x0000000000007941 */ /* 0x000fea0003800000 */
.L_x_2507:
        /* <DEDUP_REMOVED lines=121> */
.L_x_2504:
[----:B------:R-:W-:Y:S05]  /*d850*/  BSYNC B1 ;  /* 0x0000000000017941 */ /* 0x000fea0003800000 */
.L_x_2503:
        /* <DEDUP_REMOVED lines=119> */
.L_x_2510:
[----:B------:R-:W-:Y:S05]  /*dfd0*/  BSYNC B0 ;  /* 0x0000000000007941 */ /* 0x000fea0003800000 */
.L_x_2509:
        /* <DEDUP_REMOVED lines=40> */
[----:B------:R-:W-:Y:S02]  /*e260*/  SHF.R.U64 R29, R30, 0x10, R31 ;  /* 0x000000101e1d7819 */ /* 0x000fe4000000121f */
[----:B------:R-:W-:Y:S02]  /*e270*/  PRMT R81, R81, 0x5410, R24 ;  /* 0x0000541051517816 */ /* 0x000fe40000000018 */
[----:B------:R-:W-:Y:S02]  /*e280*/  PRMT R88, R88, 0x5410, R25 ;  /* 0x0000541058587816 */ /* 0x000fe40000000019 */
[----:B------:R-:W-:Y:S02]  /*e290*/  PRMT R82, R82, 0x5410, R27 ;  /* 0x0000541052527816 */ /* 0x000fe4000000001b */
[----:B------:R-:W-:Y:S02]  /*e2a0*/  PRMT R90, R90, 0x5410, R35 ;  /* 0x000054105a5a7816 */ /* 0x000fe40000000023 */
[----:B------:R-:W-:Y:S01]  /*e2b0*/  PRMT R92, R92, 0x5410, R29 ;  /* 0x000054105c5c7816 */ /* 0x000fe2000000001d */
[----:B------:R-:W-:Y:S01]  /*e2c0*/  IMAD.U32 R38, R82, 0x10000, RZ ;  /* 0x0001000052267824 */ /* 0x000fe200078e00ff */
[----:B------:R-:W-:-:S02]  /*e2d0*/  PRMT R89, R89, 0x5410, R28 ;  /* 0x0000541059597816 */ /* 0x000fc4000000001c */
[----:B------:R-:W-:Y:S01]  /*e2e0*/  SHF.R.U32.HI R30, RZ, 0x10, R31 ;  /* 0x00000010ff1e7819 */ /* 0x000fe2000001161f */
[C---:B------:R-:W-:Y:S01]  /*e2f0*/  IMAD.U32 R31, R90.reuse, 0x10000, RZ ;  /* 0x000100005a1f7824 */ /* 0x040fe200078e00ff */
[----:B------:R-:W-:Y:S02]  /*e300*/  PRMT R71, R71, 0x5410, R34 ;  /* 0x0000541047477816 */ /* 0x000fe40000000022 */
[----:B------:R-:W-:Y:S02]  /*e310*/  LOP3.LUT R90, R90, 0xffff0000, RZ, 0xc0, !PT ;  /* 0xffff00005a5a7812 */ /* 0x000fe400078ec0ff */
[----:B------:R-:W-:Y:S01]  /*e320*/  PRMT R91, R91, 0x5410, R30 ;  /* 0x000054105b5b7816 */ /* 0x000fe2000000001e */
[C---:B------:R-:W-:Y:S01]  /*e330*/  IMAD.U32 R37, R71.reuse, 0x10000, RZ ;  /* 0x0001000047257824 */ /* 0x040fe200078e00ff */
[----:B------:R-:W-:Y:S02]  /*e340*/  LOP3.LUT R71, R71, 0xffff0000, RZ, 0xc0, !PT ;  /* 0xffff000047477812 */ /* 0x000fe400078ec0ff */
        /* <DEDUP_REMOVED lines=43> */
[-C--:B------:R-:W-:Y:S02]  /*e600*/  FMUL.FTZ R35, R35, R37.reuse ;  /* 0x0000002523237220 */ /* 0x080fe40000410000 */
        /* <DEDUP_REMOVED lines=23> */
[----:B------:R1:W-:Y:S04]  /*e780*/  STS.128 [R33+0xc100], R8 ;  /* 0x00c1000821007388 */ /* 0x0003e80000000c00 */
[----:B------:R1:W-:Y:S02]  /*e790*/  STS.128 [R32+0xc100], R4 ;  /* 0x00c1000420007388 */ /* 0x0003e40000000c00 */
.L_x_2512:
[----:B------:R-:W-:Y:S05]  /*e7a0*/  BSYNC B0 ;  /* 0x0000000000007941 */ /* 0x000fea0003800000 */
.L_x_2511:
        /* <DEDUP_REMOVED lines=123> */
.L_x_2488:
[----:B------:R-:W-:Y:S05]  /*ef60*/  BSYNC B2 ;  /* 0x0000000000027941 */ /* 0x000fea0003800000 */
.L_x_2470:
[----:B------:R-:W-:Y:S01]  /*ef70*/  IMAD R52, R52, c[0x0][0x208], RZ ;  /* 0x0000820034347a24 */ /* 0x000fe200078e02ff */
[----:B-1----:R-:W-:Y:S01]  /*ef80*/  SHF.R.S32.HI R8, RZ, 0x4, R53 ;  /* 0x00000004ff087819 */ /* 0x002fe20000011435 */
[----:B------:R-:W-:Y:S01]  /*ef90*/  IMAD.WIDE.U32 R6, R201, c[0x0][0x208], RZ ;  /* 0x00008200c9067a25 */ /* 0x000fe200078e00ff */
[----:B------:R-:W-:-:S04]  /*efa0*/  DEPBAR.LE SB0, 0x0 ;  /* 0x000080000000791a */ /* 0x000fc80000000000 */
[----:B------:R-:W-:Y:S01]  /*efb0*/  IMAD R5, R201, c[0x0][0x20c], R52 ;  /* 0x00008300c9057a24 */ /* 0x000fe200078e0234 */
[----:B------:R-:W-:Y:S01]  /*efc0*/  ISETP.GE.AND P2, PT, R21, c[0x0][0x1d4], PT ;  /* 0x0000750015007a0c */ /* 0x000fe20003f46270 */
[----:B------:R-:W-:Y:S01]  /*efd0*/  IMAD.SHL.U32 R43, R43, 0x8, RZ ;  /* 0x000000082b2b7824 */ /* 0x000fe200078e00ff */
[----:B------:R-:W-:Y:S01]  /*efe0*/  P2R R4, PR, RZ, 0x8 ;  /* 0x00000008ff047803 */ /* 0x000fe20000000000 */
[----:B------:R-:W-:Y:S01]  /*eff0*/  IMAD.IADD R7, R7, 0x1, R5 ;  /* 0x0000000107077824 */ /* 0x000fe200078e0205 */
[----:B------:R-:W-:Y:S01]  /*f000*/  UISETP.GE.AND UP0, UPT, UR8, 0x2, UPT ;  /* 0x000000020800788c */ /* 0x000fe2000bf06270 */
[----:B------:R-:W-:Y:S02]  /*f010*/  IMAD R5, R42, c[0x0][0x218], RZ ;  /* 0x000086002a057a24 */ /* 0x000fe400078e02ff */
[----:B------:R-:W-:-:S04]  /*f020*/  IMAD.WIDE.U32 R6, R200, c[0x0][0x218], R6 ;  /* 0x00008600c8067a25 */ /* 0x000fc800078e0006 */
[----:B------:R-:W-:Y:S01]  /*f030*/  IMAD R12, R200, c[0x0][0x21c], R5 ;  /* 0x00008700c80c7a24 */ /* 0x000fe200078e0205 */
[----:B------:R-:W-:Y:S01]  /*f040*/  BAR.SYNC.DEFER_BLOCKING 0x0 ;  /* 0x0000000000007b1d */ /* 0x000fe20000010000 */
[----:B------:R-:W-:Y:S01]  /*f050*/  IADD3 R5, P0, R6, UR24, RZ ;  /* 0x0000001806057c10 */ /* 0x000fe2000ff1e0ff */
[----:B------:R-:W-:Y:S02]  /*f060*/  IMAD.SHL.U32 R6, R22, 0x40, RZ ;  /* 0x0000004016067824 */ /* 0x000fe400078e00ff */
[----:B------:R-:W-:Y:S01]  /*f070*/  IMAD.SHL.U32 R81, R41, 0x40, RZ ;  /* 0x0000004029517824 */ /* 0x000fe200078e00ff */
[----:B------:R-:W-:Y:S01]  /*f080*/  IADD3.X R12, R7, UR10, R12, P0, !PT ;  /* 0x0000000a070c7c10 */ /* 0x000fe200087fe40c */
[----:B------:R-:W-:Y:S01]  /*f090*/  IMAD.SHL.U32 R82, R23, 0x40, RZ ;  /* 0x0000004017527824 */ /* 0x000fe200078e00ff */
[----:B------:R-:W-:Y:S01]  /*f0a0*/  LEA R11, P0, R5, c[0x0][0x1f8], 0x1 ;  /* 0x00007e00050b7a11 */ /* 0x000fe200078008ff */
[----:B------:R-:W-:Y:S01]  /*f0b0*/  IMAD.SHL.U32 R203, R0, 0x2, RZ ;  /* 0x0000000200cb7824 */ /* 0x000fe200078e00ff */
[----:B------:R-:W-:-:S02]  /*f0c0*/  LEA.HI R7, R53, R8, RZ, 0x1 ;  /* 0x0000000835077211 */ /* 0x000fc400078f08ff */
[----:B------:R-:W-:Y:S01]  /*f0d0*/  LOP3.LUT R6, R6, 0x1c0, RZ, 0xc0, !PT ;  /* 0x000001c006067812 */ /* 0x000fe200078ec0ff */
[----:B------:R-:W-:Y:S01]  /*f0e0*/  SHFL.IDX PT, R68, R11, 0x1, 0x181f ;  /* 0x00381f000b447f89 */ /* 0x000fe200000e0000 */
[----:B------:R-:W-:Y:S02]  /*f0f0*/  LEA.HI.X R12, R5, c[0x0][0x1fc], R12, 0x1, P0 ;  /* 0x00007f00050c7a11 */ /* 0x000fe400000f0c0c */
[----:B------:R-:W-:Y:S02]  /*f100*/  LOP3.LUT R7, R7, 0xfffffffe, RZ, 0xc0, !PT ;  /* 0xfffffffe07077812 */ /* 0x000fe400078ec0ff */
[----:B------:R-:W-:Y:S02]  /*f110*/  LOP3.LUT R10, R6, 0x8, R43, 0xf8, !PT ;  /* 0x00000008060a7812 */ /* 0x000fe400078ef82b */
[----:B------:R-:W-:Y:S01]  /*f120*/  SHF.R.U32.HI R5, RZ, 0x3, R6 ;  /* 0x00000003ff057819 */ /* 0x000fe20000011606 */
[----:B------:R-:W-:Y:S01]  /*f130*/  IMAD.IADD R8, R8, 0x1, -R7 ;  /* 0x0000000108087824 */ /* 0x000fe200078e0a07 */
[----:B------:R1:W2:Y:S01]  /*f140*/  SHFL.IDX PT, R6, R11, RZ, 0x181f ;  /* 0x00181fff0b067589 */ /* 0x0002a200000e0000 */
[----:B------:R-:W-:-:S02]  /*f150*/  LOP3.LUT P0, RZ, R22, 0x2, RZ, 0xc0, !PT ;  /* 0x0000000216ff7812 */ /* 0x000fc4000780c0ff */
[----:B------:R-:W-:Y:S01]  /*f160*/  LOP3.LUT R197, R10, R5, RZ, 0x3c, !PT ;  /* 0x000000050ac57212 */ /* 0x000fe200078e3cff */
[----:B------:R-:W3:Y:S01]  /*f170*/  SHFL.IDX PT, R7, R12, RZ, 0x181f ;  /* 0x00181fff0c077589 */ /* 0x000ee200000e0000 */
[----:B------:R-:W-:Y:S02]  /*f180*/  SHF.R.S32.HI R10, RZ, 0x1f, R21 ;  /* 0x0000001fff0a7819 */ /* 0x000fe40000011415 */
[----:B------:R-:W-:Y:S01]  /*f190*/  LOP3.LUT R81, R81, 0x1c0, RZ, 0xc0, !PT ;  /* 0x000001c051517812 */ /* 0x000fe200078ec0ff */
[----:B------:R-:W-:Y:S01]  /*f1a0*/  IMAD R197, R8, 0x200, R197 ;  /* 0x0000020008c57824 */ /* 0x000fe200078e02c5 */
[----:B------:R4:W5:Y:S01]  /*f1b0*/  SHFL.IDX PT, R5, R12, 0x1, 0x181f ;  /* 0x00381f000c057f89 */ /* 0x00096200000e0000 */
[----:B------:R-:W-:Y:S01]  /*f1c0*/  LEA.HI R173, R10, R21, RZ, 0x3 ;  /* 0x000000150aad7211 */ /* 0x000fe200078f18ff */
[----:B------:R-:W-:Y:S01]  /*f1d0*/  IMAD.SHL.U32 R8, R8, 0x8, RZ ;  /* 0x0000000808087824 */ /* 0x000fe200078e00ff */
[----:B------:R-:W-:Y:S01]  /*f1e0*/  LOP3.LUT R82, R82, 0xfffffe00, RZ, 0xc0, !PT ;  /* 0xfffffe0052527812 */ /* 0x000fe200078ec0ff */
[----:B------:R-:W-:Y:S01]  /*f1f0*/  IMAD.SHL.U32 R197, R197, 0x2, RZ ;  /* 0x00000002c5c57824 */ /* 0x000fe200078e00ff */
[----:B------:R-:W-:-:S02]  /*f200*/  LOP3.LUT R173, R173, 0xfffffff8, RZ, 0xc0, !PT ;  /* 0xfffffff8adad7812 */ /* 0x000fc400078ec0ff */
[----:B------:R-:W-:Y:S02]  /*f210*/  LOP3.LUT R8, R81, 0x8, R8, 0xf8, !PT ;  /* 0x0000000851087812 */ /* 0x000fe400078ef808 */
[----:B------:R-:W-:Y:S01]  /*f220*/  IADD3 R9, R197, 0x6100, RZ ;  /* 0x00006100c5097810 */ /* 0x000fe20007ffe0ff */
[----:B------:R-:W-:Y:S01]  /*f230*/  IMAD.WIDE R16, R173, 0x2, RZ ;  /* 0x00000002ad107825 */ /* 0x000fe200078e02ff */
[----:B------:R-:W-:Y:S01]  /*f240*/  IADD3 R196, R197, 0x6120, RZ ;  /* 0x00006120c5c47810 */ /* 0x000fe20007ffe0ff */
[----:B------:R-:W-:Y:S01]  /*f250*/  LDSM.16.M88.4 R24, [R197+0x6100] ;  /* 0x00610000c518783b */ /* 0x000fe20000000200 */
[----:B------:R-:W-:Y:S01]  /*f260*/  @P0 IADD3 R196, R9, -0x20, RZ ;  /* 0xffffffe009c40810 */ /* 0x000fe20007ffe0ff */
[----:B-1----:R-:W-:Y:S01]  /*f270*/  IMAD.WIDE R10, R80, 0x2, RZ ;  /* 0x00000002500a7825 */ /* 0x002fe200078e02ff */
[----:B------:R-:W-:Y:S01]  /*f280*/  SHF.R.S32.HI R9, RZ, 0x1f, R20 ;  /* 0x0000001fff097819 */ /* 0x000fe20000011414 */
[----:B------:R-:W-:Y:S01]  /*f290*/  LDSM.16.M88.4 R36, [R197+0x7900] ;  /* 0x00790000c524783b */ /* 0x000fe20000000200 */
[----:B------:R-:W-:-:S02]  /*f2a0*/  SHF.R.U32.HI R81, RZ, 0x3, R81 ;  /* 0x00000003ff517819 */ /* 0x000fc40000011651 */
[----:B------:R-:W-:Y:S01]  /*f2b0*/  LEA.HI R172, R9, R20, RZ, 0x3 ;  /* 0x0000001409ac7211 */ /* 0x000fe200078f18ff */
[----:B------:R-:W-:Y:S01]  /*f2c0*/  LDSM.16.M88.4 R32, [R196] ;  /* 0x00000000c420783b */ /* 0x000fe20000000200 */
[----:B--2---:R-:W-:Y:S02]  /*f2d0*/  IADD3 R14, P1, R6, R10, RZ ;  /* 0x0000000a060e7210 */ /* 0x004fe40007f3e0ff */
[----:B------:R-:W-:Y:S01]  /*f2e0*/  IADD3 R42, P0, R10, R68, RZ ;  /* 0x000000440a2a7210 */ /* 0x000fe20007f1e0ff */
[----:B------:R-:W-:Y:S01]  /*f2f0*/  LDSM.16.M88.4 R64, [R196+0x800] ;  /* 0x00080000c440783b */ /* 0x000fe20000000200 */
[----:B------:R-:W-:Y:S01]  /*f300*/  LOP3.LUT R172, R172, 0xfffffff8, RZ, 0xc0, !PT ;  /* 0xfffffff8acac7812 */ /* 0x000fe200078ec0ff */
[----:B---3--:R-:W-:Y:S01]  /*f310*/  IMAD.X R15, R7, 0x1, R11, P1 ;  /* 0x00000001070f7824 */ /* 0x008fe200008e060b */
[----:B----4-:R-:W-:Y:S01]  /*f320*/  IADD3 R12, P1, R6, R16, RZ ;  /* 0x00000010060c7210 */ /* 0x010fe20007f3e0ff */
[----:B-----5:R-:W-:Y:S01]  /*f330*/  IMAD.X R43, R11, 0x1, R5, P0 ;  /* 0x000000010b2b7824 */ /* 0x020fe200000e0605 */
[----:B------:R-:W-:Y:S01]  /*f340*/  LOP3.LUT R81, R8, R81, RZ, 0x3c, !PT ;  /* 0x0000005108517212 */ /* 0x000fe200078e3cff */
[----:B------:R-:W-:Y:S01]  /*f350*/  IMAD.WIDE R10, R172, 0x2, RZ ;  /* 0x00000002ac0a7825 */ /* 0x000fe200078e02ff */
[----:B------:R-:W-:Y:S01]  /*f360*/  IADD3 R70, P0, R16, R68, RZ ;  /* 0x0000004410467210 */ /* 0x000fe20007f1e0ff */
[----:B------:R-:W-:Y:S01]  /*f370*/  LDSM.16.M88.4 R60, [R196+0x1000] ;  /* 0x00100000c43c783b */ /* 0x000fe20000000200 */
[C---:B------:R-:W-:Y:S01]  /*f380*/  IADD3 R187, R196.reuse, 0x800, RZ ;  /* 0x00000800c4bb7810 */ /* 0x040fe20007ffe0ff */
[----:B------:R-:W-:Y:S01]  /*f390*/  IMAD R8, R77, 0x400, R82 ;  /* 0x000004004d087824 */ /* 0x000fe200078e0252 */
[----:B------:R-:W-:Y:S01]  /*f3a0*/  IADD3 R186, R196, 0x1000, RZ ;  /* 0x00001000c4ba7810 */ /* 0x000fe20007ffe0ff */
[----:B------:R-:W-:Y:S01]  /*f3b0*/  IMAD.X R13, R7, 0x1, R17, P1 ;  /* 0x00000001070d7824 */ /* 0x000fe200008e0611 */
[----:B------:R-:W-:Y:S01]  /*f3c0*/  IADD3 R6, P1, R6, R10, RZ ;  /* 0x0000000a06067210 */ /* 0x000fe20007f3e0ff */
[----:B------:R-:W-:Y:S01]  /*f3d0*/  IMAD.IADD R0, R81, 0x1, R8 ;  /* 0x0000000151007824 */ /* 0x000fe200078e0208 */
[----:B------:R-:W-:Y:S01]  /*f3e0*/  LDSM.16.M88.4 R56, [R196+0x1800] ;  /* 0x00180000c438783b */ /* 0x000fe20000000200 */
[----:B------:R-:W-:Y:S01]  /*f3f0*/  IMAD.X R71, R17, 0x1, R5, P0 ;  /* 0x0000000111477824 */ /* 0x000fe200000e0605 */
[----:B------:R-:W-:Y:S01]  /*f400*/  IADD3 R68, P0, R10, R68, RZ ;  /* 0x000000440a447210 */ /* 0x000fe20007f1e0ff */
[----:B------:R-:W-:Y:S01]  /*f410*/  IMAD.X R7, R7, 0x1, R11, P1 ;  /* 0x0000000107077824 */ /* 0x000fe200008e060b */
[----:B------:R-:W-:Y:S01]  /*f420*/  ISETP.GE.AND P1, PT, R80, c[0x0][0x1d4], PT ;  /* 0x0000750050007a0c */ /* 0x000fe20003f26270 */
[----:B------:R-:W-:Y:S01]  /*f430*/  IMAD.SHL.U32 R198, R0, 0x2, RZ ;  /* 0x0000000200c67824 */ /* 0x000fe200078e00ff */
[----:B------:R-:W-:Y:S01]  /*f440*/  LDSM.16.M88.4 R16, [R197+0x6900] ;  /* 0x00690000c510783b */ /* 0x000fe20000000200 */
[----:B------:R-:W-:Y:S01]  /*f450*/  IMAD.X R69, R11, 0x1, R5, P0 ;  /* 0x000000010b457824 */ /* 0x000fe200000e0605 */
[----:B------:R-:W-:Y:S01]  /*f460*/  ISETP.LT.OR P0, PT, R40, 0x1, P1 ;  /* 0x000000012800780c */ /* 0x000fe20000f01670 */
[--C-:B------:R-:W-:Y:S01]  /*f470*/  IMAD R194, R2, 0x2, R198.reuse ;  /* 0x0000000202c27824 */ /* 0x100fe200078e02c6 */
[----:B------:R-:W1:Y:S01]  /*f480*/  LDSM.16.M88.4 R72, [R198+0xc100] ;  /* 0x00c10000c648783b */ /* 0x000e620000000200 */
[----:B------:R-:W-:Y:S01]  /*f490*/  ISETP.LT.OR P1, PT, R40, 0x21, P1 ;  /* 0x000000212800780c */ /* 0x000fe20000f21670 */
[----:B------:R-:W-:Y:S01]  /*f4a0*/  IMAD.MOV.U32 R0, RZ, RZ, 0x40 ;  /* 0x00000040ff007424 */ /* 0x000fe200078e00ff */
[C---:B------:R-:W-:Y:S01]  /*f4b0*/  IADD3 R185, R196.reuse, 0x1800, RZ ;  /* 0x00001800c4b97810 */ /* 0x040fe20007ffe0ff */
[----:B------:R-:W2:Y:S01]  /*f4c0*/  LDSM.16.M88.4 R8, [R197+0x7100] ;  /* 0x00710000c508783b */ /* 0x000ea20000000200 */
[C---:B------:R-:W-:Y:S01]  /*f4d0*/  IMAD R193, R3.reuse, 0x2, R198 ;  /* 0x0000000203c17824 */ /* 0x040fe200078e02c6 */
[C---:B------:R-:W-:Y:S01]  /*f4e0*/  IADD3 R183, R196.reuse, 0x2000, RZ ;  /* 0x00002000c4b77810 */ /* 0x040fe20007ffe0ff */
[----:B------:R-:W-:Y:S01]  /*f4f0*/  IMAD R191, R3, 0x2, R194 ;  /* 0x0000000203bf7824 */ /* 0x000fe200078e02c2 */
[----:B------:R-:W3:Y:S01]  /*f500*/  LDSM.16.M88.4 R52, [R194+0xc100] ;  /* 0x00c10000c234783b */ /* 0x000ee20000000200 */
        /* <DEDUP_REMOVED lines=11> */
[----:B------:R-:W-:-:S03]  /*f5c0*/  IADD3 R176, R196, 0x5800, RZ ;  /* 0x00005800c4b07810 */ /* 0x000fc60007ffe0ff */
        /* <DEDUP_REMOVED lines=12> */
[----:B------:R-:W-:Y:S02]  /*f690*/  HMMA.16816.F32.BF16 R20, R72, R16, RZ ;  /* 0x000000104814723c */ /* 0x000fe400000418ff */
[----:B------:R-:W-:Y:S02]  /*f6a0*/  IMAD.IADD R192, R197, 0x1, R0 ;  /* 0x00000001c5c07824 */ /* 0x000fe400078e0200 */
[----:B------:R-:W-:-:S04]  /*f6b0*/  IMAD.IADD R184, R0, 0x1, R196 ;  /* 0x0000000100b87824 */ /* 0x000fc800078e02c4 */
[C---:B--2---:R-:W-:Y:S04]  /*f6c0*/  HMMA.16816.F32.BF16 R12, R72.reuse, R8, RZ ;  /* 0x00000008480c723c */ /* 0x044fe800000418ff */
[----:B------:R2:W-:Y:S04]  /*f6d0*/  LDGSTS.E.BYPASS.LTC128B.128 [R203+0x3100], [R70.64], !P1 ;  /* 0x0310000046cb7fae */ /* 0x0005e8000c901d54 */
[----:B------:R-:W-:Y:S01]  /*f6e0*/  HMMA.16816.F32.BF16 R16, R72, R18, RZ ;  /* 0x000000124810723c */ /* 0x000fe200000418ff */
[----:B------:R2:W-:Y:S01]  /*f6f0*/  LDGSTS.E.BYPASS.LTC128B.128 [R203+0x5100], [R68.64], !P0 ;  /* 0x0510000044cb7fae */ /* 0x0005e2000c101d54 */
[----:B------:R-:W-:-:S03]  /*f700*/  PLOP3.LUT P0, PT, PT, PT, UP0, 0x80, 0x0 ;  /* 0x000000000000781c */ /* 0x000fc60003f0f008 */
[----:B------:R-:W-:Y:S03]  /*f710*/  LDSM.16.M88.4 R48, [R193+0xc100] ;  /* 0x00c10000c130783b */ /* 0x000fe60000000200 */
[C---:B------:R-:W-:Y:S01]  /*f720*/  HMMA.16816.F32.BF16 R8, R72.reuse, R10, RZ ;  /* 0x0000000a4808723c */ /* 0x040fe200000418ff */
[----:B------:R-:W5:Y:S04]  /*f730*/  LDSM.16.M88.4 R44, [R192+0x6100] ;  /* 0x00610000c02c783b */ /* 0x000f680000000200 */
[----:B----4-:R-:W4:Y:S03]  /*f740*/  LDSM.16.M88.4 R40, [R192+0x6900] ;  /* 0x00690000c028783b */ /* 0x010f260000000200 */
        /* <DEDUP_REMOVED lines=18> */
[C---:B-----5:R-:W-:Y:S08]  /*f870*/  HMMA.16816.F32.BF16 R28, R48.reuse, R44, R28 ;  /* 0x0000002c301c723c */ /* 0x060ff0000004181c */
        /* <DEDUP_REMOVED lines=106> */
[C---:B------:R-:W-:Y:S07]  /*ff20*/  HMMA.16816.F32.BF16 R20, R48.reuse, R40, R20 ;  /* 0x000000283014723c */ /* 0x040fee0000041814 */
[----:B------:R-:W-:Y:S01]  /*ff30*/  SHF.R.S32.HI R41, RZ, 0x1f, R80 ;  /* 0x0000001fff297819 */ /* 0x000fe20000011450 */
[----:B------:R-:W-:Y:S01]  /*ff40*/  HMMA.16816.F32.BF16 R16, R48, R42, R16 ;  /* 0x0000002a3010723c */ /* 0x000fe20000041810 */
[----:B------:R-:W-:-:S07]  /*ff50*/  SHF.R.S32.HI R40, RZ, 0x1f, R173 ;  /* 0x0000001fff287819 */ /* 0x000fce00000114ad */
        /* <DEDUP_REMOVED lines=10> */
[C---:B----4-:R-:W-:Y:S07]  /*10000*/  HMMA.16816.F32.BF16 R32, R68.reuse, R52, R4 ;  /* 0x000000344420723c */ /* 0x050fee0000041804 */
[----:B------:R-:W-:Y:S01]  /*10010*/  LOP3.LUT R4, R81, R82, RZ, 0xfc, !PT ;  /* 0x0000005251047212 */ /* 0x000fe200078efcff */
[----:B------:R-:W-:Y:S01]  /*10020*/  HMMA.16816.F32.BF16 R72, R68, R54, R72 ;  /* 0x000000364448723c */ /* 0x000fe20000041848 */
[----:B------:R-:W-:Y:S01]  /*10030*/  SHF.R.S32.HI R7, RZ, 0x1f, R172 ;  /* 0x0000001fff077819 */ /* 0x000fe200000114ac */
[----:B------:R-:W-:Y:S06]  /*10040*/  BAR.SYNC.DEFER_BLOCKING 0x0 ;  /* 0x0000000000007b1d */ /* 0x000fec0000010000 */
[----:B------:R-:W-:Y:S05]  /*10050*/  @!P0 BRA `(.L_x_2513) ;  /* 0x0000043000008947 */ /* 0x000fea0003800000 */
        /* <DEDUP_REMOVED lines=18> */
[C---:B------:R-:W-:Y:S01]  /*10180*/  SHF.L.U64.HI R40, R173.reuse, 0x1, R40 ;  /* 0x00000001ad287819 */ /* 0x040fe20000010228 */
[----:B------:R-:W-:Y:S01]  /*10190*/  IMAD.SHL.U32 R41, R173, 0x2, RZ ;  /* 0x00000002ad297824 */ /* 0x000fe200078e00ff */
        /* <DEDUP_REMOVED lines=9> */
[----:B------:R-:W-:-:S03]  /*10230*/  IADD3 R44, P0, R36, UR22, RZ ;  /* 0x00000016242c7c10 */ /* 0x000fc6000ff1e0ff */
        /* <DEDUP_REMOVED lines=10> */
[----:B------:R-:W-:-:S02]  /*102e0*/  IADD3 R46, -R0, 0x10, RZ ;  /* 0x00000010002e7810 */ /* 0x000fc40007ffe1ff */
[----:B------:R-:W-:Y:S01]  /*102f0*/  ISETP.NE.U32.AND P2, PT, R5, RZ, PT ;  /* 0x000000ff0500720c */ /* 0x000fe20003f45070 */
        /* <DEDUP_REMOVED lines=25> */
.L_x_2513:
[----:B------:R-:W-:Y:S01]  /*10490*/  LOP3.LUT R0, R76, 0xffffffe0, RZ, 0xc0, !PT ;  /* 0xffffffe04c007812 */ /* 0x000fe200078ec0ff */
[----:B------:R-:W-:Y:S01]  /*104a0*/  UMOV UR4, 0xffffffc0 ;  /* 0xffffffc000047882 */ /* 0x000fe20000000000 */
[----:B------:R-:W-:Y:S01]  /*104b0*/  LEA.HI R6, R78, R83, RZ, 0x2 ;  /* 0x000000534e067211 */ /* 0x000fe200078f10ff */
[----:B------:R-:W-:Y:S01]  /*104c0*/  UIMAD UR4, UR8, UR4, 0x41 ;  /* 0x00000041080474a4 */ /* 0x000fe2000f8e0204 */
[----:B------:R-:W-:Y:S01]  /*104d0*/  SHF.R.S32.HI R36, RZ, 0x1f, R77 ;  /* 0x0000001fff247819 */ /* 0x000fe2000001144d */
[C---:B------:R-:W-:Y:S01]  /*104e0*/  IMAD.IADD R0, R83.reuse, 0x1, -R0 ;  /* 0x0000000153007824 */ /* 0x040fe200078e0a00 */
[----:B------:R-:W-:Y:S01]  /*104f0*/  LOP3.LUT R6, R6, 0xfffffffc, RZ, 0xc0, !PT ;  /* 0xfffffffc06067812 */ /* 0x000fe200078ec0ff */
[----:B------:R-:W-:Y:S01]  /*10500*/  IMAD.SHL.U32 R195, R4, 0x2, RZ ;  /* 0x0000000204c37824 */ /* 0x000fe200078e00ff */
[----:B------:R-:W-:Y:S01]  /*10510*/  LEA.HI R5, R36, R77, RZ, 0x3 ;  /* 0x0000004d24057211 */ /* 0x000fe200078f18ff */
[----:B------:R-:W-:Y:S01]  /*10520*/  UIADD3 UR8, UR8, -0x2, URZ ;  /* 0xfffffffe08087890 */ /* 0x000fe2000fffe03f */
[----:B------:R-:W-:Y:S01]  /*10530*/  SHF.R.S32.HI R7, RZ, 0x1f, R0 ;  /* 0x0000001fff077819 */ /* 0x000fe20000011400 */
[----:B------:R-:W-:Y:S01]  /*10540*/  IMAD.IADD R83, R83, 0x1, -R6 ;  /* 0x0000000153537824 */ /* 0x000fe200078e0a06 */
[----:B------:R-:W-:Y:S01]  /*10550*/  LOP3.LUT R36, R5, 0xffffff8, RZ, 0xc0, !PT ;  /* 0x0ffffff805247812 */ /* 0x000fe200078ec0ff */
[----:B-1----:R-:W-:Y:S01]  /*10560*/  LDSM.16.MT88.4 R40, [R195+0x2100] ;  /* 0x00210000c328783b */ /* 0x002fe20000004200 */
[----:B------:R-:W-:Y:S01]  /*10570*/  LEA.HI R6, R7, R0, RZ, 0x2 ;  /* 0x0000000007067211 */ /* 0x000fe200078f10ff */
[--C-:B------:R-:W-:Y:S01]  /*10580*/  IMAD R190, R2, 0x2, R195.reuse ;  /* 0x0000000202be7824 */ /* 0x100fe200078e02c3 */
[----:B------:R-:W-:Y:S01]  /*10590*/  LEA.HI R5, R83, R83, RZ, 0x1 ;  /* 0x0000005353057211 */ /* 0x000fe200078f08ff */
[----:B------:R-:W-:Y:S01]  /*105a0*/  IMAD.IADD R36, R77, 0x1, -R36 ;  /* 0x000000014d247824 */ /* 0x000fe200078e0a24 */
[----:B------:R-:W-:Y:S01]  /*105b0*/  PLOP3.LUT P1, PT, PT, PT, UP2, 0x80, 0x0 ;  /* 0x000000000000781c */ /* 0x000fe20003f2f028 */
[C---:B------:R-:W-:Y:S01]  /*105c0*/  IMAD R189, R3.reuse, 0x2, R195 ;  /* 0x0000000203bd7824 */ /* 0x040fe200078e02c3 */
        /* <DEDUP_REMOVED lines=8> */
[----:B------:R-:W-:Y:S01]  /*10650*/  LDSM.16.MT88.4 R108, [R190+0x100] ;  /* 0x00010000be6c783b */ /* 0x000fe20000004200 */
[----:B------:R-:W-:-:S02]  /*10660*/  IMAD.U32 R206, RZ, RZ, UR8 ;  /* 0x00000008ffce7e24 */ /* 0x000fc4000f8e00ff */
[----:B------:R-:W-:Y:S01]  /*10670*/  IMAD R174, R38, 0x8, R7 ;  /* 0x0000000826ae7824 */ /* 0x000fe200078e0207 */
[----:B------:R-:W-:Y:S01]  /*10680*/  LDSM.16.MT88.4 R116, [R189+0x100] ;  /* 0x00010000bd74783b */ /* 0x000fe20000004200 */
[----:B------:R-:W-:Y:S02]  /*10690*/  IMAD.IADD R175, R0, 0x1, -R175 ;  /* 0x0000000100af7824 */ /* 0x000fe400078e0aaf */
[----:B------:R-:W-:Y:S01]  /*106a0*/  @P1 IMAD.HI.U32 R7, R174, c[0x0][0x2c8], RZ ;  /* 0x0000b200ae071a27 */ /* 0x000fe200078e00ff */
[----:B------:R-:W-:Y:S03]  /*106b0*/  LDSM.16.MT88.4 R124, [R188+0x100] ;  /* 0x00010000bc7c783b */ /* 0x000fe60000004200 */
[----:B------:R-:W-:Y:S01]  /*106c0*/  IMAD.MOV.U32 R5, RZ, RZ, R174 ;  /* 0x000000ffff057224 */ /* 0x000fe200078e00ae */
[----:B------:R-:W-:Y:S01]  /*106d0*/  @P0 SHF.R.U32.HI R5, RZ, c[0x0][0x2cc], R7 ;  /* 0x0000b300ff050a19 */ /* 0x000fe20000011607 */
[----:B------:R-:W-:Y:S01]  /*106e0*/  IMAD.U32 R0, RZ, RZ, UR4 ;  /* 0x00000004ff007e24 */ /* 0x000fe2000f8e00ff */
[----:B------:R-:W-:Y:S01]  /*106f0*/  LDSM.16.MT88.4 R48, [R190+0x2100] ;  /* 0x00210000be30783b */ /* 0x000fe20000004200 */
[----:B------:R-:W-:Y:S01]  /*10700*/  IMAD.SHL.U32 R175, R175, 0x2, RZ ;  /* 0x00000002afaf7824 */ /* 0x000fe200078e00ff */
[----:B------:R-:W-:-:S02]  /*10710*/  ULDC.64 UR4, c[0x0][0x2c8] ;  /* 0x0000b20000047ab9 */ /* 0x000fc40000000a00 */
[----:B------:R-:W1:Y:S01]  /*10720*/  SHFL.IDX PT, R7, R5, RZ, 0x1c1f ;  /* 0x001c1fff05077589 */ /* 0x000e6200000e0000 */
[----:B------:R-:W-:Y:S01]  /*10730*/  UIMAD.WIDE.U32 UR22, UR12, UR4, URZ ;  /* 0x000000040c1672a5 */ /* 0x000fe2000f8e003f */
[C---:B------:R-:W-:Y:S02]  /*10740*/  IADD3 R0, -R175.reuse, UR9, R0 ;  /* 0x00000009af007c10 */ /* 0x040fe4000fffe100 */
[----:B------:R-:W-:Y:S01]  /*10750*/  IADD3 R6, -R175, UR19, RZ ;  /* 0x00000013af067c10 */ /* 0x000fe2000fffe1ff */
[----:B------:R-:W2:Y:S01]  /*10760*/  SHFL.IDX PT, R39, R5, 0x1, 0x1c1f ;  /* 0x003c1f0005277f89 */ /* 0x000ea200000e0000 */
[----:B------:R-:W-:Y:S02]  /*10770*/  IADD3 R36, R0, -UR17, RZ ;  /* 0x8000001100247c10 */ /* 0x000fe4000fffe0ff */
[----:B------:R-:W-:Y:S01]  /*10780*/  @UP2 UMOV UR7, UR23 ;  /* 0x0000001700072c82 */ /* 0x000fe20008000000 */
[----:B------:R-:W-:Y:S01]  /*10790*/  LDSM.16.MT88.4 R56, [R189+0x2100] ;  /* 0x00210000bd38783b */ /* 0x000fe20000004200 */
[----:B------:R-:W-:-:S03]  /*107a0*/  @UP2 USHF.R.U32.HI UR12, URZ, UR5, UR7 ;  /* 0x000000053f0c2299 */ /* 0x000fc60008011607 */
[----:B------:R-:W-:Y:S01]  /*107b0*/  LDSM.16.MT88.4 R64, [R188+0x2100] ;  /* 0x00210000bc40783b */ /* 0x000fe20000004200 */
[----:B------:R-:W-:-:S03]  /*107c0*/  UIADD3 UR12, UR12, UR9, -UR17 ;  /* 0x000000090c0c7290 */ /* 0x000fc6000fffe811 */
[----:B------:R-:W-:Y:S01]  /*107d0*/  LDSM.16.MT88.4 R80, [R190+0x4100] ;  /* 0x00410000be50783b */ /* 0x000fe20000004200 */
[----:B------:R-:W-:-:S03]  /*107e0*/  USHF.R.S32.HI UR4, URZ, 0x1f, UR12 ;  /* 0x0000001f3f047899 */ /* 0x000fc6000801140c */
[----:B------:R-:W-:Y:S01]  /*107f0*/  LDSM.16.MT88.4 R88, [R189+0x4100] ;  /* 0x00410000bd58783b */ /* 0x000fe20000004200 */
[----:B------:R-:W-:Y:S01]  /*10800*/  ULEA.HI UR4, UR4, UR12, URZ, 0x6 ;  /* 0x0000000c04047291 */ /* 0x000fe2000f8f303f */
[----:B-1----:R-:W-:Y:S02]  /*10810*/  IMAD.IADD R7, R36, 0x1, R7 ;  /* 0x0000000124077824 */ /* 0x002fe400078e0207 */
[----:B------:R-:W-:Y:S01]  /*10820*/  LDSM.16.MT88.4 R136, [R190+0x900] ;  /* 0x00090000be88783b */ /* 0x000fe20000004200 */
[----:B------:R-:W-:Y:S02]  /*10830*/  USHF.R.S32.HI UR7, URZ, 0x6, UR4 ;  /* 0x000000063f077899 */ /* 0x000fe40008011404 */
[----:B------:R-:W-:Y:S01]  /*10840*/  IMNMX R0, R6, R7, PT ;  /* 0x0000000706007217 */ /* 0x000fe20003800200 */
[----:B--2---:R-:W-:Y:S01]  /*10850*/  IMAD.IADD R39, R36, 0x1, R39 ;  /* 0x0000000124277824 */ /* 0x004fe200078e0227 */
[----:B------:R-:W-:Y:S01]  /*10860*/  UISETP.LT.AND UP0, UPT, URZ, UR7, UPT ;  /* 0x000000073f00728c */ /* 0x000fe2000bf01270 */
[----:B------:R-:W0:Y:S01]  /*10870*/  LDGDEPBAR ;  /* 0x00000000000079af */ /* 0x000e220000000000 */
[----:B------:R-:W-:-:S02]  /*10880*/  ISETP.GT.AND P0, PT, R0, RZ, PT ;  /* 0x000000ff0000720c */ /* 0x000fc40003f04270 */
[----:B------:R-:W-:Y:S01]  /*10890*/  ISETP.GT.AND P1, PT, R0, 0x1, PT ;  /* 0x000000010000780c */ /* 0x000fe20003f24270 */
[----:B------:R-:W-:Y:S01]  /*108a0*/  USEL UR7, URZ, UR7, !UP0 ;  /* 0x000000073f077287 */ /* 0x000fe2000c000000 */
        /* <DEDUP_REMOVED lines=21> */
[----:B------:R-:W-:Y:S02]  /*10a00*/  IMNMX R13, R6, R39, PT ;  /* 0x00000027060d7217 */ /* 0x000fe40003800200 */
[----:B------:R-:W-:-:S02]  /*10a10*/  ISETP.GT.AND P0, PT, R0, 0x30, PT ;  /* 0x000000300000780c */ /* 0x000fc40003f04270 */
[----:B------:R-:W-:Y:S02]  /*10a20*/  FSEL R161, R9, -INF , P1 ;  /* 0xff80000009a17808 */ /* 0x000fe40000800000 */
[----:B------:R-:W-:Y:S02]  /*10a30*/  FMNMX.FTZ R6, R28, R37, !PT ;  /* 0x000000251c067209 */ /* 0x000fe40007810000 */
[C---:B------:R-:W-:Y:S02]  /*10a40*/  ISETP.GT.AND P1, PT, R13.reuse, RZ, PT ;  /* 0x000000ff0d00720c */ /* 0x040fe40003f24270 */
[----:B------:R-:W-:Y:S02]  /*10a50*/  FSEL R147, R32, -INF , P0 ;  /* 0xff80000020937808 */ /* 0x000fe40000000000 */
[----:B------:R-:W-:Y:S02]  /*10a60*/  ISETP.GT.AND P0, PT, R13, 0x1, PT ;  /* 0x000000010d00780c */ /* 0x000fe40003f04270 */
[----:B------:R-:W-:-:S02]  /*10a70*/  FMNMX.FTZ R6, R29, R6, !PT ;  /* 0x000000061d067209 */ /* 0x000fc40007810000 */
[----:B------:R-:W-:Y:S02]  /*10a80*/  FSEL R30, R30, -INF , P1 ;  /* 0xff8000001e1e7808 */ /* 0x000fe40000800000 */
[----:B------:R-:W-:Y:S02]  /*10a90*/  ISETP.GT.AND P1, PT, R13, 0x8, PT ;  /* 0x000000080d00780c */ /* 0x000fe40003f24270 */
[----:B------:R-:W-:Y:S02]  /*10aa0*/  FSEL R16, R31, -INF , P0 ;  /* 0xff8000001f107808 */ /* 0x000fe40000000000 */
        /* <DEDUP_REMOVED lines=8> */
[----:B------:R-:W-:-:S02]  /*10b30*/  ISETP.GT.AND P0, PT, R13, 0x11, PT ;  /* 0x000000110d00780c */ /* 0x000fc40003f04270 */
[----:B------:R-:W-:Y:S02]  /*10b40*/  FSEL R22, R22, -INF , P1 ;  /* 0xff80000016167808 */ /* 0x000fe40000800000 */
[----:B------:R-:W-:Y:S02]  /*10b50*/  FMNMX.FTZ R9, R6, R9, !PT ;  /* 0x0000000906097209 */ /* 0x000fe40007810000 */
[----:B------:R-:W-:Y:S02]  /*10b60*/  FSEL R12, R23, -INF , P0 ;  /* 0xff800000170c7808 */ /* 0x000fe40000000000 */
[----:B------:R-:W-:Y:S02]  /*10b70*/  ISETP.GT.AND P0, PT, R13, 0x18, PT ;  /* 0x000000180d00780c */ /* 0x000fe40003f04270 */
[----:B------:R-:W-:Y:S02]  /*10b80*/  FMNMX.FTZ R20, R21, R20, !PT ;  /* 0x0000001415147209 */ /* 0x000fe40007810000 */
[----:B------:R-:W-:-:S02]  /*10b90*/  ISETP.GT.AND P1, PT, R0, 0x31, PT ;  /* 0x000000310000780c */ /* 0x000fc40003f24270 */
[----:B------:R-:W-:Y:S02]  /*10ba0*/  FMNMX.FTZ R9, R22, R9, !PT ;  /* 0x0000000916097209 */ /* 0x000fe40007810000 */
[----:B------:R-:W-:Y:S02]  /*10bb0*/  FSEL R18, R18, -INF , P0 ;  /* 0xff80000012127808 */ /* 0x000fe40000000000 */
[----:B------:R-:W-:Y:S02]  /*10bc0*/  FMNMX.FTZ R20, R5, R20, !PT ;  /* 0x0000001405147209 */ /* 0x000fe40007810000 */
[----:B------:R-:W-:Y:S02]  /*10bd0*/  FSEL R145, R33, -INF , P1 ;  /* 0xff80000021917808 */ /* 0x000fe40000800000 */
[----:B------:R-:W-:Y:S02]  /*10be0*/  ISETP.GT.AND P0, PT, R0, 0x38, PT ;  /* 0x000000380000780c */ /* 0x000fe40003f04270 */
        /* <DEDUP_REMOVED lines=8> */
[----:B------:R-:W-:Y:S02]  /*10c70*/  ISETP.GT.AND P1, PT, R13, 0x21, PT ;  /* 0x000000210d00780c */ /* 0x000fe40003f24270 */
[----:B------:R-:W-:Y:S02]  /*10c80*/  FSEL R204, R14, -INF , P0 ;  /* 0xff8000000ecc7808 */ /* 0x000fe40000000000 */
[----:B------:R-:W-:Y:S02]  /*10c90*/  FMNMX.FTZ R9, R8, R9, !PT ;  /* 0x0000000908097209 */ /* 0x000fe40007810000 */
[----:B------:R-:W-:Y:S02]  /*10ca0*/  ISETP.GT.AND P0, PT, R0, 0x39, PT ;  /* 0x000000390000780c */ /* 0x000fe40003f04270 */
[----:B------:R-:W-:-:S02]  /*10cb0*/  FMNMX.FTZ R20, R167, R20, !PT ;  /* 0x00000014a7147209 */ /* 0x000fc40007810000 */
[----:B------:R-:W-:Y:S02]  /*10cc0*/  FSEL R166, R15, -INF , P1 ;  /* 0xff8000000fa67808 */ /* 0x000fe40000800000 */
[----:B------:R-:W-:Y:S02]  /*10cd0*/  ISETP.GT.AND P1, PT, R13, 0x28, PT ;  /* 0x000000280d00780c */ /* 0x000fe40003f24270 */
[----:B------:R-:W-:Y:S02]  /*10ce0*/  FMNMX.FTZ R9, R204, R9, !PT ;  /* 0x00000009cc097209 */ /* 0x000fe40007810000 */
[----:B------:R-:W-:Y:S02]  /*10cf0*/  FSEL R141, R73, -INF , P0 ;  /* 0xff800000498d7808 */ /* 0x000fe40000000000 */
        /* <DEDUP_REMOVED lines=43> */
[----:B------:R-:W-:Y:S01]  /*10fb0*/  ISETP.GE.AND P0, PT, R206, UR7, PT ;  /* 0x00000007ce007c0c */ /* 0x000fe2000bf06270 */
        /* <DEDUP_REMOVED lines=16> */
[----:B------:R-:W3:Y:S01]  /*110c0*/  LDSM.16.MT88.4 R8, [R195+0x2900] ;  /* 0x00290000c308783b */ /* 0x000ee20000004200 */
[----:B------:R-:W-:-:S02]  /*110d0*/  FFMA.FTZ R151, R22, c[0x0][0x2d0], -R163 ;  /* 0x0000b40016977a23 */ /* 0x000fc400000108a3 */
[--C-:B------:R-:W-:Y:S01]  /*110e0*/  FFMA.FTZ R134, R12, c[0x0][0x2d0], -R163.reuse ;  /* 0x0000b4000c867a23 */ /* 0x100fe200000108a3 */
[----:B------:R-:W4:Y:S01]  /*110f0*/  LDSM.16.MT88.4 R20, [R195+0x900] ;  /* 0x00090000c314783b */ /* 0x000f220000004200 */
[----:B------:R-:W-:Y:S01]  /*11100*/  FFMA.FTZ R3, R18, c[0x0][0x2d0], -R163 ;  /* 0x0000b40012037a23 */ /* 0x000fe200000108a3 */
[----:B------:R-:W5:Y:S01]  /*11110*/  MUFU.EX2 R149, R149 ;  /* 0x0000009500957308 */ /* 0x000f620000000800 */
[----:B-1----:R-:W-:Y:S01]  /*11120*/  F2FP.BF16.PACK_AB R96, R153, R156 ;  /* 0x0000009c9960723e */ /* 0x002fe200000010ff */
[----:B------:R-:W1:Y:S01]  /*11130*/  LDSM.16.MT88.4 R12, [R189+0x2900] ;  /* 0x00290000bd0c783b */ /* 0x000e620000004200 */
[--C-:B------:R-:W-:Y:S02]  /*11140*/  FFMA.FTZ R162, R167, c[0x0][0x2d0], -R146.reuse ;  /* 0x0000b400a7a27a23 */ /* 0x100fe40000010892 */
[--C-:B------:R-:W-:Y:S01]  /*11150*/  FFMA.FTZ R160, R165, c[0x0][0x2d0], -R146.reuse ;  /* 0x0000b400a5a07a23 */ /* 0x100fe20000010892 */
[----:B------:R-:W1:Y:S01]  /*11160*/  LDSM.16.MT88.4 R16, [R188+0x2900] ;  /* 0x00290000bc10783b */ /* 0x000e620000004200 */
[--C-:B------:R-:W-:Y:S01]  /*11170*/  FFMA.FTZ R159, R159, c[0x0][0x2d0], -R146.reuse ;  /* 0x0000b4009f9f7a23 */ /* 0x100fe20000010892 */
[----:B------:R-:W-:Y:S01]  /*11180*/  MUFU.EX2 R155, R155 ;  /* 0x0000009b009b7308 */ /* 0x000fe20000000800 */
[----:B------:R-:W-:-:S02]  /*11190*/  FFMA.FTZ R161, R161, c[0x0][0x2d0], -R146 ;  /* 0x0000b400a1a17a23 */ /* 0x000fc40000010892 */
[--C-:B------:R-:W-:Y:S02]  /*111a0*/  FFMA.FTZ R165, R204, c[0x0][0x2d0], -R163.reuse ;  /* 0x0000b400cca57a23 */ /* 0x100fe400000108a3 */
[--C-:B------:R-:W-:Y:S02]  /*111b0*/  FFMA.FTZ R166, R166, c[0x0][0x2d0], -R163.reuse ;  /* 0x0000b400a6a67a23 */ /* 0x100fe400000108a3 */
[--C-:B------:R-:W-:Y:S01]  /*111c0*/  FFMA.FTZ R167, R170, c[0x0][0x2d0], -R163.reuse ;  /* 0x0000b400aaa77a23 */ /* 0x100fe200000108a3 */
[----:B------:R-:W2:Y:S01]  /*111d0*/  MUFU.EX2 R158, R158 ;  /* 0x0000009e009e7308 */ /* 0x000ea20000000800 */
[----:B-----5:R-:W-:Y:S01]  /*111e0*/  F2FP.BF16.PACK_AB R98, R149, R154 ;  /* 0x0000009a9562723e */ /* 0x020fe200000010ff */
        /* <DEDUP_REMOVED lines=8> */
[----:B------:R-:W5:Y:S01]  /*11270*/  MUFU.EX2 R150, R150 ;  /* 0x0000009600967308 */ /* 0x000f620000000800 */
[----:B--2---:R-:W-:Y:S01]  /*11280*/  F2FP.BF16.PACK_AB R97, R158, R155 ;  /* 0x0000009b9e61723e */ /* 0x004fe200000010ff */
[--C-:B------:R-:W-:Y:S01]  /*11290*/  FFMA.FTZ R207, R140, c[0x0][0x2d0], -R163.reuse ;  /* 0x0000b4008ccf7a23 */ /* 0x100fe200000108a3 */
[----:B------:R-:W-:Y:S01]  /*112a0*/  LDSM.16.MT88.4 R144, [R195+0x1900] ;  /* 0x00190000c390783b */ /* 0x000fe20000004200 */
[----:B------:R-:W-:-:S02]  /*112b0*/  FFMA.FTZ R164, R164, c[0x0][0x2d0], -R163 ;  /* 0x0000b400a4a47a23 */ /* 0x000fc400000108a3 */
[----:B------:R-:W-:Y:S01]  /*112c0*/  FADD.FTZ R153, R156, R153 ;  /* 0x000000999c997221 */ /* 0x000fe20000010000 */
[----:B------:R-:W-:Y:S01]  /*112d0*/  LDSM.16.MT88.4 R140, [R190+0x1900] ;  /* 0x00190000be8c783b */ /* 0x000fe20000004200 */
[----:B------:R-:W-:Y:S01]  /*112e0*/  MUFU.EX2 R152, R152 ;  /* 0x0000009800987308 */ /* 0x000fe20000000800 */
[----:B------:R-:W-:Y:S02]  /*112f0*/  FADD.FTZ R158, R155, R158 ;  /* 0x0000009e9b9e7221 */ /* 0x000fe40000010000 */
[----:B------:R-:W-:-:S04]  /*11300*/  FADD.FTZ R154, R154, R153 ;  /* 0x000000999a9a7221 */ /* 0x000fc80000010000 */
[----:B------:R-:W-:Y:S01]  /*11310*/  FADD.FTZ R149, R149, R154 ;  /* 0x0000009a95957221 */ /* 0x000fe20000010000 */
[----:B-----5:R-:W-:Y:S01]  /*11320*/  F2FP.BF16.PACK_AB R99, R150, R157 ;  /* 0x0000009d9663723e */ /* 0x020fe200000010ff */
        /* <DEDUP_REMOVED lines=213> */
.L_x_2517:
        /* <DEDUP_REMOVED lines=56> */
.L_x_2515:
[C---:B-123--:R-:W-:Y:S01]  /*12400*/  HMMA.16816.F32.BF16 R4, R132.reuse, R136, RZ ;  /* 0x000000888404723c */ /* 0x04efe200000418ff */
[----:B------:R-:W0:Y:S02]  /*12410*/  LDGDEPBAR ;  /* 0x00000000000079af */ /* 0x000e240000000000 */
[----:B------:R-:W-:Y:S05]  /*12420*/  ISETP.GE.AND P0, PT, R217, 0x1, PT ;  /* 0x00000001d900780c */ /* 0x000fea0003f06270 */
[C---:B------:R-:W-:Y:S01]  /*12430*/  HMMA.16816.F32.BF16 R8, R132.reuse, R138, RZ ;  /* 0x0000008a8408723c */ /* 0x040fe200000418ff */
[----:B------:R-:W-:Y:S07]  /*12440*/  LDSM.16.M88.4 R136, [R193+0xc100] ;  /* 0x00c10000c188783b */ /* 0x000fee0000000200 */
[C---:B----4-:R-:W-:Y:S08]  /*12450*/  HMMA.16816.F32.BF16 R12, R132.reuse, R140, RZ ;  /* 0x0000008c840c723c */ /* 0x050ff000000418ff */
[C---:B------:R-:W-:Y:S01]  /*12460*/  HMMA.16816.F32.BF16 R16, R132.reuse, R142, RZ ;  /* 0x0000008e8410723c */ /* 0x040fe200000418ff */
[----:B------:R-:W1:Y:S07]  /*12470*/  LDSM.16.M88.4 R140, [R192+0x6100] ;  /* 0x00610000c08c783b */ /* 0x000e6e0000000200 */
[C---:B------:R-:W-:Y:S08]  /*12480*/  HMMA.16816.F32.BF16 R20, R132.reuse, R144, RZ ;  /* 0x000000908414723c */ /* 0x040ff000000418ff */
[C---:B------:R-:W-:Y:S01]  /*12490*/  HMMA.16816.F32.BF16 R24, R132.reuse, R146, RZ ;  /* 0x000000928418723c */ /* 0x040fe200000418ff */
[----:B------:R-:W2:Y:S07]  /*124a0*/  LDSM.16.M88.4 R144, [R192+0x6900] ;  /* 0x00690000c090783b */ /* 0x000eae0000000200 */
        /* <DEDUP_REMOVED lines=140> */
[----:B------:R-:W-:Y:S01]  /*12d70*/  ISETP.NE.AND P1, PT, R199, 0x1, PT ;  /* 0x00000001c700780c */ /* 0x000fe20003f25270 */
[----:B------:R-:W-:Y:S01]  /*12d80*/  IMAD.MOV.U32 R200, RZ, RZ, RZ ;  /* 0x000000ffffc87224 */ /* 0x000fe200078e00ff */
[----:B------:R-:W-:Y:S02]  /*12d90*/  LEA R201, R217, UR13, 0x6 ;  /* 0x0000000dd9c97c11 */ /* 0x000fe4000f8e30ff */
[----:B------:R-:W-:Y:S02]  /*12da0*/  IADD3 R138, -R211, 0x10, RZ ;  /* 0x00000010d38a7810 */ /* 0x000fe40007ffe1ff */
[----:B------:R-:W-:Y:S02]  /*12db0*/  IADD3 R201, R201, -0x40, R202 ;  /* 0xffffffc0c9c97810 */ /* 0x000fe40007ffe0ca */
[----:B------:R-:W-:Y:S03]  /*12dc0*/  LOP3.LUT R138, R138, 0xf, RZ, 0xc0, !PT ;  /* 0x0000000f8a8a7812 */ /* 0x000fe600078ec0ff */
        /* <DEDUP_REMOVED lines=25> */
[----:B------:R-:W1:Y:S04]  /*12f60*/  SHFL.IDX PT, R135, R134, RZ, 0x181f ;  /* 0x00181fff86877589 */ /* 0x000e6800000e0000 */
[----:B------:R1:W2:Y:S04]  /*12f70*/  SHFL.IDX PT, R133, R134, 0x1, 0x181f ;  /* 0x00381f0086857f89 */ /* 0x0002a800000e0000 */
[----:B------:R-:W3:Y:S04]  /*12f80*/  SHFL.IDX PT, R0, R142, 0x1, 0x181f ;  /* 0x00381f008e007f89 */ /* 0x000ee800000e0000 */
[----:B------:R4:W5:Y:S01]  /*12f90*/  SHFL.IDX PT, R132, R142, RZ, 0x181f ;  /* 0x00181fff8e847589 */ /* 0x00096200000e0000 */
[C---:B-1----:R-:W-:Y:S02]  /*12fa0*/  IADD3 R134, P2, R135.reuse, R212, RZ ;  /* 0x000000d487867210 */ /* 0x042fe40007f5e0ff */
[-C--:B--2---:R-:W-:Y:S04]  /*12fb0*/  IADD3 R138, P1, P0, R138, R133.reuse, R212 ;  /* 0x000000858a8a7210 */ /* 0x084fe8000783e0d4 */
[-C--:B---3--:R-:W-:Y:S02]  /*12fc0*/  IADD3.X R139, RZ, R0.reuse, R213, P1, P0 ;  /* 0x00000000ff8b7210 */ /* 0x088fe40000fe04d5 */
[----:B------:R-:W-:Y:S04]  /*12fd0*/  IADD3 R136, P1, P0, R136, R133, R210 ;  /* 0x0000008588887210 */ /* 0x000fe8000783e0d2 */
[----:B------:R-:W-:Y:S02]  /*12fe0*/  IADD3.X R137, RZ, R0, R207, P1, P0 ;  /* 0x00000000ff897210 */ /* 0x000fe40000fe04cf */
[C---:B------:R-:W-:Y:S02]  /*12ff0*/  IADD3 R140, P0, R135.reuse, R214, RZ ;  /* 0x000000d6878c7210 */ /* 0x040fe40007f1e0ff */
[----:B----4-:R-:W-:Y:S01]  /*13000*/  IADD3 R142, P1, R135, R210, RZ ;  /* 0x000000d2878e7210 */ /* 0x010fe20007f3e0ff */
[C---:B-----5:R-:W-:Y:S02]  /*13010*/  IMAD.X R135, R132.reuse, 0x1, R213, P2 ;  /* 0x0000000184877824 */ /* 0x060fe400010e06d5 */
        /* <DEDUP_REMOVED lines=12> */
.L_x_2516:
[----:B------:R-:W-:Y:S01]  /*130e0*/  PLOP3.LUT P0, PT, PT, PT, UP2, 0x80, 0x0 ;  /* 0x000000000000781c */ /* 0x000fe20003f0f028 */
[----:B------:R-:W-:Y:S01]  /*130f0*/  IMAD R132, R217, -0x40, R216 ;  /* 0xffffffc0d9847824 */ /* 0x000fe200078e02d8 */
[----:B-1----:R-:W-:Y:S01]  /*13100*/  MOV R134, R174 ;  /* 0x000000ae00867202 */ /* 0x002fe20000000f00 */
[----:B------:R-:W0:Y:S03]  /*13110*/  LDGDEPBAR ;  /* 0x00000000000079af */ /* 0x000e260000000000 */
[----:B------:R-:W-:Y:S04]  /*13120*/  IADD3 R132, R132, UR9, -R175 ;  /* 0x0000000984847c10 */ /* 0x000fe8000fffe8af */
[----:B------:R-:W-:Y:S03]  /*13130*/  IADD3 R132, R132, -UR17, RZ ;  /* 0x8000001184847c10 */ /* 0x000fe6000fffe0ff */
        /* <DEDUP_REMOVED lines=8> */
[----:B------:R-:W-:Y:S02]  /*131c0*/  FSEL R135, R6, -INF , P1 ;  /* 0xff80000006877808 */ /* 0x000fe40000800000 */
[C---:B------:R-:W-:Y:S02]  /*131d0*/  ISETP.GT.AND P1, PT, R132.reuse, RZ, PT ;  /* 0x000000ff8400720c */ /* 0x040fe40003f24270 */
[----:B------:R-:W-:Y:S02]  /*131e0*/  ISETP.GT.AND P0, PT, R132, 0x1, PT ;  /* 0x000000018400780c */ /* 0x000fe40003f04270 */
[----:B------:R-:W-:Y:S02]  /*131f0*/  FSEL R136, R4, -INF , P1 ;  /* 0xff80000004887808 */ /* 0x000fe40000800000 */
[----:B------:R-:W-:Y:S02]  /*13200*/  FSEL R6, R5, -INF , P0 ;  /* 0xff80000005067808 */ /* 0x000fe40000000000 */
[C---:B------:R-:W-:Y:S02]  /*13210*/  ISETP.GT.AND P1, PT, R0.reuse, 0x8, PT ;  /* 0x000000080000780c */ /* 0x040fe40003f24270 */
[----:B------:R-:W-:Y:S02]  /*13220*/  ISETP.GT.AND P0, PT, R0, 0x9, PT ;  /* 0x000000090000780c */ /* 0x000fe40003f04270 */
[----:B------:R-:W-:Y:S02]  /*13230*/  FSEL R137, R10, -INF , P1 ;  /* 0xff8000000a897808 */ /* 0x000fe40000800000 */
[----:B------:R-:W-:Y:S02]  /*13240*/  FSEL R11, R11, -INF , P0 ;  /* 0xff8000000b0b7808 */ /* 0x000fe40000000000 */
[C---:B------:R-:W-:Y:S02]  /*13250*/  ISETP.GT.AND P1, PT, R132.reuse, 0x8, PT ;  /* 0x000000088400780c */ /* 0x040fe40003f24270 */
[----:B------:R-:W-:Y:S02]  /*13260*/  ISETP.GT.AND P0, PT, R132, 0x9, PT ;  /* 0x000000098400780c */ /* 0x000fe40003f04270 */
[----:B------:R-:W-:Y:S02]  /*13270*/  FSEL R10, R8, -INF , P1 ;  /* 0xff800000080a7808 */ /* 0x000fe40000800000 */
[C---:B------:R-:W-:Y:S02]  /*13280*/  ISETP.GT.AND P1, PT, R0.reuse, 0x10, PT ;  /* 0x000000100000780c */ /* 0x040fe40003f24270 */
[----:B------:R-:W-:Y:S02]  /*13290*/  FSEL R8, R9, -INF , P0 ;  /* 0xff80000009087808 */ /* 0x000fe40000000000 */
[----:B------:R-:W-:Y:S02]  /*132a0*/  ISETP.GT.AND P0, PT, R0, 0x11, PT ;  /* 0x000000110000780c */ /* 0x000fe40003f04270 */
[----:B------:R-:W-:Y:S02]  /*132b0*/  FMNMX.FTZ R5, R136, R3, !PT ;  /* 0x0000000388057209 */ /* 0x000fe40007810000 */
[----:B------:R-:W-:Y:S02]  /*132c0*/  FMNMX.FTZ R4, R135, R2, !PT ;  /* 0x0000000287047209 */ /* 0x000fe40007810000 */
[----:B------:R-:W-:Y:S02]  /*132d0*/  FSEL R171, R14, -INF , P1 ;  /* 0xff8000000eab7808 */ /* 0x000fe40000800000 */
[----:B------:R-:W-:Y:S02]  /*132e0*/  FSEL R169, R15, -INF , P0 ;  /* 0xff8000000fa97808 */ /* 0x000fe40000000000 */
[----:B------:R-:W-:Y:S02]  /*132f0*/  ISETP.GT.AND P0, PT, R132, 0x11, PT ;  /* 0x000000118400780c */ /* 0x000fe40003f04270 */
[----:B------:R-:W-:Y:S02]  /*13300*/  FMNMX.FTZ R4, R7, R4, !PT ;  /* 0x0000000407047209 */ /* 0x000fe40007810000 */
[----:B------:R-:W-:Y:S02]  /*13310*/  FMNMX.FTZ R5, R6, R5, !PT ;  /* 0x0000000506057209 */ /* 0x000fe40007810000 */
[----:B------:R-:W-:Y:S02]  /*13320*/  ISETP.GT.AND P1, PT, R132, 0x10, PT ;  /* 0x000000108400780c */ /* 0x000fe40003f24270 */
[----:B------:R-:W-:Y:S02]  /*13330*/  FSEL R168, R13, -INF , P0 ;  /* 0xff8000000da87808 */ /* 0x000fe40000000000 */
[----:B------:R-:W-:Y:S02]  /*13340*/  FSEL R166, R12, -INF , P1 ;  /* 0xff8000000ca67808 */ /* 0x000fe40000800000 */
[C---:B------:R-:W-:Y:S02]  /*13350*/  ISETP.GT.AND P1, PT, R0.reuse, 0x18, PT ;  /* 0x000000180000780c */ /* 0x040fe40003f24270 */
[----:B------:R-:W-:Y:S02]  /*13360*/  ISETP.GT.AND P0, PT, R0, 0x19, PT ;  /* 0x000000190000780c */ /* 0x000fe40003f04270 */
[----:B------:R-:W-:Y:S02]  /*13370*/  FMNMX.FTZ R4, R137, R4, !PT ;  /* 0x0000000489047209 */ /* 0x000fe40007810000 */
[----:B------:R-:W-:Y:S02]  /*13380*/  FMNMX.FTZ R5, R10, R5, !PT ;  /* 0x000000050a057209 */ /* 0x000fe40007810000 */
[----:B------:R-:W-:Y:S02]  /*13390*/  FSEL R143, R18, -INF , P1 ;  /* 0xff800000128f7808 */ /* 0x000fe40000800000 */
[----:B------:R-:W-:Y:S02]  /*133a0*/  FSEL R141, R19, -INF , P0 ;  /* 0xff800000138d7808 */ /* 0x000fe40000000000 */
[C---:B------:R-:W-:Y:S02]  /*133b0*/  ISETP.GT.AND P1, PT, R132.reuse, 0x18, PT ;  /* 0x000000188400780c */ /* 0x040fe40003f24270 */
[----:B------:R-:W-:Y:S02]  /*133c0*/  FMNMX.FTZ R4, R11, R4, !PT ;  /* 0x000000040b047209 */ /* 0x000fe40007810000 */
[----:B------:R-:W-:Y:S02]  /*133d0*/  ISETP.GT.AND P0, PT, R132, 0x19, PT ;  /* 0x000000198400780c */ /* 0x000fe40003f04270 */
        /* <DEDUP_REMOVED lines=9> */
[----:B------:R-:W-:Y:S02]  /*13470*/  FMNMX.FTZ R4, R169, R4, !PT ;  /* 0x00000004a9047209 */ /* 0x000fe40007810000 */
[C---:B------:R-:W-:Y:S02]  /*13480*/  ISETP.GT.AND P1, PT, R132.reuse, 0x20, PT ;  /* 0x000000208400780c */ /* 0x040fe40003f24270 */
[----:B------:R-:W-:Y:S02]  /*13490*/  ISETP.GT.AND P0, PT, R132, 0x21, PT ;  /* 0x000000218400780c */ /* 0x000fe40003f04270 */
[----:B------:R-:W-:Y:S02]  /*134a0*/  FMNMX.FTZ R5, R168, R5, !PT ;  /* 0x00000005a8057209 */ /* 0x000fe40007810000 */
[----:B------:R-:W-:Y:S02]  /*134b0*/  FMNMX.FTZ R4, R143, R4, !PT ;  /* 0x000000048f047209 */ /* 0x000fe40007810000 */
[----:B------:R-:W-:Y:S02]  /*134c0*/  FSEL R218, R20, -INF , P1 ;  /* 0xff80000014da7808 */ /* 0x000fe40000800000 */
[----:B------:R-:W-:Y:S02]  /*134d0*/  FSEL R158, R21, -INF , P0 ;  /* 0xff800000159e7808 */ /* 0x000fe40000000000 */
[----:B------:R-:W-:Y:S01]  /*134e0*/  FMNMX.FTZ R5, R142, R5, !PT ;  /* 0x000000058e057209 */ /* 0x000fe20007810000 */
[----:B------:R-:W-:Y:S01]  /*134f0*/  LDSM.16.MT88.4 R20, [R190+0x100] ;  /* 0x00010000be14783b */ /* 0x000fe20000004200 */
[C---:B------:R-:W-:Y:S02]  /*13500*/  ISETP.GT.AND P0, PT, R0.reuse, 0x28, PT ;  /* 0x000000280000780c */ /* 0x040fe40003f04270 */
        /* <DEDUP_REMOVED lines=26> */
[----:B------:R-:W-:Y:S02]  /*136b0*/  ISETP.GT.AND P0, PT, R132, 0x31, PT ;  /* 0x000000318400780c */ /* 0x000fe40003f04270 */
[----:B------:R-:W-:Y:S02]  /*136c0*/  FSEL R147, R31, -INF , P2 ;  /* 0xff8000001f937808 */ /* 0x000fe40001000000 */
[----:B------:R-:W-:Y:S02]  /*136d0*/  FMNMX.FTZ R4, R151, R4, !PT ;  /* 0x0000000497047209 */ /* 0x000fe40007810000 */
[----:B------:R-:W-:Y:S02]  /*136e0*/  FSEL R150, R29, -INF , P0 ;  /* 0xff8000001d967808 */ /* 0x000fe40000000000 */
[----:B------:R-:W-:Y:S01]  /*136f0*/  FMNMX.FTZ R9, R152, R9, !PT ;  /* 0x0000000998097209 */ /* 0x000fe20007810000 */
[----:B------:R-:W-:Y:S01]  /*13700*/  LDSM.16.MT88.4 R28, [R189+0x100] ;  /* 0x00010000bd1c783b */ /* 0x000fe20000004200 */
        /* <DEDUP_REMOVED lines=15> */
[----:B------:R-:W2:Y:S08]  /*13800*/  SHFL.BFLY PT, R9, R4, 0x1, 0x1f ;  /* 0x0c201f0004097f89 */ /* 0x000eb000000e0000 */
[----:B------:R-:W3:Y:S01]  /*13810*/  LDSM.16.MT88.4 R12, [R195+0x100] ;  /* 0x00010000c30c783b */ /* 0x000ee20000004200 */
[----:B-1----:R-:W-:Y:S04]  /*13820*/  FMNMX.FTZ R132, R132, R5, !PT ;  /* 0x0000000584847209 */ /* 0x002fe80007810000 */
[C---:B------:R-:W-:Y:S01]  /*13830*/  FSETP.NEU.FTZ.AND P1, PT, R132.reuse, -INF , PT ;  /* 0xff8000008400780b */ /* 0x040fe20003f3d000 */
[----:B------:R-:W-:Y:S01]  /*13840*/  FMUL.FTZ R144, R132, c[0x0][0x2d0] ;  /* 0x0000b40084907a20 */ /* 0x000fe20000410000 */
        /* <DEDUP_REMOVED lines=8> */
[--C-:B------:R-:W-:Y:S01]  /*138d0*/  FFMA.FTZ R165, R135, c[0x0][0x2d0], -R144.reuse ;  /* 0x0000b40087a57a23 */ /* 0x100fe20000010890 */
[----:B------:R-:W-:Y:S01]  /*138e0*/  ISETP.GT.AND P0, PT, R217, UR7, PT ;  /* 0x00000007d9007c0c */ /* 0x000fe2000bf04270 */
        /* <DEDUP_REMOVED lines=9> */
[----:B------:R-:W1:Y:S01]  /*13980*/  MUFU.EX2 R160, R160 ;  /* 0x000000a000a07308 */ /* 0x000e620000000800 */
[----:B------:R-:W-:Y:S02]  /*13990*/  FMUL.FTZ R3, R4, c[0x0][0x2d0] ;  /* 0x0000b40004037a20 */ /* 0x000fe40000410000 */
[----:B------:R-:W-:Y:S02]  /*139a0*/  FMUL.FTZ R2, R5, c[0x0][0x2d0] ;  /* 0x0000b40005027a20 */ /* 0x000fe40000410000 */
        /* <DEDUP_REMOVED lines=8> */
[----:B------:R-:W-:Y:S01]  /*13a30*/  LDSM.16.MT88.4 R156, [R195+0x5900] ;  /* 0x00590000c39c783b */ /* 0x000fe20000004200 */
[----:B------:R-:W2:Y:S01]  /*13a40*/  MUFU.EX2 R134, R134 ;  /* 0x0000008600867308 */ /* 0x000ea20000000800 */
[--C-:B------:R-:W-:Y:S02]  /*13a50*/  FFMA.FTZ R225, R154, c[0x0][0x2d0], -R149.reuse ;  /* 0x0000b4009ae17a23 */ /* 0x100fe40000010895 */
[--C-:B------:R-:W-:Y:S01]  /*13a60*/  FFMA.FTZ R224, R155, c[0x0][0x2d0], -R144.reuse ;  /* 0x0000b4009be07a23 */ /* 0x100fe20000010890 */
[----:B-1----:R-:W-:Y:S01]  /*13a70*/  F2FP.BF16.PACK_AB R137, R160, R165 ;  /* 0x000000a5a089723e */ /* 0x002fe200000010ff */
[--C-:B------:R-:W-:Y:S02]  /*13a80*/  FFMA.FTZ R227, R153, c[0x0][0x2d0], -R144.reuse ;  /* 0x0000b40099e37a23 */ /* 0x100fe40000010890 */
        /* <DEDUP_REMOVED lines=11> */
[----:B--2---:R-:W-:Y:S01]  /*13b40*/  F2FP.BF16.PACK_AB R139, R134, R135 ;  /* 0x00000087868b723e */ /* 0x004fe200000010ff */
[--C-:B------:R-:W-:Y:S02]  /*13b50*/  FFMA.FTZ R168, R171, c[0x0][0x2d0], -R144.reuse ;  /* 0x0000b400aba87a23 */ /* 0x100fe40000010890 */
[--C-:B------:R-:W-:Y:S02]  /*13b60*/  FFMA.FTZ R171, R140, c[0x0][0x2d0], -R149.reuse ;  /* 0x0000b4008cab7a23 */ /* 0x100fe40000010895 */
[----:B------:R-:W-:Y:S01]  /*13b70*/  LDSM.16.MT88.4 R140, [R189+0x2900] ;  /* 0x00290000bd8c783b */ /* 0x000fe20000004200 */
[----:B------:R-:W-:Y:S01]  /*13b80*/  MUFU.EX2 R162, R162 ;  /* 0x000000a200a27308 */ /* 0x000fe20000000800 */
[--C-:B------:R-:W-:Y:S02]  /*13b90*/  FFMA.FTZ R169, R169, c[0x0][0x2d0], -R144.reuse ;  /* 0x0000b400a9a97a23 */ /* 0x100fe40000010890 */
[----:B------:R-:W-:Y:S02]  /*13ba0*/  FFMA.FTZ R144, R133, c[0x0][0x2d0], -R144 ;  /* 0x0000b40085907a23 */ /* 0x000fe40000010890 */
[--C-:B------:R-:W-:Y:S02]  /*13bb0*/  FFMA.FTZ R218, R218, c[0x0][0x2d0], -R149.reuse ;  /* 0x0000b400dada7a23 */ /* 0x100fe40000010895 */
[----:B------:R-:W-:Y:S03]  /*13bc0*/  FFMA.FTZ R149, R146, c[0x0][0x2d0], -R149 ;  /* 0x0000b40092957a23 */ /* 0x000fe60000010895 */
[----:B------:R-:W2:Y:S01]  /*13bd0*/  MUFU.EX2 R161, R161 ;  /* 0x000000a100a17308 */ /* 0x000ea20000000800 */
[----:B-1----:R-:W-:Y:S09]  /*13be0*/  F2FP.BF16.PACK_AB R136, R163, R164 ;  /* 0x000000a4a388723e */ /* 0x002ff200000010ff */
[----:B------:R-:W1:Y:S10]  /*13bf0*/  MUFU.EX2 R3, R3 ;  /* 0x0000000300037308 */ /* 0x000e740000000800 */
[----:B------:R-:W4:Y:S01]  /*13c00*/  MUFU.EX2 R2, R2 ;  /* 0x0000000200027308 */ /* 0x000f220000000800 */
[----:B--2---:R-:W-:Y:S09]  /*13c10*/  F2FP.BF16.PACK_AB R138, R161, R162 ;  /* 0x000000a2a18a723e */ /* 0x004ff200000010ff */
[----:B------:R2:W-:Y:S01]  /*13c20*/  MUFU.EX2 R233, R149 ;  /* 0x0000009500e97308 */ /* 0x0005e20000000800 */
[C---:B-1----:R-:W-:Y:S02]  /*13c30*/  FMUL.FTZ R4, R3.reuse, R128 ;  /* 0x0000008003047220 */ /* 0x042fe40000410000 */
        /* <DEDUP_REMOVED lines=11> */
[C---:B---3--:R-:W-:Y:S03]  /*13cf0*/  HMMA.16816.F32.BF16 R4, R136.reuse, R12, R4 ;  /* 0x0000000c8804723c */ /* 0x048fe60000041804 */
[----:B------:R-:W3:Y:S02]  /*13d00*/  LDSM.16.MT88.4 R100, [R188+0x100] ;  /* 0x00010000bc64783b */ /* 0x000ee40000004200 */
[C---:B------:R-:W-:Y:S02]  /*13d10*/  FMUL.FTZ R17, R3.reuse, R109 ;  /* 0x0000006d03117220 */ /* 0x040fe40000410000 */
[C---:B------:R-:W-:Y:S01]  /*13d20*/  FMUL.FTZ R12, R3.reuse, R104 ;  /* 0x00000068030c7220 */ /* 0x040fe20000410000 */
[C---:B------:R-:W-:Y:S01]  /*13d30*/  HMMA.16816.F32.BF16 R8, R136.reuse, R14, R8 ;  /* 0x0000000e8808723c */ /* 0x040fe20000041808 */
[----:B------:R-:W4:Y:S02]  /*13d40*/  MUFU.EX2 R167, R167 ;  /* 0x000000a700a77308 */ /* 0x000f240000000800 */
[----:B--2---:R-:W-:Y:S01]  /*13d50*/  LDSM.16.MT88.4 R148, [R189+0x3900] ;  /* 0x00390000bd94783b */ /* 0x004fe20000004200 */
[C---:B------:R-:W-:Y:S02]  /*13d60*/  FMUL.FTZ R13, R3.reuse, R105 ;  /* 0x00000069030d7220 */ /* 0x040fe40000410000 */
[C---:B------:R-:W-:Y:S02]  /*13d70*/  FMUL.FTZ R18, R2.reuse, R110 ;  /* 0x0000006e02127220 */ /* 0x040fe40000410000 */
[C---:B------:R-:W-:Y:S03]  /*13d80*/  FMUL.FTZ R14, R2.reuse, R106 ;  /* 0x0000006a020e7220 */ /* 0x040fe60000410000 */
[----:B-1----:R-:W-:Y:S01]  /*13d90*/  LDSM.16.MT88.4 R144, [R190+0x3900] ;  /* 0x00390000be90783b */ /* 0x002fe20000004200 */
[C---:B------:R-:W-:Y:S01]  /*13da0*/  FMUL.FTZ R15, R2.reuse, R107 ;  /* 0x0000006b020f7220 */ /* 0x040fe20000410000 */
[----:B------:R-:W-:Y:S01]  /*13db0*/  MUFU.EX2 R168, R168 ;  /* 0x000000a800a87308 */ /* 0x000fe20000000800 */
[C---:B------:R-:W-:Y:S02]  /*13dc0*/  FMUL.FTZ R19, R2.reuse, R111 ;  /* 0x0000006f02137220 */ /* 0x040fe40000410000 */
[C---:B------:R-:W-:Y:S02]  /*13dd0*/  FMUL.FTZ R24, R3.reuse, R116 ;  /* 0x0000007403187220 */ /* 0x040fe40000410000 */
[C---:B------:R-:W-:Y:S01]  /*13de0*/  FMUL.FTZ R25, R3.reuse, R117 ;  /* 0x0000007503197220 */ /* 0x040fe20000410000 */
[C---:B------:R-:W-:Y:S01]  /*13df0*/  HMMA.16816.F32.BF16 R12, R136.reuse, R20, R12 ;  /* 0x00000014880c723c */ /* 0x040fe2000004180c */
[----:B------:R-:W1:Y:S02]  /*13e00*/  LDSM.16.MT88.4 R104, [R195+0x2100] ;  /* 0x00210000c368783b */ /* 0x000e640000004200 */
[C---:B------:R-:W-:Y:S01]  /*13e10*/  FMUL.FTZ R26, R2.reuse, R118 ;  /* 0x00000076021a7220 */ /* 0x040fe20000410000 */
[----:B------:R-:W2:Y:S01]  /*13e20*/  MUFU.EX2 R169, R169 ;  /* 0x000000a900a97308 */ /* 0x000ea20000000800 */
[C---:B------:R-:W-:Y:S02]  /*13e30*/  FMUL.FTZ R27, R2.reuse, R119 ;  /* 0x00000077021b7220 */ /* 0x040fe40000410000 */
[C---:B------:R-:W-:Y:S01]  /*13e40*/  FMUL.FTZ R20, R3.reuse, R112 ;  /* 0x0000007003147220 */ /* 0x040fe20000410000 */
[C---:B------:R-:W-:Y:S01]  /*13e50*/  HMMA.16816.F32.BF16 R16, R136.reuse, R22, R16 ;  /* 0x000000168810723c */ /* 0x040fe20000041810 */
[----:B------:R-:W5:Y:S03]  /*13e60*/  LDSM.16.MT88.4 R108, [R190+0x2100] ;  /* 0x00210000be6c783b */ /* 0x000f660000004200 */
        /* <DEDUP_REMOVED lines=11> */
[----:B------:R-:W1:Y:S02]  /*13f20*/  MUFU.EX2 R171, R171 ;  /* 0x000000ab00ab7308 */ /* 0x000e640000000800 */
        /* <DEDUP_REMOVED lines=11> */
[----:B------:R-:W-:Y:S01]  /*13fe0*/  LDSM.16.MT88.4 R120, [R188+0x900] ;  /* 0x00090000bc78783b */ /* 0x000fe20000004200 */
[C---:B------:R-:W-:Y:S02]  /*13ff0*/  FMUL.FTZ R39, R2.reuse, R39 ;  /* 0x0000002702277220 */ /* 0x040fe40000410000 */
[C---:B------:R-:W-:Y:S02]  /*14000*/  FMUL.FTZ R40, R3.reuse, R40 ;  /* 0x0000002803287220 */ /* 0x040fe40000410000 */
        /* <DEDUP_REMOVED lines=18> */
[C---:B-----5:R-:W-:Y:S04]  /*14130*/  HMMA.16816.F32.BF16 R44, R136.reuse, R108, R44 ;  /* 0x0000006c882c723c */ /* 0x060fe8000004182c */
[C---:B------:R-:W-:Y:S01]  /*14140*/  FMUL.FTZ R50, R2.reuse, R50 ;  /* 0x0000003202327220 */ /* 0x040fe20000410000 */
[----:B------:R-:W5:Y:S01]  /*14150*/  MUFU.EX2 R223, R223 ;  /* 0x000000df00df7308 */ /* 0x000f620000000800 */
[C---:B------:R-:W-:Y:S02]  /*14160*/  FMUL.FTZ R51, R2.reuse, R51 ;  /* 0x0000003302337220 */ /* 0x040fe40000410000 */
[C---:B------:R-:W-:Y:S04]  /*14170*/  FMUL.FTZ R52, R3.reuse, R52 ;  /* 0x0000003403347220 */ /* 0x040fe80000410000 */
[C---:B------:R-:W-:Y:S01]  /*14180*/  FMUL.FTZ R53, R3.reuse, R53 ;  /* 0x0000003503357220 */ /* 0x040fe20000410000 */
[C---:B------:R-:W-:Y:S01]  /*14190*/  HMMA.16816.F32.BF16 R48, R136.reuse, R110, R48 ;  /* 0x0000006e8830723c */ /* 0x040fe20000041830 */
[----:B------:R-:W2:Y:S01]  /*141a0*/  LDSM.16.MT88.4 R108, [R195+0x4100] ;  /* 0x00410000c36c783b */ /* 0x000ea20000004200 */
[----:B------:R-:W-:Y:S01]  /*141b0*/  MUFU.EX2 R222, R222 ;  /* 0x000000de00de7308 */ /* 0x000fe20000000800 */
[C---:B------:R-:W-:Y:S02]  /*141c0*/  FMUL.FTZ R54, R2.reuse, R54 ;  /* 0x0000003602367220 */ /* 0x040fe40000410000 */
[C---:B------:R-:W-:Y:S02]  /*141d0*/  FMUL.FTZ R55, R2.reuse, R55 ;  /* 0x0000003702377220 */ /* 0x040fe40000410000 */
[C---:B------:R-:W-:Y:S02]  /*141e0*/  FMUL.FTZ R56, R3.reuse, R56 ;  /* 0x0000003803387220 */ /* 0x040fe40000410000 */
[C---:B------:R-:W-:Y:S03]  /*141f0*/  FMUL.FTZ R57, R3.reuse, R57 ;  /* 0x0000003903397220 */ /* 0x040fe60000410000 */
[C---:B---3--:R-:W-:Y:S01]  /*14200*/  HMMA.16816.F32.BF16 R52, R136.reuse, R100, R52 ;  /* 0x000000648834723c */ /* 0x048fe20000041834 */
[----:B------:R-:W3:Y:S02]  /*14210*/  MUFU.EX2 R225, R225 ;  /* 0x000000e100e17308 */ /* 0x000ee40000000800 */
[C---:B------:R-:W-:Y:S02]  /*14220*/  FMUL.FTZ R58, R2.reuse, R58 ;  /* 0x0000003a023a7220 */ /* 0x040fe40000410000 */
[C---:B------:R-:W-:Y:S02]  /*14230*/  FMUL.FTZ R59, R2.reuse, R59 ;  /* 0x0000003b023b7220 */ /* 0x040fe40000410000 */
[C---:B------:R-:W-:Y:S02]  /*14240*/  FMUL.FTZ R60, R3.reuse, R60 ;  /* 0x0000003c033c7220 */ /* 0x040fe40000410000 */
[C---:B------:R-:W-:Y:S02]  /*14250*/  FMUL.FTZ R61, R3.reuse, R61 ;  /* 0x0000003d033d7220 */ /* 0x040fe40000410000 */
[----:B------:R-:W-:Y:S01]  /*14260*/  MUFU.EX2 R224, R224 ;  /* 0x000000e000e07308 */ /* 0x000fe20000000800 */
[C---:B------:R-:W-:Y:S01]  /*14270*/  HMMA.16816.F32.BF16 R56, R136.reuse, R102, R56 ;  /* 0x000000668838723c */ /* 0x040fe20000041838 */
[----:B------:R-:W3:Y:S02]  /*14280*/  LDSM.16.MT88.4 R100, [R190+0x4100] ;  /* 0x00410000be64783b */ /* 0x000ee40000004200 */
[C---:B------:R-:W-:Y:S02]  /*14290*/  FMUL.FTZ R62, R2.reuse, R62 ;  /* 0x0000003e023e7220 */ /* 0x040fe40000410000 */
[C---:B------:R-:W-:Y:S02]  /*142a0*/  FMUL.FTZ R63, R2.reuse, R63 ;  /* 0x0000003f023f7220 */ /* 0x040fe40000410000 */
[C---:B------:R-:W-:Y:S02]  /*142b0*/  FMUL.FTZ R64, R3.reuse, R64 ;  /* 0x0000004003407220 */ /* 0x040fe40000410000 */
[C---:B------:R-:W-:Y:S01]  /*142c0*/  FMUL.FTZ R65, R3.reuse, R65 ;  /* 0x0000004103417220 */ /* 0x040fe20000410000 */
[----:B------:R-:W2:Y:S02]  /*142d0*/  MUFU.EX2 R227, R227 ;  /* 0x000000e300e37308 */ /* 0x000ea40000000800 */
[C---:B-1----:R-:W-:Y:S03]  /*142e0*/  HMMA.16816.F32.BF16 R60, R136.reuse, R104, R60 ;  /* 0x00000068883c723c */ /* 0x042fe6000004183c */
[C---:B------:R-:W-:Y:S02]  /*142f0*/  FMUL.FTZ R66, R2.reuse, R66 ;  /* 0x0000004202427220 */ /* 0x040fe40000410000 */
[C---:B------:R-:W-:Y:S02]  /*14300*/  FMUL.FTZ R67, R2.reuse, R67 ;  /* 0x0000004302437220 */ /* 0x040fe40000410000 */
[C---:B------:R-:W-:Y:S01]  /*14310*/  FMUL.FTZ R68, R3.reuse, R68 ;  /* 0x0000004403447220 */ /* 0x040fe20000410000 */
[----:B------:R-:W-:Y:S01]  /*14320*/  MUFU.EX2 R226, R226 ;  /* 0x000000e200e27308 */ /* 0x000fe20000000800 */
[C---:B------:R-:W-:Y:S03]  /*14330*/  FMUL.FTZ R69, R3.reuse, R69 ;  /* 0x0000004503457220 */ /* 0x040fe60000410000 */
[C---:B------:R-:W-:Y:S01]  /*14340*/  HMMA.16816.F32.BF16 R64, R136.reuse, R106, R64 ;  /* 0x0000006a8840723c */ /* 0x040fe20000041840 */
[----:B------:R-:W1:Y:S02]  /*14350*/  LDSM.16.MT88.4 R104, [R189+0x4100] ;  /* 0x00410000bd68783b */ /* 0x000e640000004200 */
[C---:B------:R-:W-:Y:S02]  /*14360*/  FMUL.FTZ R70, R2.reuse, R70 ;  /* 0x0000004602467220 */ /* 0x040fe40000410000 */
[C---:B------:R-:W-:Y:S01]  /*14370*/  FMUL.FTZ R71, R2.reuse, R71 ;  /* 0x0000004702477220 */ /* 0x040fe20000410000 */
[----:B------:R-:W1:Y:S01]  /*14380*/  MUFU.EX2 R229, R229 ;  /* 0x000000e500e57308 */ /* 0x000e620000000800 */
[C---:B------:R-:W-:Y:S02]  /*14390*/  FMUL.FTZ R72, R3.reuse, R72 ;  /* 0x0000004803487220 */ /* 0x040fe40000410000 */
[C---:B------:R-:W-:Y:S03]  /*143a0*/  FMUL.FTZ R73, R3.reuse, R73 ;  /* 0x0000004903497220 */ /* 0x040fe60000410000 */
[C---:B--2---:R-:W-:Y:S03]  /*143b0*/  HMMA.16816.F32.BF16 R68, R136.reuse, R108, R68 ;  /* 0x0000006c8844723c */ /* 0x044fe60000041844 */
[C---:B------:R-:W-:Y:S01]  /*143c0*/  FMUL.FTZ R74, R2.reuse, R74 ;  /* 0x0000004a024a7220 */ /* 0x040fe20000410000 */
[----:B------:R-:W-:Y:S01]  /*143d0*/  MUFU.EX2 R228, R228 ;  /* 0x000000e400e47308 */ /* 0x000fe20000000800 */
[C---:B------:R-:W-:Y:S02]  /*143e0*/  FMUL.FTZ R75, R2.reuse, R75 ;  /* 0x0000004b024b7220 */ /* 0x040fe40000410000 */
[C---:B------:R-:W-:Y:S02]  /*143f0*/  FMUL.FTZ R76, R3.reuse, R76 ;  /* 0x0000004c034c7220 */ /* 0x040fe40000410000 */
[C---:B------:R-:W-:Y:S03]  /*14400*/  FMUL.FTZ R77, R3.reuse, R77 ;  /* 0x0000004d034d7220 */ /* 0x040fe60000410000 */
[C---:B------:R-:W-:Y:S01]  /*14410*/  HMMA.16816.F32.BF16 R72, R136.reuse, R110, R72 ;  /* 0x0000006e8848723c */ /* 0x040fe20000041848 */
[----:B------:R-:W2:Y:S01]  /*14420*/  LDSM.16.MT88.4 R108, [R188+0x4100] ;  /* 0x00410000bc6c783b */ /* 0x000ea20000004200 */
[----:B------:R-:W1:Y:S01]  /*14430*/  MUFU.EX2 R231, R231 ;  /* 0x000000e700e77308 */ /* 0x000e620000000800 */
        /* <DEDUP_REMOVED lines=8> */
[----:B------:R-:W-:Y:S01]  /*144c0*/  FMUL.FTZ R84, R3, R84 ;  /* 0x0000005403547220 */ /* 0x000fe20000410000 */
[----:B----4-:R-:W-:Y:S01]  /*144d0*/  F2FP.BF16.PACK_AB R100, R167, R166 ;  /* 0x000000a6a764723e */ /* 0x010fe200000010ff */
[----:B------:R-:W-:Y:S02]  /*144e0*/  FMUL.FTZ R85, R3, R85 ;  /* 0x0000005503557220 */ /* 0x000fe40000410000 */
[----:B------:R-:W4:Y:S01]  /*144f0*/  MUFU.EX2 R232, R232 ;  /* 0x000000e800e87308 */ /* 0x000f220000000800 */
[C---:B------:R-:W-:Y:S03]  /*14500*/  HMMA.16816.F32.BF16 R80, R136.reuse, R102, R80 ;  /* 0x000000668850723c */ /* 0x040fe60000041850 */
[C---:B------:R-:W-:Y:S01]  /*14510*/  FMUL.FTZ R86, R2.reuse, R86 ;  /* 0x0000005602567220 */ /* 0x040fe20000410000 */
[----:B------:R-:W-:Y:S01]  /*14520*/  F2FP.BF16.PACK_AB R101, R169, R168 ;  /* 0x000000a8a965723e */ /* 0x000fe200000010ff */
[C---:B------:R-:W-:Y:S02]  /*14530*/  FMUL.FTZ R87, R2.reuse, R87 ;  /* 0x0000005702577220 */ /* 0x040fe40000410000 */
[----:B------:R-:W-:Y:S01]  /*14540*/  FMUL.FTZ R88, R3, R88 ;  /* 0x0000005803587220 */ /* 0x000fe20000410000 */
[----:B------:R-:W-:Y:S01]  /*14550*/  F2FP.BF16.PACK_AB R102, R171, R170 ;  /* 0x000000aaab66723e */ /* 0x000fe200000010ff */
[----:B------:R-:W-:Y:S03]  /*14560*/  FMUL.FTZ R89, R3, R89 ;  /* 0x0000005903597220 */ /* 0x000fe60000410000 */
[C---:B-1----:R-:W-:Y:S03]  /*14570*/  HMMA.16816.F32.BF16 R84, R136.reuse, R104, R84 ;  /* 0x000000688854723c */ /* 0x042fe60000041854 */
        /* <DEDUP_REMOVED lines=14> */
[----:B------:R-:W-:Y:S01]  /*14660*/  FFMA.FTZ R165, R2, R205, R165 ;  /* 0x000000cd02a57223 */ /* 0x000fe200000100a5 */
[----:B------:R-:W-:Y:S01]  /*14670*/  MOV R2, R132 ;  /* 0x0000008400027202 */ /* 0x000fe20000000f00 */
[----:B------:R-:W-:Y:S03]  /*14680*/  FFMA.FTZ R164, R3, R204, R164 ;  /* 0x000000cc03a47223 */ /* 0x000fe600000100a4 */
[----:B------:R-:W-:Y:S01]  /*14690*/  HMMA.16816.F32.BF16 R96, R136, R110, R96 ;  /* 0x0000006e8860723c */ /* 0x000fe20000041860 */
[----:B------:R-:W2:Y:S02]  /*146a0*/  LDSM.16.MT88.4 R108, [R188+0x2900] ;  /* 0x00290000bc6c783b */ /* 0x000ea40000004200 */
        /* <DEDUP_REMOVED lines=21> */
[----:B------:R-:W-:Y:S01]  /*14800*/  FADD.FTZ R219, R219, R206 ;  /* 0x000000cedbdb7221 */ /* 0x000fe20000010000 */
[----:B------:R-:W-:Y:S01]  /*14810*/  IADD3 R206, R217, -0x1, RZ ;  /* 0xffffffffd9ce7810 */ /* 0x000fe20007ffe0ff */
[C---:B------:R-:W-:Y:S01]  /*14820*/  HMMA.16816.F32.BF16 R24, R100.reuse, R106, R24 ;  /* 0x0000006a6418723c */ /* 0x040fe20000041818 */
[----:B------:R-:W1:Y:S03]  /*14830*/  LDSM.16.MT88.4 R104, [R195+0x4900] ;  /* 0x00490000c368783b */ /* 0x000e660000004200 */
        /* <DEDUP_REMOVED lines=22> */
[----:B------:R-:W1:Y:S07]  /*149a0*/  LDSM.16.MT88.4 R112, [R189+0x1100] ;  /* 0x00110000bd70783b */ /* 0x000e6e0000004200 */
[C---:B------:R-:W-:Y:S08]  /*149b0*/  HMMA.16816.F32.BF16 R84, R100.reuse, R116, R84 ;  /* 0x000000746454723c */ /* 0x040ff00000041854 */
[C---:B------:R-:W-:Y:S01]  /*149c0*/  HMMA.16816.F32.BF16 R88, R100.reuse, R118, R88 ;  /* 0x000000766458723c */ /* 0x040fe20000041858 */
[----:B------:R-:W3:Y:S07]  /*149d0*/  LDSM.16.MT88.4 R116, [R195+0x3100] ;  /* 0x00310000c374783b */ /* 0x000eee0000004200 */
[C---:B--2---:R-:W-:Y:S08]  /*149e0*/  HMMA.16816.F32.BF16 R92, R100.reuse, R108, R92 ;  /* 0x0000006c645c723c */ /* 0x044ff0000004185c */
[----:B------:R-:W-:Y:S01]  /*149f0*/  HMMA.16816.F32.BF16 R96, R100, R110, R96 ;  /* 0x0000006e6460723c */ /* 0x000fe20000041860 */
[----:B------:R-:W-:Y:S06]  /*14a00*/  LDSM.16.MT88.4 R108, [R195+0x5100] ;  /* 0x00510000c36c783b */ /* 0x000fec0000004200 */
        /* <DEDUP_REMOVED lines=35> */
[----:B----4-:R-:W-:Y:S01]  /*14c40*/  F2FP.BF16.PACK_AB R139, R133, R232 ;  /* 0x000000e8858b723e */ /* 0x010fe200000010ff */
        /* <DEDUP_REMOVED lines=45> */
[C---:B--2---:R-:W-:Y:S08]  /*14f20*/  HMMA.16816.F32.BF16 R92, R136.reuse, R12, R92 ;  /* 0x0000000c885c723c */ /* 0x044ff0000004185c */
[----:B------:R-:W-:Y:S01]  /*14f30*/  HMMA.16816.F32.BF16 R96, R136, R14, R96 ;  /* 0x0000000e8860723c */ /* 0x000fe20000041860 */
[----:B------:R-:W-:-:S07]  /*14f40*/  @P0 BRA `(.L_x_2517) ;  /* 0xffffd13000000947 */ /* 0x000fce000383ffff */
.L_x_2514:
        /* <DEDUP_REMOVED lines=25> */
.L_x_2521:
        /* <DEDUP_REMOVED lines=50> */
.L_x_2519:
        /* <DEDUP_REMOVED lines=32> */
[C---:B---3--:R-:W-:Y:S03]  /*15600*/  IADD3 R160, P0, R2.reuse, R207, RZ ;  /* 0x000000cf02a07210 */ /* 0x048fe60007f1e0ff */
[-C--:B------:R-:W-:Y:S04]  /*15610*/  IADD3 R162, P1, R2, R208.reuse, RZ ;  /* 0x000000d002a27210 */ /* 0x080fe80007f3e0ff */
[C---:B------:R-:W-:Y:S01]  /*15620*/  HMMA.16816.F32.BF16 R16, R32.reuse, R18, RZ ;  /* 0x000000122010723c */ /* 0x040fe200000418ff */
[----:B-1----:R-:W-:Y:S03]  /*15630*/  IMAD.X R161, R30, 0x1, R211, P0 ;  /* 0x000000011ea17824 */ /* 0x002fe600000e06d3 */
[----:B------:R-:W-:Y:S01]  /*15640*/  IADD3 R172, P0, R2, R213, RZ ;  /* 0x000000d502ac7210 */ /* 0x000fe20007f1e0ff */
[--C-:B------:R-:W-:Y:S01]  /*15650*/  IMAD.X R163, R30, 0x1, R209.reuse, P1 ;  /* 0x000000011ea37824 */ /* 0x100fe200008e06d1 */
[----:B----4-:R-:W-:Y:S02]  /*15660*/  IADD3 R216, P2, R0, R208, RZ ;  /* 0x000000d000d87210 */ /* 0x010fe40007f5e0ff */
[C---:B-----5:R-:W-:Y:S01]  /*15670*/  HMMA.16816.F32.BF16 R20, R32.reuse, R24, RZ ;  /* 0x000000182014723c */ /* 0x060fe200000418ff */
[--C-:B------:R-:W-:Y:S01]  /*15680*/  IMAD.X R173, R30, 0x1, R210.reuse, P0 ;  /* 0x000000011ead7824 */ /* 0x100fe200000e06d2 */
[----:B------:R1:W-:Y:S02]  /*15690*/  LDGSTS.E.BYPASS.LTC128B.128 [R212], [R162.64], !P4 ;  /* 0x00000000a2d47fae */ /* 0x0003e4000e101d54 */
[----:B------:R-:W-:Y:S01]  /*156a0*/  IADD3 R134, P1, R0, R207, RZ ;  /* 0x000000cf00867210 */ /* 0x000fe20007f3e0ff */
[----:B------:R-:W-:Y:S01]  /*156b0*/  IMAD.X R217, R28, 0x1, R209, P2 ;  /* 0x000000011cd97824 */ /* 0x000fe200010e06d1 */
[----:B------:R1:W-:Y:S01]  /*156c0*/  LDGSTS.E.BYPASS.LTC128B.128 [R212+0x2000], [R160.64], !P6 ;  /* 0x02000000a0d47fae */ /* 0x0003e2000f101d54 */
[----:B------:R-:W-:Y:S01]  /*156d0*/  IADD3 R214, P0, R0, R213, RZ ;  /* 0x000000d500d67210 */ /* 0x000fe20007f1e0ff */
[C---:B------:R-:W-:Y:S01]  /*156e0*/  HMMA.16816.F32.BF16 R24, R32.reuse, R26, RZ ;  /* 0x0000001a2018723c */ /* 0x040fe200000418ff */
[C---:B------:R-:W-:Y:S01]  /*156f0*/  IMAD.X R135, R28.reuse, 0x1, R211, P1 ;  /* 0x000000011c877824 */ /* 0x040fe200008e06d3 */
[----:B------:R2:W-:Y:S02]  /*15700*/  LDGSTS.E.BYPASS.LTC128B.128 [R212+0x4000], [R172.64], !P5 ;  /* 0x04000000acd47fae */ /* 0x0005e4000e901d54 */
[----:B------:R-:W-:Y:S01]  /*15710*/  IMAD.X R215, R28, 0x1, R210, P0 ;  /* 0x000000011cd77824 */ /* 0x000fe200000e06d2 */
[----:B------:R-:W-:Y:S01]  /*15720*/  ISETP.GE.AND P0, PT, R206, 0x1, PT ;  /* 0x00000001ce00780c */ /* 0x000fe20003f06270 */
[----:B------:R3:W-:Y:S02]  /*15730*/  LDGSTS.E.BYPASS.LTC128B.128 [R212+0x1000], [R216.64], !P4 ;  /* 0x01000000d8d47fae */ /* 0x0007e4000e101d54 */
[C---:B------:R-:W-:Y:S02]  /*15740*/  HMMA.16816.F32.BF16 R28, R32.reuse, R136, RZ ;  /* 0x00000088201c723c */ /* 0x040fe400000418ff */
[----:B------:R3:W-:Y:S04]  /*15750*/  LDGSTS.E.BYPASS.LTC128B.128 [R212+0x3000], [R134.64], !P6 ;  /* 0x0300000086d47fae */ /* 0x0007e8000f101d54 */
[----:B------:R3:W-:Y:S02]  /*15760*/  LDGSTS.E.BYPASS.LTC128B.128 [R212+0x5000], [R214.64], !P5 ;  /* 0x05000000d6d47fae */ /* 0x0007e4000e901d54 */
[----:B------:R-:W-:Y:S02]  /*15770*/  HMMA.16816.F32.BF16 R32, R32, R138, RZ ;  /* 0x0000008a2020723c */ /* 0x000fe400000418ff */
[----:B------:R-:W-:Y:S04]  /*15780*/  LDSM.16.M88.4 R164, [R192+0x6100] ;  /* 0x00610000c0a4783b */ /* 0x000fe80000000200 */
[----:B------:R-:W0:Y:S02]  /*15790*/  LDGDEPBAR ;  /* 0x00000000000079af */ /* 0x000e240000000000 */
[C---:B------:R-:W-:Y:S02]  /*157a0*/  HMMA.16816.F32.BF16 R4, R140.reuse, R144, R4 ;  /* 0x000000908c04723c */ /* 0x040fe40000041804 */
[----:B-1----:R-:W1:Y:S04]  /*157b0*/  LDSM.16.M88.4 R160, [R193+0xc100] ;  /* 0x00c10000c1a0783b */ /* 0x002e680000000200 */
[----:B------:R-:W4:Y:S02]  /*157c0*/  LDSM.16.M88.4 R168, [R192+0x6900] ;  /* 0x00690000c0a8783b */ /* 0x000f240000000200 */
[C---:B------:R-:W-:Y:S02]  /*157d0*/  HMMA.16816.F32.BF16 R8, R140.reuse, R146, R8 ;  /* 0x000000928c08723c */ /* 0x040fe40000041808 */
[----:B------:R-:W5:Y:S04]  /*157e0*/  LDSM.16.M88.4 R136, [R192+0x7100] ;  /* 0x00710000c088783b */ /* 0x000f680000000200 */
[----:B--2---:R-:W2:Y:S02]  /*157f0*/  LDSM.16.M88.4 R172, [R192+0x7900] ;  /* 0x00790000c0ac783b */ /* 0x004ea40000000200 */
[C---:B------:R-:W-:Y:S02]  /*15800*/  HMMA.16816.F32.BF16 R12, R140.reuse, R148, R12 ;  /* 0x000000948c0c723c */ /* 0x040fe4000004180c */
[----:B------:R-:W-:Y:S06]  /*15810*/  LDSM.16.M88.4 R144, [R191+0xc100] ;  /* 0x00c10000bf90783b */ /* 0x000fec0000000200 */
        /* <DEDUP_REMOVED lines=132> */
.L_x_2520:
        /* <DEDUP_REMOVED lines=243> */
[----:B------:R-:W-:Y:S01]  /*16f90*/  FFMA.FTZ R6, R2, R205, R6 ;  /* 0x000000cd02067223 */ /* 0x000fe20000010006 */
[----:B------:R-:W-:Y:S01]  /*16fa0*/  IADD3 R2, R206, -0x1, RZ ;  /* 0xffffffffce027810 */ /* 0x000fe20007ffe0ff */
[----:B------:R-:W-:Y:S01]  /*16fb0*/  FADD.FTZ R5, R5, R160 ;  /* 0x000000a005057221 */ /* 0x000fe20000010000 */
[----:B-----5:R-:W-:Y:S01]  /*16fc0*/  F2FP.BF16.PACK_AB R14, R169, R168 ;  /* 0x000000a8a90e723e */ /* 0x020fe200000010ff */
[----:B------:R-:W-:Y:S01]  /*16fd0*/  FADD.FTZ R6, R7, R6 ;  /* 0x0000000607067221 */ /* 0x000fe20000010000 */
[----:B------:R-:W-:Y:S03]  /*16fe0*/  F2FP.BF16.PACK_AB R15, R171, R170 ;  /* 0x000000aaab0f723e */ /* 0x000fe600000010ff */
[----:B------:R-:W-:Y:S01]  /*16ff0*/  MOV R206, R2 ;  /* 0x0000000200ce7202 */ /* 0x000fe20000000f00 */
[----:B------:R-:W-:Y:S02]  /*17000*/  FADD.FTZ R134, R134, R5 ;  /* 0x0000000586867221 */ /* 0x000fe40000010000 */
[----:B------:R-:W-:Y:S01]  /*17010*/  FADD.FTZ R5, R133, R6 ;  /* 0x0000000685057221 */ /* 0x000fe20000010000 */
[C---:B-1----:R-:W-:Y:S05]  /*17020*/  HMMA.16816.F32.BF16 R8, R12.reuse, R136, R8 ;  /* 0x000000880c08723c */ /* 0x042fea0000041808 */
[----:B------:R-:W-:Y:S01]  /*17030*/  FADD.FTZ R135, R135, R134 ;  /* 0x0000008687877221 */ /* 0x000fe20000010000 */
[----:B------:R-:W-:Y:S01]  /*17040*/  MOV R133, R132 ;  /* 0x0000008400857202 */ /* 0x000fe20000000f00 */
        /* <DEDUP_REMOVED lines=145> */
[C---:B---3--:R-:W-:Y:S08]  /*17960*/  HMMA.16816.F32.BF16 R76, R12.reuse, R8, R76 ;  /* 0x000000080c4c723c */ /* 0x048ff0000004184c */
[C---:B------:R-:W-:Y:S08]  /*17970*/  HMMA.16816.F32.BF16 R80, R12.reuse, R10, R80 ;  /* 0x0000000a0c50723c */ /* 0x040ff00000041850 */
[C---:B----4-:R-:W-:Y:S08]  /*17980*/  HMMA.16816.F32.BF16 R84, R12.reuse, R20, R84 ;  /* 0x000000140c54723c */ /* 0x050ff00000041854 */
[C---:B------:R-:W-:Y:S08]  /*17990*/  HMMA.16816.F32.BF16 R88, R12.reuse, R22, R88 ;  /* 0x000000160c58723c */ /* 0x040ff00000041858 */
[C---:B-1----:R-:W-:Y:S08]  /*179a0*/  HMMA.16816.F32.BF16 R92, R12.reuse, R16, R92 ;  /* 0x000000100c5c723c */ /* 0x042ff0000004185c */
[----:B------:R-:W-:Y:S01]  /*179b0*/  HMMA.16816.F32.BF16 R96, R12, R18, R96 ;  /* 0x000000120c60723c */ /* 0x000fe20000041860 */
[----:B------:R-:W-:-:S07]  /*179c0*/  @P0 BRA `(.L_x_2519) ;  /* 0xffffda3000000947 */ /* 0x000fce000383ffff */
.L_x_2518:
        /* <DEDUP_REMOVED lines=123> */
.L_x_2462:
        /* <DEDUP_REMOVED lines=165> */
.L_x_2523:
        /* <DEDUP_REMOVED lines=146> */
.L_x_2525:
[----:B--2---:R-:W-:Y:S05]  /*194f0*/  BSYNC B0 ;  /* 0x0000000000007941 */ /* 0x004fea0003800000 */
.L_x_2524:
        /* <DEDUP_REMOVED lines=23> */
.L_x_2527:
[----:B------:R-:W-:Y:S05]  /*19670*/  BSYNC B0 ;  /* 0x0000000000007941 */ /* 0x000fea0003800000 */
.L_x_2526:
        /* <DEDUP_REMOVED lines=23> */
.L_x_2529:
[----:B------:R-:W-:Y:S05]  /*197f0*/  BSYNC B0 ;  /* 0x0000000000007941 */ /* 0x000fea0003800000 */
.L_x_2528:
        /* <DEDUP_REMOVED lines=24> */
.L_x_2522:
        /* <DEDUP_REMOVED lines=31> */
.L_x_2530:
        /* <DEDUP_REMOVED lines=43> */
.L_x_2532:
[----:B------:R-:W-:Y:S05]  /*19e20*/  BSYNC B0 ;  /* 0x0000000000007941 */ /* 0x000fea0003800000 */
.L_x_2531:
        /* <DEDUP_REMOVED lines=70> */
.L_x_2534:
[----:B------:R-:W-:Y:S05]  /*1a290*/  BSYNC B0 ;  /* 0x0000000000007941 */ /* 0x000fea0003800000 */
.L_x_2533:
        /* <DEDUP_REMOVED lines=21> */
.L_x_2536:
[----:B------:R-:W-:Y:S05]  /*1a3f0*/  BSYNC B0 ;  /* 0x0000000000007941 */ /* 0x000fea0003800000 */
.L_x_2535:
        /* <DEDUP_REMOVED lines=21> */
.L_x_2538:
[----:B------:R-:W-:Y:S05]  /*1a550*/  BSYNC B0 ;  /* 0x0000000000007941 */ /* 0x000fea0003800000 */
.L_x_2537:
        /* <DEDUP_REMOVED lines=22> */
.L_x_2539:
        /* <DEDUP_REMOVED lines=12> */
.L_x_3435:


//--------------------- .text._ZN7cutlass13device_kernelIN5flash19enable_sm80_to_sm89INS1_16FlashAttnFwdSm80INS1_25CollectiveMainloopFwdSm80ILi8ELi2ELb0EN4cute5tupleIJNS5_1CILi128EEENS7_ILi64EEENS7_ILi192EEEEEELi192ENS_10bfloat16_tEfNS_4arch4Sm80ELb0ELb0ELb0ELb0ELb1ELb0ELb1ELb0EEENS1_21CollectiveEpilogueFwdINS6_IJS8_SA_S9_EEENS6_IJNS7_ILi1EEESI_SI_EEESC_SE_Li256ELb0ELb1ELb0ELb0EEENS1_19SingleTileSchedulerILb0ELb0ELb1ELi128EEEEEEEEEvNT_6ParamsE --------------------------
	.section	.text._ZN7cutlass13device_kernelIN5flash19enable_sm80_to_sm89INS1_16FlashAttnFwdSm80INS1_25CollectiveMainloopFwdSm80ILi8ELi2ELb0EN4cute5tupleIJNS5_1CILi128EEENS7_ILi64EEENS7_ILi192EEEEEELi192ENS_10bfloat16_tEfNS_4arch4Sm80ELb0ELb0ELb0ELb0ELb1ELb0ELb1ELb0EEENS1_21CollectiveEpilogueFwdINS6_IJS8_SA_S9_EEENS6_IJNS7_ILi1EEESI_SI_EEESC_SE_Li256ELb0ELb1ELb0ELb0EEENS1_19SingleTileSchedulerILb0ELb0ELb1ELi128EEEEEEEEEvNT_6ParamsE,"ax",@progbits
	.sectioninfo	@"SHI_REGISTERS=244"
	.align	128
.text._ZN7cutlass13device_kernelIN5flash19enable_sm80_to_sm89INS1_16FlashAttnFwdSm80INS1_25CollectiveMainloopFwdSm80ILi8ELi2ELb0EN4cute5tupleIJNS5_1CILi128EEENS7_ILi64EEENS7_ILi192EEEEEELi192ENS_10bfloat16_tEfNS_4arch4Sm80ELb0ELb0ELb0ELb0ELb1ELb0ELb1ELb0EEENS1_21CollectiveEpilogueFwdINS6_IJS8_SA_S9_EEENS6_IJNS7_ILi1EEESI_SI_EEESC_SE_Li256ELb0ELb1ELb0ELb0EEENS1_19SingleTileSchedulerILb0ELb0ELb1ELi128EEEEEEEEEvNT_6ParamsE:
        .type           _ZN7cutlass13device_kernelIN5flash19enable_sm80_to_sm89INS1_16FlashAttnFwdSm80INS1_25CollectiveMainloopFwdSm80ILi8ELi2ELb0EN4cute5tupleIJNS5_1CILi128EEENS7_ILi64EEENS7_ILi192EEEEEELi192ENS_10bfloat16_tEfNS_4arch4Sm80ELb0ELb0ELb0ELb0ELb1ELb0ELb1ELb0EEENS1_21CollectiveEpilogueFwdINS6_IJS8_SA_S9_EEENS6_IJNS7_ILi1EEESI_SI_EEESC_SE_Li256ELb0ELb1ELb0ELb0EEENS1_19SingleTileSchedulerILb0ELb0ELb1ELi128EEEEEEEEEvNT_6ParamsE,@function
        .size           _ZN7cutlass13device_kernelIN5flash19enable_sm80_to_sm89INS1_16FlashAttnFwdSm80INS1_25CollectiveMainloopFwdSm80ILi8ELi2ELb0EN4cute5tupleIJNS5_1CILi128EEENS7_ILi64EEENS7_ILi192EEEEEELi192ENS_10bfloat16_tEfNS_4arch4Sm80ELb0ELb0ELb0ELb0ELb1ELb0ELb1ELb0EEENS1_21CollectiveEpilogueFwdINS6_IJS8_SA_S9_EEENS6_IJNS7_ILi1EEESI_SI_EEESC_SE_Li256ELb0ELb1ELb0ELb0EEENS1_19SingleTileSchedulerILb0ELb0ELb1ELi128EEEEEEEEEvNT_6ParamsE,(.L_x_3436 - _ZN7cutlass13device_kernelIN5flash19enable_sm80_to_sm89INS1_16FlashAttnFwdSm80INS1_25CollectiveMainloopFwdSm80ILi8ELi2ELb0EN4cute5tupleIJNS5_1CILi128EEENS7_ILi64EEENS7_ILi192EEEEEELi192ENS_10bfloat16_tEfNS_4arch4Sm80ELb0ELb0ELb0ELb0ELb1ELb0ELb1ELb0EEENS1_21CollectiveEpilogueFwdINS6_IJS8_SA_S9_EEENS6_IJNS7_ILi1EEESI_SI_EEESC_SE_Li256ELb0ELb1ELb0ELb0EEENS1_19SingleTileSchedulerILb0ELb0ELb1ELi128EEEEEEEEEvNT_6ParamsE)
        .other          _ZN7cutlass13device_kernelIN5flash19enable_sm80_to_sm89INS1_16FlashAttnFwdSm80INS1_25CollectiveMainloopFwdSm80ILi8ELi2ELb0EN4cute5tupleIJNS5_1CILi128EEENS7_ILi64EEENS7_ILi192EEEEEELi192ENS_10bfloat16_tEfNS_4arch4Sm80ELb0ELb0ELb0ELb0ELb1ELb0ELb1ELb0EEENS1_21CollectiveEpilogueFwdINS6_IJS8_SA_S9_EEENS6_IJNS7_ILi1EEESI_SI_EEESC_SE_Li256ELb0ELb1ELb0ELb0EEENS1_19SingleTileSchedulerILb0ELb0ELb1ELi128EEEEEEEEEvNT_6ParamsE,@"STO_CUDA_ENTRY STV_DEFAULT"
_ZN7cutlass13device_kernelIN5flash19enable_sm80_to_sm89INS1_16FlashAttnFwdSm80INS1_25CollectiveMainloopFwdSm80ILi8ELi2ELb0EN4cute5tupleIJNS5_1CILi128EEENS7_ILi64EEENS7_ILi192EEEEEELi192ENS_10bfloat16_tEfNS_4arch4Sm80ELb0ELb0ELb0ELb0ELb1ELb0ELb1ELb0EEENS1_21CollectiveEpilogueFwdINS6_IJS8_SA_S9_EEENS6_IJNS7_ILi1EEESI_SI_EEESC_SE_Li256ELb0ELb1ELb0ELb0EEENS1_19SingleTileSchedulerILb0ELb0ELb1ELi128EEEEEEEEEvNT_6ParamsE:
        /* <DEDUP_REMOVED lines=33> */
[----:B------:R-:W-:-:S02]  /*0210*/  IMAD.MOV.U32 R148, RZ, RZ, c[0x0][0x2ac] ;  /* 0x0000ab00ff947624 */ /* 0x000fc400078e00ff */
[----:B------:R-:W-:Y:S02]  /*0220*/  IMAD.MOV.U32 R187, RZ, RZ, c[0x0][0x2b8] ;  /* 0x0000ae00ffbb7624 */ /* 0x000fe400078e00ff */
[----:B------:R-:W-:Y:S02]  /*0230*/  IMAD R4, R4, c[0x0][0x168], RZ ;  /* 0x00005a0004047a24 */ /* 0x000fe400078e02ff */
[----:B------:R-:W-:Y:S01]  /*0240*/  IMAD.MOV.U32 R189, RZ, RZ, RZ ;  /* 0x000000ffffbd7224 */ /* 0x000fe200078e00ff */
[----:B------:R-:W-:Y:S02]  /*0250*/  ISETP.NE.AND P6, PT, R187, 0x1, PT ;  /* 0x00000001bb00780c */ /* 0x000fe40003fc5270 */
[----:B---3--:R-:W-:Y:S01]  /*0260*/  SHF.R.S32.HI R5, RZ, 0x1f, R132 ;  /* 0x0000001fff057819 */ /* 0x008fe20000011484 */
[----:B----4-:R-:W-:Y:S02]  /*0270*/  USHF.R.S32.HI UR10, URZ, 0x1f, UR11 ;  /* 0x0000001f3f0a7899 */ /* 0x010fe4000801140b */
[----:B------:R-:W-:Y:S01]  /*0280*/  UIMAD.WIDE.U32 UR14, UR11, UR4, URZ ;  /* 0x000000040b0e72a5 */ /* 0x000fe2000f8e003f */
[----:B------:R-:W-:Y:S01]  /*0290*/  LEA.HI R18, R5, R132, RZ, 0x3 ;  /* 0x0000008405127211 */ /* 0x000fe200078f18ff */
[----:B------:R-:W-:-:S03]  /*02a0*/  UIMAD UR7, UR10, UR4, URZ ;  /* 0x000000040a0772a4 */ /* 0x000fc6000f8e023f */
[----:B-1----:R-:W-:Y:S01]  /*02b0*/  LOP3.LUT R3, R18, 0xfffffff8, RZ, 0xc0, !PT ;  /* 0xfffffff812037812 */ /* 0x002fe200078ec0ff */
        /* <DEDUP_REMOVED lines=16> */
[----:B------:R-:W-:-:S02]  /*03c0*/  IADD3 R198, R199, 0x40, RZ ;  /* 0x00000040c7c67810 */ /* 0x000fc40007ffe0ff */
[----:B------:R-:W-:Y:S01]  /*03d0*/  ISETP.GE.AND P1, PT, R193, R4, PT ;  /* 0x00000004c100720c */ /* 0x000fe20003f26270 */
[----:B------:R-:W-:Y:S01]  /*03e0*/  IMAD.MOV.U32 R7, RZ, RZ, R195 ;  /* 0x000000ffff077224 */ /* 0x000fe200078e00c3 */
[----:B------:R-:W-:Y:S01]  /*03f0*/  @P0 SHF.R.U32.HI R7, RZ, c[0x0][0x2cc], R0 ;  /* 0x0000b300ff070a19 */ /* 0x000fe20000011600 */
[----:B------:R-:W-:Y:S01]  /*0400*/  IMAD.U32 R9, RZ, RZ, UR15 ;  /* 0x0000000fff097e24 */ /* 0x000fe2000f8e00ff */
[C---:B------:R-:W-:Y:S01]  /*0410*/  IADD3 R197, R199.reuse, 0x80, RZ ;  /* 0x00000080c7c57810 */ /* 0x040fe20007ffe0ff */
[----:B------:R-:W-:Y:S01]  /*0420*/  IMAD.U32 R8, RZ, RZ, UR14 ;  /* 0x0000000eff087e24 */ /* 0x000fe2000f8e00ff */
[--C-:B------:R-:W-:Y:S01]  /*0430*/  SHF.R.S32.HI R0, RZ, 0x1f, R7.reuse ;  /* 0x0000001fff007819 */ /* 0x100fe20000011407 */
[----:B------:R-:W-:Y:S01]  /*0440*/  IMAD.MOV R6, RZ, RZ, -R7 ;  /* 0x000000ffff067224 */ /* 0x000fe200078e0a07 */
[----:B------:R-:W-:Y:S01]  /*0450*/  ISETP.GE.AND P5, PT, R199, c[0x0][0x198], PT ;  /* 0x00006600c7007a0c */ /* 0x000fe20003fa6270 */
[----:B------:R-:W-:Y:S01]  /*0460*/  IMAD.U32 R9, RZ, RZ, UR5 ;  /* 0x00000005ff097e24 */ /* 0x000fe2000f8e00ff */
[----:B------:R-:W-:Y:S01]  /*0470*/  ISETP.GE.AND P4, PT, R198, c[0x0][0x198], PT ;  /* 0x00006600c6007a0c */ /* 0x000fe20003f86270 */
[----:B------:R-:W-:Y:S01]  /*0480*/  IMAD R6, R6, c[0x0][0x2c4], R195 ;  /* 0x0000b10006067a24 */ /* 0x000fe200078e02c3 */
[----:B------:R-:W-:Y:S01]  /*0490*/  SHF.R.S32.HI R12, RZ, 0x1f, R197 ;  /* 0x0000001fff0c7819 */ /* 0x000fe200000114c5 */
[----:B------:R-:W-:Y:S01]  /*04a0*/  IMAD R0, R0, c[0x0][0x1b0], RZ ;  /* 0x00006c0000007a24 */ /* 0x000fe200078e02ff */
[----:B------:R-:W-:Y:S01]  /*04b0*/  ISETP.GE.AND P3, PT, R197, c[0x0][0x198], PT ;  /* 0x00006600c5007a0c */ /* 0x000fe20003f66270 */
[C---:B------:R-:W-:Y:S01]  /*04c0*/  IMAD.WIDE.U32 R8, R7.reuse, c[0x0][0x1b0], R8 ;  /* 0x00006c0007087a25 */ /* 0x040fe200078e0008 */
[----:B------:R-:W-:Y:S01]  /*04d0*/  SHF.R.S32.HI R11, RZ, 0x1f, R6 ;  /* 0x0000001fff0b7819 */ /* 0x000fe20000011406 */
[----:B------:R-:W-:Y:S01]  /*04e0*/  ULDC.64 UR4, c[0x0][0x2b0] ;  /* 0x0000ac0000047ab9 */ /* 0x000fe20000000a00 */
[----:B------:R-:W-:Y:S01]  /*04f0*/  LEA.HI R191, R12, R197, RZ, 0x3 ;  /* 0x000000c50cbf7211 */ /* 0x000fe200078f18ff */
[----:B------:R-:W-:-:S02]  /*0500*/  IMAD R7, R7, c[0x0][0x1b4], R0 ;  /* 0x00006d0007077a24 */ /* 0x000fc400078e0200 */
[----:B------:R-:W-:Y:S01]  /*0510*/  IMAD R11, R11, c[0x0][0x1a8], RZ ;  /* 0x00006a000b0b7a24 */ /* 0x000fe200078e02ff */
[----:B------:R-:W-:Y:S01]  /*0520*/  LOP3.LUT R191, R191, 0xfffffff8, RZ, 0xc0, !PT ;  /* 0xfffffff8bfbf7812 */ /* 0x000fe200078ec0ff */
[----:B------:R-:W-:Y:S02]  /*0530*/  IMAD.IADD R9, R9, 0x1, R7 ;  /* 0x0000000109097824 */ /* 0x000fe400078e0207 */
[C---:B------:R-:W-:Y:S02]  /*0540*/  IMAD R11, R6.reuse, c[0x0][0x1ac], R11 ;  /* 0x00006b00060b7a24 */ /* 0x040fe400078e020b */
[----:B------:R-:W-:Y:S01]  /*0550*/  IMAD.WIDE.U32 R6, R6, c[0x0][0x1a8], R8 ;  /* 0x00006a0006067a25 */ /* 0x000fe200078e0008 */
[----:B------:R-:W-:Y:S02]  /*0560*/  SHF.R.U32.HI R9, RZ, 0x3, R194 ;  /* 0x00000003ff097819 */ /* 0x000fe400000116c2 */
[----:B------:R-:W-:Y:S01]  /*0570*/  LOP3.LUT R194, R194, 0x38, R199, 0xf8, !PT ;  /* 0x00000038c2c27812 */ /* 0x000fe200078ef8c7 */
[----:B------:R-:W-:Y:S01]  /*0580*/  IMAD.IADD R0, R7, 0x1, R11 ;  /* 0x0000000107007824 */ /* 0x000fe200078e020b */
[----:B------:R-:W-:Y:S01]  /*0590*/  LEA R2, P0, R6, c[0x0][0x160], 0x1 ;  /* 0x0000580006027a11 */ /* 0x000fe200078008ff */
[----:B------:R-:W-:Y:S01]  /*05a0*/  IMAD.MOV.U32 R7, RZ, RZ, c[0x0][0x1d0] ;  /* 0x00007400ff077624 */ /* 0x000fe200078e00ff */
[----:B------:R-:W-:-:S02]  /*05b0*/  LOP3.LUT R194, R194, R9, RZ, 0x3c, !PT ;  /* 0x00000009c2c27212 */ /* 0x000fc400078e3cff */
[----:B------:R-:W-:Y:S01]  /*05c0*/  LEA.HI.X R0, R6, c[0x0][0x164], R0, 0x1, P0 ;  /* 0x0000590006007a11 */ /* 0x000fe200000f0c00 */
[C---:B------:R-:W-:Y:S01]  /*05d0*/  IMAD R6, R148.reuse, R7, 0x3f ;  /* 0x0000003f94067424 */ /* 0x040fe200078e0207 */
[----:B------:R-:W-:Y:S01]  /*05e0*/  SHFL.IDX PT, R8, R2, RZ, 0x181f ;  /* 0x00181fff02087589 */ /* 0x000fe200000e0000 */
[----:B------:R-:W-:Y:S01]  /*05f0*/  LEA.HI R11, R5, R132, RZ, 0x6 ;  /* 0x00000084050b7211 */ /* 0x000fe200078f30ff */
[----:B------:R-:W-:Y:S01]  /*0600*/  IMAD R148, R148, c[0x0][0x1d0], RZ ;  /* 0x0000740094947a24 */ /* 0x000fe200078e02ff */
[----:B------:R-:W-:Y:S01]  /*0610*/  IADD3 R7, R193, 0x20, RZ ;  /* 0x00000020c1077810 */ /* 0x000fe20007ffe0ff */
[----:B------:R-:W1:Y:S01]  /*0620*/  SHFL.IDX PT, R9, R0, RZ, 0x181f ;  /* 0x00181fff00097589 */ /* 0x000e6200000e0000 */
[----:B------:R-:W-:Y:S01]  /*0630*/  SHF.R.S32.HI R147, RZ, 0x1f, R6 ;  /* 0x0000001fff937819 */ /* 0x000fe20000011406 */
[----:B------:R-:W-:Y:S01]  /*0640*/  IMAD.SHL.U32 R11, R11, 0x8, RZ ;  /* 0x000000080b0b7824 */ /* 0x000fe200078e00ff */
[----:B------:R-:W-:Y:S01]  /*0650*/  ISETP.GE.AND P0, PT, R7, R4, PT ;  /* 0x000000040700720c */ /* 0x000fe20003f06270 */
[----:B------:R-:W-:Y:S01]  /*0660*/  SHFL.IDX PT, R16, R2, 0x2, 0x181f ;  /* 0x00581f0002107f89 */ /* 0x000fe200000e0000 */
[----:B------:R-:W-:-:S02]  /*0670*/  LEA.HI R147, R147, R6, RZ, 0x6 ;  /* 0x0000000693937211 */ /* 0x000fc400078f30ff */
[----:B------:R-:W-:Y:S01]  /*0680*/  P2R R6, PR, RZ, 0x40 ;  /* 0x00000040ff067803 */ /* 0x000fe20000000000 */
[----:B------:R-:W-:Y:S01]  /*0690*/  SHFL.IDX PT, R7, R0, 0x1, 0x181f ;  /* 0x00381f0000077f89 */ /* 0x000fe200000e0000 */
[----:B------:R-:W-:Y:S02]  /*06a0*/  LOP3.LUT R194, R194, 0xfffffe00, R11, 0xf8, !PT ;  /* 0xfffffe00c2c27812 */ /* 0x000fe400078ef80b */
[----:B------:R-:W-:Y:S01]  /*06b0*/  SHF.R.S32.HI R11, RZ, 0x1f, R198 ;  /* 0x0000001fff0b7819 */ /* 0x000fe200000114c6 */
[----:B------:R-:W-:Y:S01]  /*06c0*/  SHFL.IDX PT, R17, R0, 0x2, 0x181f ;  /* 0x00581f0000117f89 */ /* 0x000fe200000e0000 */
[----:B------:R-:W-:Y:S01]  /*06d0*/  SHF.R.S32.HI R147, RZ, 0x6, R147 ;  /* 0x00000006ff937819 */ /* 0x000fe20000011493 */
[----:B------:R-:W-:Y:S01]  /*06e0*/  IMAD.SHL.U32 R146, R194, 0x2, RZ ;  /* 0x00000002c2927824 */ /* 0x000fe200078e00ff */
[----:B------:R-:W-:Y:S01]  /*06f0*/  LEA.HI R192, R11, R198, RZ, 0x3 ;  /* 0x000000c60bc07211 */ /* 0x000fe200078f18ff */
[----:B------:R-:W3:Y:S01]  /*0700*/  SHFL.IDX PT, R6, R2, 0x1, 0x181f ;  /* 0x00381f0002067f89 */ /* 0x000ee200000e0000 */
[----:B------:R-:W-:-:S02]  /*0710*/  IADD3 R11, R193, 0x40, RZ ;  /* 0x00000040c10b7810 */ /* 0x000fc40007ffe0ff */
[----:B------:R-:W-:Y:S01]  /*0720*/  LOP3.LUT R192, R192, 0xfffffff8, RZ, 0xc0, !PT ;  /* 0xfffffff8c0c07812 */ /* 0x000fe200078ec0ff */
[----:B-1----:R-:W-:-:S04]  /*0730*/  @!P1 IMAD.WIDE R14, R199, 0x2, R8 ;  /* 0x00000002c70e9825 */ /* 0x002fc800078e0208 */
[--C-:B------:R-:W-:Y:S01]  /*0740*/  @!P1 IMAD.WIDE R12, R192, 0x2, R8.reuse ;  /* 0x00000002c00c9825 */ /* 0x100fe200078e0208 */
[----:B------:R1:W-:Y:S03]  /*0750*/  @!P1 LDGSTS.E.BYPASS.LTC128B.128 [R146+0x18100], [R14.64], !P5 ;  /* 0x181000000e929fae */ /* 0x0003e6000e901d4c */
[----:B------:R-:W-:Y:S01]  /*0760*/  @!P1 IMAD.WIDE R24, R191, 0x2, R8 ;  /* 0x00000002bf189825 */ /* 0x000fe200078e0208 */
[----:B------:R4:W-:Y:S03]  /*0770*/  @!P1 LDGSTS.E.BYPASS.LTC128B.128 [R146+0x1c100], [R12.64], !P4 ;  /* 0x1c1000000c929fae */ /* 0x0009e6000e101d4c */
[----:B------:R-:W-:Y:S01]  /*0780*/  IMAD R8, R147, 0x40, R196 ;  /* 0x0000004093087824 */ /* 0x000fe200078e02c4 */
[----:B------:R5:W-:Y:S01]  /*0790*/  @!P1 LDGSTS.E.BYPASS.LTC128B.128 [R146+0x20100], [R24.64], !P3 ;  /* 0x2010000018929fae */ /* 0x000be2000d901d4c */
[----:B---3--:R-:W-:-:S03]  /*07a0*/  @!P0 IMAD.WIDE R22, R199, 0x2, R6 ;  /* 0x00000002c7168825 */ /* 0x008fc600078e0206 */
[----:B------:R-:W-:Y:S01]  /*07b0*/  IADD3 R9, R8, -0x40, RZ ;  /* 0xffffffc008097810 */ /* 0x000fe20007ffe0ff */
[--C-:B------:R-:W-:Y:S01]  /*07c0*/  @!P0 IMAD.WIDE R20, R192, 0x2, R6.reuse ;  /* 0x00000002c0148825 */ /* 0x100fe200078e0206 */
[----:B------:R3:W-:Y:S02]  /*07d0*/  @!P0 LDGSTS.E.BYPASS.LTC128B.128 [R146+0x19100], [R22.64], !P5 ;  /* 0x1910000016928fae */ /* 0x0007e4000e901d4c */
[----:B------:R-:W-:Y:S01]  /*07e0*/  ISETP.GE.AND P1, PT, R9, R148, PT ;  /* 0x000000940900720c */ /* 0x000fe20003f26270 */
[----:B------:R-:W-:Y:S01]  /*07f0*/  @!P0 IMAD.WIDE R6, R191, 0x2, R6 ;  /* 0x00000002bf068825 */ /* 0x000fe200078e0206 */
[----:B------:R1:W-:Y:S02]  /*0800*/  @!P0 LDGSTS.E.BYPASS.LTC128B.128 [R146+0x1d100], [R20.64], !P4 ;  /* 0x1d10000014928fae */ /* 0x0003e4000e101d4c */
[----:B------:R-:W-:Y:S02]  /*0810*/  ISETP.GT.OR P1, PT, R196, 0x3f, P1 ;  /* 0x0000003fc400780c */ /* 0x000fe40000f24670 */
[----:B------:R1:W-:Y:S04]  /*0820*/  @!P0 LDGSTS.E.BYPASS.LTC128B.128 [R146+0x21100], [R6.64], !P3 ;  /* 0x2110000006928fae */ /* 0x0003e8000d901d4c */
[----:B----4-:R-:W-:Y:S04]  /*0830*/  SHFL.IDX PT, R12, R2, 0x3, 0x181f ;  /* 0x00781f00020c7f89 */ /* 0x010fe800000e0000 */
[----:B------:R-:W4:Y:S01]  /*0840*/  SHFL.IDX PT, R13, R0, 0x3, 0x181f ;  /* 0x00781f00000d7f89 */ /* 0x000f2200000e0000 */
[----:B--2---:R2:W1:Y:S01]  /*0850*/  @P2 R2UR UR7, R10 ;  /* 0x000000000a0723c2 */ /* 0x00446200000e0000 */
[----:B------:R-:W-:Y:S01]  /*0860*/  ISETP.GE.AND P2, PT, R11, R4, PT ;  /* 0x000000040b00720c */ /* 0x000fe20003f46270 */
[----:B-1----:R-:W-:Y:S01]  /*0870*/  @!UP1 UMOV UR7, UR6 ;  /* 0x0000000600079c82 */ /* 0x002fe20008000000 */
[----:B------:R-:W-:Y:S01]  /*0880*/  IADD3 R11, R193, 0x60, RZ ;  /* 0x00000060c10b7810 */ /* 0x000fe20007ffe0ff */
[----:B------:R-:W-:-:S02]  /*0890*/  USHF.R.S32.HI UR6, URZ, 0x1f, UR7 ;  /* 0x0000001f3f067899 */ /* 0x000fc40008011407 */
[----:B------:R-:W-:Y:S01]  /*08a0*/  UIMAD.WIDE.U32 UR8, UR7, UR4, URZ ;  /* 0x00000004070872a5 */ /* 0x000fe2000f8e003f */
[----:B------:R-:W-:Y:S01]  /*08b0*/  ISETP.GE.AND P0, PT, R11, R4, PT ;  /* 0x000000040b00720c */ /* 0x000fe20003f06270 */
[----:B------:R-:W-:-:S04]  /*08c0*/  UIMAD UR6, UR6, UR4, URZ ;  /* 0x00000004060672a4 */ /* 0x000fc8000f8e023f */
[----:B------:R-:W-:Y:S02]  /*08d0*/  UIMAD UR6, UR7, UR5, UR6 ;  /* 0x00000005070672a4 */ /* 0x000fe4000f8e0206 */
[--C-:B---3--:R-:W-:Y:S01]  /*08e0*/  @!P2 IMAD.WIDE R22, R199, 0x2, R16.reuse ;  /* 0x00000002c716a825 */ /* 0x108fe200078e0210 */
[----:B------:R-:W-:Y:S02]  /*08f0*/  ULDC.64 UR4, c[0x0][0x1e8] ;  /* 0x00007a0000047ab9 */ /* 0x000fe40000000a00 */
[----:B------:R-:W-:Y:S01]  /*0900*/  UIADD3 UR6, UR9, UR6, URZ ;  /* 0x0000000609067290 */ /* 0x000fe2000fffe03f */
[C-C-:B------:R-:W-:Y:S01]  /*0910*/  @!P2 IMAD.WIDE R20, R192.reuse, 0x2, R16.reuse ;  /* 0x00000002c014a825 */ /* 0x140fe200078e0210 */
[----:B------:R1:W-:Y:S03]  /*0920*/  @!P2 LDGSTS.E.BYPASS.LTC128B.128 [R146+0x1a100], [R22.64], !P5 ;  /* 0x1a1000001692afae */ /* 0x0003e6000e901d4c */
[----:B------:R-:W-:Y:S01]  /*0930*/  @!P2 IMAD.WIDE R16, R191, 0x2, R16 ;  /* 0x00000002bf10a825 */ /* 0x000fe200078e0210 */
[----:B------:R3:W-:Y:S03]  /*0940*/  @!P2 LDGSTS.E.BYPASS.LTC128B.128 [R146+0x1e100], [R20.64], !P4 ;  /* 0x1e1000001492afae */ /* 0x0007e6000e101d4c */
[--C-:B----4-:R-:W-:Y:S01]  /*0950*/  @!P0 IMAD.WIDE R14, R199, 0x2, R12.reuse ;  /* 0x00000002c70e8825 */ /* 0x110fe200078e020c */
[----:B------:R4:W-:Y:S03]  /*0960*/  @!P2 LDGSTS.E.BYPASS.LTC128B.128 [R146+0x22100], [R16.64], !P3 ;  /* 0x221000001092afae */ /* 0x0009e6000d901d4c */
[--C-:B--2---:R-:W-:Y:S01]  /*0970*/  @!P0 IMAD.WIDE R10, R192, 0x2, R12.reuse ;  /* 0x00000002c00a8825 */ /* 0x104fe200078e020c */
[----:B------:R2:W-:Y:S03]  /*0980*/  @!P0 LDGSTS.E.BYPASS.LTC128B.128 [R146+0x1b100], [R14.64], !P5 ;  /* 0x1b1000000e928fae */ /* 0x0005e6000e901d4c */
[----:B------:R-:W-:Y:S01]  /*0990*/  @!P0 IMAD.WIDE R12, R191, 0x2, R12 ;  /* 0x00000002bf0c8825 */ /* 0x000fe200078e020c */
[----:B------:R1:W-:Y:S03]  /*09a0*/  @!P0 LDGSTS.E.BYPASS.LTC128B.128 [R146+0x1f100], [R10.64], !P4 ;  /* 0x1f1000000a928fae */ /* 0x0003e6000e101d4c */
[----:B------:R-:W-:Y:S01]  /*09b0*/  IMAD.IADD R9, R9, 0x1, R200 ;  /* 0x0000000109097824 */ /* 0x000fe200078e02c8 */
[----:B------:R1:W-:Y:S03]  /*09c0*/  @!P0 LDGSTS.E.BYPASS.LTC128B.128 [R146+0x23100], [R12.64], !P3 ;  /* 0x231000000c928fae */ /* 0x0003e6000d901d4c */
[----:B------:R-:W-:Y:S01]  /*09d0*/  @P6 IMAD.HI.U32 R6, R9, c[0x0][0x2bc], RZ ;  /* 0x0000af0009066a27 */ /* 0x000fe200078e00ff */
[----:B------:R-:W0:Y:S03]  /*09e0*/  LDGDEPBAR ;  /* 0x00000000000079af */ /* 0x000e260000000000 */
[----:B------:R-:W-:Y:S01]  /*09f0*/  IMAD.MOV.U32 R4, RZ, RZ, R9 ;  /* 0x000000ffff047224 */ /* 0x000fe200078e0009 */
[----:B------:R-:W-:-:S04]  /*0a00*/  @P6 SHF.R.U32.HI R4, RZ, c[0x0][0x2c0], R6 ;  /* 0x0000b000ff046a19 */ /* 0x000fc80000011606 */
[----:B------:R-:W-:-:S04]  /*0a10*/  @!P1 IADD3 R7, P2, R4, UR8, RZ ;  /* 0x0000000804079c10 */ /* 0x000fc8000ff5e0ff */
[----:B------:R-:W-:Y:S02]  /*0a20*/  @!P1 LEA.HI.X.SX32 R0, R4, UR6, 0x1, P2 ;  /* 0x0000000604009c11 */ /* 0x000fe400090f0eff */
[----:B------:R-:W-:-:S04]  /*0a30*/  @!P1 LEA R6, P2, R7, c[0x0][0x2a0], 0x2 ;  /* 0x0000a80007069a11 */ /* 0x000fc800078410ff */
[----:B------:R-:W-:Y:S01]  /*0a40*/  @!P1 LEA.HI.X R7, R7, c[0x0][0x2a4], R0, 0x2, P2 ;  /* 0x0000a90007079a11 */ /* 0x000fe200010f1400 */
[----:B------:R-:W-:Y:S06]  /*0a50*/  BAR.SYNC.DEFER_BLOCKING 0x0 ;  /* 0x0000000000007b1d */ /* 0x000fec0000010000 */
[----:B------:R-:W2:Y:S01]  /*0a60*/  @!P1 LDG.E R189, [R6.64] ;  /* 0x0000000c06bd9981 */ /* 0x000ea2000c1e1900 */
        /* <DEDUP_REMOVED lines=14> */
[----:B----4-:R-:W-:Y:S01]  /*0b50*/  IMAD R17, R29, c[0x0][0x1e0], RZ ;  /* 0x000078001d117a24 */ /* 0x010fe200078e02ff */
[----:B------:R-:W-:Y:S01]  /*0b60*/  UIMAD.WIDE.U32 UR16, UR11, UR4, URZ ;  /* 0x000000040b1072a5 */ /* 0x000fe2000f8e003f */
[----:B-1----:R-:W-:Y:S01]  /*0b70*/  IMAD.WIDE.U32 R12, R190, c[0x0][0x208], RZ ;  /* 0x00008200be0c7a25 */ /* 0x002fe200078e00ff */
[----:B------:R-:W-:Y:S01]  /*0b80*/  UIMAD UR10, UR11, UR5, UR10 ;  /* 0x000000050b0a72a4 */ /* 0x000fe2000f8e020a */
[----:B------:R-:W-:-:S02]  /*0b90*/  ISETP.GE.AND P6, PT, R197, c[0x0][0x1d4], PT ;  /* 0x00007500c5007a0c */ /* 0x000fc40003fc6270 */
[----:B------:R-:W-:Y:S01]  /*0ba0*/  IMAD R10, R190, c[0x0][0x1e4], R17 ;  /* 0x00007900be0a7a24 */ /* 0x000fe200078e0211 */
[----:B------:R-:W-:Y:S01]  /*0bb0*/  UIADD3 UR10, UR17, UR10, URZ ;  /* 0x0000000a110a7290 */ /* 0x000fe2000fffe03f */
[----:B------:R-:W-:Y:S01]  /*0bc0*/  IMAD.IADD R0, R131, 0x1, -R18 ;  /* 0x0000000183007824 */ /* 0x000fe200078e0a12 */
[----:B------:R-:W-:Y:S01]  /*0bd0*/  ISETP.GE.AND P3, PT, R199, c[0x0][0x1d4], PT ;  /* 0x00007500c7007a0c */ /* 0x000fe20003f66270 */
[----:B------:R-:W-:Y:S01]  /*0be0*/  IMAD.IADD R11, R9, 0x1, R10 ;  /* 0x00000001090b7824 */ /* 0x000fe200078e020a */
[----:B------:R-:W-:Y:S01]  /*0bf0*/  ISETP.GE.AND P2, PT, R198, c[0x0][0x1d4], PT ;  /* 0x00007500c6007a0c */ /* 0x000fe20003f46270 */
[----:B------:R-:W-:Y:S01]  /*0c00*/  IMAD.MOV.U32 R10, RZ, RZ, R8 ;  /* 0x000000ffff0a7224 */ /* 0x000fe200078e0008 */
[----:B------:R-:W-:Y:S01]  /*0c10*/  ISETP.GE.AND P1, PT, R0, 0x1, PT ;  /* 0x000000010000780c */ /* 0x000fe20003f26270 */
[----:B------:R-:W-:Y:S01]  /*0c20*/  IMAD R9, R29, c[0x0][0x208], RZ ;  /* 0x000082001d097a24 */ /* 0x000fe200078e02ff */
[----:B------:R-:W-:Y:S01]  /*0c30*/  LEA.HI R19, R5, R132, RZ, 0x4 ;  /* 0x0000008405137211 */ /* 0x000fe200078f20ff */
[----:B------:R-:W-:Y:S01]  /*0c40*/  IMAD.WIDE R202, R199, 0x2, RZ ;  /* 0x00000002c7ca7825 */ /* 0x000fe200078e02ff */
[----:B------:R-:W-:-:S02]  /*0c50*/  SHF.R.S32.HI R144, RZ, 0x1f, R199 ;  /* 0x0000001fff907819 */ /* 0x000fc400000114c7 */
[----:B------:R-:W-:Y:S01]  /*0c60*/  SEL R145, RZ, 0x10, P6 ;  /* 0x00000010ff917807 */ /* 0x000fe20003000000 */
[----:B------:R-:W-:Y:S01]  /*0c70*/  IMAD R9, R190, c[0x0][0x20c], R9 ;  /* 0x00008300be097a24 */ /* 0x000fe200078e0209 */
[----:B------:R-:W-:Y:S01]  /*0c80*/  SHF.R.S32.HI R133, RZ, 0x1f, R192 ;  /* 0x0000001fff857819 */ /* 0x000fe200000114c0 */
[----:B------:R-:W-:Y:S01]  /*0c90*/  IMAD.MOV.U32 R182, RZ, RZ, 0x10 ;  /* 0x00000010ffb67424 */ /* 0x000fe200078e00ff */
[----:B------:R-:W-:Y:S01]  /*0ca0*/  SHF.R.S32.HI R134, RZ, 0x1f, R191 ;  /* 0x0000001fff867819 */ /* 0x000fe200000114bf */
[----:B------:R-:W-:Y:S01]  /*0cb0*/  IMAD.IADD R13, R13, 0x1, R9 ;  /* 0x000000010d0d7824 */ /* 0x000fe200078e0209 */
[----:B------:R-:W-:Y:S02]  /*0cc0*/  IADD3 R188, R146, 0x100, RZ ;  /* 0x0000010092bc7810 */ /* 0x000fe40007ffe0ff */
[----:B--2---:R-:W-:Y:S01]  /*0cd0*/  SHF.R.S32.HI R2, RZ, 0x1f, R189 ;  /* 0x0000001fff027819 */ /* 0x004fe200000114bd */
[----:B------:R-:W-:-:S04]  /*0ce0*/  IMAD.WIDE.U32 R10, R189, c[0x0][0x1f0], R10 ;  /* 0x00007c00bd0a7a25 */ /* 0x000fc800078e000a */
[----:B------:R-:W-:Y:S01]  /*0cf0*/  IMAD R4, R2, c[0x0][0x1f0], RZ ;  /* 0x00007c0002047a24 */ /* 0x000fe200078e02ff */
[----:B------:R-:W-:Y:S01]  /*0d00*/  IADD3 R7, P0, R10, UR14, RZ ;  /* 0x0000000e0a077c10 */ /* 0x000fe2000ff1e0ff */
[----:B------:R-:W-:-:S04]  /*0d10*/  IMAD.WIDE.U32 R12, R189, c[0x0][0x218], R12 ;  /* 0x00008600bd0c7a25 */ /* 0x000fc800078e000c */
[----:B------:R-:W-:Y:S02]  /*0d20*/  IMAD R4, R189, c[0x0][0x1f4], R4 ;  /* 0x00007d00bd047a24 */ /* 0x000fe400078e0204 */
[----:B------:R-:W-:-:S03]  /*0d30*/  IMAD R6, R2, c[0x0][0x218], RZ ;  /* 0x0000860002067a24 */ /* 0x000fc600078e02ff */
        /* <DEDUP_REMOVED lines=11> */
[----:B------:R-:W2:Y:S01]  /*0df0*/  SHFL.IDX PT, R11, R4, 0x1, 0x181f ;  /* 0x00381f00040b7f89 */ /* 0x000ea200000e0000 */
[----:B------:R-:W-:-:S03]  /*0e00*/  ISETP.GT.AND P0, PT, R0, 0x20, PT ;  /* 0x000000200000780c */ /* 0x000fc60003f04270 */
[----:B------:R-:W4:Y:S04]  /*0e10*/  SHFL.IDX PT, R13, R7, RZ, 0x181f ;  /* 0x00181fff070d7589 */ /* 0x000f2800000e0000 */
[----:B------:R-:W4:Y:S04]  /*0e20*/  SHFL.IDX PT, R15, R9, RZ, 0x181f ;  /* 0x00181fff090f7589 */ /* 0x000f2800000e0000 */
[----:B------:R-:W4:Y:S01]  /*0e30*/  SHFL.IDX PT, R7, R7, 0x1, 0x181f ;  /* 0x00381f0007077f89 */ /* 0x000f2200000e0000 */
[----:B-1----:R-:W-:-:S03]  /*0e40*/  @P1 IMAD.WIDE R22, R199, 0x2, R16 ;  /* 0x00000002c7161825 */ /* 0x002fc600078e0210 */
[----:B------:R-:W1:Y:S01]  /*0e50*/  SHFL.IDX PT, R9, R9, 0x1, 0x181f ;  /* 0x00381f0009097f89 */ /* 0x000e6200000e0000 */
[----:B---3--:R-:W-:-:S03]  /*0e60*/  @P1 IMAD.WIDE R20, R192, 0x2, R16 ;  /* 0x00000002c0141825 */ /* 0x008fc600078e0210 */
[----:B------:R4:W-:Y:S01]  /*0e70*/  @P1 LDGSTS.E.BYPASS.LTC128B.128 [R146+0xc100], [R22.64], !P5 ;  /* 0x0c10000016921fae */ /* 0x0009e2000e901d4c */
[----:B------:R-:W-:-:S03]  /*0e80*/  @P1 IMAD.WIDE R16, R191, 0x2, R16 ;  /* 0x00000002bf101825 */ /* 0x000fc600078e0210 */
[----:B------:R3:W-:Y:S01]  /*0e90*/  @P1 LDGSTS.E.BYPASS.LTC128B.128 [R146+0xe100], [R20.64], !P4 ;  /* 0x0e10000014921fae */ /* 0x0007e2000e101d4c */
[----:B--2---:R-:W-:-:S03]  /*0ea0*/  @P0 IMAD.WIDE R26, R199, 0x2, R10 ;  /* 0x00000002c71a0825 */ /* 0x004fc600078e020a */
[----:B------:R2:W-:Y:S01]  /*0eb0*/  @P1 LDGSTS.E.BYPASS.LTC128B.128 [R146+0x10100], [R16.64], !P6 ;  /* 0x1010000010921fae */ /* 0x0005e2000f101d4c */
[----:B------:R-:W-:Y:S01]  /*0ec0*/  ISETP.LT.OR P1, PT, R0, 0x1, P3 ;  /* 0x000000010000780c */ /* 0x000fe20001f21670 */
[--C-:B-----5:R-:W-:Y:S02]  /*0ed0*/  @P0 IMAD.WIDE R24, R192, 0x2, R10.reuse ;  /* 0x00000002c0180825 */ /* 0x120fe400078e020a */
[----:B------:R1:W-:Y:S02]  /*0ee0*/  @P0 LDGSTS.E.BYPASS.LTC128B.128 [R146+0xd100], [R26.64], !P5 ;  /* 0x0d1000001a920fae */ /* 0x0003e4000e901d4c */
[----:B------:R-:W-:Y:S02]  /*0ef0*/  @P0 IMAD.WIDE R10, R191, 0x2, R10 ;  /* 0x00000002bf0a0825 */ /* 0x000fe400078e020a */
[----:B------:R5:W-:Y:S04]  /*0f00*/  @P0 LDGSTS.E.BYPASS.LTC128B.128 [R146+0xf100], [R24.64], !P4 ;  /* 0x0f10000018920fae */ /* 0x000be8000e101d4c */
[----:B------:R1:W-:Y:S04]  /*0f10*/  @P0 LDGSTS.E.BYPASS.LTC128B.128 [R146+0x11100], [R10.64], !P6 ;  /* 0x111000000a920fae */ /* 0x0003e8000f101d4c */
[----:B------:R-:W0:Y:S01]  /*0f20*/  LDGDEPBAR ;  /* 0x00000000000079af */ /* 0x000e220000000000 */
[----:B----4-:R-:W-:-:S05]  /*0f30*/  IADD3 R22, P0, R13, R202, RZ ;  /* 0x000000ca0d167210 */ /* 0x010fca0007f1e0ff */
[----:B------:R-:W-:Y:S02]  /*0f40*/  IMAD.X R23, R15, 0x1, R203, P0 ;  /* 0x000000010f177824 */ /* 0x000fe400000e06cb */
[----:B--2---:R-:W-:-:S03]  /*0f50*/  IMAD.WIDE R16, R192, 0x2, RZ ;  /* 0x00000002c0107825 */ /* 0x004fc600078e02ff */
[----:B------:R2:W-:Y:S01]  /*0f60*/  LDGSTS.E.BYPASS.LTC128B.128 [R146+0x100], [R22.64], !P1 ;  /* 0x0010000016927fae */ /* 0x0005e2000c901d4c */
[----:B------:R-:W-:Y:S02]  /*0f70*/  ISETP.GE.AND P1, PT, R197, c[0x0][0x1d4], PT ;  /* 0x00007500c5007a0c */ /* 0x000fe40003f26270 */
[----:B---3--:R-:W-:-:S05]  /*0f80*/  IADD3 R20, P0, R13, R16, RZ ;  /* 0x000000100d147210 */ /* 0x008fca0007f1e0ff */
[----:B------:R-:W-:Y:S01]  /*0f90*/  IMAD.X R21, R15, 0x1, R17, P0 ;  /* 0x000000010f157824 */ /* 0x000fe200000e0611 */
[C---:B------:R-:W-:Y:S01]  /*0fa0*/  ISETP.LT.OR P0, PT, R0.reuse, 0x1, P2 ;  /* 0x000000010000780c */ /* 0x040fe20001701670 */
[----:B-1----:R-:W-:Y:S01]  /*0fb0*/  IMAD.WIDE R10, R191, 0x2, RZ ;  /* 0x00000002bf0a7825 */ /* 0x002fe200078e02ff */
[----:B------:R-:W-:-:S11]  /*0fc0*/  ISETP.LT.OR P2, PT, R0, 0x21, P2 ;  /* 0x000000210000780c */ /* 0x000fd60001741670 */
[----:B------:R2:W-:Y:S01]  /*0fd0*/  LDGSTS.E.BYPASS.LTC128B.128 [R146+0x2100], [R20.64], !P0 ;  /* 0x0210000014927fae */ /* 0x0005e2000c101d4c */
[----:B-----5:R-:W-:Y:S02]  /*0fe0*/  IADD3 R24, P0, R13, R10, RZ ;  /* 0x0000000a0d187210 */ /* 0x020fe40007f1e0ff */
        /* <DEDUP_REMOVED lines=43> */
[----:B------:R1:W3:Y:S01]  /*12a0*/  @!P3 LDG.E R189, [R10.64] ;  /* 0x0000000c0abdb981 */ /* 0x0002e2000c1e1900 */
[----:B------:R-:W-:Y:S01]  /*12b0*/  IMAD.MOV R5, RZ, RZ, -R2 ;  /* 0x000000ffff057224 */ /* 0x000fe200078e0a02 */
[----:B------:R-:W-:Y:S01]  /*12c0*/  SEL R17, RZ, 0x10, P5 ;  /* 0x00000010ff117807 */ /* 0x000fe20002800000 */
[----:B--2---:R-:W-:Y:S01]  /*12d0*/  IMAD.SHL.U32 R12, R191, 0x2, RZ ;  /* 0x00000002bf0c7824 */ /* 0x004fe200078e00ff */
[----:B------:R-:W-:Y:S01]  /*12e0*/  SEL R16, RZ, 0x10, P4 ;  /* 0x00000010ff107807 */ /* 0x000fe20002000000 */
[----:B------:R-:W-:Y:S01]  /*12f0*/  IMAD R190, R5, c[0x0][0x2b8], R190 ;  /* 0x0000ae0005be7a24 */ /* 0x000fe200078e02be */
[----:B------:R-:W-:Y:S02]  /*1300*/  IADD3 R22, -R17, 0x10, RZ ;  /* 0x0000001011167810 */ /* 0x000fe40007ffe1ff */
[----:B------:R-:W-:Y:S01]  /*1310*/  IADD3 R20, -R16, 0x10, RZ ;  /* 0x0000001010147810 */ /* 0x000fe20007ffe1ff */
[----:B------:R-:W-:Y:S01]  /*1320*/  IMAD.WIDE.U32 R6, R190, c[0x0][0x1e0], RZ ;  /* 0x00007800be067a25 */ /* 0x000fe200078e00ff */
[----:B------:R-:W-:-:S02]  /*1330*/  SHF.R.S32.HI R29, RZ, 0x1f, R190 ;  /* 0x0000001fff1d7819 */ /* 0x000fc400000114be */
[----:B------:R-:W-:Y:S01]  /*1340*/  LOP3.LUT R22, R22, 0xf, RZ, 0xc0, !PT ;  /* 0x0000000f16167812 */ /* 0x000fe200078ec0ff */
[----:B------:R-:W-:Y:S01]  /*1350*/  IMAD.MOV.U32 R8, RZ, RZ, R6 ;  /* 0x000000ffff087224 */ /* 0x000fe200078e0006 */
[----:B------:R-:W-:Y:S01]  /*1360*/  LOP3.LUT R20, R20, 0xf, RZ, 0xc0, !PT ;  /* 0x0000000f14147812 */ /* 0x000fe200078ec0ff */
[----:B------:R-:W-:Y:S01]  /*1370*/  IMAD R5, R29, c[0x0][0x1e0], RZ ;  /* 0x000078001d057a24 */ /* 0x000fe200078e02ff */
[----:B------:R-:W-:-:S03]  /*1380*/  IADD3 R13, -R145, 0x10, RZ ;  /* 0x00000010910d7810 */ /* 0x000fc60007ffe1ff */
[----:B------:R-:W-:Y:S01]  /*1390*/  IMAD R2, R190, c[0x0][0x1e4], R5 ;  /* 0x00007900be027a24 */ /* 0x000fe200078e0205 */
[----:B------:R-:W-:-:S03]  /*13a0*/  LOP3.LUT R13, R13, 0xf, RZ, 0xc0, !PT ;  /* 0x0000000f0d0d7812 */ /* 0x000fc600078ec0ff */
[----:B------:R-:W-:Y:S01]  /*13b0*/  IMAD.IADD R9, R7, 0x1, R2 ;  /* 0x0000000107097824 */ /* 0x000fe200078e0202 */
[----:B------:R-:W-:Y:S01]  /*13c0*/  SHF.L.U64.HI R7, R199, 0x1, R144 ;  /* 0x00000001c7077819 */ /* 0x000fe20000010290 */
[----:B-1----:R-:W-:Y:S01]  /*13d0*/  IMAD.SHL.U32 R10, R192, 0x2, RZ ;  /* 0x00000002c00a7824 */ /* 0x002fe200078e00ff */
[----:B------:R-:W-:Y:S02]  /*13e0*/  SHF.L.U64.HI R11, R191, 0x1, R134 ;  /* 0x00000001bf0b7819 */ /* 0x000fe40000010286 */
[----:B---3--:R-:W-:Y:S01]  /*13f0*/  SHF.R.S32.HI R2, RZ, 0x1f, R189 ;  /* 0x0000001fff027819 */ /* 0x008fe200000114bd */
[----:B------:R-:W-:-:S04]  /*1400*/  IMAD.WIDE.U32 R8, R189, c[0x0][0x1f0], R8 ;  /* 0x00007c00bd087a25 */ /* 0x000fc800078e0008 */
[----:B------:R-:W-:Y:S01]  /*1410*/  IMAD R6, R2, c[0x0][0x1f0], RZ ;  /* 0x00007c0002067a24 */ /* 0x000fe200078e02ff */
[----:B------:R-:W-:-:S03]  /*1420*/  IADD3 R5, P0, R8, UR14, RZ ;  /* 0x0000000e08057c10 */ /* 0x000fc6000ff1e0ff */
[----:B------:R-:W-:-:S05]  /*1430*/  IMAD R6, R189, c[0x0][0x1f4], R6 ;  /* 0x00007d00bd067a24 */ /* 0x000fca00078e0206 */
[----:B------:R-:W-:Y:S02]  /*1440*/  IADD3.X R8, R9, UR7, R6, P0, !PT ;  /* 0x0000000709087c10 */ /* 0x000fe400087fe406 */
[C---:B------:R-:W-:Y:S02]  /*1450*/  LEA R6, P0, R5.reuse, c[0x0][0x1c8], 0x1 ;  /* 0x0000720005067a11 */ /* 0x040fe400078008ff */
        /* <DEDUP_REMOVED lines=28> */
.L_x_2540:
        /* <DEDUP_REMOVED lines=56> */
[C---:B------:R-:W-:Y:S02]  /*19a0*/  IMAD R2, R189.reuse, c[0x0][0x21c], R2 ;  /* 0x00008700bd027a24 */ /* 0x040fe400078e0202 */
[----:B------:R-:W-:Y:S01]  /*19b0*/  IMAD.WIDE.U32 R30, R189, c[0x0][0x218], R30 ;  /* 0x00008600bd1e7a25 */ /* 0x000fe200078e001e */
[----:B------:R-:W-:-:S03]  /*19c0*/  LOP3.LUT R0, R0, 0xf, RZ, 0xc0, !PT ;  /* 0x0000000f00007812 */ /* 0x000fc600078ec0ff */
[----:B------:R-:W-:Y:S01]  /*19d0*/  IMAD.SHL.U32 R34, R199, 0x2, RZ ;  /* 0x00000002c7227824 */ /* 0x000fe200078e00ff */
[----:B------:R-:W-:Y:S01]  /*19e0*/  IADD3 R36, P0, R30, UR16, RZ ;  /* 0x000000101e247c10 */ /* 0x000fe2000ff1e0ff */
[----:B------:R-:W-:Y:S01]  /*19f0*/  IMAD.SHL.U32 R29, R191, 0x2, RZ ;  /* 0x00000002bf1d7824 */ /* 0x000fe200078e00ff */
[----:B------:R-:W-:Y:S02]  /*1a00*/  SEL R30, RZ, 0x10, P4 ;  /* 0x00000010ff1e7807 */ /* 0x000fe40002000000 */
        /* <DEDUP_REMOVED lines=8> */
[----:B------:R-:W-:Y:S02]  /*1a90*/  SHF.L.U64.HI R2, R191, 0x1, R134 ;  /* 0x00000001bf027819 */ /* 0x000fe40000010286 */
        /* <DEDUP_REMOVED lines=23> */
.L_x_2541:
[----:B------:R-:W-:Y:S01]  /*1c10*/  IMAD.MOV.U32 R2, RZ, RZ, 0x40 ;  /* 0x00000040ff027424 */ /* 0x000fe200078e00ff */
[----:B------:R-:W-:Y:S01]  /*1c20*/  LOP3.LUT P0, RZ, R28, 0x4, RZ, 0xc0, !PT ;  /* 0x000000041cff7812 */ /* 0x000fe2000780c0ff */
[----:B-12-4-:R-:W-:Y:S01]  /*1c30*/  HMMA.16816.F32.BF16 R40, R24, R124, RZ ;  /* 0x0000007c1828723c */ /* 0x016fe200000418ff */
[----:B------:R-:W-:Y:S01]  /*1c40*/  LDSM.16.M88.4 R68, [R183+0x4000] ;  /* 0x00400000b744783b */ /* 0x000fe20000000200 */
[----:B------:R-:W-:Y:S01]  /*1c50*/  SHF.R.S32.HI R201, RZ, 0x1f, R132 ;  /* 0x0000001fffc97819 */ /* 0x000fe20000011484 */
[----:B------:R-:W-:Y:S01]  /*1c60*/  IMAD.IADD R177, R129, 0x1, R128 ;  /* 0x0000000181b17824 */ /* 0x000fe200078e0280 */
[C---:B------:R-:W-:Y:S01]  /*1c70*/  SEL R0, R2.reuse, 0xffffffc0, !P0 ;  /* 0xffffffc002007807 */ /* 0x040fe20004000000 */
[----:B------:R-:W-:Y:S01]  /*1c80*/  LDSM.16.M88.4 R100, [R184+0xe100] ;  /* 0x00e10000b864783b */ /* 0x000fe20000000200 */
[----:B------:R-:W-:Y:S01]  /*1c90*/  LOP3.LUT P0, RZ, R3, 0x4, RZ, 0xc0, !PT ;  /* 0x0000000403ff7812 */ /* 0x000fe2000780c0ff */
[----:B------:R-:W-:Y:S01]  /*1ca0*/  IMAD.SHL.U32 R177, R177, 0x2, RZ ;  /* 0x00000002b1b17824 */ /* 0x000fe200078e00ff */
[----:B------:R-:W-:Y:S01]  /*1cb0*/  LEA.HI R201, R201, R132, RZ, 0x2 ;  /* 0x00000084c9c97211 */ /* 0x000fe200078f10ff */
[--C-:B------:R-:W-:Y:S01]  /*1cc0*/  IMAD.IADD R180, R183, 0x1, R0.reuse ;  /* 0x00000001b7b47824 */ /* 0x100fe200078e0200 */
[----:B------:R-:W-:Y:S01]  /*1cd0*/  SEL R179, R2, 0xffffffc0, !P0 ;  /* 0xffffffc002b37807 */ /* 0x000fe20004000000 */
[----:B------:R-:W-:Y:S01]  /*1ce0*/  IMAD.IADD R178, R181, 0x1, R0 ;  /* 0x00000001b5b27824 */ /* 0x000fe200078e0200 */
[----:B------:R-:W-:Y:S01]  /*1cf0*/  LDSM.16.M88.4 R64, [R181+0x4000] ;  /* 0x00400000b540783b */ /* 0x000fe20000000200 */
[----:B------:R-:W-:-:S02]  /*1d00*/  IMAD.IADD R176, R0, 0x1, R177 ;  /* 0x0000000100b07824 */ /* 0x000fc400078e02b1 */
[----:B------:R-:W-:Y:S01]  /*1d10*/  IMAD.IADD R3, R184, 0x1, R179 ;  /* 0x00000001b8037824 */ /* 0x000fe200078e02b3 */
[----:B------:R-:W-:Y:S01]  /*1d20*/  LDSM.16.M88.4 R76, [R180] ;  /* 0x00000000b44c783b */ /* 0x000fe20000000200 */
[----:B------:R-:W-:Y:S02]  /*1d30*/  IMAD.IADD R2, R179, 0x1, R130 ;  /* 0x00000001b3027824 */ /* 0x000fe400078e0282 */
[C---:B------:R-:W-:Y:S01]  /*1d40*/  IMAD.IADD R171, R182.reuse, 0x1, R177 ;  /* 0x00000001b6ab7824 */ /* 0x040fe200078e02b1 */
[----:B------:R-:W1:Y:S01]  /*1d50*/  LDSM.16.M88.4 R108, [R3+0xc100] ;  /* 0x00c10000036c783b */ /* 0x000e620000000200 */
[----:B------:R-:W-:Y:S02]  /*1d60*/  IMAD.IADD R162, R182, 0x1, R176 ;  /* 0x00000001b6a27824 */ /* 0x000fe400078e02b0 */
[----:B------:R-:W-:Y:S01]  /*1d70*/  IMAD.IADD R0, R0, 0x1, R171 ;  /* 0x0000000100007824 */ /* 0x000fe200078e02ab */
[----:B------:R-:W-:Y:S01]  /*1d80*/  HMMA.16816.F32.BF16 R40, R20, R120, R40 ;  /* 0x000000781428723c */ /* 0x000fe20000041828 */
[----:B------:R-:W-:Y:S04]  /*1d90*/  LDSM.16.M88.4 R72, [R178] ;  /* 0x00000000b248783b */ /* 0x000fe80000000200 */
        /* <DEDUP_REMOVED lines=40> */
[----:B------:R-:W-:-:S05]  /*2020*/  LOP3.LUT R29, R201, 0x7ffffffc, RZ, 0xc0, !PT ;  /* 0x7ffffffcc91d7812 */ /* 0x000fca00078ec0ff */
[----:B------:R-:W-:-:S04]  /*2030*/  IMAD.IADD R132, R132, 0x1, -R29 ;  /* 0x0000000184847824 */ /* 0x000fc800078e0a1d */
[----:B------:R-:W-:-:S05]  /*2040*/  IMAD R131, R132, -0x2, R131 ;  /* 0xfffffffe84837824 */ /* 0x000fca00078e0283 */
[----:B------:R-:W-:-:S04]  /*2050*/  ISETP.GT.AND P0, PT, R131, RZ, PT ;  /* 0x000000ff8300720c */ /* 0x000fc80003f04270 */
[----:B------:R-:W-:Y:S02]  /*2060*/  FSEL R120, R42, -INF , P0 ;  /* 0xff8000002a787808 */ /* 0x000fe40000000000 */
[----:B------:R-:W-:Y:S02]  /*2070*/  FSEL R125, R40, -INF , P0 ;  /* 0xff800000287d7808 */ /* 0x000fe40000000000 */
[----:B------:R-:W-:-:S04]  /*2080*/  ISETP.GT.AND P0, PT, R131, 0x1, PT ;  /* 0x000000018300780c */ /* 0x000fc80003f04270 */
[----:B------:R-:W-:Y:S02]  /*2090*/  FSEL R121, R43, -INF , P0 ;  /* 0xff8000002b797808 */ /* 0x000fe40000000000 */
[----:B------:R-:W-:Y:S02]  /*20a0*/  FSEL R124, R41, -INF , P0 ;  /* 0xff800000297c7808 */ /* 0x000fe40000000000 */
[----:B------:R-:W-:Y:S01]  /*20b0*/  HMMA.16816.F32.BF16 R40, R24, R126, RZ ;  /* 0x0000007e1828723c */ /* 0x000fe200000418ff */
[----:B------:R-:W-:Y:S11]  /*20c0*/  ISETP.GT.AND P0, PT, R131, 0x8, PT ;  /* 0x000000088300780c */ /* 0x000ff60003f04270 */
[----:B------:R-:W-:Y:S11]  /*20d0*/  @!UPT UIADD3 URZ, URZ, URZ, URZ ;  /* 0x0000003f3f3ff290 */ /* 0x000ff6000fffe03f */
[----:B------:R-:W-:Y:S01]  /*20e0*/  @!UPT UIADD3 URZ, URZ, URZ, URZ ;  /* 0x0000003f3f3ff290 */ /* 0x000fe2000fffe03f */
        /* <DEDUP_REMOVED lines=42> */
[----:B------:R-:W-:-:S02]  /*2390*/  FSEL R151, R42, -INF , P0 ;  /* 0xff8000002a977808 */ /* 0x000fc40000000000 */
[----:B------:R-:W-:Y:S02]  /*23a0*/  FSEL R155, R40, -INF , P0 ;  /* 0xff800000289b7808 */ /* 0x000fe40000000000 */
[----:B------:R-:W-:-:S04]  /*23b0*/  ISETP.GT.AND P0, PT, R131, 0x9, PT ;  /* 0x000000098300780c */ /* 0x000fc80003f04270 */
[C---:B-1----:R-:W-:Y:S01]  /*23c0*/  HMMA.16816.F32.BF16 R36, R76.reuse, R108, R36 ;  /* 0x0000006c4c24723c */ /* 0x042fe20000041824 */
[----:B------:R-:W-:Y:S02]  /*23d0*/  FSEL R127, R43, -INF , P0 ;  /* 0xff8000002b7f7808 */ /* 0x000fe40000000000 */
[----:B------:R-:W-:Y:S02]  /*23e0*/  FSEL R153, R41, -INF , P0 ;  /* 0xff80000029997808 */ /* 0x000fe40000000000 */
[----:B------:R-:W1:Y:S01]  /*23f0*/  LDSM.16.M88.4 R40, [R3+0x10900] ;  /* 0x010900000328783b */ /* 0x000e620000000200 */
[C---:B------:R-:W-:Y:S02]  /*2400*/  ISETP.GT.AND P0, PT, R131.reuse, 0x10, PT ;  /* 0x000000108300780c */ /* 0x040fe40003f04270 */
[----:B------:R-:W-:Y:S01]  /*2410*/  HMMA.16816.F32.BF16 R116, R76, R110, R116 ;  /* 0x0000006e4c74723c */ /* 0x000fe20000041874 */
[----:B------:R-:W1:Y:S11]  /*2420*/  LDSM.16.M88.4 R108, [R3+0xd100] ;  /* 0x00d10000036c783b */ /* 0x000e760000000200 */
[----:B------:R-:W-:Y:S04]  /*2430*/  @!UPT UIADD3 URZ, URZ, URZ, URZ ;  /* 0x0000003f3f3ff290 */ /* 0x000fe8000fffe03f */
[C---:B--2---:R-:W-:Y:S08]  /*2440*/  HMMA.16816.F32.BF16 R36, R72.reuse, R104, R36 ;  /* 0x000000684824723c */ /* 0x044ff00000041824 */
[----:B------:R-:W-:Y:S01]  /*2450*/  HMMA.16816.F32.BF16 R116, R72, R106, R116 ;  /* 0x0000006a4874723c */ /* 0x000fe20000041874 */
[----:B------:R-:W2:Y:S11]  /*2460*/  LDSM.16.M88.4 R104, [R2+0xd100] ;  /* 0x00d100000268783b */ /* 0x000eb60000000200 */
[----:B------:R-:W-:Y:S04]  /*2470*/  @!UPT UIADD3 URZ, URZ, URZ, URZ ;  /* 0x0000003f3f3ff290 */ /* 0x000fe8000fffe03f */
[C---:B---3--:R-:W-:Y:S08]  /*2480*/  HMMA.16816.F32.BF16 R36, R68.reuse, R100, R36 ;  /* 0x000000644424723c */ /* 0x048ff00000041824 */
[----:B------:R-:W-:Y:S01]  /*2490*/  HMMA.16816.F32.BF16 R116, R68, R102, R116 ;  /* 0x000000664474723c */ /* 0x000fe20000041874 */
[----:B------:R-:W3:Y:S11]  /*24a0*/  LDSM.16.M88.4 R100, [R184+0xf100] ;  /* 0x00f10000b864783b */ /* 0x000ef60000000200 */
[----:B------:R-:W-:Y:S04]  /*24b0*/  @!UPT UIADD3 URZ, URZ, URZ, URZ ;  /* 0x0000003f3f3ff290 */ /* 0x000fe8000fffe03f */
[C---:B----4-:R-:W-:Y:S08]  /*24c0*/  HMMA.16816.F32.BF16 R36, R64.reuse, R96, R36 ;  /* 0x000000604024723c */ /* 0x050ff00000041824 */
[----:B------:R-:W-:Y:S01]  /*24d0*/  HMMA.16816.F32.BF16 R116, R64, R98, R116 ;  /* 0x000000624074723c */ /* 0x000fe20000041874 */
[----:B------:R-:W4:Y:S11]  /*24e0*/  LDSM.16.M88.4 R96, [R130+0xf100] ;  /* 0x00f100008260783b */ /* 0x000f360000000200 */
[----:B------:R-:W-:Y:S04]  /*24f0*/  @!UPT UIADD3 URZ, URZ, URZ, URZ ;  /* 0x0000003f3f3ff290 */ /* 0x000fe8000fffe03f */
[C---:B-----5:R-:W-:Y:S08]  /*2500*/  HMMA.16816.F32.BF16 R36, R60.reuse, R92, R36 ;  /* 0x0000005c3c24723c */ /* 0x060ff00000041824 */
[----:B------:R-:W-:Y:S01]  /*2510*/  HMMA.16816.F32.BF16 R116, R60, R94, R116 ;  /* 0x0000005e3c74723c */ /* 0x000fe20000041874 */
[----:B------:R-:W5:Y:S11]  /*2520*/  LDSM.16.M88.4 R92, [R3+0xf100] ;  /* 0x00f10000035c783b */ /* 0x000f760000000200 */
[----:B------:R-:W-:Y:S04]  /*2530*/  @!UPT UIADD3 URZ, URZ, URZ, URZ ;  /* 0x0000003f3f3ff290 */ /* 0x000fe8000fffe03f */
[C---:B------:R-:W-:Y:S08]  /*2540*/  HMMA.16816.F32.BF16 R36, R56.reuse, R88, R36 ;  /* 0x000000583824723c */ /* 0x040ff00000041824 */
[----:B------:R-:W-:Y:S01]  /*2550*/  HMMA.16816.F32.BF16 R116, R56, R90, R116 ;  /* 0x0000005a3874723c */ /* 0x000fe20000041874 */
[----:B------:R-:W1:Y:S11]  /*2560*/  LDSM.16.M88.4 R88, [R2+0xf100] ;  /* 0x00f100000258783b */ /* 0x000e760000000200 */
        /* <DEDUP_REMOVED lines=14> */
[----:B------:R-:W-:Y:S11]  /*2650*/  HMMA.16816.F32.BF16 R28, R32, R30, R116 ;  /* 0x0000001e201c723c */ /* 0x000ff60000041874 */
[----:B------:R-:W-:Y:S05]  /*2660*/  @!UPT UIADD3 URZ, URZ, URZ, URZ ;  /* 0x0000003f3f3ff290 */ /* 0x000fea000fffe03f */
[----:B------:R-:W-:Y:S02]  /*2670*/  FSEL R137, R38, -INF , P0 ;  /* 0xff80000026897808 */ /* 0x000fe40000000000 */
[----:B------:R-:W-:Y:S02]  /*2680*/  FSEL R149, R36, -INF , P0 ;  /* 0xff80000024957808 */ /* 0x000fe40000000000 */
[----:B------:R-:W-:-:S04]  /*2690*/  ISETP.GT.AND P0, PT, R131, 0x11, PT ;  /* 0x000000118300780c */ /* 0x000fc80003f04270 */
[----:B------:R-:W-:Y:S02]  /*26a0*/  FSEL R123, R39, -INF , P0 ;  /* 0xff800000277b7808 */ /* 0x000fe40000000000 */
[----:B------:R-:W-:Y:S02]  /*26b0*/  FSEL R139, R37, -INF , P0 ;  /* 0xff800000258b7808 */ /* 0x000fe40000000000 */
[----:B------:R-:W-:Y:S01]  /*26c0*/  HMMA.16816.F32.BF16 R36, R24, R8, RZ ;  /* 0x000000081824723c */ /* 0x000fe200000418ff */
[----:B------:R-:W-:-:S04]  /*26d0*/  ISETP.GT.AND P0, PT, R131, 0x18, PT ;  /* 0x000000188300780c */ /* 0x000fc80003f04270 */
[----:B------:R-:W-:Y:S02]  /*26e0*/  FSEL R119, R30, -INF , P0 ;  /* 0xff8000001e777808 */ /* 0x000fe40000000000 */
[----:B------:R-:W-:Y:S01]  /*26f0*/  FSEL R219, R28, -INF , P0 ;  /* 0xff8000001cdb7808 */ /* 0x000fe20000000000 */
[----:B------:R-:W-:Y:S01]  /*2700*/  HMMA.16816.F32.BF16 R8, R24, R10, RZ ;  /* 0x0000000a1808723c */ /* 0x000fe200000418ff */
[----:B------:R-:W-:-:S04]  /*2710*/  ISETP.GT.AND P0, PT, R131, 0x19, PT ;  /* 0x000000198300780c */ /* 0x000fc80003f04270 */
[----:B------:R-:W-:Y:S02]  /*2720*/  FSEL R117, R31, -INF , P0 ;  /* 0xff8000001f757808 */ /* 0x000fe40000000000 */
[----:B------:R-:W-:Y:S02]  /*2730*/  FSEL R217, R29, -INF , P0 ;  /* 0xff8000001dd97808 */ /* 0x000fe40000000000 */
[----:B------:R-:W1:Y:S01]  /*2740*/  LDSM.16.M88.4 R28, [R2+0x11100] ;  /* 0x01110000021c783b */ /* 0x000e620000000200 */
[----:B------:R-:W-:-:S06]  /*2750*/  ISETP.GT.AND P0, PT, R131, 0x20, PT ;  /* 0x000000208300780c */ /* 0x000fcc0003f04270 */
[C---:B------:R-:W-:Y:S08]  /*2760*/  HMMA.16816.F32.BF16 R36, R20.reuse, R16, R36 ;  /* 0x000000101424723c */ /* 0x040ff00000041824 */
[----:B------:R-:W-:Y:S01]  /*2770*/  HMMA.16816.F32.BF16 R8, R20, R18, R8 ;  /* 0x000000121408723c */ /* 0x000fe20000041808 */
[----:B------:R-:W-:Y:S11]  /*2780*/  LDSM.16.M88.4 R16, [R2+0xd900] ;  /* 0x00d900000210783b */ /* 0x000ff60000000200 */
[----:B------:R-:W-:Y:S04]  /*2790*/  @!UPT UIADD3 URZ, URZ, URZ, URZ ;  /* 0x0000003f3f3ff290 */ /* 0x000fe8000fffe03f */
[C---:B------:R-:W-:Y:S08]  /*27a0*/  HMMA.16816.F32.BF16 R36, R76.reuse, R108, R36 ;  /* 0x0000006c4c24723c */ /* 0x040ff00000041824 */
[----:B------:R-:W-:Y:S11]  /*27b0*/  HMMA.16816.F32.BF16 R8, R76, R110, R8 ;  /* 0x0000006e4c08723c */ /* 0x000ff60000041808 */
[----:B------:R-:W-:Y:S05]  /*27c0*/  @!UPT UIADD3 URZ, URZ, URZ, URZ ;  /* 0x0000003f3f3ff290 */ /* 0x000fea000fffe03f */
[C---:B--2---:R-:W-:Y:S08]  /*27d0*/  HMMA.16816.F32.BF16 R36, R72.reuse, R104, R36 ;  /* 0x000000684824723c */ /* 0x044ff00000041824 */
[----:B------:R-:W-:Y:S11]  /*27e0*/  HMMA.16816.F32.BF16 R8, R72, R106, R8 ;  /* 0x0000006a4808723c */ /* 0x000ff60000041808 */
[----:B------:R-:W-:Y:S05]  /*27f0*/  @!UPT UIADD3 URZ, URZ, URZ, URZ ;  /* 0x0000003f3f3ff290 */ /* 0x000fea000fffe03f */
[C---:B---3--:R-:W-:Y:S08]  /*2800*/  HMMA.16816.F32.BF16 R36, R68.reuse, R100, R36 ;  /* 0x000000644424723c */ /* 0x048ff00000041824 */
[----:B------:R-:W-:Y:S08]  /*2810*/  HMMA.16816.F32.BF16 R8, R68, R102, R8 ;  /* 0x000000664408723c */ /* 0x000ff00000041808 */
[----:B------:R-:W-:Y:S08]  /*2820*/  HMMA.16816.F32.BF16 R100, R24, R4, RZ ;  /* 0x000000041864723c */ /* 0x000ff000000418ff */
[C---:B----4-:R-:W-:Y:S08]  /*2830*/  HMMA.16816.F32.BF16 R36, R64.reuse, R96, R36 ;  /* 0x000000604024723c */ /* 0x050ff00000041824 */
[----:B------:R-:W-:Y:S01]  /*2840*/  HMMA.16816.F32.BF16 R8, R64, R98, R8 ;  /* 0x000000624008723c */ /* 0x000fe20000041808 */
[----:B------:R-:W-:Y:S07]  /*2850*/  LDSM.16.M88.4 R96, [R2+0x11900] ;  /* 0x011900000260783b */ /* 0x000fee0000000200 */
[----:B------:R-:W-:Y:S08]  /*2860*/  HMMA.16816.F32.BF16 R4, R24, R6, RZ ;  /* 0x000000061804723c */ /* 0x000ff000000418ff */
[C---:B-----5:R-:W-:Y:S08]  /*2870*/  HMMA.16816.F32.BF16 R36, R60.reuse, R92, R36 ;  /* 0x0000005c3c24723c */ /* 0x060ff00000041824 */
[----:B------:R-:W-:Y:S01]  /*2880*/  HMMA.16816.F32.BF16 R8, R60, R94, R8 ;  /* 0x0000005e3c08723c */ /* 0x000fe20000041808 */
[----:B------:R-:W-:Y:S07]  /*2890*/  LDSM.16.M88.4 R92, [R3+0x11900] ;  /* 0x01190000035c783b */ /* 0x000fee0000000200 */
[----:B------:R-:W-:Y:S08]  /*28a0*/  HMMA.16816.F32.BF16 R100, R20, R12, R100 ;  /* 0x0000000c1464723c */ /* 0x000ff00000041864 */
[C---:B------:R-:W-:Y:S08]  /*28b0*/  HMMA.16816.F32.BF16 R36, R56.reuse, R88, R36 ;  /* 0x000000583824723c */ /* 0x040ff00000041824 */
        /* <DEDUP_REMOVED lines=11> */
[C---:B-1----:R-:W-:Y:S08]  /*2970*/  HMMA.16816.F32.BF16 R36, R44.reuse, R40, R36 ;  /* 0x000000282c24723c */ /* 0x042ff00000041824 */
[----:B------:R-:W-:Y:S01]  /*2980*/  HMMA.16816.F32.BF16 R8, R44, R42, R8 ;  /* 0x0000002a2c08723c */ /* 0x000fe20000041808 */
[----:B------:R-:W-:Y:S01]  /*2990*/  LDSM.16.M88.4 R40, [R3+0xf900] ;  /* 0x00f900000328783b */ /* 0x000fe20000000200 */
[----:B--2---:R-:W-:-:S04]  /*29a0*/  FMNMX.FTZ R2, R125, R124, !PT ;  /* 0x0000007c7d027209 */ /* 0x004fc80007810000 */
[----:B------:R-:W-:-:S04]  /*29b0*/  FMNMX.FTZ R2, R155, R2, !PT ;  /* 0x000000029b027209 */ /* 0x000fc80007810000 */
[----:B------:R-:W-:-:S04]  /*29c0*/  FMNMX.FTZ R2, R153, R2, !PT ;  /* 0x0000000299027209 */ /* 0x000fc80007810000 */
[----:B------:R-:W-:Y:S02]  /*29d0*/  FMNMX.FTZ R2, R149, R2, !PT ;  /* 0x0000000295027209 */ /* 0x000fe40007810000 */
[----:B------:R-:W-:Y:S02]  /*29e0*/  HMMA.16816.F32.BF16 R36, R32, R28, R36 ;  /* 0x0000001c2024723c */ /* 0x000fe40000041824 */
[----:B------:R-:W-:-:S04]  /*29f0*/  FMNMX.FTZ R2, R139, R2, !PT ;  /* 0x000000028b027209 */ /* 0x000fc80007810000 */
[----:B------:R-:W-:Y:S02]  /*2a00*/  FMNMX.FTZ R2, R219, R2, !PT ;  /* 0x00000002db027209 */ /* 0x000fe40007810000 */
[----:B------:R-:W-:Y:S01]  /*2a10*/  HMMA.16816.F32.BF16 R8, R32, R30, R8 ;  /* 0x0000001e2008723c */ /* 0x000fe20000041808 */
[----:B------:R-:W-:Y:S01]  /*2a20*/  LDSM.16.M88.4 R28, [R184+0xf900] ;  /* 0x00f90000b81c783b */ /* 0x000fe20000000200 */
[----:B------:R-:W-:Y:S11]  /*2a30*/  FMNMX.FTZ R2, R217, R2, !PT ;  /* 0x00000002d9027209 */ /* 0x000ff60007810000 */
[----:B------:R-:W-:Y:S03]  /*2a40*/  @!UPT UIADD3 URZ, URZ, URZ, URZ ;  /* 0x0000003f3f3ff290 */ /* 0x000fe6000fffe03f */
[----:B------:R-:W-:Y:S02]  /*2a50*/  FSEL R207, R38, -INF , P0 ;  /* 0xff80000026cf7808 */ /* 0x000fe40000000000 */
[----:B------:R-:W-:Y:S02]  /*2a60*/  FSEL R165, R36, -INF , P0 ;  /* 0xff80000024a57808 */ /* 0x000fe40000000000 */
[----:B------:R-:W-:Y:S02]  /*2a70*/  ISETP.GT.AND P0, PT, R131, 0x21, PT ;  /* 0x000000218300780c */ /* 0x000fe40003f04270 */
[----:B------:R-:W-:Y:S02]  /*2a80*/  FMNMX.FTZ R2, R165, R2, !PT ;  /* 0x00000002a5027209 */ /* 0x000fe40007810000 */
[----:B------:R-:W-:Y:S02]  /*2a90*/  FSEL R205, R39, -INF , P0 ;  /* 0xff80000027cd7808 */ /* 0x000fe40000000000 */
[----:B------:R-:W-:-:S02]  /*2aa0*/  FSEL R167, R37, -INF , P0 ;  /* 0xff80000025a77808 */ /* 0x000fc40000000000 */
[----:B------:R-:W-:Y:S01]  /*2ab0*/  ISETP.GT.AND P0, PT, R131, 0x28, PT ;  /* 0x000000288300780c */ /* 0x000fe20003f04270 */
[----:B------:R-:W-:Y:S01]  /*2ac0*/  LDSM.16.M88.4 R36, [R130+0xf900] ;  /* 0x00f900008224783b */ /* 0x000fe20000000200 */
[----:B------:R-:W-:Y:S02]  /*2ad0*/  FMNMX.FTZ R2, R167, R2, !PT ;  /* 0x00000002a7027209 */ /* 0x000fe40007810000 */
[----:B------:R-:W-:Y:S02]  /*2ae0*/  FSEL R211, R10, -INF , P0 ;  /* 0xff8000000ad37808 */ /* 0x000fe40000000000 */
[----:B------:R-:W-:Y:S02]  /*2af0*/  FSEL R215, R8, -INF , P0 ;  /* 0xff80000008d77808 */ /* 0x000fe40000000000 */
[----:B------:R-:W-:Y:S02]  /*2b00*/  ISETP.GT.AND P0, PT, R131, 0x29, PT ;  /* 0x000000298300780c */ /* 0x000fe40003f04270 */
[----:B------:R-:W-:-:S02]  /*2b10*/  FMNMX.FTZ R2, R215, R2, !PT ;  /* 0x00000002d7027209 */ /* 0x000fc40007810000 */
[----:B------:R-:W-:Y:S02]  /*2b20*/  FSEL R209, R11, -INF , P0 ;  /* 0xff8000000bd17808 */ /* 0x000fe40000000000 */
[----:B------:R-:W-:Y:S02]  /*2b30*/  FSEL R213, R9, -INF , P0 ;  /* 0xff80000009d57808 */ /* 0x000fe40000000000 */
[----:B------:R-:W1:Y:S01]  /*2b40*/  LDSM.16.M88.4 R8, [R3+0xd900] ;  /* 0x00d900000308783b */ /* 0x000e620000000200 */
[----:B------:R-:W-:Y:S01]  /*2b50*/  ISETP.GT.AND P0, PT, R131, 0x30, PT ;  /* 0x000000308300780c */ /* 0x000fe20003f04270 */
[----:B------:R-:W-:-:S04]  /*2b60*/  DEPBAR.LE SB0, 0x2 ;  /* 0x000080800000791a */ /* 0x000fc80000000000 */
[----:B------:R-:W-:Y:S01]  /*2b70*/  FMNMX.FTZ R2, R213, R2, !PT ;  /* 0x00000002d5027209 */ /* 0x000fe20007810000 */
[----:B------:R-:W-:Y:S06]  /*2b80*/  BAR.SYNC.DEFER_BLOCKING 0x0 ;  /* 0x0000000000007b1d */ /* 0x000fec0000010000 */
[----:B------:R-:W-:Y:S04]  /*2b90*/  LDSM.16.MT88.4 R108, [R176+0x4100] ;  /* 0x00410000b06c783b */ /* 0x000fe80000004200 */
[----:B------:R-:W-:Y:S04]  /*2ba0*/  LDSM.16.MT88.4 R20, [R177+0x900] ;  /* 0x00090000b114783b */ /* 0x000fe80000004200 */
[----:B------:R-:W-:Y:S01]  /*2bb0*/  LDSM.16.MT88.4 R12, [R162+0x2900] ;  /* 0x00290000a20c783b */ /* 0x000fe20000004200 */
[C---:B-1----:R-:W-:Y:S03]  /*2bc0*/  HMMA.16816.F32.BF16 R100, R76.reuse, R8, R100 ;  /* 0x000000084c64723c */ /* 0x042fe60000041864 */
[----:B------:R-:W-:Y:S05]  /*2bd0*/  LDSM.16.MT88.4 R24, [R171+0x2900] ;  /* 0x00290000ab18783b */ /* 0x000fea0000004200 */
        /* <DEDUP_REMOVED lines=37> */
[----:B------:R-:W-:-:S02]  /*2e30*/  FSEL R141, R102, -INF , P0 ;  /* 0xff800000668d7808 */ /* 0x000fc40000000000 */
[----:B------:R-:W-:Y:S02]  /*2e40*/  FSEL R143, R100, -INF , P0 ;  /* 0xff800000648f7808 */ /* 0x000fe40000000000 */
        /* <DEDUP_REMOVED lines=12> */
[----:B------:R-:W-:-:S02]  /*2f10*/  FMNMX.FTZ R4, R185, R4, !PT ;  /* 0x00000004b9047209 */ /* 0x000fc40007810000 */
        /* <DEDUP_REMOVED lines=14> */
[----:B------:R-:W-:Y:S02]  /*3000*/  FMNMX.FTZ R2, R209, R2, !PT ;  /* 0x00000002d1027209 */ /* 0x000fe40007810000 */
        /* <DEDUP_REMOVED lines=23> */
[----:B------:R-:W-:Y:S01]  /*3180*/  FFMA.FTZ R185, R185, c[0x0][0x2d0], -R170 ;  /* 0x0000b400b9b97a23 */ /* 0x000fe200000108aa */
[----:B-1----:R-:W-:-:S02]  /*3190*/  FMNMX.FTZ R2, R5, R2, !PT ;  /* 0x0000000205027209 */ /* 0x002fc40007810000 */
[----:B------:R-:W-:Y:S04]  /*31a0*/  LDSM.16.MT88.4 R4, [R177+0x100] ;  /* 0x00010000b104783b */ /* 0x000fe80000004200 */
        /* <DEDUP_REMOVED lines=21> */
[----:B------:R-:W-:Y:S02]  /*3300*/  FFMA.FTZ R154, R127, c[0x0][0x2d0], -R168 ;  /* 0x0000b4007f9a7a23 */ /* 0x000fe400000108a8 */
        /* <DEDUP_REMOVED lines=9> */
[--C-:B------:R-:W-:Y:S02]  /*33a0*/  FFMA.FTZ R174, R211, c[0x0][0x2d0], -R168.reuse ;  /* 0x0000b400d3ae7a23 */ /* 0x100fe400000108a8 */
[----:B------:R-:W-:-:S02]  /*33b0*/  FFMA.FTZ R207, R209, c[0x0][0x2d0], -R168 ;  /* 0x0000b400d1cf7a23 */ /* 0x000fc400000108a8 */
[--C-:B------:R-:W-:Y:S01]  /*33c0*/  FFMA.FTZ R209, R142, c[0x0][0x2d0], -R170.reuse ;  /* 0x0000b4008ed17a23 */ /* 0x100fe200000108aa */
[----:B------:R-:W-:Y:S01]  /*33d0*/  MUFU.EX2 R163, R163 ;  /* 0x000000a300a37308 */ /* 0x000fe20000000800 */
[----:B------:R-:W-:Y:S02]  /*33e0*/  FFMA.FTZ R170, R175, c[0x0][0x2d0], -R170 ;  /* 0x0000b400afaa7a23 */ /* 0x000fe400000108aa */
[--C-:B------:R-:W-:Y:S02]  /*33f0*/  FFMA.FTZ R175, R141, c[0x0][0x2d0], -R168.reuse ;  /* 0x0000b4008daf7a23 */ /* 0x100fe400000108a8 */
[--C-:B------:R-:W-:Y:S02]  /*3400*/  FFMA.FTZ R204, R140, c[0x0][0x2d0], -R168.reuse ;  /* 0x0000b4008ccc7a23 */ /* 0x100fe400000108a8 */
[----:B------:R-:W-:Y:S01]  /*3410*/  FFMA.FTZ R173, R173, c[0x0][0x2d0], -R168 ;  /* 0x0000b400adad7a23 */ /* 0x000fe200000108a8 */
[----:B------:R-:W2:Y:S01]  /*3420*/  MUFU.EX2 R154, R154 ;  /* 0x0000009a009a7308 */ /* 0x000ea20000000800 */
[----:B-1----:R-:W-:Y:S01]  /*3430*/  F2FP.BF16.PACK_AB R113, R160, R161 ;  /* 0x000000a1a071723e */ /* 0x002fe200000010ff */
[----:B------:R-:W-:Y:S01]  /*3440*/  FADD.FTZ R160, R161, R160 ;  /* 0x000000a0a1a07221 */ /* 0x000fe20000010000 */
[----:B------:R-:W-:Y:S05]  /*3450*/  LDSM.16.MT88.4 R140, [R171+0x3900] ;  /* 0x00390000ab8c783b */ /* 0x000fea0000004200 */
[----:B------:R-:W-:Y:S01]  /*3460*/  MUFU.EX2 R151, R151 ;  /* 0x0000009700977308 */ /* 0x000fe20000000800 */
[----:B--2---:R-:W-:-:S07]  /*3470*/  F2FP.BF16.PACK_AB R115, R154, R163 ;  /* 0x000000a39a73723e */ /* 0x004fce00000010ff */
[----:B------:R-:W-:Y:S01]  /*3480*/  MUFU.EX2 R155, R155 ;  /* 0x0000009b009b7308 */ /* 0x000fe20000000800 */
[----:B------:R-:W-:-:S04]  /*3490*/  FADD.FTZ R163, R163, R160 ;  /* 0x000000a0a3a37221 */ /* 0x000fc80000010000 */
[----:B------:R-:W-:Y:S01]  /*34a0*/  FADD.FTZ R154, R154, R163 ;  /* 0x000000a39a9a7221 */ /* 0x000fe20000010000 */
[C---:B------:R-:W-:Y:S02]  /*34b0*/  HMMA.16816.F32.BF16 R128, R112.reuse, R4, RZ ;  /* 0x000000047080723c */ /* 0x040fe400000418ff */
[----:B------:R-:W1:Y:S06]  /*34c0*/  MUFU.EX2 R150, R150 ;  /* 0x0000009600967308 */ /* 0x000e6c0000000800 */
        /* <DEDUP_REMOVED lines=200> */
[----:B------:R-:W-:Y:S02]  /*4150*/  LOP3.LUT R16, R16, 0xf, RZ, 0xc0, !PT ;  /* 0x0000000f10107812 */ /* 0x000fe400078ec0ff */
        /* <DEDUP_REMOVED lines=43> */
.L_x_2542:
[----:B------:R-:W-:Y:S01]  /*4410*/  ISETP.GE.AND P0, PT, R148, 0x41, PT ;  /* 0x000000419400780c */ /* 0x000fe20003f06270 */
[----:B------:R-:W0:-:S12]  /*4420*/  LDGDEPBAR ;  /* 0x00000000000079af */ /* 0x000e180000000000 */
[----:B------:R-:W-:Y:S05]  /*4430*/  @!P0 BRA `(.L_x_2543) ;  /* 0x00002c6000008947 */ /* 0x000fea0003800000 */
[C---:B------:R-:W-:Y:S01]  /*4440*/  SHF.L.U64.HI R207, R192.reuse, 0x1, R133 ;  /* 0x00000001c0cf7819 */ /* 0x040fe20000010285 */
        /* <DEDUP_REMOVED lines=9> */
.L_x_2546:
        /* <DEDUP_REMOVED lines=28> */
[----:B------:R-:W-:Y:S04]  /*46a0*/  IMAD.IADD R5, R5, 0x1, R3 ;  /* 0x0000000105057824 */ /* 0x000fe800078e0203 */
[----:B------:R-:W-:Y:S05]  /*46b0*/  IMAD.WIDE.U32 R4, R189, c[0x0][0x218], R4 ;  /* 0x00008600bd047a25 */ /* 0x000fea00078e0004 */
[----:B------:R-:W-:Y:S02]  /*46c0*/  IADD3 R3, P0, R4, UR16, RZ ;  /* 0x0000001004037c10 */ /* 0x000fe4000ff1e0ff */
[----:B------:R-:W-:Y:S02]  /*46d0*/  SEL R4, RZ, 0x10, P6 ;  /* 0x00000010ff047807 */ /* 0x000fe40003000000 */
[----:B------:R-:W-:Y:S02]  /*46e0*/  IADD3.X R2, R5, UR10, R2, P0, !PT ;  /* 0x0000000a05027c10 */ /* 0x000fe400087fe402 */
[C---:B------:R-:W-:Y:S02]  /*46f0*/  LEA R14, P0, R3.reuse, c[0x0][0x1f8], 0x1 ;  /* 0x00007e00030e7a11 */ /* 0x040fe400078008ff */
[----:B------:R-:W-:Y:S02]  /*4700*/  SEL R5, RZ, 0x10, P4 ;  /* 0x00000010ff057807 */ /* 0x000fe40002000000 */
[----:B------:R-:W-:Y:S01]  /*4710*/  LEA.HI.X R11, R3, c[0x0][0x1fc], R2, 0x1, P0 ;  /* 0x00007f00030b7a11 */ /* 0x000fe200000f0c02 */
[----:B------:R-:W5:Y:S01]  /*4720*/  SHFL.IDX PT, R7, R14, 0x1, 0x181f ;  /* 0x00381f000e077f89 */ /* 0x000f6200000e0000 */
[----:B------:R-:W-:Y:S02]  /*4730*/  IADD3 R3, -R5, 0x10, RZ ;  /* 0x0000001005037810 */ /* 0x000fe40007ffe1ff */
[----:B------:R-:W-:Y:S01]  /*4740*/  IADD3 R2, -R4, 0x10, RZ ;  /* 0x0000001004027810 */ /* 0x000fe20007ffe1ff */
[----:B------:R-:W2:Y:S01]  /*4750*/  SHFL.IDX PT, R8, R11, 0x1, 0x181f ;  /* 0x00381f000b087f89 */ /* 0x000ea200000e0000 */
[----:B------:R-:W-:Y:S02]  /*4760*/  LOP3.LUT R3, R3, 0xf, RZ, 0xc0, !PT ;  /* 0x0000000f03037812 */ /* 0x000fe400078ec0ff */
[----:B------:R-:W-:Y:S01]  /*4770*/  LOP3.LUT R2, R2, 0xf, RZ, 0xc0, !PT ;  /* 0x0000000f02027812 */ /* 0x000fe200078ec0ff */
[----:B------:R4:W3:Y:S04]  /*4780*/  SHFL.IDX PT, R9, R14, RZ, 0x181f ;  /* 0x00181fff0e097589 */ /* 0x0008e800000e0000 */
[----:B------:R-:W1:Y:S01]  /*4790*/  SHFL.IDX PT, R10, R11, RZ, 0x181f ;  /* 0x00181fff0b0a7589 */ /* 0x000e6200000e0000 */
[-C--:B-----5:R-:W-:Y:S04]  /*47a0*/  IADD3 R12, P1, P0, R12, R7.reuse, R202 ;  /* 0x000000070c0c7210 */ /* 0x0a0fe8000783e0ca */
[-C--:B--2---:R-:W-:Y:S02]  /*47b0*/  IADD3.X R13, RZ, R8.reuse, R203, P1, P0 ;  /* 0x00000008ff0d7210 */ /* 0x084fe40000fe04cb */
[-C--:B----4-:R-:W-:Y:S01]  /*47c0*/  IADD3 R14, P1, P0, R3, R7.reuse, R206 ;  /* 0x00000007030e7210 */ /* 0x090fe2000783e0ce */
[----:B------:R-:W-:Y:S03]  /*47d0*/  IMAD.U32 R3, RZ, RZ, UR11 ;  /* 0x0000000bff037e24 */ /* 0x000fe6000f8e00ff */
[-C--:B------:R-:W-:Y:S02]  /*47e0*/  IADD3.X R15, RZ, R8.reuse, R207, P1, P0 ;  /* 0x00000008ff0f7210 */ /* 0x080fe40000fe04cf */
[----:B------:R-:W-:Y:S01]  /*47f0*/  IADD3 R16, P1, P0, R2, R7, R204 ;  /* 0x0000000702107210 */ /* 0x000fe2000783e0cc */
[----:B------:R-:W-:Y:S03]  /*4800*/  IMAD R7, R3, 0x6000, R188 ;  /* 0x0000600003077824 */ /* 0x000fe600078e02bc */
[----:B------:R-:W-:Y:S02]  /*4810*/  IADD3.X R17, RZ, R8, R205, P1, P0 ;  /* 0x00000008ff117210 */ /* 0x000fe40000fe04cd */
[----:B---3--:R-:W-:Y:S02]  /*4820*/  IADD3 R20, P1, R202, R9, RZ ;  /* 0x00000009ca147210 */ /* 0x008fe40007f3e0ff */
[----:B------:R-:W-:Y:S03]  /*4830*/  IADD3 R18, P0, R9, R206, RZ ;  /* 0x000000ce09127210 */ /* 0x000fe60007f1e0ff */
        /* <DEDUP_REMOVED lines=12> */
.L_x_2544:
        /* <DEDUP_REMOVED lines=8> */
[----:B------:R-:W-:Y:S01]  /*4980*/  IADD3 R186, R134, R186, R179 ;  /* 0x000000ba86ba7210 */ /* 0x000fe20007ffe0b3 */
[----:B------:R-:W-:Y:S01]  /*4990*/  LDSM.16.M88.4 R140, [R185+0xc100] ;  /* 0x00c10000b98c783b */ /* 0x000fe20000000200 */
[----:B------:R-:W-:Y:S05]  /*49a0*/  USEL UR11, UR18, URZ, !UP0 ;  /* 0x0000003f120b7287 */ /* 0x000fea000c000000 */
[C---:B------:R-:W-:Y:S08]  /*49b0*/  HMMA.16816.F32.BF16 R12, R136.reuse, R144, RZ ;  /* 0x00000090880c723c */ /* 0x040ff000000418ff */
[C---:B------:R-:W-:Y:S01]  /*49c0*/  HMMA.16816.F32.BF16 R16, R136.reuse, R146, RZ ;  /* 0x000000928810723c */ /* 0x040fe200000418ff */
[----:B------:R-:W-:Y:S07]  /*49d0*/  LDSM.16.M88.4 R144, [R185+0xc900] ;  /* 0x00c90000b990783b */ /* 0x000fee0000000200 */
[C---:B------:R-:W-:Y:S08]  /*49e0*/  HMMA.16816.F32.BF16 R20, R136.reuse, R148, RZ ;  /* 0x000000948814723c */ /* 0x040ff000000418ff */
[C---:B------:R-:W-:Y:S01]  /*49f0*/  HMMA.16816.F32.BF16 R24, R136.reuse, R150, RZ ;  /* 0x000000968818723c */ /* 0x040fe200000418ff */
[----:B------:R-:W-:Y:S07]  /*4a00*/  LDSM.16.M88.4 R148, [R185+0xd100] ;  /* 0x00d10000b994783b */ /* 0x000fee0000000200 */
[C---:B------:R-:W-:Y:S08]  /*4a10*/  HMMA.16816.F32.BF16 R28, R136.reuse, R152, RZ ;  /* 0x00000098881c723c */ /* 0x040ff000000418ff */
[----:B------:R-:W-:Y:S01]  /*4a20*/  HMMA.16816.F32.BF16 R32, R136, R154, RZ ;  /* 0x0000009a8820723c */ /* 0x000fe200000418ff */
[----:B------:R-:W1:Y:S07]  /*4a30*/  LDSM.16.M88.4 R136, [R180] ;  /* 0x00000000b488783b */ /* 0x000e6e0000000200 */
        /* <DEDUP_REMOVED lines=19> */
[----:B------:R-:W-:Y:S07]  /*4b70*/  LDSM.16.M88.4 R144, [R184+UR4+0xe100] ;  /* 0x00e10004b890783b */ /* 0x000fee0008000200 */
        /* <DEDUP_REMOVED lines=9> */
[----:B------:R-:W-:Y:S07]  /*4c10*/  LDSM.16.M88.4 R164, [R181+0x4000] ;  /* 0x00400000b5a4783b */ /* 0x000fee0000000200 */
[C---:B-----5:R-:W-:Y:S08]  /*4c20*/  HMMA.16816.F32.BF16 R12, R160.reuse, R156, R12 ;  /* 0x0000009ca00c723c */ /* 0x060ff0000004180c */
[C---:B------:R-:W-:Y:S01]  /*4c30*/  HMMA.16816.F32.BF16 R16, R160.reuse, R158, R16 ;  /* 0x0000009ea010723c */ /* 0x040fe20000041810 */
[----:B------:R-:W5:Y:S07]  /*4c40*/  LDSM.16.M88.4 R156, [R184+UR4+0xf900] ;  /* 0x00f90004b89c783b */ /* 0x000f6e0008000200 */
[C---:B------:R-:W-:Y:S08]  /*4c50*/  HMMA.16816.F32.BF16 R20, R160.reuse, R168, R20 ;  /* 0x000000a8a014723c */ /* 0x040ff00000041814 */
        /* <DEDUP_REMOVED lines=9> */
[C---:B------:R-:W-:Y:S08]  /*4cf0*/  HMMA.16816.F32.BF16 R12, R136.reuse, R148, R12 ;  /* 0x00000094880c723c */ /* 0x040ff0000004180c */
[C---:B------:R-:W-:Y:S01]  /*4d00*/  HMMA.16816.F32.BF16 R16, R136.reuse, R150, R16 ;  /* 0x000000968810723c */ /* 0x040fe20000041810 */
[----:B------:R-:W-:Y:S07]  /*4d10*/  LDSM.16.M88.4 R148, [R180+0x4000] ;  /* 0x00400000b494783b */ /* 0x000fee0000000200 */
[C---:B----4-:R-:W-:Y:S08]  /*4d20*/  HMMA.16816.F32.BF16 R20, R136.reuse, R152, R20 ;  /* 0x000000988814723c */ /* 0x050ff00000041814 */
[C---:B------:R-:W-:Y:S01]  /*4d30*/  HMMA.16816.F32.BF16 R24, R136.reuse, R154, R24 ;  /* 0x0000009a8818723c */ /* 0x040fe20000041818 */
[----:B------:R-:W4:Y:S07]  /*4d40*/  LDSM.16.M88.4 R152, [R185+0xe100] ;  /* 0x00e10000b998783b */ /* 0x000f2e0000000200 */
[C---:B-----5:R-:W-:Y:S08]  /*4d50*/  HMMA.16816.F32.BF16 R28, R136.reuse, R156, R28 ;  /* 0x0000009c881c723c */ /* 0x060ff0000004181c */
[----:B------:R-:W-:Y:S01]  /*4d60*/  HMMA.16816.F32.BF16 R32, R136, R158, R32 ;  /* 0x0000009e8820723c */ /* 0x000fe20000041820 */
[----:B------:R-:W5:Y:S07]  /*4d70*/  LDSM.16.M88.4 R136, [R185+0xe900] ;  /* 0x00e90000b988783b */ /* 0x000f6e0000000200 */
[C---:B--2---:R-:W-:Y:S01]  /*4d80*/  HMMA.16816.F32.BF16 R4, R164.reuse, R168, R4 ;  /* 0x000000a8a404723c */ /* 0x044fe20000041804 */
[----:B------:R-:W-:Y:S07]  /*4d90*/  LDSM.16.M88.4 R156, [R178+0x4000] ;  /* 0x00400000b29c783b */ /* 0x000fee0000000200 */
[C---:B------:R-:W-:Y:S01]  /*4da0*/  HMMA.16816.F32.BF16 R8, R164.reuse, R170, R8 ;  /* 0x000000aaa408723c */ /* 0x040fe20000041808 */
[----:B------:R-:W-:Y:S07]  /*4db0*/  LDSM.16.M88.4 R168, [R2+0xe100] ;  /* 0x00e1000002a8783b */ /* 0x000fee0000000200 */
[C---:B-1----:R-:W-:Y:S08]  /*4dc0*/  HMMA.16816.F32.BF16 R12, R164.reuse, R140, R12 ;  /* 0x0000008ca40c723c */ /* 0x042ff0000004180c */
[C---:B------:R-:W-:Y:S01]  /*4dd0*/  HMMA.16816.F32.BF16 R16, R164.reuse, R142, R16 ;  /* 0x0000008ea410723c */ /* 0x040fe20000041810 */
[----:B------:R-:W1:Y:S07]  /*4de0*/  LDSM.16.M88.4 R140, [R185+0xf100] ;  /* 0x00f10000b98c783b */ /* 0x000e6e0000000200 */
[C---:B---3--:R-:W-:Y:S08]  /*4df0*/  HMMA.16816.F32.BF16 R20, R164.reuse, R144, R20 ;  /* 0x00000090a414723c */ /* 0x048ff00000041814 */
[C---:B------:R-:W-:Y:S01]  /*4e00*/  HMMA.16816.F32.BF16 R24, R164.reuse, R146, R24 ;  /* 0x00000092a418723c */ /* 0x040fe20000041818 */
[----:B------:R-:W2:Y:S07]  /*4e10*/  LDSM.16.M88.4 R144, [R185+0xf900] ;  /* 0x00f90000b990783b */ /* 0x000eae0000000200 */
[C---:B------:R-:W-:Y:S08]  /*4e20*/  HMMA.16816.F32.BF16 R28, R164.reuse, R160, R28 ;  /* 0x000000a0a41c723c */ /* 0x040ff0000004181c */
[----:B------:R-:W-:Y:S01]  /*4e30*/  HMMA.16816.F32.BF16 R32, R164, R162, R32 ;  /* 0x000000a2a420723c */ /* 0x000fe20000041820 */
[----:B------:R-:W3:Y:S07]  /*4e40*/  LDSM.16.M88.4 R160, [R186+0xe900] ;  /* 0x00e90000baa0783b */ /* 0x000eee0000000200 */
[C---:B----4-:R-:W-:Y:S01]  /*4e50*/  HMMA.16816.F32.BF16 R4, R148.reuse, R152, R4 ;  /* 0x000000989404723c */ /* 0x050fe20000041804 */
[----:B------:R-:W-:Y:S07]  /*4e60*/  LDSM.16.M88.4 R164, [R184+UR4+0x11100] ;  /* 0x01110004b8a4783b */ /* 0x000fee0008000200 */
[C---:B------:R-:W-:Y:S01]  /*4e70*/  HMMA.16816.F32.BF16 R8, R148.reuse, R154, R8 ;  /* 0x0000009a9408723c */ /* 0x040fe20000041808 */
[----:B------:R-:W-:Y:S07]  /*4e80*/  LDSM.16.M88.4 R152, [R184+UR4+0x10900] ;  /* 0x01090004b898783b */ /* 0x000fee0008000200 */
[C---:B-----5:R-:W-:Y:S08]  /*4e90*/  HMMA.16816.F32.BF16 R12, R148.reuse, R136, R12 ;  /* 0x00000088940c723c */ /* 0x060ff0000004180c */
[C---:B------:R-:W-:Y:S01]  /*4ea0*/  HMMA.16816.F32.BF16 R16, R148.reuse, R138, R16 ;  /* 0x0000008a9410723c */ /* 0x040fe20000041810 */
[----:B------:R-:W4:Y:S07]  /*4eb0*/  LDSM.16.M88.4 R136, [R186+0xf100] ;  /* 0x00f10000ba88783b */ /* 0x000f2e0000000200 */
[C---:B-1----:R-:W-:Y:S08]  /*4ec0*/  HMMA.16816.F32.BF16 R20, R148.reuse, R140, R20 ;  /* 0x0000008c9414723c */ /* 0x042ff00000041814 */
[C---:B------:R-:W-:Y:S01]  /*4ed0*/  HMMA.16816.F32.BF16 R24, R148.reuse, R142, R24 ;  /* 0x0000008e9418723c */ /* 0x040fe20000041818 */
[----:B------:R-:W1:Y:S07]  /*4ee0*/  LDSM.16.M88.4 R140, [R186+0xf900] ;  /* 0x00f90000ba8c783b */ /* 0x000e6e0000000200 */
[C---:B--2---:R-:W-:Y:S08]  /*4ef0*/  HMMA.16816.F32.BF16 R28, R148.reuse, R144, R28 ;  /* 0x00000090941c723c */ /* 0x044ff0000004181c */
[----:B------:R-:W-:Y:S01]  /*4f00*/  HMMA.16816.F32.BF16 R32, R148, R146, R32 ;  /* 0x000000929420723c */ /* 0x000fe20000041820 */
[----:B------:R-:W-:Y:S07]  /*4f10*/  LDSM.16.M88.4 R144, [R183+0x8000] ;  /* 0x00800000b790783b */ /* 0x000fee0000000200 */
[C---:B------:R-:W-:Y:S01]  /*4f20*/  HMMA.16816.F32.BF16 R4, R156.reuse, R168, R4 ;  /* 0x000000a89c04723c */ /* 0x040fe20000041804 */
[----:B------:R-:W2:Y:S07]  /*4f30*/  LDSM.16.M88.4 R148, [R184+UR4+0x10100] ;  /* 0x01010004b894783b */ /* 0x000eae0008000200 */
[C---:B------:R-:W-:Y:S01]  /*4f40*/  HMMA.16816.F32.BF16 R8, R156.reuse, R170, R8 ;  /* 0x000000aa9c08723c */ /* 0x040fe20000041808 */
[----:B------:R-:W-:Y:S07]  /*4f50*/  LDSM.16.M88.4 R168, [R132+0x10100] ;  /* 0x0101000084a8783b */ /* 0x000fee0000000200 */
[C---:B---3--:R-:W-:Y:S08]  /*4f60*/  HMMA.16816.F32.BF16 R12, R156.reuse, R160, R12 ;  /* 0x000000a09c0c723c */ /* 0x048ff0000004180c */
[C---:B------:R-:W-:Y:S01]  /*4f70*/  HMMA.16816.F32.BF16 R16, R156.reuse, R162, R16 ;  /* 0x000000a29c10723c */ /* 0x040fe20000041810 */
[----:B------:R-:W3:Y:S07]  /*4f80*/  LDSM.16.M88.4 R160, [R184+UR4+0x11900] ;  /* 0x01190004b8a0783b */ /* 0x000eee0008000200 */
[C---:B----4-:R-:W-:Y:S08]  /*4f90*/  HMMA.16816.F32.BF16 R20, R156.reuse, R136, R20 ;  /* 0x000000889c14723c */ /* 0x050ff00000041814 */
[C---:B------:R-:W-:Y:S01]  /*4fa0*/  HMMA.16816.F32.BF16 R24, R156.reuse, R138, R24 ;  /* 0x0000008a9c18723c */ /* 0x040fe20000041818 */
[----:B------:R-:W4:Y:S07]  /*4fb0*/  LDSM.16.M88.4 R136, [R181+0x8000] ;  /* 0x00800000b588783b */ /* 0x000f2e0000000200 */
[C---:B-1----:R-:W-:Y:S08]  /*4fc0*/  HMMA.16816.F32.BF16 R28, R156.reuse, R140, R28 ;  /* 0x0000008c9c1c723c */ /* 0x042ff0000004181c */
[----:B------:R-:W-:Y:S01]  /*4fd0*/  HMMA.16816.F32.BF16 R32, R156, R142, R32 ;  /* 0x0000008e9c20723c */ /* 0x000fe20000041820 */
[----:B------:R-:W1:Y:S07]  /*4fe0*/  LDSM.16.M88.4 R140, [R132+0x10900] ;  /* 0x01090000848c783b */ /* 0x000e6e0000000200 */
[C---:B--2---:R-:W-:Y:S01]  /*4ff0*/  HMMA.16816.F32.BF16 R4, R144.reuse, R148, R4 ;  /* 0x000000949004723c */ /* 0x044fe20000041804 */
[----:B------:R-:W-:Y:S07]  /*5000*/  LDSM.16.M88.4 R156, [R180+0x8000] ;  /* 0x00800000b49c783b */ /* 0x000fee0000000200 */
[C---:B------:R-:W-:Y:S01]  /*5010*/  HMMA.16816.F32.BF16 R8, R144.reuse, R150, R8 ;  /* 0x000000969008723c */ /* 0x040fe20000041808 */
[----:B------:R-:W2:Y:S07]  /*5020*/  LDSM.16.M88.4 R148, [R132+0x11100] ;  /* 0x011100008494783b */ /* 0x000eae0000000200 */
[C---:B------:R-:W-:Y:S08]  /*5030*/  HMMA.16816.F32.BF16 R12, R144.reuse, R152, R12 ;  /* 0x00000098900c723c */ /* 0x040ff0000004180c */
[C---:B------:R-:W-:Y:S01]  /*5040*/  HMMA.16816.F32.BF16 R16, R144.reuse, R154, R16 ;  /* 0x0000009a9010723c */ /* 0x040fe20000041810 */
[----:B------:R-:W5:Y:S07]  /*5050*/  LDSM.16.M88.4 R152, [R132+0x11900] ;  /* 0x011900008498783b */ /* 0x000f6e0000000200 */
[C---:B------:R-:W-:Y:S08]  /*5060*/  HMMA.16816.F32.BF16 R20, R144.reuse, R164, R20 ;  /* 0x000000a49014723c */ /* 0x040ff00000041814 */
[C---:B------:R-:W-:Y:S01]  /*5070*/  HMMA.16816.F32.BF16 R24, R144.reuse, R166, R24 ;  /* 0x000000a69018723c */ /* 0x040fe20000041818 */
[----:B------:R-:W2:Y:S07]  /*5080*/  LDSM.16.M88.4 R164, [R185+0x10100] ;  /* 0x01010000b9a4783b */ /* 0x000eae0000000200 */
[C---:B---3--:R-:W-:Y:S08]  /*5090*/  HMMA.16816.F32.BF16 R28, R144.reuse, R160, R28 ;  /* 0x000000a0901c723c */ /* 0x048ff0000004181c */
[----:B------:R-:W-:Y:S01]  /*50a0*/  HMMA.16816.F32.BF16 R32, R144, R162, R32 ;  /* 0x000000a29020723c */ /* 0x000fe20000041820 */
[----:B------:R-:W3:Y:S07]  /*50b0*/  LDSM.16.M88.4 R144, [R185+0x10900] ;  /* 0x01090000b990783b */ /* 0x000eee0000000200 */
[C---:B----4-:R-:W-:Y:S01]  /*50c0*/  HMMA.16816.F32.BF16 R4, R136.reuse, R168, R4 ;  /* 0x000000a88804723c */ /* 0x050fe20000041804 */
[----:B------:R-:W4:Y:S07]  /*50d0*/  LDSM.16.M88.4 R160, [R185+0x11100] ;  /* 0x01110000b9a0783b */ /* 0x000f2e0000000200 */
[C---:B------:R-:W-:Y:S01]  /*50e0*/  HMMA.16816.F32.BF16 R8, R136.reuse, R170, R8 ;  /* 0x000000aa8808723c */ /* 0x040fe20000041808 */
[----:B------:R-:W-:Y:S07]  /*50f0*/  LDSM.16.M88.4 R168, [R178+0x8000] ;  /* 0x00800000b2a8783b */ /* 0x000fee0000000200 */
[C---:B-1----:R-:W-:Y:S08]  /*5100*/  HMMA.16816.F32.BF16 R12, R136.reuse, R140, R12 ;  /* 0x0000008c880c723c */ /* 0x042ff0000004180c */
[C---:B------:R-:W-:Y:S01]  /*5110*/  HMMA.16816.F32.BF16 R16, R136.reuse, R142, R16 ;  /* 0x0000008e8810723c */ /* 0x040fe20000041810 */
[----:B------:R-:W1:Y:S07]  /*5120*/  LDSM.16.M88.4 R140, [R185+0x11900] ;  /* 0x01190000b98c783b */ /* 0x000e6e0000000200 */
[C---:B--2---:R-:W-:Y:S08]  /*5130*/  HMMA.16816.F32.BF16 R20, R136.reuse, R148, R20 ;  /* 0x000000948814723c */ /* 0x044ff00000041814 */
[C---:B------:R-:W-:Y:S08]  /*5140*/  HMMA.16816.F32.BF16 R24, R136.reuse, R150, R24 ;  /* 0x000000968818723c */ /* 0x040ff00000041818 */
[C---:B-----5:R-:W-:Y:S08]  /*5150*/  HMMA.16816.F32.BF16 R28, R136.reuse, R152, R28 ;  /* 0x00000098881c723c */ /* 0x060ff0000004181c */
[----:B------:R-:W-:Y:S01]  /*5160*/  HMMA.16816.F32.BF16 R32, R136, R154, R32 ;  /* 0x0000009a8820723c */ /* 0x000fe20000041820 */
[----:B------:R-:W2:Y:S07]  /*5170*/  LDSM.16.M88.4 R136, [R186+0x10900] ;  /* 0x01090000ba88783b */ /* 0x000eae0000000200 */
[C---:B------:R-:W-:Y:S08]  /*5180*/  HMMA.16816.F32.BF16 R4, R156.reuse, R164, R4 ;  /* 0x000000a49c04723c */ /* 0x040ff00000041804 */
[C---:B------:R-:W-:Y:S08]  /*5190*/  HMMA.16816.F32.BF16 R8, R156.reuse, R166, R8 ;  /* 0x000000a69c08723c */ /* 0x040ff00000041808 */
[C---:B---3--:R-:W-:Y:S08]  /*51a0*/  HMMA.16816.F32.BF16 R12, R156.reuse, R144, R12 ;  /* 0x000000909c0c723c */ /* 0x048ff0000004180c */
[C---:B------:R-:W-:Y:S01]  /*51b0*/  HMMA.16816.F32.BF16 R16, R156.reuse, R146, R16 ;  /* 0x000000929c10723c */ /* 0x040fe20000041810 */
[----:B------:R-:W3:Y:S07]  /*51c0*/  LDSM.16.M88.4 R144, [R186+0x11100] ;  /* 0x01110000ba90783b */ /* 0x000eee0000000200 */
[C---:B----4-:R-:W-:Y:S08]  /*51d0*/  HMMA.16816.F32.BF16 R20, R156.reuse, R160, R20 ;  /* 0x000000a09c14723c */ /* 0x050ff00000041814 */
[C---:B------:R-:W-:Y:S08]  /*51e0*/  HMMA.16816.F32.BF16 R24, R156.reuse, R162, R24 ;  /* 0x000000a29c18723c */ /* 0x040ff00000041818 */
[C---:B-1----:R-:W-:Y:S08]  /*51f0*/  HMMA.16816.F32.BF16 R28, R156.reuse, R140, R28 ;  /* 0x0000008c9c1c723c */ /* 0x042ff0000004181c */
[----:B------:R-:W-:Y:S01]  /*5200*/  HMMA.16816.F32.BF16 R32, R156, R142, R32 ;  /* 0x0000008e9c20723c */ /* 0x000fe20000041820 */
[----:B------:R-:W1:Y:S01]  /*5210*/  LDSM.16.M88.4 R140, [R186+0x11900] ;  /* 0x01190000ba8c783b */ /* 0x000e620000000200 */
[----:B------:R-:W-:Y:S06]  /*5220*/  DEPBAR.LE SB0, 0x2 ;  /* 0x000080800000791a */ /* 0x000fec0000000000 */
[C---:B------:R-:W-:Y:S01]  /*5230*/  HMMA.16816.F32.BF16 R4, R168.reuse, R172, R4 ;  /* 0x000000aca804723c */ /* 0x040fe20000041804 */
[----:B------:R-:W-:Y:S07]  /*5240*/  BAR.SYNC.DEFER_BLOCKING 0x0 ;  /* 0x0000000000007b1d */ /* 0x000fee0000010000 */
[C---:B------:R-:W-:Y:S08]  /*5250*/  HMMA.16816.F32.BF16 R8, R168.reuse, R174, R8 ;  /* 0x000000aea808723c */ /* 0x040ff00000041808 */
[C---:B--2---:R-:W-:Y:S08]  /*5260*/  HMMA.16816.F32.BF16 R12, R168.reuse, R136, R12 ;  /* 0x00000088a80c723c */ /* 0x044ff0000004180c */
[C---:B------:R-:W-:Y:S01]  /*5270*/  HMMA.16816.F32.BF16 R16, R168.reuse, R138, R16 ;  /* 0x0000008aa810723c */ /* 0x040fe20000041810 */
[----:B------:R-:W-:Y:S03]  /*5280*/  LDSM.16.MT88.4 R136, [R177+UR4+0x100] ;  /* 0x00010004b188783b */ /* 0x000fe60008004200 */
[----:B------:R-:W-:Y:S02]  /*5290*/  FMNMX.FTZ R2, R4, R133, !PT ;  /* 0x0000008504027209 */ /* 0x000fe40007810000 */
[----:B------:R-:W-:Y:S02]  /*52a0*/  FMNMX.FTZ R132, R6, R0, !PT ;  /* 0x0000000006847209 */ /* 0x000fe40007810000 */
[C---:B---3--:R-:W-:Y:S01]  /*52b0*/  HMMA.16816.F32.BF16 R20, R168.reuse, R144, R20 ;  /* 0x00000090a814723c */ /* 0x048fe20000041814 */
[----:B------:R-:W-:Y:S03]  /*52c0*/  LDSM.16.MT88.4 R148, [R177+UR4+0x2900] ;  /* 0x00290004b194783b */ /* 0x000fe60008004200 */
[----:B------:R-:W-:Y:S02]  /*52d0*/  FMNMX.FTZ R3, R5, R2, !PT ;  /* 0x0000000205037209 */ /* 0x000fe40007810000 */
[----:B------:R-:W-:Y:S02]  /*52e0*/  FMNMX.FTZ R163, R7, R132, !PT ;  /* 0x0000008407a37209 */ /* 0x000fe40007810000 */
[C---:B------:R-:W-:Y:S01]  /*52f0*/  HMMA.16816.F32.BF16 R24, R168.reuse, R146, R24 ;  /* 0x00000092a818723c */ /* 0x040fe20000041818 */
[----:B------:R-:W-:Y:S03]  /*5300*/  LDSM.16.MT88.4 R156, [R176+UR4+0x2900] ;  /* 0x00290004b09c783b */ /* 0x000fe60008004200 */
[----:B------:R-:W-:Y:S02]  /*5310*/  FMNMX.FTZ R2, R8, R3, !PT ;  /* 0x0000000308027209 */ /* 0x000fe40007810000 */
[----:B------:R-:W-:Y:S02]  /*5320*/  FMNMX.FTZ R132, R10, R163, !PT ;  /* 0x000000a30a847209 */ /* 0x000fe40007810000 */
[C---:B-1----:R-:W-:Y:S04]  /*5330*/  HMMA.16816.F32.BF16 R28, R168.reuse, R140, R28 ;  /* 0x0000008ca81c723c */ /* 0x042fe8000004181c */
[----:B------:R-:W-:Y:S02]  /*5340*/  FMNMX.FTZ R3, R9, R2, !PT ;  /* 0x0000000209037209 */ /* 0x000fe40007810000 */
[----:B------:R-:W-:Y:S02]  /*5350*/  FMNMX.FTZ R163, R11, R132, !PT ;  /* 0x000000840ba37209 */ /* 0x000fe40007810000 */
[----:B------:R-:W-:Y:S04]  /*5360*/  HMMA.16816.F32.BF16 R32, R168, R142, R32 ;  /* 0x0000008ea820723c */ /* 0x000fe80000041820 */
[----:B------:R-:W-:Y:S02]  /*5370*/  FMNMX.FTZ R2, R12, R3, !PT ;  /* 0x000000030c027209 */ /* 0x000fe40007810000 */
[----:B------:R-:W-:Y:S02]  /*5380*/  FMNMX.FTZ R132, R14, R163, !PT ;  /* 0x000000a30e847209 */ /* 0x000fe40007810000 */
[----:B------:R-:W-:Y:S04]  /*5390*/  FMNMX.FTZ R3, R13, R2, !PT ;  /* 0x000000020d037209 */ /* 0x000fe80007810000 */
        /* <DEDUP_REMOVED lines=16> */
[----:B------:R-:W-:Y:S02]  /*54a0*/  IADD3 R141, R177, UR4, RZ ;  /* 0x00000004b18d7c10 */ /* 0x000fe4000fffe0ff */
[----:B------:R-:W-:Y:S02]  /*54b0*/  FMNMX.FTZ R2, R32, R3, !PT ;  /* 0x0000000320027209 */ /* 0x000fe40007810000 */
[----:B------:R-:W-:Y:S02]  /*54c0*/  FMNMX.FTZ R3, R31, R132, !PT ;  /* 0x000000841f037209 */ /* 0x000fe40007810000 */
[----:B------:R-:W-:Y:S02]  /*54d0*/  FMNMX.FTZ R165, R33, R2, !PT ;  /* 0x0000000221a57209 */ /* 0x000fe40007810000 */
[----:B------:R-:W-:Y:S03]  /*54e0*/  FMNMX.FTZ R132, R34, R3, !PT ;  /* 0x0000000322847209 */ /* 0x000fe60007810000 */
[----:B------:R-:W1:Y:S01]  /*54f0*/  SHFL.BFLY PT, R2, R165, 0x2, 0x1f ;  /* 0x0c401f00a5027f89 */ /* 0x000e6200000e0000 */
[----:B------:R-:W-:Y:S07]  /*5500*/  FMNMX.FTZ R164, R35, R132, !PT ;  /* 0x0000008423a47209 */ /* 0x000fee0007810000 */
[----:B------:R-:W2:Y:S01]  /*5510*/  SHFL.BFLY PT, R3, R164, 0x2, 0x1f ;  /* 0x0c401f00a4037f89 */ /* 0x000ea200000e0000 */
[----:B-1----:R-:W-:Y:S07]  /*5520*/  FMNMX.FTZ R163, R165, R2, !PT ;  /* 0x00000002a5a37209 */ /* 0x002fee0007810000 */
[----:B------:R-:W1:Y:S01]  /*5530*/  SHFL.BFLY PT, R132, R163, 0x1, 0x1f ;  /* 0x0c201f00a3847f89 */ /* 0x000e6200000e0000 */
[----:B--2---:R-:W-:Y:S07]  /*5540*/  FMNMX.FTZ R162, R164, R3, !PT ;  /* 0x00000003a4a27209 */ /* 0x004fee0007810000 */
[----:B------:R-:W2:Y:S08]  /*5550*/  SHFL.BFLY PT, R3, R162, 0x1, 0x1f ;  /* 0x0c201f00a2037f89 */ /* 0x000eb000000e0000 */
[----:B------:R-:W-:Y:S01]  /*5560*/  LDSM.16.MT88.4 R164, [R177+UR4+0x5900] ;  /* 0x00590004b1a4783b */ /* 0x000fe20008004200 */
[----:B-1----:R-:W-:Y:S05]  /*5570*/  FMNMX.FTZ R132, R163, R132, !PT ;  /* 0x00000084a3847209 */ /* 0x002fea0007810000 */
[C---:B------:R-:W-:Y:S02]  /*5580*/  FADD.FTZ R133, -R132.reuse, R133 ;  /* 0x0000008584857221 */ /* 0x040fe40000010100 */
[----:B------:R-:W-:Y:S01]  /*5590*/  FMUL.FTZ R163, R132, c[0x0][0x2d0] ;  /* 0x0000b40084a37a20 */ /* 0x000fe20000410000 */
[----:B--2---:R-:W-:Y:S01]  /*55a0*/  FMNMX.FTZ R3, R162, R3, !PT ;  /* 0x00000003a2037209 */ /* 0x004fe20007810000 */
[----:B------:R-:W-:Y:S02]  /*55b0*/  FMUL.FTZ R2, R133, c[0x0][0x2d0] ;  /* 0x0000b40085027a20 */ /* 0x000fe40000410000 */
[--C-:B------:R-:W-:Y:S02]  /*55c0*/  FFMA.FTZ R173, R4, c[0x0][0x2d0], -R163.reuse ;  /* 0x0000b40004ad7a23 */ /* 0x100fe400000108a3 */
[C---:B------:R-:W-:Y:S02]  /*55d0*/  FADD.FTZ R133, -R3.reuse, R0 ;  /* 0x0000000003857221 */ /* 0x040fe40000010100 */
[----:B------:R-:W-:Y:S01]  /*55e0*/  FMUL.FTZ R162, R3, c[0x0][0x2d0] ;  /* 0x0000b40003a27a20 */ /* 0x000fe20000410000 */
[----:B------:R-:W1:Y:S01]  /*55f0*/  MUFU.EX2 R2, R2 ;  /* 0x0000000200027308 */ /* 0x000e620000000800 */
[----:B------:R-:W-:Y:S01]  /*5600*/  FMUL.FTZ R0, R133, c[0x0][0x2d0] ;  /* 0x0000b40085007a20 */ /* 0x000fe20000410000 */
[----:B------:R-:W-:Y:S01]  /*5610*/  IADD3 R133, R182, R141, RZ ;  /* 0x0000008db6857210 */ /* 0x000fe20007ffe0ff */
[--C-:B------:R-:W-:Y:S02]  /*5620*/  FFMA.FTZ R174, R5, c[0x0][0x2d0], -R163.reuse ;  /* 0x0000b40005ae7a23 */ /* 0x100fe400000108a3 */
[--C-:B------:R-:W-:Y:S02]  /*5630*/  FFMA.FTZ R175, R8, c[0x0][0x2d0], -R163.reuse ;  /* 0x0000b40008af7a23 */ /* 0x100fe400000108a3 */
[--C-:B------:R-:W-:Y:S01]  /*5640*/  FFMA.FTZ R208, R9, c[0x0][0x2d0], -R163.reuse ;  /* 0x0000b40009d07a23 */ /* 0x100fe200000108a3 */
[----:B------:R-:W2:Y:S01]  /*5650*/  LDSM.16.MT88.4 R140, [R133+0x100] ;  /* 0x00010000858c783b */ /* 0x000ea20000004200 */
[--C-:B------:R-:W-:Y:S01]  /*5660*/  FFMA.FTZ R210, R6, c[0x0][0x2d0], -R162.reuse ;  /* 0x0000b40006d27a23 */ /* 0x100fe200000108a2 */
[----:B------:R-:W3:Y:S01]  /*5670*/  MUFU.EX2 R0, R0 ;  /* 0x0000000000007308 */ /* 0x000ee20000000800 */
[--C-:B------:R-:W-:Y:S02]  /*5680*/  FFMA.FTZ R215, R7, c[0x0][0x2d0], -R162.reuse ;  /* 0x0000b40007d77a23 */ /* 0x100fe400000108a2 */
[--C-:B------:R-:W-:Y:S02]  /*5690*/  FFMA.FTZ R212, R10, c[0x0][0x2d0], -R162.reuse ;  /* 0x0000b4000ad47a23 */ /* 0x100fe400000108a2 */
[--C-:B------:R-:W-:Y:S01]  /*56a0*/  FFMA.FTZ R217, R11, c[0x0][0x2d0], -R162.reuse ;  /* 0x0000b4000bd97a23 */ /* 0x100fe200000108a2 */
[----:B------:R-:W-:Y:S01]  /*56b0*/  LDSM.16.MT88.4 R152, [R133+0x2900] ;  /* 0x002900008598783b */ /* 0x000fe20000004200 */
[--C-:B------:R-:W-:Y:S02]  /*56c0*/  FFMA.FTZ R214, R12, c[0x0][0x2d0], -R163.reuse ;  /* 0x0000b4000cd67a23 */ /* 0x100fe400000108a3 */
[--C-:B------:R-:W-:Y:S01]  /*56d0*/  FFMA.FTZ R219, R13, c[0x0][0x2d0], -R163.reuse ;  /* 0x0000b4000ddb7a23 */ /* 0x100fe200000108a3 */
[----:B------:R-:W-:Y:S01]  /*56e0*/  MUFU.EX2 R173, R173 ;  /* 0x000000ad00ad7308 */ /* 0x000fe20000000800 */
[--C-:B------:R-:W-:Y:S02]  /*56f0*/  FFMA.FTZ R216, R14, c[0x0][0x2d0], -R162.reuse ;  /* 0x0000b4000ed87a23 */ /* 0x100fe400000108a2 */
[--C-:B------:R-:W-:Y:S01]  /*5700*/  FFMA.FTZ R221, R15, c[0x0][0x2d0], -R162.reuse ;  /* 0x0000b4000fdd7a23 */ /* 0x100fe200000108a2 */
[----:B------:R-:W-:Y:S01]  /*5710*/  LDSM.16.MT88.4 R168, [R133+0x5900] ;  /* 0x0059000085a8783b */ /* 0x000fe20000004200 */
[C---:B-1----:R-:W-:Y:S02]  /*5720*/  FMUL.FTZ R4, R2.reuse, R128 ;  /* 0x0000008002047220 */ /* 0x042fe40000410000 */
[C---:B------:R-:W-:Y:S02]  /*5730*/  FMUL.FTZ R5, R2.reuse, R129 ;  /* 0x0000008102057220 */ /* 0x040fe40000410000 */
[C---:B------:R-:W-:Y:S01]  /*5740*/  FMUL.FTZ R8, R2.reuse, R124 ;  /* 0x0000007c02087220 */ /* 0x040fe20000410000 */
[----:B------:R-:W1:Y:S01]  /*5750*/  MUFU.EX2 R174, R174 ;  /* 0x000000ae00ae7308 */ /* 0x000e620000000800 */
[C---:B------:R-:W-:Y:S02]  /*5760*/  FMUL.FTZ R9, R2.reuse, R125 ;  /* 0x0000007d02097220 */ /* 0x040fe40000410000 */
[----:B------:R-:W-:Y:S02]  /*5770*/  FMUL.FTZ R36, R2, R36 ;  /* 0x0000002402247220 */ /* 0x000fe40000410000 */
[C---:B---3--:R-:W-:Y:S02]  /*5780*/  FMUL.FTZ R6, R0.reuse, R130 ;  /* 0x0000008200067220 */ /* 0x048fe40000410000 */
[C---:B------:R-:W-:Y:S02]  /*5790*/  FMUL.FTZ R7, R0.reuse, R131 ;  /* 0x0000008300077220 */ /* 0x040fe40000410000 */
[C---:B------:R-:W-:Y:S01]  /*57a0*/  FMUL.FTZ R10, R0.reuse, R126 ;  /* 0x0000007e000a7220 */ /* 0x040fe20000410000 */
[----:B------:R-:W-:Y:S01]  /*57b0*/  MUFU.EX2 R175, R175 ;  /* 0x000000af00af7308 */ /* 0x000fe20000000800 */
[----:B------:R-:W-:Y:S02]  /*57c0*/  FMUL.FTZ R11, R0, R127 ;  /* 0x0000007f000b7220 */ /* 0x000fe40000410000 */
[----:B------:R-:W3:Y:S01]  /*57d0*/  LDSM.16.MT88.4 R124, [R176+UR4+0x100] ;  /* 0x00010004b07c783b */ /* 0x000ee20008004200 */
[----:B------:R-:W-:Y:S02]  /*57e0*/  FMUL.FTZ R37, R2, R37 ;  /* 0x0000002502257220 */ /* 0x000fe40000410000 */
[C---:B------:R-:W-:Y:S02]  /*57f0*/  FMUL.FTZ R38, R0.reuse, R38 ;  /* 0x0000002600267220 */ /* 0x040fe40000410000 */
[----:B------:R-:W-:Y:S02]  /*5800*/  FMUL.FTZ R39, R0, R39 ;  /* 0x0000002700277220 */ /* 0x000fe40000410000 */
[----:B------:R-:W4:Y:S01]  /*5810*/  MUFU.EX2 R208, R208 ;  /* 0x000000d000d07308 */ /* 0x000f220000000800 */
[C---:B------:R-:W-:Y:S02]  /*5820*/  FMUL.FTZ R40, R2.reuse, R40 ;  /* 0x0000002802287220 */ /* 0x040fe40000410000 */
[----:B------:R-:W-:Y:S01]  /*5830*/  FMUL.FTZ R41, R2, R41 ;  /* 0x0000002902297220 */ /* 0x000fe20000410000 */
[----:B-1----:R-:W-:Y:S01]  /*5840*/  F2FP.BF16.PACK_AB R128, R174, R173 ;  /* 0x000000adae80723e */ /* 0x002fe200000010ff */
        /* <DEDUP_REMOVED lines=9> */
[----:B------:R-:W1:Y:S01]  /*58e0*/  MUFU.EX2 R215, R215 ;  /* 0x000000d700d77308 */ /* 0x000e620000000800 */
[C---:B------:R-:W-:Y:S02]  /*58f0*/  FMUL.FTZ R46, R0.reuse, R46 ;  /* 0x0000002e002e7220 */ /* 0x040fe40000410000 */
[----:B------:R-:W-:Y:S01]  /*5900*/  FMUL.FTZ R47, R0, R47 ;  /* 0x0000002f002f7220 */ /* 0x000fe20000410000 */
[----:B----4-:R-:W-:Y:S01]  /*5910*/  F2FP.BF16.PACK_AB R130, R208, R175 ;  /* 0x000000afd082723e */ /* 0x010fe200000010ff */
        /* <DEDUP_REMOVED lines=30> */
[C---:B------:R-:W-:Y:S05]  /*5b00*/  HMMA.16816.F32.BF16 R4, R128.reuse, R136, R4 ;  /* 0x000000888004723c */ /* 0x040fea0000041804 */
[----:B------:R-:W-:Y:S02]  /*5b10*/  FMUL.FTZ R71, R0, R71 ;  /* 0x0000004700477220 */ /* 0x000fe40000410000 */
[----:B------:R-:W-:Y:S01]  /*5b20*/  IADD3 R137, R176, UR4, RZ ;  /* 0x00000004b0897c10 */ /* 0x000fe2000fffe0ff */
[C---:B------:R-:W-:Y:S01]  /*5b30*/  HMMA.16816.F32.BF16 R8, R128.reuse, R138, R8 ;  /* 0x0000008a8008723c */ /* 0x040fe20000041808 */
[----:B------:R-:W4:Y:S03]  /*5b40*/  MUFU.EX2 R221, R221 ;  /* 0x000000dd00dd7308 */ /* 0x000f260000000800 */
[----:B------:R-:W-:Y:S01]  /*5b50*/  IADD3 R172, R182, R137, RZ ;  /* 0x00000089b6ac7210 */ /* 0x000fe20007ffe0ff */
[C---:B------:R-:W-:Y:S02]  /*5b60*/  FMUL.FTZ R72, R2.reuse, R72 ;  /* 0x0000004802487220 */ /* 0x040fe40000410000 */
[----:B------:R-:W-:Y:S01]  /*5b70*/  FMUL.FTZ R73, R2, R73 ;  /* 0x0000004902497220 */ /* 0x000fe20000410000 */
[C---:B--2---:R-:W-:Y:S01]  /*5b80*/  HMMA.16816.F32.BF16 R36, R128.reuse, R140, R36 ;  /* 0x0000008c8024723c */ /* 0x044fe20000041824 */
[----:B------:R-:W2:Y:S03]  /*5b90*/  LDSM.16.MT88.4 R136, [R172+0x100] ;  /* 0x00010000ac88783b */ /* 0x000ea60000004200 */
[C---:B------:R-:W-:Y:S02]  /*5ba0*/  FMUL.FTZ R74, R0.reuse, R74 ;  /* 0x0000004a004a7220 */ /* 0x040fe40000410000 */
[----:B------:R-:W-:Y:S02]  /*5bb0*/  FMUL.FTZ R75, R0, R75 ;  /* 0x0000004b004b7220 */ /* 0x000fe40000410000 */
[C---:B------:R-:W-:Y:S01]  /*5bc0*/  HMMA.16816.F32.BF16 R40, R128.reuse, R142, R40 ;  /* 0x0000008e8028723c */ /* 0x040fe20000041828 */
[----:B------:R-:W5:Y:S03]  /*5bd0*/  LDSM.16.MT88.4 R140, [R177+UR4+0x2100] ;  /* 0x00210004b18c783b */ /* 0x000f660008004200 */
[C---:B------:R-:W-:Y:S02]  /*5be0*/  FMUL.FTZ R76, R2.reuse, R76 ;  /* 0x0000004c024c7220 */ /* 0x040fe40000410000 */
[----:B------:R-:W-:Y:S02]  /*5bf0*/  FMUL.FTZ R77, R2, R77 ;  /* 0x0000004d024d7220 */ /* 0x000fe40000410000 */
[C---:B---3--:R-:W-:Y:S01]  /*5c00*/  HMMA.16816.F32.BF16 R44, R128.reuse, R124, R44 ;  /* 0x0000007c802c723c */ /* 0x048fe2000004182c */
[----:B------:R-:W-:Y:S03]  /*5c10*/  LDSM.16.MT88.4 R120, [R172+0x4100] ;  /* 0x00410000ac78783b */ /* 0x000fe60000004200 */
[C---:B------:R-:W-:Y:S02]  /*5c20*/  FMUL.FTZ R78, R0.reuse, R78 ;  /* 0x0000004e004e7220 */ /* 0x040fe40000410000 */
[----:B------:R-:W-:Y:S02]  /*5c30*/  FMUL.FTZ R79, R0, R79 ;  /* 0x0000004f004f7220 */ /* 0x000fe40000410000 */
[C---:B------:R-:W-:Y:S01]  /*5c40*/  HMMA.16816.F32.BF16 R48, R128.reuse, R126, R48 ;  /* 0x0000007e8030723c */ /* 0x040fe20000041830 */
[----:B------:R-:W3:Y:S03]  /*5c50*/  LDSM.16.MT88.4 R124, [R133+0x2100] ;  /* 0x00210000857c783b */ /* 0x000ee60000004200 */
[C---:B------:R-:W-:Y:S02]  /*5c60*/  FMUL.FTZ R80, R2.reuse, R80 ;  /* 0x0000005002507220 */ /* 0x040fe40000410000 */
[----:B------:R-:W-:Y:S02]  /*5c70*/  FMUL.FTZ R81, R2, R81 ;  /* 0x0000005102517220 */ /* 0x000fe40000410000 */
[C---:B------:R-:W-:Y:S01]  /*5c80*/  FMUL.FTZ R82, R0.reuse, R82 ;  /* 0x0000005200527220 */ /* 0x040fe20000410000 */
[----:B------:R-:W-:Y:S03]  /*5c90*/  LDSM.16.MT88.4 R144, [R172+0x900] ;  /* 0x00090000ac90783b */ /* 0x000fe60000004200 */
[----:B------:R-:W-:Y:S02]  /*5ca0*/  FMUL.FTZ R83, R0, R83 ;  /* 0x0000005300537220 */ /* 0x000fe40000410000 */
[C---:B------:R-:W-:Y:S02]  /*5cb0*/  FMUL.FTZ R84, R2.reuse, R84 ;  /* 0x0000005402547220 */ /* 0x040fe40000410000 */
[----:B------:R-:W-:Y:S01]  /*5cc0*/  FMUL.FTZ R85, R2, R85 ;  /* 0x0000005502557220 */ /* 0x000fe20000410000 */
[C---:B--2---:R-:W-:Y:S03]  /*5cd0*/  HMMA.16816.F32.BF16 R52, R128.reuse, R136, R52 ;  /* 0x000000888034723c */ /* 0x044fe60000041834 */
[C---:B------:R-:W-:Y:S02]  /*5ce0*/  FMUL.FTZ R86, R0.reuse, R86 ;  /* 0x0000005600567220 */ /* 0x040fe40000410000 */
[----:B------:R-:W-:Y:S02]  /*5cf0*/  FMUL.FTZ R87, R0, R87 ;  /* 0x0000005700577220 */ /* 0x000fe40000410000 */
[C---:B------:R-:W-:Y:S01]  /*5d00*/  FMUL.FTZ R88, R2.reuse, R88 ;  /* 0x0000005802587220 */ /* 0x040fe20000410000 */
[C---:B------:R-:W-:Y:S01]  /*5d10*/  HMMA.16816.F32.BF16 R56, R128.reuse, R138, R56 ;  /* 0x0000008a8038723c */ /* 0x040fe20000041838 */
[----:B------:R-:W2:Y:S03]  /*5d20*/  LDSM.16.MT88.4 R136, [R176+UR4+0x2100] ;  /* 0x00210004b088783b */ /* 0x000ea60008004200 */
[----:B------:R-:W-:Y:S02]  /*5d30*/  FMUL.FTZ R89, R2, R89 ;  /* 0x0000005902597220 */ /* 0x000fe40000410000 */
[C---:B------:R-:W-:Y:S02]  /*5d40*/  FMUL.FTZ R90, R0.reuse, R90 ;  /* 0x0000005a005a7220 */ /* 0x040fe40000410000 */
[C---:B-----5:R-:W-:Y:S04]  /*5d50*/  HMMA.16816.F32.BF16 R60, R128.reuse, R140, R60 ;  /* 0x0000008c803c723c */ /* 0x060fe8000004183c */
[----:B------:R-:W-:Y:S02]  /*5d60*/  FMUL.FTZ R91, R0, R91 ;  /* 0x0000005b005b7220 */ /* 0x000fe40000410000 */
[C---:B------:R-:W-:Y:S02]  /*5d70*/  FMUL.FTZ R92, R2.reuse, R92 ;  /* 0x0000005c025c7220 */ /* 0x040fe40000410000 */
[C---:B------:R-:W-:Y:S01]  /*5d80*/  HMMA.16816.F32.BF16 R64, R128.reuse, R142, R64 ;  /* 0x0000008e8040723c */ /* 0x040fe20000041840 */
[----:B------:R-:W5:Y:S03]  /*5d90*/  LDSM.16.MT88.4 R140, [R172+0x2100] ;  /* 0x00210000ac8c783b */ /* 0x000f660000004200 */
[----:B------:R-:W-:Y:S02]  /*5da0*/  FMUL.FTZ R93, R2, R93 ;  /* 0x0000005d025d7220 */ /* 0x000fe40000410000 */
[C---:B------:R-:W-:Y:S02]  /*5db0*/  FMUL.FTZ R94, R0.reuse, R94 ;  /* 0x0000005e005e7220 */ /* 0x040fe40000410000 */
[C---:B---3--:R-:W-:Y:S04]  /*5dc0*/  HMMA.16816.F32.BF16 R68, R128.reuse, R124, R68 ;  /* 0x0000007c8044723c */ /* 0x048fe80000041844 */
[----:B------:R-:W-:Y:S02]  /*5dd0*/  FMUL.FTZ R95, R0, R95 ;  /* 0x0000005f005f7220 */ /* 0x000fe40000410000 */
[C---:B------:R-:W-:Y:S02]  /*5de0*/  FMUL.FTZ R96, R2.reuse, R96 ;  /* 0x0000006002607220 */ /* 0x040fe40000410000 */
[C---:B------:R-:W-:Y:S01]  /*5df0*/  HMMA.16816.F32.BF16 R72, R128.reuse, R126, R72 ;  /* 0x0000007e8048723c */ /* 0x040fe20000041848 */
[----:B------:R-:W3:Y:S03]  /*5e00*/  LDSM.16.MT88.4 R124, [R177+UR4+0x4100] ;  /* 0x00410004b17c783b */ /* 0x000ee60008004200 */
        /* <DEDUP_REMOVED lines=8> */
[----:B------:R-:W2:Y:S03]  /*5e90*/  LDSM.16.MT88.4 R136, [R133+0x4100] ;  /* 0x004100008588783b */ /* 0x000ea60000004200 */
[----:B------:R-:W-:Y:S02]  /*5ea0*/  FMUL.FTZ R103, R0, R103 ;  /* 0x0000006700677220 */ /* 0x000fe40000410000 */
[C---:B------:R-:W-:Y:S02]  /*5eb0*/  FMUL.FTZ R104, R2.reuse, R104 ;  /* 0x0000006802687220 */ /* 0x040fe40000410000 */
[C---:B-----5:R-:W-:Y:S04]  /*5ec0*/  HMMA.16816.F32.BF16 R84, R128.reuse, R140, R84 ;  /* 0x0000008c8054723c */ /* 0x060fe80000041854 */
[----:B------:R-:W-:Y:S02]  /*5ed0*/  FMUL.FTZ R105, R2, R105 ;  /* 0x0000006902697220 */ /* 0x000fe40000410000 */
[C---:B------:R-:W-:Y:S02]  /*5ee0*/  FMUL.FTZ R106, R0.reuse, R106 ;  /* 0x0000006a006a7220 */ /* 0x040fe40000410000 */
[C---:B------:R-:W-:Y:S01]  /*5ef0*/  HMMA.16816.F32.BF16 R88, R128.reuse, R142, R88 ;  /* 0x0000008e8058723c */ /* 0x040fe20000041858 */
[----:B------:R-:W5:Y:S03]  /*5f00*/  LDSM.16.MT88.4 R140, [R176+UR4+0x4100] ;  /* 0x00410004b08c783b */ /* 0x000f660008004200 */
[----:B------:R-:W-:Y:S02]  /*5f10*/  FMUL.FTZ R107, R0, R107 ;  /* 0x0000006b006b7220 */ /* 0x000fe40000410000 */
[--C-:B------:R-:W-:Y:S02]  /*5f20*/  FFMA.FTZ R218, R16, c[0x0][0x2d0], -R163.reuse ;  /* 0x0000b40010da7a23 */ /* 0x100fe400000108a3 */
[C---:B---3--:R-:W-:Y:S04]  /*5f30*/  HMMA.16816.F32.BF16 R92, R128.reuse, R124, R92 ;  /* 0x0000007c805c723c */ /* 0x048fe8000004185c */
[--C-:B------:R-:W-:Y:S01]  /*5f40*/  FFMA.FTZ R223, R17, c[0x0][0x2d0], -R163.reuse ;  /* 0x0000b40011df7a23 */ /* 0x100fe200000108a3 */
[----:B------:R-:W-:Y:S01]  /*5f50*/  MUFU.EX2 R218, R218 ;  /* 0x000000da00da7308 */ /* 0x000fe20000000800 */
[--C-:B------:R-:W-:Y:S02]  /*5f60*/  FFMA.FTZ R220, R18, c[0x0][0x2d0], -R162.reuse ;  /* 0x0000b40012dc7a23 */ /* 0x100fe400000108a2 */
[C---:B------:R-:W-:Y:S01]  /*5f70*/  HMMA.16816.F32.BF16 R96, R128.reuse, R126, R96 ;  /* 0x0000007e8060723c */ /* 0x040fe20000041860 */
[----:B------:R-:W3:Y:S03]  /*5f80*/  LDSM.16.MT88.4 R124, [R177+UR4+0x900] ;  /* 0x00090004b17c783b */ /* 0x000ee60008004200 */
[--C-:B------:R-:W-:Y:S02]  /*5f90*/  FFMA.FTZ R225, R19, c[0x0][0x2d0], -R162.reuse ;  /* 0x0000b40013e17a23 */ /* 0x100fe400000108a2 */
[C---:B------:R-:W-:Y:S01]  /*5fa0*/  FMUL.FTZ R108, R2.reuse, R108 ;  /* 0x0000006c026c7220 */ /* 0x040fe20000410000 */
[----:B------:R-:W5:Y:S01]  /*5fb0*/  MUFU.EX2 R223, R223 ;  /* 0x000000df00df7308 */ /* 0x000f620000000800 */
[----:B------:R-:W-:Y:S01]  /*5fc0*/  FMUL.FTZ R109, R2, R109 ;  /* 0x0000006d026d7220 */ /* 0x000fe20000410000 */
[C---:B--2---:R-:W-:Y:S03]  /*5fd0*/  HMMA.16816.F32.BF16 R12, R128.reuse, R136, R12 ;  /* 0x00000088800c723c */ /* 0x044fe6000004180c */
[C---:B------:R-:W-:Y:S02]  /*5fe0*/  FMUL.FTZ R110, R0.reuse, R110 ;  /* 0x0000006e006e7220 */ /* 0x040fe40000410000 */
[----:B------:R-:W-:Y:S02]  /*5ff0*/  FMUL.FTZ R111, R0, R111 ;  /* 0x0000006f006f7220 */ /* 0x000fe40000410000 */
[C---:B------:R-:W-:Y:S01]  /*6000*/  FMUL.FTZ R16, R2.reuse, R116 ;  /* 0x0000007402107220 */ /* 0x040fe20000410000 */
[C---:B------:R-:W-:Y:S01]  /*6010*/  HMMA.16816.F32.BF16 R100, R128.reuse, R138, R100 ;  /* 0x0000008a8064723c */ /* 0x040fe20000041864 */
[----:B------:R-:W2:Y:S01]  /*6020*/  LDSM.16.MT88.4 R136, [R133+0x900] ;  /* 0x000900008588783b */ /* 0x000ea20000004200 */
[----:B------:R-:W-:Y:S02]  /*6030*/  MUFU.EX2 R220, R220 ;  /* 0x000000dc00dc7308 */ /* 0x000fe40000000800 */
[----:B------:R-:W-:Y:S01]  /*6040*/  FMUL.FTZ R17, R2, R117 ;  /* 0x0000007502117220 */ /* 0x000fe20000410000 */
[----:B-1----:R-:W-:Y:S01]  /*6050*/  F2FP.BF16.PACK_AB R116, R219, R214 ;  /* 0x000000d6db74723e */ /* 0x002fe200000010ff */
[C---:B------:R-:W-:Y:S01]  /*6060*/  FMUL.FTZ R18, R0.reuse, R118 ;  /* 0x0000007600127220 */ /* 0x040fe20000410000 */
[----:B----4-:R-:W-:Y:S01]  /*6070*/  F2FP.BF16.PACK_AB R117, R221, R216 ;  /* 0x000000d8dd75723e */ /* 0x010fe200000010ff */
[C---:B-----5:R-:W-:Y:S04]  /*6080*/  HMMA.16816.F32.BF16 R104, R128.reuse, R140, R104 ;  /* 0x0000008c8068723c */ /* 0x060fe80000041868 */
[----:B------:R-:W1:Y:S01]  /*6090*/  MUFU.EX2 R225, R225 ;  /* 0x000000e100e17308 */ /* 0x000e620000000800 */
[----:B------:R-:W-:Y:S01]  /*60a0*/  FMUL.FTZ R19, R0, R119 ;  /* 0x0000007700137220 */ /* 0x000fe20000410000 */
[----:B------:R-:W-:Y:S01]  /*60b0*/  F2FP.BF16.PACK_AB R118, R223, R218 ;  /* 0x000000dadf76723e */ /* 0x000fe200000010ff */
[C---:B------:R-:W-:Y:S01]  /*60c0*/  FMUL.FTZ R112, R2.reuse, R112 ;  /* 0x0000007002707220 */ /* 0x040fe20000410000 */
[C---:B------:R-:W-:Y:S01]  /*60d0*/  HMMA.16816.F32.BF16 R108, R128.reuse, R142, R108 ;  /* 0x0000008e806c723c */ /* 0x040fe2000004186c */
[----:B------:R-:W4:Y:S03]  /*60e0*/  LDSM.16.MT88.4 R140, [R176+UR4+0x900] ;  /* 0x00090004b08c783b */ /* 0x000f260008004200 */
[----:B------:R-:W-:Y:S02]  /*60f0*/  FMUL.FTZ R113, R2, R113 ;  /* 0x0000007102717220 */ /* 0x000fe40000410000 */
[C---:B------:R-:W-:Y:S02]  /*6100*/  FMUL.FTZ R114, R0.reuse, R114 ;  /* 0x0000007200727220 */ /* 0x040fe40000410000 */
[C---:B------:R-:W-:Y:S04]  /*6110*/  HMMA.16816.F32.BF16 R16, R128.reuse, R120, R16 ;  /* 0x000000788010723c */ /* 0x040fe80000041810 */
[----:B------:R-:W-:Y:S02]  /*6120*/  FMUL.FTZ R115, R0, R115 ;  /* 0x0000007300737220 */ /* 0x000fe40000410000 */
[--C-:B------:R-:W-:Y:S02]  /*6130*/  FFMA.FTZ R222, R20, c[0x0][0x2d0], -R163.reuse ;  /* 0x0000b40014de7a23 */ /* 0x100fe400000108a3 */
[--C-:B------:R-:W-:Y:S03]  /*6140*/  FFMA.FTZ R227, R21, c[0x0][0x2d0], -R163.reuse ;  /* 0x0000b40015e37a23 */ /* 0x100fe600000108a3 */
[----:B------:R-:W-:Y:S01]  /*6150*/  HMMA.16816.F32.BF16 R112, R128, R122, R112 ;  /* 0x0000007a8070723c */ /* 0x000fe20000041870 */
[----:B------:R-:W5:Y:S01]  /*6160*/  LDSM.16.MT88.4 R120, [R172+0x2900] ;  /* 0x00290000ac78783b */ /* 0x000f620000004200 */
[----:B------:R-:W-:Y:S01]  /*6170*/  MUFU.EX2 R222, R222 ;  /* 0x000000de00de7308 */ /* 0x000fe20000000800 */
[----:B-1----:R-:W-:Y:S01]  /*6180*/  F2FP.BF16.PACK_AB R119, R225, R220 ;  /* 0x000000dce177723e */ /* 0x002fe200000010ff */
[--C-:B------:R-:W-:Y:S02]  /*6190*/  FFMA.FTZ R224, R22, c[0x0][0x2d0], -R162.reuse ;  /* 0x0000b40016e07a23 */ /* 0x100fe400000108a2 */
[--C-:B------:R-:W-:Y:S02]  /*61a0*/  FFMA.FTZ R229, R23, c[0x0][0x2d0], -R162.reuse ;  /* 0x0000b40017e57a23 */ /* 0x100fe400000108a2 */
[--C-:B------:R-:W-:Y:S01]  /*61b0*/  FFMA.FTZ R226, R24, c[0x0][0x2d0], -R163.reuse ;  /* 0x0000b40018e27a23 */ /* 0x100fe200000108a3 */
[----:B------:R-:W-:Y:S01]  /*61c0*/  LDSM.16.MT88.4 R128, [R133+0x4900] ;  /* 0x004900008580783b */ /* 0x000fe20000004200 */
[C---:B---3--:R-:W-:Y:S02]  /*61d0*/  HMMA.16816.F32.BF16 R4, R116.reuse, R124, R4 ;  /* 0x0000007c7404723c */ /* 0x048fe40000041804 */
[----:B------:R-:W1:Y:S03]  /*61e0*/  MUFU.EX2 R227, R227 ;  /* 0x000000e300e37308 */ /* 0x000e660000000800 */
[--C-:B------:R-:W-:Y:S02]  /*61f0*/  FFMA.FTZ R231, R25, c[0x0][0x2d0], -R163.reuse ;  /* 0x0000b40019e77a23 */ /* 0x100fe400000108a3 */
[--C-:B------:R-:W-:Y:S01]  /*6200*/  FFMA.FTZ R228, R26, c[0x0][0x2d0], -R162.reuse ;  /* 0x0000b4001ae47a23 */ /* 0x100fe200000108a2 */
[C---:B------:R-:W-:Y:S01]  /*6210*/  HMMA.16816.F32.BF16 R8, R116.reuse, R126, R8 ;  /* 0x0000007e7408723c */ /* 0x040fe20000041808 */
[----:B------:R-:W3:Y:S03]  /*6220*/  LDSM.16.MT88.4 R124, [R177+UR4+0x4900] ;  /* 0x00490004b17c783b */ /* 0x000ee60008004200 */
[--C-:B------:R-:W-:Y:S01]  /*6230*/  FFMA.FTZ R233, R27, c[0x0][0x2d0], -R162.reuse ;  /* 0x0000b4001be97a23 */ /* 0x100fe200000108a2 */
[----:B------:R-:W-:Y:S01]  /*6240*/  MUFU.EX2 R224, R224 ;  /* 0x000000e000e07308 */ /* 0x000fe20000000800 */
[--C-:B------:R-:W-:Y:S02]  /*6250*/  FFMA.FTZ R230, R28, c[0x0][0x2d0], -R163.reuse ;  /* 0x0000b4001ce67a23 */ /* 0x100fe400000108a3 */
[C---:B--2---:R-:W-:Y:S04]  /*6260*/  HMMA.16816.F32.BF16 R36, R116.reuse, R136, R36 ;  /* 0x000000887424723c */ /* 0x044fe80000041824 */
[--C-:B------:R-:W-:Y:S02]  /*6270*/  FFMA.FTZ R235, R29, c[0x0][0x2d0], -R163.reuse ;  /* 0x0000b4001deb7a23 */ /* 0x100fe400000108a3 */
[--C-:B------:R-:W-:Y:S01]  /*6280*/  FFMA.FTZ R232, R30, c[0x0][0x2d0], -R162.reuse ;  /* 0x0000b4001ee87a23 */ /* 0x100fe200000108a2 */
[----:B------:R-:W2:Y:S01]  /*6290*/  MUFU.EX2 R229, R229 ;  /* 0x000000e500e57308 */ /* 0x000ea20000000800 */
[C---:B------:R-:W-:Y:S01]  /*62a0*/  HMMA.16816.F32.BF16 R40, R116.reuse, R138, R40 ;  /* 0x0000008a7428723c */ /* 0x040fe20000041828 */
[----:B------:R-:W1:Y:S03]  /*62b0*/  LDSM.16.MT88.4 R136, [R176+UR4+0x4900] ;  /* 0x00490004b088783b */ /* 0x000e660008004200 */
[--C-:B------:R-:W-:Y:S02]  /*62c0*/  FFMA.FTZ R237, R31, c[0x0][0x2d0], -R162.reuse ;  /* 0x0000b4001fed7a23 */ /* 0x100fe400000108a2 */
[--C-:B------:R-:W-:Y:S02]  /*62d0*/  FFMA.FTZ R234, R32, c[0x0][0x2d0], -R163.reuse ;  /* 0x0000b40020ea7a23 */ /* 0x100fe400000108a3 */
[C---:B----4-:R-:W-:Y:S01]  /*62e0*/  HMMA.16816.F32.BF16 R44, R116.reuse, R140, R44 ;  /* 0x0000008c742c723c */ /* 0x050fe2000004182c */
[----:B------:R-:W-:Y:S03]  /*62f0*/  MUFU.EX2 R226, R226 ;  /* 0x000000e200e27308 */ /* 0x000fe60000000800 */
[----:B------:R-:W-:Y:S02]  /*6300*/  FFMA.FTZ R163, R33, c[0x0][0x2d0], -R163 ;  /* 0x0000b40021a37a23 */ /* 0x000fe400000108a3 */
[--C-:B------:R-:W-:Y:S02]  /*6310*/  FFMA.FTZ R236, R34, c[0x0][0x2d0], -R162.reuse ;  /* 0x0000b40022ec7a23 */ /* 0x100fe400000108a2 */
[C---:B------:R-:W-:Y:S01]  /*6320*/  HMMA.16816.F32.BF16 R48, R116.reuse, R142, R48 ;  /* 0x0000008e7430723c */ /* 0x040fe20000041830 */
[----:B------:R-:W-:Y:S02]  /*6330*/  LDSM.16.MT88.4 R140, [R133+0x1100] ;  /* 0x00110000858c783b */ /* 0x000fe40000004200 */
[----:B------:R-:W-:Y:S01]  /*6340*/  MUFU.EX2 R239, R163 ;  /* 0x000000a300ef7308 */ /* 0x000fe20000000800 */
[----:B------:R-:W-:Y:S02]  /*6350*/  FFMA.FTZ R162, R35, c[0x0][0x2d0], -R162 ;  /* 0x0000b40023a27a23 */ /* 0x000fe400000108a2 */
[----:B------:R-:W-:Y:S02]  /*6360*/  FFMA.FTZ R173, R2, R213, R173 ;  /* 0x000000d502ad7223 */ /* 0x000fe400000100ad */
[C---:B------:R-:W-:Y:S04]  /*6370*/  HMMA.16816.F32.BF16 R52, R116.reuse, R144, R52 ;  /* 0x000000907434723c */ /* 0x040fe80000041834 */
[----:B------:R-:W-:Y:S01]  /*6380*/  FFMA.FTZ R210, R0, R211, R210 ;  /* 0x000000d300d27223 */ /* 0x000fe200000100d2 */
[----:B------:R4:W-:Y:S01]  /*6390*/  MUFU.EX2 R241, R162 ;  /* 0x000000a200f17308 */ /* 0x0009e20000000800 */
[----:B------:R-:W-:Y:S02]  /*63a0*/  FADD.FTZ R174, R174, R173 ;  /* 0x000000adaeae7221 */ /* 0x000fe40000010000 */
[C---:B------:R-:W-:Y:S01]  /*63b0*/  HMMA.16816.F32.BF16 R56, R116.reuse, R146, R56 ;  /* 0x000000927438723c */ /* 0x040fe20000041838 */
[----:B------:R-:W-:Y:S03]  /*63c0*/  LDSM.16.MT88.4 R144, [R176+UR4+0x1100] ;  /* 0x00110004b090783b */ /* 0x000fe60008004200 */
[----:B------:R-:W-:Y:S03]  /*63d0*/  FADD.FTZ R215, R215, R210 ;  /* 0x000000d2d7d77221 */ /* 0x000fe60000010000 */
[----:B------:R-:W1:Y:S01]  /*63e0*/  MUFU.EX2 R231, R231 ;  /* 0x000000e700e77308 */ /* 0x000e620000000800 */
[C---:B------:R-:W-:Y:S04]  /*63f0*/  HMMA.16816.F32.BF16 R60, R116.reuse, R148, R60 ;  /* 0x00000094743c723c */ /* 0x040fe8000004183c */
[----:B------:R-:W-:Y:S04]  /*6400*/  FADD.FTZ R212, R212, R215 ;  /* 0x000000d7d4d47221 */ /* 0x000fe80000010000 */
[C---:B------:R-:W-:Y:S01]  /*6410*/  HMMA.16816.F32.BF16 R64, R116.reuse, R150, R64 ;  /* 0x000000967440723c */ /* 0x040fe20000041840 */
[----:B------:R-:W-:Y:S01]  /*6420*/  LDSM.16.MT88.4 R148, [R172+0x1900] ;  /* 0x00190000ac94783b */ /* 0x000fe20000004200 */
[----:B------:R-:W-:Y:S02]  /*6430*/  MUFU.EX2 R228, R228 ;  /* 0x000000e400e47308 */ /* 0x000fe40000000800 */
[----:B------:R-:W-:Y:S04]  /*6440*/  FADD.FTZ R217, R217, R212 ;  /* 0x000000d4d9d97221 */ /* 0x000fe80000010000 */
[C---:B------:R-:W-:Y:S01]  /*6450*/  HMMA.16816.F32.BF16 R68, R116.reuse, R152, R68 ;  /* 0x000000987444723c */ /* 0x040fe20000041844 */
[----:B----4-:R-:W-:Y:S03]  /*6460*/  LDSM.16.MT88.4 R160, [R172+0x3900] ;  /* 0x00390000aca0783b */ /* 0x010fe60000004200 */
[----:B------:R-:W4:Y:S01]  /*6470*/  MUFU.EX2 R233, R233 ;  /* 0x000000e900e97308 */ /* 0x000f220000000800 */
[----:B------:R-:W-:Y:S03]  /*6480*/  FADD.FTZ R216, R216, R217 ;  /* 0x000000d9d8d87221 */ /* 0x000fe60000010000 */
[C---:B------:R-:W-:Y:S01]  /*6490*/  HMMA.16816.F32.BF16 R72, R116.reuse, R154, R72 ;  /* 0x0000009a7448723c */ /* 0x040fe20000041848 */
[----:B------:R-:W-:Y:S03]  /*64a0*/  LDSM.16.MT88.4 R152, [R177+UR4+0x3900] ;  /* 0x00390004b198783b */ /* 0x000fe60008004200 */
[----:B------:R-:W-:Y:S02]  /*64b0*/  FADD.FTZ R221, R221, R216 ;  /* 0x000000d8dddd7221 */ /* 0x000fe40000010000 */
[----:B------:R-:W-:Y:S02]  /*64c0*/  MUFU.EX2 R230, R230 ;  /* 0x000000e600e67308 */ /* 0x000fe40000000800 */
[C---:B------:R-:W-:Y:S04]  /*64d0*/  HMMA.16816.F32.BF16 R76, R116.reuse, R156, R76 ;  /* 0x0000009c744c723c */ /* 0x040fe8000004184c */
[----:B------:R-:W-:Y:S04]  /*64e0*/  FADD.FTZ R220, R220, R221 ;  /* 0x000000dddcdc7221 */ /* 0x000fe80000010000 */
[C---:B------:R-:W-:Y:S01]  /*64f0*/  HMMA.16816.F32.BF16 R80, R116.reuse, R158, R80 ;  /* 0x0000009e7450723c */ /* 0x040fe20000041850 */
[----:B------:R-:W-:Y:S01]  /*6500*/  LDSM.16.MT88.4 R156, [R176+UR4+0x3900] ;  /* 0x00390004b09c783b */ /* 0x000fe20008004200 */
[----:B------:R-:W1:Y:S02]  /*6510*/  MUFU.EX2 R235, R235 ;  /* 0x000000eb00eb7308 */ /* 0x000e640000000800 */
[----:B------:R-:W-:Y:S04]  /*6520*/  FADD.FTZ R225, R225, R220 ;  /* 0x000000dce1e17221 */ /* 0x000fe80000010000 */
[C---:B-----5:R-:W-:Y:S04]  /*6530*/  HMMA.16816.F32.BF16 R84, R116.reuse, R120, R84 ;  /* 0x000000787454723c */ /* 0x060fe80000041854 */
[----:B------:R-:W-:Y:S04]  /*6540*/  MUFU.EX2 R232, R232 ;  /* 0x000000e800e87308 */ /* 0x000fe80000000800 */
[C---:B------:R-:W-:Y:S01]  /*6550*/  HMMA.16816.F32.BF16 R88, R116.reuse, R122, R88 ;  /* 0x0000007a7458723c */ /* 0x040fe20000041858 */
[----:B------:R-:W5:Y:S05]  /*6560*/  LDSM.16.MT88.4 R120, [R172+0x4900] ;  /* 0x00490000ac78783b */ /* 0x000f6a0000004200 */
[----:B------:R-:W1:Y:S02]  /*6570*/  MUFU.EX2 R237, R237 ;  /* 0x000000ed00ed7308 */ /* 0x000e640000000800 */
[C---:B---3--:R-:W-:Y:S08]  /*6580*/  HMMA.16816.F32.BF16 R92, R116.reuse, R124, R92 ;  /* 0x0000007c745c723c */ /* 0x048ff0000004185c */
[C---:B------:R-:W-:Y:S01]  /*6590*/  HMMA.16816.F32.BF16 R96, R116.reuse, R126, R96 ;  /* 0x0000007e7460723c */ /* 0x040fe20000041860 */
[----:B------:R-:W3:Y:S01]  /*65a0*/  LDSM.16.MT88.4 R124, [R177+UR4+0x1100] ;  /* 0x00110004b17c783b */ /* 0x000ee20008004200 */
[----:B------:R-:W2:Y:S06]  /*65b0*/  MUFU.EX2 R234, R234 ;  /* 0x000000ea00ea7308 */ /* 0x000eac0000000800 */
[C---:B------:R-:W-:Y:S04]  /*65c0*/  HMMA.16816.F32.BF16 R12, R116.reuse, R128, R12 ;  /* 0x00000080740c723c */ /* 0x040fe8000004180c */
[----:B------:R-:W2:Y:S04]  /*65d0*/  MUFU.EX2 R236, R236 ;  /* 0x000000ec00ec7308 */ /* 0x000ea80000000800 */
[C---:B------:R-:W-:Y:S01]  /*65e0*/  HMMA.16816.F32.BF16 R100, R116.reuse, R130, R100 ;  /* 0x000000827464723c */ /* 0x040fe20000041864 */
[----:B------:R-:W2:Y:S07]  /*65f0*/  LDSM.16.MT88.4 R128, [R172+0x1100] ;  /* 0x00110000ac80783b */ /* 0x000eae0000004200 */
[C---:B-1----:R-:W-:Y:S08]  /*6600*/  HMMA.16816.F32.BF16 R104, R116.reuse, R136, R104 ;  /* 0x000000887468723c */ /* 0x042ff00000041868 */
[C---:B------:R-:W-:Y:S01]  /*6610*/  HMMA.16816.F32.BF16 R108, R116.reuse, R138, R108 ;  /* 0x0000008a746c723c */ /* 0x040fe2000004186c */
[----:B------:R-:W1:Y:S07]  /*6620*/  LDSM.16.MT88.4 R136, [R177+UR4+0x3100] ;  /* 0x00310004b188783b */ /* 0x000e6e0008004200 */
[C---:B-----5:R-:W-:Y:S08]  /*6630*/  HMMA.16816.F32.BF16 R16, R116.reuse, R120, R16 ;  /* 0x000000787410723c */ /* 0x060ff00000041810 */
[----:B------:R-:W-:Y:S01]  /*6640*/  HMMA.16816.F32.BF16 R112, R116, R122, R112 ;  /* 0x0000007a7470723c */ /* 0x000fe20000041870 */
[----:B------:R-:W5:Y:S06]  /*6650*/  LDSM.16.MT88.4 R120, [R133+0x3100] ;  /* 0x003100008578783b */ /* 0x000f6c0000004200 */
[----:B------:R-:W-:Y:S02]  /*6660*/  F2FP.BF16.PACK_AB R116, R227, R222 ;  /* 0x000000dee374723e */ /* 0x000fe400000010ff */
[----:B--2---:R-:W-:Y:S03]  /*6670*/  F2FP.BF16.PACK_AB R117, R229, R224 ;  /* 0x000000e0e575723e */ /* 0x004fe600000010ff */
[----:B------:R-:W-:Y:S01]  /*6680*/  F2FP.BF16.PACK_AB R118, R231, R226 ;  /* 0x000000e2e776723e */ /* 0x000fe200000010ff */
[----:B------:R-:W-:Y:S01]  /*6690*/  FADD.FTZ R224, R224, R225 ;  /* 0x000000e1e0e07221 */ /* 0x000fe20000010000 */
[----:B----4-:R-:W-:Y:S03]  /*66a0*/  F2FP.BF16.PACK_AB R119, R233, R228 ;  /* 0x000000e4e977723e */ /* 0x010fe600000010ff */
[----:B------:R-:W-:Y:S04]  /*66b0*/  FADD.FTZ R229, R229, R224 ;  /* 0x000000e0e5e57221 */ /* 0x000fe80000010000 */
[C---:B---3--:R-:W-:Y:S03]  /*66c0*/  HMMA.16816.F32.BF16 R4, R116.reuse, R124, R4 ;  /* 0x0000007c7404723c */ /* 0x048fe60000041804 */
[----:B------:R-:W-:Y:S04]  /*66d0*/  FADD.FTZ R228, R228, R229 ;  /* 0x000000e5e4e47221 */ /* 0x000fe80000010000 */
[----:B------:R-:W-:Y:S01]  /*66e0*/  FADD.FTZ R233, R233, R228 ;  /* 0x000000e4e9e97221 */ /* 0x000fe20000010000 */
[C---:B------:R-:W-:Y:S01]  /*66f0*/  HMMA.16816.F32.BF16 R8, R116.reuse, R126, R8 ;  /* 0x0000007e7408723c */ /* 0x040fe20000041808 */
[----:B------:R-:W2:Y:S07]  /*6700*/  LDSM.16.MT88.4 R124, [R176+UR4+0x3100] ;  /* 0x00310004b07c783b */ /* 0x000eae0008004200 */
[C---:B------:R-:W-:Y:S08]  /*6710*/  HMMA.16816.F32.BF16 R36, R116.reuse, R140, R36 ;  /* 0x0000008c7424723c */ /* 0x040ff00000041824 */
[C---:B------:R-:W-:Y:S01]  /*6720*/  HMMA.16816.F32.BF16 R40, R116.reuse, R142, R40 ;  /* 0x0000008e7428723c */ /* 0x040fe20000041828 */
[----:B------:R-:W-:Y:S07]  /*6730*/  LDSM.16.MT88.4 R140, [R133+0x1900] ;  /* 0x00190000858c783b */ /* 0x000fee0000004200 */
[C---:B------:R-:W-:Y:S08]  /*6740*/  HMMA.16816.F32.BF16 R44, R116.reuse, R144, R44 ;  /* 0x00000090742c723c */ /* 0x040ff0000004182c */
[C---:B------:R-:W-:Y:S01]  /*6750*/  HMMA.16816.F32.BF16 R48, R116.reuse, R146, R48 ;  /* 0x000000927430723c */ /* 0x040fe20000041830 */
[----:B------:R-:W-:Y:S07]  /*6760*/  LDSM.16.MT88.4 R144, [R176+UR4+0x1900] ;  /* 0x00190004b090783b */ /* 0x000fee0008004200 */
[C---:B------:R-:W-:Y:S08]  /*6770*/  HMMA.16816.F32.BF16 R52, R116.reuse, R128, R52 ;  /* 0x000000807434723c */ /* 0x040ff00000041834 */
[C---:B------:R-:W-:Y:S01]  /*6780*/  HMMA.16816.F32.BF16 R56, R116.reuse, R130, R56 ;  /* 0x000000827438723c */ /* 0x040fe20000041838 */
[----:B------:R-:W3:Y:S07]  /*6790*/  LDSM.16.MT88.4 R128, [R172+0x3100] ;  /* 0x00310000ac80783b */ /* 0x000eee0000004200 */
[C---:B-1----:R-:W-:Y:S08]  /*67a0*/  HMMA.16816.F32.BF16 R60, R116.reuse, R136, R60 ;  /* 0x00000088743c723c */ /* 0x042ff0000004183c */
[C---:B------:R-:W-:Y:S01]  /*67b0*/  HMMA.16816.F32.BF16 R64, R116.reuse, R138, R64 ;  /* 0x0000008a7440723c */ /* 0x040fe20000041840 */
[----:B------:R-:W1:Y:S07]  /*67c0*/  LDSM.16.MT88.4 R136, [R177+UR4+0x5100] ;  /* 0x00510004b188783b */ /* 0x000e6e0008004200 */
[C---:B-----5:R-:W-:Y:S08]  /*67d0*/  HMMA.16816.F32.BF16 R68, R116.reuse, R120, R68 ;  /* 0x000000787444723c */ /* 0x060ff00000041844 */
        /* <DEDUP_REMOVED lines=8> */
[C---:B-1----:R-:W-:Y:S07]  /*6860*/  HMMA.16816.F32.BF16 R92, R116.reuse, R136, R92 ;  /* 0x00000088745c723c */ /* 0x042fee000004185c */
[----:B------:R-:W-:Y:S01]  /*6870*/  F2FP.BF16.PACK_AB R136, R235, R230 ;  /* 0x000000e6eb88723e */ /* 0x000fe200000010ff */
[C---:B------:R-:W-:Y:S04]  /*6880*/  HMMA.16816.F32.BF16 R96, R116.reuse, R138, R96 ;  /* 0x0000008a7460723c */ /* 0x040fe80000041860 */
[----:B------:R-:W-:Y:S01]  /*6890*/  F2FP.BF16.PACK_AB R137, R237, R232 ;  /* 0x000000e8ed89723e */ /* 0x000fe200000010ff */
[----:B------:R-:W-:Y:S02]  /*68a0*/  FADD.FTZ R232, R232, R233 ;  /* 0x000000e9e8e87221 */ /* 0x000fe40000010000 */
[----:B------:R-:W-:Y:S01]  /*68b0*/  F2FP.BF16.PACK_AB R138, R239, R234 ;  /* 0x000000eaef8a723e */ /* 0x000fe200000010ff */
[C---:B----4-:R-:W-:Y:S04]  /*68c0*/  HMMA.16816.F32.BF16 R12, R116.reuse, R120, R12 ;  /* 0x00000078740c723c */ /* 0x050fe8000004180c */
[----:B------:R-:W-:Y:S01]  /*68d0*/  F2FP.BF16.PACK_AB R139, R241, R236 ;  /* 0x000000ecf18b723e */ /* 0x000fe200000010ff */
[----:B------:R-:W-:Y:S03]  /*68e0*/  FADD.FTZ R237, R237, R232 ;  /* 0x000000e8eded7221 */ /* 0x000fe60000010000 */
[C---:B------:R-:W-:Y:S01]  /*68f0*/  HMMA.16816.F32.BF16 R100, R116.reuse, R122, R100 ;  /* 0x0000007a7464723c */ /* 0x040fe20000041864 */
[----:B------:R-:W1:Y:S03]  /*6900*/  LDSM.16.MT88.4 R120, [R177+UR4+0x1900] ;  /* 0x00190004b178783b */ /* 0x000e660008004200 */
[----:B------:R-:W-:Y:S04]  /*6910*/  FADD.FTZ R236, R236, R237 ;  /* 0x000000edecec7221 */ /* 0x000fe80000010000 */
[C---:B--2---:R-:W-:Y:S04]  /*6920*/  HMMA.16816.F32.BF16 R104, R116.reuse, R124, R104 ;  /* 0x0000007c7468723c */ /* 0x044fe80000041868 */
[----:B------:R-:W-:Y:S04]  /*6930*/  FADD.FTZ R211, R241, R236 ;  /* 0x000000ecf1d37221 */ /* 0x000fe80000010000 */
[C---:B------:R-:W-:Y:S08]  /*6940*/  HMMA.16816.F32.BF16 R108, R116.reuse, R126, R108 ;  /* 0x0000007e746c723c */ /* 0x040ff0000004186c */
[C---:B---3--:R-:W-:Y:S08]  /*6950*/  HMMA.16816.F32.BF16 R16, R116.reuse, R128, R16 ;  /* 0x000000807410723c */ /* 0x048ff00000041810 */
[----:B------:R-:W-:Y:S01]  /*6960*/  HMMA.16816.F32.BF16 R112, R116, R130, R112 ;  /* 0x000000827470723c */ /* 0x000fe20000041870 */
[----:B------:R-:W2:Y:S07]  /*6970*/  LDSM.16.MT88.4 R116, [R133+0x3900] ;  /* 0x003900008574783b */ /* 0x000eae0000004200 */
[C---:B-1----:R-:W-:Y:S08]  /*6980*/  HMMA.16816.F32.BF16 R128, R136.reuse, R120, R4 ;  /* 0x000000788880723c */ /* 0x042ff00000041804 */
[C---:B------:R-:W-:Y:S08]  /*6990*/  HMMA.16816.F32.BF16 R124, R136.reuse, R122, R8 ;  /* 0x0000007a887c723c */ /* 0x040ff00000041808 */
[C---:B------:R-:W-:Y:S08]  /*69a0*/  HMMA.16816.F32.BF16 R36, R136.reuse, R140, R36 ;  /* 0x0000008c8824723c */ /* 0x040ff00000041824 */
[C---:B------:R-:W-:Y:S01]  /*69b0*/  HMMA.16816.F32.BF16 R40, R136.reuse, R142, R40 ;  /* 0x0000008e8828723c */ /* 0x040fe20000041828 */
[----:B------:R-:W1:Y:S07]  /*69c0*/  LDSM.16.MT88.4 R140, [R176+UR4+0x5900] ;  /* 0x00590004b08c783b */ /* 0x000e6e0008004200 */
[C---:B------:R-:W-:Y:S08]  /*69d0*/  HMMA.16816.F32.BF16 R44, R136.reuse, R144, R44 ;  /* 0x00000090882c723c */ /* 0x040ff0000004182c */
[C---:B------:R-:W-:Y:S01]  /*69e0*/  HMMA.16816.F32.BF16 R48, R136.reuse, R146, R48 ;  /* 0x000000928830723c */ /* 0x040fe20000041830 */
[----:B------:R-:W3:Y:S07]  /*69f0*/  LDSM.16.MT88.4 R144, [R172+0x5900] ;  /* 0x00590000ac90783b */ /* 0x000eee0000004200 */
        /* <DEDUP_REMOVED lines=25> */
[----:B------:R-:W-:Y:S04]  /*6b90*/  FADD.FTZ R230, R230, R231 ;  /* 0x000000e7e6e67221 */ /* 0x000fe80000010000 */
[C---:B------:R-:W-:Y:S04]  /*6ba0*/  HMMA.16816.F32.BF16 R108, R136.reuse, R142, R108 ;  /* 0x0000008e886c723c */ /* 0x040fe8000004186c */
[----:B------:R-:W-:Y:S04]  /*6bb0*/  FADD.FTZ R235, R235, R230 ;  /* 0x000000e6ebeb7221 */ /* 0x000fe80000010000 */
[C---:B---3--:R-:W-:Y:S04]  /*6bc0*/  HMMA.16816.F32.BF16 R116, R136.reuse, R144, R16 ;  /* 0x000000908874723c */ /* 0x048fe80000041810 */
[----:B------:R-:W-:Y:S04]  /*6bd0*/  FADD.FTZ R234, R234, R235 ;  /* 0x000000ebeaea7221 */ /* 0x000fe80000010000 */
[----:B------:R-:W-:Y:S04]  /*6be0*/  HMMA.16816.F32.BF16 R112, R136, R146, R112 ;  /* 0x000000928870723c */ /* 0x000fe80000041870 */
[----:B------:R-:W-:Y:S04]  /*6bf0*/  FADD.FTZ R213, R239, R234 ;  /* 0x000000eaefd57221 */ /* 0x000fe80000010000 */
[----:B------:R-:W-:-:S05]  /*6c00*/  @!P0 BRA `(.L_x_2545) ;  /* 0x0000040000008947 */ /* 0x000fca0003800000 */
[----:B------:R-:W-:Y:S01]  /*6c10*/  ISETP.NE.AND P1, PT, R187, 0x1, PT ;  /* 0x00000001bb00780c */ /* 0x000fe20003f25270 */
[----:B------:R-:W-:Y:S01]  /*6c20*/  IMAD R5, R209, 0x40, R200 ;  /* 0x00000040d1057824 */ /* 0x000fe200078e02c8 */
[----:B------:R-:W-:Y:S01]  /*6c30*/  SEL R4, RZ, 0x10, P5 ;  /* 0x00000010ff047807 */ /* 0x000fe20002800000 */
[----:B------:R-:W-:Y:S03]  /*6c40*/  IMAD.MOV.U32 R189, RZ, RZ, RZ ;  /* 0x000000ffffbd7224 */ /* 0x000fe600078e00ff */
[----:B------:R-:W-:Y:S02]  /*6c50*/  IADD3 R190, R5, -0x80, R196 ;  /* 0xffffff8005be7810 */ /* 0x000fe40007ffe0c4 */
[C---:B------:R-:W-:Y:S02]  /*6c60*/  IADD3 R12, -R4.reuse, 0x10, RZ ;  /* 0x00000010040c7810 */ /* 0x040fe40007ffe1ff */
[----:B------:R-:W-:Y:S01]  /*6c70*/  ISETP.NE.U32.AND P2, PT, R4, RZ, PT ;  /* 0x000000ff0400720c */ /* 0x000fe20003f45070 */
[----:B------:R-:W-:Y:S01]  /*6c80*/  IMAD.MOV.U32 R0, RZ, RZ, R190 ;  /* 0x000000ffff007224 */ /* 0x000fe200078e00be */
[----:B------:R-:W-:Y:S01]  /*6c90*/  LOP3.LUT R12, R12, 0xf, RZ, 0xc0, !PT ;  /* 0x0000000f0c0c7812 */ /* 0x000fe200078ec0ff */
[----:B------:R-:W-:Y:S05]  /*6ca0*/  @P1 IMAD.HI.U32 R2, R190, c[0x0][0x2bc], RZ ;  /* 0x0000af00be021a27 */ /* 0x000fea00078e00ff */
[----:B------:R-:W-:Y:S04]  /*6cb0*/  @P1 SHF.R.U32.HI R0, RZ, c[0x0][0x2c0], R2 ;  /* 0x0000b000ff001a19 */ /* 0x000fe80000011602 */
[C---:B------:R-:W-:Y:S04]  /*6cc0*/  @!P3 IADD3 R5, P0, R0.reuse, UR8, RZ ;  /* 0x000000080005bc10 */ /* 0x040fe8000ff1e0ff */
[----:B------:R-:W-:Y:S02]  /*6cd0*/  @!P3 LEA.HI.X.SX32 R2, R0, UR6, 0x1, P0 ;  /* 0x000000060002bc11 */ /* 0x000fe400080f0eff */
[C---:B------:R-:W-:Y:S04]  /*6ce0*/  @!P3 LEA R8, P0, R5.reuse, c[0x0][0x2a0], 0x2 ;  /* 0x0000a8000508ba11 */ /* 0x040fe800078010ff */
[----:B------:R-:W-:Y:S01]  /*6cf0*/  @!P3 LEA.HI.X R9, R5, c[0x0][0x2a4], R2, 0x2, P0 ;  /* 0x0000a9000509ba11 */ /* 0x000fe200000f1402 */
[----:B------:R-:W-:Y:S01]  /*6d00*/  IMAD.MOV R5, RZ, RZ, -R0 ;  /* 0x000000ffff057224 */ /* 0x000fe200078e0a00 */
[----:B------:R-:W-:Y:S03]  /*6d10*/  SEL R2, RZ, 0x10, P4 ;  /* 0x00000010ff027807 */ /* 0x000fe60002000000 */
[----:B------:R-:W2:Y:S01]  /*6d20*/  @!P3 LDG.E R189, [R8.64] ;  /* 0x0000000c08bdb981 */ /* 0x000ea2000c1e1900 */
[----:B------:R-:W-:Y:S01]  /*6d30*/  IADD3 R10, -R2, 0x10, RZ ;  /* 0x00000010020a7810 */ /* 0x000fe20007ffe1ff */
[----:B------:R-:W-:Y:S03]  /*6d40*/  IMAD R190, R5, c[0x0][0x2b8], R190 ;  /* 0x0000ae0005be7a24 */ /* 0x000fe600078e02be */
[----:B------:R-:W-:Y:S01]  /*6d50*/  LOP3.LUT R10, R10, 0xf, RZ, 0xc0, !PT ;  /* 0x0000000f0a0a7812 */ /* 0x000fe200078ec0ff */
        /* <DEDUP_REMOVED lines=13> */
[----:B------:R-:W1:Y:S01]  /*6e30*/  SHFL.IDX PT, R7, R11, 0x1, 0x181f ;  /* 0x00381f000b077f89 */ /* 0x000e6200000e0000 */
[----:B------:R-:W-:Y:S03]  /*6e40*/  SEL R0, RZ, 0x10, P6 ;  /* 0x00000010ff007807 */ /* 0x000fe60003000000 */
[----:B------:R-:W2:Y:S01]  /*6e50*/  SHFL.IDX PT, R6, R14, 0x1, 0x181f ;  /* 0x00381f000e067f89 */ /* 0x000ea200000e0000 */
[----:B------:R-:W-:Y:S03]  /*6e60*/  IADD3 R5, -R0, 0x10, RZ ;  /* 0x0000001000057810 */ /* 0x000fe60007ffe1ff */
[----:B------:R3:W4:Y:S01]  /*6e70*/  SHFL.IDX PT, R9, R11, RZ, 0x181f ;  /* 0x00181fff0b097589 */ /* 0x00072200000e0000 */
[----:B------:R-:W-:Y:S03]  /*6e80*/  LOP3.LUT R5, R5, 0xf, RZ, 0xc0, !PT ;  /* 0x0000000f05057812 */ /* 0x000fe600078ec0ff */
[----:B------:R5:W4:Y:S01]  /*6e90*/  SHFL.IDX PT, R8, R14, RZ, 0x181f ;  /* 0x00181fff0e087589 */ /* 0x000b2200000e0000 */
[-C--:B-1----:R-:W-:Y:S04]  /*6ea0*/  IADD3 R12, P1, P0, R12, R7.reuse, R202 ;  /* 0x000000070c0c7210 */ /* 0x082fe8000783e0ca */
[-C--:B--2---:R-:W-:Y:S02]  /*6eb0*/  IADD3.X R13, RZ, R6.reuse, R203, P1, P0 ;  /* 0x00000006ff0d7210 */ /* 0x084fe40000fe04cb */
[-C--:B------:R-:W-:Y:S04]  /*6ec0*/  IADD3 R10, P1, P0, R10, R7.reuse, R206 ;  /* 0x000000070a0a7210 */ /* 0x080fe8000783e0ce */
[-C--:B---3--:R-:W-:Y:S02]  /*6ed0*/  IADD3.X R11, RZ, R6.reuse, R207, P1, P0 ;  /* 0x00000006ff0b7210 */ /* 0x088fe40000fe04cf */
[----:B-----5:R-:W-:Y:S01]  /*6ee0*/  IADD3 R14, P1, P0, R5, R7, R204 ;  /* 0x00000007050e7210 */ /* 0x020fe2000783e0cc */
[----:B------:R-:W-:Y:S03]  /*6ef0*/  IMAD.U32 R5, RZ, RZ, UR11 ;  /* 0x0000000bff057e24 */ /* 0x000fe6000f8e00ff */
[----:B------:R-:W-:Y:S01]  /*6f00*/  IADD3.X R15, RZ, R6, R205, P1, P0 ;  /* 0x00000006ff0f7210 */ /* 0x000fe20000fe04cd */
[----:B------:R-:W-:Y:S01]  /*6f10*/  IMAD R5, R5, 0x3000, R194 ;  /* 0x0000300005057824 */ /* 0x000fe200078e02c2 */
[----:B----4-:R-:W-:Y:S02]  /*6f20*/  IADD3 R18, P1, R202, R9, RZ ;  /* 0x00000009ca127210 */ /* 0x010fe40007f3e0ff */
[----:B------:R-:W-:Y:S01]  /*6f30*/  IADD3 R16, P0, R9, R206, RZ ;  /* 0x000000ce09107210 */ /* 0x000fe20007f1e0ff */
        /* <DEDUP_REMOVED lines=13> */
.L_x_2545:
        /* <DEDUP_REMOVED lines=9> */
.L_x_2543:
[----:B------:R-:W2:Y:S01]  /*70a0*/  SHFL.BFLY PT, R0, R211, 0x2, 0x1f ;  /* 0x0c401f00d3007f89 */ /* 0x000ea200000e0000 */
[----:B------:R-:W-:Y:S01]  /*70b0*/  MOV R5, c[0x0][0x4e8] ;  /* 0x00013a0000057a02 */ /* 0x000fe20000000f00 */
[----:B------:R-:W3:Y:S01]  /*70c0*/  S2UR UR7, SR_CTAID.Y ;  /* 0x00000000000779c3 */ /* 0x000ee20000002600 */
[----:B-1----:R-:W-:Y:S01]  /*70d0*/  MOV R6, R195 ;  /* 0x000000c300067202 */ /* 0x002fe20000000f00 */
[----:B------:R-:W1:Y:S01]  /*70e0*/  SHFL.BFLY PT, R2, R213, 0x2, 0x1f ;  /* 0x0c401f00d5027f89 */ /* 0x000e6200000e0000 */
[----:B------:R-:W-:Y:S01]  /*70f0*/  ISETP.NE.AND P4, PT, R5, 0x1, PT ;  /* 0x000000010500780c */ /* 0x000fe20003f85270 */
[----:B------:R-:W-:Y:S01]  /*7100*/  ULDC.64 UR4, c[0x0][0x490] ;  /* 0x0001240000047ab9 */ /* 0x000fe20000000a00 */
[----:B------:R-:W-:Y:S01]  /*7110*/  MOV R10, RZ ;  /* 0x000000ff000a7202 */ /* 0x000fe20000000f00 */
[----:B------:R-:W4:Y:S01]  /*7120*/  S2R R7, SR_TID.X ;  /* 0x0000000000077919 */ /* 0x000f220000002100 */
[----:B------:R-:W-:Y:S01]  /*7130*/  SHF.R.S32.HI R20, RZ, 0x2, R201 ;  /* 0x00000002ff147819 */ /* 0x000fe200000114c9 */
[----:B------:R-:W-:Y:S01]  /*7140*/  BSSY B0, `(.L_x_2547) ;  /* 0x000016a000007945 */ /* 0x000fe20003800000 */
[----:B------:R-:W-:Y:S01]  /*7150*/  SHF.L.U32 R194, R194, 0x1, RZ ;  /* 0x00000001c2c27819 */ /* 0x000fe200000006ff */
[----:B--2---:R-:W-:Y:S01]  /*7160*/  FADD.FTZ R11, R0, R211 ;  /* 0x000000d3000b7221 */ /* 0x004fe20000010000 */
[----:B---3--:R-:W-:Y:S01]  /*7170*/  USHF.R.S32.HI UR6, URZ, 0x1f, UR7 ;  /* 0x0000001f3f067899 */ /* 0x008fe20008011407 */
[----:B-1----:R-:W-:Y:S01]  /*7180*/  FADD.FTZ R9, R2, R213 ;  /* 0x000000d502097221 */ /* 0x002fe20000010000 */
        /* <DEDUP_REMOVED lines=13> */
[--C-:B------:R-:W-:Y:S01]  /*7260*/  SHF.R.S32.HI R13, RZ, 0x2, R8.reuse ;  /* 0x00000002ff0d7819 */ /* 0x100fe20000011408 */
[----:B------:R-:W-:Y:S01]  /*7270*/  UIMAD UR5, UR7, UR5, UR6 ;  /* 0x00000005070572a4 */ /* 0x000fe2000f8e0206 */
[----:B------:R-:W-:Y:S01]  /*7280*/  SHF.R.S32.HI R8, RZ, 0x1f, R8 ;  /* 0x0000001fff087819 */ /* 0x000fe20000011408 */
[----:B------:R-:W-:Y:S01]  /*7290*/  UIADD3 UR8, UR11, UR8, URZ ;  /* 0x000000080b087290 */ /* 0x000fe2000fffe03f */
[----:B------:R-:W-:Y:S01]  /*72a0*/  SHF.R.S32.HI R0, RZ, 0x5, R0 ;  /* 0x00000005ff007819 */ /* 0x000fe20000011400 */
[----:B------:R-:W-:Y:S01]  /*72b0*/  UIADD3 UR5, UR15, UR5, URZ ;  /* 0x000000050f057290 */ /* 0x000fe2000fffe03f */
[----:B------:R-:W-:Y:S01]  /*72c0*/  LEA.HI R8, R8, R13, RZ, 0x3 ;  /* 0x0000000d08087211 */ /* 0x000fe200078f18ff */
[----:B------:R-:W-:Y:S01]  /*72d0*/  IMAD.U32 R16, RZ, RZ, UR14 ;  /* 0x0000000eff107e24 */ /* 0x000fe2000f8e00ff */
[----:B------:R-:W-:Y:S01]  /*72e0*/  MOV R17, UR15 ;  /* 0x0000000f00117c02 */ /* 0x000fe20008000f00 */
[----:B-1----:R-:W-:Y:S01]  /*72f0*/  FADD.FTZ R2, R11, R2 ;  /* 0x000000020b027221 */ /* 0x002fe20000010000 */
[----:B------:R-:W-:Y:S01]  /*7300*/  IADD3 R11, -R12, R7, RZ ;  /* 0x000000070c0b7210 */ /* 0x000fe20007ffe1ff */
[----:B------:R-:W-:Y:S01]  /*7310*/  IMAD.IADD R7, R7, 0x1, -R14 ;  /* 0x0000000107077824 */ /* 0x000fe200078e0a0e */
[----:B------:R-:W-:Y:S01]  /*7320*/  LOP3.LUT R8, R8, 0xfffffff8, RZ, 0xc0, !PT ;  /* 0xfffffff808087812 */ /* 0x000fe200078ec0ff */
[----:B--2---:R-:W-:Y:S01]  /*7330*/  FADD.FTZ R4, R9, R4 ;  /* 0x0000000409047221 */ /* 0x004fe20000010000 */
[----:B------:R-:W-:Y:S01]  /*7340*/  FSETP.NE.FTZ.AND P0, PT, R2, RZ, PT ;  /* 0x000000ff0200720b */ /* 0x000fe20003f15000 */
[----:B------:R-:W-:Y:S01]  /*7350*/  @P4 IMAD.HI.U32 R9, R195, c[0x0][0x4ec], RZ ;  /* 0x00013b00c3094a27 */ /* 0x000fe200078e00ff */
[----:B------:R-:W-:Y:S01]  /*7360*/  BAR.SYNC.DEFER_BLOCKING 0x1, 0x100 ;  /* 0x0044000000007b1d */ /* 0x000fe20000010000 */
[----:B------:R-:W-:-:S02]  /*7370*/  LOP3.LUT P3, RZ, R11, 0x3, RZ, 0xc0, !PT ;  /* 0x000000030bff7812 */ /* 0x000fc4000786c0ff */
[----:B------:R-:W-:Y:S02]  /*7380*/  FSETP.NE.FTZ.AND P1, PT, R4, RZ, PT ;  /* 0x000000ff0400720b */ /* 0x000fe40003f35000 */
[----:B------:R-:W-:Y:S02]  /*7390*/  @P4 SHF.R.U32.HI R6, RZ, c[0x0][0x4f0], R9 ;  /* 0x00013c00ff064a19 */ /* 0x000fe40000011609 */
[----:B------:R-:W-:Y:S02]  /*73a0*/  MOV R9, RZ ;  /* 0x000000ff00097202 */ /* 0x000fe40000000f00 */
[----:B------:R-:W-:Y:S02]  /*73b0*/  IADD3 R12, -R6, RZ, RZ ;  /* 0x000000ff060c7210 */ /* 0x000fe40007ffe1ff */
[----:B------:R-:W-:Y:S02]  /*73c0*/  MOV R14, 0xff800000 ;  /* 0xff800000000e7802 */ /* 0x000fe40000000f00 */
[----:B------:R-:W1:Y:S01]  /*73d0*/  @P0 MUFU.RCP R9, R2 ;  /* 0x0000000200090308 */ /* 0x000e620000001000 */
[----:B------:R-:W-:Y:S01]  /*73e0*/  IMAD R11, R12, c[0x0][0x4e8], R195 ;  /* 0x00013a000c0b7a24 */ /* 0x000fe200078e02c3 */
[----:B------:R-:W-:-:S02]  /*73f0*/  MOV R17, UR5 ;  /* 0x0000000500117c02 */ /* 0x000fc40008000f00 */
[----:B------:R-:W-:Y:S02]  /*7400*/  MOV R19, UR11 ;  /* 0x0000000b00137c02 */ /* 0x000fe40008000f00 */
[----:B------:R-:W-:Y:S02]  /*7410*/  MOV R18, UR10 ;  /* 0x0000000a00127c02 */ /* 0x000fe40008000f00 */
[----:B------:R2:W3:Y:S01]  /*7420*/  @P0 MUFU.LG2 R12, R2 ;  /* 0x00000002000c0308 */ /* 0x0004e20000000c00 */
[----:B------:R-:W-:-:S07]  /*7430*/  MOV R19, UR8 ;  /* 0x0000000800137c02 */ /* 0x000fce0008000f00 */
[----:B------:R-:W-:Y:S01]  /*7440*/  @P1 MUFU.RCP R10, R4 ;  /* 0x00000004000a1308 */ /* 0x000fe20000001000 */
[C---:B-1----:R-:W-:Y:S02]  /*7450*/  FMUL.FTZ R131, R9.reuse, R131 ;  /* 0x0000008309837220 */ /* 0x042fe40000410000 */
[C---:B------:R-:W-:Y:S02]  /*7460*/  FMUL.FTZ R130, R9.reuse, R130 ;  /* 0x0000008209827220 */ /* 0x040fe40000410000 */
[C---:B------:R-:W-:Y:S02]  /*7470*/  FMUL.FTZ R127, R9.reuse, R127 ;  /* 0x0000007f097f7220 */ /* 0x040fe40000410000 */
[C---:B------:R-:W-:Y:S01]  /*7480*/  FMUL.FTZ R126, R9.reuse, R126 ;  /* 0x0000007e097e7220 */ /* 0x040fe20000410000 */
[----:B--2---:R-:W-:Y:S01]  /*7490*/  @P0 MOV R2, 0x3f317218 ;  /* 0x3f31721800020802 */ /* 0x004fe20000000f00 */
[----:B---3--:R-:W-:Y:S01]  /*74a0*/  @P0 FMUL.FTZ R12, R12, 0.69314718246459960938 ;  /* 0x3f3172180c0c0820 */ /* 0x008fe20000410000 */
[----:B------:R-:W1:Y:S01]  /*74b0*/  @P1 MUFU.LG2 R4, R4 ;  /* 0x0000000400041308 */ /* 0x000e620000000c00 */
[----:B------:R-:W-:Y:S01]  /*74c0*/  FMUL.FTZ R39, R9, R39 ;  /* 0x0000002709277220 */ /* 0x000fe20000410000 */
[----:B------:R-:W-:Y:S01]  /*74d0*/  F2FP.BF16.PACK_AB R130, R131, R130 ;  /* 0x000000828382723e */ /* 0x000fe200000010ff */
[----:B------:R-:W-:Y:S01]  /*74e0*/  @P0 FMUL.FTZ R2, R2, c[0x0][0x2d0] ;  /* 0x0000b40002020a20 */ /* 0x000fe20000410000 */
[----:B------:R-:W-:Y:S01]  /*74f0*/  F2FP.BF16.PACK_AB R126, R127, R126 ;  /* 0x0000007e7f7e723e */ /* 0x000fe200000010ff */
[----:B------:R-:W-:-:S02]  /*7500*/  FMUL.FTZ R38, R9, R38 ;  /* 0x0000002609267220 */ /* 0x000fc40000410000 */
[C---:B------:R-:W-:Y:S02]  /*7510*/  FMUL.FTZ R43, R9.reuse, R43 ;  /* 0x0000002b092b7220 */ /* 0x040fe40000410000 */
        /* <DEDUP_REMOVED lines=102> */
[----:B------:R-:W-:Y:S01]  /*7b80*/  IMAD R2, R3, c[0x0][0x49c], R2 ;  /* 0x0001270003027a24 */ /* 0x000fe200078e0202 */
[----:B------:R-:W-:Y:S01]  /*7b90*/  SHF.R.S32.HI R3, RZ, 0x1f, R6 ;  /* 0x0000001fff037819 */ /* 0x000fe20000011406 */
[----:B------:R-:W-:Y:S01]  /*7ba0*/  FMUL.FTZ R40, R10, R40 ;  /* 0x000000280a287220 */ /* 0x000fe20000410000 */
[----:B------:R-:W-:Y:S01]  /*7bb0*/  IADD3 R17, R17, R4, RZ ;  /* 0x0000000411117210 */ /* 0x000fe20007ffe0ff */
[----:B------:R-:W-:Y:S01]  /*7bc0*/  IMAD R4, R5, c[0x0][0x388], RZ ;  /* 0x0000e20005047a24 */ /* 0x000fe200078e02ff */
[----:B------:R-:W-:Y:S01]  /*7bd0*/  LEA R0, R0, R9, 0x1 ;  /* 0x0000000900007211 */ /* 0x000fe200078e08ff */
[----:B------:R-:W-:Y:S01]  /*7be0*/  IMAD R5, R12, 0x8, R15 ;  /* 0x000000080c057824 */ /* 0x000fe200078e020f */
[----:B--2---:R-:W-:Y:S01]  /*7bf0*/  LEA R15, R8, R15, 0x7 ;  /* 0x0000000f080f7211 */ /* 0x004fe200078e38ff */
[----:B------:R-:W-:Y:S01]  /*7c00*/  IMAD R3, R3, c[0x0][0x3e0], RZ ;  /* 0x0000f80003037a24 */ /* 0x000fe200078e02ff */
[----:B------:R-:W-:Y:S01]  /*7c10*/  SHF.L.U32 R7, R0, 0x1, RZ ;  /* 0x0000000100077819 */ /* 0x000fe200000006ff */
[----:B------:R-:W-:Y:S01]  /*7c20*/  IMAD.WIDE.U32 R16, R6, c[0x0][0x3e0], R16 ;  /* 0x0000f80006107a25 */ /* 0x000fe200078e0010 */
[----:B------:R-:W-:-:S02]  /*7c30*/  LEA R5, R8, R5, 0x7 ;  /* 0x0000000508057211 */ /* 0x000fc400078e38ff */
[CC--:B------:R-:W-:Y:S01]  /*7c40*/  ISETP.GE.OR P5, PT, R15.reuse, R4.reuse, P3 ;  /* 0x000000040f00720c */ /* 0x0c0fe20001fa6670 */
[----:B------:R-:W-:Y:S01]  /*7c50*/  IMAD R3, R6, c[0x0][0x3e4], R3 ;  /* 0x0000f90006037a24 */ /* 0x000fe200078e0203 */
[----:B------:R-:W-:Y:S01]  /*7c60*/  IADD3 R15, R15, 0x8, RZ ;  /* 0x000000080f0f7810 */ /* 0x000fe20007ffe0ff */
[----:B------:R-:W-:Y:S01]  /*7c70*/  @P4 IMAD.HI.U32 R0, R5, c[0x0][0x4ec], RZ ;  /* 0x00013b0005004a27 */ /* 0x000fe200078e00ff */
[----:B------:R-:W-:Y:S01]  /*7c80*/  MOV R9, R5 ;  /* 0x0000000500097202 */ /* 0x000fe20000000f00 */
[----:B------:R-:W-:Y:S01]  /*7c90*/  STS [R7+0x80], R128 ;  /* 0x0000808007007388 */ /* 0x000fe20000000800 */
[----:B------:R-:W-:Y:S01]  /*7ca0*/  IADD3 R6, R7, 0x80, RZ ;  /* 0x0000008007067810 */ /* 0x000fe20007ffe0ff */
[----:B------:R-:W-:Y:S01]  /*7cb0*/  IMAD.IADD R17, R17, 0x1, R3 ;  /* 0x0000000111117824 */ /* 0x000fe200078e0203 */
[----:B------:R-:W-:Y:S01]  /*7cc0*/  @P4 SHF.R.U32.HI R9, RZ, c[0x0][0x4f0], R0 ;  /* 0x00013c00ff094a19 */ /* 0x000fe20000011600 */
[C---:B------:R-:W-:Y:S01]  /*7cd0*/  FMUL.FTZ R45, R10.reuse, R45 ;  /* 0x0000002d0a2d7220 */ /* 0x040fe20000410000 */
[----:B------:R-:W-:Y:S01]  /*7ce0*/  ISETP.GE.OR P3, PT, R15, R4, P3 ;  /* 0x000000040f00720c */ /* 0x000fe20001f66670 */
[C---:B------:R-:W-:Y:S01]  /*7cf0*/  FMUL.FTZ R44, R10.reuse, R44 ;  /* 0x0000002c0a2c7220 */ /* 0x040fe20000410000 */
[----:B------:R-:W-:Y:S01]  /*7d00*/  IADD3 R15, R7, 0x70, RZ ;  /* 0x00000070070f7810 */ /* 0x000fe20007ffe0ff */
[----:B------:R-:W-:Y:S01]  /*7d10*/  FMUL.FTZ R49, R10, R49 ;  /* 0x000000310a317220 */ /* 0x000fe20000410000 */
[----:B------:R-:W-:Y:S01]  /*7d20*/  @P0 IADD3 R15, R6, 0x10, RZ ;  /* 0x00000010060f0810 */ /* 0x000fe20007ffe0ff */
[C---:B------:R-:W-:Y:S01]  /*7d30*/  FMUL.FTZ R48, R10.reuse, R48 ;  /* 0x000000300a307220 */ /* 0x040fe20000410000 */
        /* <DEDUP_REMOVED lines=13> */
[C---:B------:R-:W-:Y:S01]  /*7e10*/  FMUL.FTZ R60, R10.reuse, R60 ;  /* 0x0000003c0a3c7220 */ /* 0x040fe20000410000 */
[----:B------:R-:W-:Y:S01]  /*7e20*/  SHF.R.S32.HI R0, RZ, 0x1f, R5 ;  /* 0x0000001fff007819 */ /* 0x000fe20000011405 */
[C---:B------:R-:W-:Y:S01]  /*7e30*/  FMUL.FTZ R65, R10.reuse, R65 ;  /* 0x000000410a417220 */ /* 0x040fe20000410000 */
[----:B------:R-:W-:Y:S01]  /*7e40*/  MOV R2, 0x40 ;  /* 0x0000004000027802 */ /* 0x000fe20000000f00 */
[----:B------:R-:W-:Y:S01]  /*7e50*/  FMUL.FTZ R64, R10, R64 ;  /* 0x000000400a407220 */ /* 0x000fe20000410000 */
[----:B------:R-:W-:Y:S01]  /*7e60*/  F2FP.BF16.PACK_AB R36, R37, R36 ;  /* 0x000000242524723e */ /* 0x000fe200000010ff */
[----:B------:R-:W-:Y:S01]  /*7e70*/  IMAD R0, R0, c[0x0][0x488], RZ ;  /* 0x0001220000007a24 */ /* 0x000fe200078e02ff */
[----:B------:R-:W-:Y:S01]  /*7e80*/  SEL R2, R2, 0xffffffc0, !P2 ;  /* 0xffffffc002027807 */ /* 0x000fe20005000000 */
[----:B------:R-:W-:Y:S01]  /*7e90*/  IMAD.WIDE.U32 R8, R5, c[0x0][0x488], R8 ;  /* 0x0001220005087a25 */ /* 0x000fe200078e0008 */
[----:B------:R-:W-:Y:S01]  /*7ea0*/  F2FP.BF16.PACK_AB R40, R41, R40 ;  /* 0x000000282928723e */ /* 0x000fe200000010ff */
[----:B------:R-:W-:Y:S01]  /*7eb0*/  STS [R7+0x480], R130 ;  /* 0x0004808207007388 */ /* 0x000fe20000000800 */
[----:B------:R-:W-:Y:S01]  /*7ec0*/  F2FP.BF16.PACK_AB R44, R45, R44 ;  /* 0x0000002c2d2c723e */ /* 0x000fe200000010ff */
[----:B------:R-:W-:Y:S01]  /*7ed0*/  IMAD R0, R5, c[0x0][0x48c], R0 ;  /* 0x0001230005007a24 */ /* 0x000fe200078e0200 */
[----:B------:R-:W-:Y:S01]  /*7ee0*/  IADD3 R21, R7, R2, RZ ;  /* 0x0000000207157210 */ /* 0x000fe20007ffe0ff */
[C---:B------:R-:W-:Y:S01]  /*7ef0*/  FMUL.FTZ R69, R10.reuse, R69 ;  /* 0x000000450a457220 */ /* 0x040fe20000410000 */
[----:B------:R-:W-:Y:S01]  /*7f00*/  F2FP.BF16.PACK_AB R48, R49, R48 ;  /* 0x000000303130723e */ /* 0x000fe200000010ff */
[----:B------:R-:W-:Y:S01]  /*7f10*/  FMUL.FTZ R68, R10, R68 ;  /* 0x000000440a447220 */ /* 0x000fe20000410000 */
[----:B------:R-:W-:Y:S01]  /*7f20*/  F2FP.BF16.PACK_AB R52, R53, R52 ;  /* 0x000000343534723e */ /* 0x000fe200000010ff */
[----:B------:R-:W-:Y:S01]  /*7f30*/  IMAD.IADD R5, R2, 0x1, R15 ;  /* 0x0000000102057824 */ /* 0x000fe200078e020f */
        /* <DEDUP_REMOVED lines=53> */
[----:B------:R-:W-:Y:S01]  /*8290*/  FMUL.FTZ R10, R10, R112 ;  /* 0x000000700a0a7220 */ /* 0x000fe20000410000 */
[----:B------:R-:W-:-:S02]  /*82a0*/  F2FP.BF16.PACK_AB R100, R101, R100 ;  /* 0x000000646564723e */ /* 0x000fc400000010ff */
[----:B------:R-:W-:Y:S01]  /*82b0*/  STS [R7+0x4080], R60 ;  /* 0x0040803c07007388 */ /* 0x000fe20000000800 */
[----:B------:R-:W-:Y:S02]  /*82c0*/  F2FP.BF16.PACK_AB R104, R105, R104 ;  /* 0x000000686968723e */ /* 0x000fe400000010ff */
[C---:B------:R-:W-:Y:S01]  /*82d0*/  LEA R6, P0, R8.reuse, c[0x0][0x450], 0x2 ;  /* 0x0001140008067a11 */ /* 0x040fe200078010ff */
[----:B------:R-:W-:Y:S01]  /*82e0*/  STS [R7+0x4480], R62 ;  /* 0x0044803e07007388 */ /* 0x000fe20000000800 */
[----:B------:R-:W-:Y:S02]  /*82f0*/  IADD3 R9, R9, R0, RZ ;  /* 0x0000000009097210 */ /* 0x000fe40007ffe0ff */
[----:B------:R-:W-:Y:S01]  /*8300*/  F2FP.BF16.PACK_AB R108, R109, R108 ;  /* 0x0000006c6d6c723e */ /* 0x000fe200000010ff */
[----:B------:R-:W-:Y:S01]  /*8310*/  STS [R15+0x4000], R64 ;  /* 0x004000400f007388 */ /* 0x000fe20000000800 */
[----:B------:R-:W-:Y:S02]  /*8320*/  F2FP.BF16.PACK_AB R116, R117, R116 ;  /* 0x000000747574723e */ /* 0x000fe400000010ff */
[----:B------:R-:W-:Y:S01]  /*8330*/  F2FP.BF16.PACK_AB R10, R113, R10 ;  /* 0x0000000a710a723e */ /* 0x000fe200000010ff */
[----:B------:R-:W-:Y:S01]  /*8340*/  STS [R15+0x4400], R66 ;  /* 0x004400420f007388 */ /* 0x000fe20000000800 */
[----:B------:R-:W-:-:S02]  /*8350*/  LEA.HI.X R9, R8, c[0x0][0x454], R9, 0x2, P0 ;  /* 0x0001150008097a11 */ /* 0x000fc400000f1409 */
[----:B------:R-:W-:Y:S01]  /*8360*/  SHF.R.S32.HI R0, RZ, 0x1f, R11 ;  /* 0x0000001fff007819 */ /* 0x000fe2000001140b */
[----:B------:R-:W-:Y:S04]  /*8370*/  STS [R3+0x4080], R68 ;  /* 0x0040804403007388 */ /* 0x000fe80000000800 */
[----:B------:R-:W-:Y:S01]  /*8380*/  STS [R3+0x4480], R70 ;  /* 0x0044804603007388 */ /* 0x000fe20000000800 */
[----:B------:R-:W-:-:S03]  /*8390*/  IMAD R0, R0, c[0x0][0x3d8], RZ ;  /* 0x0000f60000007a24 */ /* 0x000fc600078e02ff */
[----:B------:R-:W-:Y:S01]  /*83a0*/  STS [R19+0x4000], R72 ;  /* 0x0040004813007388 */ /* 0x000fe20000000800 */
[----:B------:R-:W-:-:S03]  /*83b0*/  IMAD R0, R11, c[0x0][0x3dc], R0 ;  /* 0x0000f7000b007a24 */ /* 0x000fc600078e0200 */
        /* <DEDUP_REMOVED lines=58> */
[CC--:B------:R-:W-:Y:S02]  /*8760*/  @!P1 LEA R56, P4, R192.reuse, R5.reuse, 0x1 ;  /* 0x00000005c0389211 */ /* 0x0c0fe400078808ff */
[----:B------:R-:W-:Y:S01]  /*8770*/  @!P0 LEA R60, P3, R191, R5, 0x1 ;  /* 0x00000005bf3c8211 */ /* 0x000fe200078608ff */
[----:B------:R-:W-:Y:S01]  /*8780*/  @!P2 IMAD.X R59, R203, 0x1, R7, P5 ;  /* 0x00000001cb3ba824 */ /* 0x000fe200028e0607 */
[----:B------:R-:W-:-:S02]  /*8790*/  @!P1 LEA.HI.X R57, R192, R7, R3, 0x1, P4 ;  /* 0x00000007c0399211 */ /* 0x000fc400020f0c03 */
[----:B------:R-:W-:Y:S02]  /*87a0*/  @!P0 LEA.HI.X R61, R191, R7, R0, 0x1, P3 ;  /* 0x00000007bf3d8211 */ /* 0x000fe400018f0c00 */
[----:B--2---:R2:W-:Y:S04]  /*87b0*/  @!P2 ST.E.128 [R58.64], R16 ;  /* 0x000000103a00a985 */ /* 0x0045e8000c101d0c */
[----:B-1----:R2:W-:Y:S04]  /*87c0*/  @!P1 ST.E.128 [R56.64], R12 ;  /* 0x0000000c38009985 */ /* 0x0025e8000c101d0c */
[----:B-----5:R2:W-:Y:S02]  /*87d0*/  @!P0 ST.E.128 [R60.64], R8 ;  /* 0x000000083c008985 */ /* 0x0205e4000c101d0c */
.L_x_2548:
[----:B--2---:R-:W-:Y:S05]  /*87e0*/  BSYNC B0 ;  /* 0x0000000000007941 */ /* 0x004fea0003800000 */
.L_x_2547:
[----:B-1----:R-:W-:Y:S01]  /*87f0*/  IADD3 R5, R193, 0x20, RZ ;  /* 0x00000020c1057810 */ /* 0x002fe20007ffe0ff */
[----:B------:R1:W2:Y:S01]  /*8800*/  SHFL.IDX PT, R9, R2, 0x1, 0x181f ;  /* 0x00381f0002097f89 */ /* 0x0002a200000e0000 */
[----:B------:R-:W-:Y:S02]  /*8810*/  BSSY B0, `(.L_x_2549) ;  /* 0x0000010000007945 */ /* 0x000fe40003800000 */
[----:B------:R-:W-:Y:S01]  /*8820*/  ISETP.GE.AND P0, PT, R5, R4, PT ;  /* 0x000000040500720c */ /* 0x000fe20003f06270 */
[----:B------:R1:W4:-:S12]  /*8830*/  SHFL.IDX PT, R7, R6, 0x1, 0x181f ;  /* 0x00381f0006077f89 */ /* 0x00031800000e0000 */
[----:B------:R-:W-:Y:S05]  /*8840*/  @P0 BRA `(.L_x_2550) ;  /* 0x000000c000000947 */ /* 0x000fea0003800000 */
[----:B------:R-:W-:Y:S02]  /*8850*/  ISETP.GE.AND P2, PT, R199, c[0x0][0x3c8], PT ;  /* 0x0000f200c7007a0c */ /* 0x000fe40003f46270 */
[----:B------:R-:W-:Y:S02]  /*8860*/  ISETP.GE.AND P1, PT, R198, c[0x0][0x3c8], PT ;  /* 0x0000f200c6007a0c */ /* 0x000fe40003f26270 */
[----:B------:R-:W-:-:S09]  /*8870*/  ISETP.GE.AND P0, PT, R197, c[0x0][0x3c8], PT ;  /* 0x0000f200c5007a0c */ /* 0x000fd20003f06270 */
[-C--:B----4-:R-:W-:Y:S02]  /*8880*/  @!P2 IADD3 R12, P5, R202, R7.reuse, RZ ;  /* 0x00000007ca0ca210 */ /* 0x090fe40007fbe0ff */
[CC--:B------:R-:W-:Y:S02]  /*8890*/  @!P1 LEA R10, P4, R192.reuse, R7.reuse, 0x1 ;  /* 0x00000007c00a9211 */ /* 0x0c0fe400078808ff */
[----:B------:R-:W-:Y:S01]  /*88a0*/  @!P0 LEA R8, P3, R191, R7, 0x1 ;  /* 0x00000007bf088211 */ /* 0x000fe200078608ff */
[----:B--2---:R-:W-:Y:S01]  /*88b0*/  @!P2 IMAD.X R13, R203, 0x1, R9, P5 ;  /* 0x00000001cb0da824 */ /* 0x004fe200028e0609 */
[-C--:B------:R-:W-:Y:S02]  /*88c0*/  @!P1 LEA.HI.X R11, R192, R9.reuse, R3, 0x1, P4 ;  /* 0x00000009c00b9211 */ /* 0x080fe400020f0c03 */
[----:B------:R-:W-:Y:S02]  /*88d0*/  @!P0 LEA.HI.X R9, R191, R9, R0, 0x1, P3 ;  /* 0x00000009bf098211 */ /* 0x000fe400018f0c00 */
[----:B------:R2:W-:Y:S04]  /*88e0*/  @!P2 ST.E.128 [R12.64], R52 ;  /* 0x000000340c00a985 */ /* 0x0005e8000c101d0c */
[----:B------:R2:W-:Y:S04]  /*88f0*/  @!P1 ST.E.128 [R10.64], R40 ;  /* 0x000000280a009985 */ /* 0x0005e8000c101d0c */
[----:B------:R2:W-:Y:S02]  /*8900*/  @!P0 ST.E.128 [R8.64], R28 ;  /* 0x0000001c08008985 */ /* 0x0005e4000c101d0c */
.L_x_2550:
[----:B------:R-:W-:Y:S05]  /*8910*/  BSYNC B0 ;  /* 0x0000000000007941 */ /* 0x000fea0003800000 */
.L_x_2549:
[----:B------:R-:W-:Y:S01]  /*8920*/  IADD3 R5, R193, 0x40, RZ ;  /* 0x00000040c1057810 */ /* 0x000fe20007ffe0ff */
[----:B--2---:R2:W1:Y:S01]  /*8930*/  SHFL.IDX PT, R9, R2, 0x2, 0x181f ;  /* 0x00581f0002097f89 */ /* 0x00446200000e0000 */
[----:B------:R-:W-:Y:S02]  /*8940*/  BSSY B0, `(.L_x_2551) ;  /* 0x0000010000007945 */ /* 0x000fe40003800000 */
[----:B------:R-:W-:Y:S01]  /*8950*/  ISETP.GE.AND P0, PT, R5, R4, PT ;  /* 0x000000040500720c */ /* 0x000fe20003f06270 */
[----:B----4-:R2:W4:-:S12]  /*8960*/  SHFL.IDX PT, R7, R6, 0x2, 0x181f ;  /* 0x00581f0006077f89 */ /* 0x01051800000e0000 */
[----:B------:R-:W-:Y:S05]  /*8970*/  @P0 BRA `(.L_x_2552) ;  /* 0x000000c000000947 */ /* 0x000fea0003800000 */
[----:B------:R-:W-:Y:S02]  /*8980*/  ISETP.GE.AND P2, PT, R199, c[0x0][0x3c8], PT ;  /* 0x0000f200c7007a0c */ /* 0x000fe40003f46270 */
[----:B------:R-:W-:Y:S02]  /*8990*/  ISETP.GE.AND P1, PT, R198, c[0x0][0x3c8], PT ;  /* 0x0000f200c6007a0c */ /* 0x000fe40003f26270 */
[----:B------:R-:W-:-:S09]  /*89a0*/  ISETP.GE.AND P0, PT, R197, c[0x0][0x3c8], PT ;  /* 0x0000f200c5007a0c */ /* 0x000fd20003f06270 */
[-C--:B----4-:R-:W-:Y:S02]  /*89b0*/  @!P2 IADD3 R12, P5, R202, R7.reuse, RZ ;  /* 0x00000007ca0ca210 */ /* 0x090fe40007fbe0ff */
[CC--:B------:R-:W-:Y:S02]  /*89c0*/  @!P1 LEA R10, P4, R192.reuse, R7.reuse, 0x1 ;  /* 0x00000007c00a9211 */ /* 0x0c0fe400078808ff */
[----:B------:R-:W-:Y:S01]  /*89d0*/  @!P0 LEA R8, P3, R191, R7, 0x1 ;  /* 0x00000007bf088211 */ /* 0x000fe200078608ff */
[----:B-1----:R-:W-:Y:S01]  /*89e0*/  @!P2 IMAD.X R13, R203, 0x1, R9, P5 ;  /* 0x00000001cb0da824 */ /* 0x002fe200028e0609 */
[-C--:B------:R-:W-:Y:S02]  /*89f0*/  @!P1 LEA.HI.X R11, R192, R9.reuse, R3, 0x1, P4 ;  /* 0x00000009c00b9211 */ /* 0x080fe400020f0c03 */
[----:B------:R-:W-:Y:S02]  /*8a00*/  @!P0 LEA.HI.X R9, R191, R9, R0, 0x1, P3 ;  /* 0x00000009bf098211 */ /* 0x000fe400018f0c00 */
[----:B---3--:R1:W-:Y:S04]  /*8a10*/  @!P2 ST.E.128 [R12.64], R48 ;  /* 0x000000300c00a985 */ /* 0x0083e8000c101d0c */
[----:B------:R1:W-:Y:S04]  /*8a20*/  @!P1 ST.E.128 [R10.64], R36 ;  /* 0x000000240a009985 */ /* 0x0003e8000c101d0c */
[----:B------:R1:W-:Y:S02]  /*8a30*/  @!P0 ST.E.128 [R8.64], R24 ;  /* 0x0000001808008985 */ /* 0x0003e4000c101d0c */
.L_x_2552:
[----:B------:R-:W-:Y:S05]  /*8a40*/  BSYNC B0 ;  /* 0x0000000000007941 */ /* 0x000fea0003800000 */
.L_x_2551:
[----:B------:R-:W-:Y:S01]  /*8a50*/  IADD3 R193, R193, 0x60, RZ ;  /* 0x00000060c1c17810 */ /* 0x000fe20007ffe0ff */
[----:B------:R2:W4:Y:S03]  /*8a60*/  SHFL.IDX PT, R5, R2, 0x3, 0x181f ;  /* 0x00781f0002057f89 */ /* 0x00052600000e0000 */
[----:B------:R-:W-:Y:S01]  /*8a70*/  ISETP.GE.AND P0, PT, R193, R4, PT ;  /* 0x00000004c100720c */ /* 0x000fe20003f06270 */
[----:B----4-:R2:W4:-:S12]  /*8a80*/  SHFL.IDX PT, R7, R6, 0x3, 0x181f ;  /* 0x00781f0006077f89 */ /* 0x01051800000e0000 */
[----:B------:R-:W-:Y:S05]  /*8a90*/  @P0 EXIT ;  /* 0x000000000000094d */ /* 0x000fea0003800000 */
[----:B------:R-:W-:Y:S02]  /*8aa0*/  ISETP.GE.AND P1, PT, R199, c[0x0][0x3c8], PT ;  /* 0x0000f200c7007a0c */ /* 0x000fe40003f26270 */
[----:B------:R-:W-:-:S11]  /*8ab0*/  ISETP.GE.AND P0, PT, R198, c[0x0][0x3c8], PT ;  /* 0x0000f200c6007a0c */ /* 0x000fd60003f06270 */
[-C--:B-1--4-:R-:W-:Y:S02]  /*8ac0*/  @!P1 IADD3 R8, P3, R202, R7.reuse, RZ ;  /* 0x00000007ca089210 */ /* 0x092fe40007f7e0ff */
[----:B--2---:R-:W-:-:S03]  /*8ad0*/  @!P0 LEA R2, P2, R192, R7, 0x1 ;  /* 0x00000007c0028211 */ /* 0x004fc600078408ff */
[----:B------:R-:W-:Y:S01]  /*8ae0*/  @!P1 IMAD.X R9, R203, 0x1, R5, P3 ;  /* 0x00000001cb099824 */ /* 0x000fe200018e0605 */
[----:B------:R-:W-:-:S04]  /*8af0*/  @!P0 LEA.HI.X R3, R192, R5, R3, 0x1, P2 ;  /* 0x00000005c0038211 */ /* 0x000fc800010f0c03 */
[----:B------:R1:W-:Y:S04]  /*8b00*/  @!P1 ST.E.128 [R8.64], R44 ;  /* 0x0000002c08009985 */ /* 0x0003e8000c101d0c */
[----:B------:R1:W-:Y:S01]  /*8b10*/  @!P0 ST.E.128 [R2.64], R32 ;  /* 0x0000002002008985 */ /* 0x0003e2000c101d0c */
[----:B------:R-:W-:-:S13]  /*8b20*/  ISETP.GE.AND P0, PT, R197, c[0x0][0x3c8], PT ;  /* 0x0000f200c5007a0c */ /* 0x000fda0003f06270 */
[----:B------:R-:W-:Y:S05]  /*8b30*/  @P0 EXIT ;  /* 0x000000000000094d */ /* 0x000fea0003800000 */
[----:B-1----:R-:W-:-:S04]  /*8b40*/  LEA R2, P0, R191, R7, 0x1 ;  /* 0x00000007bf027211 */ /* 0x002fc800078008ff */
[----:B------:R-:W-:-:S05]  /*8b50*/  LEA.HI.X R3, R191, R5, R0, 0x1, P0 ;  /* 0x00000005bf037211 */ /* 0x000fca00000f0c00 */
[----:B------:R-:W-:Y:S01]  /*8b60*/  ST.E.128 [R2.64], R20 ;  /* 0x0000001402007985 */ /* 0x000fe2000c101d0c */
[----:B------:R-:W-:Y:S05]  /*8b70*/  EXIT ;  /* 0x000000000000794d */ /* 0x000fea0003800000 */
.L_x_2553:
        /* <DEDUP_REMOVED lines=16> */
.L_x_3436:


//--------------------- .text._ZN7cutlass13device_kernelIN5flash19enable_sm80_to_sm89INS1_16FlashAttnFwdSm80INS1_25CollectiveMainloopFwdSm80ILi8ELi2ELb0EN4cute5tupleIJNS5_1CILi128EEENS7_ILi64EEENS7_ILi192EEEEEELi192ENS_10bfloat16_tEfNS_4arch4Sm80ELb0ELb0ELb0ELb1ELb1ELb0ELb1ELb0EEENS1_21CollectiveEpilogueFwdINS6_IJS8_SA_S9_EEENS6_IJNS7_ILi1EEESI_SI_EEESC_SE_Li256ELb1ELb1ELb0ELb0EEENS1_19SingleTileSchedulerILb1ELb0ELb1ELi128EEEEEEEEEvNT_6ParamsE --------------------------
	.section	.text._ZN7cutlass13device_kernelIN5flash19enable_sm80_to_sm89INS1_16FlashAttnFwdSm80INS1_25CollectiveMainloopFwdSm80ILi8ELi2ELb0EN4cute5tupleIJNS5_1CILi128EEENS7_ILi64EEENS7_ILi192EEEEEELi192ENS_10bfloat16_tEfNS_4arch4Sm80ELb0ELb0ELb0ELb1ELb1ELb0ELb1ELb0EEENS1_21CollectiveEpilogueFwdINS6_IJS8_SA_S9_EEENS6_IJNS7_ILi1EEESI_SI_EEESC_SE_Li256ELb1ELb1ELb0ELb0EEENS1_19SingleTileSchedulerILb1ELb0ELb1ELi128EEEEEEEEEvNT_6ParamsE,"ax",@progbits
	.sectioninfo	@"SHI_REGISTERS=246"
	.align	128
.text._ZN7cutlass13device_kernelIN5flash19enable_sm80_to_sm89INS1_16FlashAttnFwdSm80INS1_25CollectiveMainloopFwdSm80ILi8ELi2ELb0EN4cute5tupleIJNS5_1CILi128EEENS7_ILi64EEENS7_ILi192EEEEEELi192ENS_10bfloat16_tEfNS_4arch4Sm80ELb0ELb0ELb0ELb1ELb1ELb0ELb1ELb0EEENS1_21CollectiveEpilogueFwdINS6_IJS8_SA_S9_EEENS6_IJNS7_ILi1EEESI_SI_EEESC_SE_Li256ELb1ELb1ELb0ELb0EEENS1_19SingleTileSchedulerILb1ELb0ELb1ELi128EEEEEEEEEvNT_6ParamsE:
        .type           _ZN7cutlass13device_kernelIN5flash19enable_sm80_to_sm89INS1_16FlashAttnFwdSm80INS1_25CollectiveMainloopFwdSm80ILi8ELi2ELb0EN4cute5tupleIJNS5_1CILi128EEENS7_ILi64EEENS7_ILi192EEEEEELi192ENS_10bfloat16_tEfNS_4arch4Sm80ELb0ELb0ELb0ELb1ELb1ELb0ELb1ELb0EEENS1_21CollectiveEpilogueFwdINS6_IJS8_SA_S9_EEENS6_IJNS7_ILi1EEESI_SI_EEESC_SE_Li256ELb1ELb1ELb0ELb0EEENS1_19SingleTileSchedulerILb1ELb0ELb1ELi128EEEEEEEEEvNT_6ParamsE,@function
        .size           _ZN7cutlass13device_kernelIN5flash19enable_sm80_to_sm89INS1_16FlashAttnFwdSm80INS1_25CollectiveMainloopFwdSm80ILi8ELi2ELb0EN4cute5tupleIJNS5_1CILi128EEENS7_ILi64EEENS7_ILi192EEEEEELi192ENS_10bfloat16_tEfNS_4arch4Sm80ELb0ELb0ELb0ELb1ELb1ELb0ELb1ELb0EEENS1_21CollectiveEpilogueFwdINS6_IJS8_SA_S9_EEENS6_IJNS7_ILi1EEESI_SI_EEESC_SE_Li256ELb1ELb1ELb0ELb0EEENS1_19SingleTileSchedulerILb1ELb0ELb1ELi128EEEEEEEEEvNT_6ParamsE,(.L_x_3437 - _ZN7cutlass13device_kernelIN5flash19enable_sm80_to_sm89INS1_16FlashAttnFwdSm80INS1_25CollectiveMainloopFwdSm80ILi8ELi2ELb0EN4cute5tupleIJNS5_1CILi128EEENS7_ILi64EEENS7_ILi192EEEEEELi192ENS_10bfloat16_tEfNS_4arch4Sm80ELb0ELb0ELb0ELb1ELb1ELb0ELb1ELb0EEENS1_21CollectiveEpilogueFwdINS6_IJS8_SA_S9_EEENS6_IJNS7_ILi1EEESI_SI_EEESC_SE_Li256ELb1ELb1ELb0ELb0EEENS1_19SingleTileSchedulerILb1ELb0ELb1ELi128EEEEEEEEEvNT_6ParamsE)
        .other          _ZN7cutlass13device_kernelIN5flash19enable_sm80_to_sm89INS1_16FlashAttnFwdSm80INS1_25CollectiveMainloopFwdSm80ILi8ELi2ELb0EN4cute5tupleIJNS5_1CILi128EEENS7_ILi64EEENS7_ILi192EEEEEELi192ENS_10bfloat16_tEfNS_4arch4Sm80ELb0ELb0ELb0ELb1ELb1ELb0ELb1ELb0EEENS1_21CollectiveEpilogueFwdINS6_IJS8_SA_S9_EEENS6_IJNS7_ILi1EEESI_SI_EEESC_SE_Li256ELb1ELb1ELb0ELb0EEENS1_19SingleTileSchedulerILb1ELb0ELb1ELi128EEEEEEEEEvNT_6ParamsE,@"STO_CUDA_ENTRY STV_DEFAULT"
_ZN7cutlass13device_kernelIN5flash19enable_sm80_to_sm89INS1_16FlashAttnFwdSm80INS1_25CollectiveMainloopFwdSm80ILi8ELi2ELb0EN4cute5tupleIJNS5_1CILi128EEENS7_ILi64EEENS7_ILi192EEEEEELi192ENS_10bfloat16_tEfNS_4arch4Sm80ELb0ELb0ELb0ELb1ELb1ELb0ELb1ELb0EEENS1_21CollectiveEpilogueFwdINS6_IJS8_SA_S9_EEENS6_IJNS7_ILi1EEESI_SI_EEESC_SE_Li256ELb1ELb1ELb0ELb0EEENS1_19SingleTileSchedulerILb1ELb0ELb1ELi128EEEEEEEEEvNT_6ParamsE:
        /* <DEDUP_REMOVED lines=16> */
.L_x_2555:
        /* <DEDUP_REMOVED lines=8> */
.L_x_2557:
[----:B------:R-:W-:-:S05]  /*0180*/  MOV R3, c[0x0][0x54c] ;  /* 0x0001530000037a02 */ /* 0x000fca0000000f00 */
.L_x_2556:
[----:B-----5:R-:W-:Y:S01]  /*0190*/  IMAD R3, R3, c[0x0][0x548], RZ ;  /* 0x0001520003037a24 */ /* 0x020fe200078e02ff */
[----:B------:R-:W-:-:S04]  /*01a0*/  SHF.L.U32 R0, R2, 0x7, RZ ;  /* 0x0000000702007819 */ /* 0x000fc800000006ff */
[----:B------:R-:W-:-:S04]  /*01b0*/  ISETP.GE.AND P0, PT, R0, R3, PT ;  /* 0x000000030000720c */ /* 0x000fc80003f06270 */
[----:B------:R-:W-:Y:S01]  /*01c0*/  SEL R197, R197, 0xffffffff, !P0 ;  /* 0xffffffffc5c57807 */ /* 0x000fe20004000000 */
[----:B------:R-:W-:Y:S05]  /*01d0*/  BRA `(.L_x_2558) ;  /* 0x0000012000007947 */ /* 0x000fea0003800000 */
.L_x_2554:
[----:B---3--:R-:W-:-:S04]  /*01e0*/  ISETP.NE.U32.AND P0, PT, RZ, c[0x0][0x568], PT ;  /* 0x00015a00ff007a0c */ /* 0x008fc80003f05070 */
[----:B------:R-:W-:-:S13]  /*01f0*/  ISETP.NE.AND.EX P0, PT, RZ, c[0x0][0x56c], PT, P0 ;  /* 0x00015b00ff007a0c */ /* 0x000fda0003f05300 */
[----:B------:R-:W-:Y:S05]  /*0200*/  @!P0 BRA `(.L_x_2559) ;  /* 0x0000002000008947 */ /* 0x000fea0003800000 */
[----:B------:R1:W5:Y:S01]  /*0210*/  LDG.E R3, [R4.64] ;  /* 0x0000000604037981 */ /* 0x000362000c1e1900 */
[----:B------:R-:W-:Y:S05]  /*0220*/  BRA `(.L_x_2560) ;  /* 0x0000009000007947 */ /* 0x000fea0003800000 */
.L_x_2559:
        /* <DEDUP_REMOVED lines=8> */
.L_x_2561:
[----:B------:R-:W-:-:S05]  /*02b0*/  MOV R3, c[0x0][0x54c] ;  /* 0x0001530000037a02 */ /* 0x000fca0000000f00 */
.L_x_2560:
[----:B-----5:R-:W-:Y:S01]  /*02c0*/  IMAD R3, R3, c[0x0][0x548], RZ ;  /* 0x0001520003037a24 */ /* 0x020fe200078e02ff */
[----:B------:R-:W-:-:S04]  /*02d0*/  SHF.L.U32 R0, R2, 0x7, RZ ;  /* 0x0000000702007819 */ /* 0x000fc800000006ff */
[----:B------:R-:W-:-:S04]  /*02e0*/  ISETP.GE.AND P0, PT, R0, R3, PT ;  /* 0x000000030000720c */ /* 0x000fc80003f06270 */
[----:B------:R-:W-:-:S04]  /*02f0*/  SEL R197, R197, 0xffffffff, !P0 ;  /* 0xffffffffc5c57807 */ /* 0x000fc80004000000 */
.L_x_2558:
        /* <DEDUP_REMOVED lines=28> */
.L_x_2562:
[----:B-1----:R-:W-:-:S04]  /*04c0*/  ISETP.NE.U32.AND P0, PT, RZ, c[0x0][0x368], PT ;  /* 0x0000da00ff007a0c */ /* 0x002fc80003f05070 */
[----:B------:R-:W-:-:S13]  /*04d0*/  ISETP.NE.AND.EX P0, PT, RZ, c[0x0][0x36c], PT, P0 ;  /* 0x0000db00ff007a0c */ /* 0x000fda0003f05300 */
[----:B------:R-:W-:Y:S05]  /*04e0*/  @!P0 BRA `(.L_x_2563) ;  /* 0x0000003000008947 */ /* 0x000fea0003800000 */
[----:B------:R-:W-:-:S05]  /*04f0*/  IMAD.WIDE R10, R197, R8, c[0x0][0x368] ;  /* 0x0000da00c50a7625 */ /* 0x000fca00078e0208 */
[----:B------:R1:W5:Y:S01]  /*0500*/  LDG.E R149, [R10.64] ;  /* 0x000000060a957981 */ /* 0x000362000c1e1900 */
[----:B------:R-:W-:Y:S05]  /*0510*/  BRA `(.L_x_2564) ;  /* 0x0000007000007947 */ /* 0x000fea0003800000 */
.L_x_2563:
[----:B------:R-:W-:-:S04]  /*0520*/  ISETP.NE.U32.AND P0, PT, RZ, c[0x0][0x350], PT ;  /* 0x0000d400ff007a0c */ /* 0x000fc80003f05070 */
[----:B------:R-:W-:-:S13]  /*0530*/  ISETP.NE.AND.EX P0, PT, RZ, c[0x0][0x354], PT, P0 ;  /* 0x0000d500ff007a0c */ /* 0x000fda0003f05300 */
[----:B------:R-:W-:Y:S05]  /*0540*/  @!P0 BRA `(.L_x_2564) ;  /* 0x0000004000008947 */ /* 0x000fea0003800000 */
[----:B------:R-:W-:-:S05]  /*0550*/  IMAD.WIDE R10, R197, R8, c[0x0][0x350] ;  /* 0x0000d400c50a7625 */ /* 0x000fca00078e0208 */
[----:B------:R-:W2:Y:S04]  /*0560*/  LDG.E R4, [R10.64] ;  /* 0x000000060a047981 */ /* 0x000ea8000c1e1900 */
[----:B------:R-:W2:Y:S02]  /*0570*/  LDG.E R149, [R10.64+0x4] ;  /* 0x000004060a957981 */ /* 0x000ea4000c1e1900 */
[----:B--2---:R-:W-:-:S05]  /*0580*/  IADD3 R149, -R4, R149, RZ ;  /* 0x0000009504957210 */ /* 0x004fca0007ffe1ff */
.L_x_2564:
        /* <DEDUP_REMOVED lines=64> */
[----:B-1----:R-:W-:Y:S01]  /*0990*/  LEA.HI R11, R7, R6, RZ, 0x3 ;  /* 0x00000006070b7211 */ /* 0x002fe200078f18ff */
        /* <DEDUP_REMOVED lines=8> */
[----:B------:R-:W-:Y:S01]  /*0a20*/  IMAD.IADD R8, R6, 0x1, -R5 ;  /* 0x0000000106087824 */ /* 0x000fe200078e0a05 */
[----:B------:R-:W-:Y:S01]  /*0a30*/  ISETP.NE.AND P0, PT, R4, 0x1, PT ;  /* 0x000000010400780c */ /* 0x000fe20003f05270 */
[----:B------:R-:W-:-:S02]  /*0a40*/  IMAD R5, R0, c[0x0][0x1b8], RZ ;  /* 0x00006e0000057a24 */ /* 0x000fc400078e02ff */
[----:B------:R-:W-:Y:S02]  /*0a50*/  IMAD R195, R8, 0x20, R11 ;  /* 0x0000002008c37824 */ /* 0x000fe400078e020b */
[----:B------:R-:W-:Y:S02]  /*0a60*/  IMAD R5, R190, c[0x0][0x1bc], R5 ;  /* 0x00006f00be057a24 */ /* 0x000fe400078e0205 */
[----:B------:R-:W-:Y:S02]  /*0a70*/  IMAD R13, R2, 0x80, R195 ;  /* 0x00000080020d7824 */ /* 0x000fe400078e02c3 */
[----:B------:R-:W-:-:S04]  /*0a80*/  IMAD.WIDE.U32 R18, R190, c[0x0][0x1b8], R18 ;  /* 0x00006e00be127a25 */ /* 0x000fc800078e0012 */
[----:B------:R-:W-:Y:S01]  /*0a90*/  @P0 IMAD.HI.U32 R4, R13, c[0x0][0x2c8], RZ ;  /* 0x0000b2000d040a27 */ /* 0x000fe200078e00ff */
[----:B------:R-:W-:Y:S02]  /*0aa0*/  IADD3 R5, R19, R5, RZ ;  /* 0x0000000513057210 */ /* 0x000fe40007ffe0ff */
[----:B------:R-:W-:Y:S01]  /*0ab0*/  LEA.HI R19, R7, R6, RZ, 0x6 ;  /* 0x0000000607137211 */ /* 0x000fe200078f30ff */
[----:B------:R-:W-:Y:S01]  /*0ac0*/  IMAD.MOV.U32 R9, RZ, RZ, R13 ;  /* 0x000000ffff097224 */ /* 0x000fe200078e000d */
[----:B------:R-:W-:Y:S01]  /*0ad0*/  @P0 SHF.R.U32.HI R9, RZ, c[0x0][0x2cc], R4 ;  /* 0x0000b300ff090a19 */ /* 0x000fe20000011604 */
[----:B------:R-:W-:Y:S01]  /*0ae0*/  IMAD R17, R17, c[0x0][0x1c0], RZ ;  /* 0x0000700011117a24 */ /* 0x000fe200078e02ff */
[----:B------:R-:W-:Y:S01]  /*0af0*/  SHF.L.U32 R19, R19, 0x3, RZ ;  /* 0x0000000313137819 */ /* 0x000fe200000006ff */
[----:B------:R-:W-:Y:S02]  /*0b00*/  IMAD.MOV.U32 R4, RZ, RZ, R18 ;  /* 0x000000ffff047224 */ /* 0x000fe400078e0012 */
[----:B------:R-:W-:-:S02]  /*0b10*/  IMAD R17, R14, c[0x0][0x1c4], R17 ;  /* 0x000071000e117a24 */ /* 0x000fc400078e0211 */
[----:B------:R-:W-:Y:S01]  /*0b20*/  IMAD.WIDE.U32 R14, R14, c[0x0][0x1c0], R4 ;  /* 0x000070000e0e7a25 */ /* 0x000fe200078e0004 */
[----:B------:R-:W-:-:S03]  /*0b30*/  SHF.R.S32.HI R5, RZ, 0x1f, R9 ;  /* 0x0000001fff057819 */ /* 0x000fc60000011409 */
[----:B------:R-:W-:Y:S01]  /*0b40*/  IMAD.MOV R4, RZ, RZ, -R9 ;  /* 0x000000ffff047224 */ /* 0x000fe200078e0a09 */
[----:B------:R-:W-:Y:S01]  /*0b50*/  IADD3 R15, R15, R17, RZ ;  /* 0x000000110f0f7210 */ /* 0x000fe20007ffe0ff */
[----:B------:R-:W-:Y:S02]  /*0b60*/  IMAD R10, R5, c[0x0][0x1b0], RZ ;  /* 0x00006c00050a7a24 */ /* 0x000fe400078e02ff */
[----:B------:R-:W-:Y:S02]  /*0b70*/  IMAD R4, R4, c[0x0][0x2c4], R13 ;  /* 0x0000b10004047a24 */ /* 0x000fe400078e020d */
[C---:B------:R-:W-:Y:S02]  /*0b80*/  IMAD R10, R9.reuse, c[0x0][0x1b4], R10 ;  /* 0x00006d00090a7a24 */ /* 0x040fe400078e020a */
[----:B------:R-:W-:Y:S01]  /*0b90*/  IMAD.WIDE.U32 R14, R9, c[0x0][0x1b0], R14 ;  /* 0x00006c00090e7a25 */ /* 0x000fe200078e000e */
[----:B------:R-:W-:-:S03]  /*0ba0*/  SHF.R.S32.HI R5, RZ, 0x1f, R4 ;  /* 0x0000001fff057819 */ /* 0x000fc60000011404 */
[----:B------:R-:W-:Y:S02]  /*0bb0*/  IMAD.IADD R13, R15, 0x1, R10 ;  /* 0x000000010f0d7824 */ /* 0x000fe400078e020a */
[----:B------:R-:W-:Y:S02]  /*0bc0*/  IMAD R5, R5, c[0x0][0x1a8], RZ ;  /* 0x00006a0005057a24 */ /* 0x000fe400078e02ff */
[----:B------:R-:W-:Y:S02]  /*0bd0*/  IMAD.MOV.U32 R12, RZ, RZ, R14 ;  /* 0x000000ffff0c7224 */ /* 0x000fe400078e000e */
[C---:B------:R-:W-:Y:S02]  /*0be0*/  IMAD R15, R4.reuse, c[0x0][0x1ac], R5 ;  /* 0x00006b00040f7a24 */ /* 0x040fe400078e0205 */
[----:B------:R-:W-:Y:S01]  /*0bf0*/  IMAD.WIDE.U32 R12, R4, c[0x0][0x1a8], R12 ;  /* 0x00006a00040c7a25 */ /* 0x000fe200078e000c */
[----:B------:R-:W-:-:S03]  /*0c00*/  LEA.HI R4, R7, R6, RZ, 0x4 ;  /* 0x0000000607047211 */ /* 0x000fc600078f20ff */
[----:B------:R-:W-:Y:S01]  /*0c10*/  IMAD R2, R2, 0x80, R11 ;  /* 0x0000008002027824 */ /* 0x000fe200078e020b */
[----:B------:R-:W-:Y:S01]  /*0c20*/  LOP3.LUT R9, R4, 0xfffffff0, RZ, 0xc0, !PT ;  /* 0xfffffff004097812 */ /* 0x000fe200078ec0ff */
[----:B------:R-:W-:Y:S01]  /*0c30*/  IMAD.SHL.U32 R17, R11, 0x40, RZ ;  /* 0x000000400b117824 */ /* 0x000fe200078e00ff */
[----:B------:R-:W-:Y:S01]  /*0c40*/  IADD3 R15, R13, R15, RZ ;  /* 0x0000000f0d0f7210 */ /* 0x000fe20007ffe0ff */
[----:B------:R-:W-:Y:S01]  /*0c50*/  IMAD.SHL.U32 R148, R8, 0x8, RZ ;  /* 0x0000000808947824 */ /* 0x000fe200078e00ff */
[----:B------:R-:W-:Y:S01]  /*0c60*/  ISETP.GE.AND P1, PT, R2, R3, PT ;  /* 0x000000030200720c */ /* 0x000fe20003f26270 */
[----:B------:R-:W-:Y:S01]  /*0c70*/  IMAD.IADD R9, R6, 0x1, -R9 ;  /* 0x0000000106097824 */ /* 0x000fe200078e0a09 */
[----:B------:R-:W-:Y:S02]  /*0c80*/  LOP3.LUT R17, R17, 0x1c0, RZ, 0xc0, !PT ;  /* 0x000001c011117812 */ /* 0x000fe400078ec0ff */
[----:B------:R-:W-:Y:S02]  /*0c90*/  LEA R5, P0, R12, c[0x0][0x160], 0x1 ;  /* 0x000058000c057a11 */ /* 0x000fe400078008ff */
[----:B------:R-:W-:-:S02]  /*0ca0*/  SHF.R.S32.HI R10, RZ, 0x1f, R9 ;  /* 0x0000001fff0a7819 */ /* 0x000fc40000011409 */
[----:B------:R-:W-:Y:S01]  /*0cb0*/  SHF.R.U32.HI R13, RZ, 0x3, R17 ;  /* 0x00000003ff0d7819 */ /* 0x000fe20000011611 */
[----:B------:R2:W1:Y:S01]  /*0cc0*/  SHFL.IDX PT, R16, R5, RZ, 0x181f ;  /* 0x00181fff05107589 */ /* 0x00046200000e0000 */
[----:B------:R-:W-:Y:S02]  /*0cd0*/  LOP3.LUT R194, R17, 0x38, R148, 0xf8, !PT ;  /* 0x0000003811c27812 */ /* 0x000fe400078ef894 */
[----:B------:R-:W-:Y:S02]  /*0ce0*/  LEA.HI R10, R10, R9, RZ, 0x3 ;  /* 0x000000090a0a7211 */ /* 0x000fe400078f18ff */
[----:B------:R-:W-:Y:S02]  /*0cf0*/  LEA.HI.X R15, R12, c[0x0][0x164], R15, 0x1, P0 ;  /* 0x000059000c0f7a11 */ /* 0x000fe400000f0c0f */
[----:B------:R-:W-:Y:S02]  /*0d00*/  LOP3.LUT R194, R194, R13, RZ, 0x3c, !PT ;  /* 0x0000000dc2c27212 */ /* 0x000fe400078e3cff */
[----:B------:R-:W-:Y:S01]  /*0d10*/  LOP3.LUT R12, R10, 0xfffffff8, RZ, 0xc0, !PT ;  /* 0xfffffff80a0c7812 */ /* 0x000fe200078ec0ff */
[----:B------:R2:W3:Y:S01]  /*0d20*/  SHFL.IDX PT, R17, R15, RZ, 0x181f ;  /* 0x00181fff0f117589 */ /* 0x0004e200000e0000 */
[----:B------:R-:W-:-:S02]  /*0d30*/  IADD3 R14, R148, 0x40, RZ ;  /* 0x00000040940e7810 */ /* 0x000fc40007ffe0ff */
[----:B------:R-:W-:Y:S01]  /*0d40*/  IADD3 R13, R148, 0x80, RZ ;  /* 0x00000080940d7810 */ /* 0x000fe20007ffe0ff */
[----:B------:R-:W-:Y:S01]  /*0d50*/  IMAD.IADD R9, R9, 0x1, -R12 ;  /* 0x0000000109097824 */ /* 0x000fe200078e0a0c */
[----:B------:R-:W-:Y:S02]  /*0d60*/  LOP3.LUT P0, RZ, R8, 0x2, RZ, 0xc0, !PT ;  /* 0x0000000208ff7812 */ /* 0x000fe4000780c0ff */
[----:B------:R-:W-:Y:S02]  /*0d70*/  ISETP.GE.AND P5, PT, R148, c[0x0][0x198], PT ;  /* 0x0000660094007a0c */ /* 0x000fe40003fa6270 */
[----:B------:R-:W-:Y:S02]  /*0d80*/  ISETP.GE.AND P4, PT, R14, c[0x0][0x198], PT ;  /* 0x000066000e007a0c */ /* 0x000fe40003f86270 */
[----:B------:R-:W-:Y:S02]  /*0d90*/  ISETP.GE.AND P3, PT, R13, c[0x0][0x198], PT ;  /* 0x000066000d007a0c */ /* 0x000fe40003f66270 */
[----:B------:R-:W-:Y:S01]  /*0da0*/  LOP3.LUT R194, R194, 0xfffffe00, R19, 0xf8, !PT ;  /* 0xfffffe00c2c27812 */ /* 0x000fe200078ef813 */
[----:B------:R-:W-:Y:S01]  /*0db0*/  @!P2 IMAD.MOV.U32 R198, RZ, RZ, R197 ;  /* 0x000000ffffc6a224 */ /* 0x000fe200078e00c5 */
[----:B------:R-:W-:Y:S05]  /*0dc0*/  @P1 BRA `(.L_x_2567) ;  /* 0x000000e000001947 */ /* 0x000fea0003800000 */
[----:B-123--:R-:W-:Y:S01]  /*0dd0*/  SHF.R.S32.HI R21, RZ, 0x1f, R14 ;  /* 0x0000001fff157819 */ /* 0x00efe2000001140e */
        /* <DEDUP_REMOVED lines=13> */
.L_x_2567:
[----:B-123--:R-:W-:Y:S05]  /*0eb0*/  BSYNC B0 ;  /* 0x0000000000007941 */ /* 0x00efea0003800000 */
.L_x_2566:
        /* <DEDUP_REMOVED lines=20> */
.L_x_2569:
[----:B------:R-:W-:Y:S05]  /*1000*/  BSYNC B0 ;  /* 0x0000000000007941 */ /* 0x000fea0003800000 */
.L_x_2568:
        /* <DEDUP_REMOVED lines=20> */
.L_x_2571:
[----:B------:R-:W-:Y:S05]  /*1150*/  BSYNC B0 ;  /* 0x0000000000007941 */ /* 0x000fea0003800000 */
.L_x_2570:
[----:B---3--:R3:W-:Y:S01]  /*1160*/  SHFL.IDX PT, R18, R5, 0x3, 0x181f ;  /* 0x00781f0005127f89 */ /* 0x0087e200000e0000 */
[----:B------:R-:W-:Y:S01]  /*1170*/  IADD3 R12, R144, 0x3f, RZ ;  /* 0x0000003f900c7810 */ /* 0x000fe20007ffe0ff */
[----:B------:R-:W-:Y:S01]  /*1180*/  IMAD.MOV.U32 R187, RZ, RZ, c[0x0][0x2b8] ;  /* 0x0000ae00ffbb7624 */ /* 0x000fe200078e00ff */
[----:B------:R-:W-:Y:S01]  /*1190*/  IADD3 R2, R2, 0x60, RZ ;  /* 0x0000006002027810 */ /* 0x000fe20007ffe0ff */
[----:B----4-:R-:W4:Y:S01]  /*11a0*/  SHFL.IDX PT, R19, R15, 0x3, 0x181f ;  /* 0x00781f000f137f89 */ /* 0x010f2200000e0000 */
        /* <DEDUP_REMOVED lines=40> */
[----:B------:R4:W2:Y:S01]  /*1430*/  @!P2 LDG.E R192, [R20.64] ;  /* 0x0000000614c0a981 */ /* 0x0008a2000c1e1900 */
[----:B------:R-:W-:Y:S01]  /*1440*/  IMAD.MOV R16, RZ, RZ, -R3 ;  /* 0x000000ffff107224 */ /* 0x000fe200078e0a03 */
[----:B------:R-:W-:Y:S01]  /*1450*/  ISETP.GE.AND P5, PT, R148, c[0x0][0x1d4], PT ;  /* 0x0000750094007a0c */ /* 0x000fe20003fa6270 */
[----:B------:R-:W-:Y:S01]  /*1460*/  IMAD.WIDE.U32 R202, R190, c[0x0][0x1e8], RZ ;  /* 0x00007a00beca7a25 */ /* 0x000fe200078e00ff */
[----:B------:R-:W-:-:S02]  /*1470*/  ISETP.GE.AND P4, PT, R14, c[0x0][0x1d4], PT ;  /* 0x000075000e007a0c */ /* 0x000fc40003f86270 */
[----:B------:R-:W-:Y:S01]  /*1480*/  ISETP.GE.AND P6, PT, R13, c[0x0][0x1d4], PT ;  /* 0x000075000d007a0c */ /* 0x000fe20003fc6270 */
[----:B------:R-:W-:Y:S01]  /*1490*/  IMAD R193, R16, c[0x0][0x2b8], R193 ;  /* 0x0000ae0010c17a24 */ /* 0x000fe200078e02c1 */
[----:B------:R-:W-:Y:S01]  /*14a0*/  ISETP.GE.AND P3, PT, R148, c[0x0][0x1d4], PT ;  /* 0x0000750094007a0c */ /* 0x000fe20003f66270 */
[----:B------:R-:W-:Y:S01]  /*14b0*/  IMAD R189, R0, c[0x0][0x210], RZ ;  /* 0x0000840000bd7a24 */ /* 0x000fe200078e02ff */
[----:B------:R-:W-:Y:S01]  /*14c0*/  SHF.R.S32.HI R145, RZ, 0x1f, R148 ;  /* 0x0000001fff917819 */ /* 0x000fe20000011494 */
[----:B------:R-:W-:Y:S01]  /*14d0*/  IMAD.WIDE.U32 R16, R193, c[0x0][0x1e0], RZ ;  /* 0x00007800c1107a25 */ /* 0x000fe200078e00ff */
[----:B-1----:R-:W-:Y:S02]  /*14e0*/  SHF.R.S32.HI R26, RZ, 0x1f, R193 ;  /* 0x0000001fff1a7819 */ /* 0x002fe400000114c1 */
[----:B------:R-:W-:Y:S01]  /*14f0*/  SEL R146, RZ, 0x10, P6 ;  /* 0x00000010ff927807 */ /* 0x000fe20003000000 */
[----:B------:R-:W-:Y:S01]  /*1500*/  IMAD.WIDE.U32 R200, R190, c[0x0][0x210], RZ ;  /* 0x00008400bec87a25 */ /* 0x000fe200078e00ff */
[----:B------:R-:W-:-:S02]  /*1510*/  IADD3 R191, R5, 0x100, RZ ;  /* 0x0000010005bf7810 */ /* 0x000fc40007ffe0ff */
[----:B------:R-:W-:Y:S01]  /*1520*/  SHF.R.S32.HI R147, RZ, 0x1f, R134 ;  /* 0x0000001fff937819 */ /* 0x000fe20000011486 */
[C---:B------:R-:W-:Y:S01]  /*1530*/  IMAD R18, R26.reuse, c[0x0][0x1e0], RZ ;  /* 0x000078001a127a24 */ /* 0x040fe200078e02ff */
[----:B------:R-:W-:Y:S01]  /*1540*/  SHF.R.S32.HI R133, RZ, 0x1f, R2 ;  /* 0x0000001fff857819 */ /* 0x000fe20000011402 */
[----:B------:R-:W-:Y:S02]  /*1550*/  IMAD R26, R26, c[0x0][0x208], RZ ;  /* 0x000082001a1a7a24 */ /* 0x000fe400078e02ff */
[C---:B------:R-:W-:Y:S02]  /*1560*/  IMAD R18, R193.reuse, c[0x0][0x1e4], R18 ;  /* 0x00007900c1127a24 */ /* 0x040fe400078e0212 */
[----:B----4-:R-:W-:-:S04]  /*1570*/  IMAD.WIDE.U32 R20, R193, c[0x0][0x208], RZ ;  /* 0x00008200c1147a25 */ /* 0x010fc800078e00ff */
[----:B------:R-:W-:Y:S02]  /*1580*/  IMAD.IADD R19, R17, 0x1, R18 ;  /* 0x0000000111137824 */ /* 0x000fe400078e0212 */
[----:B------:R-:W-:Y:S02]  /*1590*/  IMAD R17, R0, c[0x0][0x1e8], RZ ;  /* 0x00007a0000117a24 */ /* 0x000fe400078e02ff */
[----:B------:R-:W-:Y:S02]  /*15a0*/  IMAD.MOV.U32 R18, RZ, RZ, R16 ;  /* 0x000000ffff127224 */ /* 0x000fe400078e0010 */
[----:B------:R-:W-:Y:S02]  /*15b0*/  IMAD R17, R190, c[0x0][0x1ec], R17 ;  /* 0x00007b00be117a24 */ /* 0x000fe400078e0211 */
[----:B------:R-:W-:Y:S02]  /*15c0*/  IMAD R26, R193, c[0x0][0x20c], R26 ;  /* 0x00008300c11a7a24 */ /* 0x000fe400078e021a */
[----:B------:R-:W-:-:S02]  /*15d0*/  IMAD.IADD R188, R203, 0x1, R17 ;  /* 0x00000001cbbc7824 */ /* 0x000fc400078e0211 */
[----:B------:R-:W-:Y:S02]  /*15e0*/  IMAD.IADD R27, R21, 0x1, R26 ;  /* 0x00000001151b7824 */ /* 0x000fe400078e021a */
[----:B------:R-:W-:Y:S02]  /*15f0*/  IMAD.MOV.U32 R26, RZ, RZ, R20 ;  /* 0x000000ffff1a7224 */ /* 0x000fe400078e0014 */
[----:B------:R-:W-:Y:S02]  /*1600*/  IMAD R189, R190, c[0x0][0x214], R189 ;  /* 0x00008500bebd7a24 */ /* 0x000fe400078e02bd */
[----:B------:R-:W-:-:S04]  /*1610*/  IMAD.WIDE R204, R148, 0x2, RZ ;  /* 0x0000000294cc7825 */ /* 0x000fc800078e02ff */
[----:B------:R-:W-:Y:S02]  /*1620*/  IMAD.IADD R189, R201, 0x1, R189 ;  /* 0x00000001c9bd7824 */ /* 0x000fe400078e02bd */
[----:B------:R-:W-:Y:S01]  /*1630*/  IMAD.MOV.U32 R181, RZ, RZ, 0x10 ;  /* 0x00000010ffb57424 */ /* 0x000fe200078e00ff */
[----:B--2---:R-:W-:Y:S01]  /*1640*/  SHF.R.S32.HI R15, RZ, 0x1f, R192 ;  /* 0x0000001fff0f7819 */ /* 0x004fe200000114c0 */
[----:B------:R-:W-:-:S04]  /*1650*/  IMAD.WIDE.U32 R18, R192, c[0x0][0x1f0], R18 ;  /* 0x00007c00c0127a25 */ /* 0x000fc800078e0012 */
[C---:B------:R-:W-:Y:S01]  /*1660*/  IMAD R3, R15.reuse, c[0x0][0x1f0], RZ ;  /* 0x00007c000f037a24 */ /* 0x040fe200078e02ff */
[----:B------:R-:W-:Y:S01]  /*1670*/  IADD3 R17, P1, R202, R18, RZ ;  /* 0x00000012ca117210 */ /* 0x000fe20007f3e0ff */
[----:B------:R-:W-:Y:S02]  /*1680*/  IMAD R15, R15, c[0x0][0x218], RZ ;  /* 0x000086000f0f7a24 */ /* 0x000fe400078e02ff */
[C---:B------:R-:W-:Y:S02]  /*1690*/  IMAD R3, R192.reuse, c[0x0][0x1f4], R3 ;  /* 0x00007d00c0037a24 */ /* 0x040fe400078e0203 */
[----:B------:R-:W-:-:S03]  /*16a0*/  IMAD.WIDE.U32 R26, R192, c[0x0][0x218], R26 ;  /* 0x00008600c01a7a25 */ /* 0x000fc600078e001a */
[----:B------:R-:W-:Y:S01]  /*16b0*/  IADD3.X R18, R188, R19, R3, P1, !PT ;  /* 0x00000013bc127210 */ /* 0x000fe20000ffe403 */
[----:B------:R-:W-:Y:S01]  /*16c0*/  IMAD R16, R192, c[0x0][0x21c], R15 ;  /* 0x00008700c0107a24 */ /* 0x000fe200078e020f */
[C---:B------:R-:W-:Y:S02]  /*16d0*/  LEA R24, P1, R17.reuse, c[0x0][0x1c8], 0x1 ;  /* 0x0000720011187a11 */ /* 0x040fe400078208ff */
[----:B------:R-:W-:Y:S02]  /*16e0*/  LEA R3, R12, 0xffffffc0, 0x6 ;  /* 0xffffffc00c037811 */ /* 0x000fe400078e30ff */
[----:B------:R-:W-:Y:S01]  /*16f0*/  LEA.HI.X R18, R17, c[0x0][0x1cc], R18, 0x1, P1 ;  /* 0x0000730011127a11 */ /* 0x000fe200008f0c12 */
[----:B---3--:R-:W-:Y:S01]  /*1700*/  SHFL.IDX PT, R22, R24, RZ, 0x181f ;  /* 0x00181fff18167589 */ /* 0x008fe200000e0000 */
[----:B------:R-:W-:Y:S01]  /*1710*/  IADD3 R15, P1, R200, R26, RZ ;  /* 0x0000001ac80f7210 */ /* 0x000fe20007f3e0ff */
[----:B------:R-:W-:Y:S02]  /*1720*/  IMAD.IADD R3, R144, 0x1, -R3 ;  /* 0x0000000190037824 */ /* 0x000fe400078e0a03 */
[----:B------:R-:W1:Y:S01]  /*1730*/  SHFL.IDX PT, R23, R18, RZ, 0x181f ;  /* 0x00181fff12177589 */ /* 0x000e6200000e0000 */
[----:B------:R-:W-:Y:S01]  /*1740*/  IADD3.X R26, R189, R27, R16, P1, !PT ;  /* 0x0000001bbd1a7210 */ /* 0x000fe20000ffe410 */
[----:B------:R-:W-:Y:S01]  /*1750*/  IMAD.IADD R0, R3, 0x1, -R11 ;  /* 0x0000000103007824 */ /* 0x000fe200078e0a0b */
[C---:B------:R-:W-:Y:S01]  /*1760*/  LEA R16, P1, R15.reuse, c[0x0][0x1f8], 0x1 ;  /* 0x00007e000f107a11 */ /* 0x040fe200078208ff */
[----:B------:R-:W-:Y:S03]  /*1770*/  SHFL.IDX PT, R20, R24, 0x1, 0x181f ;  /* 0x00381f0018147f89 */ /* 0x000fe600000e0000 */
[----:B------:R-:W-:Y:S01]  /*1780*/  ISETP.GE.AND P2, PT, R0, 0x1, PT ;  /* 0x000000010000780c */ /* 0x000fe20003f46270 */
[----:B------:R-:W2:Y:S01]  /*1790*/  SHFL.IDX PT, R21, R18, 0x1, 0x181f ;  /* 0x00381f0012157f89 */ /* 0x000ea200000e0000 */
[----:B------:R-:W-:-:S02]  /*17a0*/  LEA.HI.X R15, R15, c[0x0][0x1fc], R26, 0x1, P1 ;  /* 0x00007f000f0f7a11 */ /* 0x000fc400008f0c1a */
[----:B------:R-:W-:Y:S01]  /*17b0*/  ISETP.GT.AND P1, PT, R0, 0x20, PT ;  /* 0x000000200000780c */ /* 0x000fe20003f24270 */
[----:B------:R-:W3:Y:S04]  /*17c0*/  SHFL.IDX PT, R17, R16, RZ, 0x181f ;  /* 0x00181fff10117589 */ /* 0x000ee800000e0000 */
        /* <DEDUP_REMOVED lines=59> */
[----:B-1----:R-:W-:-:S04]  /*1b80*/  @!P3 IADD3 R15, P1, R13, R198, RZ ;  /* 0x000000c60d0fb210 */ /* 0x002fc80007f3e0ff */
        /* <DEDUP_REMOVED lines=18> */
[C---:B-1----:R-:W-:Y:S01]  /*1cb0*/  IMAD.SHL.U32 R14, R134.reuse, 0x2, RZ ;  /* 0x00000002860e7824 */ /* 0x042fe200078e00ff */
[----:B------:R-:W-:Y:S02]  /*1cc0*/  SHF.L.U64.HI R15, R134, 0x1, R147 ;  /* 0x00000001860f7819 */ /* 0x000fe40000010293 */
[----:B--2---:R-:W-:Y:S01]  /*1cd0*/  SHF.R.S32.HI R0, RZ, 0x1f, R192 ;  /* 0x0000001fff007819 */ /* 0x004fe200000114c0 */
[----:B------:R-:W-:-:S04]  /*1ce0*/  IMAD.WIDE.U32 R12, R192, c[0x0][0x1f0], R12 ;  /* 0x00007c00c00c7a25 */ /* 0x000fc800078e000c */
[----:B------:R-:W-:Y:S01]  /*1cf0*/  IMAD R19, R0, c[0x0][0x1f0], RZ ;  /* 0x00007c0000137a24 */ /* 0x000fe200078e02ff */
[----:B------:R-:W-:Y:S02]  /*1d00*/  IADD3 R0, P1, R202, R12, RZ ;  /* 0x0000000cca007210 */ /* 0x000fe40007f3e0ff */
[----:B------:R-:W-:Y:S01]  /*1d10*/  SHF.L.U64.HI R12, R2, 0x1, R133 ;  /* 0x00000001020c7819 */ /* 0x000fe20000010285 */
[----:B------:R-:W-:-:S05]  /*1d20*/  IMAD R19, R192, c[0x0][0x1f4], R19 ;  /* 0x00007d00c0137a24 */ /* 0x000fca00078e0213 */
[----:B------:R-:W-:Y:S02]  /*1d30*/  IADD3.X R19, R188, R13, R19, P1, !PT ;  /* 0x0000000dbc137210 */ /* 0x000fe40000ffe413 */
        /* <DEDUP_REMOVED lines=31> */
.L_x_2572:
[----:B------:R-:W0:Y:S01]  /*1f30*/  LDGDEPBAR ;  /* 0x00000000000079af */ /* 0x000e220000000000 */
[----:B------:R-:W-:Y:S01]  /*1f40*/  SHF.R.S32.HI R13, RZ, 0x4, R4 ;  /* 0x00000004ff0d7819 */ /* 0x000fe20000011404 */
[----:B------:R-:W-:Y:S01]  /*1f50*/  IMAD.SHL.U32 R0, R8, 0x40, RZ ;  /* 0x0000004008007824 */ /* 0x000fe200078e00ff */
[----:B------:R-:W-:Y:S01]  /*1f60*/  LEA.HI R84, R7, R6, RZ, 0x5 ;  /* 0x0000000607547211 */ /* 0x000fe200078f28ff */
[----:B------:R-:W-:Y:S01]  /*1f70*/  IMAD.SHL.U32 R11, R11, 0x8, RZ ;  /* 0x000000080b0b7824 */ /* 0x000fe200078e00ff */
[----:B------:R-:W-:Y:S01]  /*1f80*/  LEA.HI R12, R4, R13, RZ, 0x1 ;  /* 0x0000000d040c7211 */ /* 0x000fe200078f08ff */
[----:B------:R-:W-:Y:S01]  /*1f90*/  IMAD.SHL.U32 R4, R9, 0x40, RZ ;  /* 0x0000004009047824 */ /* 0x000fe200078e00ff */
[----:B------:R-:W-:Y:S01]  /*1fa0*/  LOP3.LUT R0, R0, 0x1c0, RZ, 0xc0, !PT ;  /* 0x000001c000007812 */ /* 0x000fe200078ec0ff */
[----:B------:R-:W-:Y:S01]  /*1fb0*/  IMAD.SHL.U32 R10, R10, 0x40, RZ ;  /* 0x000000400a0a7824 */ /* 0x000fe200078e00ff */
[----:B------:R-:W-:Y:S01]  /*1fc0*/  LOP3.LUT R12, R12, 0xfffffffe, RZ, 0xc0, !PT ;  /* 0xfffffffe0c0c7812 */ /* 0x000fe200078ec0ff */
[----:B------:R-:W-:Y:S01]  /*1fd0*/  IMAD.SHL.U32 R181, R181, 0x2, RZ ;  /* 0x00000002b5b57824 */ /* 0x000fe200078e00ff */
[----:B------:R-:W-:-:S02]  /*1fe0*/  LOP3.LUT R11, R0, 0x8, R11, 0xf8, !PT ;  /* 0x00000008000b7812 */ /* 0x000fc400078ef80b */
[----:B------:R-:W-:Y:S01]  /*1ff0*/  SHF.R.U32.HI R0, RZ, 0x3, R0 ;  /* 0x00000003ff007819 */ /* 0x000fe20000011600 */
[----:B------:R-:W-:Y:S01]  /*2000*/  IMAD.IADD R12, R13, 0x1, -R12 ;  /* 0x000000010d0c7824 */ /* 0x000fe200078e0a0c */
[----:B------:R-:W-:Y:S02]  /*2010*/  LOP3.LUT R4, R4, 0x1c0, RZ, 0xc0, !PT ;  /* 0x000001c004047812 */ /* 0x000fe400078ec0ff */
[----:B------:R-:W-:Y:S01]  /*2020*/  LOP3.LUT R11, R11, R0, RZ, 0x3c, !PT ;  /* 0x000000000b0b7212 */ /* 0x000fe200078e3cff */
[----:B------:R-:W-:Y:S01]  /*2030*/  IMAD.SHL.U32 R13, R12, 0x8, RZ ;  /* 0x000000080c0d7824 */ /* 0x000fe200078e00ff */
[----:B------:R-:W-:Y:S01]  /*2040*/  LOP3.LUT R7, R10, 0xfffffe00, RZ, 0xc0, !PT ;  /* 0xfffffe000a077812 */ /* 0x000fe200078ec0ff */
[----:B------:R-:W-:Y:S01]  /*2050*/  IMAD.SHL.U32 R0, R84, 0x20, RZ ;  /* 0x0000002054007824 */ /* 0x000fe200078e00ff */
[----:B------:R-:W-:Y:S01]  /*2060*/  ISETP.NE.AND P1, PT, R24, RZ, PT ;  /* 0x000000ff1800720c */ /* 0x000fe20003f25270 */
[----:B------:R-:W-:Y:S01]  /*2070*/  IMAD R182, R12, 0x200, R11 ;  /* 0x000002000cb67824 */ /* 0x000fe200078e020b */
[----:B------:R-:W-:Y:S01]  /*2080*/  LOP3.LUT R13, R4, 0x8, R13, 0xf8, !PT ;  /* 0x00000008040d7812 */ /* 0x000fe200078ef80d */
[----:B------:R-:W-:-:S04]  /*2090*/  DEPBAR.LE SB0, 0x3 ;  /* 0x000080c00000791a */ /* 0x000fc80000000000 */
[----:B------:R-:W-:-:S04]  /*20a0*/  DEPBAR.LE SB0, 0x2 ;  /* 0x000080800000791a */ /* 0x000fc80000000000 */
[----:B------:R-:W-:Y:S01]  /*20b0*/  SHF.R.U32.HI R4, RZ, 0x3, R4 ;  /* 0x00000003ff047819 */ /* 0x000fe20000011604 */
[----:B------:R-:W-:Y:S01]  /*20c0*/  IMAD.MOV.U32 R11, RZ, RZ, 0x20 ;  /* 0x00000020ff0b7424 */ /* 0x000fe200078e00ff */
[----:B------:R-:W-:Y:S01]  /*20d0*/  LOP3.LUT R0, R0, 0x7ffffc00, RZ, 0xc0, !PT ;  /* 0x7ffffc0000007812 */ /* 0x000fe200078ec0ff */
[----:B------:R-:W-:Y:S01]  /*20e0*/  IMAD.SHL.U32 R182, R182, 0x2, RZ ;  /* 0x00000002b6b67824 */ /* 0x000fe200078e00ff */
[----:B------:R-:W-:Y:S01]  /*20f0*/  BAR.SYNC.DEFER_BLOCKING 0x0 ;  /* 0x0000000000007b1d */ /* 0x000fe20000010000 */
[----:B------:R-:W-:Y:S02]  /*2100*/  LOP3.LUT R4, R13, R4, RZ, 0x3c, !PT ;  /* 0x000000040d047212 */ /* 0x000fe400078e3cff */
[----:B------:R-:W-:Y:S02]  /*2110*/  SEL R11, R11, 0xffffffe0, !P0 ;  /* 0xffffffe00b0b7807 */ /* 0x000fe40004000000 */
[----:B------:R-:W-:-:S03]  /*2120*/  IADD3 R0, R4, R7, R0 ;  /* 0x0000000704007210 */ /* 0x000fc60007ffe000 */
[----:B------:R-:W-:Y:S01]  /*2130*/  IMAD.IADD R86, R182, 0x1, R11 ;  /* 0x00000001b6567824 */ /* 0x000fe200078e020b */
[C---:B------:R-:W-:Y:S01]  /*2140*/  LEA R184, R0.reuse, 0x18100, 0x1 ;  /* 0x0001810000b87811 */ /* 0x040fe200078e08ff */
[----:B-1----:R-:W-:-:S04]  /*2150*/  IMAD.SHL.U32 R32, R0, 0x2, RZ ;  /* 0x0000000200207824 */ /* 0x002fc800078e00ff */
        /* <DEDUP_REMOVED lines=17> */
[----:B------:R-:W-:Y:S01]  /*2270*/  IADD3 R56, -R22, 0x10, RZ ;  /* 0x0000001016387810 */ /* 0x000fe20007ffe1ff */
[----:B------:R-:W-:Y:S01]  /*2280*/  IMAD.SHL.U32 R23, R148, 0x2, RZ ;  /* 0x0000000294177824 */ /* 0x000fe200078e00ff */
[----:B------:R-:W-:Y:S01]  /*2290*/  IADD3 R27, -R146, 0x10, RZ ;  /* 0x00000010921b7810 */ /* 0x000fe20007ffe1ff */
[----:B------:R-:W-:Y:S01]  /*22a0*/  IMAD R10, R193, c[0x0][0x20c], R0 ;  /* 0x00008300c10a7a24 */ /* 0x000fe200078e0200 */
[----:B------:R-:W-:Y:S02]  /*22b0*/  SHF.R.S32.HI R0, RZ, 0x1f, R192 ;  /* 0x0000001fff007819 */ /* 0x000fe400000114c0 */
[----:B------:R-:W-:Y:S01]  /*22c0*/  LOP3.LUT R56, R56, 0xf, RZ, 0xc0, !PT ;  /* 0x0000000f38387812 */ /* 0x000fe200078ec0ff */
[----:B------:R-:W-:Y:S01]  /*22d0*/  IMAD.IADD R21, R21, 0x1, R10 ;  /* 0x0000000115157824 */ /* 0x000fe200078e020a */
[----:B------:R-:W-:Y:S01]  /*22e0*/  LOP3.LUT R27, R27, 0xf, RZ, 0xc0, !PT ;  /* 0x0000000f1b1b7812 */ /* 0x000fe200078ec0ff */
[----:B------:R-:W-:-:S02]  /*22f0*/  IMAD R11, R0, c[0x0][0x218], RZ ;  /* 0x00008600000b7a24 */ /* 0x000fc400078e02ff */
[----:B------:R-:W-:-:S04]  /*2300*/  IMAD.WIDE.U32 R20, R192, c[0x0][0x218], R20 ;  /* 0x00008600c0147a25 */ /* 0x000fc800078e0014 */
[----:B------:R-:W-:Y:S01]  /*2310*/  IMAD R10, R192, c[0x0][0x21c], R11 ;  /* 0x00008700c00a7a24 */ /* 0x000fe200078e020b */
[----:B------:R-:W-:Y:S01]  /*2320*/  IADD3 R0, P1, R200, R20, RZ ;  /* 0x00000014c8007210 */ /* 0x000fe20007f3e0ff */
[----:B------:R-:W-:Y:S01]  /*2330*/  IMAD.SHL.U32 R20, R134, 0x2, RZ ;  /* 0x0000000286147824 */ /* 0x000fe200078e00ff */
[----:B------:R-:W-:Y:S02]  /*2340*/  SEL R11, RZ, 0x10, P4 ;  /* 0x00000010ff0b7807 */ /* 0x000fe40002000000 */
[----:B------:R-:W-:Y:S02]  /*2350*/  IADD3.X R25, R189, R21, R10, P1, !PT ;  /* 0x00000015bd197210 */ /* 0x000fe40000ffe40a */
[C---:B------:R-:W-:Y:S02]  /*2360*/  LEA R26, P1, R0.reuse, c[0x0][0x1f8], 0x1 ;  /* 0x00007e00001a7a11 */ /* 0x040fe400078208ff */
[----:B------:R-:W-:Y:S02]  /*2370*/  IADD3 R51, -R11, 0x10, RZ ;  /* 0x000000100b337810 */ /* 0x000fe40007ffe1ff */
[----:B------:R-:W-:Y:S01]  /*2380*/  LEA.HI.X R25, R0, c[0x0][0x1fc], R25, 0x1, P1 ;  /* 0x00007f0000197a11 */ /* 0x000fe200008f0c19 */
[----:B------:R-:W5:Y:S01]  /*2390*/  SHFL.IDX PT, R48, R26, 0x1, 0x181f ;  /* 0x00381f001a307f89 */ /* 0x000f6200000e0000 */
[----:B------:R-:W-:Y:S01]  /*23a0*/  LOP3.LUT R51, R51, 0xf, RZ, 0xc0, !PT ;  /* 0x0000000f33337812 */ /* 0x000fe200078ec0ff */
[----:B------:R-:W-:Y:S01]  /*23b0*/  IMAD.SHL.U32 R0, R2, 0x2, RZ ;  /* 0x0000000202007824 */ /* 0x000fe200078e00ff */
[----:B------:R-:W-:Y:S01]  /*23c0*/  SHF.L.U64.HI R21, R134, 0x1, R147 ;  /* 0x0000000186157819 */ /* 0x000fe20000010293 */
        /* <DEDUP_REMOVED lines=25> */
.L_x_2573:
[----:B------:R-:W-:Y:S01]  /*2560*/  IMAD.MOV.U32 R0, RZ, RZ, 0x40 ;  /* 0x00000040ff007424 */ /* 0x000fe200078e00ff */
[----:B------:R-:W-:Y:S01]  /*2570*/  LOP3.LUT P1, RZ, R9, 0x4, RZ, 0xc0, !PT ;  /* 0x0000000409ff7812 */ /* 0x000fe2000782c0ff */
[C---:B-12-4-:R-:W-:Y:S01]  /*2580*/  HMMA.16816.F32.BF16 R20, R32.reuse, R16, RZ ;  /* 0x000000102014723c */ /* 0x056fe200000418ff */
[----:B------:R-:W0:Y:S01]  /*2590*/  LDGDEPBAR ;  /* 0x00000000000079af */ /* 0x000e220000000000 */
[----:B------:R-:W-:Y:S01]  /*25a0*/  IMAD.IADD R176, R7, 0x1, R4 ;  /* 0x0000000107b07824 */ /* 0x000fe200078e0204 */
[----:B------:R-:W-:Y:S02]  /*25b0*/  SEL R5, R0, 0xffffffc0, !P1 ;  /* 0xffffffc000057807 */ /* 0x000fe40004800000 */
[----:B------:R-:W-:Y:S01]  /*25c0*/  LOP3.LUT P1, RZ, R8, 0x4, RZ, 0xc0, !PT ;  /* 0x0000000408ff7812 */ /* 0x000fe2000782c0ff */
[----:B------:R-:W-:Y:S02]  /*25d0*/  IMAD.SHL.U32 R176, R176, 0x2, RZ ;  /* 0x00000002b0b07824 */ /* 0x000fe400078e00ff */
[--C-:B------:R-:W-:Y:S01]  /*25e0*/  IMAD.IADD R178, R184, 0x1, R5.reuse ;  /* 0x00000001b8b27824 */ /* 0x100fe200078e0205 */
[----:B------:R-:W-:Y:S01]  /*25f0*/  SEL R179, R0, 0xffffffc0, !P1 ;  /* 0xffffffc000b37807 */ /* 0x000fe20004800000 */
[----:B------:R-:W-:Y:S01]  /*2600*/  HMMA.16816.F32.BF16 R16, R32, R18, RZ ;  /* 0x000000122010723c */ /* 0x000fe200000418ff */
[----:B------:R-:W-:-:S02]  /*2610*/  IMAD.IADD R177, R180, 0x1, R5 ;  /* 0x00000001b4b17824 */ /* 0x000fc400078e0205 */
[----:B------:R-:W-:Y:S01]  /*2620*/  LDSM.16.M88.4 R24, [R178] ;  /* 0x00000000b218783b */ /* 0x000fe20000000200 */
[----:B------:R-:W-:Y:S02]  /*2630*/  IMAD.IADD R85, R182, 0x1, R179 ;  /* 0x00000001b6557824 */ /* 0x000fe400078e02b3 */
[----:B------:R-:W-:Y:S02]  /*2640*/  IMAD.IADD R0, R179, 0x1, R86 ;  /* 0x00000001b3007824 */ /* 0x000fe400078e0256 */
[----:B---3--:R-:W-:Y:S01]  /*2650*/  HMMA.16816.F32.BF16 R64, R32, R60, RZ ;  /* 0x0000003c2040723c */ /* 0x008fe200000418ff */
[----:B------:R-:W1:Y:S01]  /*2660*/  LDSM.16.M88.4 R8, [R85+0xc100] ;  /* 0x00c100005508783b */ /* 0x000e620000000200 */
[--C-:B------:R-:W-:Y:S02]  /*2670*/  IMAD.IADD R135, R5, 0x1, R176.reuse ;  /* 0x0000000105877824 */ /* 0x100fe400078e02b0 */
[C---:B------:R-:W-:Y:S01]  /*2680*/  IMAD.IADD R174, R181.reuse, 0x1, R176 ;  /* 0x00000001b5ae7824 */ /* 0x040fe200078e02b0 */
[----:B------:R-:W2:Y:S01]  /*2690*/  LDSM.16.M88.4 R76, [R85+0xc900] ;  /* 0x00c90000554c783b */ /* 0x000ea20000000200 */
[----:B------:R-:W-:-:S02]  /*26a0*/  IMAD.IADD R164, R181, 0x1, R135 ;  /* 0x00000001b5a47824 */ /* 0x000fc400078e0287 */
[----:B------:R-:W-:Y:S01]  /*26b0*/  HMMA.16816.F32.BF16 R56, R32, R52, RZ ;  /* 0x000000342038723c */ /* 0x000fe200000418ff */
[----:B------:R-:W-:Y:S01]  /*26c0*/  LDSM.16.M88.4 R68, [R85+0xd900] ;  /* 0x00d900005544783b */ /* 0x000fe20000000200 */
[----:B------:R-:W-:-:S03]  /*26d0*/  IMAD.IADD R5, R5, 0x1, R174 ;  /* 0x0000000105057824 */ /* 0x000fc600078e02ae */
[----:B------:R-:W-:Y:S03]  /*26e0*/  LDSM.16.M88.4 R72, [R85+0xd100] ;  /* 0x00d100005548783b */ /* 0x000fe60000000200 */
[----:B------:R-:W-:Y:S08]  /*26f0*/  HMMA.16816.F32.BF16 R20, R44, R12, R20 ;  /* 0x0000000c2c14723c */ /* 0x000ff00000041814 */
[C---:B------:R-:W-:Y:S08]  /*2700*/  HMMA.16816.F32.BF16 R60, R32.reuse, R62, RZ ;  /* 0x0000003e203c723c */ /* 0x040ff000000418ff */
[C---:B------:R-:W-:Y:S08]  /*2710*/  HMMA.16816.F32.BF16 R52, R32.reuse, R54, RZ ;  /* 0x000000362034723c */ /* 0x040ff000000418ff */
[C---:B------:R-:W-:Y:S08]  /*2720*/  HMMA.16816.F32.BF16 R48, R32.reuse, R28, RZ ;  /* 0x0000001c2030723c */ /* 0x040ff000000418ff */
[----:B------:R-:W-:Y:S01]  /*2730*/  HMMA.16816.F32.BF16 R32, R32, R30, RZ ;  /* 0x0000001e2020723c */ /* 0x000fe200000418ff */
[----:B------:R-:W-:Y:S07]  /*2740*/  LDSM.16.M88.4 R28, [R177] ;  /* 0x00000000b11c783b */ /* 0x000fee0000000200 */
[C---:B------:R-:W-:Y:S01]  /*2750*/  HMMA.16816.F32.BF16 R16, R44.reuse, R14, R16 ;  /* 0x0000000e2c10723c */ /* 0x040fe20000041810 */
[----:B------:R-:W3:Y:S07]  /*2760*/  LDSM.16.M88.4 R12, [R0+0xc100] ;  /* 0x00c10000000c783b */ /* 0x000eee0000000200 */
[----:B------:R-:W-:Y:S08]  /*2770*/  HMMA.16816.F32.BF16 R64, R44, R80, R64 ;  /* 0x000000502c40723c */ /* 0x000ff00000041840 */
[----:B-1----:R-:W-:Y:S08]  /*2780*/  HMMA.16816.F32.BF16 R20, R24, R8, R20 ;  /* 0x000000081814723c */ /* 0x002ff00000041814 */
        /* <DEDUP_REMOVED lines=10> */
[----:B------:R-:W4:Y:S07]  /*2830*/  LDSM.16.M88.4 R8, [R182+0xe100] ;  /* 0x00e10000b608783b */ /* 0x000f2e0000000200 */
[----:B--2---:R-:W-:Y:S08]  /*2840*/  HMMA.16816.F32.BF16 R64, R24, R76, R64 ;  /* 0x0000004c1840723c */ /* 0x004ff00000041840 */
[----:B---3--:R-:W-:Y:S08]  /*2850*/  HMMA.16816.F32.BF16 R20, R28, R12, R20 ;  /* 0x0000000c1c14723c */ /* 0x008ff00000041814 */
[C---:B------:R-:W-:Y:S08]  /*2860*/  HMMA.16816.F32.BF16 R48, R24.reuse, R68, R48 ;  /* 0x000000441830723c */ /* 0x040ff00000041830 */
[C---:B------:R-:W-:Y:S01]  /*2870*/  HMMA.16816.F32.BF16 R44, R24.reuse, R70, R44 ;  /* 0x00000046182c723c */ /* 0x040fe2000004182c */
[----:B------:R-:W-:Y:S07]  /*2880*/  LDSM.16.M88.4 R68, [R182+0xf900] ;  /* 0x00f90000b644783b */ /* 0x000fee0000000200 */
[C---:B------:R-:W-:Y:S08]  /*2890*/  HMMA.16816.F32.BF16 R56, R24.reuse, R72, R56 ;  /* 0x000000481838723c */ /* 0x040ff00000041838 */
[C---:B------:R-:W-:Y:S01]  /*28a0*/  HMMA.16816.F32.BF16 R52, R24.reuse, R74, R52 ;  /* 0x0000004a1834723c */ /* 0x040fe20000041834 */
[----:B------:R-:W-:Y:S07]  /*28b0*/  LDSM.16.M88.4 R72, [R182+0xf100] ;  /* 0x00f10000b648783b */ /* 0x000fee0000000200 */
[----:B------:R-:W-:Y:S01]  /*28c0*/  HMMA.16816.F32.BF16 R60, R24, R78, R60 ;  /* 0x0000004e183c723c */ /* 0x000fe2000004183c */
[----:B------:R-:W2:Y:S04]  /*28d0*/  LDSM.16.M88.4 R76, [R182+0xe900] ;  /* 0x00e90000b64c783b */ /* 0x000ea80000000200 */
[----:B------:R-:W-:Y:S03]  /*28e0*/  LDSM.16.M88.4 R24, [R180+0x4000] ;  /* 0x00400000b418783b */ /* 0x000fe60000000200 */
[C---:B------:R-:W-:Y:S01]  /*28f0*/  HMMA.16816.F32.BF16 R16, R28.reuse, R14, R16 ;  /* 0x0000000e1c10723c */ /* 0x040fe20000041810 */
[----:B------:R-:W3:Y:S07]  /*2900*/  LDSM.16.M88.4 R12, [R86+0xe100] ;  /* 0x00e10000560c783b */ /* 0x000eee0000000200 */
[----:B-1----:R-:W-:Y:S08]  /*2910*/  HMMA.16816.F32.BF16 R64, R28, R80, R64 ;  /* 0x000000501c40723c */ /* 0x002ff00000041840 */
[----:B----4-:R-:W-:Y:S08]  /*2920*/  HMMA.16816.F32.BF16 R20, R36, R8, R20 ;  /* 0x000000082414723c */ /* 0x010ff00000041814 */
[C---:B------:R-:W-:Y:S08]  /*2930*/  HMMA.16816.F32.BF16 R48, R28.reuse, R32, R48 ;  /* 0x000000201c30723c */ /* 0x040ff00000041830 */
[C---:B------:R-:W-:Y:S01]  /*2940*/  HMMA.16816.F32.BF16 R44, R28.reuse, R34, R44 ;  /* 0x000000221c2c723c */ /* 0x040fe2000004182c */
[----:B------:R-:W-:Y:S07]  /*2950*/  LDSM.16.M88.4 R32, [R86+0xf100] ;  /* 0x00f100005620783b */ /* 0x000fee0000000200 */
[C---:B------:R-:W-:Y:S08]  /*2960*/  HMMA.16816.F32.BF16 R56, R28.reuse, R40, R56 ;  /* 0x000000281c38723c */ /* 0x040ff00000041838 */
[C---:B------:R-:W-:Y:S01]  /*2970*/  HMMA.16816.F32.BF16 R52, R28.reuse, R42, R52 ;  /* 0x0000002a1c34723c */ /* 0x040fe20000041834 */
[----:B------:R-:W-:Y:S07]  /*2980*/  LDSM.16.M88.4 R40, [R178+0x4000] ;  /* 0x00400000b228783b */ /* 0x000fee0000000200 */
[----:B------:R-:W-:Y:S01]  /*2990*/  HMMA.16816.F32.BF16 R60, R28, R82, R60 ;  /* 0x000000521c3c723c */ /* 0x000fe2000004183c */
[----:B------:R-:W1:Y:S04]  /*29a0*/  LDSM.16.M88.4 R80, [R86+0xe900] ;  /* 0x00e900005650783b */ /* 0x000e680000000200 */
        /* <DEDUP_REMOVED lines=23> */
[----:B------:R-:W1:Y:S07]  /*2b20*/  LDSM.16.M88.4 R32, [R0+0xe900] ;  /* 0x00e900000020783b */ /* 0x000e6e0000000200 */
        /* <DEDUP_REMOVED lines=35> */
[----:B------:R-:W2:Y:S07]  /*2d60*/  LDSM.16.M88.4 R68, [R85+0x10900] ;  /* 0x010900005544783b */ /* 0x000eae0000000200 */
[C---:B------:R-:W-:Y:S08]  /*2d70*/  HMMA.16816.F32.BF16 R56, R80.reuse, R72, R56 ;  /* 0x000000485038723c */ /* 0x040ff00000041838 */
[----:B------:R-:W-:Y:S08]  /*2d80*/  HMMA.16816.F32.BF16 R52, R80, R74, R52 ;  /* 0x0000004a5034723c */ /* 0x000ff00000041834 */
[----:B------:R-:W-:Y:S01]  /*2d90*/  HMMA.16816.F32.BF16 R72, R40, R38, R16 ;  /* 0x000000262848723c */ /* 0x000fe20000041810 */
[----:B------:R-:W-:Y:S04]  /*2da0*/  LDSM.16.M88.4 R36, [R177+0x8000] ;  /* 0x00800000b124783b */ /* 0x000fe80000000200 */
[----:B------:R-:W3:Y:S03]  /*2db0*/  LDSM.16.M88.4 R16, [R0+0x10100] ;  /* 0x010100000010783b */ /* 0x000ee60000000200 */
[----:B------:R-:W-:Y:S08]  /*2dc0*/  HMMA.16816.F32.BF16 R60, R80, R78, R60 ;  /* 0x0000004e503c723c */ /* 0x000ff0000004183c */
[----:B-1----:R-:W-:Y:S08]  /*2dd0*/  HMMA.16816.F32.BF16 R64, R40, R32, R64 ;  /* 0x000000202840723c */ /* 0x002ff00000041840 */
[----:B----4-:R-:W-:Y:S08]  /*2de0*/  HMMA.16816.F32.BF16 R20, R12, R8, R20 ;  /* 0x000000080c14723c */ /* 0x010ff00000041814 */
[C---:B------:R-:W-:Y:S08]  /*2df0*/  HMMA.16816.F32.BF16 R48, R40.reuse, R24, R48 ;  /* 0x000000182830723c */ /* 0x040ff00000041830 */
[----:B------:R-:W-:Y:S01]  /*2e00*/  HMMA.16816.F32.BF16 R44, R40, R26, R44 ;  /* 0x0000001a282c723c */ /* 0x000fe2000004182c */
[----:B------:R-:W1:Y:S07]  /*2e10*/  LDSM.16.M88.4 R24, [R85+0x11100] ;  /* 0x011100005518783b */ /* 0x000e6e0000000200 */
[----:B------:R-:W-:Y:S01]  /*2e20*/  HMMA.16816.F32.BF16 R72, R12, R10, R72 ;  /* 0x0000000a0c48723c */ /* 0x000fe20000041848 */
[----:B------:R-:W4:Y:S07]  /*2e30*/  LDSM.16.M88.4 R8, [R0+0x10900] ;  /* 0x010900000008783b */ /* 0x000f2e0000000200 */
[C---:B------:R-:W-:Y:S01]  /*2e40*/  HMMA.16816.F32.BF16 R60, R40.reuse, R34, R60 ;  /* 0x00000022283c723c */ /* 0x040fe2000004183c */
[----:B------:R-:W-:Y:S07]  /*2e50*/  LDSM.16.M88.4 R32, [R0+0x11100] ;  /* 0x011100000020783b */ /* 0x000fee0000000200 */
[C---:B------:R-:W-:Y:S07]  /*2e60*/  HMMA.16816.F32.BF16 R56, R40.reuse, R28, R56 ;  /* 0x0000001c2838723c */ /* 0x040fee0000041838 */
[----:B------:R-:W-:Y:S01]  /*2e70*/  LOP3.LUT R29, R84, 0xffffffe0, RZ, 0xc0, !PT ;  /* 0xffffffe0541d7812 */ /* 0x000fe200078ec0ff */
[----:B------:R-:W-:Y:S04]  /*2e80*/  HMMA.16816.F32.BF16 R52, R40, R30, R52 ;  /* 0x0000001e2834723c */ /* 0x000fe80000041834 */
[----:B------:R-:W-:-:S02]  /*2e90*/  IMAD.IADD R6, R6, 0x1, -R29 ;  /* 0x0000000106067824 */ /* 0x000fc400078e0a1d */
[----:B------:R-:W5:Y:S02]  /*2ea0*/  LDSM.16.M88.4 R28, [R85+0x11900] ;  /* 0x01190000551c783b */ /* 0x000f640000000200 */
[----:B--2---:R-:W-:Y:S08]  /*2eb0*/  HMMA.16816.F32.BF16 R64, R12, R68, R64 ;  /* 0x000000440c40723c */ /* 0x004ff00000041840 */
[----:B---3--:R-:W-:Y:S07]  /*2ec0*/  HMMA.16816.F32.BF16 R20, R36, R16, R20 ;  /* 0x000000102414723c */ /* 0x008fee0000041814 */
[----:B------:R-:W-:Y:S01]  /*2ed0*/  SHF.R.S32.HI R17, RZ, 0x1f, R6 ;  /* 0x0000001fff117819 */ /* 0x000fe20000011406 */
[----:B------:R-:W-:Y:S03]  /*2ee0*/  HMMA.16816.F32.BF16 R60, R12, R70, R60 ;  /* 0x000000460c3c723c */ /* 0x000fe6000004183c */
[----:B------:R-:W-:-:S04]  /*2ef0*/  LEA.HI R16, R17, R6, RZ, 0x2 ;  /* 0x0000000611107211 */ /* 0x000fc800078f10ff */
[----:B------:R-:W-:Y:S01]  /*2f00*/  LOP3.LUT R17, R16, 0x7ffffffc, RZ, 0xc0, !PT ;  /* 0x7ffffffc10117812 */ /* 0x000fe200078ec0ff */
[----:B------:R-:W-:Y:S04]  /*2f10*/  HMMA.16816.F32.BF16 R72, R36, R18, R72 ;  /* 0x000000122448723c */ /* 0x000fe80000041848 */
[----:B------:R-:W-:Y:S02]  /*2f20*/  IMAD.IADD R6, R6, 0x1, -R17 ;  /* 0x0000000106067824 */ /* 0x000fe400078e0a11 */
[----:B------:R2:W3:Y:S01]  /*2f30*/  LDSM.16.M88.4 R16, [R0+0x11900] ;  /* 0x011900000010783b */ /* 0x0004e20000000200 */
[----:B------:R-:W-:-:S04]  /*2f40*/  DEPBAR.LE SB0, 0x2 ;  /* 0x000080800000791a */ /* 0x000fc80000000000 */
[----:B------:R-:W-:Y:S01]  /*2f50*/  IMAD R3, R6, -0x2, R3 ;  /* 0xfffffffe06037824 */ /* 0x000fe200078e0203 */
[----:B-1----:R-:W-:Y:S01]  /*2f60*/  HMMA.16816.F32.BF16 R56, R12, R24, R56 ;  /* 0x000000180c38723c */ /* 0x002fe20000041838 */
[----:B------:R-:W-:Y:S03]  /*2f70*/  BAR.SYNC.DEFER_BLOCKING 0x0 ;  /* 0x0000000000007b1d */ /* 0x000fe60000010000 */
[----:B------:R-:W-:-:S04]  /*2f80*/  ISETP.GT.AND P1, PT, R3, RZ, PT ;  /* 0x000000ff0300720c */ /* 0x000fc80003f24270 */
[----:B----4-:R-:W-:Y:S01]  /*2f90*/  HMMA.16816.F32.BF16 R64, R36, R8, R64 ;  /* 0x000000082440723c */ /* 0x010fe20000041840 */
[----:B------:R-:W-:Y:S02]  /*2fa0*/  FSEL R22, R22, -INF , P1 ;  /* 0xff80000016167808 */ /* 0x000fe40000800000 */
[----:B------:R-:W-:Y:S02]  /*2fb0*/  FSEL R25, R20, -INF , P1 ;  /* 0xff80000014197808 */ /* 0x000fe40000800000 */
[----:B------:R-:W-:-:S03]  /*2fc0*/  ISETP.GT.AND P1, PT, R3, 0x1, PT ;  /* 0x000000010300780c */ /* 0x000fc60003f24270 */
[----:B------:R-:W-:Y:S01]  /*2fd0*/  HMMA.16816.F32.BF16 R52, R12, R26, R52 ;  /* 0x0000001a0c34723c */ /* 0x000fe20000041834 */
[----:B------:R-:W-:Y:S02]  /*2fe0*/  FSEL R23, R23, -INF , P1 ;  /* 0xff80000017177808 */ /* 0x000fe40000800000 */
[----:B------:R-:W-:Y:S02]  /*2ff0*/  FSEL R24, R21, -INF , P1 ;  /* 0xff80000015187808 */ /* 0x000fe40000800000 */
[----:B------:R-:W-:-:S03]  /*3000*/  ISETP.GT.AND P1, PT, R3, 0x8, PT ;  /* 0x000000080300780c */ /* 0x000fc60003f24270 */
[----:B------:R-:W-:Y:S01]  /*3010*/  HMMA.16816.F32.BF16 R60, R36, R10, R60 ;  /* 0x0000000a243c723c */ /* 0x000fe2000004183c */
[----:B------:R-:W-:Y:S01]  /*3020*/  FSEL R74, R74, -INF , P1 ;  /* 0xff8000004a4a7808 */ /* 0x000fe20000800000 */
[----:B------:R-:W-:Y:S01]  /*3030*/  LDSM.16.MT88.4 R80, [R135+0x2100] ;  /* 0x002100008750783b */ /* 0x000fe20000004200 */
[----:B------:R-:W-:Y:S02]  /*3040*/  FSEL R27, R72, -INF , P1 ;  /* 0xff800000481b7808 */ /* 0x000fe40000800000 */
[----:B------:R-:W-:Y:S01]  /*3050*/  ISETP.GT.AND P1, PT, R3, 0x9, PT ;  /* 0x000000090300780c */ /* 0x000fe20003f24270 */
[----:B------:R-:W-:Y:S02]  /*3060*/  LDSM.16.MT88.4 R124, [R176+0x100] ;  /* 0x00010000b07c783b */ /* 0x000fe40000004200 */
[----:B-----5:R-:W-:Y:S01]  /*3070*/  HMMA.16816.F32.BF16 R48, R12, R28, R48 ;  /* 0x0000001c0c30723c */ /* 0x020fe20000041830 */
[----:B------:R-:W-:Y:S01]  /*3080*/  FSEL R6, R75, -INF , P1 ;  /* 0xff8000004b067808 */ /* 0x000fe20000800000 */
[----:B------:R-:W-:Y:S01]  /*3090*/  LDSM.16.MT88.4 R40, [R174+0x100] ;  /* 0x00010000ae28783b */ /* 0x000fe20000004200 */
[----:B------:R-:W-:-:S02]  /*30a0*/  FSEL R73, R73, -INF , P1 ;  /* 0xff80000049497808 */ /* 0x000fc40000800000 */
[C---:B------:R-:W-:Y:S01]  /*30b0*/  ISETP.GT.AND P1, PT, R3.reuse, 0x10, PT ;  /* 0x000000100300780c */ /* 0x040fe20003f24270 */
[----:B------:R-:W-:Y:S02]  /*30c0*/  LDSM.16.MT88.4 R88, [R164+0x2100] ;  /* 0x00210000a458783b */ /* 0x000fe40000004200 */
[----:B------:R-:W-:Y:S01]  /*30d0*/  HMMA.16816.F32.BF16 R56, R36, R32, R56 ;  /* 0x000000202438723c */ /* 0x000fe20000041838 */
[----:B------:R-:W-:Y:S01]  /*30e0*/  FSEL R20, R66, -INF , P1 ;  /* 0xff80000042147808 */ /* 0x000fe20000800000 */
[----:B------:R-:W-:Y:S01]  /*30f0*/  LDSM.16.MT88.4 R96, [R176+0x4100] ;  /* 0x00410000b060783b */ /* 0x000fe20000004200 */
[----:B------:R-:W-:Y:S02]  /*3100*/  FSEL R21, R64, -INF , P1 ;  /* 0xff80000040157808 */ /* 0x000fe40000800000 */
[----:B------:R-:W-:Y:S01]  /*3110*/  ISETP.GT.AND P1, PT, R3, 0x11, PT ;  /* 0x000000110300780c */ /* 0x000fe20003f24270 */
[----:B------:R-:W-:Y:S02]  /*3120*/  LDSM.16.MT88.4 R100, [R174+0x4100] ;  /* 0x00410000ae64783b */ /* 0x000fe40000004200 */
[----:B------:R-:W-:Y:S01]  /*3130*/  HMMA.16816.F32.BF16 R44, R12, R30, R44 ;  /* 0x0000001e0c2c723c */ /* 0x000fe2000004182c */
[----:B------:R-:W-:Y:S01]  /*3140*/  FSEL R10, R67, -INF , P1 ;  /* 0xff800000430a7808 */ /* 0x000fe20000800000 */
[----:B------:R-:W-:Y:S01]  /*3150*/  LDSM.16.MT88.4 R108, [R135+0x4100] ;  /* 0x00410000876c783b */ /* 0x000fe20000004200 */
[----:B------:R-:W-:-:S02]  /*3160*/  FSEL R11, R65, -INF , P1 ;  /* 0xff800000410b7808 */ /* 0x000fc40000800000 */
[----:B------:R-:W-:Y:S01]  /*3170*/  ISETP.GT.AND P1, PT, R3, 0x18, PT ;  /* 0x000000180300780c */ /* 0x000fe20003f24270 */
[----:B------:R-:W-:Y:S01]  /*3180*/  LDSM.16.MT88.4 R64, [R176+0x2100] ;  /* 0x00210000b040783b */ /* 0x000fe20000004200 */
[----:B------:R-:W-:Y:S01]  /*3190*/  FMNMX.FTZ R12, R25, R24, !PT ;  /* 0x00000018190c7209 */ /* 0x000fe20007810000 */
[C---:B------:R-:W-:Y:S01]  /*31a0*/  HMMA.16816.F32.BF16 R52, R36.reuse, R34, R52 ;  /* 0x000000222434723c */ /* 0x040fe20000041834 */
[----:B--2---:R-:W-:Y:S01]  /*31b0*/  FSEL R0, R62, -INF , P1 ;  /* 0xff8000003e007808 */ /* 0x004fe20000800000 */
[----:B------:R-:W-:Y:S01]  /*31c0*/  LDSM.16.MT88.4 R136, [R174+0x900] ;  /* 0x00090000ae88783b */ /* 0x000fe20000004200 */
[----:B------:R-:W-:Y:S02]  /*31d0*/  FSEL R9, R60, -INF , P1 ;  /* 0xff8000003c097808 */ /* 0x000fe40000800000 */
[----:B------:R-:W-:Y:S01]  /*31e0*/  ISETP.GT.AND P1, PT, R3, 0x19, PT ;  /* 0x000000190300780c */ /* 0x000fe20003f24270 */
[----:B------:R-:W-:Y:S01]  /*31f0*/  LDSM.16.MT88.4 R32, [R135+0x900] ;  /* 0x000900008720783b */ /* 0x000fe20000004200 */
[----:B------:R-:W-:Y:S01]  /*3200*/  FMNMX.FTZ R12, R27, R12, !PT ;  /* 0x0000000c1b0c7209 */ /* 0x000fe20007810000 */
[----:B---3--:R-:W-:Y:S01]  /*3210*/  HMMA.16816.F32.BF16 R48, R36, R16, R48 ;  /* 0x000000102430723c */ /* 0x008fe20000041830 */
[----:B------:R-:W-:Y:S01]  /*3220*/  FSEL R8, R63, -INF , P1 ;  /* 0xff8000003f087808 */ /* 0x000fe20000800000 */
[----:B------:R-:W-:Y:S01]  /*3230*/  LDSM.16.MT88.4 R28, [R164+0x900] ;  /* 0x00090000a41c783b */ /* 0x000fe20000004200 */
[----:B------:R-:W-:-:S02]  /*3240*/  FSEL R13, R61, -INF , P1 ;  /* 0xff8000003d0d7808 */ /* 0x000fc40000800000 */
[C---:B------:R-:W-:Y:S02]  /*3250*/  ISETP.GT.AND P1, PT, R3.reuse, 0x20, PT ;  /* 0x000000200300780c */ /* 0x040fe40003f24270 */
[----:B------:R-:W-:Y:S01]  /*3260*/  FMNMX.FTZ R15, R22, R23, !PT ;  /* 0x00000017160f7209 */ /* 0x000fe20007810000 */
[----:B------:R-:W-:Y:S01]  /*3270*/  HMMA.16816.F32.BF16 R44, R36, R18, R44 ;  /* 0x00000012242c723c */ /* 0x000fe2000004182c */
        /* <DEDUP_REMOVED lines=22> */
[----:B------:R-:W-:-:S02]  /*33e0*/  FMNMX.FTZ R15, R10, R15, !PT ;  /* 0x0000000f0a0f7209 */ /* 0x000fc40007810000 */
[----:B------:R-:W-:Y:S02]  /*33f0*/  ISETP.GT.AND P1, PT, R3, 0x31, PT ;  /* 0x000000310300780c */ /* 0x000fe40003f24270 */
[----:B------:R-:W-:Y:S02]  /*3400*/  FMNMX.FTZ R12, R13, R12, !PT ;  /* 0x0000000c0d0c7209 */ /* 0x000fe40007810000 */
[----:B------:R-:W-:Y:S02]  /*3410*/  FMNMX.FTZ R15, R0, R15, !PT ;  /* 0x0000000f000f7209 */ /* 0x000fe40007810000 */
[----:B------:R-:W-:Y:S02]  /*3420*/  FSEL R142, R51, -INF , P1 ;  /* 0xff800000338e7808 */ /* 0x000fe40000800000 */
[----:B------:R-:W-:Y:S02]  /*3430*/  FSEL R183, R49, -INF , P1 ;  /* 0xff80000031b77808 */ /* 0x000fe40000800000 */
[----:B------:R-:W-:Y:S01]  /*3440*/  ISETP.GT.AND P1, PT, R3, 0x38, PT ;  /* 0x000000380300780c */ /* 0x000fe20003f24270 */
[----:B------:R-:W-:Y:S01]  /*3450*/  LDSM.16.MT88.4 R48, [R135+0x100] ;  /* 0x000100008730783b */ /* 0x000fe20000004200 */
[----:B------:R-:W-:-:S02]  /*3460*/  FMNMX.FTZ R12, R175, R12, !PT ;  /* 0x0000000caf0c7209 */ /* 0x000fc40007810000 */
[----:B------:R-:W-:Y:S02]  /*3470*/  FMNMX.FTZ R15, R8, R15, !PT ;  /* 0x0000000f080f7209 */ /* 0x000fe40007810000 */
[----:B------:R-:W-:Y:S02]  /*3480*/  FSEL R140, R46, -INF , P1 ;  /* 0xff8000002e8c7808 */ /* 0x000fe40000800000 */
[----:B------:R-:W-:Y:S02]  /*3490*/  FSEL R143, R44, -INF , P1 ;  /* 0xff8000002c8f7808 */ /* 0x000fe40000800000 */
[----:B------:R-:W-:Y:S02]  /*34a0*/  FMNMX.FTZ R12, R169, R12, !PT ;  /* 0x0000000ca90c7209 */ /* 0x000fe40007810000 */
[----:B------:R-:W-:Y:S02]  /*34b0*/  ISETP.GT.AND P1, PT, R3, 0x39, PT ;  /* 0x000000390300780c */ /* 0x000fe40003f24270 */
        /* <DEDUP_REMOVED lines=9> */
[----:B------:R-:W-:Y:S02]  /*3550*/  FSEL R141, R45, -INF , P1 ;  /* 0xff8000002d8d7808 */ /* 0x000fe40000800000 */
[----:B------:R-:W-:Y:S02]  /*3560*/  FMNMX.FTZ R12, R143, R12, !PT ;  /* 0x0000000c8f0c7209 */ /* 0x000fe40007810000 */
[----:B------:R-:W-:Y:S02]  /*3570*/  FMNMX.FTZ R3, R142, R3, !PT ;  /* 0x000000038e037209 */ /* 0x000fe40007810000 */
[----:B------:R-:W-:-:S02]  /*3580*/  FMNMX.FTZ R16, R141, R12, !PT ;  /* 0x0000000c8d107209 */ /* 0x000fc40007810000 */
[----:B------:R-:W-:Y:S02]  /*3590*/  FSEL R170, R47, -INF , P1 ;  /* 0xff8000002faa7808 */ /* 0x000fe40000800000 */
[----:B------:R-:W-:Y:S01]  /*35a0*/  FMNMX.FTZ R3, R140, R3, !PT ;  /* 0x000000038c037209 */ /* 0x000fe20007810000 */
[----:B------:R-:W1:Y:S03]  /*35b0*/  SHFL.BFLY PT, R15, R16, 0x2, 0x1f ;  /* 0x0c401f00100f7f89 */ /* 0x000e6600000e0000 */
        /* <DEDUP_REMOVED lines=17> */
[----:B------:R-:W-:Y:S01]  /*36d0*/  ISETP.GE.AND P1, PT, R144, 0x81, PT ;  /* 0x000000819000780c */ /* 0x000fe20003f26270 */
[--C-:B------:R-:W-:Y:S02]  /*36e0*/  FFMA.FTZ R158, R27, c[0x0][0x2d0], -R210.reuse ;  /* 0x0000b4001b9e7a23 */ /* 0x100fe400000108d2 */
[----:B------:R-:W-:Y:S01]  /*36f0*/  MUFU.EX2 R161, R161 ;  /* 0x000000a100a17308 */ /* 0x000fe20000000800 */
[----:B------:R-:W-:Y:S01]  /*3700*/  FFMA.FTZ R155, R73, c[0x0][0x2d0], -R210 ;  /* 0x0000b400499b7a23 */ /* 0x000fe200000108d2 */
[----:B------:R-:W-:Y:S01]  /*3710*/  LDSM.16.MT88.4 R24, [R174+0x2900] ;  /* 0x00290000ae18783b */ /* 0x000fe20000004200 */
[--C-:B------:R-:W-:Y:S02]  /*3720*/  FFMA.FTZ R163, R22, c[0x0][0x2d0], -R171.reuse ;  /* 0x0000b40016a37a23 */ /* 0x100fe400000108ab */
[----:B------:R-:W-:-:S02]  /*3730*/  FFMA.FTZ R162, R23, c[0x0][0x2d0], -R171 ;  /* 0x0000b40017a27a23 */ /* 0x000fc400000108ab */
[--C-:B------:R-:W-:Y:S01]  /*3740*/  FFMA.FTZ R165, R74, c[0x0][0x2d0], -R171.reuse ;  /* 0x0000b4004aa57a23 */ /* 0x100fe200000108ab */
[----:B------:R-:W1:Y:S01]  /*3750*/  MUFU.EX2 R160, R160 ;  /* 0x000000a000a07308 */ /* 0x000e620000000800 */
[--C-:B------:R-:W-:Y:S01]  /*3760*/  FFMA.FTZ R156, R6, c[0x0][0x2d0], -R171.reuse ;  /* 0x0000b400069c7a23 */ /* 0x100fe200000108ab */
[----:B------:R-:W2:Y:S01]  /*3770*/  LDSM.16.MT88.4 R72, [R174+0x2100] ;  /* 0x00210000ae48783b */ /* 0x000ea20000004200 */
[--C-:B------:R-:W-:Y:S02]  /*3780*/  FFMA.FTZ R151, R0, c[0x0][0x2d0], -R171.reuse ;  /* 0x0000b40000977a23 */ /* 0x100fe400000108ab */
[--C-:B------:R-:W-:Y:S01]  /*3790*/  FFMA.FTZ R154, R11, c[0x0][0x2d0], -R210.reuse ;  /* 0x0000b4000b9a7a23 */ /* 0x100fe200000108d2 */
[----:B------:R-:W3:Y:S01]  /*37a0*/  LDSM.16.MT88.4 R4, [R5+0x4100] ;  /* 0x004100000504783b */ /* 0x000ee20000004200 */
[----:B------:R-:W-:Y:S01]  /*37b0*/  FFMA.FTZ R153, R9, c[0x0][0x2d0], -R210 ;  /* 0x0000b40009997a23 */ /* 0x000fe200000108d2 */
[----:B------:R-:W-:Y:S01]  /*37c0*/  MUFU.EX2 R158, R158 ;  /* 0x0000009e009e7308 */ /* 0x000fe20000000800 */
[----:B------:R-:W-:-:S02]  /*37d0*/  FFMA.FTZ R152, R10, c[0x0][0x2d0], -R171 ;  /* 0x0000b4000a987a23 */ /* 0x000fc400000108ab */
[--C-:B------:R-:W-:Y:S02]  /*37e0*/  FFMA.FTZ R0, R8, c[0x0][0x2d0], -R171.reuse ;  /* 0x0000b40008007a23 */ /* 0x100fe400000108ab */
[----:B------:R-:W4:Y:S01]  /*37f0*/  LDSM.16.MT88.4 R8, [R176+0x2900] ;  /* 0x00290000b008783b */ /* 0x000f220000004200 */
[--C-:B------:R-:W-:Y:S02]  /*3800*/  FFMA.FTZ R159, R21, c[0x0][0x2d0], -R210.reuse ;  /* 0x0000b400159f7a23 */ /* 0x100fe400000108d2 */
[----:B------:R-:W5:Y:S01]  /*3810*/  MUFU.EX2 R155, R155 ;  /* 0x0000009b009b7308 */ /* 0x000f620000000800 */
[----:B-1----:R-:W-:Y:S01]  /*3820*/  F2FP.BF16.PACK_AB R112, R160, R161 ;  /* 0x000000a1a070723e */ /* 0x002fe200000010ff */
[--C-:B------:R-:W-:Y:S02]  /*3830*/  FFMA.FTZ R150, R13, c[0x0][0x2d0], -R210.reuse ;  /* 0x0000b4000d967a23 */ /* 0x100fe400000108d2 */
[----:B------:R-:W-:Y:S01]  /*3840*/  FFMA.FTZ R157, R20, c[0x0][0x2d0], -R171 ;  /* 0x0000b400149d7a23 */ /* 0x000fe200000108ab */
[----:B------:R-:W-:Y:S01]  /*3850*/  LDSM.16.MT88.4 R12, [R164+0x2900] ;  /* 0x00290000a40c783b */ /* 0x000fe20000004200 */
[----:B------:R-:W-:-:S02]  /*3860*/  FFMA.FTZ R166, R175, c[0x0][0x2d0], -R210 ;  /* 0x0000b400afa67a23 */ /* 0x000fc400000108d2 */
[----:B------:R-:W-:Y:S01]  /*3870*/  MUFU.EX2 R163, R163 ;  /* 0x000000a300a37308 */ /* 0x000fe20000000800 */
[----:B------:R-:W1:Y:S01]  /*3880*/  LDSM.16.MT88.4 R20, [R176+0x900] ;  /* 0x00090000b014783b */ /* 0x000e620000004200 */
[--C-:B------:R-:W-:Y:S02]  /*3890*/  FFMA.FTZ R168, R173, c[0x0][0x2d0], -R210.reuse ;  /* 0x0000b400ada87a23 */ /* 0x100fe400000108d2 */
[--C-:B------:R-:W-:Y:S02]  /*38a0*/  FFMA.FTZ R169, R169, c[0x0][0x2d0], -R210.reuse ;  /* 0x0000b400a9a97a23 */ /* 0x100fe400000108d2 */
[----:B------:R-:W-:Y:S02]  /*38b0*/  FFMA.FTZ R167, R167, c[0x0][0x2d0], -R210 ;  /* 0x0000b400a7a77a23 */ /* 0x000fe400000108d2 */
[----:B------:R-:W2:Y:S01]  /*38c0*/  MUFU.EX2 R162, R162 ;  /* 0x000000a200a27308 */ /* 0x000ea20000000800 */
[----:B-----5:R-:W-:Y:S01]  /*38d0*/  F2FP.BF16.PACK_AB R114, R155, R158 ;  /* 0x0000009e9b72723e */ /* 0x020fe200000010ff */
[----:B------:R-:W-:-:S02]  /*38e0*/  FFMA.FTZ R172, R172, c[0x0][0x2d0], -R171 ;  /* 0x0000b400acac7a23 */ /* 0x000fc400000108ab */
[--C-:B------:R-:W-:Y:S02]  /*38f0*/  FFMA.FTZ R173, R214, c[0x0][0x2d0], -R171.reuse ;  /* 0x0000b400d6ad7a23 */ /* 0x100fe400000108ab */
[--C-:B------:R-:W-:Y:S02]  /*3900*/  FFMA.FTZ R175, R212, c[0x0][0x2d0], -R171.reuse ;  /* 0x0000b400d4af7a23 */ /* 0x100fe400000108ab */
[----:B------:R-:W-:Y:S01]  /*3910*/  MUFU.EX2 R165, R165 ;  /* 0x000000a500a57308 */ /* 0x000fe20000000800 */
[----:B------:R-:W-:Y:S02]  /*3920*/  FFMA.FTZ R208, R208, c[0x0][0x2d0], -R171 ;  /* 0x0000b400d0d07a23 */ /* 0x000fe400000108ab */
[--C-:B------:R-:W-:Y:S02]  /*3930*/  FFMA.FTZ R212, R183, c[0x0][0x2d0], -R210.reuse ;  /* 0x0000b400b7d47a23 */ /* 0x100fe400000108d2 */
[--C-:B------:R-:W-:Y:S02]  /*3940*/  FFMA.FTZ R185, R185, c[0x0][0x2d0], -R210.reuse ;  /* 0x0000b400b9b97a23 */ /* 0x100fe400000108d2 */
[--C-:B------:R-:W-:Y:S01]  /*3950*/  FFMA.FTZ R183, R143, c[0x0][0x2d0], -R210.reuse ;  /* 0x0000b4008fb77a23 */ /* 0x100fe200000108d2 */
[----:B------:R-:W5:Y:S01]  /*3960*/  MUFU.EX2 R156, R156 ;  /* 0x0000009c009c7308 */ /* 0x000f620000000800 */
[----:B--2---:R-:W-:Y:S01]  /*3970*/  F2FP.BF16.PACK_AB R113, R162, R163 ;  /* 0x000000a3a271723e */ /* 0x004fe200000010ff */
[----:B------:R-:W-:-:S02]  /*3980*/  FFMA.FTZ R210, R141, c[0x0][0x2d0], -R210 ;  /* 0x0000b4008dd27a23 */ /* 0x000fc400000108d2 */
[--C-:B------:R-:W-:Y:S02]  /*3990*/  FFMA.FTZ R206, R206, c[0x0][0x2d0], -R171.reuse ;  /* 0x0000b400cece7a23 */ /* 0x100fe400000108ab */
[--C-:B------:R-:W-:Y:S02]  /*39a0*/  FFMA.FTZ R207, R142, c[0x0][0x2d0], -R171.reuse ;  /* 0x0000b4008ecf7a23 */ /* 0x100fe400000108ab */
[----:B------:R-:W-:Y:S01]  /*39b0*/  MUFU.EX2 R159, R159 ;  /* 0x0000009f009f7308 */ /* 0x000fe20000000800 */
[--C-:B------:R-:W-:Y:S02]  /*39c0*/  FFMA.FTZ R209, R140, c[0x0][0x2d0], -R171.reuse ;  /* 0x0000b4008cd17a23 */ /* 0x100fe400000108ab */
[----:B------:R-:W-:Y:S01]  /*39d0*/  FFMA.FTZ R170, R170, c[0x0][0x2d0], -R171 ;  /* 0x0000b400aaaa7a23 */ /* 0x000fe200000108ab */
[----:B------:R-:W-:Y:S01]  /*39e0*/  LDSM.16.MT88.4 R140, [R174+0x3900] ;  /* 0x00390000ae8c783b */ /* 0x000fe20000004200 */
[----:B------:R-:W-:Y:S02]  /*39f0*/  FADD.FTZ R161, R161, R160 ;  /* 0x000000a0a1a17221 */ /* 0x000fe40000010000 */
[----:B------:R-:W-:Y:S01]  /*3a00*/  FADD.FTZ R162, R163, R162 ;  /* 0x000000a2a3a27221 */ /* 0x000fe20000010000 */
[----:B-----5:R-:W-:Y:S01]  /*3a10*/  F2FP.BF16.PACK_AB R115, R156, R165 ;  /* 0x000000a59c73723e */ /* 0x020fe200000010ff */
        /* <DEDUP_REMOVED lines=213> */
[----:B------:R-:W-:Y:S01]  /*4770*/  LOP3.LUT R16, R16, 0xf, RZ, 0xc0, !PT ;  /* 0x0000000f10107812 */ /* 0x000fe200078ec0ff */
[----:B------:R-:W-:Y:S01]  /*4780*/  IMAD.MOV.U32 R8, RZ, RZ, R4 ;  /* 0x000000ffff087224 */ /* 0x000fe200078e0004 */
[----:B------:R-:W-:Y:S01]  /*4790*/  SHF.L.U64.HI R13, R134, 0x1, R147 ;  /* 0x00000001860d7819 */ /* 0x000fe20000010293 */
[----:B------:R-:W-:Y:S01]  /*47a0*/  IMAD R0, R0, c[0x0][0x1e0], RZ ;  /* 0x0000780000007a24 */ /* 0x000fe200078e02ff */
[----:B------:R-:W-:Y:S01]  /*47b0*/  LOP3.LUT R14, R14, 0xf, RZ, 0xc0, !PT ;  /* 0x0000000f0e0e7812 */ /* 0x000fe200078ec0ff */
[----:B------:R-:W-:Y:S02]  /*47c0*/  IMAD.SHL.U32 R4, R148, 0x2, RZ ;  /* 0x0000000294047824 */ /* 0x000fe400078e00ff */
[----:B------:R-:W-:-:S04]  /*47d0*/  IMAD R0, R193, c[0x0][0x1e4], R0 ;  /* 0x00007900c1007a24 */ /* 0x000fc800078e0200 */
[----:B------:R-:W-:Y:S01]  /*47e0*/  IMAD.IADD R9, R5, 0x1, R0 ;  /* 0x0000000105097824 */ /* 0x000fe200078e0200 */
[----:B--2---:R-:W-:-:S03]  /*47f0*/  SHF.R.S32.HI R5, RZ, 0x1f, R192 ;  /* 0x0000001fff057819 */ /* 0x004fc600000114c0 */
[----:B------:R-:W-:Y:S01]  /*4800*/  IMAD.WIDE.U32 R6, R192, c[0x0][0x1f0], R8 ;  /* 0x00007c00c0067a25 */ /* 0x000fe200078e0008 */
[----:B------:R-:W-:-:S03]  /*4810*/  SHF.L.U64.HI R9, R2, 0x1, R133 ;  /* 0x0000000102097819 */ /* 0x000fc60000010285 */
[----:B------:R-:W-:Y:S01]  /*4820*/  IMAD R5, R5, c[0x0][0x1f0], RZ ;  /* 0x00007c0005057a24 */ /* 0x000fe200078e02ff */
[----:B------:R-:W-:-:S03]  /*4830*/  IADD3 R0, P1, R202, R6, RZ ;  /* 0x00000006ca007210 */ /* 0x000fc60007f3e0ff */
[----:B------:R-:W-:-:S05]  /*4840*/  IMAD R5, R192, c[0x0][0x1f4], R5 ;  /* 0x00007d00c0057a24 */ /* 0x000fca00078e0205 */
[----:B------:R-:W-:Y:S02]  /*4850*/  IADD3.X R5, R188, R7, R5, P1, !PT ;  /* 0x00000007bc057210 */ /* 0x000fe40000ffe405 */
        /* <DEDUP_REMOVED lines=31> */
.L_x_2574:
        /* <DEDUP_REMOVED lines=18> */
.L_x_2578:
        /* <DEDUP_REMOVED lines=26> */
[----:B------:R-:W-:Y:S02]  /*4d10*/  IADD3 R3, P0, R200, R4, RZ ;  /* 0x00000004c8037210 */ /* 0x000fe40007f1e0ff */
[----:B------:R-:W-:Y:S02]  /*4d20*/  SEL R4, RZ, 0x10, P5 ;  /* 0x00000010ff047807 */ /* 0x000fe40002800000 */
[----:B------:R-:W-:Y:S02]  /*4d30*/  IADD3.X R2, R189, R5, R2, P0, !PT ;  /* 0x00000005bd027210 */ /* 0x000fe400007fe402 */
[C---:B-1----:R-:W-:Y:S02]  /*4d40*/  LEA R14, P0, R3.reuse, c[0x0][0x1f8], 0x1 ;  /* 0x00007e00030e7a11 */ /* 0x042fe400078008ff */
[C---:B------:R-:W-:Y:S02]  /*4d50*/  IADD3 R5, -R4.reuse, 0x10, RZ ;  /* 0x0000001004057810 */ /* 0x040fe40007ffe1ff */
[----:B------:R-:W-:Y:S01]  /*4d60*/  LEA.HI.X R10, R3, c[0x0][0x1fc], R2, 0x1, P0 ;  /* 0x00007f00030a7a11 */ /* 0x000fe200000f0c02 */
[----:B------:R-:W1:Y:S01]  /*4d70*/  SHFL.IDX PT, R9, R14, 0x1, 0x181f ;  /* 0x00381f000e097f89 */ /* 0x000e6200000e0000 */
[----:B------:R-:W-:Y:S02]  /*4d80*/  SEL R3, RZ, 0x10, P4 ;  /* 0x00000010ff037807 */ /* 0x000fe40002000000 */
[----:B------:R-:W-:Y:S01]  /*4d90*/  ISETP.NE.U32.AND P2, PT, R4, RZ, PT ;  /* 0x000000ff0400720c */ /* 0x000fe20003f45070 */
[----:B------:R-:W5:Y:S01]  /*4da0*/  SHFL.IDX PT, R6, R10, 0x1, 0x181f ;  /* 0x00381f000a067f89 */ /* 0x000f6200000e0000 */
[----:B------:R-:W-:Y:S02]  /*4db0*/  LOP3.LUT R5, R5, 0xf, RZ, 0xc0, !PT ;  /* 0x0000000f05057812 */ /* 0x000fe400078ec0ff */
[----:B------:R-:W-:Y:S01]  /*4dc0*/  SEL R2, RZ, 0x10, P6 ;  /* 0x00000010ff027807 */ /* 0x000fe20003000000 */
[----:B------:R2:W4:Y:S01]  /*4dd0*/  SHFL.IDX PT, R11, R14, RZ, 0x181f ;  /* 0x00181fff0e0b7589 */ /* 0x00052200000e0000 */
[----:B------:R-:W-:Y:S03]  /*4de0*/  IADD3 R7, -R3, 0x10, RZ ;  /* 0x0000001003077810 */ /* 0x000fe60007ffe1ff */
[----:B------:R-:W3:Y:S01]  /*4df0*/  SHFL.IDX PT, R8, R10, RZ, 0x181f ;  /* 0x00181fff0a087589 */ /* 0x000ee200000e0000 */
[----:B------:R-:W-:Y:S02]  /*4e00*/  LOP3.LUT R7, R7, 0xf, RZ, 0xc0, !PT ;  /* 0x0000000f07077812 */ /* 0x000fe400078ec0ff */
[-C--:B-1----:R-:W-:Y:S02]  /*4e10*/  IADD3 R12, P1, P0, R5, R9.reuse, R204 ;  /* 0x00000009050c7210 */ /* 0x082fe4000783e0cc */
[----:B------:R-:W-:Y:S02]  /*4e20*/  IADD3 R5, -R2, 0x10, RZ ;  /* 0x0000001002057810 */ /* 0x000fe40007ffe1ff */
[-C--:B-----5:R-:W-:Y:S02]  /*4e30*/  IADD3.X R13, RZ, R6.reuse, R205, P1, P0 ;  /* 0x00000006ff0d7210 */ /* 0x0a0fe40000fe04cd */
[----:B------:R-:W-:Y:S02]  /*4e40*/  LOP3.LUT R5, R5, 0xf, RZ, 0xc0, !PT ;  /* 0x0000000f05057812 */ /* 0x000fe400078ec0ff */
[-C--:B--2---:R-:W-:Y:S04]  /*4e50*/  IADD3 R14, P1, P0, R7, R9.reuse, R208 ;  /* 0x00000009070e7210 */ /* 0x084fe8000783e0d0 */
[-C--:B------:R-:W-:Y:S02]  /*4e60*/  IADD3.X R15, RZ, R6.reuse, R209, P1, P0 ;  /* 0x00000006ff0f7210 */ /* 0x080fe40000fe04d1 */
[----:B------:R-:W-:Y:S01]  /*4e70*/  IADD3 R16, P1, P0, R5, R9, R206 ;  /* 0x0000000905107210 */ /* 0x000fe2000783e0ce */
[----:B------:R-:W-:Y:S03]  /*4e80*/  IMAD R5, R210, 0x6000, R191 ;  /* 0x00006000d2057824 */ /* 0x000fe600078e02bf */
[----:B------:R-:W-:Y:S02]  /*4e90*/  IADD3.X R17, RZ, R6, R207, P1, P0 ;  /* 0x00000006ff117210 */ /* 0x000fe40000fe04cf */
[----:B----4-:R-:W-:Y:S02]  /*4ea0*/  IADD3 R18, P1, R204, R11, RZ ;  /* 0x0000000bcc127210 */ /* 0x010fe40007f3e0ff */
[----:B------:R-:W-:Y:S03]  /*4eb0*/  IADD3 R6, P0, R11, R208, RZ ;  /* 0x000000d00b067210 */ /* 0x000fe60007f1e0ff */
        /* <DEDUP_REMOVED lines=12> */
.L_x_2576:
[C---:B-1-34-:R-:W-:Y:S01]  /*4f80*/  HMMA.16816.F32.BF16 R4, R136.reuse, R140, RZ ;  /* 0x0000008c8804723c */ /* 0x05afe200000418ff */
[----:B------:R-:W0:Y:S02]  /*4f90*/  LDGDEPBAR ;  /* 0x00000000000079af */ /* 0x000e240000000000 */
[----:B------:R-:W-:Y:S02]  /*4fa0*/  ISETP.GE.AND P0, PT, R215, 0x2, PT ;  /* 0x00000002d700780c */ /* 0x000fe40003f06270 */
[CC--:B------:R-:W-:Y:S02]  /*4fb0*/  IADD3 R183, R179.reuse, R185.reuse, RZ ;  /* 0x000000b9b3b77210 */ /* 0x0c0fe40007ffe0ff */
[----:B------:R-:W-:Y:S01]  /*4fc0*/  IADD3 R2, R179, R132, RZ ;  /* 0x00000084b3027210 */ /* 0x000fe20007ffe0ff */
[C---:B------:R-:W-:Y:S01]  /*4fd0*/  HMMA.16816.F32.BF16 R8, R136.reuse, R142, RZ ;  /* 0x0000008e8808723c */ /* 0x040fe200000418ff */
[----:B------:R-:W-:Y:S01]  /*4fe0*/  IADD3 R185, R134, R185, R179 ;  /* 0x000000b986b97210 */ /* 0x000fe20007ffe0b3 */
[----:B------:R-:W-:Y:S01]  /*4ff0*/  LDSM.16.M88.4 R140, [R183+0xc100] ;  /* 0x00c10000b78c783b */ /* 0x000fe20000000200 */
[C---:B------:R-:W-:Y:S02]  /*5000*/  ISETP.GE.AND P1, PT, R210.reuse, 0x1, PT ;  /* 0x00000001d200780c */ /* 0x040fe40003f26270 */
[----:B------:R-:W-:Y:S03]  /*5010*/  IADD3 R210, R210, 0x1, RZ ;  /* 0x00000001d2d27810 */ /* 0x000fe60007ffe0ff */
[C---:B------:R-:W-:Y:S01]  /*5020*/  HMMA.16816.F32.BF16 R12, R136.reuse, R144, RZ ;  /* 0x00000090880c723c */ /* 0x040fe200000418ff */
[----:B------:R-:W-:Y:S07]  /*5030*/  SEL R210, R210, RZ, !P1 ;  /* 0x000000ffd2d27207 */ /* 0x000fee0004800000 */
        /* <DEDUP_REMOVED lines=552> */
[----:B------:R-:W-:Y:S01]  /*72c0*/  IMAD.MOV.U32 R192, RZ, RZ, RZ ;  /* 0x000000ffffc07224 */ /* 0x000fe200078e00ff */
[----:B------:R-:W-:Y:S02]  /*72d0*/  SEL R2, RZ, 0x10, P4 ;  /* 0x00000010ff027807 */ /* 0x000fe40002000000 */
        /* <DEDUP_REMOVED lines=23> */
[C---:B------:R-:W-:Y:S02]  /*7450*/  LEA R14, P0, R5.reuse, c[0x0][0x1c8], 0x1 ;  /* 0x00007200050e7a11 */ /* 0x040fe400078008ff */
[----:B------:R-:W-:Y:S02]  /*7460*/  IADD3 R7, -R2, 0x10, RZ ;  /* 0x0000001002077810 */ /* 0x000fe40007ffe1ff */
[----:B------:R-:W-:Y:S01]  /*7470*/  LEA.HI.X R10, R5, c[0x0][0x1cc], R0, 0x1, P0 ;  /* 0x00007300050a7a11 */ /* 0x000fe200000f0c00 */
[----:B------:R-:W1:Y:S01]  /*7480*/  SHFL.IDX PT, R9, R14, 0x1, 0x181f ;  /* 0x00381f000e097f89 */ /* 0x000e6200000e0000 */
[----:B------:R-:W-:Y:S02]  /*7490*/  SEL R0, RZ, 0x10, P6 ;  /* 0x00000010ff007807 */ /* 0x000fe40003000000 */
[----:B------:R-:W-:Y:S01]  /*74a0*/  LOP3.LUT R7, R7, 0xf, RZ, 0xc0, !PT ;  /* 0x0000000f07077812 */ /* 0x000fe200078ec0ff */
[----:B------:R-:W2:Y:S01]  /*74b0*/  SHFL.IDX PT, R6, R10, 0x1, 0x181f ;  /* 0x00381f000a067f89 */ /* 0x000ea200000e0000 */
[----:B------:R-:W-:Y:S03]  /*74c0*/  IADD3 R5, -R4, 0x10, RZ ;  /* 0x0000001004057810 */ /* 0x000fe60007ffe1ff */
[----:B------:R3:W4:Y:S01]  /*74d0*/  SHFL.IDX PT, R11, R14, RZ, 0x181f ;  /* 0x00181fff0e0b7589 */ /* 0x00072200000e0000 */
[----:B------:R-:W-:Y:S03]  /*74e0*/  LOP3.LUT R5, R5, 0xf, RZ, 0xc0, !PT ;  /* 0x0000000f05057812 */ /* 0x000fe600078ec0ff */
[----:B------:R-:W5:Y:S01]  /*74f0*/  SHFL.IDX PT, R8, R10, RZ, 0x181f ;  /* 0x00181fff0a087589 */ /* 0x000f6200000e0000 */
[-C--:B-1----:R-:W-:Y:S02]  /*7500*/  IADD3 R12, P1, P0, R5, R9.reuse, R204 ;  /* 0x00000009050c7210 */ /* 0x082fe4000783e0cc */
[----:B------:R-:W-:Y:S02]  /*7510*/  IADD3 R5, -R0, 0x10, RZ ;  /* 0x0000001000057810 */ /* 0x000fe40007ffe1ff */
[-C--:B--2---:R-:W-:Y:S02]  /*7520*/  IADD3.X R13, RZ, R6.reuse, R205, P1, P0 ;  /* 0x00000006ff0d7210 */ /* 0x084fe40000fe04cd */
[----:B------:R-:W-:Y:S02]  /*7530*/  LOP3.LUT R5, R5, 0xf, RZ, 0xc0, !PT ;  /* 0x0000000f05057812 */ /* 0x000fe400078ec0ff */
[-C--:B---3--:R-:W-:Y:S04]  /*7540*/  IADD3 R14, P1, P0, R7, R9.reuse, R208 ;  /* 0x00000009070e7210 */ /* 0x088fe8000783e0d0 */
[-C--:B------:R-:W-:Y:S02]  /*7550*/  IADD3.X R15, RZ, R6.reuse, R209, P1, P0 ;  /* 0x00000006ff0f7210 */ /* 0x080fe40000fe04d1 */
[----:B------:R-:W-:Y:S01]  /*7560*/  IADD3 R16, P1, P0, R5, R9, R206 ;  /* 0x0000000905107210 */ /* 0x000fe2000783e0ce */
[----:B------:R-:W-:Y:S03]  /*7570*/  IMAD R5, R210, 0x3000, R194 ;  /* 0x00003000d2057824 */ /* 0x000fe600078e02c2 */
[----:B------:R-:W-:Y:S01]  /*7580*/  IADD3.X R17, RZ, R6, R207, P1, P0 ;  /* 0x00000006ff117210 */ /* 0x000fe20000fe04cf */
[----:B------:R-:W-:Y:S01]  /*7590*/  IMAD.SHL.U32 R7, R5, 0x2, RZ ;  /* 0x0000000205077824 */ /* 0x000fe200078e00ff */
        /* <DEDUP_REMOVED lines=14> */
.L_x_2577:
        /* <DEDUP_REMOVED lines=9> */
.L_x_2575:
        /* <DEDUP_REMOVED lines=123> */
.L_x_2565:
        /* <DEDUP_REMOVED lines=32> */
[C---:B-1----:R-:W-:Y:S01]  /*80c0*/  IMAD.SHL.U32 R10, R9.reuse, 0x40, RZ ;  /* 0x00000040090a7824 */ /* 0x042fe200078e00ff */
        /* <DEDUP_REMOVED lines=99> */
[----:B-1----:R-:W-:-:S03]  /*8700*/  IMAD.WIDE R12, R197, R10, c[0x0][0x500] ;  /* 0x00014000c50c7625 */ /* 0x002fc600078e020a */
[----:B------:R1:W-:Y:S04]  /*8710*/  STS [R19+0x8000], R108 ;  /* 0x0080006c13007388 */ /* 0x0003e80000000800 */
[----:B------:R1:W-:Y:S04]  /*8720*/  STS [R19+0x8400], R110 ;  /* 0x0084006e13007388 */ /* 0x0003e80000000800 */
[----:B------:R1:W-:Y:S04]  /*8730*/  STS [R21+0x8080], R116 ;  /* 0x0080807415007388 */ /* 0x0003e80000000800 */
[----:B------:R1:W-:Y:S04]  /*8740*/  STS [R21+0x8480], R118 ;  /* 0x0084807615007388 */ /* 0x0003e80000000800 */
[----:B------:R1:W-:Y:S04]  /*8750*/  STS [R23+0x8000], R112 ;  /* 0x0080007017007388 */ /* 0x0003e80000000800 */
[----:B------:R1:W-:Y:S04]  /*8760*/  STS [R23+0x8400], R114 ;  /* 0x0084007217007388 */ /* 0x0003e80000000800 */
[----:B------:R-:W-:Y:S01]  /*8770*/  BAR.SYNC.DEFER_BLOCKING 0x1, 0x100 ;  /* 0x0044000000007b1d */ /* 0x000fe20000010000 */
[----:B--2---:R-:W-:-:S02]  /*8780*/  IMAD.MOV.U32 R9, RZ, RZ, c[0x0][0x388] ;  /* 0x0000e200ff097624 */ /* 0x004fc400078e00ff */
[----:B---3--:R-:W-:-:S03]  /*8790*/  @P1 IMAD.WIDE R16, R197, R10, c[0x0][0x508] ;  /* 0x00014200c5101625 */ /* 0x008fc600078e020a */
        /* <DEDUP_REMOVED lines=10> */
.L_x_2580:
[----:B-1----:R-:W-:Y:S01]  /*8840*/  LOP3.LUT R11, R6, 0xffffffe0, RZ, 0xc0, !PT ;  /* 0xffffffe0060b7812 */ /* 0x002fe200078ec0ff */
[----:B------:R-:W1:Y:S01]  /*8850*/  S2R R55, SR_CTAID.X ;  /* 0x0000000000377919 */ /* 0x000e620000002500 */
[----:B------:R-:W-:Y:S01]  /*8860*/  SHF.R.S32.HI R13, RZ, 0x1f, R8 ;  /* 0x0000001fff0d7819 */ /* 0x000fe20000011408 */
[----:B------:R-:W-:Y:S01]  /*8870*/  IMAD R17, R0, c[0x0][0x490], RZ ;  /* 0x0001240000117a24 */ /* 0x000fe200078e02ff */
[----:B------:R-:W-:Y:S01]  /*8880*/  LEA.HI R12, R5, R5, RZ, 0x1 ;  /* 0x00000005050c7211 */ /* 0x000fe200078f08ff */
[----:B------:R-:W-:Y:S01]  /*8890*/  IMAD.IADD R10, R2, 0x1, -R11 ;  /* 0x00000001020a7824 */ /* 0x000fe200078e0a0b */
[----:B------:R-:W-:Y:S01]  /*88a0*/  LEA.HI R13, R13, R8, RZ, 0x3 ;  /* 0x000000080d0d7211 */ /* 0x000fe200078f18ff */
[----:B------:R-:W-:Y:S01]  /*88b0*/  IMAD.MOV.U32 R19, RZ, RZ, R15 ;  /* 0x000000ffff137224 */ /* 0x000fe200078e000f */
[----:B------:R-:W-:Y:S01]  /*88c0*/  LOP3.LUT R12, R12, 0x1ffffffe, RZ, 0xc0, !PT ;  /* 0x1ffffffe0c0c7812 */ /* 0x000fe200078ec0ff */
[----:B------:R-:W-:Y:S01]  /*88d0*/  IMAD R17, R190, c[0x0][0x494], R17 ;  /* 0x00012500be117a24 */ /* 0x000fe200078e0211 */
[----:B------:R-:W-:Y:S01]  /*88e0*/  SHF.R.S32.HI R11, RZ, 0x1f, R10 ;  /* 0x0000001fff0b7819 */ /* 0x000fe2000001140a */
[----:B------:R-:W-:Y:S01]  /*88f0*/  BSSY B0, `(.L_x_2581) ;  /* 0x000007e000007945 */ /* 0x000fe20003800000 */
[----:B------:R-:W-:Y:S01]  /*8900*/  LOP3.LUT R13, R13, 0xffffff8, RZ, 0xc0, !PT ;  /* 0x0ffffff80d0d7812 */ /* 0x000fe200078ec0ff */
[----:B------:R-:W-:Y:S01]  /*8910*/  IMAD.IADD R5, R5, 0x1, -R12 ;  /* 0x0000000105057824 */ /* 0x000fe200078e0a0c */
[----:B------:R-:W-:Y:S01]  /*8920*/  LEA.HI R6, R11, R10, RZ, 0x2 ;  /* 0x0000000a0b067211 */ /* 0x000fe200078f10ff */
[----:B------:R-:W-:Y:S01]  /*8930*/  IMAD.MOV.U32 R11, RZ, RZ, c[0x0][0x4e8] ;  /* 0x00013a00ff0b7624 */ /* 0x000fe200078e00ff */
[----:B------:R-:W-:-:S02]  /*8940*/  IADD3 R8, R8, -R13, RZ ;  /* 0x8000000d08087210 */ /* 0x000fc40007ffe0ff */
[----:B------:R-:W-:Y:S02]  /*8950*/  SHF.R.S32.HI R13, RZ, 0x2, R6 ;  /* 0x00000002ff0d7819 */ /* 0x000fe40000011406 */
[----:B------:R-:W-:Y:S02]  /*8960*/  ISETP.NE.AND P1, PT, R11, 0x1, PT ;  /* 0x000000010b00780c */ /* 0x000fe40003f25270 */
[----:B------:R-:W-:Y:S01]  /*8970*/  LOP3.LUT P2, RZ, R10, 0x3, RZ, 0xc0, !PT ;  /* 0x000000030aff7812 */ /* 0x000fe2000784c0ff */
[----:B------:R-:W-:Y:S01]  /*8980*/  IMAD R8, R8, 0x10, R13 ;  /* 0x0000001008087824 */ /* 0x000fe200078e020d */
[----:B------:R-:W-:Y:S01]  /*8990*/  LEA.HI R6, R3, R2, RZ, 0x3 ;  /* 0x0000000203067211 */ /* 0x000fe200078f18ff */
[----:B------:R-:W-:Y:S01]  /*89a0*/  IMAD R13, R15, c[0x0][0x3a0], RZ ;  /* 0x0000e8000f0d7a24 */ /* 0x000fe200078e02ff */
[----:B------:R-:W-:Y:S01]  /*89b0*/  MOV R18, R14 ;  /* 0x0000000e00127202 */ /* 0x000fe20000000f00 */
[----:B------:R-:W-:Y:S01]  /*89c0*/  IMAD R10, R5, 0x8, R8 ;  /* 0x00000008050a7824 */ /* 0x000fe200078e0208 */
[----:B------:R-:W-:Y:S01]  /*89d0*/  LOP3.LUT R5, R6, 0xfffffff8, RZ, 0xc0, !PT ;  /* 0xfffffff806057812 */ /* 0x000fe200078ec0ff */
[C---:B------:R-:W-:Y:S01]  /*89e0*/  IMAD R13, R14.reuse, c[0x0][0x3a4], R13 ;  /* 0x0000e9000e0d7a24 */ /* 0x040fe200078e020d */
[----:B------:R-:W-:Y:S01]  /*89f0*/  LEA.HI R3, R3, R2, RZ, 0x6 ;  /* 0x0000000203037211 */ /* 0x000fe200078f30ff */
        /* <DEDUP_REMOVED lines=31> */
[----:B------:R-:W-:Y:S02]  /*8bf0*/  IMAD.SHL.U32 R0, R6, 0x40, RZ ;  /* 0x0000004006007824 */ /* 0x000fe400078e00ff */
[----:B------:R-:W-:Y:S01]  /*8c00*/  IMAD R17, R18, c[0x0][0x488], RZ ;  /* 0x0001220012117a24 */ /* 0x000fe200078e02ff */
[----:B------:R-:W-:Y:S01]  /*8c10*/  SHF.R.S32.HI R16, RZ, 0x1f, R10 ;  /* 0x0000001fff107819 */ /* 0x000fe2000001140a */
[----:B------:R-:W-:Y:S01]  /*8c20*/  IMAD.WIDE.U32 R20, R12, c[0x0][0x488], R20 ;  /* 0x000122000c147a25 */ /* 0x000fe200078e0014 */
[----:B------:R-:W-:-:S03]  /*8c30*/  LOP3.LUT R13, R0, 0x1c0, RZ, 0xc0, !PT ;  /* 0x000001c0000d7812 */ /* 0x000fc600078ec0ff */
        /* <DEDUP_REMOVED lines=11> */
[----:B------:R1:W-:Y:S01]  /*8cf0*/  SHFL.IDX PT, R34, R5, 0x1, 0x1c1f ;  /* 0x003c1f0005227f89 */ /* 0x0003e200000e0000 */
[----:B------:R-:W-:Y:S01]  /*8d00*/  LOP3.LUT R13, R13, R2, RZ, 0x3c, !PT ;  /* 0x000000020d0d7212 */ /* 0x000fe200078e3cff */
[----:B------:R-:W-:Y:S01]  /*8d10*/  IMAD.MOV R2, RZ, RZ, -R10 ;  /* 0x000000ffff027224 */ /* 0x000fe200078e0a0a */
[----:B------:R-:W-:Y:S01]  /*8d20*/  IADD3 R15, R15, R12, RZ ;  /* 0x0000000c0f0f7210 */ /* 0x000fe20007ffe0ff */
[----:B------:R-:W2:Y:S01]  /*8d30*/  SHFL.IDX PT, R33, R17, RZ, 0x1c1f ;  /* 0x001c1fff11217589 */ /* 0x000ea200000e0000 */
[----:B------:R-:W-:-:S02]  /*8d40*/  IMAD R19, R16, c[0x0][0x3e0], RZ ;  /* 0x0000f80010137a24 */ /* 0x000fc400078e02ff */
[----:B------:R-:W-:Y:S01]  /*8d50*/  IMAD R56, R2, c[0x0][0x4e8], R11 ;  /* 0x00013a0002387a24 */ /* 0x000fe200078e020b */
[----:B------:R-:W3:Y:S01]  /*8d60*/  SHFL.IDX PT, R35, R17, 0x1, 0x1c1f ;  /* 0x003c1f0011237f89 */ /* 0x000ee200000e0000 */
[----:B------:R-:W-:Y:S01]  /*8d70*/  IMAD R11, R55, 0x80, R8 ;  /* 0x00000080370b7824 */ /* 0x000fe200078e0208 */
[----:B------:R-:W-:Y:S01]  /*8d80*/  SHF.L.U32 R8, R3, 0x3, RZ ;  /* 0x0000000303087819 */ /* 0x000fe200000006ff */
[----:B-----5:R-:W-:Y:S01]  /*8d90*/  IMAD R2, R9, c[0x0][0x4e8], RZ ;  /* 0x00013a0009027a24 */ /* 0x020fe200078e02ff */
[----:B------:R-:W-:Y:S01]  /*8da0*/  LEA R55, R55, R6, 0x7 ;  /* 0x0000000637377211 */ /* 0x000fe200078e38ff */
[C---:B------:R-:W-:Y:S01]  /*8db0*/  IMAD R19, R10.reuse, c[0x0][0x3e4], R19 ;  /* 0x0000f9000a137a24 */ /* 0x040fe200078e0213 */
[C---:B------:R-:W-:Y:S01]  /*8dc0*/  IADD3 R9, R11.reuse, 0x8, RZ ;  /* 0x000000080b097810 */ /* 0x040fe20007ffe0ff */
[----:B------:R-:W-:Y:S01]  /*8dd0*/  IMAD.WIDE.U32 R14, R10, c[0x0][0x3e0], R14 ;  /* 0x0000f8000a0e7a25 */ /* 0x000fe200078e000e */
[-C--:B------:R-:W-:Y:S02]  /*8de0*/  ISETP.GE.OR P1, PT, R11, R2.reuse, P2 ;  /* 0x000000020b00720c */ /* 0x080fe40001726670 */
[----:B------:R-:W-:Y:S01]  /*8df0*/  ISETP.GE.OR P0, PT, R9, R2, P2 ;  /* 0x000000020900720c */ /* 0x000fe20001706670 */
[----:B------:R-:W-:Y:S01]  /*8e00*/  IMAD.IADD R15, R15, 0x1, R19 ;  /* 0x000000010f0f7824 */ /* 0x000fe200078e0213 */
[----:B------:R-:W-:-:S02]  /*8e10*/  LOP3.LUT R8, R13, 0x7ffffe00, R8, 0xf8, !PT ;  /* 0x7ffffe000d087812 */ /* 0x000fc400078ef808 */
[----:B-1----:R-:W-:Y:S02]  /*8e20*/  SHF.R.S32.HI R5, RZ, 0x1f, R56 ;  /* 0x0000001fff057819 */ /* 0x002fe40000011438 */
[----:B------:R-:W-:-:S03]  /*8e30*/  SHF.L.U32 R58, R8, 0x1, RZ ;  /* 0x00000001083a7819 */ /* 0x000fc600000006ff */
[----:B------:R-:W-:Y:S02]  /*8e40*/  IMAD R3, R5, c[0x0][0x3d8], RZ ;  /* 0x0000f60005037a24 */ /* 0x000fe400078e02ff */
[----:B--2---:R1:W-:Y:S02]  /*8e50*/  @!P1 ST.E [R32.64], R4 ;  /* 0x0000000420009985 */ /* 0x0043e4000c101906 */
[C---:B------:R-:W-:Y:S02]  /*8e60*/  IMAD R3, R56.reuse, c[0x0][0x3dc], R3 ;  /* 0x0000f70038037a24 */ /* 0x040fe400078e0203 */
[----:B---3--:R1:W-:Y:S01]  /*8e70*/  @!P0 ST.E [R34.64], R7 ;  /* 0x0000000722008985 */ /* 0x0083e2000c101906 */
        /* <DEDUP_REMOVED lines=19> */
[----:B------:R-:W-:Y:S01]  /*8fb0*/  IADD3 R52, R0, 0x80, RZ ;  /* 0x0000008000347810 */ /* 0x000fe20007ffe0ff */
        /* <DEDUP_REMOVED lines=17> */
.L_x_2582:
[----:B--2---:R-:W-:Y:S05]  /*90d0*/  BSYNC B0 ;  /* 0x0000000000007941 */ /* 0x004fea0003800000 */
.L_x_2581:
        /* <DEDUP_REMOVED lines=23> */
.L_x_2584:
[----:B------:R-:W-:Y:S05]  /*9250*/  BSYNC B0 ;  /* 0x0000000000007941 */ /* 0x000fea0003800000 */
.L_x_2583:
        /* <DEDUP_REMOVED lines=23> */
.L_x_2586:
[----:B------:R-:W-:Y:S05]  /*93d0*/  BSYNC B0 ;  /* 0x0000000000007941 */ /* 0x000fea0003800000 */
.L_x_2585:
        /* <DEDUP_REMOVED lines=24> */
.L_x_2579:
        /* <DEDUP_REMOVED lines=10> */
[----:B-1----:R-:W-:Y:S02]  /*9600*/  CS2R R10, SRZ ;  /* 0x00000000000a7805 */ /* 0x002fe4000001ff00 */
[--C-:B--2---:R-:W-:Y:S01]  /*9610*/  @P0 SHF.R.S32.HI R11, RZ, 0x1f, R5.reuse ;  /* 0x0000001fff0b0819 */ /* 0x104fe20000011405 */
[----:B------:R-:W-:Y:S01]  /*9620*/  @P0 IMAD.MOV.U32 R10, RZ, RZ, R5 ;  /* 0x000000ffff0a0224 */ /* 0x000fe200078e0005 */
[----:B------:R-:W-:Y:S05]  /*9630*/  @P1 BRA `(.L_x_2587) ;  /* 0x0000004000001947 */ /* 0x000fea0003800000 */
[----:B---3--:R-:W-:Y:S05]  /*9640*/  @!P0 BRA `(.L_x_2587) ;  /* 0x0000003000008947 */ /* 0x008fea0003800000 */
[----:B-----5:R-:W2:Y:S04]  /*9650*/  LDG.E R3, [R6.64] ;  /* 0x0000000606037981 */ /* 0x020ea8000c1e1900 */
[----:B------:R-:W2:Y:S02]  /*9660*/  LDG.E R2, [R6.64+0x4] ;  /* 0x0000040606027981 */ /* 0x000ea4000c1e1900 */
[----:B--2---:R-:W-:-:S02]  /*9670*/  IADD3 R3, -R3, R2, RZ ;  /* 0x0000000203037210 */ /* 0x004fc40007ffe1ff */
.L_x_2587:
[----:B---3--:R-:W1:Y:S01]  /*9680*/  S2R R2, SR_TID.X ;  /* 0x0000000000027919 */ /* 0x008e620000002100 */
        /* <DEDUP_REMOVED lines=39> */
.L_x_2589:
[----:B------:R-:W-:Y:S05]  /*9900*/  BSYNC B0 ;  /* 0x0000000000007941 */ /* 0x000fea0003800000 */
.L_x_2588:
        /* <DEDUP_REMOVED lines=64> */
.L_x_2591:
[----:B------:R-:W-:Y:S05]  /*9d10*/  BSYNC B0 ;  /* 0x0000000000007941 */ /* 0x000fea0003800000 */
.L_x_2590:
        /* <DEDUP_REMOVED lines=21> */
.L_x_2593:
[----:B------:R-:W-:Y:S05]  /*9e70*/  BSYNC B0 ;  /* 0x0000000000007941 */ /* 0x000fea0003800000 */
.L_x_2592:
        /* <DEDUP_REMOVED lines=21> */
.L_x_2595:
[----:B------:R-:W-:Y:S05]  /*9fd0*/  BSYNC B0 ;  /* 0x0000000000007941 */ /* 0x000fea0003800000 */
.L_x_2594:
        /* <DEDUP_REMOVED lines=22> */
.L_x_2596:
        /* <DEDUP_REMOVED lines=12> */
.L_x_3437:


//--------------------- .text._ZN7cutlass13device_kernelIN5flash19enable_sm80_to_sm89INS1_16FlashAttnFwdSm80INS1_25CollectiveMainloopFwdSm80ILi8ELi2ELb0EN4cute5tupleIJNS5_1CILi128EEENS7_ILi64EEENS7_ILi192EEEEEELi192ENS_10bfloat16_tEfNS_4arch4Sm80ELb0ELb0ELb0ELb1ELb1ELb1ELb1ELb0EEENS1_21CollectiveEpilogueFwdINS6_IJS8_SA_S9_EEENS6_IJNS7_ILi1EEESI_SI_EEESC_SE_Li256ELb1ELb1ELb0ELb0EEENS1_19SingleTileSchedulerILb1ELb0ELb1ELi128EEEEEEEEEvNT_6ParamsE --------------------------
	.section	.text._ZN7cutlass13device_kernelIN5flash19enable_sm80_to_sm89INS1_16FlashAttnFwdSm80INS1_25CollectiveMainloopFwdSm80ILi8ELi2ELb0EN4cute5tupleIJNS5_1CILi128EEENS7_ILi64EEENS7_ILi192EEEEEELi192ENS_10bfloat16_tEfNS_4arch4Sm80ELb0ELb0ELb0ELb1ELb1ELb1ELb1ELb0EEENS1_21CollectiveEpilogueFwdINS6_IJS8_SA_S9_EEENS6_IJNS7_ILi1EEESI_SI_EEESC_SE_Li256ELb1ELb1ELb0ELb0EEENS1_19SingleTileSchedulerILb1ELb0ELb1ELi128EEEEEEEEEvNT_6ParamsE,"ax",@progbits
	.sectioninfo	@"SHI_REGISTERS=223"
	.align	128
.text._ZN7cutlass13device_kernelIN5flash19enable_sm80_to_sm89INS1_16FlashAttnFwdSm80INS1_25CollectiveMainloopFwdSm80ILi8ELi2ELb0EN4cute5tupleIJNS5_1CILi128EEENS7_ILi64EEENS7_ILi192EEEEEELi192ENS_10bfloat16_tEfNS_4arch4Sm80ELb0ELb0ELb0ELb1ELb1ELb1ELb1ELb0EEENS1_21CollectiveEpilogueFwdINS6_IJS8_SA_S9_EEENS6_IJNS7_ILi1EEESI_SI_EEESC_SE_Li256ELb1ELb1ELb0ELb0EEENS1_19SingleTileSchedulerILb1ELb0ELb1ELi128EEEEEEEEEvNT_6ParamsE:
        .type           _ZN7cutlass13device_kernelIN5flash19enable_sm80_to_sm89INS1_16FlashAttnFwdSm80INS1_25CollectiveMainloopFwdSm80ILi8ELi2ELb0EN4cute5tupleIJNS5_1CILi128EEENS7_ILi64EEENS7_ILi192EEEEEELi192ENS_10bfloat16_tEfNS_4arch4Sm80ELb0ELb0ELb0ELb1ELb1ELb1ELb1ELb0EEENS1_21CollectiveEpilogueFwdINS6_IJS8_SA_S9_EEENS6_IJNS7_ILi1EEESI_SI_EEESC_SE_Li256ELb1ELb1ELb0ELb0EEENS1_19SingleTileSchedulerILb1ELb0ELb1ELi128EEEEEEEEEvNT_6ParamsE,@function
        .size           _ZN7cutlass13device_kernelIN5flash19enable_sm80_to_sm89INS1_16FlashAttnFwdSm80INS1_25CollectiveMainloopFwdSm80ILi8ELi2ELb0EN4cute5tupleIJNS5_1CILi128EEENS7_ILi64EEENS7_ILi192EEEEEELi192ENS_10bfloat16_tEfNS_4arch4Sm80ELb0ELb0ELb0ELb1ELb1ELb1ELb1ELb0EEENS1_21CollectiveEpilogueFwdINS6_IJS8_SA_S9_EEENS6_IJNS7_ILi1EEESI_SI_EEESC_SE_Li256ELb1ELb1ELb0ELb0EEENS1_19SingleTileSchedulerILb1ELb0ELb1ELi128EEEEEEEEEvNT_6ParamsE,(.L_x_3438 - _ZN7cutlass13device_kernelIN5flash19enable_sm80_to_sm89INS1_16FlashAttnFwdSm80INS1_25CollectiveMainloopFwdSm80ILi8ELi2ELb0EN4cute5tupleIJNS5_1CILi128EEENS7_ILi64EEENS7_ILi192EEEEEELi192ENS_10bfloat16_tEfNS_4arch4Sm80ELb0ELb0ELb0ELb1ELb1ELb1ELb1ELb0EEENS1_21CollectiveEpilogueFwdINS6_IJS8_SA_S9_EEENS6_IJNS7_ILi1EEESI_SI_EEESC_SE_Li256ELb1ELb1ELb0ELb0EEENS1_19SingleTileSchedulerILb1ELb0ELb1ELi128EEEEEEEEEvNT_6ParamsE)
        .other          _ZN7cutlass13device_kernelIN5flash19enable_sm80_to_sm89INS1_16FlashAttnFwdSm80INS1_25CollectiveMainloopFwdSm80ILi8ELi2ELb0EN4cute5tupleIJNS5_1CILi128EEENS7_ILi64EEENS7_ILi192EEEEEELi192ENS_10bfloat16_tEfNS_4arch4Sm80ELb0ELb0ELb0ELb1ELb1ELb1ELb1ELb0EEENS1_21CollectiveEpilogueFwdINS6_IJS8_SA_S9_EEENS6_IJNS7_ILi1EEESI_SI_EEESC_SE_Li256ELb1ELb1ELb0ELb0EEENS1_19SingleTileSchedulerILb1ELb0ELb1ELi128EEEEEEEEEvNT_6ParamsE,@"STO_CUDA_ENTRY STV_DEFAULT"
_ZN7cutlass13device_kernelIN5flash19enable_sm80_to_sm89INS1_16FlashAttnFwdSm80INS1_25CollectiveMainloopFwdSm80ILi8ELi2ELb0EN4cute5tupleIJNS5_1CILi128EEENS7_ILi64EEENS7_ILi192EEEEEELi192ENS_10bfloat16_tEfNS_4arch4Sm80ELb0ELb0ELb0ELb1ELb1ELb1ELb1ELb0EEENS1_21CollectiveEpilogueFwdINS6_IJS8_SA_S9_EEENS6_IJNS7_ILi1EEESI_SI_EEESC_SE_Li256ELb1ELb1ELb0ELb0EEENS1_19SingleTileSchedulerILb1ELb0ELb1ELi128EEEEEEEEEvNT_6ParamsE:
        /* <DEDUP_REMOVED lines=16> */
.L_x_2598:
        /* <DEDUP_REMOVED lines=8> */
.L_x_2600:
[----:B------:R-:W-:-:S05]  /*0180*/  MOV R5, c[0x0][0x54c] ;  /* 0x0001530000057a02 */ /* 0x000fca0000000f00 */
.L_x_2599:
[----:B-----5:R-:W-:Y:S01]  /*0190*/  IMAD R5, R5, c[0x0][0x548], RZ ;  /* 0x0001520005057a24 */ /* 0x020fe200078e02ff */
[----:B------:R-:W-:-:S04]  /*01a0*/  SHF.L.U32 R0, R91, 0x7, RZ ;  /* 0x000000075b007819 */ /* 0x000fc800000006ff */
[----:B------:R-:W-:-:S04]  /*01b0*/  ISETP.GE.AND P0, PT, R0, R5, PT ;  /* 0x000000050000720c */ /* 0x000fc80003f06270 */
[----:B------:R-:W-:Y:S01]  /*01c0*/  SEL R186, R186, 0xffffffff, !P0 ;  /* 0xffffffffbaba7807 */ /* 0x000fe20004000000 */
[----:B------:R-:W-:Y:S05]  /*01d0*/  BRA `(.L_x_2601) ;  /* 0x0000012000007947 */ /* 0x000fea0003800000 */
.L_x_2597:
[----:B---3--:R-:W-:-:S04]  /*01e0*/  ISETP.NE.U32.AND P0, PT, RZ, c[0x0][0x568], PT ;  /* 0x00015a00ff007a0c */ /* 0x008fc80003f05070 */
[----:B------:R-:W-:-:S13]  /*01f0*/  ISETP.NE.AND.EX P0, PT, RZ, c[0x0][0x56c], PT, P0 ;  /* 0x00015b00ff007a0c */ /* 0x000fda0003f05300 */
[----:B------:R-:W-:Y:S05]  /*0200*/  @!P0 BRA `(.L_x_2602) ;  /* 0x0000002000008947 */ /* 0x000fea0003800000 */
[----:B------:R1:W5:Y:S01]  /*0210*/  LDG.E R5, [R4.64] ;  /* 0x0000000604057981 */ /* 0x000362000c1e1900 */
[----:B------:R-:W-:Y:S05]  /*0220*/  BRA `(.L_x_2603) ;  /* 0x0000009000007947 */ /* 0x000fea0003800000 */
.L_x_2602:
        /* <DEDUP_REMOVED lines=8> */
.L_x_2604:
[----:B------:R-:W-:-:S05]  /*02b0*/  MOV R5, c[0x0][0x54c] ;  /* 0x0001530000057a02 */ /* 0x000fca0000000f00 */
.L_x_2603:
[----:B-----5:R-:W-:Y:S01]  /*02c0*/  IMAD R5, R5, c[0x0][0x548], RZ ;  /* 0x0001520005057a24 */ /* 0x020fe200078e02ff */
[----:B------:R-:W-:-:S04]  /*02d0*/  SHF.L.U32 R0, R91, 0x7, RZ ;  /* 0x000000075b007819 */ /* 0x000fc800000006ff */
[----:B------:R-:W-:-:S04]  /*02e0*/  ISETP.GE.AND P0, PT, R0, R5, PT ;  /* 0x000000050000720c */ /* 0x000fc80003f06270 */
[----:B------:R-:W-:-:S04]  /*02f0*/  SEL R186, R186, 0xffffffff, !P0 ;  /* 0xffffffffbaba7807 */ /* 0x000fc80004000000 */
.L_x_2601:
[----:B------:R-:W-:-:S13]  /*0300*/  ISETP.GE.AND P0, PT, R186, RZ, PT ;  /* 0x000000ffba00720c */ /* 0x000fda0003f06270 */
[----:B------:R-:W-:Y:S05]  /*0310*/  @!P0 EXIT ;  /* 0x000000000000894d */ /* 0x000fea0003800000 */
[----:B------:R-:W-:Y:S01]  /*0320*/  ISETP.NE.U32.AND P0, PT, RZ, c[0x0][0x370], PT ;  /* 0x0000dc00ff007a0c */ /* 0x000fe20003f05070 */
[----:B------:R-:W-:Y:S01]  /*0330*/  IMAD.MOV.U32 R185, RZ, RZ, RZ ;  /* 0x000000ffffb97224 */ /* 0x000fe200078e00ff */
[----:B------:R-:W-:Y:S01]  /*0340*/  ISETP.NE.U32.AND P1, PT, RZ, c[0x0][0x360], PT ;  /* 0x0000d800ff007a0c */ /* 0x000fe20003f25070 */
[----:B------:R-:W-:Y:S01]  /*0350*/  IMAD.MOV.U32 R94, RZ, RZ, c[0x0][0x168] ;  /* 0x00005a00ff5e7624 */ /* 0x000fe200078e00ff */
[----:B------:R-:W-:Y:S01]  /*0360*/  ISETP.NE.AND.EX P2, PT, RZ, c[0x0][0x374], PT, P0 ;  /* 0x0000dd00ff007a0c */ /* 0x000fe20003f45300 */
[----:B------:R-:W-:Y:S01]  /*0370*/  IMAD.MOV.U32 R95, RZ, RZ, RZ ;  /* 0x000000ffff5f7224 */ /* 0x000fe200078e00ff */
[----:B------:R-:W-:Y:S01]  /*0380*/  ISETP.NE.AND.EX P0, PT, RZ, c[0x0][0x364], PT, P1 ;  /* 0x0000d900ff007a0c */ /* 0x000fe20003f05310 */
[----:B------:R-:W-:Y:S01]  /*0390*/  IMAD.MOV.U32 R8, RZ, RZ, RZ ;  /* 0x000000ffff087224 */ /* 0x000fe200078e00ff */
[----:B------:R-:W-:Y:S01]  /*03a0*/  ISETP.NE.U32.AND P1, PT, RZ, c[0x0][0x348], PT ;  /* 0x0000d200ff007a0c */ /* 0x000fe20003f25070 */
[----:B------:R-:W-:Y:S01]  /*03b0*/  IMAD.WIDE R12, R186, R3, c[0x0][0x348] ;  /* 0x0000d200ba0c7625 */ /* 0x000fe200078e0203 */
[----:B------:R-:W-:-:S02]  /*03c0*/  ISETP.NE.U32.AND P3, PT, RZ, c[0x0][0x350], PT ;  /* 0x0000d400ff007a0c */ /* 0x000fc40003f65070 */
[----:B------:R-:W-:Y:S01]  /*03d0*/  ISETP.NE.U32.AND P4, PT, RZ, c[0x0][0x358], PT ;  /* 0x0000d600ff007a0c */ /* 0x000fe20003f85070 */
[CC--:B------:R-:W-:Y:S01]  /*03e0*/  IMAD.WIDE R10, R186.reuse, R3.reuse, c[0x0][0x350] ;  /* 0x0000d400ba0a7625 */ /* 0x0c0fe200078e0203 */
[----:B------:R-:W-:Y:S02]  /*03f0*/  ISETP.NE.AND.EX P1, PT, RZ, c[0x0][0x34c], PT, P1 ;  /* 0x0000d300ff007a0c */ /* 0x000fe40003f25310 */
[----:B------:R-:W-:Y:S01]  /*0400*/  ISETP.NE.AND.EX P3, PT, RZ, c[0x0][0x354], PT, P3 ;  /* 0x0000d500ff007a0c */ /* 0x000fe20003f65330 */
[CC--:B------:R-:W-:Y:S01]  /*0410*/  @P2 IMAD.WIDE R14, R186.reuse, R3.reuse, c[0x0][0x370] ;  /* 0x0000dc00ba0e2625 */ /* 0x0c0fe200078e0203 */
[----:B------:R-:W-:Y:S02]  /*0420*/  ISETP.NE.AND.EX P4, PT, RZ, c[0x0][0x35c], PT, P4 ;  /* 0x0000d700ff007a0c */ /* 0x000fe40003f85340 */
[----:B------:R-:W-:Y:S01]  /*0430*/  MOV R97, RZ ;  /* 0x000000ff00617202 */ /* 0x000fe20000000f00 */
[CC--:B-1----:R-:W-:Y:S01]  /*0440*/  @P0 IMAD.WIDE R4, R186.reuse, R3.reuse, c[0x0][0x360] ;  /* 0x0000d800ba040625 */ /* 0x0c2fe200078e0203 */
[----:B------:R1:W5:Y:S03]  /*0450*/  @P2 LDG.E R185, [R14.64] ;  /* 0x000000060eb92981 */ /* 0x000366000c1e1900 */
[----:B------:R-:W-:Y:S01]  /*0460*/  IMAD.WIDE R6, R186, R3, c[0x0][0x358] ;  /* 0x0000d600ba067625 */ /* 0x000fe200078e0203 */
[----:B------:R1:W5:Y:S04]  /*0470*/  @P0 LDG.E R94, [R4.64] ;  /* 0x00000006045e0981 */ /* 0x000368000c1e1900 */
[----:B------:R1:W5:Y:S04]  /*0480*/  @P1 LDG.E R95, [R12.64] ;  /* 0x000000060c5f1981 */ /* 0x000368000c1e1900 */
[----:B------:R1:W5:Y:S04]  /*0490*/  @P3 LDG.E R97, [R10.64] ;  /* 0x000000060a613981 */ /* 0x000368000c1e1900 */
[----:B------:R1:W5:Y:S04]  /*04a0*/  @P4 LDG.E R8, [R6.64] ;  /* 0x0000000606084981 */ /* 0x000368000c1e1900 */
[----:B------:R-:W2:Y:S01]  /*04b0*/  S2R R184, SR_CTAID.Y ;  /* 0x0000000000b87919 */ /* 0x000ea20000002600 */
[----:B------:R-:W-:-:S02]  /*04c0*/  ULDC UR5, c[0x0][0x2ac] ;  /* 0x0000ab0000057ab9 */ /* 0x000fc40000000800 */
[----:B------:R-:W-:Y:S02]  /*04d0*/  ULDC UR4, c[0x0][0x1d0] ;  /* 0x0000740000047ab9 */ /* 0x000fe40000000800 */
[----:B------:R-:W-:Y:S01]  /*04e0*/  UIMAD UR4, UR5, UR4, URZ ;  /* 0x00000004050472a4 */ /* 0x000fe2000f8e023f */
[----:B------:R-:W-:-:S05]  /*04f0*/  IMAD.MOV.U32 R96, RZ, RZ, c[0x0][0x228] ;  /* 0x00008a00ff607624 */ /* 0x000fca00078e00ff */
[----:B------:R-:W-:Y:S02]  /*0500*/  MOV R2, UR4 ;  /* 0x0000000400027c02 */ /* 0x000fe40008000f00 */
[----:B--2---:R-:W-:Y:S01]  /*0510*/  SHF.R.S32.HI R93, RZ, 0x1f, R184 ;  /* 0x0000001fff5d7819 */ /* 0x004fe200000114b8 */
[----:B------:R-:W-:Y:S05]  /*0520*/  @P0 BRA `(.L_x_2605) ;  /* 0x0000004000000947 */ /* 0x000fea0003800000 */
[----:B-1----:R-:W-:Y:S05]  /*0530*/  @!P1 BRA `(.L_x_2605) ;  /* 0x0000003000009947 */ /* 0x002fea0003800000 */
[----:B-----5:R-:W2:Y:S04]  /*0540*/  LDG.E R94, [R12.64] ;  /* 0x000000060c5e7981 */ /* 0x020ea8000c1e1900 */
[----:B------:R-:W2:Y:S02]  /*0550*/  LDG.E R5, [R12.64+0x4] ;  /* 0x000004060c057981 */ /* 0x000ea4000c1e1900 */
[----:B--2---:R-:W-:Y:S02]  /*0560*/  IADD3 R94, -R94, R5, RZ ;  /* 0x000000055e5e7210 */ /* 0x004fe40007ffe1ff */
.L_x_2605:
[----:B-1----:R-:W-:-:S04]  /*0570*/  ISETP.NE.U32.AND P0, PT, RZ, c[0x0][0x368], PT ;  /* 0x0000da00ff007a0c */ /* 0x002fc80003f05070 */
[----:B------:R-:W-:-:S13]  /*0580*/  ISETP.NE.AND.EX P0, PT, RZ, c[0x0][0x36c], PT, P0 ;  /* 0x0000db00ff007a0c */ /* 0x000fda0003f05300 */
[----:B------:R-:W-:Y:S05]  /*0590*/  @!P0 BRA `(.L_x_2606) ;  /* 0x0000003000008947 */ /* 0x000fea0003800000 */
[----:B------:R-:W-:-:S05]  /*05a0*/  IMAD.WIDE R4, R186, R3, c[0x0][0x368] ;  /* 0x0000da00ba047625 */ /* 0x000fca00078e0203 */
[----:B------:R1:W5:Y:S01]  /*05b0*/  LDG.E R2, [R4.64] ;  /* 0x0000000604027981 */ /* 0x000362000c1e1900 */
[----:B------:R-:W-:Y:S05]  /*05c0*/  BRA `(.L_x_2607) ;  /* 0x0000004000007947 */ /* 0x000fea0003800000 */
.L_x_2606:
[----:B------:R-:W-:Y:S05]  /*05d0*/  @!P3 BRA `(.L_x_2607) ;  /* 0x000000300000b947 */ /* 0x000fea0003800000 */
[----:B------:R-:W2:Y:S04]  /*05e0*/  LDG.E R2, [R10.64] ;  /* 0x000000060a027981 */ /* 0x000ea8000c1e1900 */
[----:B------:R-:W2:Y:S02]  /*05f0*/  LDG.E R5, [R10.64+0x4] ;  /* 0x000004060a057981 */ /* 0x000ea4000c1e1900 */
[----:B--2---:R-:W-:Y:S02]  /*0600*/  IADD3 R2, -R2, R5, RZ ;  /* 0x0000000502027210 */ /* 0x004fe40007ffe1ff */
.L_x_2607:
        /* <DEDUP_REMOVED lines=30> */
[----:B------:R-:W-:-:S09]  /*07f0*/  SHF.R.S32.HI R22, RZ, 0x1f, R8 ;  /* 0x0000001fff167819 */ /* 0x000fd20000011408 */
[----:B------:R-:W-:Y:S01]  /*0800*/  @P1 IMAD.WIDE R174, R186, R3, c[0x0][0x340] ;  /* 0x0000d000baae1625 */ /* 0x000fe200078e0203 */
[----:B------:R-:W-:Y:S02]  /*0810*/  IADD3 R18, R0, -0x1, RZ ;  /* 0xffffffff00127810 */ /* 0x000fe40007ffe0ff */
[----:B------:R-:W-:Y:S01]  /*0820*/  SEL R160, R186, RZ, !P4 ;  /* 0x000000ffbaa07207 */ /* 0x000fe20006000000 */
[----:B------:R-:W-:Y:S01]  /*0830*/  IMAD.IADD R97, R97, 0x1, R2 ;  /* 0x0000000161617824 */ /* 0x000fe200078e0202 */
[----:B------:R-:W-:Y:S01]  /*0840*/  P2R R4, PR, RZ, 0x2 ;  /* 0x00000002ff047803 */ /* 0x000fe20000000000 */
[----:B------:R-:W2:Y:S01]  /*0850*/  @P1 LDG.E R174, [R174.64] ;  /* 0x00000006aeae1981 */ /* 0x000ea2000c1e1900 */
[CC--:B------:R-:W-:Y:S01]  /*0860*/  LEA.HI R6, R16.reuse, R89.reuse, RZ, 0x3 ;  /* 0x0000005910067211 */ /* 0x0c0fe200078f18ff */
[----:B------:R-:W-:Y:S01]  /*0870*/  IMAD.MOV.U32 R102, RZ, RZ, c[0x0][0x238] ;  /* 0x00008e00ff667624 */ /* 0x000fe200078e00ff */
[----:B------:R-:W-:Y:S01]  /*0880*/  LEA.HI R10, R16, R89, RZ, 0x6 ;  /* 0x00000059100a7211 */ /* 0x000fe200078f30ff */
[----:B------:R-:W-:Y:S01]  /*0890*/  IMAD.MOV.U32 R111, RZ, RZ, 0x6 ;  /* 0x00000006ff6f7424 */ /* 0x000fe200078e00ff */
[----:B------:R-:W-:Y:S01]  /*08a0*/  SHF.R.S32.HI R3, RZ, 0x3, R6 ;  /* 0x00000003ff037819 */ /* 0x000fe20000011406 */
[----:B------:R-:W-:Y:S01]  /*08b0*/  IMAD.SHL.U32 R101, R102, 0x40, RZ ;  /* 0x0000004066657824 */ /* 0x000fe200078e00ff */
[----:B------:R-:W-:Y:S01]  /*08c0*/  LOP3.LUT R6, R6, 0x1ffffff8, RZ, 0xc0, !PT ;  /* 0x1ffffff806067812 */ /* 0x000fe200078ec0ff */
[----:B------:R-:W-:Y:S01]  /*08d0*/  IMAD.SHL.U32 R103, R102, 0x20, RZ ;  /* 0x0000002066677824 */ /* 0x000fe200078e00ff */
[----:B------:R-:W-:Y:S01]  /*08e0*/  IADD3 R27, P0, R3, R8, RZ ;  /* 0x00000008031b7210 */ /* 0x000fe20007f1e0ff */
[----:B------:R-:W-:Y:S01]  /*08f0*/  IMAD.IADD R5, R96, 0x1, -R3 ;  /* 0x0000000160057824 */ /* 0x000fe200078e0a03 */
[----:B------:R-:W-:Y:S01]  /*0900*/  SHF.L.U64.HI R99, R102, R111, c[0x0][0x23c] ;  /* 0x00008f0066637619 */ /* 0x000fe2000001026f */
[----:B------:R-:W-:Y:S01]  /*0910*/  IMAD.IADD R6, R89, 0x1, -R6 ;  /* 0x0000000159067824 */ /* 0x000fe200078e0a06 */
[----:B------:R-:W-:Y:S01]  /*0920*/  LEA.HI.X.SX32 R22, R3, R22, 0x1, P0 ;  /* 0x0000001603167211 */ /* 0x000fe200000f0eff */
[----:B------:R-:W-:Y:S01]  /*0930*/  IMAD R2, R18, -0x40, R5 ;  /* 0xffffffc012027824 */ /* 0x000fe200078e0205 */
[----:B------:R-:W-:Y:S01]  /*0940*/  LOP3.LUT R135, R135, 0xfffffffe, RZ, 0xc0, !PT ;  /* 0xfffffffe87877812 */ /* 0x000fe200078ec0ff */
[----:B------:R-:W-:Y:S01]  /*0950*/  IMAD.SHL.U32 R6, R6, 0x8, RZ ;  /* 0x0000000806067824 */ /* 0x000fe200078e00ff */
[----:B------:R-:W-:Y:S01]  /*0960*/  ULDC.U8 UR4, c[0x0][0x298] ;  /* 0x0000a60000047ab9 */ /* 0x000fe20000000000 */
[----:B------:R-:W-:Y:S01]  /*0970*/  IMAD R12, R22, c[0x0][0x238], RZ ;  /* 0x00008e00160c7a24 */ /* 0x000fe200078e02ff */
[----:B------:R-:W-:Y:S01]  /*0980*/  ISETP.GE.AND P1, PT, R2, 0x21, PT ;  /* 0x000000210200780c */ /* 0x000fe20003f26270 */
[----:B------:R-:W-:Y:S01]  /*0990*/  IMAD R22, R22, c[0x0][0x258], RZ ;  /* 0x0000960016167a24 */ /* 0x000fe200078e02ff */
[----:B------:R-:W-:Y:S01]  /*09a0*/  SHF.R.S32.HI R7, RZ, 0x1f, R6 ;  /* 0x0000001fff077819 */ /* 0x000fe20000011406 */
[----:B------:R-:W-:Y:S01]  /*09b0*/  IMAD R12, R27, c[0x0][0x23c], R12 ;  /* 0x00008f001b0c7a24 */ /* 0x000fe200078e020c */
[----:B------:R-:W-:Y:S01]  /*09c0*/  ISETP.GE.AND P2, PT, R2, 0x1, PT ;  /* 0x000000010200780c */ /* 0x000fe20003f46270 */
[----:B------:R-:W-:Y:S01]  /*09d0*/  IMAD R15, R99, R18, RZ ;  /* 0x00000012630f7224 */ /* 0x000fe200078e02ff */
[C---:B------:R-:W-:Y:S01]  /*09e0*/  IADD3 R2, R6.reuse, 0x40, RZ ;  /* 0x0000004006027810 */ /* 0x040fe20007ffe0ff */
[----:B------:R-:W-:Y:S01]  /*09f0*/  IMAD.WIDE.U32 R8, R27, c[0x0][0x238], R6 ;  /* 0x00008e001b087a25 */ /* 0x000fe200078e0006 */
[----:B------:R-:W-:-:S03]  /*0a00*/  ISETP.GE.AND P6, PT, R6, c[0x0][0x1d4], PT ;  /* 0x0000750006007a0c */ /* 0x000fc60003fc6270 */
[----:B------:R-:W-:Y:S02]  /*0a10*/  IMAD.IADD R13, R9, 0x1, R12 ;  /* 0x00000001090d7824 */ /* 0x000fe400078e020c */
[----:B------:R-:W-:Y:S02]  /*0a20*/  IMAD R9, R93, c[0x0][0x240], RZ ;  /* 0x000090005d097a24 */ /* 0x000fe400078e02ff */
[----:B------:R-:W-:Y:S02]  /*0a30*/  IMAD.MOV.U32 R12, RZ, RZ, R8 ;  /* 0x000000ffff0c7224 */ /* 0x000fe400078e0008 */
[C---:B------:R-:W-:Y:S01]  /*0a40*/  IMAD R162, R184.reuse, c[0x0][0x244], R9 ;  /* 0x00009100b8a27a24 */ /* 0x040fe200078e0209 */
[----:B------:R-:W-:Y:S01]  /*0a50*/  SHF.R.S32.HI R9, RZ, 0x1f, R186 ;  /* 0x0000001fff097819 */ /* 0x000fe200000114ba */
[----:B------:R-:W-:-:S03]  /*0a60*/  IMAD.WIDE.U32 R12, R184, c[0x0][0x240], R12 ;  /* 0x00009000b80c7a25 */ /* 0x000fc600078e000c */
[----:B------:R-:W-:Y:S01]  /*0a70*/  SEL R181, R9, RZ, !P4 ;  /* 0x000000ff09b57207 */ /* 0x000fe20006000000 */
[----:B------:R-:W-:Y:S01]  /*0a80*/  IMAD.IADD R163, R13, 0x1, R162 ;  /* 0x000000010da37824 */ /* 0x000fe200078e02a2 */
[----:B------:R-:W-:Y:S01]  /*0a90*/  ISETP.GE.AND P4, PT, R2, c[0x0][0x1d4], PT ;  /* 0x0000750002007a0c */ /* 0x000fe20003f86270 */
[----:B------:R-:W-:Y:S01]  /*0aa0*/  IMAD.MOV.U32 R162, RZ, RZ, R12 ;  /* 0x000000ffffa27224 */ /* 0x000fe200078e000c */
[----:B------:R-:W-:Y:S01]  /*0ab0*/  SHF.R.S32.HI R12, RZ, 0x1f, R18 ;  /* 0x0000001fff0c7819 */ /* 0x000fe20000011412 */
[----:B------:R-:W-:Y:S02]  /*0ac0*/  IMAD R165, R181, c[0x0][0x248], RZ ;  /* 0x00009200b5a57a24 */ /* 0x000fe400078e02ff */
[----:B------:R-:W-:-:S04]  /*0ad0*/  IMAD.WIDE.U32 R162, R160, c[0x0][0x248], R162 ;  /* 0x00009200a0a27a25 */ /* 0x000fc800078e00a2 */
[----:B------:R-:W-:Y:S02]  /*0ae0*/  IMAD R165, R160, c[0x0][0x24c], R165 ;  /* 0x00009300a0a57a24 */ /* 0x000fe400078e02a5 */
[----:B------:R-:W-:Y:S02]  /*0af0*/  IMAD.MOV.U32 R164, RZ, RZ, R162 ;  /* 0x000000ffffa47224 */ /* 0x000fe400078e00a2 */
[----:B------:R-:W-:Y:S01]  /*0b00*/  IMAD.IADD R165, R163, 0x1, R165 ;  /* 0x00000001a3a57824 */ /* 0x000fe200078e02a5 */
[----:B------:R-:W-:Y:S01]  /*0b10*/  @P4 LOP3.LUT R135, R135, 0x1, RZ, 0xfc, !PT ;  /* 0x0000000187874812 */ /* 0x000fe200078efcff */
[C---:B------:R-:W-:Y:S02]  /*0b20*/  IMAD R22, R27.reuse, c[0x0][0x25c], R22 ;  /* 0x000097001b167a24 */ /* 0x040fe400078e0216 */
[----:B------:R-:W-:Y:S01]  /*0b30*/  IMAD.WIDE.U32 R26, R27, c[0x0][0x258], R6 ;  /* 0x000096001b1a7a25 */ /* 0x000fe200078e0006 */
[----:B------:R-:W-:-:S03]  /*0b40*/  LOP3.LUT R135, R135, 0xfffffffb, RZ, 0xc0, !PT ;  /* 0xfffffffb87877812 */ /* 0x000fc600078ec0ff */
        /* <DEDUP_REMOVED lines=16> */
[----:B------:R-:W-:Y:S01]  /*0c50*/  IMAD.SHL.U32 R10, R10, 0x8, RZ ;  /* 0x000000080a0a7824 */ /* 0x000fe200078e00ff */
[----:B------:R-:W-:Y:S01]  /*0c60*/  @P1 LEA.HI.X R15, R5, c[0x0][0x224], R2, 0x1, P0 ;  /* 0x00008900050f1a11 */ /* 0x000fe200000f0c02 */
[----:B------:R-:W-:Y:S01]  /*0c70*/  IMAD.WIDE.U32 R22, R184, c[0x0][0x260], R22 ;  /* 0x00009800b8167a25 */ /* 0x000fe200078e0016 */
[----:B------:R-:W-:-:S02]  /*0c80*/  IADD3 R6, R6, 0x80, RZ ;  /* 0x0000008006067810 */ /* 0x000fc40007ffe0ff */
[----:B------:R-:W-:Y:S01]  /*0c90*/  ISETP.GT.AND P0, PT, R18, R11, PT ;  /* 0x0000000b1200720c */ /* 0x000fe20003f04270 */
[----:B------:R-:W-:Y:S01]  /*0ca0*/  IMAD R181, R181, c[0x0][0x268], RZ ;  /* 0x00009a00b5b57a24 */ /* 0x000fe200078e02ff */
[----:B------:R-:W-:Y:S01]  /*0cb0*/  ISETP.GE.AND P5, PT, R6, c[0x0][0x1d4], PT ;  /* 0x0000750006007a0c */ /* 0x000fe20003fa6270 */
[----:B------:R-:W-:Y:S01]  /*0cc0*/  IMAD.MOV.U32 R6, RZ, RZ, c[0x0][0x258] ;  /* 0x00009600ff067624 */ /* 0x000fe200078e00ff */
[----:B------:R-:W-:Y:S01]  /*0cd0*/  SHF.R.U32.HI R3, RZ, 0x3, R3 ;  /* 0x00000003ff037819 */ /* 0x000fe20000011603 */
[----:B------:R-:W-:Y:S01]  /*0ce0*/  IMAD R181, R160, c[0x0][0x26c], R181 ;  /* 0x00009b00a0b57a24 */ /* 0x000fe200078e02b5 */
[----:B------:R-:W-:Y:S01]  /*0cf0*/  ISETP.NE.AND P3, PT, R4, RZ, PT ;  /* 0x000000ff0400720c */ /* 0x000fe20003f65270 */
[----:B------:R-:W-:Y:S01]  /*0d00*/  IMAD R4, R184, c[0x0][0x264], R13 ;  /* 0x00009900b8047a24 */ /* 0x000fe200078e020d */
[C---:B------:R-:W-:Y:S01]  /*0d10*/  SHF.L.U64.HI R98, R6.reuse, R111, c[0x0][0x25c] ;  /* 0x0000970006627619 */ /* 0x040fe2000001026f */
[----:B------:R-:W-:Y:S01]  /*0d20*/  IMAD.SHL.U32 R100, R6, 0x40, RZ ;  /* 0x0000004006647824 */ /* 0x000fe200078e00ff */
[----:B------:R-:W-:Y:S01]  /*0d30*/  LOP3.LUT R3, R8, R3, RZ, 0x3c, !PT ;  /* 0x0000000308037212 */ /* 0x000fe200078e3cff */
[----:B------:R-:W-:Y:S01]  /*0d40*/  IMAD.IADD R23, R23, 0x1, R4 ;  /* 0x0000000117177824 */ /* 0x000fe200078e0204 */
[----:B------:R-:W-:Y:S01]  /*0d50*/  LEA.HI R2, R16, R89, RZ, 0x2 ;  /* 0x0000005910027211 */ /* 0x000fe200078f10ff */
[----:B------:R-:W-:Y:S01]  /*0d60*/  IMAD R13, R98, R18, RZ ;  /* 0x00000012620d7224 */ /* 0x000fe200078e02ff */
[----:B------:R-:W-:Y:S01]  /*0d70*/  @P0 IADD3 R0, R0, -0x2, RZ ;  /* 0xfffffffe00000810 */ /* 0x000fe20007ffe0ff */
[----:B------:R-:W-:Y:S01]  /*0d80*/  IMAD.WIDE.U32 R160, R160, c[0x0][0x268], R22 ;  /* 0x00009a00a0a07a25 */ /* 0x000fe200078e0016 */
[----:B------:R-:W-:-:S02]  /*0d90*/  LOP3.LUT R10, R3, 0xfffffe00, R10, 0xf8, !PT ;  /* 0xfffffe00030a7812 */ /* 0x000fc400078ef80a */
[----:B------:R-:W-:Y:S01]  /*0da0*/  @P0 SHF.R.S32.HI R8, RZ, 0x1f, R0 ;  /* 0x0000001fff080819 */ /* 0x000fe20000011400 */
[----:B------:R-:W-:Y:S01]  /*0db0*/  @P0 IMAD R4, R99, R0, RZ ;  /* 0x0000000063040224 */ /* 0x000fe200078e02ff */
[----:B------:R-:W-:Y:S01]  /*0dc0*/  LOP3.LUT R128, R2, 0xfffffffc, RZ, 0xc0, !PT ;  /* 0xfffffffc02807812 */ /* 0x000fe200078ec0ff */
[-C--:B------:R-:W-:Y:S01]  /*0dd0*/  IMAD R3, R12, R100.reuse, R13 ;  /* 0x000000640c037224 */ /* 0x080fe200078e020d */
        /* <DEDUP_REMOVED lines=10> */
[----:B------:R-:W-:Y:S01]  /*0e80*/  IMAD.IADD R181, R161, 0x1, R181 ;  /* 0x00000001a1b57824 */ /* 0x000fe200078e02b5 */
[----:B------:R-:W-:Y:S01]  /*0e90*/  SHF.R.S32.HI R2, RZ, 0x1f, R2 ;  /* 0x0000001fff027819 */ /* 0x000fe20000011402 */
[----:B------:R-:W-:Y:S01]  /*0ea0*/  IMAD.MOV.U32 R180, RZ, RZ, R160 ;  /* 0x000000ffffb47224 */ /* 0x000fe200078e00a0 */
[----:B------:R1:W-:Y:S01]  /*0eb0*/  @P2 LDGSTS.E.BYPASS.LTC128B.128 [R12+0xe100], [R20.64+0x80], !P4 ;  /* 0x0e100080140c2fae */ /* 0x0003e2000e101d46 */
[----:B------:R-:W-:Y:S01]  /*0ec0*/  IMAD.IADD R128, R89, 0x1, -R128 ;  /* 0x0000000159807824 */ /* 0x000fe200078e0a80 */
[----:B------:R-:W-:Y:S01]  /*0ed0*/  LEA.HI R2, R2, R105, RZ, 0x3 ;  /* 0x0000006902027211 */ /* 0x000fe200078f18ff */
[----:B------:R-:W-:Y:S01]  /*0ee0*/  IMAD.WIDE.U32 R26, R18, R100, R180 ;  /* 0x00000064121a7225 */ /* 0x000fe200078e00b4 */
[----:B------:R1:W-:Y:S01]  /*0ef0*/  @P2 LDGSTS.E.BYPASS.LTC128B.128 [R12+0x10100], [R20.64+0x100], !P5 ;  /* 0x10100100140c2fae */ /* 0x0003e2000e901d46 */
[----:B------:R-:W-:-:S02]  /*0f00*/  LEA.HI R16, R16, R89, RZ, 0x5 ;  /* 0x0000005910107211 */ /* 0x000fc400078f28ff */
[----:B------:R-:W-:Y:S01]  /*0f10*/  IMAD.IADD R3, R27, 0x1, R3 ;  /* 0x000000011b037824 */ /* 0x000fe200078e0203 */
[----:B------:R3:W-:Y:S01]  /*0f20*/  @P1 LDGSTS.E.BYPASS.LTC128B.128 [R8+0xd100], [R14.64], !P6 ;  /* 0x0d1000000e081fae */ /* 0x0007e2000f101d46 */
[----:B------:R-:W-:Y:S01]  /*0f30*/  IMAD.SHL.U32 R24, R128, 0x8, RZ ;  /* 0x0000000880187824 */ /* 0x000fe200078e00ff */
[----:B------:R-:W-:Y:S01]  /*0f40*/  LOP3.LUT R130, R2, 0xfffffff8, RZ, 0xc0, !PT ;  /* 0xfffffff802827812 */ /* 0x000fe200078ec0ff */
[----:B------:R-:W-:Y:S01]  /*0f50*/  IMAD.SHL.U32 R22, R128, 0x4, RZ ;  /* 0x0000000480167824 */ /* 0x000fe200078e00ff */
[----:B------:R3:W-:Y:S01]  /*0f60*/  @P1 LDGSTS.E.BYPASS.LTC128B.128 [R8+0xf100], [R14.64+0x80], !P4 ;  /* 0x0f1000800e081fae */ /* 0x0007e2000e101d46 */
[----:B------:R-:W-:Y:S01]  /*0f70*/  IMAD.SHL.U32 R115, R6, 0x20, RZ ;  /* 0x0000002006737824 */ /* 0x000fe200078e00ff */
[----:B------:R-:W-:Y:S01]  /*0f80*/  SHF.R.S32.HI R25, RZ, 0x1f, R24 ;  /* 0x0000001fff197819 */ /* 0x000fe20000011418 */
[C---:B------:R-:W-:Y:S01]  /*0f90*/  IMAD R168, R5.reuse, c[0x0][0x290], RZ ;  /* 0x0000a40005a87a24 */ /* 0x040fe200078e02ff */
[----:B------:R3:W-:Y:S01]  /*0fa0*/  @P1 LDGSTS.E.BYPASS.LTC128B.128 [R8+0x11100], [R14.64+0x100], !P5 ;  /* 0x111001000e081fae */ /* 0x0007e2000e901d46 */
[----:B------:R-:W-:Y:S01]  /*0fb0*/  SHF.R.S32.HI R23, RZ, 0x1f, R22 ;  /* 0x0000001fff177819 */ /* 0x000fe20000011416 */
[----:B------:R-:W-:Y:S01]  /*0fc0*/  IMAD R166, R5, c[0x0][0x280], RZ ;  /* 0x0000a00005a67a24 */ /* 0x000fe200078e02ff */
[----:B------:R-:W-:Y:S01]  /*0fd0*/  IADD3 R19, R22, 0x40, RZ ;  /* 0x0000004016137810 */ /* 0x000fe20007ffe0ff */
[----:B------:R-:W0:Y:S01]  /*0fe0*/  LDGDEPBAR ;  /* 0x00000000000079af */ /* 0x000e220000000000 */
[C---:B------:R-:W-:Y:S01]  /*0ff0*/  IMAD R168, R105.reuse, c[0x0][0x294], R168 ;  /* 0x0000a50069a87a24 */ /* 0x040fe200078e02a8 */
[C---:B------:R-:W-:Y:S01]  /*1000*/  IADD3 R131, R24.reuse, 0xa0, RZ ;  /* 0x000000a018837810 */ /* 0x040fe20007ffe0ff */
[----:B------:R-:W-:Y:S01]  /*1010*/  IMAD.WIDE.U32 R172, R105, c[0x0][0x290], R24 ;  /* 0x0000a40069ac7a25 */ /* 0x000fe200078e0018 */
[----:B------:R-:W-:-:S02]  /*1020*/  IADD3 R136, R24, 0x60, RZ ;  /* 0x0000006018887810 */ /* 0x000fc40007ffe0ff */
[----:B------:R-:W-:Y:S01]  /*1030*/  IADD3 R132, R24, 0x80, RZ ;  /* 0x0000008018847810 */ /* 0x000fe20007ffe0ff */
[----:B------:R-:W-:Y:S01]  /*1040*/  IMAD.IADD R173, R173, 0x1, R168 ;  /* 0x00000001adad7824 */ /* 0x000fe200078e02a8 */
[----:B------:R-:W-:Y:S01]  /*1050*/  SHF.R.S32.HI R123, RZ, 0x1f, R136 ;  /* 0x0000001fff7b7819 */ /* 0x000fe20000011488 */
[C---:B------:R-:W-:Y:S01]  /*1060*/  IMAD.IADD R130, R105.reuse, 0x1, -R130 ;  /* 0x0000000169827824 */ /* 0x040fe200078e0a82 */
[----:B------:R-:W-:Y:S01]  /*1070*/  SHF.R.S32.HI R121, RZ, 0x1f, R132 ;  /* 0x0000001fff797819 */ /* 0x000fe20000011484 */
[----:B-1----:R-:W-:Y:S01]  /*1080*/  IMAD.WIDE.U32 R20, R105, c[0x0][0x290], R22 ;  /* 0x0000a40069147a25 */ /* 0x002fe200078e0016 */
[----:B------:R-:W-:Y:S02]  /*1090*/  LEA.HI R123, R123, R136, RZ, 0x3 ;  /* 0x000000887b7b7211 */ /* 0x000fe400078f18ff */
[----:B------:R-:W-:Y:S01]  /*10a0*/  LEA.HI R121, R121, R132, RZ, 0x3 ;  /* 0x0000008479797211 */ /* 0x000fe200078f18ff */
[----:B------:R-:W-:Y:S01]  /*10b0*/  IMAD.IADD R169, R168, 0x1, R21 ;  /* 0x00000001a8a97824 */ /* 0x000fe200078e0215 */
[----:B------:R-:W-:Y:S01]  /*10c0*/  LOP3.LUT R123, R123, 0xfffffff8, RZ, 0xc0, !PT ;  /* 0xfffffff87b7b7812 */ /* 0x000fe200078ec0ff */
[----:B------:R-:W-:Y:S01]  /*10d0*/  IMAD.MOV.U32 R168, RZ, RZ, R20 ;  /* 0x000000ffffa87224 */ /* 0x000fe200078e0014 */
[----:B------:R-:W-:Y:S01]  /*10e0*/  IADD3 R20, R22, 0x20, RZ ;  /* 0x0000002016147810 */ /* 0x000fe20007ffe0ff */
[----:B------:R-:W-:Y:S01]  /*10f0*/  IMAD.SHL.U32 R129, R130, 0x40, RZ ;  /* 0x0000004082817824 */ /* 0x000fe200078e00ff */
[----:B------:R-:W-:Y:S01]  /*1100*/  LOP3.LUT R121, R121, 0xfffffff8, RZ, 0xc0, !PT ;  /* 0xfffffff879797812 */ /* 0x000fe200078ec0ff */
[----:B------:R-:W-:Y:S01]  /*1110*/  IMAD R166, R105, c[0x0][0x284], R166 ;  /* 0x0000a10069a67a24 */ /* 0x000fe200078e02a6 */
[----:B------:R-:W-:Y:S01]  /*1120*/  SHF.R.S32.HI R116, RZ, 0x1f, R123 ;  /* 0x0000001fff747819 */ /* 0x000fe2000001147b */
[----:B---3--:R-:W-:Y:S01]  /*1130*/  @P0 IMAD.WIDE.U32 R14, R0, R101, R164 ;  /* 0x00000065000e0225 */ /* 0x008fe200078e00a4 */
[----:B------:R-:W-:-:S02]  /*1140*/  LOP3.LUT R129, R129, 0x1c0, RZ, 0xc0, !PT ;  /* 0x000001c081817812 */ /* 0x000fc400078ec0ff */
[----:B------:R-:W-:Y:S01]  /*1150*/  SHF.R.S32.HI R114, RZ, 0x1f, R121 ;  /* 0x0000001fff727819 */ /* 0x000fe20000011479 */
[----:B------:R-:W-:Y:S01]  /*1160*/  @P0 IMAD.IADD R4, R15, 0x1, R4 ;  /* 0x000000010f040824 */ /* 0x000fe200078e0204 */
[----:B------:R-:W-:Y:S01]  /*1170*/  SHF.R.U32.HI R118, RZ, 0x3, R129 ;  /* 0x00000003ff767819 */ /* 0x000fe20000011681 */
[C---:B------:R-:W-:Y:S02]  /*1180*/  IMAD.IADD R15, R22.reuse, 0x1, R19 ;  /* 0x00000001160f7824 */ /* 0x040fe400078e0213 */
[----:B------:R-:W-:Y:S02]  /*1190*/  IMAD.IADD R17, R22, 0x1, R20 ;  /* 0x0000000116117824 */ /* 0x000fe400078e0214 */
[----:B------:R-:W-:Y:S01]  /*11a0*/  @P0 IMAD.SHL.U32 R0, R10, 0x2, RZ ;  /* 0x000000020a000824 */ /* 0x000fe200078e00ff */
[----:B------:R-:W-:Y:S01]  /*11b0*/  SHF.R.S32.HI R126, RZ, 0x1f, R15 ;  /* 0x0000001fff7e7819 */ /* 0x000fe2000001140f */
[----:B------:R-:W-:-:S03]  /*11c0*/  IMAD.WIDE.U32 R170, R105, c[0x0][0x280], R24 ;  /* 0x0000a00069aa7a25 */ /* 0x000fc600078e0018 */
[----:B------:R-:W-:Y:S01]  /*11d0*/  LEA.HI R126, R126, R15, RZ, 0x3 ;  /* 0x0000000f7e7e7211 */ /* 0x000fe200078f18ff */
[----:B------:R-:W-:Y:S02]  /*11e0*/  IMAD.SHL.U32 R16, R16, 0x10, RZ ;  /* 0x0000001010107824 */ /* 0x000fe400078e00ff */
[----:B------:R-:W-:Y:S01]  /*11f0*/  IMAD.IADD R171, R171, 0x1, R166 ;  /* 0x00000001abab7824 */ /* 0x000fe200078e02a6 */
[----:B------:R-:W-:Y:S01]  /*1200*/  LOP3.LUT R126, R126, 0xfffffff8, RZ, 0xc0, !PT ;  /* 0xfffffff87e7e7812 */ /* 0x000fe200078ec0ff */
[----:B------:R-:W-:Y:S01]  /*1210*/  IMAD.MOV.U32 R142, RZ, RZ, 0x1 ;  /* 0x00000001ff8e7424 */ /* 0x000fe200078e00ff */
[----:B------:R-:W-:Y:S01]  /*1220*/  LOP3.LUT R16, R16, 0xfffffe00, RZ, 0xc0, !PT ;  /* 0xfffffe0010107812 */ /* 0x000fe200078ec0ff */
[----:B------:R-:W-:Y:S01]  /*1230*/  IMAD.MOV.U32 R137, RZ, RZ, c[0x0][0x27c] ;  /* 0x00009f00ff897624 */ /* 0x000fe200078e00ff */
[----:B------:R-:W-:Y:S01]  /*1240*/  SHF.R.S32.HI R149, RZ, 0x1f, R126 ;  /* 0x0000001fff957819 */ /* 0x000fe2000001147e */
[----:B------:R-:W-:-:S04]  /*1250*/  IMAD.WIDE.U32 R178, R184, c[0x0][0x210], RZ ;  /* 0x00008400b8b27a25 */ /* 0x000fc800078e00ff */
[----:B------:R-:W-:-:S04]  /*1260*/  IMAD.WIDE.U32 R176, R184, c[0x0][0x1e8], RZ ;  /* 0x00007a00b8b07a25 */ /* 0x000fc800078e00ff */
[----:B-----5:R-:W-:-:S04]  /*1270*/  IMAD.WIDE.U32 R172, R90, c[0x0][0x290], R172 ;  /* 0x0000a4005aac7a25 */ /* 0x020fc800078e00ac */
        /* <DEDUP_REMOVED lines=60> */
[----:B------:R-:W-:Y:S01]  /*1640*/  @P3 LOP3.LUT R135, R135, 0x8, RZ, 0xfc, !PT ;  /* 0x0000000887873812 */ /* 0x000fe200078efcff */
[----:B------:R3:W-:Y:S01]  /*1650*/  @P0 LDGSTS.E.BYPASS.LTC128B.128 [R0+0x13100], [R12.64], !P6 ;  /* 0x131000000c000fae */ /* 0x0007e2000f101d46 */
[----:B------:R-:W-:Y:S01]  /*1660*/  IMAD.MOV.U32 R166, RZ, RZ, R4 ;  /* 0x000000ffffa67224 */ /* 0x000fe200078e0004 */
[----:B------:R-:W-:Y:S01]  /*1670*/  LOP3.LUT R5, R129, 0x38, R152, 0xf8, !PT ;  /* 0x0000003881057812 */ /* 0x000fe200078ef898 */
[----:B------:R-:W-:Y:S01]  /*1680*/  IMAD.SHL.U32 R122, R122, 0x40, RZ ;  /* 0x000000407a7a7824 */ /* 0x000fe200078e00ff */
        /* <DEDUP_REMOVED lines=9> */
[----:B------:R-:W-:Y:S01]  /*1720*/  LOP3.LUT R122, R122, 0xfffff000, RZ, 0xc0, !PT ;  /* 0xfffff0007a7a7812 */ /* 0x000fe200078ec0ff */
[----:B------:R-:W-:Y:S01]  /*1730*/  IMAD.SHL.U32 R109, R4, 0x40, RZ ;  /* 0x00000040046d7824 */ /* 0x000fe200078e00ff */
[----:B------:R-:W-:-:S02]  /*1740*/  LEA.HI R2, R120, R3, RZ, 0x3 ;  /* 0x0000000378027211 */ /* 0x000fc400078f18ff */
[----:B------:R-:W-:Y:S02]  /*1750*/  LEA.HI R120, R120, R3, RZ, 0x6 ;  /* 0x0000000378787211 */ /* 0x000fe400078f30ff */
[----:B------:R-:W-:Y:S02]  /*1760*/  LOP3.LUT R3, R129, 0x38, R2, 0xf8, !PT ;  /* 0x0000003881037812 */ /* 0x000fe400078ef802 */
[-C--:B------:R-:W-:Y:S01]  /*1770*/  LOP3.LUT R5, R5, R118.reuse, RZ, 0x3c, !PT ;  /* 0x0000007605057212 */ /* 0x080fe200078e3cff */
[----:B------:R-:W-:Y:S01]  /*1780*/  IMAD.SHL.U32 R120, R120, 0x40, RZ ;  /* 0x0000004078787824 */ /* 0x000fe200078e00ff */
[----:B-1----:R-:W-:Y:S02]  /*1790*/  LOP3.LUT R7, R129, 0x38, R144, 0xf8, !PT ;  /* 0x0000003881077812 */ /* 0x002fe400078ef890 */
[-C--:B------:R-:W-:Y:S02]  /*17a0*/  LOP3.LUT R3, R3, R118.reuse, RZ, 0x3c, !PT ;  /* 0x0000007603037212 */ /* 0x080fe400078e3cff */
[----:B------:R-:W-:-:S02]  /*17b0*/  LOP3.LUT R7, R7, R118, RZ, 0x3c, !PT ;  /* 0x0000007607077212 */ /* 0x000fc400078e3cff */
[----:B------:R-:W-:Y:S02]  /*17c0*/  LOP3.LUT R120, R120, 0xfffff000, RZ, 0xc0, !PT ;  /* 0xfffff00078787812 */ /* 0x000fe400078ec0ff */
[--C-:B------:R-:W-:Y:S01]  /*17d0*/  IADD3 R124, R7, R124, R16.reuse ;  /* 0x0000007c077c7210 */ /* 0x100fe20007ffe010 */
[----:B------:R-:W-:Y:S01]  /*17e0*/  IMAD R7, R93, c[0x0][0x210], RZ ;  /* 0x000084005d077a24 */ /* 0x000fe200078e02ff */
[--C-:B------:R-:W-:Y:S01]  /*17f0*/  IADD3 R120, R3, R120, R16.reuse ;  /* 0x0000007803787210 */ /* 0x100fe20007ffe010 */
[----:B------:R-:W-:Y:S01]  /*1800*/  IMAD R3, R93, c[0x0][0x1e8], RZ ;  /* 0x00007a005d037a24 */ /* 0x000fe200078e02ff */
[-C--:B------:R-:W-:Y:S01]  /*1810*/  SHF.L.U64.HI R107, R4, R111.reuse, c[0x0][0x294] ;  /* 0x0000a500046b7619 */ /* 0x080fe2000001026f */
[----:B---3--:R-:W-:Y:S01]  /*1820*/  IMAD.MOV.U32 R0, RZ, RZ, c[0x0][0x280] ;  /* 0x0000a000ff007624 */ /* 0x008fe200078e00ff */
[----:B------:R-:W-:Y:S01]  /*1830*/  @P0 LOP3.LUT R135, R135, 0x10, RZ, 0xfc, !PT ;  /* 0x0000001087870812 */ /* 0x000fe200078efcff */
[----:B------:R-:W-:Y:S01]  /*1840*/  IMAD R7, R184, c[0x0][0x214], R7 ;  /* 0x00008500b8077a24 */ /* 0x000fe200078e0207 */
[----:B------:R-:W-:Y:S01]  /*1850*/  IADD3 R122, R5, R122, R16 ;  /* 0x0000007a057a7210 */ /* 0x000fe20007ffe010 */
[C---:B------:R-:W-:Y:S01]  /*1860*/  IMAD.SHL.U32 R113, R0.reuse, 0x40, RZ ;  /* 0x0000004000717824 */ /* 0x040fe200078e00ff */
[----:B------:R-:W-:Y:S01]  /*1870*/  SHF.L.U64.HI R111, R0, R111, c[0x0][0x284] ;  /* 0x0000a100006f7619 */ /* 0x000fe2000001026f */
[----:B------:R-:W-:Y:S01]  /*1880*/  IMAD R3, R184, c[0x0][0x1ec], R3 ;  /* 0x00007b00b8037a24 */ /* 0x000fe200078e0203 */
[----:B------:R-:W-:Y:S01]  /*1890*/  SHF.R.S32.HI R0, RZ, 0x1f, R131 ;  /* 0x0000001fff007819 */ /* 0x000fe20000011483 */
[----:B------:R-:W-:Y:S01]  /*18a0*/  IMAD.IADD R106, R179, 0x1, R7 ;  /* 0x00000001b36a7824 */ /* 0x000fe200078e0207 */
[----:B------:R-:W-:Y:S01]  /*18b0*/  SHF.R.S32.HI R5, RZ, 0x1f, R90 ;  /* 0x0000001fff057819 */ /* 0x000fe2000001145a */
[----:B------:R-:W-:Y:S01]  /*18c0*/  IMAD.IADD R110, R177, 0x1, R3 ;  /* 0x00000001b16e7824 */ /* 0x000fe200078e0203 */
[----:B------:R-:W-:Y:S01]  /*18d0*/  LEA.HI R119, R0, R131, RZ, 0x3 ;  /* 0x0000008300777211 */ /* 0x000fe200078f18ff */
[----:B------:R-:W-:Y:S01]  /*18e0*/  IMAD R7, R175, c[0x0][0x2b0], RZ ;  /* 0x0000ac00af077a24 */ /* 0x000fe200078e02ff */
[----:B------:R-:W-:Y:S01]  /*18f0*/  ISETP.GE.AND P0, PT, R137, 0x1, PT ;  /* 0x000000018900780c */ /* 0x000fe20003f06270 */
[C---:B------:R-:W-:Y:S01]  /*1900*/  IMAD R139, R5.reuse, c[0x0][0x290], RZ ;  /* 0x0000a400058b7a24 */ /* 0x040fe200078e02ff */
[----:B------:R-:W-:Y:S01]  /*1910*/  SHF.R.S32.HI R0, RZ, 0x1f, R17 ;  /* 0x0000001fff007819 */ /* 0x000fe20000011411 */
[----:B------:R-:W-:Y:S01]  /*1920*/  IMAD R5, R5, c[0x0][0x280], RZ ;  /* 0x0000a00005057a24 */ /* 0x000fe200078e02ff */
[----:B------:R-:W-:Y:S01]  /*1930*/  LOP3.LUT R135, R135, 0xffffffbf, RZ, 0xc0, !PT ;  /* 0xffffffbf87877812 */ /* 0x000fe200078ec0ff */
[----:B------:R-:W-:Y:S01]  /*1940*/  IMAD R139, R90, c[0x0][0x294], R139 ;  /* 0x0000a5005a8b7a24 */ /* 0x000fe200078e028b */
[----:B------:R-:W-:Y:S01]  /*1950*/  LOP3.LUT R3, R129, 0x18, R24, 0xf8, !PT ;  /* 0x0000001881037812 */ /* 0x000fe200078ef818 */
[----:B------:R-:W-:Y:S01]  /*1960*/  IMAD R7, R174, c[0x0][0x2b4], R7 ;  /* 0x0000ad00ae077a24 */ /* 0x000fe200078e0207 */
[----:B------:R-:W-:Y:S01]  /*1970*/  LOP3.LUT R144, R144, 0xfffffff8, RZ, 0xc0, !PT ;  /* 0xfffffff890907812 */ /* 0x000fe200078ec0ff */
[----:B------:R-:W-:Y:S01]  /*1980*/  IMAD R5, R90, c[0x0][0x284], R5 ;  /* 0x0000a1005a057a24 */ /* 0x000fe200078e0205 */
[----:B------:R-:W-:Y:S01]  /*1990*/  LOP3.LUT R146, R152, 0xfffffff8, RZ, 0xc0, !PT ;  /* 0xfffffff898927812 */ /* 0x000fe200078ec0ff */
[----:B------:R-:W-:Y:S01]  /*19a0*/  IMAD.WIDE.U32 R174, R174, c[0x0][0x2b0], RZ ;  /* 0x0000ac00aeae7a25 */ /* 0x000fe200078e00ff */
[----:B------:R-:W-:-:S02]  /*19b0*/  LOP3.LUT R148, R2, 0xfffffff8, RZ, 0xc0, !PT ;  /* 0xfffffff802947812 */ /* 0x000fc400078ec0ff */
[----:B------:R-:W-:Y:S01]  /*19c0*/  LEA.HI R127, R0, R17, RZ, 0x3 ;  /* 0x00000011007f7211 */ /* 0x000fe200078f18ff */
[----:B------:R-:W-:Y:S01]  /*19d0*/  IMAD.IADD R141, R173, 0x1, R139 ;  /* 0x00000001ad8d7824 */ /* 0x000fe200078e028b */
        /* <DEDUP_REMOVED lines=10> */
[----:B------:R-:W-:-:S02]  /*1a80*/  LOP3.LUT R119, R119, 0xfffffff8, RZ, 0xc0, !PT ;  /* 0xfffffff877777812 */ /* 0x000fc400078ec0ff */
[----:B------:R-:W-:Y:S02]  /*1a90*/  LOP3.LUT R127, R127, 0xfffffff8, RZ, 0xc0, !PT ;  /* 0xfffffff87f7f7812 */ /* 0x000fe400078ec0ff */
[----:B------:R-:W-:Y:S02]  /*1aa0*/  @P1 LOP3.LUT R135, R135, 0x20, RZ, 0xfc, !PT ;  /* 0x0000002087871812 */ /* 0x000fe400078efcff */
[C---:B------:R-:W-:Y:S01]  /*1ab0*/  SHF.L.U64.HI R143, R144.reuse, 0x1, R143 ;  /* 0x00000001908f7819 */ /* 0x040fe2000001028f */
[----:B------:R-:W-:Y:S01]  /*1ac0*/  IMAD.SHL.U32 R144, R144, 0x2, RZ ;  /* 0x0000000290907824 */ /* 0x000fe200078e00ff */
[C---:B------:R-:W-:Y:S01]  /*1ad0*/  SHF.L.U64.HI R145, R146.reuse, 0x1, R145 ;  /* 0x0000000192917819 */ /* 0x040fe20000010291 */
[----:B------:R-:W-:Y:S01]  /*1ae0*/  IMAD.SHL.U32 R146, R146, 0x2, RZ ;  /* 0x0000000292927824 */ /* 0x000fe200078e00ff */
[C---:B------:R-:W-:Y:S01]  /*1af0*/  SHF.L.U64.HI R147, R148.reuse, 0x1, R147 ;  /* 0x0000000194937819 */ /* 0x040fe20000010293 */
[----:B------:R-:W-:Y:S01]  /*1b00*/  IMAD.SHL.U32 R148, R148, 0x2, RZ ;  /* 0x0000000294947824 */ /* 0x000fe200078e00ff */
[----:B------:R-:W-:-:S02]  /*1b10*/  IADD3 R13, R22, 0x30, RZ ;  /* 0x00000030160d7810 */ /* 0x000fc40007ffe0ff */
[----:B------:R-:W-:Y:S02]  /*1b20*/  IADD3 R12, R22, 0x10, RZ ;  /* 0x00000010160c7810 */ /* 0x000fe40007ffe0ff */
[----:B------:R-:W-:Y:S02]  /*1b30*/  SHF.R.S32.HI R112, RZ, 0x1f, R119 ;  /* 0x0000001fff707819 */ /* 0x000fe40000011477 */
[----:B------:R-:W-:Y:S02]  /*1b40*/  SHF.R.S32.HI R150, RZ, 0x1f, R127 ;  /* 0x0000001fff967819 */ /* 0x000fe4000001147f */
[----:B------:R-:W-:Y:S02]  /*1b50*/  SHF.R.S32.HI R152, RZ, 0x3, R152 ;  /* 0x00000003ff987819 */ /* 0x000fe40000011498 */
[----:B------:R-:W-:Y:S02]  /*1b60*/  SHF.R.S32.HI R151, RZ, 0x3, R2 ;  /* 0x00000003ff977819 */ /* 0x000fe40000011402 */
[----:B------:R-:W-:-:S02]  /*1b70*/  @P0 LOP3.LUT R135, R135, 0x40, RZ, 0xfc, !PT ;  /* 0x0000004087870812 */ /* 0x000fc400078efcff */
.L_x_2633:
        /* <DEDUP_REMOVED lines=114> */
.L_x_2613:
[----:B------:R-:W-:Y:S05]  /*22a0*/  BSYNC B0 ;  /* 0x0000000000007941 */ /* 0x000fea0003800000 */
.L_x_2612:
        /* <DEDUP_REMOVED lines=104> */
.L_x_2616:
[----:B------:R-:W-:Y:S05]  /*2930*/  BSYNC B0 ;  /* 0x0000000000007941 */ /* 0x000fea0003800000 */
.L_x_2615:
        /* <DEDUP_REMOVED lines=58> */
.L_x_2618:
[----:B------:R-:W-:Y:S05]  /*2ce0*/  BSYNC B0 ;  /* 0x0000000000007941 */ /* 0x000fea0003800000 */
.L_x_2617:
        /* <DEDUP_REMOVED lines=58> */
.L_x_2620:
[----:B------:R-:W-:Y:S05]  /*3090*/  BSYNC B0 ;  /* 0x0000000000007941 */ /* 0x000fea0003800000 */
.L_x_2619:
        /* <DEDUP_REMOVED lines=58> */
.L_x_2622:
[----:B------:R-:W-:Y:S05]  /*3440*/  BSYNC B0 ;  /* 0x0000000000007941 */ /* 0x000fea0003800000 */
.L_x_2621:
        /* <DEDUP_REMOVED lines=58> */
.L_x_2624:
[----:B------:R-:W-:Y:S05]  /*37f0*/  BSYNC B0 ;  /* 0x0000000000007941 */ /* 0x000fea0003800000 */
.L_x_2623:
        /* <DEDUP_REMOVED lines=58> */
.L_x_2611:
        /* <DEDUP_REMOVED lines=47> */
.L_x_2626:
[----:B------:R-:W-:Y:S05]  /*3e90*/  BSYNC B0 ;  /* 0x0000000000007941 */ /* 0x000fea0003800000 */
.L_x_2625:
        /* <DEDUP_REMOVED lines=45> */
[--C-:B------:R-:W-:Y:S01]  /*4170*/  IMAD.MOV.U32 R49, RZ, RZ, R45.reuse ;  /* 0x000000ffff317224 */ /* 0x100fe200078e002d */
        /* <DEDUP_REMOVED lines=15> */
[----:B------:R-:W-:Y:S01]  /*4270*/  @!P0 SHF.R.U64 R46, R46, 0x10, R47 ;  /* 0x000000102e2e8819 */ /* 0x000fe2000000122f */
[----:B------:R-:W-:Y:S01]  /*4280*/  IMAD.SHL.U32 R192, R192, 0x200, RZ ;  /* 0x00000200c0c07824 */ /* 0x000fe200078e00ff */
[----:B------:R-:W-:Y:S02]  /*4290*/  LOP3.LUT R193, R129, 0x38, R189, 0xf8, !PT ;  /* 0x0000003881c17812 */ /* 0x000fe400078ef8bd */
[----:B------:R-:W-:Y:S02]  /*42a0*/  @!P0 SHF.R.U32.HI R47, RZ, 0x10, R47 ;  /* 0x00000010ff2f8819 */ /* 0x000fe4000001162f */
[----:B------:R-:W-:Y:S02]  /*42b0*/  LOP3.LUT R193, R193, R118, RZ, 0x3c, !PT ;  /* 0x00000076c1c17212 */ /* 0x000fe400078e3cff */
[----:B------:R-:W-:Y:S02]  /*42c0*/  LOP3.LUT R192, R192, 0x7ffff000, RZ, 0xc0, !PT ;  /* 0x7ffff000c0c07812 */ /* 0x000fe400078ec0ff */
[----:B------:R-:W-:Y:S02]  /*42d0*/  @!P0 SHF.R.U32.HI R57, RZ, 0x10, R57 ;  /* 0x00000010ff398819 */ /* 0x000fe40000011639 */
[----:B------:R-:W-:Y:S02]  /*42e0*/  IADD3 R192, R193, R192, R16 ;  /* 0x000000c0c1c07210 */ /* 0x000fe40007ffe010 */
[----:B------:R-:W-:Y:S02]  /*42f0*/  @!P0 PRMT R56, R55, 0x5410, R56 ;  /* 0x0000541037388816 */ /* 0x000fe40000000038 */
[----:B------:R-:W-:Y:S01]  /*4300*/  @!P0 PRMT R49, R49, 0x5410, R52 ;  /* 0x0000541031318816 */ /* 0x000fe20000000034 */
[----:B------:R-:W-:Y:S01]  /*4310*/  IMAD.IADD R193, R187, 0x1, R192 ;  /* 0x00000001bbc17824 */ /* 0x000fe200078e02c0 */
[----:B------:R-:W-:Y:S01]  /*4320*/  IADD3 R192, R124, R187, RZ ;  /* 0x000000bb7cc07210 */ /* 0x000fe20007ffe0ff */
[----:B------:R-:W-:Y:S01]  /*4330*/  @!P0 IMAD.U32 R55, R56, 0x10000, RZ ;  /* 0x0001000038378824 */ /* 0x000fe200078e00ff */
[----:B------:R-:W-:Y:S01]  /*4340*/  @!P0 PRMT R44, R44, 0x5410, R47 ;  /* 0x000054102c2c8816 */ /* 0x000fe2000000002f */
[----:B------:R-:W-:Y:S01]  /*4350*/  IMAD.SHL.U32 R191, R193, 0x2, RZ ;  /* 0x00000002c1bf7824 */ /* 0x000fe200078e00ff */
[----:B------:R-:W-:Y:S01]  /*4360*/  @!P0 SHF.R.U64 R61, R58, 0x10, R59 ;  /* 0x000000103a3d8819 */ /* 0x000fe2000000123b */
[----:B------:R-:W-:Y:S01]  /*4370*/  IMAD.SHL.U32 R190, R192, 0x2, RZ ;  /* 0x00000002c0be7824 */ /* 0x000fe200078e00ff */
[----:B------:R-:W-:Y:S01]  /*4380*/  @!P0 PRMT R58, R54, 0x5410, R57 ;  /* 0x00005410363a8816 */ /* 0x000fe20000000039 */
[----:B------:R-:W-:Y:S01]  /*4390*/  @!P0 IMAD.U32 R47, R50, 0x10000, RZ ;  /* 0x00010000322f8824 */ /* 0x000fe200078e00ff */
[----:B------:R-:W-:Y:S01]  /*43a0*/  LDS.128 R32, [R191+0xc100] ;  /* 0x00c10000bf207984 */ /* 0x000fe20000000c00 */
[----:B------:R-:W-:Y:S02]  /*43b0*/  @!P0 PRMT R45, R45, 0x5410, R46 ;  /* 0x000054102d2d8816 */ /* 0x000fe4000000002e */
[----:B------:R-:W-:Y:S02]  /*43c0*/  @!P0 LOP3.LUT R56, R56, 0xffff0000, RZ, 0xc0, !PT ;  /* 0xffff000038388812 */ /* 0x000fe400078ec0ff */
[----:B------:R-:W-:Y:S02]  /*43d0*/  @!P0 LOP3.LUT R46, R50, 0xffff0000, RZ, 0xc0, !PT ;  /* 0xffff0000322e8812 */ /* 0x000fe400078ec0ff */
[----:B------:R-:W-:Y:S01]  /*43e0*/  @!P0 SHF.R.U32.HI R59, RZ, 0x10, R59 ;  /* 0x00000010ff3b8819 */ /* 0x000fe2000001163b */
[----:B--2---:R-:W1:Y:S01]  /*43f0*/  LDS.128 R80, [R190+0xc100] ;  /* 0x00c10000be507984 */ /* 0x004e620000000c00 */
[----:B------:R-:W-:Y:S02]  /*4400*/  @!P0 PRMT R62, R62, 0x5410, R61 ;  /* 0x000054103e3e8816 */ /* 0x000fe4000000003d */
[----:B------:R-:W-:Y:S03]  /*4410*/  @!P0 PRMT R68, R68, 0x5410, R59 ;  /* 0x0000541044448816 */ /* 0x000fe6000000003b */
[C---:B------:R-:W-:Y:S01]  /*4420*/  @!P0 IMAD.U32 R60, R62.reuse, 0x10000, RZ ;  /* 0x000100003e3c8824 */ /* 0x040fe200078e00ff */
[----:B------:R-:W-:Y:S01]  /*4430*/  @!P0 LOP3.LUT R62, R62, 0xffff0000, RZ, 0xc0, !PT ;  /* 0xffff00003e3e8812 */ /* 0x000fe200078ec0ff */
[C---:B------:R-:W-:Y:S01]  /*4440*/  @!P0 IMAD.U32 R63, R68.reuse, 0x10000, RZ ;  /* 0x00010000443f8824 */ /* 0x040fe200078e00ff */
[----:B------:R-:W-:Y:S01]  /*4450*/  @!P0 LOP3.LUT R68, R68, 0xffff0000, RZ, 0xc0, !PT ;  /* 0xffff000044448812 */ /* 0x000fe200078ec0ff */
[----:B-1----:R-:W-:Y:S01]  /*4460*/  @!P0 IMAD.U32 R54, R80, 0x10000, RZ ;  /* 0x0001000050368824 */ /* 0x002fe200078e00ff */
[----:B------:R-:W-:Y:S01]  /*4470*/  @!P0 SHF.L.U32 R52, R32, 0x10, RZ ;  /* 0x0000001020348819 */ /* 0x000fe200000006ff */
[----:B------:R-:W-:Y:S01]  /*4480*/  @!P0 IMAD.U32 R61, R82, 0x10000, RZ ;  /* 0x00010000523d8824 */ /* 0x000fe200078e00ff */
[----:B------:R-:W-:Y:S01]  /*4490*/  @!P0 LOP3.LUT R51, R32, 0xffff0000, RZ, 0xc0, !PT ;  /* 0xffff000020338812 */ /* 0x000fe200078ec0ff */
[----:B------:R-:W-:Y:S01]  /*44a0*/  @!P0 IMAD.U32 R66, R83, 0x10000, RZ ;  /* 0x0001000053428824 */ /* 0x000fe200078e00ff */
[----:B------:R-:W-:Y:S01]  /*44b0*/  @!P0 SHF.L.U32 R50, R33, 0x10, RZ ;  /* 0x0000001021328819 */ /* 0x000fe200000006ff */
[----:B------:R-:W-:Y:S01]  /*44c0*/  @!P0 FMUL.FTZ R2, R52, R47 ;  /* 0x0000002f34028220 */ /* 0x000fe20000410000 */
[----:B------:R-:W-:Y:S01]  /*44d0*/  @!P0 LOP3.LUT R57, R80, 0xffff0000, RZ, 0xc0, !PT ;  /* 0xffff000050398812 */ /* 0x000fe200078ec0ff */
[----:B------:R-:W-:Y:S01]  /*44e0*/  @!P0 FMUL.FTZ R190, R52, R55 ;  /* 0x0000003734be8220 */ /* 0x000fe20000410000 */
[----:B------:R-:W-:Y:S01]  /*44f0*/  @!P0 LOP3.LUT R59, R81, 0xffff0000, RZ, 0xc0, !PT ;  /* 0xffff0000513b8812 */ /* 0x000fe200078ec0ff */
[----:B------:R-:W-:Y:S01]  /*4500*/  @!P0 FFMA.FTZ R2, R55, R54, R2 ;  /* 0x0000003637028223 */ /* 0x000fe20000010002 */
[----:B------:R-:W-:Y:S01]  /*4510*/  @!P0 LOP3.LUT R64, R82, 0xffff0000, RZ, 0xc0, !PT ;  /* 0xffff000052408812 */ /* 0x000fe200078ec0ff */
[C---:B------:R-:W-:Y:S01]  /*4520*/  @!P0 IMAD.U32 R55, R58.reuse, 0x10000, RZ ;  /* 0x000100003a378824 */ /* 0x040fe200078e00ff */
[----:B------:R-:W-:Y:S01]  /*4530*/  @!P0 LOP3.LUT R58, R58, 0xffff0000, RZ, 0xc0, !PT ;  /* 0xffff00003a3a8812 */ /* 0x000fe200078ec0ff */
[----:B------:R-:W-:Y:S01]  /*4540*/  @!P0 FMUL.FTZ R191, R51, R56 ;  /* 0x0000003833bf8220 */ /* 0x000fe20000410000 */
[----:B------:R-:W-:Y:S01]  /*4550*/  @!P0 LOP3.LUT R65, R83, 0xffff0000, RZ, 0xc0, !PT ;  /* 0xffff000053418812 */ /* 0x000fe200078ec0ff */
        /* <DEDUP_REMOVED lines=62> */
.L_x_2628:
[----:B------:R-:W-:Y:S05]  /*4940*/  BSYNC B0 ;  /* 0x0000000000007941 */ /* 0x000fea0003800000 */
.L_x_2627:
        /* <DEDUP_REMOVED lines=126> */
.L_x_2630:
[----:B------:R-:W-:Y:S05]  /*5130*/  BSYNC B0 ;  /* 0x0000000000007941 */ /* 0x000fea0003800000 */
.L_x_2629:
        /* <DEDUP_REMOVED lines=129> */
.L_x_2610:
        /* <DEDUP_REMOVED lines=50> */
.L_x_2614:
[----:B------:R-:W-:Y:S05]  /*5c70*/  BSYNC B1 ;  /* 0x0000000000017941 */ /* 0x000fea0003800000 */
.L_x_2609:
        /* <DEDUP_REMOVED lines=78> */
.L_x_2632:
[----:B-123--:R-:W-:Y:S05]  /*6160*/  BSYNC B0 ;  /* 0x0000000000007941 */ /* 0x00efea0003800000 */
.L_x_2631:
        /* <DEDUP_REMOVED lines=34> */
.L_x_2608:
        /* <DEDUP_REMOVED lines=81> */
[----:B------:R-:W-:-:S03]  /*68a0*/  LEA.HI R132, R4, R89, RZ, 0x5 ;  /* 0x0000005904847211 */ /* 0x000fc600078f28ff */
[----:B------:R-:W-:Y:S02]  /*68b0*/  IMAD R7, R91, 0x80, R196 ;  /* 0x000000805b077824 */ /* 0x000fe400078e02c4 */
[----:B------:R-:W-:Y:S02]  /*68c0*/  IMAD.IADD R13, R13, 0x1, R5 ;  /* 0x000000010d0d7824 */ /* 0x000fe400078e0205 */
[----:B------:R-:W-:-:S04]  /*68d0*/  @P1 IMAD.HI.U32 R0, R7, c[0x0][0x2c8], RZ ;  /* 0x0000b20007001a27 */ /* 0x000fc800078e00ff */
[----:B------:R-:W-:Y:S01]  /*68e0*/  IMAD.MOV.U32 R5, RZ, RZ, R7 ;  /* 0x000000ffff057224 */ /* 0x000fe200078e0007 */
[----:B------:R-:W-:Y:S01]  /*68f0*/  @P1 SHF.R.U32.HI R5, RZ, c[0x0][0x2cc], R0 ;  /* 0x0000b300ff051a19 */ /* 0x000fe20000011600 */
[----:B------:R-:W-:Y:S01]  /*6900*/  IMAD R11, R11, c[0x0][0x1c0], RZ ;  /* 0x000070000b0b7a24 */ /* 0x000fe200078e02ff */
[----:B------:R-:W-:Y:S01]  /*6910*/  LOP3.LUT P1, RZ, R36, 0x2, RZ, 0xc0, !PT ;  /* 0x0000000224ff7812 */ /* 0x000fe2000782c0ff */
[----:B------:R-:W-:Y:S01]  /*6920*/  IMAD R94, R94, c[0x0][0x2c4], RZ ;  /* 0x0000b1005e5e7a24 */ /* 0x000fe200078e02ff */
[----:B------:R-:W-:Y:S01]  /*6930*/  SHF.R.S32.HI R2, RZ, 0x1f, R5 ;  /* 0x0000001fff027819 */ /* 0x000fe20000011405 */
[C---:B------:R-:W-:Y:S02]  /*6940*/  IMAD R11, R8.reuse, c[0x0][0x1c4], R11 ;  /* 0x00007100080b7a24 */ /* 0x040fe400078e020b */
[----:B------:R-:W-:Y:S02]  /*6950*/  IMAD.MOV R0, RZ, RZ, -R5 ;  /* 0x000000ffff007224 */ /* 0x000fe400078e0a05 */
        /* <DEDUP_REMOVED lines=18> */
[----:B------:R-:W-:Y:S01]  /*6a80*/  IMAD.IADD R37, R89, 0x1, -R0 ;  /* 0x0000000159257824 */ /* 0x000fe200078e0a00 */
[----:B------:R-:W-:Y:S01]  /*6a90*/  LEA R7, R91, R3, 0x7 ;  /* 0x000000035b077211 */ /* 0x000fe200078e38ff */
[----:B------:R-:W-:Y:S01]  /*6aa0*/  IMAD.SHL.U32 R146, R36, 0x8, RZ ;  /* 0x0000000824927824 */ /* 0x000fe200078e00ff */
[----:B------:R-:W-:Y:S01]  /*6ab0*/  LEA.HI.X R8, R6, c[0x0][0x164], R8, 0x1, P0 ;  /* 0x0000590006087a11 */ /* 0x000fe200000f0c08 */
[----:B------:R1:W2:Y:S01]  /*6ac0*/  SHFL.IDX PT, R10, R12, RZ, 0x181f ;  /* 0x00181fff0c0a7589 */ /* 0x0002a200000e0000 */
[----:B------:R-:W-:Y:S02]  /*6ad0*/  ISETP.GE.AND P0, PT, R7, R94, PT ;  /* 0x0000005e0700720c */ /* 0x000fe40003f06270 */
[----:B------:R-:W-:Y:S01]  /*6ae0*/  SHF.R.S32.HI R14, RZ, 0x1f, R37 ;  /* 0x0000001fff0e7819 */ /* 0x000fe20000011425 */
[----:B------:R1:W3:Y:S01]  /*6af0*/  SHFL.IDX PT, R11, R8, RZ, 0x181f ;  /* 0x00181fff080b7589 */ /* 0x0002e200000e0000 */
[----:B------:R-:W-:-:S02]  /*6b00*/  SHF.R.U32.HI R194, RZ, 0x3, R5 ;  /* 0x00000003ffc27819 */ /* 0x000fc40000011605 */
[----:B------:R-:W-:Y:S02]  /*6b10*/  LEA.HI R9, R4, R89, RZ, 0x6 ;  /* 0x0000005904097211 */ /* 0x000fe400078f30ff */
[----:B------:R-:W-:Y:S02]  /*6b20*/  LOP3.LUT R5, R5, 0x38, R146, 0xf8, !PT ;  /* 0x0000003805057812 */ /* 0x000fe400078ef892 */
[----:B------:R-:W-:Y:S01]  /*6b30*/  LEA.HI R14, R14, R37, RZ, 0x3 ;  /* 0x000000250e0e7211 */ /* 0x000fe200078f18ff */
[----:B------:R-:W-:Y:S01]  /*6b40*/  IMAD.SHL.U32 R9, R9, 0x8, RZ ;  /* 0x0000000809097824 */ /* 0x000fe200078e00ff */
[----:B------:R-:W-:Y:S02]  /*6b50*/  LOP3.LUT R194, R5, R194, RZ, 0x3c, !PT ;  /* 0x000000c205c27212 */ /* 0x000fe400078e3cff */
[----:B------:R-:W-:Y:S02]  /*6b60*/  LOP3.LUT R2, R14, 0xfffffff8, RZ, 0xc0, !PT ;  /* 0xfffffff80e027812 */ /* 0x000fe400078ec0ff */
[----:B------:R-:W-:-:S02]  /*6b70*/  IADD3 R5, R146, 0x40, RZ ;  /* 0x0000004092057810 */ /* 0x000fc40007ffe0ff */
[C---:B------:R-:W-:Y:S01]  /*6b80*/  IADD3 R0, R146.reuse, 0x80, RZ ;  /* 0x0000008092007810 */ /* 0x040fe20007ffe0ff */
[----:B------:R-:W-:Y:S01]  /*6b90*/  IMAD.IADD R37, R37, 0x1, -R2 ;  /* 0x0000000125257824 */ /* 0x000fe200078e0a02 */
        /* <DEDUP_REMOVED lines=20> */
.L_x_2636:
[----:B-123--:R-:W-:Y:S05]  /*6ce0*/  BSYNC B0 ;  /* 0x0000000000007941 */ /* 0x00efea0003800000 */
.L_x_2635:
        /* <DEDUP_REMOVED lines=20> */
.L_x_2638:
[----:B------:R-:W-:Y:S05]  /*6e30*/  BSYNC B0 ;  /* 0x0000000000007941 */ /* 0x000fea0003800000 */
.L_x_2637:
[----:B--2---:R-:W-:Y:S01]  /*6e40*/  IADD3 R9, R7, 0x40, RZ ;  /* 0x0000004007097810 */ /* 0x004fe20007ffe0ff */
[----:B------:R2:W1:Y:S01]  /*6e50*/  SHFL.IDX PT, R11, R8, 0x2, 0x181f ;  /* 0x00581f00080b7f89 */ /* 0x00046200000e0000 */
[----:B------:R-:W-:Y:S02]  /*6e60*/  BSSY B0, `(.L_x_2639) ;  /* 0x0000012000007945 */ /* 0x000fe40003800000 */
[----:B------:R-:W-:Y:S01]  /*6e70*/  ISETP.GE.AND P0, PT, R9, R94, PT ;  /* 0x0000005e0900720c */ /* 0x000fe20003f06270 */
[----:B---3--:R2:W3:-:S12]  /*6e80*/  SHFL.IDX PT, R10, R12, 0x2, 0x181f ;  /* 0x00581f000c0a7f89 */ /* 0x0084d800000e0000 */
[----:B------:R-:W-:Y:S05]  /*6e90*/  @P0 BRA `(.L_x_2640) ;  /* 0x000000e000000947 */ /* 0x000fea0003800000 */
[----:B------:R-:W-:Y:S01]  /*6ea0*/  SHF.R.S32.HI R6, RZ, 0x1f, R5 ;  /* 0x0000001fff067819 */ /* 0x000fe20000011405 */
[----:B-1-3--:R-:W-:Y:S01]  /*6eb0*/  IMAD.WIDE R16, R146, 0x2, R10 ;  /* 0x0000000292107825 */ /* 0x00afe200078e020a */
        /* <DEDUP_REMOVED lines=12> */
.L_x_2640:
[----:B------:R-:W-:Y:S05]  /*6f80*/  BSYNC B0 ;  /* 0x0000000000007941 */ /* 0x000fea0003800000 */
.L_x_2639:
[----:B-1-3--:R-:W-:Y:S01]  /*6f90*/  SHFL.IDX PT, R10, R12, 0x3, 0x181f ;  /* 0x00781f000c0a7f89 */ /* 0x00afe200000e0000 */
[----:B------:R-:W-:Y:S01]  /*6fa0*/  IADD3 R7, R7, 0x60, RZ ;  /* 0x0000006007077810 */ /* 0x000fe20007ffe0ff */
[----:B------:R-:W-:Y:S01]  /*6fb0*/  IMAD.MOV.U32 R190, RZ, RZ, c[0x0][0x2b8] ;  /* 0x0000ae00ffbe7624 */ /* 0x000fe200078e00ff */
[----:B------:R-:W-:Y:S01]  /*6fc0*/  SHF.R.S32.HI R6, RZ, 0x1f, R5 ;  /* 0x0000001fff067819 */ /* 0x000fe20000011405 */
[----:B------:R-:W1:Y:S01]  /*6fd0*/  SHFL.IDX PT, R11, R8, 0x3, 0x181f ;  /* 0x00781f00080b7f89 */ /* 0x000e6200000e0000 */
        /* <DEDUP_REMOVED lines=9> */
[----:B------:R-:W-:Y:S02]  /*7070*/  ISETP.NE.AND P6, PT, R190, 0x1, PT ;  /* 0x00000001be00780c */ /* 0x000fe40003fc5270 */
[----:B------:R-:W-:Y:S02]  /*7080*/  LOP3.LUT R144, R144, 0xfffffff8, RZ, 0xc0, !PT ;  /* 0xfffffff890907812 */ /* 0x000fe400078ec0ff */
[C---:B------:R-:W-:Y:S01]  /*7090*/  ISETP.GE.AND P2, PT, R193.reuse, R134, PT ;  /* 0x00000086c100720c */ /* 0x040fe20003f46270 */
[----:B------:R-:W-:Y:S01]  /*70a0*/  IMAD.IADD R193, R193, 0x1, R185 ;  /* 0x00000001c1c17824 */ /* 0x000fe200078e02b9 */
[----:B-----5:R-:W-:-:S02]  /*70b0*/  SHF.R.S32.HI R189, RZ, 0x1f, R198 ;  /* 0x0000001fffbd7819 */ /* 0x020fc400000114c6 */
[----:B------:R-:W-:Y:S01]  /*70c0*/  ISETP.GT.OR P2, PT, R196, 0x3f, P2 ;  /* 0x0000003fc400780c */ /* 0x000fe20001744670 */
[----:B------:R-:W-:Y:S01]  /*70d0*/  IMAD.MOV.U32 R6, RZ, RZ, R193 ;  /* 0x000000ffff067224 */ /* 0x000fe200078e00c1 */
[----:B------:R-:W-:Y:S01]  /*70e0*/  LOP3.LUT R135, R135, 0xfffffffd, RZ, 0xc0, !PT ;  /* 0xfffffffd87877812 */ /* 0x000fe200078ec0ff */
[----:B-1----:R-:W-:-:S03]  /*70f0*/  @!P0 IMAD.WIDE R20, R146, 0x2, R10 ;  /* 0x0000000292148825 */ /* 0x002fc600078e020a */
[----:B------:R-:W-:Y:S01]  /*7100*/  @P6 LOP3.LUT R135, R135, 0x2, RZ, 0xfc, !PT ;  /* 0x0000000287876812 */ /* 0x000fe200078efcff */
[--C-:B------:R-:W-:Y:S01]  /*7110*/  @!P0 IMAD.WIDE R18, R145, 0x2, R10.reuse ;  /* 0x0000000291128825 */ /* 0x100fe200078e020a */
[----:B------:R-:W-:Y:S01]  /*7120*/  @!PT LDS RZ, [RZ] ;  /* 0x00000000fffff984 */ /* 0x000fe20000000800 */
[----:B------:R1:W-:Y:S03]  /*7130*/  @!P0 LDGSTS.E.BYPASS.LTC128B.128 [R2+0x1b100], [R20.64], !P3 ;  /* 0x1b10000014028fae */ /* 0x0003e6000d901d46 */
[----:B------:R-:W-:Y:S01]  /*7140*/  @!P0 IMAD.WIDE R10, R144, 0x2, R10 ;  /* 0x00000002900a8825 */ /* 0x000fe200078e020a */
[----:B------:R3:W-:Y:S03]  /*7150*/  @!P0 LDGSTS.E.BYPASS.LTC128B.128 [R2+0x1f100], [R18.64], !P5 ;  /* 0x1f10000012028fae */ /* 0x0007e6000e901d46 */
[----:B------:R-:W-:Y:S01]  /*7160*/  IMAD R189, R189, c[0x0][0x2b0], RZ ;  /* 0x0000ac00bdbd7a24 */ /* 0x000fe200078e02ff */
[----:B------:R2:W-:Y:S02]  /*7170*/  @!P0 LDGSTS.E.BYPASS.LTC128B.128 [R2+0x23100], [R10.64], !P4 ;  /* 0x231000000a028fae */ /* 0x0005e4000e101d46 */
[----:B--2---:R-:W-:-:S02]  /*7180*/  @P6 IMAD.HI.U32 R8, R193, c[0x0][0x2bc], RZ ;  /* 0x0000af00c1086a27 */ /* 0x004fc400078e00ff */
[----:B------:R-:W0:Y:S02]  /*7190*/  LDGDEPBAR ;  /* 0x00000000000079af */ /* 0x000e240000000000 */
        /* <DEDUP_REMOVED lines=9> */
[----:B----4-:R2:W4:Y:S01]  /*7230*/  @!P2 LDG.E R192, [R16.64] ;  /* 0x0000000610c0a981 */ /* 0x010522000c1e1900 */
        /* <DEDUP_REMOVED lines=8> */
[----:B-1----:R-:W-:Y:S01]  /*72c0*/  SHF.R.S32.HI R20, RZ, 0x1f, R193 ;  /* 0x0000001fff147819 */ /* 0x002fe200000114c1 */
[----:B------:R-:W-:Y:S01]  /*72d0*/  IMAD.WIDE.U32 R6, R193, c[0x0][0x1e0], RZ ;  /* 0x00007800c1067a25 */ /* 0x000fe200078e00ff */
[----:B------:R-:W-:Y:S02]  /*72e0*/  LOP3.LUT R135, R135, 0xfffffffe, RZ, 0xc0, !PT ;  /* 0xfffffffe87877812 */ /* 0x000fe400078ec0ff */
[----:B------:R-:W-:Y:S01]  /*72f0*/  SHF.R.S32.HI R149, RZ, 0x1f, R146 ;  /* 0x0000001fff957819 */ /* 0x000fe20000011492 */
[----:B---3--:R-:W-:Y:S01]  /*7300*/  IMAD R18, R20, c[0x0][0x1e0], RZ ;  /* 0x0000780014127a24 */ /* 0x008fe200078e02ff */
[----:B------:R-:W-:Y:S01]  /*7310*/  SEL R38, RZ, 0x10, P6 ;  /* 0x00000010ff267807 */ /* 0x000fe20003000000 */
[----:B------:R-:W-:Y:S01]  /*7320*/  IMAD R11, R184, c[0x0][0x1ec], R11 ;  /* 0x00007b00b80b7a24 */ /* 0x000fe200078e020b */
[----:B------:R-:W-:Y:S01]  /*7330*/  IADD3 R191, R2, 0x100, RZ ;  /* 0x0000010002bf7810 */ /* 0x000fe20007ffe0ff */
[----:B------:R-:W-:Y:S01]  /*7340*/  IMAD R18, R193, c[0x0][0x1e4], R18 ;  /* 0x00007900c1127a24 */ /* 0x000fe200078e0212 */
[----:B------:R-:W-:Y:S01]  /*7350*/  SHF.R.S32.HI R148, RZ, 0x1f, R145 ;  /* 0x0000001fff947819 */ /* 0x000fe20000011491 */
[----:B------:R-:W-:Y:S01]  /*7360*/  IMAD.IADD R188, R151, 0x1, R11 ;  /* 0x0000000197bc7824 */ /* 0x000fe200078e020b */
[----:B------:R-:W-:Y:S01]  /*7370*/  SHF.R.S32.HI R147, RZ, 0x1f, R144 ;  /* 0x0000001fff937819 */ /* 0x000fe20000011490 */
[----:B------:R-:W-:-:S02]  /*7380*/  IMAD.IADD R19, R7, 0x1, R18 ;  /* 0x0000000107137824 */ /* 0x000fc400078e0212 */
[----:B------:R-:W-:Y:S02]  /*7390*/  IMAD.MOV.U32 R18, RZ, RZ, R6 ;  /* 0x000000ffff127224 */ /* 0x000fe400078e0006 */
[----:B------:R-:W-:Y:S02]  /*73a0*/  IMAD R20, R20, c[0x0][0x208], RZ ;  /* 0x0000820014147a24 */ /* 0x000fe400078e02ff */
[----:B--2---:R-:W-:-:S04]  /*73b0*/  IMAD.WIDE.U32 R16, R193, c[0x0][0x208], RZ ;  /* 0x00008200c1107a25 */ /* 0x004fc800078e00ff */
[----:B------:R-:W-:Y:S02]  /*73c0*/  IMAD R20, R193, c[0x0][0x20c], R20 ;  /* 0x00008300c1147a24 */ /* 0x000fe400078e0214 */
[----:B------:R-:W-:Y:S02]  /*73d0*/  IMAD R187, R93, c[0x0][0x210], RZ ;  /* 0x000084005dbb7a24 */ /* 0x000fe400078e02ff */
[----:B------:R-:W-:Y:S02]  /*73e0*/  IMAD.IADD R21, R17, 0x1, R20 ;  /* 0x0000000111157824 */ /* 0x000fe400078e0214 */
[----:B------:R-:W-:Y:S02]  /*73f0*/  IMAD.MOV.U32 R20, RZ, RZ, R16 ;  /* 0x000000ffff147224 */ /* 0x000fe400078e0010 */
        /* <DEDUP_REMOVED lines=18> */
[----:B------:R-:W-:Y:S01]  /*7520*/  SHFL.IDX PT, R18, R12, RZ, 0x181f ;  /* 0x00181fff0c127589 */ /* 0x000fe200000e0000 */
[----:B------:R-:W-:-:S03]  /*7530*/  IADD3 R7, P0, R40, R20, RZ ;  /* 0x0000001428077210 */ /* 0x000fc60007f1e0ff */
[----:B------:R-:W1:Y:S01]  /*7540*/  SHFL.IDX PT, R19, R10, RZ, 0x181f ;  /* 0x00181fff0a137589 */ /* 0x000e6200000e0000 */
[----:B------:R-:W-:Y:S02]  /*7550*/  IADD3.X R20, R187, R21, R8, P0, !PT ;  /* 0x00000015bb147210 */ /* 0x000fe400007fe408 */
[C---:B------:R-:W-:Y:S01]  /*7560*/  LEA R8, P0, R7.reuse, c[0x0][0x1f8], 0x1 ;  /* 0x00007e0007087a11 */ /* 0x040fe200078008ff */
[----:B------:R-:W-:Y:S03]  /*7570*/  SHFL.IDX PT, R16, R12, 0x1, 0x181f ;  /* 0x00381f000c107f89 */ /* 0x000fe600000e0000 */
[----:B------:R-:W-:Y:S01]  /*7580*/  LEA.HI.X R7, R7, c[0x0][0x1fc], R20, 0x1, P0 ;  /* 0x00007f0007077a11 */ /* 0x000fe200000f0c14 */
[----:B------:R-:W2:Y:S01]  /*7590*/  SHFL.IDX PT, R17, R10, 0x1, 0x181f ;  /* 0x00381f000a117f89 */ /* 0x000ea200000e0000 */
[----:B------:R-:W-:-:S03]  /*75a0*/  ISETP.GT.AND P0, PT, R6, 0x20, PT ;  /* 0x000000200600780c */ /* 0x000fc60003f04270 */
        /* <DEDUP_REMOVED lines=62> */
[----:B------:R-:W2:Y:S01]  /*7990*/  @!P3 LDG.E R192, [R8.64] ;  /* 0x0000000608c0b981 */ /* 0x000ea2000c1e1900 */
[----:B------:R-:W-:Y:S01]  /*79a0*/  IMAD.MOV R0, RZ, RZ, -R0 ;  /* 0x000000ffff007224 */ /* 0x000fe200078e0a00 */
[----:B------:R-:W-:-:S03]  /*79b0*/  IADD3 R17, -R38, 0x10, RZ ;  /* 0x0000001026117810 */ /* 0x000fc60007ffe1ff */
[----:B------:R-:W-:Y:S01]  /*79c0*/  IMAD R193, R0, c[0x0][0x2b8], R193 ;  /* 0x0000ae0000c17a24 */ /* 0x000fe200078e02c1 */
[----:B------:R-:W-:-:S03]  /*79d0*/  LOP3.LUT R17, R17, 0xf, RZ, 0xc0, !PT ;  /* 0x0000000f11117812 */ /* 0x000fc600078ec0ff */
[----:B------:R-:W-:Y:S01]  /*79e0*/  IMAD.WIDE.U32 R6, R193, c[0x0][0x1e0], RZ ;  /* 0x00007800c1067a25 */ /* 0x000fe200078e00ff */
[----:B------:R-:W-:-:S03]  /*79f0*/  SHF.R.S32.HI R0, RZ, 0x1f, R193 ;  /* 0x0000001fff007819 */ /* 0x000fc600000114c1 */
[----:B------:R-:W-:Y:S01]  /*7a00*/  IMAD.MOV.U32 R10, RZ, RZ, R6 ;  /* 0x000000ffff0a7224 */ /* 0x000fe200078e0006 */
[----:B------:R-:W-:Y:S01]  /*7a10*/  SEL R6, RZ, 0x10, P4 ;  /* 0x00000010ff067807 */ /* 0x000fe20002000000 */
[----:B------:R-:W-:-:S03]  /*7a20*/  IMAD R0, R0, c[0x0][0x1e0], RZ ;  /* 0x0000780000007a24 */ /* 0x000fc600078e02ff */
[----:B------:R-:W-:Y:S01]  /*7a30*/  IADD3 R20, -R6, 0x10, RZ ;  /* 0x0000001006147810 */ /* 0x000fe20007ffe1ff */
[----:B------:R-:W-:-:S03]  /*7a40*/  IMAD R0, R193, c[0x0][0x1e4], R0 ;  /* 0x00007900c1007a24 */ /* 0x000fc600078e0200 */
[----:B------:R-:W-:Y:S01]  /*7a50*/  LOP3.LUT R20, R20, 0xf, RZ, 0xc0, !PT ;  /* 0x0000000f14147812 */ /* 0x000fe200078ec0ff */
[----:B------:R-:W-:Y:S01]  /*7a60*/  IMAD.IADD R11, R7, 0x1, R0 ;  /* 0x00000001070b7824 */ /* 0x000fe200078e0200 */
[----:B--2---:R-:W-:-:S03]  /*7a70*/  SHF.R.S32.HI R0, RZ, 0x1f, R192 ;  /* 0x0000001fff007819 */ /* 0x004fc600000114c0 */
[----:B------:R-:W-:Y:S01]  /*7a80*/  IMAD.WIDE.U32 R8, R192, c[0x0][0x1f0], R10 ;  /* 0x00007c00c0087a25 */ /* 0x000fe200078e000a */
[----:B------:R-:W-:-:S03]  /*7a90*/  SHF.L.U64.HI R11, R146, 0x1, R149 ;  /* 0x00000001920b7819 */ /* 0x000fc60000010295 */
[----:B------:R-:W-:Y:S01]  /*7aa0*/  IMAD R7, R0, c[0x0][0x1f0], RZ ;  /* 0x00007c0000077a24 */ /* 0x000fe200078e02ff */
[----:B------:R-:W-:Y:S01]  /*7ab0*/  IADD3 R5, P0, R150, R8, RZ ;  /* 0x0000000896057210 */ /* 0x000fe20007f1e0ff */
[----:B------:R-:W-:Y:S01]  /*7ac0*/  IMAD.SHL.U32 R10, R146, 0x2, RZ ;  /* 0x00000002920a7824 */ /* 0x000fe200078e00ff */
[----:B------:R-:W-:Y:S01]  /*7ad0*/  SHF.L.U64.HI R8, R145, 0x1, R148 ;  /* 0x0000000191087819 */ /* 0x000fe20000010294 */
[----:B------:R-:W-:Y:S02]  /*7ae0*/  IMAD R7, R192, c[0x0][0x1f4], R7 ;  /* 0x00007d00c0077a24 */ /* 0x000fe400078e0207 */
[----:B------:R-:W-:-:S03]  /*7af0*/  IMAD.SHL.U32 R0, R144, 0x2, RZ ;  /* 0x0000000290007824 */ /* 0x000fc600078e00ff */
        /* <DEDUP_REMOVED lines=33> */
.L_x_2641:
        /* <DEDUP_REMOVED lines=9> */
.L_x_2642:
[----:B------:R-:W-:Y:S01]  /*7da0*/  SHF.R.S32.HI R5, RZ, 0x1f, R90 ;  /* 0x0000001fff057819 */ /* 0x000fe2000001145a */
[----:B-1----:R-:W-:Y:S01]  /*7db0*/  IMAD.WIDE.U32 R8, R90, c[0x0][0x280], RZ ;  /* 0x0000a0005a087a25 */ /* 0x002fe200078e00ff */
[----:B------:R-:W-:Y:S01]  /*7dc0*/  ULDC.U8 UR4, c[0x0][0x298] ;  /* 0x0000a60000047ab9 */ /* 0x000fe20000000000 */
[-C--:B------:R-:W-:Y:S01]  /*7dd0*/  LEA.HI R4, R4, R89.reuse, RZ, 0x2 ;  /* 0x0000005904047211 */ /* 0x080fe200078f10ff */
[----:B------:R-:W-:Y:S01]  /*7de0*/  BSSY B2, `(.L_x_2643) ;  /* 0x00005c4000027945 */ /* 0x000fe20003800000 */
[C---:B------:R-:W-:Y:S01]  /*7df0*/  IMAD R7, R5.reuse, c[0x0][0x280], RZ ;  /* 0x0000a00005077a24 */ /* 0x040fe200078e02ff */
[----:B------:R-:W-:Y:S01]  /*7e00*/  LEA R18, P0, R8, c[0x0][0x270], 0x1 ;  /* 0x00009c0008127a11 */ /* 0x000fe200078008ff */
[----:B------:R-:W-:Y:S01]  /*7e10*/  IMAD R5, R5, c[0x0][0x290], RZ ;  /* 0x0000a40005057a24 */ /* 0x000fe200078e02ff */
[----:B------:R-:W-:Y:S01]  /*7e20*/  LOP3.LUT R46, R4, 0xfffffffc, RZ, 0xc0, !PT ;  /* 0xfffffffc042e7812 */ /* 0x000fe200078ec0ff */
[C---:B------:R-:W-:Y:S01]  /*7e30*/  IMAD R6, R90.reuse, c[0x0][0x284], R7 ;  /* 0x0000a1005a067a24 */ /* 0x040fe200078e0207 */
[----:B------:R-:W-:Y:S01]  /*7e40*/  SHF.R.S32.HI R16, RZ, 0x2, R4 ;  /* 0x00000002ff107819 */ /* 0x000fe20000011404 */
[----:B------:R-:W-:Y:S01]  /*7e50*/  IMAD R5, R90, c[0x0][0x294], R5 ;  /* 0x0000a5005a057a24 */ /* 0x000fe200078e0205 */
[----:B------:R-:W-:Y:S01]  /*7e60*/  IADD3 R46, -R46, R89, RZ ;  /* 0x000000592e2e7210 */ /* 0x000fe20007ffe1ff */
[----:B------:R-:W-:-:S02]  /*7e70*/  IMAD.IADD R6, R6, 0x1, R9 ;  /* 0x0000000106067824 */ /* 0x000fc400078e0209 */
[----:B------:R-:W-:Y:S01]  /*7e80*/  IMAD R17, R91, 0x80, R16 ;  /* 0x000000805b117824 */ /* 0x000fe200078e0210 */
[----:B------:R-:W-:Y:S02]  /*7e90*/  SHF.L.U32 R15, R46, 0x3, RZ ;  /* 0x000000032e0f7819 */ /* 0x000fe400000006ff */
[----:B------:R-:W-:Y:S01]  /*7ea0*/  LEA.HI.X R19, R8, c[0x0][0x274], R6, 0x1, P0 ;  /* 0x00009d0008137a11 */ /* 0x000fe200000f0c06 */
[----:B------:R-:W-:-:S04]  /*7eb0*/  IMAD.WIDE.U32 R6, R90, c[0x0][0x290], RZ ;  /* 0x0000a4005a067a25 */ /* 0x000fc800078e00ff */
[----:B------:R-:W-:Y:S01]  /*7ec0*/  IMAD.IADD R5, R5, 0x1, R7 ;  /* 0x0000000105057824 */ /* 0x000fe200078e0207 */
[----:B------:R-:W-:-:S04]  /*7ed0*/  LEA R30, P0, R6, c[0x0][0x288], 0x1 ;  /* 0x0000a200061e7a11 */ /* 0x000fc800078008ff */
        /* <DEDUP_REMOVED lines=54> */
[----:B----4-:R-:W-:Y:S01]  /*8240*/  CS2R R22, SRZ ;  /* 0x0000000000167805 */ /* 0x010fe2000001ff00 */
[----:B---3--:R-:W-:-:S11]  /*8250*/  CS2R R6, SRZ ;  /* 0x0000000000067805 */ /* 0x008fd6000001ff00 */
        /* <DEDUP_REMOVED lines=29> */
.L_x_2646:
[----:B------:R-:W-:Y:S05]  /*8430*/  BSYNC B0 ;  /* 0x0000000000007941 */ /* 0x000fea0003800000 */
.L_x_2645:
[----:B------:R-:W-:Y:S01]  /*8440*/  SHF.R.S32.HI R17, RZ, 0x1f, R16 ;  /* 0x0000001fff117819 */ /* 0x000fe20000011410 */
[----:B-----5:R-:W-:Y:S01]  /*8450*/  IMAD.MOV.U32 R53, RZ, RZ, R49 ;  /* 0x000000ffff357224 */ /* 0x020fe200078e0031 */
[----:B---3--:R-:W-:Y:S01]  /*8460*/  SHF.R.U64 R32, R44, 0x10, R45 ;  /* 0x000000102c207819 */ /* 0x008fe2000000122d */
[----:B------:R-:W-:Y:S01]  /*8470*/  IMAD.MOV.U32 R63, RZ, RZ, R29 ;  /* 0x000000ffff3f7224 */ /* 0x000fe200078e001d */
[----:B------:R-:W-:Y:S01]  /*8480*/  LEA.HI R17, R17, R16, RZ, 0x3 ;  /* 0x0000001011117211 */ /* 0x000fe200078f18ff */
[----:B------:R-:W-:Y:S01]  /*8490*/  IMAD.MOV.U32 R62, RZ, RZ, R26 ;  /* 0x000000ffff3e7224 */ /* 0x000fe200078e001a */
[----:B------:R-:W-:Y:S01]  /*84a0*/  SHF.R.U32.HI R31, RZ, 0x10, R45 ;  /* 0x00000010ff1f7819 */ /* 0x000fe2000001162d */
[----:B------:R-:W-:Y:S01]  /*84b0*/  IMAD.MOV.U32 R59, RZ, RZ, R25 ;  /* 0x000000ffff3b7224 */ /* 0x000fe200078e0019 */
[----:B------:R-:W-:Y:S01]  /*84c0*/  LOP3.LUT R17, R17, 0xfffffff8, RZ, 0xc0, !PT ;  /* 0xfffffff811117812 */ /* 0x000fe200078ec0ff */
[----:B------:R-:W-:Y:S01]  /*84d0*/  IMAD.MOV.U32 R60, RZ, RZ, R24 ;  /* 0x000000ffff3c7224 */ /* 0x000fe200078e0018 */
[--C-:B------:R-:W-:Y:S01]  /*84e0*/  SHF.R.U64 R43, R28, 0x10, R29.reuse ;  /* 0x000000101c2b7819 */ /* 0x100fe2000000121d */
        /* <DEDUP_REMOVED lines=8> */
[----:B------:R-:W-:Y:S01]  /*8570*/  IMAD.MOV.U32 R52, RZ, RZ, R46 ;  /* 0x000000ffff347224 */ /* 0x000fe200078e002e */
[----:B------:R-:W-:Y:S01]  /*8580*/  SHF.R.U64 R17, R48, 0x10, R49 ;  /* 0x0000001030117819 */ /* 0x000fe20000001231 */
[----:B------:R-:W-:Y:S01]  /*8590*/  IMAD.MOV.U32 R50, RZ, RZ, R44 ;  /* 0x000000ffff327224 */ /* 0x000fe200078e002c */
[----:B------:R-:W-:Y:S01]  /*85a0*/  LOP3.LUT R8, R8, 0x1c0, RZ, 0xc0, !PT ;  /* 0x000001c008087812 */ /* 0x000fe200078ec0ff */
[----:B------:R-:W-:Y:S01]  /*85b0*/  IMAD.MOV.U32 R56, RZ, RZ, R20 ;  /* 0x000000ffff387224 */ /* 0x000fe200078e0014 */
[----:B------:R-:W-:Y:S01]  /*85c0*/  SHF.R.U32.HI R29, RZ, 0x10, R25 ;  /* 0x00000010ff1d7819 */ /* 0x000fe20000011619 */
[----:B------:R-:W-:Y:S01]  /*85d0*/  IMAD.MOV.U32 R44, RZ, RZ, R7 ;  /* 0x000000ffff2c7224 */ /* 0x000fe200078e0007 */
[----:B------:R-:W-:Y:S01]  /*85e0*/  LOP3.LUT R15, R8, 0x18, R15, 0xf8, !PT ;  /* 0x00000018080f7812 */ /* 0x000fe200078ef80f */
[----:B------:R-:W-:Y:S01]  /*85f0*/  IMAD.MOV.U32 R64, RZ, RZ, R28 ;  /* 0x000000ffff407224 */ /* 0x000fe200078e001c */
[----:B------:R-:W-:Y:S01]  /*8600*/  SHF.R.U32.HI R8, RZ, 0x3, R8 ;  /* 0x00000003ff087819 */ /* 0x000fe20000011608 */
[----:B------:R-:W-:Y:S01]  /*8610*/  IMAD.MOV.U32 R61, RZ, RZ, R27 ;  /* 0x000000ffff3d7224 */ /* 0x000fe200078e001b */
[----:B------:R-:W-:Y:S01]  /*8620*/  SHF.R.U64 R26, R22, 0x10, R23 ;  /* 0x00000010161a7819 */ /* 0x000fe20000001217 */
        /* <DEDUP_REMOVED lines=9> */
[----:B------:R-:W-:Y:S01]  /*86c0*/  SHF.R.U64 R22, R20, 0x10, R21 ;  /* 0x0000001014167819 */ /* 0x000fe20000001215 */
[----:B------:R-:W-:Y:S01]  /*86d0*/  IMAD R45, R91, -0x80, R94 ;  /* 0xffffff805b2d7824 */ /* 0x000fe200078e025e */
[C---:B------:R-:W-:Y:S01]  /*86e0*/  IADD3 R8, R18.reuse, 0x20, RZ ;  /* 0x0000002012087810 */ /* 0x040fe20007ffe0ff */
[----:B------:R-:W-:Y:S01]  /*86f0*/  IMAD.MOV.U32 R46, RZ, RZ, R6 ;  /* 0x000000ffff2e7224 */ /* 0x000fe200078e0006 */
[----:B------:R-:W-:Y:S01]  /*8700*/  @P0 IADD3 R8, R18, -0x20, RZ ;  /* 0xffffffe012080810 */ /* 0x000fe20007ffe0ff */
[----:B------:R-:W-:Y:S01]  /*8710*/  IMAD.MOV.U32 R48, RZ, RZ, R10 ;  /* 0x000000ffff307224 */ /* 0x000fe200078e000a */
[----:B------:R-:W-:Y:S01]  /*8720*/  IMNMX R45, R45, 0x80, PT ;  /* 0x000000802d2d7817 */ /* 0x000fe20003800200 */
[----:B------:R-:W-:-:S04]  /*8730*/  DEPBAR.LE SB0, 0x3 ;  /* 0x000080c00000791a */ /* 0x000fc80000000000 */
[----:B------:R-:W-:Y:S01]  /*8740*/  ISETP.GE.AND P0, PT, R16, R45, PT ;  /* 0x0000002d1000720c */ /* 0x000fe20003f06270 */
        /* <DEDUP_REMOVED lines=53> */
[----:B------:R-:W-:Y:S02]  /*8aa0*/  SHF.L.U32 R55, R42, 0x10, RZ ;  /* 0x000000102a377819 */ /* 0x000fe400000006ff */
[----:B-1----:R-:W-:Y:S02]  /*8ab0*/  LOP3.LUT R44, R4, 0xffff0000, RZ, 0xc0, !PT ;  /* 0xffff0000042c7812 */ /* 0x002fe400078ec0ff */
[----:B------:R-:W-:-:S02]  /*8ac0*/  LOP3.LUT R52, R5, 0xffff0000, RZ, 0xc0, !PT ;  /* 0xffff000005347812 */ /* 0x000fc400078ec0ff */
[----:B------:R-:W-:Y:S02]  /*8ad0*/  SHF.L.U32 R46, R4, 0x10, RZ ;  /* 0x00000010042e7819 */ /* 0x000fe400000006ff */
[----:B------:R-:W-:Y:S01]  /*8ae0*/  SHF.L.U32 R4, R5, 0x10, RZ ;  /* 0x0000001005047819 */ /* 0x000fe200000006ff */
[----:B------:R-:W-:Y:S01]  /*8af0*/  FMUL.FTZ R5, R44, R49 ;  /* 0x000000312c057220 */ /* 0x000fe20000410000 */
[----:B------:R-:W-:Y:S01]  /*8b00*/  SHF.L.U32 R50, R6, 0x10, RZ ;  /* 0x0000001006327819 */ /* 0x000fe200000006ff */
[----:B------:R-:W-:Y:S01]  /*8b10*/  FMUL.FTZ R44, R44, R53 ;  /* 0x000000352c2c7220 */ /* 0x000fe20000410000 */
[----:B------:R-:W-:Y:S01]  /*8b20*/  LOP3.LUT R48, R6, 0xffff0000, RZ, 0xc0, !PT ;  /* 0xffff000006307812 */ /* 0x000fe200078ec0ff */
[C---:B------:R-:W-:Y:S01]  /*8b30*/  IMAD.U32 R6, R7.reuse, 0x10000, RZ ;  /* 0x0001000007067824 */ /* 0x040fe200078e00ff */
[----:B------:R-:W-:Y:S01]  /*8b40*/  LOP3.LUT R54, R7, 0xffff0000, RZ, 0xc0, !PT ;  /* 0xffff000007367812 */ /* 0x000fe200078ec0ff */
[----:B------:R-:W-:Y:S02]  /*8b50*/  FMUL.FTZ R7, R52, R47 ;  /* 0x0000002f34077220 */ /* 0x000fe40000410000 */
[----:B------:R-:W-:Y:S01]  /*8b60*/  FFMA.FTZ R44, R46, R49, R44 ;  /* 0x000000312e2c7223 */ /* 0x000fe2000001002c */
[----:B------:R-:W-:Y:S01]  /*8b70*/  LOP3.LUT R49, R35, 0xffff0000, RZ, 0xc0, !PT ;  /* 0xffff000023317812 */ /* 0x000fe200078ec0ff */
[----:B------:R-:W-:-:S02]  /*8b80*/  FMUL.FTZ R52, R52, R51 ;  /* 0x0000003334347220 */ /* 0x000fc40000410000 */
[----:B------:R-:W-:Y:S01]  /*8b90*/  FFMA.FTZ R7, R4, R51, -R7 ;  /* 0x0000003304077223 */ /* 0x000fe20000010807 */
[----:B------:R-:W-:Y:S01]  /*8ba0*/  SHF.L.U32 R51, R35, 0x10, RZ ;  /* 0x0000001023337819 */ /* 0x000fe200000006ff */
[----:B------:R-:W-:Y:S01]  /*8bb0*/  FFMA.FTZ R5, R46, R53, -R5 ;  /* 0x000000352e057223 */ /* 0x000fe20000010805 */
[----:B------:R-:W-:Y:S01]  /*8bc0*/  LOP3.LUT R53, R42, 0xffff0000, RZ, 0xc0, !PT ;  /* 0xffff00002a357812 */ /* 0x000fe200078ec0ff */
[----:B------:R-:W-:Y:S02]  /*8bd0*/  FFMA.FTZ R52, R4, R47, R52 ;  /* 0x0000002f04347223 */ /* 0x000fe40000010034 */
[----:B------:R-:W-:Y:S02]  /*8be0*/  FMUL.FTZ R4, R48, R51 ;  /* 0x0000003330047220 */ /* 0x000fe40000410000 */
[----:B------:R-:W-:Y:S02]  /*8bf0*/  FMUL.FTZ R46, R54, R49 ;  /* 0x00000031362e7220 */ /* 0x000fe40000410000 */
[----:B------:R-:W-:-:S02]  /*8c00*/  FMUL.FTZ R48, R48, R55 ;  /* 0x0000003730307220 */ /* 0x000fc40000410000 */
        /* <DEDUP_REMOVED lines=10> */
.L_x_2650:
[----:B------:R-:W-:Y:S05]  /*8cb0*/  BSYNC B0 ;  /* 0x0000000000007941 */ /* 0x000fea0003800000 */
.L_x_2649:
        /* <DEDUP_REMOVED lines=42> */
.L_x_2652:
[----:B------:R-:W-:Y:S05]  /*8f60*/  BSYNC B0 ;  /* 0x0000000000007941 */ /* 0x000fea0003800000 */
.L_x_2651:
        /* <DEDUP_REMOVED lines=41> */
[----:B------:R1:W-:Y:S02]  /*9200*/  STS.128 [R18+0x4000], R4 ;  /* 0x0040000412007388 */ /* 0x0003e40000000c00 */
.L_x_2654:
[----:B------:R-:W-:Y:S05]  /*9210*/  BSYNC B0 ;  /* 0x0000000000007941 */ /* 0x000fea0003800000 */
.L_x_2653:
        /* <DEDUP_REMOVED lines=42> */
.L_x_2656:
[----:B------:R-:W-:Y:S05]  /*94c0*/  BSYNC B0 ;  /* 0x0000000000007941 */ /* 0x000fea0003800000 */
.L_x_2655:
        /* <DEDUP_REMOVED lines=42> */
.L_x_2658:
[----:B------:R-:W-:Y:S05]  /*9770*/  BSYNC B0 ;  /* 0x0000000000007941 */ /* 0x000fea0003800000 */
.L_x_2657:
        /* <DEDUP_REMOVED lines=41> */
.L_x_2648:
[----:B------:R-:W-:Y:S05]  /*9a10*/  BSYNC B1 ;  /* 0x0000000000017941 */ /* 0x000fea0003800000 */
.L_x_2647:
        /* <DEDUP_REMOVED lines=18> */
[-C--:B------:R-:W-:Y:S01]  /*9b40*/  FMUL.FTZ R6, R43, R16.reuse ;  /* 0x000000102b067220 */ /* 0x080fe20000410000 */
[----:B------:R-:W-:Y:S01]  /*9b50*/  LOP3.LUT R50, R7, 0xffff0000, RZ, 0xc0, !PT ;  /* 0xffff000007327812 */ /* 0x000fe200078ec0ff */
[-C--:B------:R-:W-:Y:S02]  /*9b60*/  FMUL.FTZ R7, R39, R45.reuse ;  /* 0x0000002d27077220 */ /* 0x080fe40000410000 */
        /* <DEDUP_REMOVED lines=23> */
.L_x_2661:
[----:B------:R-:W-:Y:S05]  /*9ce0*/  BSYNC B0 ;  /* 0x0000000000007941 */ /* 0x000fea0003800000 */
.L_x_2660:
        /* <DEDUP_REMOVED lines=18> */
[----:B------:R-:W-:Y:S02]  /*9e10*/  FMUL.FTZ R7, R32, R39 ;  /* 0x0000002720077220 */ /* 0x000fe40000410000 */
[C---:B------:R-:W-:Y:S02]  /*9e20*/  FMUL.FTZ R16, R5.reuse, R16 ;  /* 0x0000001005107220 */ /* 0x040fe40000410000 */
[-C--:B------:R-:W-:Y:S02]  /*9e30*/  FFMA.FTZ R6, R5, R35.reuse, -R6 ;  /* 0x0000002305067223 */ /* 0x080fe40000010806 */
        /* <DEDUP_REMOVED lines=21> */
.L_x_2663:
[----:B------:R-:W-:Y:S05]  /*9f90*/  BSYNC B0 ;  /* 0x0000000000007941 */ /* 0x000fea0003800000 */
.L_x_2662:
[----:B-1----:R-:W-:Y:S01]  /*9fa0*/  IADD3 R4, R9, 0x20, RZ ;  /* 0x0000002009047810 */ /* 0x002fe20007ffe0ff */
[----:B------:R-:W-:Y:S03]  /*9fb0*/  BSSY B0, `(.L_x_2664) ;  /* 0x0000029000007945 */ /* 0x000fe60003800000 */
[----:B------:R-:W-:-:S13]  /*9fc0*/  ISETP.GE.AND P0, PT, R4, c[0x0][0x27c], PT ;  /* 0x00009f0004007a0c */ /* 0x000fda0003f06270 */
[----:B------:R-:W-:Y:S05]  /*9fd0*/  @P0 BRA `(.L_x_2665) ;  /* 0x0000026000000947 */ /* 0x000fea0003800000 */
[----:B------:R-:W1:Y:S01]  /*9fe0*/  LDS.128 R4, [R18+0x6000] ;  /* 0x0060000012047984 */ /* 0x000e620000000c00 */
[----:B------:R-:W-:Y:S02]  /*9ff0*/  LOP3.LUT R33, R30, 0xffff0000, RZ, 0xc0, !PT ;  /* 0xffff00001e217812 */ /* 0x000fe400078ec0ff */
[----:B------:R-:W-:Y:S02]  /*a000*/  LOP3.LUT R35, R28, 0xffff0000, RZ, 0xc0, !PT ;  /* 0xffff00001c237812 */ /* 0x000fe400078ec0ff */
[C---:B-1----:R-:W-:Y:S02]  /*a010*/  SHF.L.U32 R31, R4.reuse, 0x10, RZ ;  /* 0x00000010041f7819 */ /* 0x042fe400000006ff */
[----:B------:R-:W-:Y:S02]  /*a020*/  LOP3.LUT R16, R4, 0xffff0000, RZ, 0xc0, !PT ;  /* 0xffff000004107812 */ /* 0x000fe400078ec0ff */
[C---:B------:R-:W-:Y:S02]  /*a030*/  SHF.L.U32 R4, R5.reuse, 0x10, RZ ;  /* 0x0000001005047819 */ /* 0x040fe400000006ff */
[----:B------:R-:W-:-:S02]  /*a040*/  LOP3.LUT R32, R5, 0xffff0000, RZ, 0xc0, !PT ;  /* 0xffff000005207812 */ /* 0x000fc400078ec0ff */
[----:B------:R-:W-:Y:S01]  /*a050*/  SHF.L.U32 R5, R30, 0x10, RZ ;  /* 0x000000101e057819 */ /* 0x000fe200000006ff */
[----:B------:R-:W-:Y:S01]  /*a060*/  IMAD.U32 R30, R28, 0x10000, RZ ;  /* 0x000100001c1e7824 */ /* 0x000fe200078e00ff */
[C---:B------:R-:W-:Y:S01]  /*a070*/  SHF.L.U32 R39, R6.reuse, 0x10, RZ ;  /* 0x0000001006277819 */ /* 0x040fe200000006ff */
[C---:B------:R-:W-:Y:S01]  /*a080*/  IMAD.U32 R28, R7.reuse, 0x10000, RZ ;  /* 0x00010000071c7824 */ /* 0x040fe200078e00ff */
[----:B------:R-:W-:Y:S01]  /*a090*/  LOP3.LUT R34, R6, 0xffff0000, RZ, 0xc0, !PT ;  /* 0xffff000006227812 */ /* 0x000fe200078ec0ff */
[----:B------:R-:W-:Y:S01]  /*a0a0*/  FMUL.FTZ R6, R30, R16 ;  /* 0x000000101e067220 */ /* 0x000fe20000410000 */
[----:B------:R-:W-:Y:S01]  /*a0b0*/  LOP3.LUT R42, R7, 0xffff0000, RZ, 0xc0, !PT ;  /* 0xffff0000072a7812 */ /* 0x000fe200078ec0ff */
[----:B------:R-:W-:Y:S02]  /*a0c0*/  FMUL.FTZ R7, R35, R32 ;  /* 0x0000002023077220 */ /* 0x000fe40000410000 */
[C---:B------:R-:W-:Y:S02]  /*a0d0*/  FMUL.FTZ R16, R5.reuse, R16 ;  /* 0x0000001005107220 */ /* 0x040fe40000410000 */
[----:B------:R-:W-:-:S02]  /*a0e0*/  FFMA.FTZ R6, R5, R31, -R6 ;  /* 0x0000001f05067223 */ /* 0x000fc40000010806 */
[----:B------:R-:W-:Y:S01]  /*a0f0*/  FFMA.FTZ R5, R33, R4, -R7 ;  /* 0x0000000421057223 */ /* 0x000fe20000010807 */
[----:B------:R-:W-:Y:S01]  /*a100*/  SHF.L.U32 R7, R27, 0x10, RZ ;  /* 0x000000101b077819 */ /* 0x000fe200000006ff */
[----:B------:R-:W-:Y:S01]  /*a110*/  FFMA.FTZ R31, R30, R31, R16 ;  /* 0x0000001f1e1f7223 */ /* 0x000fe20000010010 */
[----:B------:R-:W-:Y:S01]  /*a120*/  SHF.L.U32 R16, R29, 0x10, RZ ;  /* 0x000000101d107819 */ /* 0x000fe200000006ff */
[----:B------:R-:W-:Y:S01]  /*a130*/  FMUL.FTZ R32, R33, R32 ;  /* 0x0000002021207220 */ /* 0x000fe20000410000 */
[----:B------:R-:W-:Y:S02]  /*a140*/  LOP3.LUT R27, R27, 0xffff0000, RZ, 0xc0, !PT ;  /* 0xffff00001b1b7812 */ /* 0x000fe400078ec0ff */
[----:B------:R-:W-:Y:S01]  /*a150*/  LOP3.LUT R29, R29, 0xffff0000, RZ, 0xc0, !PT ;  /* 0xffff00001d1d7812 */ /* 0x000fe200078ec0ff */
[----:B------:R-:W-:Y:S02]  /*a160*/  FFMA.FTZ R32, R35, R4, R32 ;  /* 0x0000000423207223 */ /* 0x000fe40000010020 */
[----:B------:R-:W-:-:S02]  /*a170*/  FMUL.FTZ R4, R7, R34 ;  /* 0x0000002207047220 */ /* 0x000fc40000410000 */
[----:B------:R-:W-:Y:S01]  /*a180*/  FMUL.FTZ R34, R16, R34 ;  /* 0x0000002210227220 */ /* 0x000fe20000410000 */
[----:B------:R-:W-:Y:S01]  /*a190*/  F2FP.BF16.PACK_AB R5, R32, R5 ;  /* 0x000000052005723e */ /* 0x000fe200000010ff */
[-C--:B------:R-:W-:Y:S02]  /*a1a0*/  FMUL.FTZ R30, R27, R42.reuse ;  /* 0x0000002a1b1e7220 */ /* 0x080fe40000410000 */
[----:B------:R-:W-:Y:S02]  /*a1b0*/  FMUL.FTZ R42, R29, R42 ;  /* 0x0000002a1d2a7220 */ /* 0x000fe40000410000 */
[-C--:B------:R-:W-:Y:S01]  /*a1c0*/  FFMA.FTZ R16, R16, R39.reuse, -R4 ;  /* 0x0000002710107223 */ /* 0x080fe20000010804 */
[----:B------:R-:W-:Y:S01]  /*a1d0*/  F2FP.BF16.PACK_AB R4, R31, R6 ;  /* 0x000000061f04723e */ /* 0x000fe200000010ff */
[----:B------:R-:W-:Y:S02]  /*a1e0*/  FFMA.FTZ R7, R7, R39, R34 ;  /* 0x0000002707077223 */ /* 0x000fe40000010022 */
[----:B------:R-:W-:-:S02]  /*a1f0*/  FFMA.FTZ R30, R29, R28, -R30 ;  /* 0x0000001c1d1e7223 */ /* 0x000fc4000001081e */
[----:B------:R-:W-:Y:S01]  /*a200*/  FFMA.FTZ R27, R27, R28, R42 ;  /* 0x0000001c1b1b7223 */ /* 0x000fe2000001002a */
[----:B------:R-:W-:-:S04]  /*a210*/  F2FP.BF16.PACK_AB R6, R7, R16 ;  /* 0x000000100706723e */ /* 0x000fc800000010ff */
[----:B------:R-:W-:-:S05]  /*a220*/  F2FP.BF16.PACK_AB R7, R27, R30 ;  /* 0x0000001e1b07723e */ /* 0x000fca00000010ff */
[----:B------:R1:W-:Y:S02]  /*a230*/  STS.128 [R18+0x6000], R4 ;  /* 0x0060000412007388 */ /* 0x0003e40000000c00 */
.L_x_2665:
[----:B------:R-:W-:Y:S05]  /*a240*/  BSYNC B0 ;  /* 0x0000000000007941 */ /* 0x000fea0003800000 */
.L_x_2664:
        /* <DEDUP_REMOVED lines=23> */
[----:B------:R-:W-:Y:S01]  /*a3c0*/  FMUL.FTZ R28, R29, R28 ;  /* 0x0000001c1d1c7220 */ /* 0x000fe20000410000 */
[----:B------:R-:W-:Y:S01]  /*a3d0*/  SHF.L.U32 R29, R25, 0x10, RZ ;  /* 0x00000010191d7819 */ /* 0x000fe200000006ff */
[----:B------:R-:W-:Y:S01]  /*a3e0*/  FFMA.FTZ R27, R26, R27, R16 ;  /* 0x0000001b1a1b7223 */ /* 0x000fe20000010010 */
[----:B------:R-:W-:Y:S01]  /*a3f0*/  LOP3.LUT R23, R23, 0xffff0000, RZ, 0xc0, !PT ;  /* 0xffff000017177812 */ /* 0x000fe200078ec0ff */
[----:B------:R-:W-:Y:S01]  /*a400*/  FFMA.FTZ R28, R31, R4, R28 ;  /* 0x000000041f1c7223 */ /* 0x000fe2000001001c */
[----:B------:R-:W-:Y:S01]  /*a410*/  LOP3.LUT R25, R25, 0xffff0000, RZ, 0xc0, !PT ;  /* 0xffff000019197812 */ /* 0x000fe200078ec0ff */
[-C--:B------:R-:W-:Y:S02]  /*a420*/  FMUL.FTZ R4, R7, R30.reuse ;  /* 0x0000001e07047220 */ /* 0x080fe40000410000 */
[----:B------:R-:W-:Y:S01]  /*a430*/  FMUL.FTZ R30, R29, R30 ;  /* 0x0000001e1d1e7220 */ /* 0x000fe20000410000 */
[----:B------:R-:W-:Y:S01]  /*a440*/  F2FP.BF16.PACK_AB R5, R28, R5 ;  /* 0x000000051c05723e */ /* 0x000fe200000010ff */
[----:B------:R-:W-:-:S02]  /*a450*/  FMUL.FTZ R16, R23, R33 ;  /* 0x0000002117107220 */ /* 0x000fc40000410000 */
[----:B------:R-:W-:Y:S02]  /*a460*/  FMUL.FTZ R33, R25, R33 ;  /* 0x0000002119217220 */ /* 0x000fe40000410000 */
[----:B------:R-:W-:Y:S02]  /*a470*/  FFMA.FTZ R30, R7, R32, R30 ;  /* 0x00000020071e7223 */ /* 0x000fe4000001001e */
[----:B------:R-:W-:Y:S02]  /*a480*/  FFMA.FTZ R7, R25, R24, -R16 ;  /* 0x0000001819077223 */ /* 0x000fe40000010810 */
[----:B------:R-:W-:Y:S01]  /*a490*/  FFMA.FTZ R29, R29, R32, -R4 ;  /* 0x000000201d1d7223 */ /* 0x000fe20000010804 */
[----:B------:R-:W-:Y:S01]  /*a4a0*/  F2FP.BF16.PACK_AB R4, R27, R6 ;  /* 0x000000061b04723e */ /* 0x000fe200000010ff */
[----:B------:R-:W-:-:S03]  /*a4b0*/  FFMA.FTZ R24, R23, R24, R33 ;  /* 0x0000001817187223 */ /* 0x000fc60000010021 */
[----:B------:R-:W-:Y:S02]  /*a4c0*/  F2FP.BF16.PACK_AB R6, R30, R29 ;  /* 0x0000001d1e06723e */ /* 0x000fe400000010ff */
[----:B------:R-:W-:-:S05]  /*a4d0*/  F2FP.BF16.PACK_AB R7, R24, R7 ;  /* 0x000000071807723e */ /* 0x000fca00000010ff */
[----:B------:R1:W-:Y:S02]  /*a4e0*/  STS.128 [R8+0x6000], R4 ;  /* 0x0060000408007388 */ /* 0x0003e40000000c00 */
.L_x_2667:
[----:B------:R-:W-:Y:S05]  /*a4f0*/  BSYNC B0 ;  /* 0x0000000000007941 */ /* 0x000fea0003800000 */
.L_x_2666:
        /* <DEDUP_REMOVED lines=42> */
.L_x_2669:
[----:B------:R-:W-:Y:S05]  /*a7a0*/  BSYNC B0 ;  /* 0x0000000000007941 */ /* 0x000fea0003800000 */
.L_x_2668:
[----:B------:R-:W-:-:S04]  /*a7b0*/  IADD3 R9, R9, 0x50, RZ ;  /* 0x0000005009097810 */ /* 0x000fc80007ffe0ff */
[----:B------:R-:W-:-:S13]  /*a7c0*/  ISETP.GE.AND P0, PT, R9, c[0x0][0x27c], PT ;  /* 0x00009f0009007a0c */ /* 0x000fda0003f06270 */
        /* <DEDUP_REMOVED lines=17> */
[----:B------:R-:W-:Y:S02]  /*a8e0*/  FFMA.FTZ R6, R5, R16, -R6 ;  /* 0x0000001005067223 */ /* 0x000fe40000010806 */
[----:B------:R-:W-:Y:S01]  /*a8f0*/  FFMA.FTZ R5, R19, R4, -R7 ;  /* 0x0000000413057223 */ /* 0x000fe20000010807 */
[C---:B------:R-:W-:Y:S01]  /*a900*/  SHF.L.U32 R7, R10.reuse, 0x10, RZ ;  /* 0x000000100a077819 */ /* 0x040fe200000006ff */
        /* <DEDUP_REMOVED lines=11> */
[----:B------:R-:W-:-:S02]  /*a9c0*/  FFMA.FTZ R11, R16, R22, -R11 ;  /* 0x00000016100b7223 */ /* 0x000fc4000001080b */
        /* <DEDUP_REMOVED lines=8> */
.L_x_2644:
[----:B------:R-:W-:Y:S01]  /*aa50*/  ISETP.GE.AND P0, PT, R17, R94, PT ;  /* 0x0000005e1100720c */ /* 0x000fe20003f06270 */
[----:B------:R-:W-:Y:S01]  /*aa60*/  BSSY B0, `(.L_x_2670) ;  /* 0x0000035000007945 */ /* 0x000fe20003800000 */
[----:B------:R-:W-:Y:S01]  /*aa70*/  MOV R44, R30 ;  /* 0x0000001e002c7202 */ /* 0x000fe20000000f00 */
[----:B------:R-:W-:Y:S01]  /*aa80*/  IMAD.MOV.U32 R42, RZ, RZ, R18 ;  /* 0x000000ffff2a7224 */ /* 0x000fe200078e0012 */
[----:B------:R-:W-:Y:S01]  /*aa90*/  MOV R45, R31 ;  /* 0x0000001f002d7202 */ /* 0x000fe20000000f00 */
[----:B------:R-:W-:Y:S01]  /*aaa0*/  IMAD.MOV.U32 R43, RZ, RZ, R19 ;  /* 0x000000ffff2b7224 */ /* 0x000fe200078e0013 */
        /* <DEDUP_REMOVED lines=31> */
[----:B--2---:R-:W-:Y:S02]  /*aca0*/  IADD3 R18, R15, 0x40, RZ ;  /* 0x000000400f127810 */ /* 0x004fe40007ffe0ff */
[----:B-1----:R-:W-:-:S04]  /*acb0*/  @!P0 IMAD.WIDE R20, R17, 0x2, R42 ;  /* 0x0000000211148825 */ /* 0x002fc800078e022a */
        /* <DEDUP_REMOVED lines=15> */
.L_x_2671:
[----:B------:R-:W-:Y:S05]  /*adb0*/  BSYNC B0 ;  /* 0x0000000000007941 */ /* 0x000fea0003800000 */
.L_x_2670:
[----:B-----5:R-:W-:Y:S01]  /*adc0*/  IMAD.MOV.U32 R52, RZ, RZ, R24 ;  /* 0x000000ffff347224 */ /* 0x020fe200078e0018 */
[----:B--2---:R-:W-:Y:S01]  /*add0*/  SHF.R.U64 R45, R24, 0x10, R25 ;  /* 0x00000010182d7819 */ /* 0x004fe20000001219 */
[--C-:B------:R-:W-:Y:S01]  /*ade0*/  IMAD.MOV.U32 R24, RZ, RZ, R29.reuse ;  /* 0x000000ffff187224 */ /* 0x100fe200078e001d */
[----:B------:R-:W-:Y:S01]  /*adf0*/  SHF.R.U32.HI R61, RZ, 0x10, R29 ;  /* 0x00000010ff3d7819 */ /* 0x000fe2000001161d */
[----:B------:R-:W-:Y:S01]  /*ae00*/  IMAD.MOV.U32 R58, RZ, RZ, R32 ;  /* 0x000000ffff3a7224 */ /* 0x000fe200078e0020 */
[----:B------:R-:W-:Y:S01]  /*ae10*/  SHF.R.U64 R47, R32, 0x10, R33 ;  /* 0x00000010202f7819 */ /* 0x000fe20000001221 */
[----:B------:R-:W-:Y:S01]  /*ae20*/  IMAD R91, R91, -0x80, R94 ;  /* 0xffffff805b5b7824 */ /* 0x000fe200078e025e */
        /* <DEDUP_REMOVED lines=13> */
[----:B------:R-:W-:Y:S01]  /*af00*/  IMAD.MOV.U32 R26, RZ, RZ, R33 ;  /* 0x000000ffff1a7224 */ /* 0x000fe200078e0021 */
        /* <DEDUP_REMOVED lines=75> */
[C---:B------:R-:W-:Y:S02]  /*b3c0*/  LOP3.LUT R4, R8.reuse, 0x38, R4, 0xf8, !PT ;  /* 0x0000003808047812 */ /* 0x040fe400078ef804 */
        /* <DEDUP_REMOVED lines=79> */
.L_x_2675:
[----:B------:R-:W-:Y:S05]  /*b8c0*/  BSYNC B0 ;  /* 0x0000000000007941 */ /* 0x000fea0003800000 */
.L_x_2674:
        /* <DEDUP_REMOVED lines=106> */
.L_x_2677:
[----:B------:R-:W-:Y:S05]  /*bf70*/  BSYNC B0 ;  /* 0x0000000000007941 */ /* 0x000fea0003800000 */
.L_x_2676:
        /* <DEDUP_REMOVED lines=105> */
.L_x_2673:
[----:B------:R-:W-:Y:S05]  /*c610*/  BSYNC B1 ;  /* 0x0000000000017941 */ /* 0x000fea0003800000 */
.L_x_2672:
        /* <DEDUP_REMOVED lines=16> */
[----:B------:R-:W-:Y:S01]  /*c720*/  LOP3.LUT R8, R6, 0x38, R15, 0xf8, !PT ;  /* 0x0000003806087812 */ /* 0x000fe200078ef80f */
        /* <DEDUP_REMOVED lines=86> */
.L_x_2679:
[----:B------:R-:W-:Y:S05]  /*cc90*/  BSYNC B0 ;  /* 0x0000000000007941 */ /* 0x000fea0003800000 */
.L_x_2678:
        /* <DEDUP_REMOVED lines=108> */
.L_x_2681:
[----:B------:R-:W-:Y:S05]  /*d360*/  BSYNC B0 ;  /* 0x0000000000007941 */ /* 0x000fea0003800000 */
.L_x_2680:
[----:B-1----:R-:W-:-:S04]  /*d370*/  IADD3 R4, R15, 0x40, RZ ;  /* 0x000000400f047810 */ /* 0x002fc80007ffe0ff */
        /* <DEDUP_REMOVED lines=106> */
.L_x_2659:
[----:B------:R-:W-:Y:S05]  /*da20*/  BSYNC B2 ;  /* 0x0000000000027941 */ /* 0x000fea0003800000 */
.L_x_2643:
        /* <DEDUP_REMOVED lines=47> */
[----:B------:R-:W-:Y:S02]  /*dd20*/  IMAD R0, R0, c[0x0][0x208], RZ ;  /* 0x0000820000007a24 */ /* 0x000fe400078e02ff */
[----:B------:R-:W-:Y:S01]  /*dd30*/  IMAD.SHL.U32 R44, R146, 0x2, RZ ;  /* 0x00000002922c7824 */ /* 0x000fe200078e00ff */
[----:B------:R-:W-:Y:S01]  /*dd40*/  LOP3.LUT R49, R49, 0xf, RZ, 0xc0, !PT ;  /* 0x0000000f31317812 */ /* 0x000fe200078ec0ff */
[----:B------:R-:W-:Y:S01]  /*dd50*/  IMAD R39, R193, c[0x0][0x20c], R0 ;  /* 0x00008300c1277a24 */ /* 0x000fe200078e0200 */
[----:B------:R-:W-:Y:S01]  /*dd60*/  SHF.R.S32.HI R0, RZ, 0x1f, R192 ;  /* 0x0000001fff007819 */ /* 0x000fe200000114c0 */
[----:B------:R-:W-:Y:S02]  /*dd70*/  IMAD.SHL.U32 R41, R145, 0x2, RZ ;  /* 0x0000000291297824 */ /* 0x000fe400078e00ff */
[----:B------:R-:W-:Y:S02]  /*dd80*/  IMAD.IADD R43, R43, 0x1, R39 ;  /* 0x000000012b2b7824 */ /* 0x000fe400078e0227 */
[----:B------:R-:W-:-:S02]  /*dd90*/  IMAD R39, R0, c[0x0][0x218], RZ ;  /* 0x0000860000277a24 */ /* 0x000fc400078e02ff */
[----:B------:R-:W-:-:S04]  /*dda0*/  IMAD.WIDE.U32 R42, R192, c[0x0][0x218], R42 ;  /* 0x00008600c02a7a25 */ /* 0x000fc800078e002a */
[----:B------:R-:W-:Y:S01]  /*ddb0*/  IMAD R0, R192, c[0x0][0x21c], R39 ;  /* 0x00008700c0007a24 */ /* 0x000fe200078e0227 */
[----:B------:R-:W-:Y:S02]  /*ddc0*/  IADD3 R40, P0, R40, R42, RZ ;  /* 0x0000002a28287210 */ /* 0x000fe40007f1e0ff */
[----:B------:R-:W-:Y:S02]  /*ddd0*/  SHF.L.U64.HI R42, R145, 0x1, R148 ;  /* 0x00000001912a7819 */ /* 0x000fe40000010294 */
[----:B------:R-:W-:Y:S01]  /*dde0*/  IADD3.X R39, R187, R43, R0, P0, !PT ;  /* 0x0000002bbb277210 */ /* 0x000fe200007fe400 */
[----:B------:R-:W-:Y:S01]  /*ddf0*/  IMAD.SHL.U32 R0, R144, 0x2, RZ ;  /* 0x0000000290007824 */ /* 0x000fe200078e00ff */
        /* <DEDUP_REMOVED lines=34> */
.L_x_2682:
[----:B--2---:R-:W-:Y:S01]  /*e020*/  IMAD.MOV.U32 R2, RZ, RZ, 0x40 ;  /* 0x00000040ff027424 */ /* 0x004fe200078e00ff */
[----:B------:R-:W-:Y:S01]  /*e030*/  LOP3.LUT P0, RZ, R37, 0x4, RZ, 0xc0, !PT ;  /* 0x0000000425ff7812 */ /* 0x000fe2000780c0ff */
[----:B-1----:R-:W-:Y:S01]  /*e040*/  HMMA.16816.F32.BF16 R80, R32, R128, RZ ;  /* 0x000000802050723c */ /* 0x002fe200000418ff */
[----:B------:R-:W-:Y:S01]  /*e050*/  LDSM.16.M88.4 R52, [R182+0x4000] ;  /* 0x00400000b634783b */ /* 0x000fe20000000200 */
[----:B------:R-:W-:Y:S01]  /*e060*/  IMAD.IADD R177, R137, 0x1, R136 ;  /* 0x0000000189b17824 */ /* 0x000fe200078e0288 */
[----:B------:R-:W-:Y:S02]  /*e070*/  SEL R0, R2, 0xffffffc0, !P0 ;  /* 0xffffffc002007807 */ /* 0x000fe40004000000 */
        /* <DEDUP_REMOVED lines=10> */
[C-C-:B------:R-:W-:Y:S01]  /*e120*/  IMAD.IADD R176, R0.reuse, 0x1, R177.reuse ;  /* 0x0000000100b07824 */ /* 0x140fe200078e02b1 */
[----:B------:R-:W1:Y:S01]  /*e130*/  LDSM.16.M88.4 R120, [R128+0xc100] ;  /* 0x00c100008078783b */ /* 0x000e620000000200 */
[C---:B------:R-:W-:Y:S02]  /*e140*/  IMAD.IADD R175, R181.reuse, 0x1, R177 ;  /* 0x00000001b5af7824 */ /* 0x040fe400078e02b1 */
[----:B------:R-:W-:Y:S01]  /*e150*/  IMAD.IADD R164, R181, 0x1, R176 ;  /* 0x00000001b5a47824 */ /* 0x000fe200078e02b0 */
[----:B------:R-:W-:Y:S01]  /*e160*/  LDSM.16.M88.4 R56, [R178] ;  /* 0x00000000b238783b */ /* 0x000fe20000000200 */
[----:B------:R-:W-:Y:S01]  /*e170*/  HMMA.16816.F32.BF16 R80, R28, R124, R80 ;  /* 0x0000007c1c50723c */ /* 0x000fe20000041850 */
[----:B------:R-:W-:-:S02]  /*e180*/  IMAD.IADD R0, R0, 0x1, R175 ;  /* 0x0000000100007824 */ /* 0x000fc400078e02af */
        /* <DEDUP_REMOVED lines=36> */
[----:B------:R-:W-:Y:S07]  /*e3d0*/  HMMA.16816.F32.BF16 R80, R68, R84, R80 ;  /* 0x000000544450723c */ /* 0x000fee0000041850 */
[----:B------:R-:W-:-:S05]  /*e3e0*/  LOP3.LUT R84, R132, 0xffffffe0, RZ, 0xc0, !PT ;  /* 0xffffffe084547812 */ /* 0x000fca00078ec0ff */
[----:B------:R-:W-:-:S05]  /*e3f0*/  IMAD.IADD R84, R89, 0x1, -R84 ;  /* 0x0000000159547824 */ /* 0x000fca00078e0a54 */
[----:B------:R-:W-:-:S04]  /*e400*/  SHF.R.S32.HI R3, RZ, 0x1f, R84 ;  /* 0x0000001fff037819 */ /* 0x000fc80000011454 */
[----:B------:R-:W-:-:S03]  /*e410*/  LEA.HI R3, R3, R84, RZ, 0x2 ;  /* 0x0000005403037211 */ /* 0x000fc600078f10ff */
[----:B------:R-:W-:Y:S01]  /*e420*/  HMMA.16816.F32.BF16 R80, R64, R76, R80 ;  /* 0x0000004c4050723c */ /* 0x000fe20000041850 */
[----:B------:R-:W-:-:S05]  /*e430*/  LOP3.LUT R3, R3, 0x7ffffffc, RZ, 0xc0, !PT ;  /* 0x7ffffffc03037812 */ /* 0x000fca00078ec0ff */
[----:B------:R-:W-:-:S04]  /*e440*/  IMAD.IADD R3, R84, 0x1, -R3 ;  /* 0x0000000154037824 */ /* 0x000fc800078e0a03 */
[----:B------:R-:W-:Y:S02]  /*e450*/  IMAD R3, R3, -0x2, R88 ;  /* 0xfffffffe03037824 */ /* 0x000fe400078e0258 */
[----:B------:R-:W-:Y:S03]  /*e460*/  LDSM.16.M88.4 R88, [R139+0x10900] ;  /* 0x010900008b58783b */ /* 0x000fe60000000200 */
[----:B------:R-:W-:-:S09]  /*e470*/  ISETP.GT.AND P0, PT, R3, RZ, PT ;  /* 0x000000ff0300720c */ /* 0x000fd20003f04270 */
[----:B------:R-:W-:Y:S02]  /*e480*/  FSEL R121, R82, -INF , P0 ;  /* 0xff80000052797808 */ /* 0x000fe40000000000 */
[----:B------:R-:W-:Y:S02]  /*e490*/  FSEL R124, R80, -INF , P0 ;  /* 0xff800000507c7808 */ /* 0x000fe40000000000 */
[----:B------:R-:W-:-:S04]  /*e4a0*/  ISETP.GT.AND P0, PT, R3, 0x1, PT ;  /* 0x000000010300780c */ /* 0x000fc80003f04270 */
[----:B------:R-:W-:Y:S02]  /*e4b0*/  FSEL R120, R83, -INF , P0 ;  /* 0xff80000053787808 */ /* 0x000fe40000000000 */
[----:B------:R-:W-:Y:S02]  /*e4c0*/  FSEL R125, R81, -INF , P0 ;  /* 0xff800000517d7808 */ /* 0x000fe40000000000 */
[----:B------:R-:W-:Y:S01]  /*e4d0*/  HMMA.16816.F32.BF16 R80, R32, R130, RZ ;  /* 0x000000822050723c */ /* 0x000fe200000418ff */
[C---:B------:R-:W-:Y:S11]  /*e4e0*/  ISETP.GT.AND P0, PT, R3.reuse, 0x8, PT ;  /* 0x000000080300780c */ /* 0x040ff60003f04270 */
[----:B------:R-:W-:Y:S11]  /*e4f0*/  @!UPT UIADD3 URZ, URZ, URZ, URZ ;  /* 0x0000003f3f3ff290 */ /* 0x000ff6000fffe03f */
[----:B------:R-:W-:Y:S01]  /*e500*/  @!UPT UIADD3 URZ, URZ, URZ, URZ ;  /* 0x0000003f3f3ff290 */ /* 0x000fe2000fffe03f */
        /* <DEDUP_REMOVED lines=42> */
[----:B------:R-:W-:Y:S02]  /*e7b0*/  FSEL R130, R82, -INF , P0 ;  /* 0xff80000052827808 */ /* 0x000fe40000000000 */
[----:B------:R-:W-:Y:S02]  /*e7c0*/  FSEL R156, R80, -INF , P0 ;  /* 0xff800000509c7808 */ /* 0x000fe40000000000 */
[----:B------:R-:W-:-:S04]  /*e7d0*/  ISETP.GT.AND P0, PT, R3, 0x9, PT ;  /* 0x000000090300780c */ /* 0x000fc80003f04270 */
[----:B------:R-:W-:Y:S02]  /*e7e0*/  FSEL R126, R83, -INF , P0 ;  /* 0xff800000537e7808 */ /* 0x000fe40000000000 */
[----:B------:R-:W-:Y:S02]  /*e7f0*/  FSEL R154, R81, -INF , P0 ;  /* 0xff800000519a7808 */ /* 0x000fe40000000000 */
[----:B------:R-:W-:Y:S01]  /*e800*/  HMMA.16816.F32.BF16 R80, R32, R12, RZ ;  /* 0x0000000c2050723c */ /* 0x000fe200000418ff */
[----:B------:R-:W-:-:S07]  /*e810*/  ISETP.GT.AND P0, PT, R3, 0x10, PT ;  /* 0x000000100300780c */ /* 0x000fce0003f04270 */
[----:B------:R-:W-:Y:S11]  /*e820*/  HMMA.16816.F32.BF16 R12, R32, R14, RZ ;  /* 0x0000000e200c723c */ /* 0x000ff600000418ff */
[----:B------:R-:W-:Y:S05]  /*e830*/  @!UPT UIADD3 URZ, URZ, URZ, URZ ;  /* 0x0000003f3f3ff290 */ /* 0x000fea000fffe03f */
[C---:B------:R-:W-:Y:S08]  /*e840*/  HMMA.16816.F32.BF16 R80, R28.reuse, R24, R80 ;  /* 0x000000181c50723c */ /* 0x040ff00000041850 */
[----:B------:R-:W-:Y:S08]  /*e850*/  HMMA.16816.F32.BF16 R12, R28, R26, R12 ;  /* 0x0000001a1c0c723c */ /* 0x000ff0000004180c */
[----:B------:R-:W-:Y:S08]  /*e860*/  HMMA.16816.F32.BF16 R24, R32, R8, RZ ;  /* 0x000000082018723c */ /* 0x000ff000000418ff */
[C---:B-1----:R-:W-:Y:S08]  /*e870*/  HMMA.16816.F32.BF16 R80, R60.reuse, R116, R80 ;  /* 0x000000743c50723c */ /* 0x042ff00000041850 */
[----:B------:R-:W-:Y:S08]  /*e880*/  HMMA.16816.F32.BF16 R12, R60, R118, R12 ;  /* 0x000000763c0c723c */ /* 0x000ff0000004180c */
[----:B------:R-:W-:Y:S08]  /*e890*/  HMMA.16816.F32.BF16 R8, R32, R10, RZ ;  /* 0x0000000a2008723c */ /* 0x000ff000000418ff */
[C---:B--2---:R-:W-:Y:S08]  /*e8a0*/  HMMA.16816.F32.BF16 R80, R56.reuse, R112, R80 ;  /* 0x000000703850723c */ /* 0x044ff00000041850 */
[----:B------:R-:W-:Y:S08]  /*e8b0*/  HMMA.16816.F32.BF16 R12, R56, R114, R12 ;  /* 0x00000072380c723c */ /* 0x000ff0000004180c */
[----:B------:R-:W-:Y:S08]  /*e8c0*/  HMMA.16816.F32.BF16 R24, R28, R20, R24 ;  /* 0x000000141c18723c */ /* 0x000ff00000041818 */
[C---:B---3--:R-:W-:Y:S08]  /*e8d0*/  HMMA.16816.F32.BF16 R80, R52.reuse, R108, R80 ;  /* 0x0000006c3450723c */ /* 0x048ff00000041850 */
[----:B------:R-:W-:Y:S01]  /*e8e0*/  HMMA.16816.F32.BF16 R12, R52, R110, R12 ;  /* 0x0000006e340c723c */ /* 0x000fe2000004180c */
[----:B------:R-:W1:Y:S07]  /*e8f0*/  LDSM.16.M88.4 R108, [R128+0xd100] ;  /* 0x00d10000806c783b */ /* 0x000e6e0000000200 */
[----:B------:R-:W-:Y:S01]  /*e900*/  HMMA.16816.F32.BF16 R8, R28, R22, R8 ;  /* 0x000000161c08723c */ /* 0x000fe20000041808 */
[----:B------:R-:W-:Y:S07]  /*e910*/  LDSM.16.M88.4 R20, [R183+0xf900] ;  /* 0x00f90000b714783b */ /* 0x000fee0000000200 */
[C---:B----4-:R-:W-:Y:S08]  /*e920*/  HMMA.16816.F32.BF16 R80, R48.reuse, R104, R80 ;  /* 0x000000683050723c */ /* 0x050ff00000041850 */
[----:B------:R-:W-:Y:S01]  /*e930*/  HMMA.16816.F32.BF16 R12, R48, R106, R12 ;  /* 0x0000006a300c723c */ /* 0x000fe2000004180c */
[----:B------:R-:W2:Y:S11]  /*e940*/  LDSM.16.M88.4 R104, [R2+0xd100] ;  /* 0x00d100000268783b */ /* 0x000eb60000000200 */
[----:B------:R-:W-:Y:S04]  /*e950*/  @!UPT UIADD3 URZ, URZ, URZ, URZ ;  /* 0x0000003f3f3ff290 */ /* 0x000fe8000fffe03f */
[----:B-----5:R-:W-:Y:S08]  /*e960*/  HMMA.16816.F32.BF16 R80, R44, R100, R80 ;  /* 0x000000642c50723c */ /* 0x020ff00000041850 */
[----:B-1----:R-:W-:Y:S08]  /*e970*/  HMMA.16816.F32.BF16 R24, R60, R108, R24 ;  /* 0x0000006c3c18723c */ /* 0x002ff00000041818 */
[----:B------:R-:W-:Y:S01]  /*e980*/  HMMA.16816.F32.BF16 R12, R44, R102, R12 ;  /* 0x000000662c0c723c */ /* 0x000fe2000004180c */
[----:B------:R-:W1:Y:S07]  /*e990*/  LDSM.16.M88.4 R100, [R183+0xf100] ;  /* 0x00f10000b764783b */ /* 0x000e6e0000000200 */
[----:B------:R-:W-:Y:S08]  /*e9a0*/  HMMA.16816.F32.BF16 R80, R40, R96, R80 ;  /* 0x000000602850723c */ /* 0x000ff00000041850 */
[----:B------:R-:W-:Y:S08]  /*e9b0*/  HMMA.16816.F32.BF16 R8, R60, R110, R8 ;  /* 0x0000006e3c08723c */ /* 0x000ff00000041808 */
[----:B--2---:R-:W-:Y:S08]  /*e9c0*/  HMMA.16816.F32.BF16 R24, R56, R104, R24 ;  /* 0x000000683818723c */ /* 0x004ff00000041818 */
[----:B------:R-:W-:Y:S08]  /*e9d0*/  HMMA.16816.F32.BF16 R80, R36, R92, R80 ;  /* 0x0000005c2450723c */ /* 0x000ff00000041850 */
[----:B------:R-:W-:Y:S01]  /*e9e0*/  HMMA.16816.F32.BF16 R12, R40, R98, R12 ;  /* 0x00000062280c723c */ /* 0x000fe2000004180c */
[----:B------:R-:W2:Y:S07]  /*e9f0*/  LDSM.16.M88.4 R96, [R139+0xf100] ;  /* 0x00f100008b60783b */ /* 0x000eae0000000200 */
[----:B------:R-:W-:Y:S08]  /*ea00*/  HMMA.16816.F32.BF16 R8, R56, R106, R8 ;  /* 0x0000006a3808723c */ /* 0x000ff00000041808 */
[----:B-1----:R-:W-:Y:S08]  /*ea10*/  HMMA.16816.F32.BF16 R24, R52, R100, R24 ;  /* 0x000000643418723c */ /* 0x002ff00000041818 */
[----:B------:R-:W-:Y:S08]  /*ea20*/  HMMA.16816.F32.BF16 R80, R72, R88, R80 ;  /* 0x000000584850723c */ /* 0x000ff00000041850 */
[----:B------:R-:W-:Y:S01]  /*ea30*/  HMMA.16816.F32.BF16 R12, R36, R94, R12 ;  /* 0x0000005e240c723c */ /* 0x000fe2000004180c */
[----:B------:R-:W1:Y:S07]  /*ea40*/  LDSM.16.M88.4 R92, [R128+0xf100] ;  /* 0x00f10000805c783b */ /* 0x000e6e0000000200 */
[----:B------:R-:W-:Y:S08]  /*ea50*/  HMMA.16816.F32.BF16 R8, R52, R102, R8 ;  /* 0x000000663408723c */ /* 0x000ff00000041808 */
[----:B--2---:R-:W-:Y:S08]  /*ea60*/  HMMA.16816.F32.BF16 R24, R48, R96, R24 ;  /* 0x000000603018723c */ /* 0x004ff00000041818 */
[----:B------:R-:W-:Y:S08]  /*ea70*/  HMMA.16816.F32.BF16 R80, R68, R84, R80 ;  /* 0x000000544450723c */ /* 0x000ff00000041850 */
[----:B------:R-:W-:Y:S01]  /*ea80*/  HMMA.16816.F32.BF16 R12, R72, R90, R12 ;  /* 0x0000005a480c723c */ /* 0x000fe2000004180c */
[----:B------:R-:W2:Y:S07]  /*ea90*/  LDSM.16.M88.4 R88, [R2+0xf100] ;  /* 0x00f100000258783b */ /* 0x000eae0000000200 */
[----:B------:R-:W-:Y:S01]  /*eaa0*/  HMMA.16816.F32.BF16 R8, R48, R98, R8 ;  /* 0x000000623008723c */ /* 0x000fe20000041808 */
[----:B------:R-:W-:Y:S07]  /*eab0*/  LDSM.16.M88.4 R96, [R2+0x11900] ;  /* 0x011900000260783b */ /* 0x000fee0000000200 */
[----:B-1----:R-:W-:Y:S08]  /*eac0*/  HMMA.16816.F32.BF16 R24, R44, R92, R24 ;  /* 0x0000005c2c18723c */ /* 0x002ff00000041818 */
[----:B------:R-:W-:Y:S08]  /*ead0*/  HMMA.16816.F32.BF16 R80, R64, R76, R80 ;  /* 0x0000004c4050723c */ /* 0x000ff00000041850 */
[----:B------:R-:W-:Y:S01]  /*eae0*/  HMMA.16816.F32.BF16 R12, R68, R86, R12 ;  /* 0x00000056440c723c */ /* 0x000fe2000004180c */
[----:B------:R-:W1:Y:S07]  /*eaf0*/  LDSM.16.M88.4 R84, [R183+0x11100] ;  /* 0x01110000b754783b */ /* 0x000e6e0000000200 */
[----:B------:R-:W-:Y:S01]  /*eb00*/  HMMA.16816.F32.BF16 R8, R44, R94, R8 ;  /* 0x0000005e2c08723c */ /* 0x000fe20000041808 */
[----:B------:R-:W-:Y:S07]  /*eb10*/  LDSM.16.M88.4 R92, [R128+0x11900] ;  /* 0x01190000805c783b */ /* 0x000fee0000000200 */
[----:B--2---:R-:W-:Y:S01]  /*eb20*/  HMMA.16816.F32.BF16 R24, R40, R88, R24 ;  /* 0x000000582818723c */ /* 0x004fe20000041818 */
[----:B------:R-:W-:-:S02]  /*eb30*/  FSEL R122, R82, -INF , P0 ;  /* 0xff800000527a7808 */ /* 0x000fc40000000000 */
[----:B------:R-:W-:Y:S02]  /*eb40*/  FSEL R152, R80, -INF , P0 ;  /* 0xff80000050987808 */ /* 0x000fe40000000000 */
[----:B------:R-:W-:-:S03]  /*eb50*/  ISETP.GT.AND P0, PT, R3, 0x11, PT ;  /* 0x000000110300780c */ /* 0x000fc60003f04270 */
[----:B------:R-:W-:Y:S01]  /*eb60*/  HMMA.16816.F32.BF16 R12, R64, R78, R12 ;  /* 0x0000004e400c723c */ /* 0x000fe2000004180c */
[----:B------:R-:W-:Y:S01]  /*eb70*/  FSEL R116, R83, -INF , P0 ;  /* 0xff80000053747808 */ /* 0x000fe20000000000 */
[----:B------:R-:W-:Y:S01]  /*eb80*/  LDSM.16.M88.4 R76, [R128+0x11100] ;  /* 0x01110000804c783b */ /* 0x000fe20000000200 */
[----:B------:R-:W-:Y:S02]  /*eb90*/  FSEL R138, R81, -INF , P0 ;  /* 0xff800000518a7808 */ /* 0x000fe40000000000 */
[----:B------:R-:W-:Y:S01]  /*eba0*/  ISETP.GT.AND P0, PT, R3, 0x18, PT ;  /* 0x000000180300780c */ /* 0x000fe20003f04270 */
[----:B------:R-:W2:Y:S02]  /*ebb0*/  LDSM.16.M88.4 R80, [R139+0x11100] ;  /* 0x011100008b50783b */ /* 0x000ea40000000200 */
[----:B------:R-:W-:Y:S02]  /*ebc0*/  HMMA.16816.F32.BF16 R8, R40, R90, R8 ;  /* 0x0000005a2808723c */ /* 0x000fe40000041808 */
[----:B------:R-:W-:Y:S06]  /*ebd0*/  LDSM.16.M88.4 R88, [R139+0x11900] ;  /* 0x011900008b58783b */ /* 0x000fec0000000200 */
[----:B------:R-:W-:Y:S08]  /*ebe0*/  HMMA.16816.F32.BF16 R100, R32, R4, RZ ;  /* 0x000000042064723c */ /* 0x000ff000000418ff */
[----:B-1----:R-:W-:Y:S01]  /*ebf0*/  HMMA.16816.F32.BF16 R24, R36, R84, R24 ;  /* 0x000000542418723c */ /* 0x002fe20000041818 */
[----:B------:R-:W-:-:S02]  /*ec00*/  FSEL R216, R14, -INF , P0 ;  /* 0xff8000000ed87808 */ /* 0x000fc40000000000 */
[----:B------:R-:W-:Y:S02]  /*ec10*/  FSEL R220, R12, -INF , P0 ;  /* 0xff8000000cdc7808 */ /* 0x000fe40000000000 */
[----:B------:R-:W-:-:S03]  /*ec20*/  ISETP.GT.AND P0, PT, R3, 0x19, PT ;  /* 0x000000190300780c */ /* 0x000fc60003f04270 */
[----:B------:R-:W-:Y:S01]  /*ec30*/  HMMA.16816.F32.BF16 R8, R36, R86, R8 ;  /* 0x000000562408723c */ /* 0x000fe20000041808 */
[----:B------:R-:W-:Y:S01]  /*ec40*/  FSEL R118, R15, -INF , P0 ;  /* 0xff8000000f767808 */ /* 0x000fe20000000000 */
[----:B------:R-:W-:Y:S01]  /*ec50*/  LDSM.16.M88.4 R84, [R183+0x11900] ;  /* 0x01190000b754783b */ /* 0x000fe20000000200 */
[----:B------:R-:W-:Y:S02]  /*ec60*/  FSEL R218, R13, -INF , P0 ;  /* 0xff8000000dda7808 */ /* 0x000fe40000000000 */
[C---:B------:R-:W-:Y:S01]  /*ec70*/  ISETP.GT.AND P0, PT, R3.reuse, 0x20, PT ;  /* 0x000000200300780c */ /* 0x040fe20003f04270 */
[----:B------:R-:W1:Y:S02]  /*ec80*/  LDSM.16.M88.4 R12, [R2+0x11100] ;  /* 0x01110000020c783b */ /* 0x000e640000000200 */
[----:B------:R-:W-:Y:S08]  /*ec90*/  HMMA.16816.F32.BF16 R4, R32, R6, RZ ;  /* 0x000000062004723c */ /* 0x000ff000000418ff */
[C---:B--2---:R-:W-:Y:S08]  /*eca0*/  HMMA.16816.F32.BF16 R24, R72.reuse, R80, R24 ;  /* 0x000000504818723c */ /* 0x044ff00000041818 */
[----:B------:R-:W-:Y:S01]  /*ecb0*/  HMMA.16816.F32.BF16 R8, R72, R82, R8 ;  /* 0x000000524808723c */ /* 0x000fe20000041808 */
[----:B------:R-:W-:Y:S07]  /*ecc0*/  LDSM.16.M88.4 R80, [R2+0xf900] ;  /* 0x00f900000250783b */ /* 0x000fee0000000200 */
[----:B------:R-:W-:Y:S08]  /*ecd0*/  HMMA.16816.F32.BF16 R100, R28, R16, R100 ;  /* 0x000000101c64723c */ /* 0x000ff00000041864 */
[C---:B------:R-:W-:Y:S08]  /*ece0*/  HMMA.16816.F32.BF16 R24, R68.reuse, R76, R24 ;  /* 0x0000004c4418723c */ /* 0x040ff00000041818 */
[----:B------:R-:W-:Y:S01]  /*ecf0*/  HMMA.16816.F32.BF16 R8, R68, R78, R8 ;  /* 0x0000004e4408723c */ /* 0x000fe20000041808 */
[----:B------:R-:W-:Y:S07]  /*ed00*/  LDSM.16.M88.4 R76, [R128+0xf900] ;  /* 0x00f90000804c783b */ /* 0x000fee0000000200 */
[----:B------:R-:W-:Y:S08]  /*ed10*/  HMMA.16816.F32.BF16 R4, R28, R18, R4 ;  /* 0x000000121c04723c */ /* 0x000ff00000041804 */
[C---:B-1----:R-:W-:Y:S08]  /*ed20*/  HMMA.16816.F32.BF16 R24, R64.reuse, R12, R24 ;  /* 0x0000000c4018723c */ /* 0x042ff00000041818 */
[----:B------:R-:W-:Y:S01]  /*ed30*/  HMMA.16816.F32.BF16 R8, R64, R14, R8 ;  /* 0x0000000e4008723c */ /* 0x000fe20000041808 */
[----:B------:R-:W-:Y:S11]  /*ed40*/  LDSM.16.M88.4 R12, [R2+0xd900] ;  /* 0x00d90000020c783b */ /* 0x000ff60000000200 */
[----:B------:R-:W-:Y:S04]  /*ed50*/  @!UPT UIADD3 URZ, URZ, URZ, URZ ;  /* 0x0000003f3f3ff290 */ /* 0x000fe8000fffe03f */
[----:B------:R-:W-:Y:S02]  /*ed60*/  FSEL R206, R26, -INF , P0 ;  /* 0xff8000001ace7808 */ /* 0x000fe40000000000 */
[----:B------:R-:W-:Y:S02]  /*ed70*/  FSEL R166, R24, -INF , P0 ;  /* 0xff80000018a67808 */ /* 0x000fe40000000000 */
[----:B------:R-:W-:-:S04]  /*ed80*/  ISETP.GT.AND P0, PT, R3, 0x21, PT ;  /* 0x000000210300780c */ /* 0x000fc80003f04270 */
[----:B------:R-:W-:Y:S02]  /*ed90*/  FSEL R204, R27, -INF , P0 ;  /* 0xff8000001bcc7808 */ /* 0x000fe40000000000 */
[----:B------:R-:W-:Y:S02]  /*eda0*/  FSEL R168, R25, -INF , P0 ;  /* 0xff80000019a87808 */ /* 0x000fe40000000000 */
[----:B------:R-:W-:Y:S01]  /*edb0*/  ISETP.GT.AND P0, PT, R3, 0x28, PT ;  /* 0x000000280300780c */ /* 0x000fe20003f04270 */
[----:B------:R-:W-:Y:S03]  /*edc0*/  LDSM.16.M88.4 R24, [R139+0xf900] ;  /* 0x00f900008b18783b */ /* 0x000fe60000000200 */
[----:B------:R-:W-:Y:S02]  /*edd0*/  FSEL R210, R10, -INF , P0 ;  /* 0xff8000000ad27808 */ /* 0x000fe40000000000 */
[----:B------:R-:W-:-:S02]  /*ede0*/  FSEL R214, R8, -INF , P0 ;  /* 0xff80000008d67808 */ /* 0x000fc40000000000 */
[----:B------:R-:W-:-:S04]  /*edf0*/  ISETP.GT.AND P0, PT, R3, 0x29, PT ;  /* 0x000000290300780c */ /* 0x000fc80003f04270 */
[----:B------:R-:W-:Y:S02]  /*ee00*/  FSEL R208, R11, -INF , P0 ;  /* 0xff8000000bd07808 */ /* 0x000fe40000000000 */
[----:B------:R-:W-:Y:S02]  /*ee10*/  FSEL R212, R9, -INF , P0 ;  /* 0xff80000009d47808 */ /* 0x000fe40000000000 */
[----:B------:R-:W1:Y:S01]  /*ee20*/  LDSM.16.M88.4 R8, [R128+0xd900] ;  /* 0x00d900008008783b */ /* 0x000e620000000200 */
[----:B------:R-:W-:Y:S01]  /*ee30*/  ISETP.GT.AND P0, PT, R3, 0x30, PT ;  /* 0x000000300300780c */ /* 0x000fe20003f04270 */
[----:B------:R-:W-:-:S04]  /*ee40*/  DEPBAR.LE SB0, 0x2 ;  /* 0x000080800000791a */ /* 0x000fc80000000000 */
        /* <DEDUP_REMOVED lines=44> */
[----:B------:R-:W-:-:S04]  /*f110*/  ISETP.GT.AND P0, PT, R3, 0x31, PT ;  /* 0x000000310300780c */ /* 0x000fc80003f04270 */
[----:B------:R-:W-:Y:S02]  /*f120*/  FSEL R140, R103, -INF , P0 ;  /* 0xff800000678c7808 */ /* 0x000fe40000000000 */
[----:B------:R-:W-:Y:S02]  /*f130*/  FSEL R142, R101, -INF , P0 ;  /* 0xff800000658e7808 */ /* 0x000fe40000000000 */
[----:B------:R-:W-:Y:S01]  /*f140*/  ISETP.GT.AND P0, PT, R3, 0x38, PT ;  /* 0x000000380300780c */ /* 0x000fe20003f04270 */
[----:B------:R-:W-:Y:S03]  /*f150*/  LDSM.16.MT88.4 R100, [R175+0x4100] ;  /* 0x00410000af64783b */ /* 0x000fe60000004200 */
[----:B------:R-:W-:Y:S02]  /*f160*/  FSEL R172, R6, -INF , P0 ;  /* 0xff80000006ac7808 */ /* 0x000fe40000000000 */
[----:B------:R-:W-:-:S02]  /*f170*/  FSEL R202, R4, -INF , P0 ;  /* 0xff80000004ca7808 */ /* 0x000fc40000000000 */
[----:B------:R-:W-:Y:S02]  /*f180*/  ISETP.GT.AND P0, PT, R3, 0x39, PT ;  /* 0x000000390300780c */ /* 0x000fe40003f04270 */
[----:B------:R-:W-:Y:S02]  /*f190*/  FMNMX.FTZ R3, R124, R125, !PT ;  /* 0x0000007d7c037209 */ /* 0x000fe40007810000 */
[----:B------:R-:W-:Y:S02]  /*f1a0*/  FSEL R174, R5, -INF , P0 ;  /* 0xff80000005ae7808 */ /* 0x000fe40000000000 */
[----:B------:R-:W-:Y:S02]  /*f1b0*/  FMNMX.FTZ R3, R156, R3, !PT ;  /* 0x000000039c037209 */ /* 0x000fe40007810000 */
[----:B------:R-:W-:Y:S02]  /*f1c0*/  FSEL R170, R7, -INF , P0 ;  /* 0xff80000007aa7808 */ /* 0x000fe40000000000 */
        /* <DEDUP_REMOVED lines=43> */
[--C-:B------:R-:W-:Y:S01]  /*f480*/  FFMA.FTZ R155, R220, c[0x0][0x2d0], -R195.reuse ;  /* 0x0000b400dc9b7a23 */ /* 0x100fe200000108c3 */
[----:B------:R-:W-:Y:S01]  /*f490*/  LDSM.16.MT88.4 R136, [R175+0x900] ;  /* 0x00090000af88783b */ /* 0x000fe20000004200 */
        /* <DEDUP_REMOVED lines=36> */
[--C-:B------:R-:W-:Y:S02]  /*f6e0*/  FFMA.FTZ R197, R206, c[0x0][0x2d0], -R173.reuse ;  /* 0x0000b400cec57a23 */ /* 0x100fe400000108ad */
[--C-:B------:R-:W-:Y:S02]  /*f6f0*/  FFMA.FTZ R204, R204, c[0x0][0x2d0], -R173.reuse ;  /* 0x0000b400cccc7a23 */ /* 0x100fe400000108ad */
[----:B------:R-:W-:-:S02]  /*f700*/  FFMA.FTZ R203, R210, c[0x0][0x2d0], -R173 ;  /* 0x0000b400d2cb7a23 */ /* 0x000fc400000108ad */
[----:B------:R-:W-:Y:S01]  /*f710*/  FFMA.FTZ R206, R208, c[0x0][0x2d0], -R173 ;  /* 0x0000b400d0ce7a23 */ /* 0x000fe200000108ad */
[----:B------:R-:W1:Y:S01]  /*f720*/  MUFU.EX2 R162, R162 ;  /* 0x000000a200a27308 */ /* 0x000e620000000800 */
[----:B------:R-:W-:Y:S02]  /*f730*/  FFMA.FTZ R208, R142, c[0x0][0x2d0], -R195 ;  /* 0x0000b4008ed07a23 */ /* 0x000fe400000108c3 */
[--C-:B------:R-:W-:Y:S02]  /*f740*/  FFMA.FTZ R174, R141, c[0x0][0x2d0], -R173.reuse ;  /* 0x0000b4008dae7a23 */ /* 0x100fe400000108ad */
[--C-:B------:R-:W-:Y:S02]  /*f750*/  FFMA.FTZ R195, R140, c[0x0][0x2d0], -R173.reuse ;  /* 0x0000b4008cc37a23 */ /* 0x100fe400000108ad */
[----:B------:R-:W-:Y:S01]  /*f760*/  FFMA.FTZ R172, R172, c[0x0][0x2d0], -R173 ;  /* 0x0000b400acac7a23 */ /* 0x000fe200000108ad */
[----:B------:R-:W-:Y:S01]  /*f770*/  MUFU.EX2 R167, R167 ;  /* 0x000000a700a77308 */ /* 0x000fe20000000800 */
[----:B------:R-:W-:Y:S07]  /*f780*/  LDSM.16.MT88.4 R140, [R175+0x3900] ;  /* 0x00390000af8c783b */ /* 0x000fee0000004200 */
        /* <DEDUP_REMOVED lines=215> */
[----:B------:R-:W-:Y:S02]  /*10500*/  IMAD.MOV.U32 R8, RZ, RZ, R4 ;  /* 0x000000ffff087224 */ /* 0x000fe400078e0004 */
[----:B------:R-:W-:Y:S02]  /*10510*/  IMAD R0, R0, c[0x0][0x1e0], RZ ;  /* 0x0000780000007a24 */ /* 0x000fe400078e02ff */
[----:B------:R-:W-:Y:S02]  /*10520*/  IMAD.SHL.U32 R10, R144, 0x2, RZ ;  /* 0x00000002900a7824 */ /* 0x000fe400078e00ff */
[----:B------:R-:W-:-:S04]  /*10530*/  IMAD R0, R193, c[0x0][0x1e4], R0 ;  /* 0x00007900c1007a24 */ /* 0x000fc800078e0200 */
[----:B------:R-:W-:Y:S01]  /*10540*/  IMAD.IADD R9, R5, 0x1, R0 ;  /* 0x0000000105097824 */ /* 0x000fe200078e0200 */
[----:B------:R-:W-:-:S04]  /*10550*/  SEL R0, RZ, 0x10, P5 ;  /* 0x00000010ff007807 */ /* 0x000fc80002800000 */
[----:B------:R-:W-:-:S04]  /*10560*/  IADD3 R18, -R0, 0x10, RZ ;  /* 0x0000001000127810 */ /* 0x000fc80007ffe1ff */
[----:B------:R-:W-:Y:S02]  /*10570*/  LOP3.LUT R18, R18, 0xf, RZ, 0xc0, !PT ;  /* 0x0000000f12127812 */ /* 0x000fe400078ec0ff */
[----:B--2---:R-:W-:Y:S01]  /*10580*/  SHF.R.S32.HI R5, RZ, 0x1f, R192 ;  /* 0x0000001fff057819 */ /* 0x004fe200000114c0 */
[----:B------:R-:W-:Y:S01]  /*10590*/  IMAD.WIDE.U32 R6, R192, c[0x0][0x1f0], R8 ;  /* 0x00007c00c0067a25 */ /* 0x000fe200078e0008 */
[----:B------:R-:W-:Y:S02]  /*105a0*/  SEL R8, RZ, 0x10, P6 ;  /* 0x00000010ff087807 */ /* 0x000fe40003000000 */
[----:B------:R-:W-:Y:S01]  /*105b0*/  SHF.L.U64.HI R9, R144, 0x1, R147 ;  /* 0x0000000190097819 */ /* 0x000fe20000010293 */
[----:B------:R-:W-:Y:S01]  /*105c0*/  IMAD R5, R5, c[0x0][0x1f0], RZ ;  /* 0x00007c0005057a24 */ /* 0x000fe200078e02ff */
[----:B------:R-:W-:Y:S02]  /*105d0*/  IADD3 R4, P0, R150, R6, RZ ;  /* 0x0000000696047210 */ /* 0x000fe40007f1e0ff */
[----:B------:R-:W-:Y:S01]  /*105e0*/  IADD3 R14, -R8, 0x10, RZ ;  /* 0x00000010080e7810 */ /* 0x000fe20007ffe1ff */
[----:B------:R-:W-:-:S03]  /*105f0*/  IMAD R5, R192, c[0x0][0x1f4], R5 ;  /* 0x00007d00c0057a24 */ /* 0x000fc600078e0205 */
[----:B------:R-:W-:Y:S02]  /*10600*/  LOP3.LUT R14, R14, 0xf, RZ, 0xc0, !PT ;  /* 0x0000000f0e0e7812 */ /* 0x000fe400078ec0ff */
[----:B------:R-:W-:Y:S02]  /*10610*/  IADD3.X R7, R188, R7, R5, P0, !PT ;  /* 0x00000007bc077210 */ /* 0x000fe400007fe405 */
        /* <DEDUP_REMOVED lines=28> */
.L_x_2683:
        /* <DEDUP_REMOVED lines=17> */
.L_x_2687:
        /* <DEDUP_REMOVED lines=35> */
[----:B------:R-:W-:Y:S01]  /*10b20*/  SEL R2, RZ, 0x10, P6 ;  /* 0x00000010ff027807 */ /* 0x000fe20003000000 */
[----:B------:R-:W5:Y:S01]  /*10b30*/  SHFL.IDX PT, R10, R11, 0x1, 0x181f ;  /* 0x00381f000b0a7f89 */ /* 0x000f6200000e0000 */
[C---:B------:R-:W-:Y:S02]  /*10b40*/  IADD3 R15, -R5.reuse, 0x10, RZ ;  /* 0x00000010050f7810 */ /* 0x040fe40007ffe1ff */
[----:B------:R-:W-:Y:S01]  /*10b50*/  ISETP.NE.U32.AND P2, PT, R5, RZ, PT ;  /* 0x000000ff0500720c */ /* 0x000fe20003f45070 */
[----:B------:R-:W2:Y:S01]  /*10b60*/  SHFL.IDX PT, R9, R13, RZ, 0x181f ;  /* 0x00181fff0d097589 */ /* 0x000ea200000e0000 */
[----:B------:R-:W-:Y:S01]  /*10b70*/  LOP3.LUT R15, R15, 0xf, RZ, 0xc0, !PT ;  /* 0x0000000f0f0f7812 */ /* 0x000fe200078ec0ff */
[----:B------:R-:W-:Y:S01]  /*10b80*/  IMAD R5, R204, 0x6000, R191 ;  /* 0x00006000cc057824 */ /* 0x000fe200078e02bf */
[----:B------:R-:W-:Y:S01]  /*10b90*/  LOP3.LUT R7, R7, 0xf, RZ, 0xc0, !PT ;  /* 0x0000000f07077812 */ /* 0x000fe200078ec0ff */
[----:B------:R-:W4:Y:S01]  /*10ba0*/  SHFL.IDX PT, R12, R11, RZ, 0x181f ;  /* 0x00181fff0b0c7589 */ /* 0x000f2200000e0000 */
[----:B------:R-:W-:Y:S04]  /*10bb0*/  IADD3 R6, -R2, 0x10, RZ ;  /* 0x0000001002067810 */ /* 0x000fe80007ffe1ff */
[----:B------:R-:W-:Y:S02]  /*10bc0*/  LOP3.LUT R6, R6, 0xf, RZ, 0xc0, !PT ;  /* 0x0000000f06067812 */ /* 0x000fe400078ec0ff */
[----:B-1----:R-:W-:Y:S04]  /*10bd0*/  IADD3 R14, P1, P0, R15, R8, R200 ;  /* 0x000000080f0e7210 */ /* 0x002fe8000783e0c8 */
[----:B-----5:R-:W-:Y:S02]  /*10be0*/  IADD3.X R15, RZ, R10, R201, P1, P0 ;  /* 0x0000000aff0f7210 */ /* 0x020fe40000fe04c9 */
[----:B------:R-:W-:Y:S04]  /*10bf0*/  IADD3 R16, P1, P0, R7, R8, R202 ;  /* 0x0000000807107210 */ /* 0x000fe8000783e0ca */
[----:B------:R-:W-:Y:S02]  /*10c00*/  IADD3.X R17, RZ, R10, R203, P1, P0 ;  /* 0x0000000aff117210 */ /* 0x000fe40000fe04cb */
[----:B------:R-:W-:Y:S04]  /*10c10*/  IADD3 R6, P1, P0, R6, R8, R195 ;  /* 0x0000000806067210 */ /* 0x000fe8000783e0c3 */
[----:B------:R-:W-:Y:S02]  /*10c20*/  IADD3.X R7, RZ, R10, R197, P1, P0 ;  /* 0x0000000aff077210 */ /* 0x000fe40000fe04c5 */
[----:B--2---:R-:W-:Y:S02]  /*10c30*/  IADD3 R18, P1, R200, R9, RZ ;  /* 0x00000009c8127210 */ /* 0x004fe40007f3e0ff */
[----:B------:R-:W-:Y:S03]  /*10c40*/  IADD3 R10, P0, R9, R202, RZ ;  /* 0x000000ca090a7210 */ /* 0x000fe60007f1e0ff */
[----:B----4-:R-:W-:Y:S01]  /*10c50*/  IMAD.X R19, R201, 0x1, R12, P1 ;  /* 0x00000001c9137824 */ /* 0x010fe200008e060c */
        /* <DEDUP_REMOVED lines=11> */
.L_x_2685:
        /* <DEDUP_REMOVED lines=11> */
[----:B------:R-:W-:Y:S01]  /*10dc0*/  SEL R204, R204, RZ, !P1 ;  /* 0x000000ffcccc7207 */ /* 0x000fe20004800000 */
[----:B------:R-:W-:Y:S06]  /*10dd0*/  LDSM.16.M88.4 R168, [R172+0xc100] ;  /* 0x00c10000aca8783b */ /* 0x000fec0000000200 */
[C---:B------:R-:W-:Y:S02]  /*10de0*/  HMMA.16816.F32.BF16 R16, R136.reuse, R146, RZ ;  /* 0x000000928810723c */ /* 0x040fe400000418ff */
[----:B------:R-:W-:Y:S06]  /*10df0*/  LDSM.16.M88.4 R144, [R2+0xc900] ;  /* 0x00c900000290783b */ /* 0x000fec0000000200 */
[C---:B------:R-:W-:Y:S08]  /*10e00*/  HMMA.16816.F32.BF16 R20, R136.reuse, R24, RZ ;  /* 0x000000188814723c */ /* 0x040ff000000418ff */
[C---:B------:R-:W-:Y:S08]  /*10e10*/  HMMA.16816.F32.BF16 R24, R136.reuse, R26, RZ ;  /* 0x0000001a8818723c */ /* 0x040ff000000418ff */
[C---:B------:R-:W-:Y:S08]  /*10e20*/  HMMA.16816.F32.BF16 R28, R136.reuse, R32, RZ ;  /* 0x00000020881c723c */ /* 0x040ff000000418ff */
[----:B------:R-:W-:Y:S01]  /*10e30*/  HMMA.16816.F32.BF16 R32, R136, R34, RZ ;  /* 0x000000228820723c */ /* 0x000fe200000418ff */
[----:B------:R-:W1:Y:S07]  /*10e40*/  LDSM.16.M88.4 R136, [R179] ;  /* 0x00000000b388783b */ /* 0x000e6e0000000200 */
        /* <DEDUP_REMOVED lines=11> */
[----:B------:R-:W2:Y:S07]  /*10f00*/  LDSM.16.M88.4 R148, [R172+0xc900] ;  /* 0x00c90000ac94783b */ /* 0x000eae0000000200 */
[C---:B-1----:R-:W-:Y:S01]  /*10f10*/  HMMA.16816.F32.BF16 R4, R136.reuse, R140, R4 ;  /* 0x0000008c8804723c */ /* 0x042fe20000041804 */
[----:B------:R-:W1:Y:S07]  /*10f20*/  LDSM.16.M88.4 R164, [R172+0xd100] ;  /* 0x00d10000aca4783b */ /* 0x000e6e0000000200 */
[C---:B------:R-:W-:Y:S01]  /*10f30*/  HMMA.16816.F32.BF16 R8, R136.reuse, R142, R8 ;  /* 0x0000008e8808723c */ /* 0x040fe20000041808 */
[----:B------:R-:W1:Y:S07]  /*10f40*/  LDSM.16.M88.4 R140, [R172+0xd900] ;  /* 0x00d90000ac8c783b */ /* 0x000e6e0000000200 */
[C---:B------:R-:W-:Y:S08]  /*10f50*/  HMMA.16816.F32.BF16 R12, R136.reuse, R144, R12 ;  /* 0x00000090880c723c */ /* 0x040ff0000004180c */
[C---:B------:R-:W-:Y:S01]  /*10f60*/  HMMA.16816.F32.BF16 R16, R136.reuse, R146, R16 ;  /* 0x000000928810723c */ /* 0x040fe20000041810 */
[----:B------:R-:W-:Y:S07]  /*10f70*/  LDSM.16.M88.4 R144, [R183+UR4+0xe100] ;  /* 0x00e10004b790783b */ /* 0x000fee0008000200 */
[C---:B---3--:R-:W-:Y:S08]  /*10f80*/  HMMA.16816.F32.BF16 R20, R136.reuse, R152, R20 ;  /* 0x000000988814723c */ /* 0x048ff00000041814 */
[C---:B------:R-:W-:Y:S01]  /*10f90*/  HMMA.16816.F32.BF16 R24, R136.reuse, R154, R24 ;  /* 0x0000009a8818723c */ /* 0x040fe20000041818 */
[----:B------:R-:W-:Y:S07]  /*10fa0*/  LDSM.16.M88.4 R152, [R183+UR4+0xe900] ;  /* 0x00e90004b798783b */ /* 0x000fee0008000200 */
[C---:B----4-:R-:W-:Y:S08]  /*10fb0*/  HMMA.16816.F32.BF16 R28, R136.reuse, R156, R28 ;  /* 0x0000009c881c723c */ /* 0x050ff0000004181c */
[----:B------:R-:W-:Y:S01]  /*10fc0*/  HMMA.16816.F32.BF16 R32, R136, R158, R32 ;  /* 0x0000009e8820723c */ /* 0x000fe20000041820 */
[----:B------:R-:W3:Y:S07]  /*10fd0*/  LDSM.16.M88.4 R136, [R182+0x4000] ;  /* 0x00400000b688783b */ /* 0x000eee0000000200 */
[C---:B-----5:R-:W-:Y:S01]  /*10fe0*/  HMMA.16816.F32.BF16 R4, R160.reuse, R168, R4 ;  /* 0x000000a8a004723c */ /* 0x060fe20000041804 */
[----:B------:R-:W-:Y:S07]  /*10ff0*/  LDSM.16.M88.4 R156, [R183+UR4+0xf900] ;  /* 0x00f90004b79c783b */ /* 0x000fee0008000200 */
[C---:B------:R-:W-:Y:S01]  /*11000*/  HMMA.16816.F32.BF16 R8, R160.reuse, R170, R8 ;  /* 0x000000aaa008723c */ /* 0x040fe20000041808 */
[----:B------:R-:W-:Y:S07]  /*11010*/  LDSM.16.M88.4 R168, [R3+0xe100] ;  /* 0x00e1000003a8783b */ /* 0x000fee0000000200 */
[C---:B--2---:R-:W-:Y:S08]  /*11020*/  HMMA.16816.F32.BF16 R12, R160.reuse, R148, R12 ;  /* 0x00000094a00c723c */ /* 0x044ff0000004180c */
[C---:B------:R-:W-:Y:S01]  /*11030*/  HMMA.16816.F32.BF16 R16, R160.reuse, R150, R16 ;  /* 0x00000096a010723c */ /* 0x040fe20000041810 */
[----:B------:R-:W2:Y:S07]  /*11040*/  LDSM.16.M88.4 R148, [R183+UR4+0xf100] ;  /* 0x00f10004b794783b */ /* 0x000eae0008000200 */
[C---:B-1----:R-:W-:Y:S08]  /*11050*/  HMMA.16816.F32.BF16 R20, R160.reuse, R164, R20 ;  /* 0x000000a4a014723c */ /* 0x042ff00000041814 */
[C---:B------:R-:W-:Y:S01]  /*11060*/  HMMA.16816.F32.BF16 R24, R160.reuse, R166, R24 ;  /* 0x000000a6a018723c */ /* 0x040fe20000041818 */
[----:B------:R-:W1:Y:S07]  /*11070*/  LDSM.16.M88.4 R164, [R134+0x4000] ;  /* 0x0040000086a4783b */ /* 0x000e6e0000000200 */
[C---:B------:R-:W-:Y:S08]  /*11080*/  HMMA.16816.F32.BF16 R28, R160.reuse, R140, R28 ;  /* 0x0000008ca01c723c */ /* 0x040ff0000004181c */
[----:B------:R-:W-:Y:S01]  /*11090*/  HMMA.16816.F32.BF16 R32, R160, R142, R32 ;  /* 0x0000008ea020723c */ /* 0x000fe20000041820 */
[----:B------:R-:W4:Y:S07]  /*110a0*/  LDSM.16.M88.4 R140, [R3+0xe900] ;  /* 0x00e90000038c783b */ /* 0x000f2e0000000200 */
[C---:B---3--:R-:W-:Y:S01]  /*110b0*/  HMMA.16816.F32.BF16 R4, R136.reuse, R144, R4 ;  /* 0x000000908804723c */ /* 0x048fe20000041804 */
[----:B------:R-:W-:Y:S07]  /*110c0*/  LDSM.16.M88.4 R160, [R3+0xf900] ;  /* 0x00f9000003a0783b */ /* 0x000fee0000000200 */
        /* <DEDUP_REMOVED lines=10> */
[----:B------:R-:W5:Y:S07]  /*11170*/  LDSM.16.M88.4 R136, [R2+0xe900] ;  /* 0x00e900000288783b */ /* 0x000f6e0000000200 */
[C---:B-1----:R-:W-:Y:S01]  /*11180*/  HMMA.16816.F32.BF16 R4, R164.reuse, R168, R4 ;  /* 0x000000a8a404723c */ /* 0x042fe20000041804 */
[----:B------:R-:W-:Y:S07]  /*11190*/  LDSM.16.M88.4 R156, [R178+0x4000] ;  /* 0x00400000b29c783b */ /* 0x000fee0000000200 */
[C---:B------:R-:W-:Y:S01]  /*111a0*/  HMMA.16816.F32.BF16 R8, R164.reuse, R170, R8 ;  /* 0x000000aaa408723c */ /* 0x040fe20000041808 */
[----:B------:R-:W-:Y:S07]  /*111b0*/  LDSM.16.M88.4 R168, [R172+0xe100] ;  /* 0x00e10000aca8783b */ /* 0x000fee0000000200 */
[C---:B----4-:R-:W-:Y:S01]  /*111c0*/  HMMA.16816.F32.BF16 R12, R164.reuse, R140, R12 ;  /* 0x0000008ca40c723c */ /* 0x050fe2000004180c */
[----:B------:R-:W-:Y:S07]  /*111d0*/  LDSM.16.M88.4 R172, [R172+0x10100] ;  /* 0x01010000acac783b */ /* 0x000fee0000000200 */
[C---:B------:R-:W-:Y:S01]  /*111e0*/  HMMA.16816.F32.BF16 R16, R164.reuse, R142, R16 ;  /* 0x0000008ea410723c */ /* 0x040fe20000041810 */
[----:B------:R-:W1:Y:S07]  /*111f0*/  LDSM.16.M88.4 R140, [R2+0xf100] ;  /* 0x00f10000028c783b */ /* 0x000e6e0000000200 */
[C---:B---3--:R-:W-:Y:S08]  /*11200*/  HMMA.16816.F32.BF16 R20, R164.reuse, R144, R20 ;  /* 0x00000090a414723c */ /* 0x048ff00000041814 */
[C---:B------:R-:W-:Y:S01]  /*11210*/  HMMA.16816.F32.BF16 R24, R164.reuse, R146, R24 ;  /* 0x00000092a418723c */ /* 0x040fe20000041818 */
[----:B------:R-:W3:Y:S07]  /*11220*/  LDSM.16.M88.4 R144, [R2+0xf900] ;  /* 0x00f900000290783b */ /* 0x000eee0000000200 */
[C---:B------:R-:W-:Y:S08]  /*11230*/  HMMA.16816.F32.BF16 R28, R164.reuse, R160, R28 ;  /* 0x000000a0a41c723c */ /* 0x040ff0000004181c */
[----:B------:R-:W-:Y:S01]  /*11240*/  HMMA.16816.F32.BF16 R32, R164, R162, R32 ;  /* 0x000000a2a420723c */ /* 0x000fe20000041820 */
[----:B------:R-:W4:Y:S07]  /*11250*/  LDSM.16.M88.4 R160, [R132+0xe900] ;  /* 0x00e9000084a0783b */ /* 0x000f2e0000000200 */
[C---:B--2---:R-:W-:Y:S01]  /*11260*/  HMMA.16816.F32.BF16 R4, R148.reuse, R152, R4 ;  /* 0x000000989404723c */ /* 0x044fe20000041804 */
[----:B------:R-:W-:Y:S07]  /*11270*/  LDSM.16.M88.4 R164, [R183+UR4+0x11100] ;  /* 0x01110004b7a4783b */ /* 0x000fee0008000200 */
[C---:B------:R-:W-:Y:S01]  /*11280*/  HMMA.16816.F32.BF16 R8, R148.reuse, R154, R8 ;  /* 0x0000009a9408723c */ /* 0x040fe20000041808 */
[----:B------:R-:W-:Y:S07]  /*11290*/  LDSM.16.M88.4 R152, [R183+UR4+0x10900] ;  /* 0x01090004b798783b */ /* 0x000fee0008000200 */
[C---:B-----5:R-:W-:Y:S08]  /*112a0*/  HMMA.16816.F32.BF16 R12, R148.reuse, R136, R12 ;  /* 0x00000088940c723c */ /* 0x060ff0000004180c */
[C---:B------:R-:W-:Y:S01]  /*112b0*/  HMMA.16816.F32.BF16 R16, R148.reuse, R138, R16 ;  /* 0x0000008a9410723c */ /* 0x040fe20000041810 */
[----:B------:R-:W2:Y:S07]  /*112c0*/  LDSM.16.M88.4 R136, [R132+0xf100] ;  /* 0x00f100008488783b */ /* 0x000eae0000000200 */
[C---:B-1----:R-:W-:Y:S08]  /*112d0*/  HMMA.16816.F32.BF16 R20, R148.reuse, R140, R20 ;  /* 0x0000008c9414723c */ /* 0x042ff00000041814 */
[C---:B------:R-:W-:Y:S01]  /*112e0*/  HMMA.16816.F32.BF16 R24, R148.reuse, R142, R24 ;  /* 0x0000008e9418723c */ /* 0x040fe20000041818 */
[----:B------:R-:W1:Y:S07]  /*112f0*/  LDSM.16.M88.4 R140, [R132+0xf900] ;  /* 0x00f90000848c783b */ /* 0x000e6e0000000200 */
[C---:B---3--:R-:W-:Y:S08]  /*11300*/  HMMA.16816.F32.BF16 R28, R148.reuse, R144, R28 ;  /* 0x00000090941c723c */ /* 0x048ff0000004181c */
[----:B------:R-:W-:Y:S01]  /*11310*/  HMMA.16816.F32.BF16 R32, R148, R146, R32 ;  /* 0x000000929420723c */ /* 0x000fe20000041820 */
[----:B------:R-:W-:Y:S07]  /*11320*/  LDSM.16.M88.4 R144, [R182+0x8000] ;  /* 0x00800000b690783b */ /* 0x000fee0000000200 */
[C---:B------:R-:W-:Y:S01]  /*11330*/  HMMA.16816.F32.BF16 R4, R156.reuse, R168, R4 ;  /* 0x000000a89c04723c */ /* 0x040fe20000041804 */
[----:B------:R-:W3:Y:S07]  /*11340*/  LDSM.16.M88.4 R148, [R183+UR4+0x10100] ;  /* 0x01010004b794783b */ /* 0x000eee0008000200 */
[C---:B------:R-:W-:Y:S01]  /*11350*/  HMMA.16816.F32.BF16 R8, R156.reuse, R170, R8 ;  /* 0x000000aa9c08723c */ /* 0x040fe20000041808 */
[----:B------:R-:W-:Y:S07]  /*11360*/  LDSM.16.M88.4 R168, [R3+0x10100] ;  /* 0x0101000003a8783b */ /* 0x000fee0000000200 */
[C---:B----4-:R-:W-:Y:S08]  /*11370*/  HMMA.16816.F32.BF16 R12, R156.reuse, R160, R12 ;  /* 0x000000a09c0c723c */ /* 0x050ff0000004180c */
[C---:B------:R-:W-:Y:S01]  /*11380*/  HMMA.16816.F32.BF16 R16, R156.reuse, R162, R16 ;  /* 0x000000a29c10723c */ /* 0x040fe20000041810 */
[----:B------:R-:W4:Y:S07]  /*11390*/  LDSM.16.M88.4 R160, [R183+UR4+0x11900] ;  /* 0x01190004b7a0783b */ /* 0x000f2e0008000200 */
        /* <DEDUP_REMOVED lines=12> */
[----:B------:R-:W5:Y:S07]  /*11460*/  LDSM.16.M88.4 R152, [R3+0x11900] ;  /* 0x011900000398783b */ /* 0x000f6e0000000200 */
[C---:B------:R-:W-:Y:S08]  /*11470*/  HMMA.16816.F32.BF16 R20, R144.reuse, R164, R20 ;  /* 0x000000a49014723c */ /* 0x040ff00000041814 */
[C---:B------:R-:W-:Y:S01]  /*11480*/  HMMA.16816.F32.BF16 R24, R144.reuse, R166, R24 ;  /* 0x000000a69018723c */ /* 0x040fe20000041818 */
[----:B------:R-:W3:Y:S07]  /*11490*/  LDSM.16.M88.4 R164, [R2+0x10100] ;  /* 0x0101000002a4783b */ /* 0x000eee0000000200 */
[C---:B----4-:R-:W-:Y:S08]  /*114a0*/  HMMA.16816.F32.BF16 R28, R144.reuse, R160, R28 ;  /* 0x000000a0901c723c */ /* 0x050ff0000004181c */
[----:B------:R-:W-:Y:S01]  /*114b0*/  HMMA.16816.F32.BF16 R32, R144, R162, R32 ;  /* 0x000000a29020723c */ /* 0x000fe20000041820 */
[----:B------:R-:W4:Y:S07]  /*114c0*/  LDSM.16.M88.4 R144, [R2+0x10900] ;  /* 0x010900000290783b */ /* 0x000f2e0000000200 */
        /* <DEDUP_REMOVED lines=8> */
[C---:B------:R-:W-:Y:S08]  /*11550*/  HMMA.16816.F32.BF16 R24, R136.reuse, R150, R24 ;  /* 0x000000968818723c */ /* 0x040ff00000041818 */
[C---:B-----5:R-:W-:Y:S08]  /*11560*/  HMMA.16816.F32.BF16 R28, R136.reuse, R152, R28 ;  /* 0x00000098881c723c */ /* 0x060ff0000004181c */
[----:B------:R-:W-:Y:S01]  /*11570*/  HMMA.16816.F32.BF16 R32, R136, R154, R32 ;  /* 0x0000009a8820723c */ /* 0x000fe20000041820 */
[----:B------:R-:W3:Y:S07]  /*11580*/  LDSM.16.M88.4 R136, [R132+0x10900] ;  /* 0x010900008488783b */ /* 0x000eee0000000200 */
[C---:B------:R-:W-:Y:S08]  /*11590*/  HMMA.16816.F32.BF16 R4, R156.reuse, R164, R4 ;  /* 0x000000a49c04723c */ /* 0x040ff00000041804 */
[C---:B------:R-:W-:Y:S08]  /*115a0*/  HMMA.16816.F32.BF16 R8, R156.reuse, R166, R8 ;  /* 0x000000a69c08723c */ /* 0x040ff00000041808 */
[C---:B----4-:R-:W-:Y:S08]  /*115b0*/  HMMA.16816.F32.BF16 R12, R156.reuse, R144, R12 ;  /* 0x000000909c0c723c */ /* 0x050ff0000004180c */
[C---:B------:R-:W-:Y:S01]  /*115c0*/  HMMA.16816.F32.BF16 R16, R156.reuse, R146, R16 ;  /* 0x000000929c10723c */ /* 0x040fe20000041810 */
[----:B------:R-:W4:Y:S07]  /*115d0*/  LDSM.16.M88.4 R144, [R132+0x11100] ;  /* 0x011100008490783b */ /* 0x000f2e0000000200 */
[C---:B--2---:R-:W-:Y:S08]  /*115e0*/  HMMA.16816.F32.BF16 R20, R156.reuse, R160, R20 ;  /* 0x000000a09c14723c */ /* 0x044ff00000041814 */
[C---:B------:R-:W-:Y:S08]  /*115f0*/  HMMA.16816.F32.BF16 R24, R156.reuse, R162, R24 ;  /* 0x000000a29c18723c */ /* 0x040ff00000041818 */
[C---:B-1----:R-:W-:Y:S08]  /*11600*/  HMMA.16816.F32.BF16 R28, R156.reuse, R140, R28 ;  /* 0x0000008c9c1c723c */ /* 0x042ff0000004181c */
[----:B------:R-:W-:Y:S01]  /*11610*/  HMMA.16816.F32.BF16 R32, R156, R142, R32 ;  /* 0x0000008e9c20723c */ /* 0x000fe20000041820 */
[----:B------:R1:W2:Y:S01]  /*11620*/  LDSM.16.M88.4 R140, [R132+0x11900] ;  /* 0x01190000848c783b */ /* 0x0002a20000000200 */
[----:B------:R-:W-:Y:S06]  /*11630*/  DEPBAR.LE SB0, 0x2 ;  /* 0x000080800000791a */ /* 0x000fec0000000000 */
[C---:B------:R-:W-:Y:S01]  /*11640*/  HMMA.16816.F32.BF16 R4, R168.reuse, R172, R4 ;  /* 0x000000aca804723c */ /* 0x040fe20000041804 */
[----:B------:R-:W-:Y:S07]  /*11650*/  BAR.SYNC.DEFER_BLOCKING 0x0 ;  /* 0x0000000000007b1d */ /* 0x000fee0000010000 */
[C---:B------:R-:W-:Y:S08]  /*11660*/  HMMA.16816.F32.BF16 R8, R168.reuse, R174, R8 ;  /* 0x000000aea808723c */ /* 0x040ff00000041808 */
[C---:B---3--:R-:W-:Y:S08]  /*11670*/  HMMA.16816.F32.BF16 R12, R168.reuse, R136, R12 ;  /* 0x00000088a80c723c */ /* 0x048ff0000004180c */
[C---:B------:R-:W-:Y:S01]  /*11680*/  HMMA.16816.F32.BF16 R16, R168.reuse, R138, R16 ;  /* 0x0000008aa810723c */ /* 0x040fe20000041810 */
[----:B------:R-:W-:Y:S03]  /*11690*/  LDSM.16.MT88.4 R136, [R177+UR4+0x100] ;  /* 0x00010004b188783b */ /* 0x000fe60008004200 */
[----:B------:R-:W-:Y:S02]  /*116a0*/  FMNMX.FTZ R2, R4, R133, !PT ;  /* 0x0000008504027209 */ /* 0x000fe40007810000 */
[----:B------:R-:W-:Y:S02]  /*116b0*/  FMNMX.FTZ R148, R6, R0, !PT ;  /* 0x0000000006947209 */ /* 0x000fe40007810000 */
[C---:B----4-:R-:W-:Y:S01]  /*116c0*/  HMMA.16816.F32.BF16 R20, R168.reuse, R144, R20 ;  /* 0x00000090a814723c */ /* 0x050fe20000041814 */
[----:B------:R-:W-:Y:S03]  /*116d0*/  LDSM.16.MT88.4 R156, [R176+UR4+0x2900] ;  /* 0x00290004b09c783b */ /* 0x000fe60008004200 */
[----:B------:R-:W-:Y:S02]  /*116e0*/  FMNMX.FTZ R3, R5, R2, !PT ;  /* 0x0000000205037209 */ /* 0x000fe40007810000 */
[----:B------:R-:W-:Y:S02]  /*116f0*/  FMNMX.FTZ R149, R7, R148, !PT ;  /* 0x0000009407957209 */ /* 0x000fe40007810000 */
[C---:B------:R-:W-:Y:S04]  /*11700*/  HMMA.16816.F32.BF16 R24, R168.reuse, R146, R24 ;  /* 0x00000092a818723c */ /* 0x040fe80000041818 */
[----:B------:R-:W-:Y:S02]  /*11710*/  FMNMX.FTZ R2, R8, R3, !PT ;  /* 0x0000000308027209 */ /* 0x000fe40007810000 */
[----:B-1----:R-:W-:Y:S02]  /*11720*/  FMNMX.FTZ R132, R10, R149, !PT ;  /* 0x000000950a847209 */ /* 0x002fe40007810000 */
[C---:B--2---:R-:W-:Y:S04]  /*11730*/  HMMA.16816.F32.BF16 R28, R168.reuse, R140, R28 ;  /* 0x0000008ca81c723c */ /* 0x044fe8000004181c */
        /* <DEDUP_REMOVED lines=26> */
[----:B------:R-:W-:Y:S01]  /*118e0*/  IADD3 R140, R177, UR4, RZ ;  /* 0x00000004b18c7c10 */ /* 0x000fe2000fffe0ff */
[----:B------:R-:W1:Y:S01]  /*118f0*/  SHFL.BFLY PT, R2, R151, 0x2, 0x1f ;  /* 0x0c401f0097027f89 */ /* 0x000e6200000e0000 */
[----:B------:R-:W-:Y:S07]  /*11900*/  FMNMX.FTZ R150, R35, R132, !PT ;  /* 0x0000008423967209 */ /* 0x000fee0007810000 */
[----:B------:R-:W2:Y:S01]  /*11910*/  SHFL.BFLY PT, R3, R150, 0x2, 0x1f ;  /* 0x0c401f0096037f89 */ /* 0x000ea200000e0000 */
[----:B-1----:R-:W-:Y:S07]  /*11920*/  FMNMX.FTZ R149, R151, R2, !PT ;  /* 0x0000000297957209 */ /* 0x002fee0007810000 */
[----:B------:R-:W1:Y:S01]  /*11930*/  SHFL.BFLY PT, R132, R149, 0x1, 0x1f ;  /* 0x0c201f0095847f89 */ /* 0x000e6200000e0000 */
[----:B--2---:R-:W-:Y:S07]  /*11940*/  FMNMX.FTZ R148, R150, R3, !PT ;  /* 0x0000000396947209 */ /* 0x004fee0007810000 */
[----:B------:R-:W2:Y:S01]  /*11950*/  SHFL.BFLY PT, R3, R148, 0x1, 0x1f ;  /* 0x0c201f0094037f89 */ /* 0x000ea200000e0000 */
[----:B-1----:R-:W-:Y:S05]  /*11960*/  FMNMX.FTZ R132, R149, R132, !PT ;  /* 0x0000008495847209 */ /* 0x002fea0007810000 */
[C---:B------:R-:W-:Y:S02]  /*11970*/  FADD.FTZ R133, -R132.reuse, R133 ;  /* 0x0000008584857221 */ /* 0x040fe40000010100 */
[----:B------:R-:W-:Y:S01]  /*11980*/  FMUL.FTZ R170, R132, c[0x0][0x2d0] ;  /* 0x0000b40084aa7a20 */ /* 0x000fe20000410000 */
[----:B--2---:R-:W-:Y:S01]  /*11990*/  FMNMX.FTZ R3, R148, R3, !PT ;  /* 0x0000000394037209 */ /* 0x004fe20007810000 */
[----:B------:R-:W-:Y:S01]  /*119a0*/  FMUL.FTZ R2, R133, c[0x0][0x2d0] ;  /* 0x0000b40085027a20 */ /* 0x000fe20000410000 */
[----:B------:R-:W-:Y:S01]  /*119b0*/  LDSM.16.MT88.4 R148, [R177+UR4+0x2900] ;  /* 0x00290004b194783b */ /* 0x000fe20008004200 */
[----:B------:R-:W-:Y:S02]  /*119c0*/  FFMA.FTZ R161, R4, c[0x0][0x2d0], -R170 ;  /* 0x0000b40004a17a23 */ /* 0x000fe400000108aa */
        /* <DEDUP_REMOVED lines=19> */
[--C-:B------:R-:W-:Y:S02]  /*11b00*/  FFMA.FTZ R214, R31, c[0x0][0x2d0], -R169.reuse ;  /* 0x0000b4001fd67a23 */ /* 0x100fe400000108a9 */
[C---:B-1----:R-:W-:Y:S01]  /*11b10*/  FMUL.FTZ R4, R2.reuse, R128 ;  /* 0x0000008002047220 */ /* 0x042fe20000410000 */
[----:B------:R-:W-:Y:S01]  /*11b20*/  LDSM.16.MT88.4 R28, [R133+0x1900] ;  /* 0x00190000851c783b */ /* 0x000fe20000004200 */
        /* <DEDUP_REMOVED lines=25> */
[--C-:B------:R-:W-:Y:S02]  /*11cc0*/  FFMA.FTZ R215, R32, c[0x0][0x2d0], -R170.reuse ;  /* 0x0000b40020d77a23 */ /* 0x100fe400000108aa */
[--C-:B------:R-:W-:Y:S01]  /*11cd0*/  FFMA.FTZ R216, R34, c[0x0][0x2d0], -R169.reuse ;  /* 0x0000b40022d87a23 */ /* 0x100fe200000108a9 */
        /* <DEDUP_REMOVED lines=38> */
[----:B------:R-:W-:Y:S03]  /*11f40*/  MUFU.EX2 R214, R214 ;  /* 0x000000d600d67308 */ /* 0x000fe60000000800 */
[----:B------:R-:W-:Y:S01]  /*11f50*/  IADD3 R160, R181, R136, RZ ;  /* 0x00000088b5a07210 */ /* 0x000fe20007ffe0ff */
[C---:B------:R-:W-:Y:S02]  /*11f60*/  FMUL.FTZ R74, R0.reuse, R74 ;  /* 0x0000004a004a7220 */ /* 0x040fe40000410000 */
[----:B------:R-:W-:Y:S01]  /*11f70*/  FMUL.FTZ R75, R0, R75 ;  /* 0x0000004b004b7220 */ /* 0x000fe20000410000 */
[C---:B--2---:R-:W-:Y:S01]  /*11f80*/  HMMA.16816.F32.BF16 R36, R128.reuse, R140, R36 ;  /* 0x0000008c8024723c */ /* 0x044fe20000041824 */
[----:B------:R-:W1:Y:S02]  /*11f90*/  LDSM.16.MT88.4 R136, [R160+0x100] ;  /* 0x00010000a088783b */ /* 0x000e640000004200 */
[----:B------:R-:W-:Y:S01]  /*11fa0*/  MUFU.EX2 R215, R215 ;  /* 0x000000d700d77308 */ /* 0x000fe20000000800 */
[C---:B------:R-:W-:Y:S02]  /*11fb0*/  FMUL.FTZ R76, R2.reuse, R76 ;  /* 0x0000004c024c7220 */ /* 0x040fe40000410000 */
[----:B------:R-:W-:Y:S02]  /*11fc0*/  FMUL.FTZ R77, R2, R77 ;  /* 0x0000004d024d7220 */ /* 0x000fe40000410000 */
[C---:B------:R-:W-:Y:S01]  /*11fd0*/  HMMA.16816.F32.BF16 R40, R128.reuse, R142, R40 ;  /* 0x0000008e8028723c */ /* 0x040fe20000041828 */
[----:B------:R-:W2:Y:S03]  /*11fe0*/  LDSM.16.MT88.4 R140, [R177+UR4+0x2100] ;  /* 0x00210004b18c783b */ /* 0x000ea60008004200 */
[C---:B------:R-:W-:Y:S01]  /*11ff0*/  FMUL.FTZ R78, R0.reuse, R78 ;  /* 0x0000004e004e7220 */ /* 0x040fe20000410000 */
[----:B------:R-:W-:Y:S01]  /*12000*/  MUFU.EX2 R216, R216 ;  /* 0x000000d800d87308 */ /* 0x000fe20000000800 */
        /* <DEDUP_REMOVED lines=9> */
[C---:B------:R-:W-:Y:S04]  /*120a0*/  FMUL.FTZ R84, R2.reuse, R84 ;  /* 0x0000005402547220 */ /* 0x040fe80000410000 */
        /* <DEDUP_REMOVED lines=8> */
[----:B------:R-:W1:Y:S03]  /*12130*/  LDSM.16.MT88.4 R136, [R176+UR4+0x2100] ;  /* 0x00210004b088783b */ /* 0x000e660008004200 */
        /* <DEDUP_REMOVED lines=15> */
[--C-:B------:R-:W-:Y:S02]  /*12230*/  FFMA.FTZ R171, R12, c[0x0][0x2d0], -R170.reuse ;  /* 0x0000b4000cab7a23 */ /* 0x100fe400000108aa */
[C---:B------:R-:W-:Y:S01]  /*12240*/  FMUL.FTZ R12, R2.reuse, R120 ;  /* 0x00000078020c7220 */ /* 0x040fe20000410000 */
[C---:B-1----:R-:W-:Y:S03]  /*12250*/  HMMA.16816.F32.BF16 R76, R128.reuse, R136, R76 ;  /* 0x00000088804c723c */ /* 0x042fe6000004184c */
[--C-:B------:R-:W-:Y:S01]  /*12260*/  FFMA.FTZ R172, R13, c[0x0][0x2d0], -R170.reuse ;  /* 0x0000b4000dac7a23 */ /* 0x100fe200000108aa */
[----:B------:R-:W-:Y:S01]  /*12270*/  MUFU.EX2 R171, R171 ;  /* 0x000000ab00ab7308 */ /* 0x000fe20000000800 */
[----:B------:R-:W-:Y:S02]  /*12280*/  FMUL.FTZ R13, R2, R121 ;  /* 0x00000079020d7220 */ /* 0x000fe40000410000 */
[--C-:B------:R-:W-:Y:S01]  /*12290*/  FFMA.FTZ R173, R14, c[0x0][0x2d0], -R169.reuse ;  /* 0x0000b4000ead7a23 */ /* 0x100fe200000108a9 */
[C---:B------:R-:W-:Y:S01]  /*122a0*/  HMMA.16816.F32.BF16 R80, R128.reuse, R138, R80 ;  /* 0x0000008a8050723c */ /* 0x040fe20000041850 */
[----:B------:R-:W1:Y:S03]  /*122b0*/  LDSM.16.MT88.4 R136, [R133+0x4100] ;  /* 0x004100008588783b */ /* 0x000e660000004200 */
[C---:B------:R-:W-:Y:S02]  /*122c0*/  FMUL.FTZ R14, R0.reuse, R122 ;  /* 0x0000007a000e7220 */ /* 0x040fe40000410000 */
[--C-:B------:R-:W-:Y:S01]  /*122d0*/  FFMA.FTZ R174, R15, c[0x0][0x2d0], -R169.reuse ;  /* 0x0000b4000fae7a23 */ /* 0x100fe200000108a9 */
[----:B------:R-:W4:Y:S01]  /*122e0*/  MUFU.EX2 R172, R172 ;  /* 0x000000ac00ac7308 */ /* 0x000f220000000800 */
[C---:B--2---:R-:W-:Y:S04]  /*122f0*/  HMMA.16816.F32.BF16 R84, R128.reuse, R140, R84 ;  /* 0x0000008c8054723c */ /* 0x044fe80000041854 */
[----:B------:R-:W-:Y:S02]  /*12300*/  FMUL.FTZ R15, R0, R123 ;  /* 0x0000007b000f7220 */ /* 0x000fe40000410000 */
[----:B------:R-:W-:Y:S01]  /*12310*/  LDSM.16.MT88.4 R120, [R160+0x4100] ;  /* 0x00410000a078783b */ /* 0x000fe20000004200 */
[C---:B------:R-:W-:Y:S01]  /*12320*/  FMUL.FTZ R100, R2.reuse, R100 ;  /* 0x0000006402647220 */ /* 0x040fe20000410000 */
[C---:B------:R-:W-:Y:S01]  /*12330*/  HMMA.16816.F32.BF16 R88, R128.reuse, R142, R88 ;  /* 0x0000008e8058723c */ /* 0x040fe20000041858 */
[----:B------:R-:W-:Y:S03]  /*12340*/  MUFU.EX2 R173, R173 ;  /* 0x000000ad00ad7308 */ /* 0x000fe60000000800 */
[----:B------:R-:W-:Y:S02]  /*12350*/  FMUL.FTZ R101, R2, R101 ;  /* 0x0000006502657220 */ /* 0x000fe40000410000 */
[----:B------:R-:W2:Y:S01]  /*12360*/  LDSM.16.MT88.4 R140, [R176+UR4+0x4100] ;  /* 0x00410004b08c783b */ /* 0x000ea20008004200 */
[C---:B------:R-:W-:Y:S01]  /*12370*/  FMUL.FTZ R102, R0.reuse, R102 ;  /* 0x0000006600667220 */ /* 0x040fe20000410000 */
[C---:B---3--:R-:W-:Y:S03]  /*12380*/  HMMA.16816.F32.BF16 R92, R128.reuse, R124, R92 ;  /* 0x0000007c805c723c */ /* 0x048fe6000004185c */
[----:B------:R-:W3:Y:S01]  /*12390*/  MUFU.EX2 R174, R174 ;  /* 0x000000ae00ae7308 */ /* 0x000ee20000000800 */
[----:B------:R-:W-:Y:S02]  /*123a0*/  FMUL.FTZ R103, R0, R103 ;  /* 0x0000006700677220 */ /* 0x000fe40000410000 */
[C---:B------:R-:W-:Y:S02]  /*123b0*/  FMUL.FTZ R104, R2.reuse, R104 ;  /* 0x0000006802687220 */ /* 0x040fe40000410000 */
[C---:B------:R-:W-:Y:S01]  /*123c0*/  HMMA.16816.F32.BF16 R96, R128.reuse, R126, R96 ;  /* 0x0000007e8060723c */ /* 0x040fe20000041860 */
[----:B------:R-:W5:Y:S03]  /*123d0*/  LDSM.16.MT88.4 R124, [R177+UR4+0x900] ;  /* 0x00090004b17c783b */ /* 0x000f660008004200 */
[----:B------:R-:W-:Y:S02]  /*123e0*/  FMUL.FTZ R105, R2, R105 ;  /* 0x0000006902697220 */ /* 0x000fe40000410000 */
[C---:B------:R-:W-:Y:S02]  /*123f0*/  FMUL.FTZ R106, R0.reuse, R106 ;  /* 0x0000006a006a7220 */ /* 0x040fe40000410000 */
[----:B------:R-:W-:Y:S01]  /*12400*/  FMUL.FTZ R107, R0, R107 ;  /* 0x0000006b006b7220 */ /* 0x000fe20000410000 */
[C---:B-1----:R-:W-:Y:S03]  /*12410*/  HMMA.16816.F32.BF16 R12, R128.reuse, R136, R12 ;  /* 0x00000088800c723c */ /* 0x042fe6000004180c */
[--C-:B------:R-:W-:Y:S02]  /*12420*/  FFMA.FTZ R175, R16, c[0x0][0x2d0], -R170.reuse ;  /* 0x0000b40010af7a23 */ /* 0x100fe400000108aa */
[----:B------:R-:W-:Y:S02]  /*12430*/  FFMA.FTZ R208, R17, c[0x0][0x2d0], -R170 ;  /* 0x0000b40011d07a23 */ /* 0x000fe400000108aa */
[--C-:B------:R-:W-:Y:S01]  /*12440*/  FFMA.FTZ R209, R18, c[0x0][0x2d0], -R169.reuse ;  /* 0x0000b40012d17a23 */ /* 0x100fe200000108a9 */
[C---:B------:R-:W-:Y:S01]  /*12450*/  HMMA.16816.F32.BF16 R100, R128.reuse, R138, R100 ;  /* 0x0000008a8064723c */ /* 0x040fe20000041864 */
[----:B------:R-:W1:Y:S01]  /*12460*/  LDSM.16.MT88.4 R136, [R133+0x900] ;  /* 0x000900008588783b */ /* 0x000e620000004200 */
[----:B------:R-:W-:Y:S02]  /*12470*/  MUFU.EX2 R175, R175 ;  /* 0x000000af00af7308 */ /* 0x000fe40000000800 */
[----:B------:R-:W-:Y:S02]  /*12480*/  FFMA.FTZ R210, R19, c[0x0][0x2d0], -R169 ;  /* 0x0000b40013d27a23 */ /* 0x000fe400000108a9 */
[C---:B------:R-:W-:Y:S02]  /*12490*/  FMUL.FTZ R108, R2.reuse, R108 ;  /* 0x0000006c026c7220 */ /* 0x040fe40000410000 */
[----:B------:R-:W-:Y:S04]  /*124a0*/  FMUL.FTZ R109, R2, R109 ;  /* 0x0000006d026d7220 */ /* 0x000fe80000410000 */
[----:B------:R-:W5:Y:S01]  /*124b0*/  MUFU.EX2 R208, R208 ;  /* 0x000000d000d07308 */ /* 0x000f620000000800 */
[C---:B--2---:R-:W-:Y:S03]  /*124c0*/  HMMA.16816.F32.BF16 R104, R128.reuse, R140, R104 ;  /* 0x0000008c8068723c */ /* 0x044fe60000041868 */
[C---:B------:R-:W-:Y:S02]  /*124d0*/  FMUL.FTZ R110, R0.reuse, R110 ;  /* 0x0000006e006e7220 */ /* 0x040fe40000410000 */
[----:B------:R-:W-:Y:S02]  /*124e0*/  FMUL.FTZ R111, R0, R111 ;  /* 0x0000006f006f7220 */ /* 0x000fe40000410000 */
[----:B------:R-:W-:Y:S01]  /*124f0*/  FMUL.FTZ R16, R2, R116 ;  /* 0x0000007402107220 */ /* 0x000fe20000410000 */
[----:B----4-:R-:W-:Y:S01]  /*12500*/  F2FP.BF16.PACK_AB R116, R172, R171 ;  /* 0x000000abac74723e */ /* 0x010fe200000010ff */
[----:B------:R-:W-:Y:S03]  /*12510*/  MUFU.EX2 R209, R209 ;  /* 0x000000d100d17308 */ /* 0x000fe60000000800 */
[C---:B------:R-:W-:Y:S01]  /*12520*/  HMMA.16816.F32.BF16 R108, R128.reuse, R142, R108 ;  /* 0x0000008e806c723c */ /* 0x040fe2000004186c */
[----:B------:R-:W2:Y:S02]  /*12530*/  LDSM.16.MT88.4 R140, [R176+UR4+0x900] ;  /* 0x00090004b08c783b */ /* 0x000ea40008004200 */
[----:B------:R-:W-:Y:S01]  /*12540*/  FMUL.FTZ R17, R2, R117 ;  /* 0x0000007502117220 */ /* 0x000fe20000410000 */
[----:B---3--:R-:W-:Y:S01]  /*12550*/  F2FP.BF16.PACK_AB R117, R174, R173 ;  /* 0x000000adae75723e */ /* 0x008fe200000010ff */
[C---:B------:R-:W-:Y:S02]  /*12560*/  FMUL.FTZ R18, R0.reuse, R118 ;  /* 0x0000007600127220 */ /* 0x040fe40000410000 */
[----:B------:R-:W3:Y:S01]  /*12570*/  MUFU.EX2 R210, R210 ;  /* 0x000000d200d27308 */ /* 0x000ee20000000800 */
[----:B------:R-:W-:Y:S01]  /*12580*/  FMUL.FTZ R19, R0, R119 ;  /* 0x0000007700137220 */ /* 0x000fe20000410000 */
[----:B-----5:R-:W-:Y:S03]  /*12590*/  F2FP.BF16.PACK_AB R118, R208, R175 ;  /* 0x000000afd076723e */ /* 0x020fe600000010ff */
[C---:B------:R-:W-:Y:S03]  /*125a0*/  FMUL.FTZ R112, R2.reuse, R112 ;  /* 0x0000007002707220 */ /* 0x040fe60000410000 */
[C---:B------:R-:W-:Y:S03]  /*125b0*/  HMMA.16816.F32.BF16 R16, R128.reuse, R120, R16 ;  /* 0x000000788010723c */ /* 0x040fe60000041810 */
[----:B------:R-:W-:Y:S02]  /*125c0*/  FMUL.FTZ R113, R2, R113 ;  /* 0x0000007102717220 */ /* 0x000fe40000410000 */
[C---:B------:R-:W-:Y:S02]  /*125d0*/  FMUL.FTZ R114, R0.reuse, R114 ;  /* 0x0000007200727220 */ /* 0x040fe40000410000 */
[----:B------:R-:W-:Y:S02]  /*125e0*/  FMUL.FTZ R115, R0, R115 ;  /* 0x0000007300737220 */ /* 0x000fe40000410000 */
[----:B------:R-:W-:Y:S03]  /*125f0*/  FFMA.FTZ R161, R2, R207, R161 ;  /* 0x000000cf02a17223 */ /* 0x000fe600000100a1 */
[----:B------:R-:W-:Y:S02]  /*12600*/  FFMA.FTZ R165, R0, R205, R165 ;  /* 0x000000cd00a57223 */ /* 0x000fe400000100a5 */
[----:B------:R-:W-:Y:S01]  /*12610*/  HMMA.16816.F32.BF16 R112, R128, R122, R112 ;  /* 0x0000007a8070723c */ /* 0x000fe20000041870 */
[----:B------:R-:W4:Y:S02]  /*12620*/  LDSM.16.MT88.4 R120, [R160+0x2900] ;  /* 0x00290000a078783b */ /* 0x000f240000004200 */
[----:B---3--:R-:W-:Y:S01]  /*12630*/  F2FP.BF16.PACK_AB R119, R210, R209 ;  /* 0x000000d1d277723e */ /* 0x008fe200000010ff */
[----:B------:R-:W-:Y:S02]  /*12640*/  FADD.FTZ R162, R162, R161 ;  /* 0x000000a1a2a27221 */ /* 0x000fe40000010000 */
[----:B------:R-:W-:Y:S02]  /*12650*/  FADD.FTZ R166, R166, R165 ;  /* 0x000000a5a6a67221 */ /* 0x000fe40000010000 */
[----:B------:R-:W-:Y:S01]  /*12660*/  FADD.FTZ R163, R163, R162 ;  /* 0x000000a2a3a37221 */ /* 0x000fe20000010000 */
[----:B------:R-:W-:Y:S01]  /*12670*/  LDSM.16.MT88.4 R128, [R133+0x4900] ;  /* 0x004900008580783b */ /* 0x000fe20000004200 */
[C---:B------:R-:W-:Y:S05]  /*12680*/  HMMA.16816.F32.BF16 R4, R116.reuse, R124, R4 ;  /* 0x0000007c7404723c */ /* 0x040fea0000041804 */
[----:B------:R-:W-:Y:S02]  /*12690*/  FADD.FTZ R167, R167, R166 ;  /* 0x000000a6a7a77221 */ /* 0x000fe40000010000 */
[----:B------:R-:W-:Y:S01]  /*126a0*/  FADD.FTZ R164, R164, R163 ;  /* 0x000000a3a4a47221 */ /* 0x000fe20000010000 */
[C---:B------:R-:W-:Y:S01]  /*126b0*/  HMMA.16816.F32.BF16 R8, R116.reuse, R126, R8 ;  /* 0x0000007e7408723c */ /* 0x040fe20000041808 */
[----:B------:R-:W3:Y:S03]  /*126c0*/  LDSM.16.MT88.4 R124, [R177+UR4+0x4900] ;  /* 0x00490004b17c783b */ /* 0x000ee60008004200 */
[----:B------:R-:W-:Y:S02]  /*126d0*/  FADD.FTZ R168, R168, R167 ;  /* 0x000000a7a8a87221 */ /* 0x000fe40000010000 */
[----:B------:R-:W-:Y:S02]  /*126e0*/  FADD.FTZ R171, R171, R164 ;  /* 0x000000a4abab7221 */ /* 0x000fe40000010000 */
[C---:B-1----:R-:W-:Y:S04]  /*126f0*/  HMMA.16816.F32.BF16 R36, R116.reuse, R136, R36 ;  /* 0x000000887424723c */ /* 0x042fe80000041824 */
[----:B------:R-:W-:Y:S02]  /*12700*/  FADD.FTZ R173, R173, R168 ;  /* 0x000000a8adad7221 */ /* 0x000fe40000010000 */
[----:B------:R-:W-:Y:S02]  /*12710*/  FADD.FTZ R172, R172, R171 ;  /* 0x000000abacac7221 */ /* 0x000fe40000010000 */
[C---:B------:R-:W-:Y:S01]  /*12720*/  HMMA.16816.F32.BF16 R40, R116.reuse, R138, R40 ;  /* 0x0000008a7428723c */ /* 0x040fe20000041828 */
[----:B------:R-:W1:Y:S03]  /*12730*/  LDSM.16.MT88.4 R136, [R176+UR4+0x4900] ;  /* 0x00490004b088783b */ /* 0x000e660008004200 */
[----:B------:R-:W-:Y:S04]  /*12740*/  FADD.FTZ R174, R174, R173 ;  /* 0x000000adaeae7221 */ /* 0x000fe80000010000 */
[C---:B--2---:R-:W-:Y:S08]  /*12750*/  HMMA.16816.F32.BF16 R44, R116.reuse, R140, R44 ;  /* 0x0000008c742c723c */ /* 0x044ff0000004182c */
[C---:B------:R-:W-:Y:S01]  /*12760*/  HMMA.16816.F32.BF16 R48, R116.reuse, R142, R48 ;  /* 0x0000008e7430723c */ /* 0x040fe20000041830 */
[----:B------:R-:W-:Y:S07]  /*12770*/  LDSM.16.MT88.4 R140, [R176+UR4+0x1100] ;  /* 0x00110004b08c783b */ /* 0x000fee0008004200 */
[C---:B------:R-:W-:Y:S08]  /*12780*/  HMMA.16816.F32.BF16 R52, R116.reuse, R144, R52 ;  /* 0x000000907434723c */ /* 0x040ff00000041834 */
[C---:B------:R-:W-:Y:S01]  /*12790*/  HMMA.16816.F32.BF16 R56, R116.reuse, R146, R56 ;  /* 0x000000927438723c */ /* 0x040fe20000041838 */
[----:B------:R-:W-:Y:S07]  /*127a0*/  LDSM.16.MT88.4 R144, [R177+UR4+0x5900] ;  /* 0x00590004b190783b */ /* 0x000fee0008004200 */
        /* <DEDUP_REMOVED lines=11> */
[----:B------:R-:W2:Y:S01]  /*12860*/  LDSM.16.MT88.4 R20, [R160+0x4900] ;  /* 0x00490000a014783b */ /* 0x000ea20000004200 */
[--C-:B------:R-:W-:Y:S01]  /*12870*/  FFMA.FTZ R156, R24, c[0x0][0x2d0], -R170.reuse ;  /* 0x0000b400189c7a23 */ /* 0x100fe200000108aa */
[C---:B------:R-:W-:Y:S01]  /*12880*/  HMMA.16816.F32.BF16 R80, R116.reuse, R158, R80 ;  /* 0x0000009e7450723c */ /* 0x040fe20000041850 */
[----:B------:R-:W5:Y:S03]  /*12890*/  MUFU.EX2 R153, R153 ;  /* 0x0000009900997308 */ /* 0x000f660000000800 */
[--C-:B------:R-:W-:Y:S02]  /*128a0*/  FFMA.FTZ R157, R25, c[0x0][0x2d0], -R170.reuse ;  /* 0x0000b400199d7a23 */ /* 0x100fe400000108aa */
[----:B------:R-:W-:Y:S02]  /*128b0*/  FFMA.FTZ R170, R33, c[0x0][0x2d0], -R170 ;  /* 0x0000b40021aa7a23 */ /* 0x000fe400000108aa */
[C---:B----4-:R-:W-:Y:S03]  /*128c0*/  HMMA.16816.F32.BF16 R84, R116.reuse, R120, R84 ;  /* 0x000000787454723c */ /* 0x050fe60000041854 */
[----:B------:R-:W-:Y:S01]  /*128d0*/  MUFU.EX2 R154, R154 ;  /* 0x0000009a009a7308 */ /* 0x000fe20000000800 */
[--C-:B------:R-:W-:Y:S02]  /*128e0*/  FFMA.FTZ R158, R26, c[0x0][0x2d0], -R169.reuse ;  /* 0x0000b4001a9e7a23 */ /* 0x100fe400000108a9 */
[--C-:B------:R-:W-:Y:S02]  /*128f0*/  FFMA.FTZ R159, R27, c[0x0][0x2d0], -R169.reuse ;  /* 0x0000b4001b9f7a23 */ /* 0x100fe400000108a9 */
[C---:B------:R-:W-:Y:S01]  /*12900*/  HMMA.16816.F32.BF16 R88, R116.reuse, R122, R88 ;  /* 0x0000007a7458723c */ /* 0x040fe20000041858 */
[----:B------:R-:W4:Y:S03]  /*12910*/  LDSM.16.MT88.4 R120, [R177+UR4+0x1100] ;  /* 0x00110004b178783b */ /* 0x000f260008004200 */
[----:B------:R-:W-:Y:S01]  /*12920*/  FFMA.FTZ R169, R35, c[0x0][0x2d0], -R169 ;  /* 0x0000b40023a97a23 */ /* 0x000fe200000108a9 */
[----:B------:R-:W1:Y:S03]  /*12930*/  MUFU.EX2 R155, R155 ;  /* 0x0000009b009b7308 */ /* 0x000e660000000800 */
[C---:B---3--:R-:W-:Y:S01]  /*12940*/  HMMA.16816.F32.BF16 R92, R116.reuse, R124, R92 ;  /* 0x0000007c745c723c */ /* 0x048fe2000004185c */
[----:B------:R-:W-:Y:S06]  /*12950*/  LDSM.16.MT88.4 R24, [R160+0x1100] ;  /* 0x00110000a018783b */ /* 0x000fec0000004200 */
[----:B------:R-:W-:Y:S01]  /*12960*/  MUFU.EX2 R156, R156 ;  /* 0x0000009c009c7308 */ /* 0x000fe20000000800 */
[C---:B------:R-:W-:Y:S01]  /*12970*/  HMMA.16816.F32.BF16 R96, R116.reuse, R126, R96 ;  /* 0x0000007e7460723c */ /* 0x040fe20000041860 */
[----:B------:R-:W3:Y:S07]  /*12980*/  LDSM.16.MT88.4 R124, [R133+0x1100] ;  /* 0x00110000857c783b */ /* 0x000eee0000004200 */
[C---:B------:R-:W-:Y:S01]  /*12990*/  HMMA.16816.F32.BF16 R12, R116.reuse, R128, R12 ;  /* 0x00000080740c723c */ /* 0x040fe2000004180c */
[----:B------:R-:W-:Y:S01]  /*129a0*/  LDSM.16.MT88.4 R32, [R176+UR4+0x1900] ;  /* 0x00190004b020783b */ /* 0x000fe20008004200 */
[----:B------:R-:W2:Y:S06]  /*129b0*/  MUFU.EX2 R157, R157 ;  /* 0x0000009d009d7308 */ /* 0x000eac0000000800 */
[C---:B------:R-:W-:Y:S01]  /*129c0*/  HMMA.16816.F32.BF16 R100, R116.reuse, R130, R100 ;  /* 0x000000827464723c */ /* 0x040fe20000041864 */
[----:B------:R-:W3:Y:S03]  /*129d0*/  LDSM.16.MT88.4 R128, [R177+UR4+0x3100] ;  /* 0x00310004b180783b */ /* 0x000ee60008004200 */
[----:B------:R-:W-:Y:S04]  /*129e0*/  MUFU.EX2 R158, R158 ;  /* 0x0000009e009e7308 */ /* 0x000fe80000000800 */
[C---:B-1----:R-:W-:Y:S06]  /*129f0*/  HMMA.16816.F32.BF16 R104, R116.reuse, R136, R104 ;  /* 0x000000887468723c */ /* 0x042fec0000041868 */
[----:B------:R-:W1:Y:S02]  /*12a00*/  MUFU.EX2 R159, R159 ;  /* 0x0000009f009f7308 */ /* 0x000e640000000800 */
[C---:B------:R-:W-:Y:S01]  /*12a10*/  HMMA.16816.F32.BF16 R108, R116.reuse, R138, R108 ;  /* 0x0000008a746c723c */ /* 0x040fe2000004186c */
[----:B------:R-:W-:Y:S07]  /*12a20*/  LDSM.16.MT88.4 R136, [R176+UR4+0x3900] ;  /* 0x00390004b088783b */ /* 0x000fee0008004200 */
[C---:B--2---:R-:W-:Y:S01]  /*12a30*/  HMMA.16816.F32.BF16 R16, R116.reuse, R20, R16 ;  /* 0x000000147410723c */ /* 0x044fe20000041810 */
[----:B------:R-:W2:Y:S06]  /*12a40*/  MUFU.EX2 R170, R170 ;  /* 0x000000aa00aa7308 */ /* 0x000eac0000000800 */
[----:B-----5:R-:W-:Y:S01]  /*12a50*/  F2FP.BF16.PACK_AB R20, R153, R152 ;  /* 0x000000989914723e */ /* 0x020fe200000010ff */
[----:B------:R-:W-:Y:S01]  /*12a60*/  HMMA.16816.F32.BF16 R112, R116, R22, R112 ;  /* 0x000000167470723c */ /* 0x000fe20000041870 */
[----:B------:R-:W5:Y:S02]  /*12a70*/  LDSM.16.MT88.4 R116, [R133+0x3100] ;  /* 0x003100008574783b */ /* 0x000f640000004200 */
[----:B------:R-:W2:Y:S01]  /*12a80*/  MUFU.EX2 R169, R169 ;  /* 0x000000a900a97308 */ /* 0x000ea20000000800 */
[----:B------:R-:W-:Y:S03]  /*12a90*/  F2FP.BF16.PACK_AB R21, R155, R154 ;  /* 0x0000009a9b15723e */ /* 0x000fe600000010ff */
[----:B------:R-:W-:Y:S02]  /*12aa0*/  F2FP.BF16.PACK_AB R22, R157, R156 ;  /* 0x0000009c9d16723e */ /* 0x000fe400000010ff */
[----:B-1----:R-:W-:Y:S07]  /*12ab0*/  F2FP.BF16.PACK_AB R23, R159, R158 ;  /* 0x0000009e9f17723e */ /* 0x002fee00000010ff */
[C---:B----4-:R-:W-:Y:S08]  /*12ac0*/  HMMA.16816.F32.BF16 R4, R20.reuse, R120, R4 ;  /* 0x000000781404723c */ /* 0x050ff00000041804 */
[C---:B------:R-:W-:Y:S01]  /*12ad0*/  HMMA.16816.F32.BF16 R8, R20.reuse, R122, R8 ;  /* 0x0000007a1408723c */ /* 0x040fe20000041808 */
[----:B------:R-:W1:Y:S07]  /*12ae0*/  LDSM.16.MT88.4 R120, [R176+UR4+0x3100] ;  /* 0x00310004b078783b */ /* 0x000e6e0008004200 */
[C---:B---3--:R-:W-:Y:S08]  /*12af0*/  HMMA.16816.F32.BF16 R36, R20.reuse, R124, R36 ;  /* 0x0000007c1424723c */ /* 0x048ff00000041824 */
[C---:B------:R-:W-:Y:S01]  /*12b00*/  HMMA.16816.F32.BF16 R40, R20.reuse, R126, R40 ;  /* 0x0000007e1428723c */ /* 0x040fe20000041828 */
[----:B------:R-:W-:Y:S07]  /*12b10*/  LDSM.16.MT88.4 R124, [R177+UR4+0x5100] ;  /* 0x00510004b17c783b */ /* 0x000fee0008004200 */
        /* <DEDUP_REMOVED lines=8> */
[C---:B-----5:R-:W-:Y:S08]  /*12ba0*/  HMMA.16816.F32.BF16 R68, R20.reuse, R116, R68 ;  /* 0x000000741444723c */ /* 0x060ff00000041844 */
        /* <DEDUP_REMOVED lines=8> */
[C---:B------:R-:W-:Y:S08]  /*12c30*/  HMMA.16816.F32.BF16 R92, R20.reuse, R124, R92 ;  /* 0x0000007c145c723c */ /* 0x040ff0000004185c */
[C---:B------:R-:W-:Y:S01]  /*12c40*/  HMMA.16816.F32.BF16 R96, R20.reuse, R126, R96 ;  /* 0x0000007e1460723c */ /* 0x040fe20000041860 */
[----:B------:R-:W5:Y:S07]  /*12c50*/  LDSM.16.MT88.4 R124, [R177+UR4+0x1900] ;  /* 0x00190004b17c783b */ /* 0x000f6e0008004200 */
[C---:B----4-:R-:W-:Y:S08]  /*12c60*/  HMMA.16816.F32.BF16 R12, R20.reuse, R116, R12 ;  /* 0x00000074140c723c */ /* 0x050ff0000004180c */
[C---:B------:R-:W-:Y:S01]  /*12c70*/  HMMA.16816.F32.BF16 R100, R20.reuse, R118, R100 ;  /* 0x000000761464723c */ /* 0x040fe20000041864 */
[----:B------:R-:W4:Y:S07]  /*12c80*/  LDSM.16.MT88.4 R116, [R160+0x1900] ;  /* 0x00190000a074783b */ /* 0x000f2e0000004200 */
[C---:B-1----:R-:W-:Y:S08]  /*12c90*/  HMMA.16816.F32.BF16 R104, R20.reuse, R120, R104 ;  /* 0x000000781468723c */ /* 0x042ff00000041868 */
[C---:B------:R-:W-:Y:S01]  /*12ca0*/  HMMA.16816.F32.BF16 R108, R20.reuse, R122, R108 ;  /* 0x0000007a146c723c */ /* 0x040fe2000004186c */
[----:B------:R-:W1:Y:S07]  /*12cb0*/  LDSM.16.MT88.4 R120, [R177+UR4+0x3900] ;  /* 0x00390004b178783b */ /* 0x000e6e0008004200 */
[C---:B---3--:R-:W-:Y:S08]  /*12cc0*/  HMMA.16816.F32.BF16 R16, R20.reuse, R24, R16 ;  /* 0x000000181410723c */ /* 0x048ff00000041810 */
[----:B------:R-:W-:Y:S01]  /*12cd0*/  HMMA.16816.F32.BF16 R112, R20, R26, R112 ;  /* 0x0000001a1470723c */ /* 0x000fe20000041870 */
[----:B------:R-:W3:Y:S06]  /*12ce0*/  LDSM.16.MT88.4 R24, [R133+0x3900] ;  /* 0x003900008518783b */ /* 0x000eec0000004200 */
[----:B------:R-:W-:Y:S02]  /*12cf0*/  F2FP.BF16.PACK_AB R20, R212, R211 ;  /* 0x000000d3d414723e */ /* 0x000fe400000010ff */
[----:B------:R-:W-:Y:S03]  /*12d00*/  F2FP.BF16.PACK_AB R21, R214, R213 ;  /* 0x000000d5d615723e */ /* 0x000fe600000010ff */
[----:B--2---:R-:W-:Y:S02]  /*12d10*/  F2FP.BF16.PACK_AB R22, R170, R215 ;  /* 0x000000d7aa16723e */ /* 0x004fe400000010ff */
[----:B------:R-:W-:Y:S07]  /*12d20*/  F2FP.BF16.PACK_AB R23, R169, R216 ;  /* 0x000000d8a917723e */ /* 0x000fee00000010ff */
[C---:B-----5:R-:W-:Y:S08]  /*12d30*/  HMMA.16816.F32.BF16 R128, R20.reuse, R124, R4 ;  /* 0x0000007c1480723c */ /* 0x060ff00000041804 */
[C---:B------:R-:W-:Y:S08]  /*12d40*/  HMMA.16816.F32.BF16 R124, R20.reuse, R126, R8 ;  /* 0x0000007e147c723c */ /* 0x040ff00000041808 */
[C---:B------:R-:W-:Y:S08]  /*12d50*/  HMMA.16816.F32.BF16 R36, R20.reuse, R28, R36 ;  /* 0x0000001c1424723c */ /* 0x040ff00000041824 */
[C---:B------:R-:W-:Y:S01]  /*12d60*/  HMMA.16816.F32.BF16 R40, R20.reuse, R30, R40 ;  /* 0x0000001e1428723c */ /* 0x040fe20000041828 */
[----:B------:R-:W2:Y:S07]  /*12d70*/  LDSM.16.MT88.4 R28, [R176+UR4+0x5900] ;  /* 0x00590004b01c783b */ /* 0x000eae0008004200 */
[C---:B------:R-:W-:Y:S07]  /*12d80*/  HMMA.16816.F32.BF16 R44, R20.reuse, R32, R44 ;  /* 0x00000020142c723c */ /* 0x040fee000004182c */
[----:B------:R-:W-:Y:S01]  /*12d90*/  FADD.FTZ R33, R209, R174 ;  /* 0x000000aed1217221 */ /* 0x000fe20000010000 */
[C---:B------:R-:W-:Y:S04]  /*12da0*/  HMMA.16816.F32.BF16 R48, R20.reuse, R34, R48 ;  /* 0x000000221430723c */ /* 0x040fe80000041830 */
[----:B------:R-:W-:Y:S04]  /*12db0*/  FADD.FTZ R33, R210, R33 ;  /* 0x00000021d2217221 */ /* 0x000fe80000010000 */
[C---:B----4-:R-:W-:Y:S04]  /*12dc0*/  HMMA.16816.F32.BF16 R52, R20.reuse, R116, R52 ;  /* 0x000000741434723c */ /* 0x050fe80000041834 */
        /* <DEDUP_REMOVED lines=9> */
[C---:B------:R-:W-:Y:S01]  /*12e60*/  HMMA.16816.F32.BF16 R72, R20.reuse, R26, R72 ;  /* 0x0000001a1448723c */ /* 0x040fe20000041848 */
[----:B------:R-:W1:Y:S03]  /*12e70*/  LDSM.16.MT88.4 R24, [R160+0x5900] ;  /* 0x00590000a018783b */ /* 0x000e660000004200 */
        /* <DEDUP_REMOVED lines=15> */
[C---:B-1----:R-:W-:Y:S04]  /*12f70*/  HMMA.16816.F32.BF16 R116, R20.reuse, R24, R16 ;  /* 0x000000181474723c */ /* 0x042fe80000041810 */
[----:B------:R-:W-:Y:S04]  /*12f80*/  FADD.FTZ R152, R152, R29 ;  /* 0x0000001d98987221 */ /* 0x000fe80000010000 */
[----:B------:R-:W-:Y:S01]  /*12f90*/  FADD.FTZ R153, R153, R152 ;  /* 0x0000009899997221 */ /* 0x000fe20000010000 */
[----:B------:R-:W-:Y:S03]  /*12fa0*/  HMMA.16816.F32.BF16 R112, R20, R26, R112 ;  /* 0x0000001a1470723c */ /* 0x000fe60000041870 */
[----:B------:R-:W-:Y:S04]  /*12fb0*/  FADD.FTZ R0, R156, R153 ;  /* 0x000000999c007221 */ /* 0x000fe80000010000 */
[----:B------:R-:W-:Y:S05]  /*12fc0*/  FADD.FTZ R0, R157, R0 ;  /* 0x000000009d007221 */ /* 0x000fea0000010000 */
[----:B------:R-:W-:Y:S04]  /*12fd0*/  FADD.FTZ R211, R211, R0 ;  /* 0x00000000d3d37221 */ /* 0x000fe80000010000 */
[----:B------:R-:W-:Y:S04]  /*12fe0*/  FADD.FTZ R212, R212, R211 ;  /* 0x000000d3d4d47221 */ /* 0x000fe80000010000 */
[----:B------:R-:W-:Y:S04]  /*12ff0*/  FADD.FTZ R207, R215, R212 ;  /* 0x000000d4d7cf7221 */ /* 0x000fe80000010000 */
[----:B------:R-:W-:Y:S01]  /*13000*/  FADD.FTZ R207, R170, R207 ;  /* 0x000000cfaacf7221 */ /* 0x000fe20000010000 */
[----:B------:R-:W-:-:S05]  /*13010*/  @!P0 BRA `(.L_x_2686) ;  /* 0x0000040000008947 */ /* 0x000fca0003800000 */
[----:B------:R-:W-:Y:S01]  /*13020*/  ISETP.NE.AND P2, PT, R190, 0x1, PT ;  /* 0x00000001be00780c */ /* 0x000fe20003f45270 */
[----:B------:R-:W-:Y:S01]  /*13030*/  IMAD R193, R206, 0x40, R185 ;  /* 0x00000040cec17824 */ /* 0x000fe200078e02b9 */
[----:B------:R-:W-:Y:S01]  /*13040*/  SEL R4, RZ, 0x10, P5 ;  /* 0x00000010ff047807 */ /* 0x000fe20002800000 */
[----:B------:R-:W-:Y:S03]  /*13050*/  IMAD.MOV.U32 R192, RZ, RZ, RZ ;  /* 0x000000ffffc07224 */ /* 0x000fe600078e00ff */
[----:B------:R-:W-:Y:S02]  /*13060*/  IADD3 R193, R193, -0x80, R196 ;  /* 0xffffff80c1c17810 */ /* 0x000fe40007ffe0c4 */
[C---:B------:R-:W-:Y:S03]  /*13070*/  IADD3 R13, -R4.reuse, 0x10, RZ ;  /* 0x00000010040d7810 */ /* 0x040fe60007ffe1ff */
[--C-:B------:R-:W-:Y:S01]  /*13080*/  IMAD.MOV.U32 R0, RZ, RZ, R193.reuse ;  /* 0x000000ffff007224 */ /* 0x100fe200078e00c1 */
[----:B------:R-:W-:Y:S01]  /*13090*/  LOP3.LUT R13, R13, 0xf, RZ, 0xc0, !PT ;  /* 0x0000000f0d0d7812 */ /* 0x000fe200078ec0ff */
[----:B------:R-:W-:Y:S05]  /*130a0*/  @P2 IMAD.HI.U32 R2, R193, c[0x0][0x2bc], RZ ;  /* 0x0000af00c1022a27 */ /* 0x000fea00078e00ff */
[----:B------:R-:W-:Y:S02]  /*130b0*/  @P2 SHF.R.U32.HI R0, RZ, c[0x0][0x2c0], R2 ;  /* 0x0000b000ff002a19 */ /* 0x000fe40000011602 */
[----:B------:R-:W-:Y:S02]  /*130c0*/  ISETP.NE.U32.AND P2, PT, R4, RZ, PT ;  /* 0x000000ff0400720c */ /* 0x000fe40003f45070 */
[C---:B------:R-:W-:Y:S04]  /*130d0*/  @!P3 IADD3 R5, P0, R0.reuse, R198, RZ ;  /* 0x000000c60005b210 */ /* 0x040fe80007f1e0ff */
[----:B------:R-:W-:Y:S01]  /*130e0*/  @!P3 LEA.HI.X.SX32 R2, R0, R189, 0x1, P0 ;  /* 0x000000bd0002b211 */ /* 0x000fe200000f0eff */
        /* <DEDUP_REMOVED lines=10> */
[----:B------:R-:W-:Y:S02]  /*13190*/  IMAD.IADD R9, R9, 0x1, R5 ;  /* 0x0000000109097824 */ /* 0x000fe400078e0205 */
[----:B------:R-:W-:Y:S01]  /*131a0*/  IMAD R5, R184, c[0x0][0x1e8], RZ ;  /* 0x00007a00b8057a24 */ /* 0x000fe200078e02ff */
[----:B--2---:R-:W-:Y:S01]  /*131b0*/  SHF.R.S32.HI R7, RZ, 0x1f, R192 ;  /* 0x0000001fff077819 */ /* 0x004fe200000114c0 */
[C---:B------:R-:W-:Y:S04]  /*131c0*/  IMAD.WIDE.U32 R8, R192.reuse, c[0x0][0x1f0], R8 ;  /* 0x00007c00c0087a25 */ /* 0x040fe800078e0008 */
        /* <DEDUP_REMOVED lines=15> */
[----:B-1----:R-:W-:Y:S04]  /*132c0*/  IADD3 R12, P1, P0, R13, R6, R200 ;  /* 0x000000060d0c7210 */ /* 0x002fe8000783e0c8 */
[----:B--2---:R-:W-:Y:S02]  /*132d0*/  IADD3.X R13, RZ, R8, R201, P1, P0 ;  /* 0x00000008ff0d7210 */ /* 0x004fe40000fe04c9 */
[----:B---3--:R-:W-:Y:S04]  /*132e0*/  IADD3 R14, P1, P0, R7, R6, R202 ;  /* 0x00000006070e7210 */ /* 0x008fe8000783e0ca */
[----:B------:R-:W-:Y:S02]  /*132f0*/  IADD3.X R15, RZ, R8, R203, P1, P0 ;  /* 0x00000008ff0f7210 */ /* 0x000fe40000fe04cb */
        /* <DEDUP_REMOVED lines=18> */
.L_x_2686:
        /* <DEDUP_REMOVED lines=9> */
.L_x_2684:
        /* <DEDUP_REMOVED lines=123> */
.L_x_2634:
        /* <DEDUP_REMOVED lines=19> */
[----:B------:R-:W-:Y:S02]  /*13d90*/  LEA.HI R9, R12, R3, RZ, 0x5 ;  /* 0x000000030c097211 */ /* 0x000fe400078f28ff */
[--C-:B------:R-:W-:Y:S02]  /*13da0*/  SHF.R.S32.HI R15, RZ, 0x2, R5.reuse ;  /* 0x00000002ff0f7819 */ /* 0x100fe40000011405 */
[----:B------:R-:W-:Y:S02]  /*13db0*/  SHF.R.S32.HI R14, RZ, 0x1f, R5 ;  /* 0x0000001fff0e7819 */ /* 0x000fe40000011405 */
[----:B------:R-:W-:Y:S02]  /*13dc0*/  LOP3.LUT R16, R5, 0xfffffffc, RZ, 0xc0, !PT ;  /* 0xfffffffc05107812 */ /* 0x000fe400078ec0ff */
[----:B------:R-:W-:Y:S02]  /*13dd0*/  LEA.HI R14, R14, R15, RZ, 0x3 ;  /* 0x0000000f0e0e7211 */ /* 0x000fe400078f18ff */
[----:B------:R-:W-:Y:S01]  /*13de0*/  SHF.R.S32.HI R5, RZ, 0x5, R9 ;  /* 0x00000005ff057819 */ /* 0x000fe20000011409 */
[----:B------:R-:W-:Y:S01]  /*13df0*/  IMAD.IADD R16, R3, 0x1, -R16 ;  /* 0x0000000103107824 */ /* 0x000fe200078e0a10 */
[----:B------:R-:W-:-:S02]  /*13e00*/  LOP3.LUT R14, R14, 0xfffffff8, RZ, 0xc0, !PT ;  /* 0xfffffff80e0e7812 */ /* 0x000fc400078ec0ff */
[----:B------:R-:W-:Y:S01]  /*13e10*/  F2FP.BF16.PACK_AB R48, R49, R48 ;  /* 0x000000303130723e */ /* 0x000fe200000010ff */
[----:B------:R-:W-:Y:S01]  /*13e20*/  IMAD R13, R5, 0x200, R16 ;  /* 0x00000200050d7824 */ /* 0x000fe200078e0210 */
[----:B------:R-:W-:Y:S01]  /*13e30*/  F2FP.BF16.PACK_AB R50, R51, R50 ;  /* 0x000000323332723e */ /* 0x000fe200000010ff */
[----:B------:R-:W-:Y:S01]  /*13e40*/  IMAD.IADD R14, R15, 0x1, -R14 ;  /* 0x000000010f0e7824 */ /* 0x000fe200078e0a0e */
[----:B------:R-:W-:Y:S02]  /*13e50*/  F2FP.BF16.PACK_AB R52, R53, R52 ;  /* 0x000000343534723e */ /* 0x000fe400000010ff */
[----:B------:R-:W-:Y:S01]  /*13e60*/  F2FP.BF16.PACK_AB R54, R55, R54 ;  /* 0x000000363736723e */ /* 0x000fe200000010ff */
[C---:B------:R-:W-:Y:S01]  /*13e70*/  IMAD.SHL.U32 R11, R14.reuse, 0x40, RZ ;  /* 0x000000400e0b7824 */ /* 0x040fe200078e00ff */
[----:B------:R-:W-:Y:S02]  /*13e80*/  LOP3.LUT R15, R14, 0x1, RZ, 0xc0, !PT ;  /* 0x000000010e0f7812 */ /* 0x000fe400078ec0ff */
[----:B------:R-:W-:-:S02]  /*13e90*/  F2FP.BF16.PACK_AB R56, R57, R56 ;  /* 0x000000383938723e */ /* 0x000fc400000010ff */
[----:B------:R-:W-:Y:S02]  /*13ea0*/  LOP3.LUT R11, R11, 0x1c0, RZ, 0xc0, !PT ;  /* 0x000001c00b0b7812 */ /* 0x000fe400078ec0ff */
        /* <DEDUP_REMOVED lines=85> */
[----:B------:R-:W-:Y:S04]  /*14400*/  STS [R13+0x8480], R8 ;  /* 0x008480080d007388 */ /* 0x000fe80000000800 */
[----:B------:R-:W-:Y:S04]  /*14410*/  STS [R11+0x8000], R96 ;  /* 0x008000600b007388 */ /* 0x000fe80000000800 */
[----:B------:R4:W-:Y:S04]  /*14420*/  STS [R11+0x8400], R98 ;  /* 0x008400620b007388 */ /* 0x0009e80000000800 */
[----:B------:R-:W-:Y:S01]  /*14430*/  STS [R17+0x8080], R120 ;  /* 0x0080807811007388 */ /* 0x000fe20000000800 */
[----:B-1----:R-:W-:-:S03]  /*14440*/  IMAD.MOV.U32 R7, RZ, RZ, 0x4 ;  /* 0x00000004ff077424 */ /* 0x002fc600078e00ff */
[----:B------:R-:W-:Y:S01]  /*14450*/  STS [R17+0x8480], R122 ;  /* 0x0084807a11007388 */ /* 0x000fe20000000800 */
[----:B------:R-:W-:-:S03]  /*14460*/  IMAD.WIDE R26, R186, R7, c[0x0][0x500] ;  /* 0x00014000ba1a7625 */ /* 0x000fc600078e0207 */
        /* <DEDUP_REMOVED lines=13> */
[----:B----4-:R-:W2:Y:S04]  /*14540*/  @P0 LDG.E R11, [R26.64] ;  /* 0x000000061a0b0981 */ /* 0x010ea8000c1e1900 */
        /* <DEDUP_REMOVED lines=9> */
.L_x_2689:
[----:B---3--:R-:W-:Y:S01]  /*145e0*/  LOP3.LUT R6, R9, 0xffffffe0, RZ, 0xc0, !PT ;  /* 0xffffffe009067812 */ /* 0x008fe200078ec0ff */
[----:B------:R-:W1:Y:S01]  /*145f0*/  S2R R54, SR_CTAID.X ;  /* 0x0000000000367919 */ /* 0x000e620000002500 */
[----:B------:R-:W-:Y:S01]  /*14600*/  SHF.R.S32.HI R18, RZ, 0x1f, R5 ;  /* 0x0000001fff127819 */ /* 0x000fe20000011405 */
[----:B------:R-:W-:Y:S01]  /*14610*/  IMAD.MOV.U32 R8, RZ, RZ, c[0x0][0x4e8] ;  /* 0x00013a00ff087624 */ /* 0x000fe200078e00ff */
[----:B------:R-:W-:Y:S01]  /*14620*/  LEA.HI R9, R16, R16, RZ, 0x1 ;  /* 0x0000001010097211 */ /* 0x000fe200078f08ff */
[----:B------:R-:W-:Y:S01]  /*14630*/  IMAD.IADD R7, R3, 0x1, -R6 ;  /* 0x0000000103077824 */ /* 0x000fe200078e0a06 */
[----:B------:R-:W-:Y:S01]  /*14640*/  LEA.HI R18, R18, R5, RZ, 0x3 ;  /* 0x0000000512127211 */ /* 0x000fe200078f18ff */
        /* <DEDUP_REMOVED lines=8> */
[----:B------:R-:W-:Y:S01]  /*146d0*/  IMAD R17, R2, c[0x0][0x3e8], RZ ;  /* 0x0000fa0002117a24 */ /* 0x000fe200078e02ff */
[----:B------:R-:W-:Y:S01]  /*146e0*/  IADD3 R5, -R18, R5, RZ ;  /* 0x0000000512057210 */ /* 0x000fe20007ffe1ff */
[----:B------:R-:W-:Y:S01]  /*146f0*/  BSSY B0, `(.L_x_2690) ;  /* 0x0000078000007945 */ /* 0x000fe20003800000 */
[----:B------:R-:W-:Y:S01]  /*14700*/  SHF.R.S32.HI R6, RZ, 0x2, R6 ;  /* 0x00000002ff067819 */ /* 0x000fe20000011406 */
[----:B------:R-:W-:Y:S01]  /*14710*/  IMAD R17, R184, c[0x0][0x3ec], R17 ;  /* 0x0000fb00b8117a24 */ /* 0x000fe200078e0211 */
[----:B------:R-:W-:-:S02]  /*14720*/  ISETP.NE.AND P1, PT, R8, 0x1, PT ;  /* 0x000000010800780c */ /* 0x000fc40003f25270 */
[----:B------:R-:W-:Y:S01]  /*14730*/  MOV R18, R14 ;  /* 0x0000000e00127202 */ /* 0x000fe20000000f00 */
[----:B------:R-:W-:Y:S01]  /*14740*/  IMAD R5, R5, 0x10, R6 ;  /* 0x0000001005057824 */ /* 0x000fe200078e0206 */
[----:B------:R-:W-:Y:S01]  /*14750*/  LOP3.LUT P2, RZ, R7, 0x3, RZ, 0xc0, !PT ;  /* 0x0000000307ff7812 */ /* 0x000fe2000784c0ff */
[----:B------:R-:W-:Y:S01]  /*14760*/  IMAD R7, R15, c[0x0][0x3a0], RZ ;  /* 0x0000e8000f077a24 */ /* 0x000fe200078e02ff */
[-C--:B------:R-:W-:Y:S01]  /*14770*/  LEA.HI R9, R12, R3.reuse, RZ, 0x3 ;  /* 0x000000030c097211 */ /* 0x080fe200078f18ff */
[----:B------:R-:W-:Y:S01]  /*14780*/  IMAD R13, R16, 0x8, R5 ;  /* 0x00000008100d7824 */ /* 0x000fe200078e0205 */
[----:B------:R-:W-:Y:S01]  /*14790*/  LEA.HI R12, R12, R3, RZ, 0x6 ;  /* 0x000000030c0c7211 */ /* 0x000fe200078f30ff */
[----:B------:R-:W-:Y:S01]  /*147a0*/  IMAD.WIDE.U32 R18, R184, c[0x0][0x490], R18 ;  /* 0x00012400b8127a25 */ /* 0x000fe200078e0012 */
[----:B------:R-:W-:Y:S02]  /*147b0*/  LOP3.LUT R6, R9, 0xfffffff8, RZ, 0xc0, !PT ;  /* 0xfffffff809067812 */ /* 0x000fe400078ec0ff */
[----:B-1----:R-:W-:Y:S01]  /*147c0*/  LEA R8, R54, R13, 0x7 ;  /* 0x0000000d36087211 */ /* 0x002fe200078e38ff */
        /* <DEDUP_REMOVED lines=10> */
[----:B------:R-:W-:Y:S01]  /*14870*/  IMAD.WIDE.U32 R14, R184, c[0x0][0x3e8], R14 ;  /* 0x0000fa00b80e7a25 */ /* 0x000fe200078e000e */
[----:B------:R-:W-:Y:S02]  /*14880*/  SEL R186, R186, RZ, !P0 ;  /* 0x000000ffbaba7207 */ /* 0x000fe40004000000 */
[----:B------:R-:W-:Y:S01]  /*14890*/  SEL R3, R3, RZ, !P0 ;  /* 0x000000ff03037207 */ /* 0x000fe20004000000 */
[----:B------:R-:W-:Y:S01]  /*148a0*/  IMAD.MOV R11, RZ, RZ, -R7 ;  /* 0x000000ffff0b7224 */ /* 0x000fe200078e0a07 */
[----:B------:R-:W-:Y:S01]  /*148b0*/  LEA R21, R6, R9, 0x5 ;  /* 0x0000000906157211 */ /* 0x000fe200078e28ff */
[----:B------:R-:W-:Y:S01]  /*148c0*/  IMAD.WIDE.U32 R18, R186, c[0x0][0x498], R18 ;  /* 0x00012600ba127a25 */ /* 0x000fe200078e0012 */
[----:B------:R-:W-:-:S02]  /*148d0*/  SHF.R.S32.HI R16, RZ, 0x1f, R7 ;  /* 0x0000001fff107819 */ /* 0x000fc40000011407 */
[----:B------:R-:W-:Y:S01]  /*148e0*/  IADD3 R15, R15, R17, RZ ;  /* 0x000000110f0f7210 */ /* 0x000fe20007ffe0ff */
[----:B------:R-:W-:Y:S01]  /*148f0*/  IMAD R11, R11, c[0x0][0x4e8], R8 ;  /* 0x00013a000b0b7a24 */ /* 0x000fe200078e0208 */
[----:B------:R-:W-:Y:S01]  /*14900*/  IADD3 R20, P0, R7, R18, RZ ;  /* 0x0000001207147210 */ /* 0x000fe20007f1e0ff */
[----:B------:R-:W-:Y:S02]  /*14910*/  IMAD R13, R3, c[0x0][0x498], RZ ;  /* 0x00012600030d7a24 */ /* 0x000fe400078e02ff */
[----:B------:R-:W-:Y:S01]  /*14920*/  IMAD.SHL.U32 R2, R9, 0x40, RZ ;  /* 0x0000004009027824 */ /* 0x000fe200078e00ff */
[----:B------:R-:W-:Y:S01]  /*14930*/  SHF.R.S32.HI R18, RZ, 0x1f, R11 ;  /* 0x0000001fff127819 */ /* 0x000fe2000001140b */
[----:B------:R-:W-:Y:S02]  /*14940*/  IMAD R13, R186, c[0x0][0x49c], R13 ;  /* 0x00012700ba0d7a24 */ /* 0x000fe400078e020d */
[----:B------:R-:W-:Y:S02]  /*14950*/  IMAD R8, R54, 0x80, R21 ;  /* 0x0000008036087824 */ /* 0x000fe400078e0215 */
[----:B------:R-:W-:Y:S01]  /*14960*/  IMAD R18, R18, c[0x0][0x488], RZ ;  /* 0x0001220012127a24 */ /* 0x000fe200078e02ff */
[----:B------:R-:W-:Y:S01]  /*14970*/  IADD3.X R21, R16, R19, R13, P0, !PT ;  /* 0x0000001310157210 */ /* 0x000fe200007fe40d */
[----:B------:R-:W-:Y:S01]  /*14980*/  @P1 IMAD.HI.U32 R17, R8, c[0x0][0x4ec], RZ ;  /* 0x00013b0008111a27 */ /* 0x000fe200078e00ff */
[----:B------:R-:W-:-:S03]  /*14990*/  LOP3.LUT R13, R2, 0x1c0, RZ, 0xc0, !PT ;  /* 0x000001c0020d7812 */ /* 0x000fc600078ec0ff */
[----:B------:R-:W-:Y:S02]  /*149a0*/  IMAD.SHL.U32 R2, R6, 0x8, RZ ;  /* 0x0000000806027824 */ /* 0x000fe400078e00ff */
[----:B------:R-:W-:-:S03]  /*149b0*/  IMAD.WIDE.U32 R20, R11, c[0x0][0x488], R20 ;  /* 0x000122000b147a25 */ /* 0x000fc600078e0014 */
[----:B------:R-:W-:Y:S01]  /*149c0*/  LOP3.LUT R6, R13, 0x38, R2, 0xf8, !PT ;  /* 0x000000380d067812 */ /* 0x000fe200078ef802 */
[----:B------:R-:W-:Y:S02]  /*149d0*/  IMAD R18, R11, c[0x0][0x48c], R18 ;  /* 0x000123000b127a24 */ /* 0x000fe400078e0212 */
[----:B------:R-:W-:Y:S01]  /*149e0*/  IMAD.MOV.U32 R7, RZ, RZ, R8 ;  /* 0x000000ffff077224 */ /* 0x000fe200078e0008 */
[----:B------:R-:W-:Y:S01]  /*149f0*/  @P1 SHF.R.U32.HI R7, RZ, c[0x0][0x4f0], R17 ;  /* 0x00013c00ff071a19 */ /* 0x000fe20000011611 */
[----:B------:R-:W-:Y:S01]  /*14a00*/  IMAD R11, R3, c[0x0][0x3f0], RZ ;  /* 0x0000fc00030b7a24 */ /* 0x000fe200078e02ff */
[----:B------:R-:W-:Y:S01]  /*14a10*/  SHF.R.U32.HI R3, RZ, 0x3, R13 ;  /* 0x00000003ff037819 */ /* 0x000fe2000001160d */
[----:B------:R-:W-:Y:S01]  /*14a20*/  IMAD.WIDE.U32 R14, R186, c[0x0][0x3f0], R14 ;  /* 0x0000fc00ba0e7a25 */ /* 0x000fe200078e000e */
[----:B------:R-:W-:Y:S02]  /*14a30*/  LEA R13, P0, R20, c[0x0][0x450], 0x2 ;  /* 0x00011400140d7a11 */ /* 0x000fe400078010ff */
[----:B------:R-:W-:Y:S01]  /*14a40*/  IADD3 R17, R21, R18, RZ ;  /* 0x0000001215117210 */ /* 0x000fe20007ffe0ff */
[----:B------:R-:W-:Y:S01]  /*14a50*/  IMAD R11, R186, c[0x0][0x3f4], R11 ;  /* 0x0000fd00ba0b7a24 */ /* 0x000fe200078e020b */
[----:B------:R-:W-:Y:S01]  /*14a60*/  LOP3.LUT R6, R6, R3, RZ, 0x3c, !PT ;  /* 0x0000000306067212 */ /* 0x000fe200078e3cff */
[----:B------:R-:W-:Y:S01]  /*14a70*/  IMAD.MOV R3, RZ, RZ, -R7 ;  /* 0x000000ffff037224 */ /* 0x000fe200078e0a07 */
[----:B------:R-:W-:Y:S01]  /*14a80*/  LEA.HI.X R17, R20, c[0x0][0x454], R17, 0x2, P0 ;  /* 0x0001150014117a11 */ /* 0x000fe200000f1411 */
[----:B------:R-:W-:Y:S01]  /*14a90*/  SHFL.IDX PT, R32, R13, RZ, 0x1c1f ;  /* 0x001c1fff0d207589 */ /* 0x000fe200000e0000 */
[----:B------:R-:W-:Y:S01]  /*14aa0*/  SHF.R.S32.HI R16, RZ, 0x1f, R7 ;  /* 0x0000001fff107819 */ /* 0x000fe20000011407 */
[----:B------:R-:W-:Y:S01]  /*14ab0*/  IMAD R56, R3, c[0x0][0x4e8], R8 ;  /* 0x00013a0003387a24 */ /* 0x000fe200078e0208 */
[----:B------:R-:W-:Y:S01]  /*14ac0*/  IADD3 R15, R15, R11, RZ ;  /* 0x0000000b0f0f7210 */ /* 0x000fe20007ffe0ff */
[----:B------:R-:W1:Y:S01]  /*14ad0*/  SHFL.IDX PT, R33, R17, RZ, 0x1c1f ;  /* 0x001c1fff11217589 */ /* 0x000e6200000e0000 */
[C---:B------:R-:W-:Y:S01]  /*14ae0*/  IMAD R8, R54.reuse, 0x80, R5 ;  /* 0x0000008036087824 */ /* 0x040fe200078e0205 */
[----:B------:R-:W-:Y:S01]  /*14af0*/  LEA R54, R54, R9, 0x7 ;  /* 0x0000000936367211 */ /* 0x000fe200078e38ff */
[----:B-----5:R-:W-:Y:S01]  /*14b00*/  IMAD R3, R4, c[0x0][0x4e8], RZ ;  /* 0x00013a0004037a24 */ /* 0x020fe200078e02ff */
[----:B------:R-:W-:Y:S01]  /*14b10*/  SHFL.IDX PT, R34, R13, 0x1, 0x1c1f ;  /* 0x003c1f000d227f89 */ /* 0x000fe200000e0000 */
[----:B------:R-:W-:Y:S01]  /*14b20*/  IMAD R16, R16, c[0x0][0x3e0], RZ ;  /* 0x0000f80010107a24 */ /* 0x000fe200078e02ff */
[C---:B------:R-:W-:Y:S01]  /*14b30*/  IADD3 R4, R8.reuse, 0x8, RZ ;  /* 0x0000000808047810 */ /* 0x040fe20007ffe0ff */
[----:B------:R-:W-:Y:S01]  /*14b40*/  IMAD.WIDE.U32 R14, R7, c[0x0][0x3e0], R14 ;  /* 0x0000f800070e7a25 */ /* 0x000fe200078e000e */
[----:B------:R-:W2:Y:S01]  /*14b50*/  SHFL.IDX PT, R35, R17, 0x1, 0x1c1f ;  /* 0x003c1f0011237f89 */ /* 0x000ea200000e0000 */
[----:B------:R-:W-:-:S02]  /*14b60*/  ISETP.GE.OR P1, PT, R8, R3, P2 ;  /* 0x000000030800720c */ /* 0x000fc40001726670 */
[----:B------:R-:W-:Y:S01]  /*14b70*/  IMAD R16, R7, c[0x0][0x3e4], R16 ;  /* 0x0000f90007107a24 */ /* 0x000fe200078e0210 */
[----:B------:R-:W-:Y:S02]  /*14b80*/  ISETP.GE.OR P0, PT, R4, R3, P2 ;  /* 0x000000030400720c */ /* 0x000fe40001706670 */
[----:B------:R-:W-:Y:S01]  /*14b90*/  SHF.L.U32 R7, R12, 0x3, RZ ;  /* 0x000000030c077819 */ /* 0x000fe200000006ff */
[----:B------:R-:W-:Y:S01]  /*14ba0*/  IMAD.IADD R15, R15, 0x1, R16 ;  /* 0x000000010f0f7824 */ /* 0x000fe200078e0210 */
[----:B------:R-:W-:Y:S02]  /*14bb0*/  SHF.R.S32.HI R5, RZ, 0x1f, R56 ;  /* 0x0000001fff057819 */ /* 0x000fe40000011438 */
[----:B------:R-:W-:-:S03]  /*14bc0*/  LOP3.LUT R6, R6, 0x7ffffe00, R7, 0xf8, !PT ;  /* 0x7ffffe0006067812 */ /* 0x000fc600078ef807 */
[----:B------:R-:W-:Y:S01]  /*14bd0*/  IMAD R5, R5, c[0x0][0x3d8], RZ ;  /* 0x0000f60005057a24 */ /* 0x000fe200078e02ff */
[----:B------:R-:W-:Y:S01]  /*14be0*/  SHF.L.U32 R58, R6, 0x1, RZ ;  /* 0x00000001063a7819 */ /* 0x000fe200000006ff */
[----:B-1----:R1:W-:Y:S02]  /*14bf0*/  @!P1 ST.E [R32.64], R0 ;  /* 0x0000000020009985 */ /* 0x0023e4000c101906 */
[C---:B------:R-:W-:Y:S02]  /*14c00*/  IMAD R8, R56.reuse, c[0x0][0x3dc], R5 ;  /* 0x0000f70038087a24 */ /* 0x040fe400078e0205 */
[----:B------:R-:W-:-:S04]  /*14c10*/  IMAD.WIDE.U32 R56, R56, c[0x0][0x3d8], R14 ;  /* 0x0000f60038387a25 */ /* 0x000fc800078e000e */
[----:B------:R-:W-:Y:S01]  /*14c20*/  IMAD.IADD R8, R57, 0x1, R8 ;  /* 0x0000000139087824 */ /* 0x000fe200078e0208 */
[----:B--2---:R1:W-:Y:S01]  /*14c30*/  @!P0 ST.E [R34.64], R10 ;  /* 0x0000000a22008985 */ /* 0x0043e2000c101906 */
[----:B------:R-:W-:-:S03]  /*14c40*/  LEA R57, P0, R56, c[0x0][0x380], 0x1 ;  /* 0x0000e00038397a11 */ /* 0x000fc600078008ff */
[----:B------:R1:W2:Y:S01]  /*14c50*/  LDS.128 R44, [R58+0x1080] ;  /* 0x001080003a2c7984 */ /* 0x0002a20000000c00 */
[----:B------:R-:W-:Y:S02]  /*14c60*/  LEA.HI.X R56, R56, c[0x0][0x384], R8, 0x1, P0 ;  /* 0x0000e10038387a11 */ /* 0x000fe400000f0c08 */
[----:B------:R-:W-:Y:S01]  /*14c70*/  ISETP.GE.AND P0, PT, R54, R3, PT ;  /* 0x000000033600720c */ /* 0x000fe20003f06270 */
        /* <DEDUP_REMOVED lines=31> */
.L_x_2691:
[----:B--2---:R-:W-:Y:S05]  /*14e70*/  BSYNC B0 ;  /* 0x0000000000007941 */ /* 0x004fea0003800000 */
.L_x_2690:
        /* <DEDUP_REMOVED lines=23> */
.L_x_2693:
[----:B------:R-:W-:Y:S05]  /*14ff0*/  BSYNC B0 ;  /* 0x0000000000007941 */ /* 0x000fea0003800000 */
.L_x_2692:
        /* <DEDUP_REMOVED lines=23> */
.L_x_2695:
[----:B------:R-:W-:Y:S05]  /*15170*/  BSYNC B0 ;  /* 0x0000000000007941 */ /* 0x000fea0003800000 */
.L_x_2694:
        /* <DEDUP_REMOVED lines=24> */
.L_x_2688:
        /* <DEDUP_REMOVED lines=18> */
.L_x_2696:
        /* <DEDUP_REMOVED lines=19> */
[----:B------:R-:W-:-:S04]  /*15550*/  IMAD.WIDE.U32 R12, R184, c[0x0][0x490], R12 ;  /* 0x00012400b80c7a25 */ /* 0x000fc800078e000c */
[----:B------:R-:W-:Y:S02]  /*15560*/  IMAD.IADD R15, R4, 0x1, R13 ;  /* 0x00000001040f7824 */ /* 0x000fe400078e020d */
[----:B------:R-:W-:Y:S02]  /*15570*/  IMAD.MOV.U32 R14, RZ, RZ, R12 ;  /* 0x000000ffff0e7224 */ /* 0x000fe400078e000c */
[----:B------:R-:W-:Y:S02]  /*15580*/  IMAD R13, R5, c[0x0][0x498], RZ ;  /* 0x00012600050d7a24 */ /* 0x000fe400078e02ff */
[----:B------:R-:W-:-:S04]  /*15590*/  @P0 IMAD.HI.U32 R6, R8, c[0x0][0x4ec], RZ ;  /* 0x00013b0008060a27 */ /* 0x000fc800078e00ff */
[----:B------:R-:W-:Y:S01]  /*155a0*/  IMAD.WIDE.U32 R14, R186, c[0x0][0x498], R14 ;  /* 0x00012600ba0e7a25 */ /* 0x000fe200078e000e */
[----:B------:R-:W-:-:S03]  /*155b0*/  @P0 SHF.R.U32.HI R7, RZ, c[0x0][0x4f0], R6 ;  /* 0x00013c00ff070a19 */ /* 0x000fc60000011606 */
[----:B------:R-:W-:Y:S01]  /*155c0*/  IMAD R13, R186, c[0x0][0x49c], R13 ;  /* 0x00012700ba0d7a24 */ /* 0x000fe200078e020d */
[C---:B------:R-:W-:Y:S02]  /*155d0*/  IADD3 R9, -R7.reuse, RZ, RZ ;  /* 0x000000ff07097210 */ /* 0x040fe40007ffe1ff */
        /* <DEDUP_REMOVED lines=13> */
.L_x_2698:
[----:B------:R-:W-:Y:S05]  /*156b0*/  BSYNC B0 ;  /* 0x0000000000007941 */ /* 0x000fea0003800000 */
.L_x_2697:
        /* <DEDUP_REMOVED lines=16> */
[C---:B------:R-:W-:Y:S01]  /*157c0*/  IMAD.WIDE.U32 R10, R184.reuse, c[0x0][0x3e8], R10 ;  /* 0x0000fa00b80a7a25 */ /* 0x040fe200078e000a */
[CC--:B------:R-:W-:Y:S02]  /*157d0*/  LEA R13, R9.reuse, R4.reuse, 0x5 ;  /* 0x00000004090d7211 */ /* 0x0c0fe400078e28ff */
[----:B------:R-:W-:Y:S01]  /*157e0*/  SHF.L.U32 R9, R9, 0x3, RZ ;  /* 0x0000000309097819 */ /* 0x000fe200000006ff */
[----:B------:R-:W-:Y:S02]  /*157f0*/  IMAD R7, R184, c[0x0][0x3ec], R7 ;  /* 0x0000fb00b8077a24 */ /* 0x000fe400078e0207 */
[C---:B-1----:R-:W-:Y:S01]  /*15800*/  IMAD R13, R6.reuse, 0x80, R13 ;  /* 0x00000080060d7824 */ /* 0x042fe200078e020d */
[----:B------:R-:W-:Y:S01]  /*15810*/  LEA R4, R6, R4, 0x7 ;  /* 0x0000000406047211 */ /* 0x000fe200078e38ff */
[----:B-----5:R-:W-:Y:S01]  /*15820*/  IMAD R3, R3, c[0x0][0x4e8], RZ ;  /* 0x00013a0003037a24 */ /* 0x020fe200078e02ff */
[----:B------:R-:W-:Y:S01]  /*15830*/  IADD3 R11, R7, R11, RZ ;  /* 0x0000000b070b7210 */ /* 0x000fe20007ffe0ff */
[----:B------:R-:W-:Y:S01]  /*15840*/  @P0 IMAD.HI.U32 R0, R13, c[0x0][0x4ec], RZ ;  /* 0x00013b000d000a27 */ /* 0x000fe200078e00ff */
[----:B------:R-:W-:-:S02]  /*15850*/  MOV R2, R13 ;  /* 0x0000000d00027202 */ /* 0x000fc40000000f00 */
[----:B------:R-:W-:Y:S01]  /*15860*/  IADD3 R6, R9, 0x40, RZ ;  /* 0x0000004009067810 */ /* 0x000fe20007ffe0ff */
        /* <DEDUP_REMOVED lines=37> */
.L_x_2700:
[----:B------:R-:W-:Y:S05]  /*15ac0*/  BSYNC B0 ;  /* 0x0000000000007941 */ /* 0x000fea0003800000 */
.L_x_2699:
        /* <DEDUP_REMOVED lines=21> */
.L_x_2702:
[----:B------:R-:W-:Y:S05]  /*15c20*/  BSYNC B0 ;  /* 0x0000000000007941 */ /* 0x000fea0003800000 */
.L_x_2701:
        /* <DEDUP_REMOVED lines=21> */
.L_x_2704:
[----:B------:R-:W-:Y:S05]  /*15d80*/  BSYNC B0 ;  /* 0x0000000000007941 */ /* 0x000fea0003800000 */
.L_x_2703:
        /* <DEDUP_REMOVED lines=22> */
.L_x_2705:
        /* <DEDUP_REMOVED lines=9> */
.L_x_3438:


//--------------------- .text._ZN7cutlass13device_kernelIN5flash19enable_sm80_to_sm89INS1_16FlashAttnFwdSm80INS1_25CollectiveMainloopFwdSm80ILi8ELi2ELb0EN4cute5tupleIJNS5_1CILi128EEENS7_ILi64EEENS7_ILi192EEEEEELi192ENS_10bfloat16_tEfNS_4arch4Sm80ELb0ELb1ELb0ELb0ELb1ELb0ELb1ELb0EEENS1_21CollectiveEpilogueFwdINS6_IJS8_SA_S9_EEENS6_IJNS7_ILi1EEESI_SI_EEESC_SE_Li256ELb0ELb1ELb0ELb0EEENS1_19SingleTileSchedulerILb0ELb0ELb1ELi128EEEEEEEEEvNT_6ParamsE --------------------------
	.section	.text._ZN7cutlass13device_kernelIN5flash19enable_sm80_to_sm89INS1_16FlashAttnFwdSm80INS1_25CollectiveMainloopFwdSm80ILi8ELi2ELb0EN4cute5tupleIJNS5_1CILi128EEENS7_ILi64EEENS7_ILi192EEEEEELi192ENS_10bfloat16_tEfNS_4arch4Sm80ELb0ELb1ELb0ELb0ELb1ELb0ELb1ELb0EEENS1_21CollectiveEpilogueFwdINS6_IJS8_SA_S9_EEENS6_IJNS7_ILi1EEESI_SI_EEESC_SE_Li256ELb0ELb1ELb0ELb0EEENS1_19SingleTileSchedulerILb0ELb0ELb1ELi128EEEEEEEEEvNT_6ParamsE,"ax",@progbits
	.sectioninfo	@"SHI_REGISTERS=236"
	.align	128
.text._ZN7cutlass13device_kernelIN5flash19enable_sm80_to_sm89INS1_16FlashAttnFwdSm80INS1_25CollectiveMainloopFwdSm80ILi8ELi2ELb0EN4cute5tupleIJNS5_1CILi128EEENS7_ILi64EEENS7_ILi192EEEEEELi192ENS_10bfloat16_tEfNS_4arch4Sm80ELb0ELb1ELb0ELb0ELb1ELb0ELb1ELb0EEENS1_21CollectiveEpilogueFwdINS6_IJS8_SA_S9_EEENS6_IJNS7_ILi1EEESI_SI_EEESC_SE_Li256ELb0ELb1ELb0ELb0EEENS1_19SingleTileSchedulerILb0ELb0ELb1ELi128EEEEEEEEEvNT_6ParamsE:
        .type           _ZN7cutlass13device_kernelIN5flash19enable_sm80_to_sm89INS1_16FlashAttnFwdSm80INS1_25CollectiveMainloopFwdSm80ILi8ELi2ELb0EN4cute5tupleIJNS5_1CILi128EEENS7_ILi64EEENS7_ILi192EEEEEELi192ENS_10bfloat16_tEfNS_4arch4Sm80ELb0ELb1ELb0ELb0ELb1ELb0ELb1ELb0EEENS1_21CollectiveEpilogueFwdINS6_IJS8_SA_S9_EEENS6_IJNS7_ILi1EEESI_SI_EEESC_SE_Li256ELb0ELb1ELb0ELb0EEENS1_19SingleTileSchedulerILb0ELb0ELb1ELi128EEEEEEEEEvNT_6ParamsE,@function
        .size           _ZN7cutlass13device_kernelIN5flash19enable_sm80_to_sm89INS1_16FlashAttnFwdSm80INS1_25CollectiveMainloopFwdSm80ILi8ELi2ELb0EN4cute5tupleIJNS5_1CILi128EEENS7_ILi64EEENS7_ILi192EEEEEELi192ENS_10bfloat16_tEfNS_4arch4Sm80ELb0ELb1ELb0ELb0ELb1ELb0ELb1ELb0EEENS1_21CollectiveEpilogueFwdINS6_IJS8_SA_S9_EEENS6_IJNS7_ILi1EEESI_SI_EEESC_SE_Li256ELb0ELb1ELb0ELb0EEENS1_19SingleTileSchedulerILb0ELb0ELb1ELi128EEEEEEEEEvNT_6ParamsE,(.L_x_3439 - _ZN7cutlass13device_kernelIN5flash19enable_sm80_to_sm89INS1_16FlashAttnFwdSm80INS1_25CollectiveMainloopFwdSm80ILi8ELi2ELb0EN4cute5tupleIJNS5_1CILi128EEENS7_ILi64EEENS7_ILi192EEEEEELi192ENS_10bfloat16_tEfNS_4arch4Sm80ELb0ELb1ELb0ELb0ELb1ELb0ELb1ELb0EEENS1_21CollectiveEpilogueFwdINS6_IJS8_SA_S9_EEENS6_IJNS7_ILi1EEESI_SI_EEESC_SE_Li256ELb0ELb1ELb0ELb0EEENS1_19SingleTileSchedulerILb0ELb0ELb1ELi128EEEEEEEEEvNT_6ParamsE)
        .other          _ZN7cutlass13device_kernelIN5flash19enable_sm80_to_sm89INS1_16FlashAttnFwdSm80INS1_25CollectiveMainloopFwdSm80ILi8ELi2ELb0EN4cute5tupleIJNS5_1CILi128EEENS7_ILi64EEENS7_ILi192EEEEEELi192ENS_10bfloat16_tEfNS_4arch4Sm80ELb0ELb1ELb0ELb0ELb1ELb0ELb1ELb0EEENS1_21CollectiveEpilogueFwdINS6_IJS8_SA_S9_EEENS6_IJNS7_ILi1EEESI_SI_EEESC_SE_Li256ELb0ELb1ELb0ELb0EEENS1_19SingleTileSchedulerILb0ELb0ELb1ELi128EEEEEEEEEvNT_6ParamsE,@"STO_CUDA_ENTRY STV_DEFAULT"
_ZN7cutlass13device_kernelIN5flash19enable_sm80_to_sm89INS1_16FlashAttnFwdSm80INS1_25CollectiveMainloopFwdSm80ILi8ELi2ELb0EN4cute5tupleIJNS5_1CILi128EEENS7_ILi64EEENS7_ILi192EEEEEELi192ENS_10bfloat16_tEfNS_4arch4Sm80ELb0ELb1ELb0ELb0ELb1ELb0ELb1ELb0EEENS1_21CollectiveEpilogueFwdINS6_IJS8_SA_S9_EEENS6_IJNS7_ILi1EEESI_SI_EEESC_SE_Li256ELb0ELb1ELb0ELb0EEENS1_19SingleTileSchedulerILb0ELb0ELb1ELi128EEEEEEEEEvNT_6ParamsE:
        /* <DEDUP_REMOVED lines=46> */
.L_x_2707:
[----:B------:R-:W-:-:S13]  /*02e0*/  ISETP.NE.AND P0, PT, R196, c[0x0][0x32c], PT ;  /* 0x0000cb00c4007a0c */ /* 0x000fda0003f05270 */
[----:B------:R-:W-:-:S05]  /*02f0*/  @P0 IMAD.HI.U32 R0, R2, c[0x0][0x330], RZ ;  /* 0x0000cc0002000a27 */ /* 0x000fca00078e00ff */
[----:B------:R-:W-:Y:S02]  /*0300*/  @P0 SHF.R.U32.HI R2, RZ, c[0x0][0x334], R0 ;  /* 0x0000cd00ff020a19 */ /* 0x000fe40000011600 */
.L_x_2708:
[----:B------:R-:W-:-:S05]  /*0310*/  MOV R3, c[0x0][0x32c] ;  /* 0x0000cb0000037a02 */ /* 0x000fca0000000f00 */
[----:B------:R-:W-:-:S05]  /*0320*/  IMAD R2, R2, R3, c[0x0][0x32c] ;  /* 0x0000cb0002027624 */ /* 0x000fca00078e0203 */
[----:B------:R-:W-:-:S04]  /*0330*/  IMNMX R5, R5, R2, PT ;  /* 0x0000000205057217 */ /* 0x000fc80003800200 */
.L_x_2706:
        /* <DEDUP_REMOVED lines=25> */
.L_x_2710:
[----:B------:R-:W-:-:S04]  /*04d0*/  MOV R0, c[0x0][0x32c] ;  /* 0x0000cb0000007a02 */ /* 0x000fc80000000f00 */
[----:B------:R-:W-:-:S13]  /*04e0*/  ISETP.NE.AND P0, PT, R0, 0x1, PT ;  /* 0x000000010000780c */ /* 0x000fda0003f05270 */
[----:B------:R-:W-:-:S05]  /*04f0*/  @P0 IMAD.HI.U32 R0, R2, c[0x0][0x330], RZ ;  /* 0x0000cc0002000a27 */ /* 0x000fca00078e00ff */
[----:B------:R-:W-:-:S05]  /*0500*/  @P0 SHF.R.U32.HI R2, RZ, c[0x0][0x334], R0 ;  /* 0x0000cd00ff020a19 */ /* 0x000fca0000011600 */
.L_x_2711:
[----:B------:R-:W-:-:S05]  /*0510*/  IMAD R3, R2, c[0x0][0x32c], RZ ;  /* 0x0000cb0002037a24 */ /* 0x000fca00078e02ff */
[----:B------:R-:W-:-:S04]  /*0520*/  IMNMX R194, R194, R3, !PT ;  /* 0x00000003c2c27217 */ /* 0x000fc80007800200 */
.L_x_2709:
        /* <DEDUP_REMOVED lines=104> */
[----:B------:R-:W-:Y:S02]  /*0bb0*/  IMAD.SHL.U32 R0, R21, 0x40, RZ ;  /* 0x0000004015007824 */ /* 0x000fe400078e00ff */
[----:B------:R-:W-:Y:S02]  /*0bc0*/  IMAD.IADD R9, R9, 0x1, R5 ;  /* 0x0000000109097824 */ /* 0x000fe400078e0205 */
[----:B------:R-:W-:Y:S02]  /*0bd0*/  IMAD R2, R2, c[0x0][0x1a8], RZ ;  /* 0x00006a0002027a24 */ /* 0x000fe400078e02ff */
[C---:B------:R-:W-:Y:S01]  /*0be0*/  IMAD.WIDE.U32 R4, R3.reuse, c[0x0][0x1a8], R8 ;  /* 0x00006a0003047a25 */ /* 0x040fe200078e0008 */
[----:B------:R-:W-:Y:S02]  /*0bf0*/  LOP3.LUT R9, R0, 0x1c0, RZ, 0xc0, !PT ;  /* 0x000001c000097812 */ /* 0x000fe400078ec0ff */
[----:B------:R-:W-:Y:S01]  /*0c00*/  IADD3 R8, R178, 0x80, RZ ;  /* 0x00000080b2087810 */ /* 0x000fe20007ffe0ff */
[----:B------:R-:W-:Y:S01]  /*0c10*/  IMAD R7, R3, c[0x0][0x1ac], R2 ;  /* 0x00006b0003077a24 */ /* 0x000fe200078e0202 */
[----:B------:R-:W-:Y:S01]  /*0c20*/  SHF.R.U32.HI R3, RZ, 0x3, R9 ;  /* 0x00000003ff037819 */ /* 0x000fe20000011609 */
[----:B------:R-:W-:Y:S01]  /*0c30*/  IMAD.IADD R0, R148, 0x1, R21 ;  /* 0x0000000194007824 */ /* 0x000fe200078e0215 */
[----:B------:R-:W-:Y:S01]  /*0c40*/  LOP3.LUT R202, R9, 0x38, R178, 0xf8, !PT ;  /* 0x0000003809ca7812 */ /* 0x000fe200078ef8b2 */
[----:B------:R-:W-:Y:S01]  /*0c50*/  IMAD.IADD R2, R5, 0x1, R7 ;  /* 0x0000000105027824 */ /* 0x000fe200078e0207 */
[----:B------:R-:W-:-:S02]  /*0c60*/  LEA R7, P0, R4, c[0x0][0x160], 0x1 ;  /* 0x0000580004077a11 */ /* 0x000fc400078008ff */
[----:B------:R-:W-:Y:S02]  /*0c70*/  LEA.HI R5, R81, R6, RZ, 0x6 ;  /* 0x0000000651057211 */ /* 0x000fe400078f30ff */
[----:B------:R-:W-:Y:S01]  /*0c80*/  LEA.HI.X R2, R4, c[0x0][0x164], R2, 0x1, P0 ;  /* 0x0000590004027a11 */ /* 0x000fe200000f0c02 */
[----:B------:R-:W-:Y:S01]  /*0c90*/  SHFL.IDX PT, R14, R7, RZ, 0x181f ;  /* 0x00181fff070e7589 */ /* 0x000fe200000e0000 */
[----:B------:R-:W-:Y:S01]  /*0ca0*/  LOP3.LUT R202, R202, R3, RZ, 0x3c, !PT ;  /* 0x00000003caca7212 */ /* 0x000fe200078e3cff */
[----:B------:R-:W-:Y:S01]  /*0cb0*/  IMAD R3, R197, c[0x0][0x168], RZ ;  /* 0x00005a00c5037a24 */ /* 0x000fe200078e02ff */
[----:B------:R-:W-:Y:S01]  /*0cc0*/  IADD3 R4, R0, 0x20, RZ ;  /* 0x0000002000047810 */ /* 0x000fe20007ffe0ff */
[----:B------:R-:W3:Y:S01]  /*0cd0*/  SHFL.IDX PT, R15, R2, RZ, 0x181f ;  /* 0x00181fff020f7589 */ /* 0x000ee200000e0000 */
[----:B------:R-:W-:Y:S01]  /*0ce0*/  IMAD.SHL.U32 R5, R5, 0x8, RZ ;  /* 0x0000000805057824 */ /* 0x000fe200078e00ff */
[----:B------:R-:W-:Y:S02]  /*0cf0*/  IADD3 R9, R178, 0x40, RZ ;  /* 0x00000040b2097810 */ /* 0x000fe40007ffe0ff */
[-C--:B------:R-:W-:Y:S01]  /*0d00*/  ISETP.GE.AND P1, PT, R4, R3.reuse, PT ;  /* 0x000000030400720c */ /* 0x080fe20003f26270 */
[----:B------:R-:W-:Y:S01]  /*0d10*/  SHFL.IDX PT, R12, R7, 0x1, 0x181f ;  /* 0x00381f00070c7f89 */ /* 0x000fe200000e0000 */
[----:B------:R-:W-:-:S02]  /*0d20*/  ISETP.GE.AND P0, PT, R0, R3, PT ;  /* 0x000000030000720c */ /* 0x000fc40003f06270 */
[----:B------:R-:W-:Y:S01]  /*0d30*/  LOP3.LUT R202, R202, 0xfffffe00, R5, 0xf8, !PT ;  /* 0xfffffe00caca7812 */ /* 0x000fe200078ef805 */
[----:B------:R-:W4:Y:S01]  /*0d40*/  SHFL.IDX PT, R13, R2, 0x1, 0x181f ;  /* 0x00381f00020d7f89 */ /* 0x000f2200000e0000 */
[----:B------:R-:W-:Y:S02]  /*0d50*/  SHF.R.S32.HI R4, RZ, 0x1f, R9 ;  /* 0x0000001fff047819 */ /* 0x000fe40000011409 */
[----:B------:R-:W-:Y:S01]  /*0d60*/  SHF.R.S32.HI R5, RZ, 0x1f, R8 ;  /* 0x0000001fff057819 */ /* 0x000fe20000011408 */
[----:B------:R-:W-:Y:S01]  /*0d70*/  IMAD.SHL.U32 R144, R202, 0x2, RZ ;  /* 0x00000002ca907824 */ /* 0x000fe200078e00ff */
[----:B------:R-:W-:Y:S01]  /*0d80*/  LEA.HI R177, R4, R9, RZ, 0x3 ;  /* 0x0000000904b17211 */ /* 0x000fe200078f18ff */
[----:B-1----:R-:W-:Y:S01]  /*0d90*/  SHFL.IDX PT, R11, R2, 0x3, 0x181f ;  /* 0x00781f00020b7f89 */ /* 0x002fe200000e0000 */
[----:B------:R-:W-:Y:S02]  /*0da0*/  LEA.HI R176, R5, R8, RZ, 0x3 ;  /* 0x0000000805b07211 */ /* 0x000fe400078f18ff */
[----:B------:R-:W-:Y:S01]  /*0db0*/  ISETP.GE.AND P3, PT, R9, c[0x0][0x198], PT ;  /* 0x0000660009007a0c */ /* 0x000fe20003f66270 */
[----:B------:R-:W-:Y:S01]  /*0dc0*/  SHFL.IDX PT, R4, R7, 0x2, 0x181f ;  /* 0x00581f0007047f89 */ /* 0x000fe200000e0000 */
[----:B------:R-:W-:-:S02]  /*0dd0*/  ISETP.GE.AND P4, PT, R8, c[0x0][0x198], PT ;  /* 0x0000660008007a0c */ /* 0x000fc40003f86270 */
[----:B------:R-:W-:Y:S01]  /*0de0*/  LOP3.LUT R177, R177, 0xfffffff8, RZ, 0xc0, !PT ;  /* 0xfffffff8b1b17812 */ /* 0x000fe200078ec0ff */
[----:B------:R-:W1:Y:S01]  /*0df0*/  SHFL.IDX PT, R5, R2, 0x2, 0x181f ;  /* 0x00581f0002057f89 */ /* 0x000e6200000e0000 */
[----:B------:R-:W-:Y:S01]  /*0e00*/  LOP3.LUT R176, R176, 0xfffffff8, RZ, 0xc0, !PT ;  /* 0xfffffff8b0b07812 */ /* 0x000fe200078ec0ff */
[----:B---3--:R-:W-:-:S04]  /*0e10*/  @!P0 IMAD.WIDE R18, R178, 0x2, R14 ;  /* 0x00000002b2128825 */ /* 0x008fc800078e020e */
[----:B------:R-:W-:-:S04]  /*0e20*/  @!P0 IMAD.WIDE R16, R177, 0x2, R14 ;  /* 0x00000002b1108825 */ /* 0x000fc800078e020e */
[----:B------:R-:W-:-:S04]  /*0e30*/  @!P0 IMAD.WIDE R14, R176, 0x2, R14 ;  /* 0x00000002b00e8825 */ /* 0x000fc800078e020e */
[----:B----4-:R-:W-:-:S04]  /*0e40*/  @!P1 IMAD.WIDE R24, R178, 0x2, R12 ;  /* 0x00000002b2189825 */ /* 0x010fc800078e020c */
[----:B------:R-:W-:-:S04]  /*0e50*/  @!P1 IMAD.WIDE R22, R177, 0x2, R12 ;  /* 0x00000002b1169825 */ /* 0x000fc800078e020c */
[----:B------:R-:W-:Y:S01]  /*0e60*/  @!P1 IMAD.WIDE R12, R176, 0x2, R12 ;  /* 0x00000002b00c9825 */ /* 0x000fe200078e020c */
[----:B--2---:R2:W3:Y:S01]  /*0e70*/  @P2 R2UR UR10, R10 ;  /* 0x000000000a0a23c2 */ /* 0x0044e200000e0000 */
[----:B------:R-:W-:Y:S01]  /*0e80*/  ISETP.GE.AND P2, PT, R178, c[0x0][0x198], PT ;  /* 0x00006600b2007a0c */ /* 0x000fe20003f46270 */
[----:B---3--:R-:W-:Y:S02]  /*0e90*/  @!UP0 UMOV UR10, UR6 ;  /* 0x00000006000a8c82 */ /* 0x008fe40008000000 */
        /* <DEDUP_REMOVED lines=9> */
[----:B--2---:R-:W-:-:S02]  /*0f30*/  IADD3 R10, R0, 0x40, RZ ;  /* 0x00000040000a7810 */ /* 0x004fc40007ffe0ff */
[----:B------:R-:W-:Y:S01]  /*0f40*/  IADD3 R0, R0, 0x60, RZ ;  /* 0x0000006000007810 */ /* 0x000fe20007ffe0ff */
[----:B------:R2:W-:Y:S01]  /*0f50*/  @!P1 LDGSTS.E.BYPASS.LTC128B.128 [R144+0x19100], [R24.64], !P2 ;  /* 0x1910000018909fae */ /* 0x0005e2000d101d4c */
[----:B------:R-:W-:-:S03]  /*0f60*/  ISETP.GE.AND P0, PT, R10, R3, PT ;  /* 0x000000030a00720c */ /* 0x000fc60003f06270 */
[----:B------:R-:W2:Y:S04]  /*0f70*/  SHFL.IDX PT, R10, R7, 0x3, 0x181f ;  /* 0x00781f00070a7f89 */ /* 0x000ea800000e0000 */
[----:B------:R2:W-:Y:S04]  /*0f80*/  @!P1 LDGSTS.E.BYPASS.LTC128B.128 [R144+0x1d100], [R22.64], !P3 ;  /* 0x1d10000016909fae */ /* 0x0005e8000d901d4c */
[----:B------:R2:W-:Y:S01]  /*0f90*/  @!P1 LDGSTS.E.BYPASS.LTC128B.128 [R144+0x21100], [R12.64], !P4 ;  /* 0x211000000c909fae */ /* 0x0005e2000e101d4c */
[----:B------:R-:W-:Y:S02]  /*0fa0*/  ISETP.GE.AND P1, PT, R0, R3, PT ;  /* 0x000000030000720c */ /* 0x000fe40003f26270 */
[----:B------:R-:W-:Y:S01]  /*0fb0*/  IADD3 R3, R147, -0x1, RZ ;  /* 0xffffffff93037810 */ /* 0x000fe20007ffe0ff */
[----:B-1----:R-:W-:Y:S01]  /*0fc0*/  @!P0 IMAD.WIDE R18, R178, 0x2, R4 ;  /* 0x00000002b2128825 */ /* 0x002fe200078e0204 */
[----:B------:R-:W-:-:S03]  /*0fd0*/  P2R R0, PR, RZ, 0x20 ;  /* 0x00000020ff007803 */ /* 0x000fc60000000000 */
[----:B------:R-:W-:Y:S01]  /*0fe0*/  IMAD.SHL.U32 R134, R3, 0x40, RZ ;  /* 0x0000004003867824 */ /* 0x000fe200078e00ff */
[----:B------:R1:W-:Y:S01]  /*0ff0*/  @!P0 LDGSTS.E.BYPASS.LTC128B.128 [R144+0x1a100], [R18.64], !P2 ;  /* 0x1a10000012908fae */ /* 0x0003e2000d101d4c */
[----:B---3--:R-:W-:-:S04]  /*1000*/  @!P0 IMAD.WIDE R16, R176, 0x2, R4 ;  /* 0x00000002b0108825 */ /* 0x008fc800078e0204 */
[----:B----4-:R-:W-:-:S04]  /*1010*/  @!P0 IMAD.WIDE R14, R177, 0x2, R4 ;  /* 0x00000002b10e8825 */ /* 0x010fc800078e0204 */
[----:B------:R-:W-:Y:S01]  /*1020*/  IMAD.IADD R201, R203, 0x1, R134 ;  /* 0x00000001cbc97824 */ /* 0x000fe200078e0286 */
[----:B------:R3:W-:Y:S01]  /*1030*/  @!P0 LDGSTS.E.BYPASS.LTC128B.128 [R144+0x1e100], [R14.64], !P3 ;  /* 0x1e1000000e908fae */ /* 0x0007e2000d901d4c */
[----:B--2---:R-:W-:-:S03]  /*1040*/  @!P1 IMAD.WIDE R4, R178, 0x2, R10 ;  /* 0x00000002b2049825 */ /* 0x004fc600078e020a */
        /* <DEDUP_REMOVED lines=9> */
[----:B---3--:R-:W-:-:S05]  /*10e0*/  @!P1 IMAD.WIDE R14, R177, 0x2, R10 ;  /* 0x00000002b10e9825 */ /* 0x008fca00078e020a */
[----:B------:R3:W-:Y:S04]  /*10f0*/  @!P1 LDGSTS.E.BYPASS.LTC128B.128 [R144+0x1f100], [R14.64], !P3 ;  /* 0x1f1000000e909fae */ /* 0x0007e8000d901d4c */
[----:B------:R1:W-:Y:S01]  /*1100*/  @!P1 LDGSTS.E.BYPASS.LTC128B.128 [R144+0x23100], [R12.64], !P4 ;  /* 0x231000000c909fae */ /* 0x0003e2000e101d4c */
[----:B----4-:R-:W-:-:S03]  /*1110*/  @!P0 IADD3 R5, P2, R0, UR8, RZ ;  /* 0x0000000800058c10 */ /* 0x010fc6000ff5e0ff */
[----:B------:R-:W0:Y:S01]  /*1120*/  LDGDEPBAR ;  /* 0x00000000000079af */ /* 0x000e220000000000 */
[----:B------:R-:W-:Y:S02]  /*1130*/  @!P0 LEA.HI.X.SX32 R2, R0, UR6, 0x1, P2 ;  /* 0x0000000600028c11 */ /* 0x000fe400090f0eff */
[----:B------:R-:W-:-:S04]  /*1140*/  @!P0 LEA R4, P2, R5, c[0x0][0x2a0], 0x2 ;  /* 0x0000a80005048a11 */ /* 0x000fc800078410ff */
[----:B------:R-:W-:Y:S01]  /*1150*/  @!P0 LEA.HI.X R5, R5, c[0x0][0x2a4], R2, 0x2, P2 ;  /* 0x0000a90005058a11 */ /* 0x000fe200010f1402 */
[----:B------:R-:W-:Y:S06]  /*1160*/  BAR.SYNC.DEFER_BLOCKING 0x0 ;  /* 0x0000000000007b1d */ /* 0x000fec0000010000 */
[----:B------:R-:W4:Y:S01]  /*1170*/  @!P0 LDG.E R200, [R4.64] ;  /* 0x0000000c04c88981 */ /* 0x000f22000c1e1900 */
        /* <DEDUP_REMOVED lines=10> */
[----:B--2---:R-:W-:Y:S01]  /*1220*/  SHF.R.S32.HI R17, RZ, 0x1f, R201 ;  /* 0x0000001fff117819 */ /* 0x004fe200000114c9 */
        /* <DEDUP_REMOVED lines=11> */
[----:B------:R-:W-:Y:S01]  /*12e0*/  SHF.R.S32.HI R145, RZ, 0x1f, R178 ;  /* 0x0000001fff917819 */ /* 0x000fe200000114b2 */
[----:B------:R-:W-:Y:S01]  /*12f0*/  IMAD R12, R201, c[0x0][0x20c], R12 ;  /* 0x00008300c90c7a24 */ /* 0x000fe200078e020c */
[----:B------:R-:W-:Y:S01]  /*1300*/  UIADD3 UR11, UR21, UR11, URZ ;  /* 0x0000000b150b7290 */ /* 0x000fe2000fffe03f */
[----:B------:R-:W-:Y:S01]  /*1310*/  IMAD.IADD R11, R11, 0x1, R0 ;  /* 0x000000010b0b7824 */ /* 0x000fe200078e0200 */
[----:B------:R-:W-:Y:S01]  /*1320*/  SEL R180, RZ, 0x10, P6 ;  /* 0x00000010ffb47807 */ /* 0x000fe20003000000 */
[----:B------:R-:W-:Y:S01]  /*1330*/  IMAD.IADD R13, R19, 0x1, R12 ;  /* 0x00000001130d7824 */ /* 0x000fe200078e020c */
[----:B------:R-:W-:Y:S01]  /*1340*/  SHF.R.S32.HI R132, RZ, 0x1f, R177 ;  /* 0x0000001fff847819 */ /* 0x000fe200000114b1 */
[----:B------:R-:W-:Y:S01]  /*1350*/  IMAD.MOV.U32 R12, RZ, RZ, R18 ;  /* 0x000000ffff0c7224 */ /* 0x000fe200078e0012 */
[----:B------:R-:W-:Y:S01]  /*1360*/  SHF.R.S32.HI R133, RZ, 0x1f, R176 ;  /* 0x0000001fff857819 */ /* 0x000fe200000114b0 */
[----:B------:R-:W-:Y:S01]  /*1370*/  IMAD.MOV.U32 R188, RZ, RZ, 0x20 ;  /* 0x00000020ffbc7424 */ /* 0x000fe200078e00ff */
[----:B------:R-:W-:-:S02]  /*1380*/  IADD3 R198, R144, 0x100, RZ ;  /* 0x0000010090c67810 */ /* 0x000fc40007ffe0ff */
[----:B----4-:R-:W-:Y:S01]  /*1390*/  SHF.R.S32.HI R16, RZ, 0x1f, R200 ;  /* 0x0000001fff107819 */ /* 0x010fe200000114c8 */
[----:B------:R-:W-:-:S04]  /*13a0*/  IMAD.WIDE.U32 R4, R200, c[0x0][0x1f0], R10 ;  /* 0x00007c00c8047a25 */ /* 0x000fc800078e000a */
[----:B------:R-:W-:Y:S01]  /*13b0*/  IMAD R7, R16, c[0x0][0x1f0], RZ ;  /* 0x00007c0010077a24 */ /* 0x000fe200078e02ff */
[----:B------:R-:W-:Y:S01]  /*13c0*/  IADD3 R4, P1, R4, UR14, RZ ;  /* 0x0000000e04047c10 */ /* 0x000fe2000ff3e0ff */
[----:B------:R-:W-:-:S03]  /*13d0*/  IMAD.WIDE.U32 R12, R200, c[0x0][0x218], R12 ;  /* 0x00008600c80c7a25 */ /* 0x000fc600078e000c */
[----:B------:R-:W-:Y:S01]  /*13e0*/  LEA R11, P0, R4, c[0x0][0x1c8], 0x1 ;  /* 0x00007200040b7a11 */ /* 0x000fe200078008ff */
[----:B------:R-:W-:-:S04]  /*13f0*/  IMAD R0, R200, c[0x0][0x1f4], R7 ;  /* 0x00007d00c8007a24 */ /* 0x000fc800078e0207 */
[----:B---3--:R-:W-:Y:S01]  /*1400*/  SHFL.IDX PT, R14, R11, RZ, 0x181f ;  /* 0x00181fff0b0e7589 */ /* 0x008fe200000e0000 */
[----:B------:R-:W-:Y:S02]  /*1410*/  IADD3.X R5, R5, UR10, R0, P1, !PT ;  /* 0x0000000a05057c10 */ /* 0x000fe40008ffe400 */
[----:B------:R-:W-:Y:S01]  /*1420*/  IADD3 R0, -R21, R199, -R134 ;  /* 0x000000c715007210 */ /* 0x000fe20007ffe986 */
[----:B------:R-:W-:Y:S01]  /*1430*/  SHFL.IDX PT, R28, R11, 0x1, 0x181f ;  /* 0x00381f000b1c7f89 */ /* 0x000fe200000e0000 */
[----:B------:R-:W-:Y:S01]  /*1440*/  LEA.HI.X R4, R4, c[0x0][0x1cc], R5, 0x1, P0 ;  /* 0x0000730004047a11 */ /* 0x000fe200000f0c05 */
[----:B------:R-:W-:Y:S01]  /*1450*/  IMAD R5, R16, c[0x0][0x218], RZ ;  /* 0x0000860010057a24 */ /* 0x000fe200078e02ff */
[----:B------:R-:W-:Y:S02]  /*1460*/  ISETP.GE.AND P0, PT, R0, 0x1, PT ;  /* 0x000000010000780c */ /* 0x000fe40003f06270 */
[----:B------:R-:W-:Y:S01]  /*1470*/  ISETP.GE.AND P1, PT, R8, c[0x0][0x1d4], PT ;  /* 0x0000750008007a0c */ /* 0x000fe20003f26270 */
[----:B------:R-:W1:Y:S01]  /*1480*/  SHFL.IDX PT, R15, R4, RZ, 0x181f ;  /* 0x00181fff040f7589 */ /* 0x000e6200000e0000 */
[----:B------:R-:W-:-:S03]  /*1490*/  IMAD R2, R200, c[0x0][0x21c], R5 ;  /* 0x00008700c8027a24 */ /* 0x000fc600078e0205 */
[----:B------:R-:W2:Y:S06]  /*14a0*/  SHFL.IDX PT, R29, R4, 0x1, 0x181f ;  /* 0x00381f00041d7f89 */ /* 0x000eac00000e0000 */
[----:B-1----:R-:W-:-:S04]  /*14b0*/  @P0 IMAD.WIDE R22, R178, 0x2, R14 ;  /* 0x00000002b2160825 */ /* 0x002fc800078e020e */
        /* <DEDUP_REMOVED lines=12> */
[----:B-1----:R-:W-:-:S03]  /*1580*/  IMAD.WIDE R22, R178, 0x2, RZ ;  /* 0x00000002b2167825 */ /* 0x002fc600078e02ff */
[----:B------:R1:W1:Y:S01]  /*1590*/  SHFL.IDX PT, R2, R10, 0x1, 0x181f ;  /* 0x00381f000a027f89 */ /* 0x00026200000e0000 */
[----:B---3--:R-:W-:-:S03]  /*15a0*/  IMAD.WIDE R18, R177, 0x2, RZ ;  /* 0x00000002b1127825 */ /* 0x008fc600078e02ff */
[----:B------:R-:W3:Y:S02]  /*15b0*/  SHFL.IDX PT, R4, R20, 0x1, 0x181f ;  /* 0x00381f0014047f89 */ /* 0x000ee400000e0000 */
[----:B--2---:R-:W-:-:S04]  /*15c0*/  @P0 IMAD.WIDE R26, R178, 0x2, R28 ;  /* 0x00000002b21a0825 */ /* 0x004fc800078e021c */
        /* <DEDUP_REMOVED lines=9> */
[----:B-1----:R-:W-:-:S05]  /*1660*/  IADD3 R10, P0, R5, R18, RZ ;  /* 0x00000012050a7210 */ /* 0x002fca0007f1e0ff */
[----:B------:R-:W-:Y:S01]  /*1670*/  IMAD.X R11, R7, 0x1, R19, P0 ;  /* 0x00000001070b7824 */ /* 0x000fe200000e0613 */
[----:B------:R-:W-:-:S05]  /*1680*/  IADD3 R24, P0, R5, R14, RZ ;  /* 0x0000000e05187210 */ /* 0x000fca0007f1e0ff */
[----:B------:R-:W-:Y:S01]  /*1690*/  IMAD.X R25, R7, 0x1, R15, P0 ;  /* 0x0000000107197824 */ /* 0x000fe200000e060f */
[----:B--2---:R-:W-:Y:S02]  /*16a0*/  IADD3 R26, P0, R22, R2, RZ ;  /* 0x00000002161a7210 */ /* 0x004fe40007f1e0ff */
[----:B------:R-:W-:-:S03]  /*16b0*/  LEA.HI R7, R81, R6, RZ, 0x5 ;  /* 0x0000000651077211 */ /* 0x000fc600078f28ff */
        /* <DEDUP_REMOVED lines=19> */
[----:B------:R-:W-:-:S04]  /*17f0*/  ISETP.GT.AND P2, PT, R3, R194, PT ;  /* 0x000000c20300720c */ /* 0x000fc80003f44270 */
[----:B-1----:R-:W-:-:S07]  /*1800*/  P2R R24, PR, RZ, 0x4 ;  /* 0x00000004ff187803 */ /* 0x002fce0000000000 */
[----:B------:R4:W-:Y:S01]  /*1810*/  LDGSTS.E.BYPASS.LTC128B.128 [R144+0x3100], [R18.64], !P0 ;  /* 0x0310000012907fae */ /* 0x0009e2000c101d4c */
[----:B------:R-:W-:Y:S02]  /*1820*/  ISETP.LT.OR P0, PT, R0, 0x21, P1 ;  /* 0x000000210000780c */ /* 0x000fe40000f01670 */
[----:B------:R-:W-:Y:S02]  /*1830*/  LEA.HI R0, R5, R22, RZ, 0x3 ;  /* 0x0000001605007211 */ /* 0x000fe400078f18ff */
[----:B------:R-:W-:Y:S02]  /*1840*/  LOP3.LUT P1, RZ, R179, 0x4, RZ, 0xc0, !PT ;  /* 0x00000004b3ff7812 */ /* 0x000fe4000782c0ff */
[----:B------:R-:W-:-:S05]  /*1850*/  LOP3.LUT R5, R0, 0xfffffff8, RZ, 0xc0, !PT ;  /* 0xfffffff800057812 */ /* 0x000fca00078ec0ff */
[----:B------:R-:W-:Y:S01]  /*1860*/  IMAD.IADD R22, R22, 0x1, -R5 ;  /* 0x0000000116167824 */ /* 0x000fe200078e0a05 */
[----:B------:R-:W-:Y:S01]  /*1870*/  SHF.R.S32.HI R5, RZ, 0x5, R7 ;  /* 0x00000005ff057819 */ /* 0x000fe20000011407 */
        /* <DEDUP_REMOVED lines=75> */
.L_x_2713:
[----:B------:R-:W-:Y:S01]  /*1d30*/  SHF.R.S32.HI R2, RZ, 0x4, R23 ;  /* 0x00000004ff027819 */ /* 0x000fe20000011417 */
[----:B------:R-:W0:Y:S01]  /*1d40*/  LDGDEPBAR ;  /* 0x00000000000079af */ /* 0x000e220000000000 */
[C---:B------:R-:W-:Y:S01]  /*1d50*/  IMAD.SHL.U32 R3, R179.reuse, 0x40, RZ ;  /* 0x00000040b3037824 */ /* 0x040fe200078e00ff */
[----:B------:R-:W-:Y:S01]  /*1d60*/  LOP3.LUT P2, RZ, R179, 0x2, RZ, 0xc0, !PT ;  /* 0x00000002b3ff7812 */ /* 0x000fe2000784c0ff */
[----:B------:R-:W-:Y:S01]  /*1d70*/  IMAD.SHL.U32 R21, R21, 0x8, RZ ;  /* 0x0000000815157824 */ /* 0x000fe200078e00ff */
[----:B------:R-:W-:Y:S01]  /*1d80*/  LEA.HI R23, R23, R2, RZ, 0x1 ;  /* 0x0000000217177211 */ /* 0x000fe200078f08ff */
[----:B------:R-:W-:Y:S01]  /*1d90*/  IMAD.SHL.U32 R22, R22, 0x40, RZ ;  /* 0x0000004016167824 */ /* 0x000fe200078e00ff */
[----:B-1----:R-:W-:Y:S01]  /*1da0*/  LOP3.LUT R8, R3, 0x1c0, RZ, 0xc0, !PT ;  /* 0x000001c003087812 */ /* 0x002fe200078ec0ff */
[----:B------:R-:W-:Y:S01]  /*1db0*/  IMAD.SHL.U32 R190, R190, 0x2, RZ ;  /* 0x00000002bebe7824 */ /* 0x000fe200078e00ff */
[----:B------:R-:W-:Y:S02]  /*1dc0*/  LOP3.LUT R23, R23, 0xfffffffe, RZ, 0xc0, !PT ;  /* 0xfffffffe17177812 */ /* 0x000fe400078ec0ff */
[----:B------:R-:W-:-:S02]  /*1dd0*/  SHF.R.U32.HI R9, RZ, 0x3, R8 ;  /* 0x00000003ff097819 */ /* 0x000fc40000011608 */
[----:B------:R-:W-:Y:S01]  /*1de0*/  LOP3.LUT R22, R22, 0x1c0, RZ, 0xc0, !PT ;  /* 0x000001c016167812 */ /* 0x000fe200078ec0ff */
[----:B------:R-:W-:Y:S01]  /*1df0*/  IMAD.IADD R23, R2, 0x1, -R23 ;  /* 0x0000000102177824 */ /* 0x000fe200078e0a17 */
[----:B------:R-:W-:Y:S02]  /*1e00*/  LOP3.LUT R2, R8, 0x8, R21, 0xf8, !PT ;  /* 0x0000000808027812 */ /* 0x000fe400078ef815 */
[----:B------:R-:W-:Y:S01]  /*1e10*/  ISETP.NE.AND P0, PT, R24, RZ, PT ;  /* 0x000000ff1800720c */ /* 0x000fe20003f05270 */
[C---:B------:R-:W-:Y:S01]  /*1e20*/  IMAD.SHL.U32 R3, R23.reuse, 0x8, RZ ;  /* 0x0000000817037824 */ /* 0x040fe200078e00ff */
[----:B------:R-:W-:Y:S02]  /*1e30*/  LOP3.LUT R2, R2, R9, RZ, 0x3c, !PT ;  /* 0x0000000902027212 */ /* 0x000fe400078e3cff */
[----:B------:R-:W-:Y:S02]  /*1e40*/  SEL R188, R188, 0xffffffe0, !P2 ;  /* 0xffffffe0bcbc7807 */ /* 0x000fe40005000000 */
[----:B------:R-:W-:Y:S01]  /*1e50*/  LOP3.LUT R8, R22, 0x8, R3, 0xf8, !PT ;  /* 0x0000000816087812 */ /* 0x000fe200078ef803 */
[----:B------:R-:W-:Y:S01]  /*1e60*/  IMAD R191, R23, 0x200, R2 ;  /* 0x0000020017bf7824 */ /* 0x000fe200078e0202 */
[----:B------:R-:W-:-:S04]  /*1e70*/  DEPBAR.LE SB0, 0x3 ;  /* 0x000080c00000791a */ /* 0x000fc80000000000 */
[----:B------:R-:W-:Y:S01]  /*1e80*/  IMAD.SHL.U32 R2, R0, 0x40, RZ ;  /* 0x0000004000027824 */ /* 0x000fe200078e00ff */
[----:B------:R-:W-:-:S04]  /*1e90*/  DEPBAR.LE SB0, 0x2 ;  /* 0x000080800000791a */ /* 0x000fc80000000000 */
[----:B------:R-:W-:Y:S01]  /*1ea0*/  SHF.R.U32.HI R3, RZ, 0x3, R22 ;  /* 0x00000003ff037819 */ /* 0x000fe20000011616 */
[----:B------:R-:W-:Y:S01]  /*1eb0*/  IMAD.SHL.U32 R191, R191, 0x2, RZ ;  /* 0x00000002bfbf7824 */ /* 0x000fe200078e00ff */
[----:B------:R-:W-:Y:S01]  /*1ec0*/  LOP3.LUT R2, R2, 0xfffffe00, RZ, 0xc0, !PT ;  /* 0xfffffe0002027812 */ /* 0x000fe200078ec0ff */
[----:B------:R-:W-:Y:S01]  /*1ed0*/  BAR.SYNC.DEFER_BLOCKING 0x0 ;  /* 0x0000000000007b1d */ /* 0x000fe20000010000 */
[----:B------:R-:W-:Y:S01]  /*1ee0*/  LOP3.LUT R3, R8, R3, RZ, 0x3c, !PT ;  /* 0x0000000308037212 */ /* 0x000fe200078e3cff */
[----:B------:R-:W-:Y:S02]  /*1ef0*/  IMAD.IADD R82, R191, 0x1, R188 ;  /* 0x00000001bf527824 */ /* 0x000fe400078e02bc */
[----:B------:R-:W-:-:S04]  /*1f00*/  IMAD R0, R5, 0x400, R2 ;  /* 0x0000040005007824 */ /* 0x000fc800078e0202 */
[----:B------:R-:W-:-:S04]  /*1f10*/  IMAD.IADD R0, R3, 0x1, R0 ;  /* 0x0000000103007824 */ /* 0x000fc800078e0200 */
[C---:B----4-:R-:W-:Y:S01]  /*1f20*/  IMAD.SHL.U32 R12, R0.reuse, 0x2, RZ ;  /* 0x00000002000c7824 */ /* 0x050fe200078e00ff */
        /* <DEDUP_REMOVED lines=64> */
.L_x_2714:
[C---:B-12-4-:R-:W-:Y:S01]  /*2330*/  HMMA.16816.F32.BF16 R32, R12.reuse, R28, RZ ;  /* 0x0000001c0c20723c */ /* 0x056fe200000418ff */
[----:B------:R-:W-:Y:S01]  /*2340*/  IMAD.MOV.U32 R0, RZ, RZ, 0x40 ;  /* 0x00000040ff007424 */ /* 0x000fe200078e00ff */
[----:B------:R-:W-:Y:S01]  /*2350*/  LDSM.16.M88.4 R76, [R82+0x11100] ;  /* 0x01110000524c783b */ /* 0x000fe20000000200 */
[C---:B------:R-:W-:Y:S01]  /*2360*/  IMAD R187, R4.reuse, 0x2, R193 ;  /* 0x0000000204bb7824 */ /* 0x040fe200078e02c1 */
[----:B------:R-:W-:Y:S01]  /*2370*/  LOP3.LUT R7, R7, 0xffffffe0, RZ, 0xc0, !PT ;  /* 0xffffffe007077812 */ /* 0x000fe200078ec0ff */
[----:B------:R-:W-:Y:S01]  /*2380*/  IMAD R186, R4, 0x2, R189 ;  /* 0x0000000204ba7824 */ /* 0x000fe200078e02bd */
[----:B------:R-:W-:Y:S01]  /*2390*/  SEL R135, R0, 0xffffffc0, !P1 ;  /* 0xffffffc000877807 */ /* 0x000fe20004800000 */
[----:B------:R-:W-:Y:S01]  /*23a0*/  ULDC UR17, c[0x0][0x324] ;  /* 0x0000c90000117ab9 */ /* 0x000fe20000000800 */
[C---:B------:R-:W-:Y:S01]  /*23b0*/  HMMA.16816.F32.BF16 R28, R12.reuse, R30, RZ ;  /* 0x0000001e0c1c723c */ /* 0x040fe200000418ff */
[----:B------:R-:W-:Y:S01]  /*23c0*/  IMAD.IADD R7, R6, 0x1, -R7 ;  /* 0x0000000106077824 */ /* 0x000fe200078e0a07 */
[----:B------:R-:W-:Y:S01]  /*23d0*/  ISETP.NE.AND P0, PT, R197, 0x1, PT ;  /* 0x00000001c500780c */ /* 0x000fe20003f05270 */
[----:B------:R-:W-:Y:S01]  /*23e0*/  IMAD.IADD R80, R191, 0x1, R135 ;  /* 0x00000001bf507824 */ /* 0x000fe200078e0287 */
[----:B------:R-:W-:Y:S01]  /*23f0*/  ISETP.LE.AND P2, PT, R196, c[0x0][0x32c], PT ;  /* 0x0000cb00c4007a0c */ /* 0x000fe20003f43270 */
[----:B------:R-:W-:Y:S01]  /*2400*/  IMAD.IADD R0, R135, 0x1, R82 ;  /* 0x0000000187007824 */ /* 0x000fe200078e0252 */
[----:B------:R-:W-:Y:S01]  /*2410*/  ULOP3.LUT UR17, URZ, UR17, URZ, 0x33, !UPT ;  /* 0x000000113f117292 */ /* 0x000fe2000f8e333f */
[----:B------:R-:W0:Y:S01]  /*2420*/  LDGDEPBAR ;  /* 0x00000000000079af */ /* 0x000e220000000000 */
[----:B---3--:R-:W-:Y:S01]  /*2430*/  HMMA.16816.F32.BF16 R24, R12, R20, RZ ;  /* 0x000000140c18723c */ /* 0x008fe200000418ff */
[----:B------:R-:W-:-:S02]  /*2440*/  IMAD.IADD R3, R2, 0x1, R3 ;  /* 0x0000000102037824 */ /* 0x000fc400078e0203 */
[----:B------:R-:W-:Y:S04]  /*2450*/  LDSM.16.M88.4 R72, [R80+0xc100] ;  /* 0x00c100005048783b */ /* 0x000fe80000000200 */
[----:B------:R-:W-:Y:S01]  /*2460*/  LDSM.16.M88.4 R68, [R80+0xc900] ;  /* 0x00c900005044783b */ /* 0x000fe20000000200 */
[C---:B------:R-:W-:Y:S03]  /*2470*/  HMMA.16816.F32.BF16 R16, R12.reuse, R64, RZ ;  /* 0x000000400c10723c */ /* 0x040fe600000418ff */
[----:B------:R-:W-:Y:S05]  /*2480*/  LDSM.16.M88.4 R52, [R80+0xd100] ;  /* 0x00d100005034783b */ /* 0x000fea0000000200 */
[C---:B------:R-:W-:Y:S08]  /*2490*/  HMMA.16816.F32.BF16 R20, R12.reuse, R22, RZ ;  /* 0x000000160c14723c */ /* 0x040ff000000418ff */
        /* <DEDUP_REMOVED lines=9> */
[----:B------:R-:W-:Y:S07]  /*2530*/  LDSM.16.M88.4 R44, [R0+0xc100] ;  /* 0x00c10000002c783b */ /* 0x000fee0000000200 */
[C---:B------:R-:W-:Y:S08]  /*2540*/  HMMA.16816.F32.BF16 R16, R56.reuse, R36, R16 ;  /* 0x000000243810723c */ /* 0x040ff00000041810 */
[C---:B------:R-:W-:Y:S01]  /*2550*/  HMMA.16816.F32.BF16 R64, R56.reuse, R38, R64 ;  /* 0x000000263840723c */ /* 0x040fe20000041840 */
[----:B------:R-:W2:Y:S07]  /*2560*/  LDSM.16.M88.4 R36, [R186] ;  /* 0x00000000ba24783b */ /* 0x000eae0000000200 */
[C---:B------:R-:W-:Y:S08]  /*2570*/  HMMA.16816.F32.BF16 R60, R56.reuse, R40, R60 ;  /* 0x00000028383c723c */ /* 0x040ff0000004183c */
[----:B------:R-:W-:Y:S01]  /*2580*/  HMMA.16816.F32.BF16 R56, R56, R42, R12 ;  /* 0x0000002a3838723c */ /* 0x000fe2000004180c */
[----:B------:R-:W3:Y:S04]  /*2590*/  LDSM.16.M88.4 R40, [R0+0xc900] ;  /* 0x00c900000028783b */ /* 0x000ee80000000200 */
[----:B------:R-:W4:Y:S03]  /*25a0*/  LDSM.16.M88.4 R12, [R0+0xd100] ;  /* 0x00d10000000c783b */ /* 0x000f260000000200 */
[C---:B-1----:R-:W-:Y:S08]  /*25b0*/  HMMA.16816.F32.BF16 R32, R8.reuse, R72, R32 ;  /* 0x000000480820723c */ /* 0x042ff00000041820 */
[C---:B------:R-:W-:Y:S01]  /*25c0*/  HMMA.16816.F32.BF16 R28, R8.reuse, R74, R28 ;  /* 0x0000004a081c723c */ /* 0x040fe2000004181c */
        /* <DEDUP_REMOVED lines=20> */
[C---:B-1----:R-:W-:Y:S08]  /*2710*/  HMMA.16816.F32.BF16 R60, R36.reuse, R72, R60 ;  /* 0x00000048243c723c */ /* 0x042ff0000004183c */
[----:B------:R-:W-:Y:S01]  /*2720*/  HMMA.16816.F32.BF16 R56, R36, R74, R56 ;  /* 0x0000004a2438723c */ /* 0x000fe20000041838 */
[----:B------:R-:W1:Y:S04]  /*2730*/  LDSM.16.M88.4 R36, [R82+0xe900] ;  /* 0x00e900005224783b */ /* 0x000e680000000200 */
[----:B------:R-:W-:Y:S03]  /*2740*/  LDSM.16.M88.4 R72, [R82+0xf900] ;  /* 0x00f900005248783b */ /* 0x000fe60000000200 */
[C---:B-----5:R-:W-:Y:S08]  /*2750*/  HMMA.16816.F32.BF16 R32, R48.reuse, R8, R32 ;  /* 0x000000083020723c */ /* 0x060ff00000041820 */
[C---:B------:R-:W-:Y:S01]  /*2760*/  HMMA.16816.F32.BF16 R28, R48.reuse, R10, R28 ;  /* 0x0000000a301c723c */ /* 0x040fe2000004181c */
[----:B------:R-:W4:Y:S07]  /*2770*/  LDSM.16.M88.4 R8, [R82+0xf100] ;  /* 0x00f100005208783b */ /* 0x000f2e0000000200 */
        /* <DEDUP_REMOVED lines=8> */
[----:B------:R-:W3:Y:S07]  /*2800*/  LDSM.16.M88.4 R12, [R80+0xe900] ;  /* 0x00e90000500c783b */ /* 0x000eee0000000200 */
[C---:B------:R-:W-:Y:S08]  /*2810*/  HMMA.16816.F32.BF16 R60, R48.reuse, R52, R60 ;  /* 0x00000034303c723c */ /* 0x040ff0000004183c */
[----:B------:R-:W-:Y:S01]  /*2820*/  HMMA.16816.F32.BF16 R56, R48, R54, R56 ;  /* 0x000000363038723c */ /* 0x000fe20000041838 */
[----:B------:R-:W5:Y:S04]  /*2830*/  LDSM.16.M88.4 R52, [R80+0xf100] ;  /* 0x00f100005034783b */ /* 0x000f680000000200 */
[----:B------:R-:W-:Y:S03]  /*2840*/  LDSM.16.M88.4 R48, [R80+0xf900] ;  /* 0x00f900005030783b */ /* 0x000fe60000000200 */
[C---:B-1----:R-:W-:Y:S08]  /*2850*/  HMMA.16816.F32.BF16 R24, R40.reuse, R36, R24 ;  /* 0x000000242818723c */ /* 0x042ff00000041818 */
[C---:B------:R-:W-:Y:S01]  /*2860*/  HMMA.16816.F32.BF16 R20, R40.reuse, R38, R20 ;  /* 0x000000262814723c */ /* 0x040fe20000041814 */
[----:B------:R-:W-:Y:S07]  /*2870*/  LDSM.16.M88.4 R36, [R0+0xe100] ;  /* 0x00e100000024783b */ /* 0x000fee0000000200 */
[C---:B----4-:R-:W-:Y:S08]  /*2880*/  HMMA.16816.F32.BF16 R16, R40.reuse, R8, R16 ;  /* 0x000000082810723c */ /* 0x050ff00000041810 */
[----:B------:R-:W-:Y:S01]  /*2890*/  HMMA.16816.F32.BF16 R64, R40, R10, R64 ;  /* 0x0000000a2840723c */ /* 0x000fe20000041840 */
[----:B------:R-:W1:Y:S07]  /*28a0*/  LDSM.16.M88.4 R8, [R186+0x4000] ;  /* 0x00400000ba08783b */ /* 0x000e6e0000000200 */
[C---:B--2---:R-:W-:Y:S08]  /*28b0*/  HMMA.16816.F32.BF16 R32, R44.reuse, R68, R32 ;  /* 0x000000442c20723c */ /* 0x044ff00000041820 */
[----:B------:R-:W-:Y:S01]  /*28c0*/  HMMA.16816.F32.BF16 R28, R44, R70, R28 ;  /* 0x000000462c1c723c */ /* 0x000fe2000004181c */
[----:B------:R-:W-:Y:S07]  /*28d0*/  LDSM.16.M88.4 R68, [R0+0xf900] ;  /* 0x00f900000044783b */ /* 0x000fee0000000200 */
[C---:B------:R-:W-:Y:S08]  /*28e0*/  HMMA.16816.F32.BF16 R60, R40.reuse, R72, R60 ;  /* 0x00000048283c723c */ /* 0x040ff0000004183c */
[----:B------:R-:W-:Y:S01]  /*28f0*/  HMMA.16816.F32.BF16 R56, R40, R74, R56 ;  /* 0x0000004a2838723c */ /* 0x000fe20000041838 */
[----:B------:R-:W2:Y:S04]  /*2900*/  LDSM.16.M88.4 R40, [R0+0xe900] ;  /* 0x00e900000028783b */ /* 0x000ea80000000200 */
[----:B------:R-:W-:Y:S03]  /*2910*/  LDSM.16.M88.4 R72, [R189+0x8000] ;  /* 0x00800000bd48783b */ /* 0x000fe60000000200 */
[C---:B---3--:R-:W-:Y:S08]  /*2920*/  HMMA.16816.F32.BF16 R24, R44.reuse, R12, R24 ;  /* 0x0000000c2c18723c */ /* 0x048ff00000041818 */
[C---:B------:R-:W-:Y:S01]  /*2930*/  HMMA.16816.F32.BF16 R20, R44.reuse, R14, R20 ;  /* 0x0000000e2c14723c */ /* 0x040fe20000041814 */
[----:B------:R-:W3:Y:S07]  /*2940*/  LDSM.16.M88.4 R12, [R0+0xf100] ;  /* 0x00f10000000c783b */ /* 0x000eee0000000200 */
[C---:B-----5:R-:W-:Y:S08]  /*2950*/  HMMA.16816.F32.BF16 R16, R44.reuse, R52, R16 ;  /* 0x000000342c10723c */ /* 0x060ff00000041810 */
[----:B------:R-:W-:Y:S01]  /*2960*/  HMMA.16816.F32.BF16 R64, R44, R54, R64 ;  /* 0x000000362c40723c */ /* 0x000fe20000041840 */
[----:B------:R-:W-:Y:S07]  /*2970*/  LDSM.16.M88.4 R52, [R191+0x10100] ;  /* 0x01010000bf34783b */ /* 0x000fee0000000200 */
[C---:B-1----:R-:W-:Y:S08]  /*2980*/  HMMA.16816.F32.BF16 R32, R8.reuse, R36, R32 ;  /* 0x000000240820723c */ /* 0x042ff00000041820 */
[----:B------:R-:W-:Y:S01]  /*2990*/  HMMA.16816.F32.BF16 R28, R8, R38, R28 ;  /* 0x00000026081c723c */ /* 0x000fe2000004181c */
[----:B------:R-:W1:Y:S07]  /*29a0*/  LDSM.16.M88.4 R36, [R193+0x8000] ;  /* 0x00800000c124783b */ /* 0x000e6e0000000200 */
[C---:B------:R-:W-:Y:S08]  /*29b0*/  HMMA.16816.F32.BF16 R60, R44.reuse, R48, R60 ;  /* 0x000000302c3c723c */ /* 0x040ff0000004183c */
[----:B------:R-:W-:Y:S01]  /*29c0*/  HMMA.16816.F32.BF16 R56, R44, R50, R56 ;  /* 0x000000322c38723c */ /* 0x000fe20000041838 */
[----:B------:R-:W4:Y:S04]  /*29d0*/  LDSM.16.M88.4 R48, [R191+0x10900] ;  /* 0x01090000bf30783b */ /* 0x000f280000000200 */
[----:B------:R-:W-:Y:S03]  /*29e0*/  LDSM.16.M88.4 R44, [R191+0x11100] ;  /* 0x01110000bf2c783b */ /* 0x000fe60000000200 */
[C---:B--2---:R-:W-:Y:S08]  /*29f0*/  HMMA.16816.F32.BF16 R24, R8.reuse, R40, R24 ;  /* 0x000000280818723c */ /* 0x044ff00000041818 */
[C---:B------:R-:W-:Y:S01]  /*2a00*/  HMMA.16816.F32.BF16 R20, R8.reuse, R42, R20 ;  /* 0x0000002a0814723c */ /* 0x040fe20000041814 */
[----:B------:R-:W-:Y:S07]  /*2a10*/  LDSM.16.M88.4 R40, [R191+0x11900] ;  /* 0x01190000bf28783b */ /* 0x000fee0000000200 */
[C---:B---3--:R-:W-:Y:S08]  /*2a20*/  HMMA.16816.F32.BF16 R16, R8.reuse, R12, R16 ;  /* 0x0000000c0810723c */ /* 0x048ff00000041810 */
        /* <DEDUP_REMOVED lines=13> */
[C---:B------:R-:W-:Y:S01]  /*2b00*/  HMMA.16816.F32.BF16 R28, R72.reuse, R14, R28 ;  /* 0x0000000e481c723c */ /* 0x040fe2000004181c */
[----:B------:R-:W-:Y:S07]  /*2b10*/  LDSM.16.M88.4 R12, [R0+0x10100] ;  /* 0x01010000000c783b */ /* 0x000fee0000000200 */
[C---:B---3--:R-:W-:Y:S08]  /*2b20*/  HMMA.16816.F32.BF16 R24, R72.reuse, R8, R24 ;  /* 0x000000084818723c */ /* 0x048ff00000041818 */
[----:B------:R-:W-:Y:S01]  /*2b30*/  HMMA.16816.F32.BF16 R20, R72, R10, R20 ;  /* 0x0000000a4814723c */ /* 0x000fe20000041814 */
[----:B------:R-:W2:Y:S07]  /*2b40*/  LDSM.16.M88.4 R8, [R186+0x8000] ;  /* 0x00800000ba08783b */ /* 0x000eae0000000200 */
        /* <DEDUP_REMOVED lines=8> */
[----:B------:R-:W-:Y:S08]  /*2bd0*/  HMMA.16816.F32.BF16 R28, R52, R50, R28 ;  /* 0x00000032341c723c */ /* 0x000ff0000004181c */
[C---:B------:R-:W-:Y:S08]  /*2be0*/  HMMA.16816.F32.BF16 R16, R72.reuse, R76, R16 ;  /* 0x0000004c4810723c */ /* 0x040ff00000041810 */
[C---:B------:R-:W-:Y:S08]  /*2bf0*/  HMMA.16816.F32.BF16 R64, R72.reuse, R78, R64 ;  /* 0x0000004e4840723c */ /* 0x040ff00000041840 */
[C---:B------:R-:W-:Y:S08]  /*2c00*/  HMMA.16816.F32.BF16 R60, R72.reuse, R68, R60 ;  /* 0x00000044483c723c */ /* 0x040ff0000004183c */
[----:B------:R-:W-:Y:S01]  /*2c10*/  HMMA.16816.F32.BF16 R56, R72, R70, R56 ;  /* 0x000000464838723c */ /* 0x000fe20000041838 */
[----:B------:R-:W-:Y:S07]  /*2c20*/  LDSM.16.M88.4 R68, [R0+0x10900] ;  /* 0x010900000044783b */ /* 0x000fee0000000200 */
[C---:B--2---:R-:W-:Y:S07]  /*2c30*/  HMMA.16816.F32.BF16 R32, R8.reuse, R12, R32 ;  /* 0x0000000c0820723c */ /* 0x044fee0000041820 */
[----:B------:R-:W-:Y:S01]  /*2c40*/  LEA.HI R13, R81, R6, RZ, 0x2 ;  /* 0x00000006510d7211 */ /* 0x000fe200078f10ff */
[----:B------:R-:W-:Y:S01]  /*2c50*/  HMMA.16816.F32.BF16 R28, R8, R14, R28 ;  /* 0x0000000e081c723c */ /* 0x000fe2000004181c */
[----:B------:R-:W-:-:S02]  /*2c60*/  SHF.R.S32.HI R12, RZ, 0x1f, R5 ;  /* 0x0000001fff0c7819 */ /* 0x000fc40000011405 */
[----:B------:R-:W-:Y:S02]  /*2c70*/  LOP3.LUT R13, R13, 0xfffffffc, RZ, 0xc0, !PT ;  /* 0xfffffffc0d0d7812 */ /* 0x000fe400078ec0ff */
[----:B------:R-:W-:Y:S02]  /*2c80*/  LEA.HI R12, R12, R5, RZ, 0x3 ;  /* 0x000000050c0c7211 */ /* 0x000fe400078f18ff */
[----:B------:R-:W-:Y:S01]  /*2c90*/  SHF.R.S32.HI R14, RZ, 0x1f, R7 ;  /* 0x0000001fff0e7819 */ /* 0x000fe20000011407 */
[----:B------:R-:W-:Y:S01]  /*2ca0*/  IMAD.IADD R6, R6, 0x1, -R13 ;  /* 0x0000000106067824 */ /* 0x000fe200078e0a0d */
[----:B---3--:R-:W-:Y:S02]  /*2cb0*/  HMMA.16816.F32.BF16 R16, R52, R40, R16 ;  /* 0x000000283410723c */ /* 0x008fe40000041810 */
[----:B------:R-:W-:-:S04]  /*2cc0*/  LEA.HI R13, R14, R7, RZ, 0x2 ;  /* 0x000000070e0d7211 */ /* 0x000fc800078f10ff */
[----:B------:R-:W-:Y:S02]  /*2cd0*/  LOP3.LUT R206, R13, 0x7ffffffc, RZ, 0xc0, !PT ;  /* 0x7ffffffc0dce7812 */ /* 0x000fe400078ec0ff */
[----:B------:R-:W-:Y:S01]  /*2ce0*/  HMMA.16816.F32.BF16 R64, R52, R42, R64 ;  /* 0x0000002a3440723c */ /* 0x000fe20000041840 */
[----:B------:R-:W1:Y:S02]  /*2cf0*/  LDSM.16.M88.4 R40, [R0+0x11100] ;  /* 0x011100000028783b */ /* 0x000e640000000200 */
[----:B------:R-:W-:-:S04]  /*2d00*/  IMAD.IADD R206, R7, 0x1, -R206 ;  /* 0x0000000107ce7824 */ /* 0x000fc800078e0ace */
[----:B------:R-:W-:Y:S01]  /*2d10*/  IMAD.SHL.U32 R206, R206, 0x2, RZ ;  /* 0x00000002cece7824 */ /* 0x000fe200078e00ff */
[C---:B----4-:R-:W-:Y:S08]  /*2d20*/  HMMA.16816.F32.BF16 R60, R52.reuse, R36, R60 ;  /* 0x00000024343c723c */ /* 0x050ff0000004183c */
[C---:B------:R-:W-:Y:S01]  /*2d30*/  HMMA.16816.F32.BF16 R56, R52.reuse, R38, R56 ;  /* 0x000000263438723c */ /* 0x040fe20000041838 */
[----:B------:R2:W3:Y:S07]  /*2d40*/  LDSM.16.M88.4 R36, [R0+0x11900] ;  /* 0x011900000024783b */ /* 0x0004ee0000000200 */
[C---:B------:R-:W-:Y:S07]  /*2d50*/  HMMA.16816.F32.BF16 R24, R52.reuse, R44, R24 ;  /* 0x0000002c3418723c */ /* 0x040fee0000041818 */
[----:B------:R-:W-:Y:S01]  /*2d60*/  LOP3.LUT R44, R12, 0xffffff8, RZ, 0xc0, !PT ;  /* 0x0ffffff80c2c7812 */ /* 0x000fe200078ec0ff */
[----:B------:R-:W-:Y:S01]  /*2d70*/  HMMA.16816.F32.BF16 R20, R52, R46, R20 ;  /* 0x0000002e3414723c */ /* 0x000fe20000041814 */
[----:B------:R-:W-:-:S03]  /*2d80*/  LEA.HI R12, R6, R6, RZ, 0x1 ;  /* 0x00000006060c7211 */ /* 0x000fc600078f08ff */
[----:B------:R-:W-:Y:S01]  /*2d90*/  IMAD.IADD R5, R5, 0x1, -R44 ;  /* 0x0000000105057824 */ /* 0x000fe200078e0a2c */
[----:B------:R-:W-:Y:S02]  /*2da0*/  LOP3.LUT R15, R12, 0x1ffffffe, RZ, 0xc0, !PT ;  /* 0x1ffffffe0c0f7812 */ /* 0x000fe400078ec0ff */
[----:B--2---:R-:W-:Y:S01]  /*2db0*/  LEA.HI.SX32 R0, R13, R148, 0x1e ;  /* 0x000000940d007211 */ /* 0x004fe200078ff2ff */
[----:B-1----:R-:W-:Y:S02]  /*2dc0*/  HMMA.16816.F32.BF16 R16, R8, R40, R16 ;  /* 0x000000280810723c */ /* 0x002fe40000041810 */
[----:B------:R-:W-:Y:S02]  /*2dd0*/  IMAD.IADD R6, R6, 0x1, -R15 ;  /* 0x0000000106067824 */ /* 0x000fe400078e0a0f */
[----:B------:R-:W-:-:S04]  /*2de0*/  IMAD R5, R5, 0x10, R0 ;  /* 0x0000001005057824 */ /* 0x000fc800078e0200 */
[----:B------:R-:W-:Y:S01]  /*2df0*/  IMAD R205, R6, 0x8, R5 ;  /* 0x0000000806cd7824 */ /* 0x000fe200078e0205 */
[----:B------:R-:W-:Y:S03]  /*2e00*/  HMMA.16816.F32.BF16 R24, R8, R68, R24 ;  /* 0x000000440818723c */ /* 0x000fe60000041818 */
[----:B------:R-:W-:-:S04]  /*2e10*/  @P0 IMAD.HI.U32 R5, R205, c[0x0][0x2c8], RZ ;  /* 0x0000b200cd050a27 */ /* 0x000fc800078e00ff */
[----:B------:R-:W-:Y:S01]  /*2e20*/  IMAD.MOV.U32 R0, RZ, RZ, R205 ;  /* 0x000000ffff007224 */ /* 0x000fe200078e00cd */
[----:B------:R-:W-:Y:S01]  /*2e30*/  @P0 SHF.R.U32.HI R0, RZ, c[0x0][0x2cc], R5 ;  /* 0x0000b300ff000a19 */ /* 0x000fe20000011605 */
[----:B------:R-:W-:Y:S01]  /*2e40*/  HMMA.16816.F32.BF16 R20, R8, R70, R20 ;  /* 0x000000460814723c */ /* 0x000fe20000041814 */
[----:B------:R-:W-:-:S03]  /*2e50*/  IMAD R5, R181, c[0x0][0x1d0], -R134 ;  /* 0x00007400b5057a24 */ /* 0x000fc600078e0a86 */
[----:B------:R-:W1:Y:S04]  /*2e60*/  SHFL.IDX PT, R6, R0, RZ, 0x1c1f ;  /* 0x001c1fff00067589 */ /* 0x000e6800000e0000 */
[C---:B------:R-:W-:Y:S08]  /*2e70*/  HMMA.16816.F32.BF16 R64, R8.reuse, R42, R64 ;  /* 0x0000002a0840723c */ /* 0x040ff00000041840 */
[C---:B---3--:R-:W-:Y:S08]  /*2e80*/  HMMA.16816.F32.BF16 R60, R8.reuse, R36, R60 ;  /* 0x00000024083c723c */ /* 0x048ff0000004183c */
[----:B------:R-:W-:Y:S07]  /*2e90*/  HMMA.16816.F32.BF16 R56, R8, R38, R56 ;  /* 0x000000260838723c */ /* 0x000fee0000041838 */
[----:B------:R-:W-:Y:S01]  /*2ea0*/  IADD3 R11, R199, 0x1, -R134 ;  /* 0x00000001c70b7810 */ /* 0x000fe20007ffe886 */
[----:B------:R-:W-:-:S03]  /*2eb0*/  IMAD.IADD R8, R5, 0x1, -R206 ;  /* 0x0000000105087824 */ /* 0x000fc600078e0ace */
[----:B------:R-:W-:-:S04]  /*2ec0*/  IADD3 R11, R11, -c[0x0][0x168], -R206 ;  /* 0x80005a000b0b7a10 */ /* 0x000fc80007ffe8ce */
[C---:B------:R-:W-:Y:S02]  /*2ed0*/  IADD3 R13, R11.reuse, c[0x0][0x328], RZ ;  /* 0x0000ca000b0d7a10 */ /* 0x040fe40007ffe0ff */
[----:B------:R-:W-:-:S03]  /*2ee0*/  IADD3 R11, R11, UR17, RZ ;  /* 0x000000110b0b7c10 */ /* 0x000fc6000fffe0ff */
[--C-:B-1----:R-:W-:Y:S02]  /*2ef0*/  IMAD.IADD R5, R13, 0x1, R6.reuse ;  /* 0x000000010d057824 */ /* 0x102fe400078e0206 */
[----:B------:R-:W-:-:S03]  /*2f00*/  IMAD.IADD R2, R11, 0x1, R6 ;  /* 0x000000010b027824 */ /* 0x000fc600078e0206 */
[----:B------:R-:W-:Y:S01]  /*2f10*/  IMNMX R10, R5, R8, PT ;  /* 0x00000008050a7217 */ /* 0x000fe20003800200 */
[----:B------:R-:W-:Y:S05]  /*2f20*/  @!P2 BRA `(.L_x_2715) ;  /* 0x000001500000a947 */ /* 0x000fea0003800000 */
[----:B------:R-:W-:Y:S01]  /*2f30*/  IADD3 R7, R199, -c[0x0][0x168], R6 ;  /* 0x80005a00c7077a10 */ /* 0x000fe20007ffe006 */
        /* <DEDUP_REMOVED lines=10> */
.L_x_2717:
[----:B------:R-:W-:-:S04]  /*2fe0*/  MOV R5, c[0x0][0x32c] ;  /* 0x0000cb0000057a02 */ /* 0x000fc80000000f00 */
[----:B------:R-:W-:-:S13]  /*2ff0*/  ISETP.NE.AND P0, PT, R5, 0x1, PT ;  /* 0x000000010500780c */ /* 0x000fda0003f05270 */
[----:B------:R-:W-:-:S05]  /*3000*/  @P0 IMAD.HI.U32 R5, R7, c[0x0][0x330], RZ ;  /* 0x0000cc0007050a27 */ /* 0x000fca00078e00ff */
[----:B------:R-:W-:Y:S02]  /*3010*/  @P0 SHF.R.U32.HI R7, RZ, c[0x0][0x334], R5 ;  /* 0x0000cd00ff070a19 */ /* 0x000fe40000011605 */
.L_x_2718:
[----:B------:R-:W-:Y:S05]  /*3020*/  BSYNC B0 ;  /* 0x0000000000007941 */ /* 0x000fea0003800000 */
.L_x_2716:
[----:B------:R-:W-:-:S04]  /*3030*/  IMAD R7, R7, c[0x0][0x32c], -R134 ;  /* 0x0000cb0007077a24 */ /* 0x000fc800078e0a86 */
[----:B------:R-:W-:-:S05]  /*3040*/  IMAD.IADD R7, R7, 0x1, -R206 ;  /* 0x0000000107077824 */ /* 0x000fca00078e0ace */
[----:B------:R-:W-:Y:S02]  /*3050*/  IADD3 R5, R7, c[0x0][0x32c], RZ ;  /* 0x0000cb0007057a10 */ /* 0x000fe40007ffe0ff */
[----:B------:R-:W-:Y:S02]  /*3060*/  IMNMX R2, R2, R7, !PT ;  /* 0x0000000702027217 */ /* 0x000fe40007800200 */
[----:B------:R-:W-:Y:S02]  /*3070*/  IMNMX R10, R10, R5, PT ;  /* 0x000000050a0a7217 */ /* 0x000fe40003800200 */
.L_x_2715:
[----:B------:R-:W-:Y:S01]  /*3080*/  ISETP.GT.AND P1, PT, R147, RZ, PT ;  /* 0x000000ff9300720c */ /* 0x000fe20003f24270 */
        /* <DEDUP_REMOVED lines=49> */
[----:B------:R-:W-:Y:S02]  /*33a0*/  IMNMX R2, R13, R8, PT ;  /* 0x000000080d027217 */ /* 0x000fe40003800200 */
[----:B------:R-:W-:-:S04]  /*33b0*/  ISETP.LT.OR P0, PT, R10, 0x3a, P0 ;  /* 0x0000003a0a00780c */ /* 0x000fc80000701670 */
[----:B------:R-:W-:Y:S01]  /*33c0*/  FSEL R141, R57, -INF , !P0 ;  /* 0xff800000398d7808 */ /* 0x000fe20004000000 */
        /* <DEDUP_REMOVED lines=12> */
.L_x_2721:
[----:B------:R-:W-:-:S04]  /*3490*/  MOV R0, c[0x0][0x32c] ;  /* 0x0000cb0000007a02 */ /* 0x000fc80000000f00 */
[----:B------:R-:W-:-:S13]  /*34a0*/  ISETP.NE.AND P0, PT, R0, 0x1, PT ;  /* 0x000000010000780c */ /* 0x000fda0003f05270 */
[----:B------:R-:W-:-:S05]  /*34b0*/  @P0 IMAD.HI.U32 R0, R13, c[0x0][0x330], RZ ;  /* 0x0000cc000d000a27 */ /* 0x000fca00078e00ff */
[----:B------:R-:W-:Y:S02]  /*34c0*/  @P0 SHF.R.U32.HI R13, RZ, c[0x0][0x334], R0 ;  /* 0x0000cd00ff0d0a19 */ /* 0x000fe40000011600 */
.L_x_2722:
[----:B------:R-:W-:Y:S05]  /*34d0*/  BSYNC B0 ;  /* 0x0000000000007941 */ /* 0x000fea0003800000 */
.L_x_2720:
[----:B------:R-:W-:-:S04]  /*34e0*/  IMAD R13, R13, c[0x0][0x32c], -R134 ;  /* 0x0000cb000d0d7a24 */ /* 0x000fc800078e0a86 */
[----:B------:R-:W-:-:S05]  /*34f0*/  IMAD.IADD R0, R13, 0x1, -R206 ;  /* 0x000000010d007824 */ /* 0x000fca00078e0ace */
[----:B------:R-:W-:Y:S02]  /*3500*/  IADD3 R13, R0, c[0x0][0x32c], RZ ;  /* 0x0000cb00000d7a10 */ /* 0x000fe40007ffe0ff */
[----:B------:R-:W-:Y:S02]  /*3510*/  IMNMX R11, R11, R0, !PT ;  /* 0x000000000b0b7217 */ /* 0x000fe40007800200 */
[----:B------:R-:W-:Y:S02]  /*3520*/  IMNMX R2, R2, R13, PT ;  /* 0x0000000d02027217 */ /* 0x000fe40003800200 */
.L_x_2719:
[----:B------:R-:W-:Y:S01]  /*3530*/  ISETP.GT.AND P0, PT, R11, 0x8, P1 ;  /* 0x000000080b00780c */ /* 0x000fe20000f04270 */
[----:B------:R-:W-:-:S04]  /*3540*/  DEPBAR.LE SB0, 0x2 ;  /* 0x000080800000791a */ /* 0x000fc80000000000 */
[----:B------:R-:W-:Y:S01]  /*3550*/  BAR.SYNC.DEFER_BLOCKING 0x0 ;  /* 0x0000000000007b1d */ /* 0x000fe20000010000 */
[----:B------:R-:W-:Y:S01]  /*3560*/  ISETP.LT.OR P0, PT, R2, 0x9, P0 ;  /* 0x000000090200780c */ /* 0x000fe20000701670 */
[----:B------:R-:W-:Y:S01]  /*3570*/  IMAD.SHL.U32 R185, R3, 0x2, RZ ;  /* 0x0000000203b97824 */ /* 0x000fe200078e00ff */
[----:B------:R-:W-:Y:S02]  /*3580*/  FMNMX.FTZ R0, R32, R33, !PT ;  /* 0x0000002120007209 */ /* 0x000fe40007810000 */
[----:B------:R-:W-:Y:S01]  /*3590*/  FSEL R30, R30, -INF , !P0 ;  /* 0xff8000001e1e7808 */ /* 0x000fe20004000000 */
[--C-:B------:R-:W-:Y:S01]  /*35a0*/  IMAD R184, R4, 0x2, R185.reuse ;  /* 0x0000000204b87824 */ /* 0x100fe200078e02b9 */
[----:B------:R-:W-:Y:S01]  /*35b0*/  ISETP.GT.AND P0, PT, R11, 0x9, P1 ;  /* 0x000000090b00780c */ /* 0x000fe20000f04270 */
[C---:B------:R-:W-:Y:S01]  /*35c0*/  IMAD.IADD R171, R190.reuse, 0x1, R185 ;  /* 0x00000001beab7824 */ /* 0x040fe200078e02b9 */
[----:B------:R-:W-:Y:S01]  /*35d0*/  FMNMX.FTZ R0, R9, R0, !PT ;  /* 0x0000000009007209 */ /* 0x000fe20007810000 */
[----:B------:R-:W-:Y:S01]  /*35e0*/  IMAD.IADD R163, R190, 0x1, R184 ;  /* 0x00000001bea37824 */ /* 0x000fe200078e02b8 */
[----:B------:R-:W-:Y:S01]  /*35f0*/  ISETP.LT.OR P0, PT, R2, 0xa, P0 ;  /* 0x0000000a0200780c */ /* 0x000fe20000701670 */
[----:B------:R-:W-:Y:S01]  /*3600*/  IMAD R4, R4, 0x2, R171 ;  /* 0x0000000204047824 */ /* 0x000fe200078e02ab */
[----:B------:R-:W-:-:S02]  /*3610*/  FMNMX.FTZ R0, R29, R0, !PT ;  /* 0x000000001d007209 */ /* 0x000fc40007810000 */
        /* <DEDUP_REMOVED lines=31> */
[----:B------:R-:W-:Y:S01]  /*3810*/  FMNMX.FTZ R0, R207, R0, !PT ;  /* 0x00000000cf007209 */ /* 0x000fe20007810000 */
[----:B------:R-:W-:Y:S01]  /*3820*/  LDSM.16.MT88.4 R136, [R171+0x900] ;  /* 0x00090000ab88783b */ /* 0x000fe20000004200 */
[----:B------:R-:W-:-:S02]  /*3830*/  ISETP.LT.OR P0, PT, R2, 0x21, P0 ;  /* 0x000000210200780c */ /* 0x000fc40000701670 */
[----:B------:R-:W-:Y:S02]  /*3840*/  FMNMX.FTZ R0, R183, R0, !PT ;  /* 0x00000000b7007209 */ /* 0x000fe40007810000 */
[----:B------:R-:W-:Y:S02]  /*3850*/  FSEL R172, R18, -INF , !P0 ;  /* 0xff80000012ac7808 */ /* 0x000fe40004000000 */
[----:B------:R-:W-:Y:S02]  /*3860*/  ISETP.GT.AND P0, PT, R11, 0x21, P1 ;  /* 0x000000210b00780c */ /* 0x000fe40000f04270 */
[----:B------:R-:W-:Y:S02]  /*3870*/  FMNMX.FTZ R0, R143, R0, !PT ;  /* 0x000000008f007209 */ /* 0x000fe40007810000 */
[----:B------:R-:W-:Y:S02]  /*3880*/  ISETP.LT.OR P0, PT, R2, 0x22, P0 ;  /* 0x000000220200780c */ /* 0x000fe40000701670 */
[----:B------:R-:W-:-:S02]  /*3890*/  FMNMX.FTZ R0, R141, R0, !PT ;  /* 0x000000008d007209 */ /* 0x000fc40007810000 */
[----:B------:R-:W-:Y:S02]  /*38a0*/  FSEL R212, R19, -INF , !P0 ;  /* 0xff80000013d47808 */ /* 0x000fe40004000000 */
[----:B------:R-:W-:Y:S01]  /*38b0*/  ISETP.GT.AND P0, PT, R11, 0x28, P1 ;  /* 0x000000280b00780c */ /* 0x000fe20000f04270 */
[----:B------:R-:W1:Y:S03]  /*38c0*/  SHFL.BFLY PT, R13, R0, 0x2, 0x1f ;  /* 0x0c401f00000d7f89 */ /* 0x000e6600000e0000 */
[----:B------:R-:W-:-:S04]  /*38d0*/  ISETP.LT.OR P0, PT, R2, 0x29, P0 ;  /* 0x000000290200780c */ /* 0x000fc80000701670 */
[----:B------:R-:W-:Y:S02]  /*38e0*/  FSEL R174, R66, -INF , !P0 ;  /* 0xff80000042ae7808 */ /* 0x000fe40004000000 */
[----:B------:R-:W-:-:S04]  /*38f0*/  ISETP.GT.AND P0, PT, R11, 0x29, P1 ;  /* 0x000000290b00780c */ /* 0x000fc80000f04270 */
[----:B------:R-:W-:-:S04]  /*3900*/  ISETP.LT.OR P0, PT, R2, 0x2a, P0 ;  /* 0x0000002a0200780c */ /* 0x000fc80000701670 */
[----:B------:R-:W-:Y:S02]  /*3910*/  FSEL R210, R67, -INF , !P0 ;  /* 0xff80000043d27808 */ /* 0x000fe40004000000 */
[----:B------:R-:W-:Y:S01]  /*3920*/  ISETP.GT.AND P0, PT, R11, 0x30, P1 ;  /* 0x000000300b00780c */ /* 0x000fe20000f04270 */
[----:B------:R-:W-:Y:S03]  /*3930*/  LDSM.16.MT88.4 R64, [R163+0x2100] ;  /* 0x00210000a340783b */ /* 0x000fe60000004200 */
[----:B------:R-:W-:Y:S02]  /*3940*/  ISETP.LT.OR P0, PT, R2, 0x31, P0 ;  /* 0x000000310200780c */ /* 0x000fe40000701670 */
[----:B-1----:R-:W-:Y:S02]  /*3950*/  FMNMX.FTZ R13, R0, R13, !PT ;  /* 0x0000000d000d7209 */ /* 0x002fe40007810000 */
[----:B------:R-:W-:-:S02]  /*3960*/  FSEL R192, R62, -INF , !P0 ;  /* 0xff8000003ec07808 */ /* 0x000fc40004000000 */
        /* <DEDUP_REMOVED lines=15> */
[----:B------:R-:W-:Y:S01]  /*3a60*/  FMNMX.FTZ R11, R30, R11, !PT ;  /* 0x0000000b1e0b7209 */ /* 0x000fe20007810000 */
[----:B------:R-:W1:Y:S01]  /*3a70*/  SHFL.BFLY PT, R2, R13, 0x1, 0x1f ;  /* 0x0c201f000d027f89 */ /* 0x000e6200000e0000 */
[----:B------:R-:W-:-:S02]  /*3a80*/  FSEL R170, R59, -INF , !P0 ;  /* 0xff8000003baa7808 */ /* 0x000fc40004000000 */
[----:B------:R-:W-:Y:S01]  /*3a90*/  FMNMX.FTZ R11, R6, R11, !PT ;  /* 0x0000000b060b7209 */ /* 0x000fe20007810000 */
[----:B------:R-:W-:Y:S03]  /*3aa0*/  LDSM.16.MT88.4 R56, [R184+0x2100] ;  /* 0x00210000b838783b */ /* 0x000fe60000004200 */
        /* <DEDUP_REMOVED lines=13> */
[--C-:B------:R-:W-:Y:S01]  /*3b80*/  FFMA.FTZ R160, R32, c[0x0][0x2d0], -R208.reuse ;  /* 0x0000b40020a07a23 */ /* 0x100fe200000108d0 */
[----:B------:R-:W-:Y:S01]  /*3b90*/  FMNMX.FTZ R11, R142, R11, !PT ;  /* 0x0000000b8e0b7209 */ /* 0x000fe20007810000 */
[--C-:B------:R-:W-:Y:S02]  /*3ba0*/  FFMA.FTZ R159, R33, c[0x0][0x2d0], -R208.reuse ;  /* 0x0000b400219f7a23 */ /* 0x100fe400000108d0 */
[--C-:B------:R-:W-:Y:S01]  /*3bb0*/  FFMA.FTZ R157, R9, c[0x0][0x2d0], -R208.reuse ;  /* 0x0000b400099d7a23 */ /* 0x100fe200000108d0 */
[----:B------:R-:W-:Y:S01]  /*3bc0*/  FMNMX.FTZ R11, R140, R11, !PT ;  /* 0x0000000b8c0b7209 */ /* 0x000fe20007810000 */
[--C-:B------:R-:W-:Y:S01]  /*3bd0*/  FFMA.FTZ R154, R29, c[0x0][0x2d0], -R208.reuse ;  /* 0x0000b4001d9a7a23 */ /* 0x100fe200000108d0 */
[----:B------:R-:W-:Y:S01]  /*3be0*/  MUFU.EX2 R160, R160 ;  /* 0x000000a000a07308 */ /* 0x000fe20000000800 */
[--C-:B------:R-:W-:Y:S01]  /*3bf0*/  FFMA.FTZ R158, R7, c[0x0][0x2d0], -R208.reuse ;  /* 0x0000b400079e7a23 */ /* 0x100fe200000108d0 */
[----:B------:R-:W-:Y:S01]  /*3c00*/  FMNMX.FTZ R16, R170, R11, !PT ;  /* 0x0000000baa107209 */ /* 0x000fe20007810000 */
[----:B------:R-:W-:-:S02]  /*3c10*/  FFMA.FTZ R152, R5, c[0x0][0x2d0], -R208 ;  /* 0x0000b40005987a23 */ /* 0x000fc400000108d0 */
[--C-:B------:R-:W-:Y:S02]  /*3c20*/  FFMA.FTZ R153, R25, c[0x0][0x2d0], -R208.reuse ;  /* 0x0000b40019997a23 */ /* 0x100fe400000108d0 */
[----:B------:R-:W1:Y:S01]  /*3c30*/  SHFL.BFLY PT, R11, R16, 0x2, 0x1f ;  /* 0x0c401f00100b7f89 */ /* 0x000e6200000e0000 */
[----:B------:R-:W2:Y:S01]  /*3c40*/  MUFU.EX2 R159, R159 ;  /* 0x0000009f009f7308 */ /* 0x000ea20000000800 */
[--C-:B------:R-:W-:Y:S02]  /*3c50*/  FFMA.FTZ R149, R21, c[0x0][0x2d0], -R208.reuse ;  /* 0x0000b40015957a23 */ /* 0x100fe400000108d0 */
[----:B------:R-:W-:Y:S01]  /*3c60*/  LDSM.16.MT88.4 R20, [R185+0x900] ;  /* 0x00090000b914783b */ /* 0x000fe20000004200 */
[--C-:B------:R-:W-:Y:S02]  /*3c70*/  FFMA.FTZ R168, R175, c[0x0][0x2d0], -R208.reuse ;  /* 0x0000b400afa87a23 */ /* 0x100fe400000108d0 */
[--C-:B------:R-:W-:Y:S02]  /*3c80*/  FFMA.FTZ R166, R173, c[0x0][0x2d0], -R208.reuse ;  /* 0x0000b400ada67a23 */ /* 0x100fe400000108d0 */
[----:B------:R-:W-:Y:S01]  /*3c90*/  MUFU.EX2 R157, R157 ;  /* 0x0000009d009d7308 */ /* 0x000fe20000000800 */
[----:B------:R-:W-:-:S02]  /*3ca0*/  FFMA.FTZ R165, R165, c[0x0][0x2d0], -R208 ;  /* 0x0000b400a5a57a23 */ /* 0x000fc400000108d0 */
[--C-:B------:R-:W-:Y:S02]  /*3cb0*/  FFMA.FTZ R167, R167, c[0x0][0x2d0], -R208.reuse ;  /* 0x0000b400a7a77a23 */ /* 0x100fe400000108d0 */
[----:B------:R-:W-:-:S03]  /*3cc0*/  FFMA.FTZ R207, R207, c[0x0][0x2d0], -R208 ;  /* 0x0000b400cfcf7a23 */ /* 0x000fc600000108d0 */
[----:B------:R-:W3:Y:S01]  /*3cd0*/  MUFU.EX2 R154, R154 ;  /* 0x0000009a009a7308 */ /* 0x000ee20000000800 */
[----:B--2---:R-:W-:Y:S01]  /*3ce0*/  F2FP.BF16.PACK_AB R96, R159, R160 ;  /* 0x000000a09f60723e */ /* 0x004fe200000010ff */
[----:B------:R-:W-:Y:S01]  /*3cf0*/  FADD.FTZ R160, R160, R159 ;  /* 0x0000009fa0a07221 */ /* 0x000fe20000010000 */
[----:B-1----:R-:W-:-:S05]  /*3d00*/  FMNMX.FTZ R11, R16, R11, !PT ;  /* 0x0000000b100b7209 */ /* 0x002fca0007810000 */
[----:B------:R-:W-:Y:S01]  /*3d10*/  MUFU.EX2 R158, R158 ;  /* 0x0000009e009e7308 */ /* 0x000fe20000000800 */
[----:B------:R-:W-:Y:S04]  /*3d20*/  LDSM.16.MT88.4 R16, [R184+0x2900] ;  /* 0x00290000b810783b */ /* 0x000fe80000004200 */
[----:B------:R-:W1:Y:S01]  /*3d30*/  SHFL.BFLY PT, R0, R11, 0x1, 0x1f ;  /* 0x0c201f000b007f89 */ /* 0x000e6200000e0000 */
[----:B---3--:R-:W-:Y:S02]  /*3d40*/  F2FP.BF16.PACK_AB R98, R154, R157 ;  /* 0x0000009d9a62723e */ /* 0x008fe400000010ff */
[----:B------:R-:W-:Y:S01]  /*3d50*/  MUFU.EX2 R153, R153 ;  /* 0x0000009900997308 */ /* 0x000fe20000000800 */
[----:B------:R-:W-:-:S04]  /*3d60*/  FADD.FTZ R157, R157, R160 ;  /* 0x000000a09d9d7221 */ /* 0x000fc80000010000 */
[----:B------:R-:W-:-:S03]  /*3d70*/  FADD.FTZ R157, R154, R157 ;  /* 0x0000009d9a9d7221 */ /* 0x000fc60000010000 */
[----:B------:R-:W-:Y:S08]  /*3d80*/  MUFU.EX2 R152, R152 ;  /* 0x0000009800987308 */ /* 0x000ff00000000800 */
[----:B------:R-:W-:Y:S01]  /*3d90*/  MUFU.EX2 R149, R149 ;  /* 0x0000009500957308 */ /* 0x000fe20000000800 */
[----:B-1----:R-:W-:-:S04]  /*3da0*/  FMNMX.FTZ R0, R11, R0, !PT ;  /* 0x000000000b007209 */ /* 0x002fc80007810000 */
[C---:B------:R-:W-:Y:S01]  /*3db0*/  FSETP.NEU.FTZ.AND P0, PT, R0.reuse, -INF , PT ;  /* 0xff8000000000780b */ /* 0x040fe20003f1d000 */
[----:B------:R-:W-:Y:S02]  /*3dc0*/  FMUL.FTZ R169, R0, c[0x0][0x2d0] ;  /* 0x0000b40000a97a20 */ /* 0x000fe40000410000 */
[----:B------:R-:W-:Y:S03]  /*3dd0*/  MUFU.EX2 R165, R165 ;  /* 0x000000a500a57308 */ /* 0x000fe60000000800 */
[----:B------:R-:W-:-:S05]  /*3de0*/  FSEL R169, R169, RZ, P0 ;  /* 0x000000ffa9a97208 */ /* 0x000fca0000000000 */
[----:B------:R-:W-:Y:S01]  /*3df0*/  MUFU.EX2 R168, R168 ;  /* 0x000000a800a87308 */ /* 0x000fe20000000800 */
[--C-:B------:R-:W-:Y:S02]  /*3e00*/  FFMA.FTZ R162, R34, c[0x0][0x2d0], -R169.reuse ;  /* 0x0000b40022a27a23 */ /* 0x100fe400000108a9 */
[--C-:B------:R-:W-:Y:S01]  /*3e10*/  FFMA.FTZ R161, R14, c[0x0][0x2d0], -R169.reuse ;  /* 0x0000b4000ea17a23 */ /* 0x100fe200000108a9 */
[----:B------:R-:W-:Y:S01]  /*3e20*/  LDSM.16.MT88.4 R32, [R184+0x900] ;  /* 0x00090000b820783b */ /* 0x000fe20000004200 */
[--C-:B------:R-:W-:Y:S02]  /*3e30*/  FFMA.FTZ R164, R30, c[0x0][0x2d0], -R169.reuse ;  /* 0x0000b4001ea47a23 */ /* 0x100fe400000108a9 */
[--C-:B------:R-:W-:Y:S01]  /*3e40*/  FFMA.FTZ R155, R6, c[0x0][0x2d0], -R169.reuse ;  /* 0x0000b400069b7a23 */ /* 0x100fe200000108a9 */
[----:B------:R-:W-:Y:S01]  /*3e50*/  MUFU.EX2 R162, R162 ;  /* 0x000000a200a27308 */ /* 0x000fe20000000800 */
[----:B------:R-:W1:Y:S01]  /*3e60*/  LDSM.16.MT88.4 R4, [R4+0x4100] ;  /* 0x004100000404783b */ /* 0x000e620000004200 */
[----:B------:R-:W-:-:S02]  /*3e70*/  FFMA.FTZ R150, R10, c[0x0][0x2d0], -R169 ;  /* 0x0000b4000a967a23 */ /* 0x000fc400000108a9 */
[--C-:B------:R-:W-:Y:S01]  /*3e80*/  FFMA.FTZ R3, R8, c[0x0][0x2d0], -R169.reuse ;  /* 0x0000b40008037a23 */ /* 0x100fe200000108a9 */
[----:B------:R-:W-:Y:S01]  /*3e90*/  LDSM.16.MT88.4 R28, [R163+0x900] ;  /* 0x00090000a31c783b */ /* 0x000fe20000004200 */
[--C-:B------:R-:W-:Y:S02]  /*3ea0*/  FFMA.FTZ R156, R26, c[0x0][0x2d0], -R169.reuse ;  /* 0x0000b4001a9c7a23 */ /* 0x100fe400000108a9 */
[----:B------:R-:W2:Y:S01]  /*3eb0*/  MUFU.EX2 R161, R161 ;  /* 0x000000a100a17308 */ /* 0x000ea20000000800 */
[----:B------:R-:W3:Y:S01]  /*3ec0*/  LDSM.16.MT88.4 R8, [R185+0x2900] ;  /* 0x00290000b908783b */ /* 0x000ee20000004200 */
[--C-:B------:R-:W-:Y:S02]  /*3ed0*/  FFMA.FTZ R151, R12, c[0x0][0x2d0], -R169.reuse ;  /* 0x0000b4000c977a23 */ /* 0x100fe400000108a9 */
[--C-:B------:R-:W-:Y:S01]  /*3ee0*/  FFMA.FTZ R172, R172, c[0x0][0x2d0], -R169.reuse ;  /* 0x0000b400acac7a23 */ /* 0x100fe200000108a9 */
[----:B------:R-:W4:Y:S01]  /*3ef0*/  LDSM.16.MT88.4 R12, [R163+0x2900] ;  /* 0x00290000a30c783b */ /* 0x000f220000004200 */
[----:B------:R-:W-:-:S02]  /*3f00*/  FFMA.FTZ R173, R212, c[0x0][0x2d0], -R169 ;  /* 0x0000b400d4ad7a23 */ /* 0x000fc400000108a9 */
[----:B------:R-:W-:Y:S01]  /*3f10*/  MUFU.EX2 R164, R164 ;  /* 0x000000a400a47308 */ /* 0x000fe20000000800 */
[----:B------:R-:W-:Y:S01]  /*3f20*/  LDSM.16.MT88.4 R24, [R171+0x2900] ;  /* 0x00290000ab18783b */ /* 0x000fe20000004200 */
[--C-:B------:R-:W-:Y:S02]  /*3f30*/  FFMA.FTZ R174, R174, c[0x0][0x2d0], -R169.reuse ;  /* 0x0000b400aeae7a23 */ /* 0x100fe400000108a9 */
[----:B------:R-:W-:Y:S02]  /*3f40*/  FFMA.FTZ R175, R210, c[0x0][0x2d0], -R169 ;  /* 0x0000b400d2af7a23 */ /* 0x000fe400000108a9 */
[--C-:B------:R-:W-:Y:S02]  /*3f50*/  FFMA.FTZ R210, R183, c[0x0][0x2d0], -R208.reuse ;  /* 0x0000b400b7d27a23 */ /* 0x100fe400000108d0 */
[----:B------:R-:W5:Y:S01]  /*3f60*/  MUFU.EX2 R155, R155 ;  /* 0x0000009b009b7308 */ /* 0x000f620000000800 */
[----:B--2---:R-:W-:Y:S01]  /*3f70*/  F2FP.BF16.PACK_AB R97, R161, R162 ;  /* 0x000000a2a161723e */ /* 0x004fe200000010ff */
[----:B------:R-:W-:-:S02]  /*3f80*/  FFMA.FTZ R183, R143, c[0x0][0x2d0], -R208 ;  /* 0x0000b4008fb77a23 */ /* 0x000fc400000108d0 */
[----:B------:R-:W-:Y:S02]  /*3f90*/  FFMA.FTZ R208, R141, c[0x0][0x2d0], -R208 ;  /* 0x0000b4008dd07a23 */ /* 0x000fe400000108d0 */
[--C-:B------:R-:W-:Y:S02]  /*3fa0*/  FFMA.FTZ R192, R192, c[0x0][0x2d0], -R169.reuse ;  /* 0x0000b400c0c07a23 */ /* 0x100fe400000108a9 */
[----:B------:R-:W-:Y:S01]  /*3fb0*/  MUFU.EX2 R156, R156 ;  /* 0x0000009c009c7308 */ /* 0x000fe20000000800 */
[--C-:B------:R-:W-:Y:S02]  /*3fc0*/  FFMA.FTZ R209, R142, c[0x0][0x2d0], -R169.reuse ;  /* 0x0000b4008ed17a23 */ /* 0x100fe400000108a9 */
[--C-:B------:R-:W-:Y:S02]  /*3fd0*/  FFMA.FTZ R211, R140, c[0x0][0x2d0], -R169.reuse ;  /* 0x0000b4008cd37a23 */ /* 0x100fe400000108a9 */
[----:B------:R-:W-:Y:S01]  /*3fe0*/  FFMA.FTZ R170, R170, c[0x0][0x2d0], -R169 ;  /* 0x0000b400aaaa7a23 */ /* 0x000fe200000108a9 */
[----:B------:R-:W-:Y:S01]  /*3ff0*/  LDSM.16.MT88.4 R140, [R171+0x3900] ;  /* 0x00390000ab8c783b */ /* 0x000fe20000004200 */
[----:B------:R-:W-:Y:S01]  /*4000*/  FADD.FTZ R161, R162, R161 ;  /* 0x000000a1a2a17221 */ /* 0x000fe20000010000 */
[----:B-----5:R-:W-:Y:S01]  /*4010*/  F2FP.BF16.PACK_AB R99, R155, R164 ;  /* 0x000000a49b63723e */ /* 0x020fe200000010ff */
[----:B------:R-:W2:Y:S02]  /*4020*/  MUFU.EX2 R151, R151 ;  /* 0x0000009700977308 */ /* 0x000ea40000000800 */
[----:B------:R-:W-:-:S04]  /*4030*/  FADD.FTZ R164, R164, R161 ;  /* 0x000000a1a4a47221 */ /* 0x000fc80000010000 */
[C---:B------:R-:W-:Y:S01]  /*4040*/  HMMA.16816.F32.BF16 R36, R96.reuse, R40, RZ ;  /* 0x000000286024723c */ /* 0x040fe200000418ff */
[----:B------:R-:W-:Y:S01]  /*4050*/  FADD.FTZ R155, R155, R164 ;  /* 0x000000a49b9b7221 */ /* 0x000fe20000010000 */
        /* <DEDUP_REMOVED lines=36> */
[C---:B------:R-:W-:Y:S08]  /*42a0*/  HMMA.16816.F32.BF16 R88, R96.reuse, R90, RZ ;  /* 0x0000005a6058723c */ /* 0x040ff000000418ff */
[C---:B-1----:R-:W-:Y:S07]  /*42b0*/  HMMA.16816.F32.BF16 R92, R96.reuse, R4, RZ ;  /* 0x00000004605c723c */ /* 0x042fee00000418ff */
[----:B------:R-:W-:Y:S01]  /*42c0*/  F2FP.BF16.PACK_AB R4, R153, R158 ;  /* 0x0000009e9904723e */ /* 0x000fe200000010ff */
[----:B------:R-:W-:Y:S01]  /*42d0*/  HMMA.16816.F32.BF16 R96, R96, R6, RZ ;  /* 0x000000066060723c */ /* 0x000fe200000418ff */
[----:B--2---:R-:W-:Y:S01]  /*42e0*/  F2FP.BF16.PACK_AB R5, R151, R156 ;  /* 0x0000009c9705723e */ /* 0x004fe200000010ff */
        /* <DEDUP_REMOVED lines=150> */
[----:B------:R-:W-:Y:S02]  /*4c50*/  IMAD.SHL.U32 R10, R178, 0x2, RZ ;  /* 0x00000002b20a7824 */ /* 0x000fe400078e00ff */
[----:B------:R-:W-:-:S04]  /*4c60*/  IMAD R201, R6, c[0x0][0x2b8], R201 ;  /* 0x0000ae0006c97a24 */ /* 0x000fc800078e02c9 */
[----:B------:R-:W-:Y:S01]  /*4c70*/  IMAD.WIDE.U32 R8, R201, c[0x0][0x1e0], RZ ;  /* 0x00007800c9087a25 */ /* 0x000fe200078e00ff */
[----:B------:R-:W-:-:S05]  /*4c80*/  SHF.R.S32.HI R6, RZ, 0x1f, R201 ;  /* 0x0000001fff067819 */ /* 0x000fca00000114c9 */
[----:B------:R-:W-:-:S04]  /*4c90*/  IMAD R6, R6, c[0x0][0x1e0], RZ ;  /* 0x0000780006067a24 */ /* 0x000fc800078e02ff */
[----:B------:R-:W-:-:S04]  /*4ca0*/  IMAD R6, R201, c[0x0][0x1e4], R6 ;  /* 0x00007900c9067a24 */ /* 0x000fc800078e0206 */
[----:B------:R-:W-:Y:S01]  /*4cb0*/  IMAD.IADD R7, R9, 0x1, R6 ;  /* 0x0000000109077824 */ /* 0x000fe200078e0206 */
[----:B------:R-:W-:Y:S01]  /*4cc0*/  SEL R9, RZ, 0x10, P5 ;  /* 0x00000010ff097807 */ /* 0x000fe20002800000 */
[----:B------:R-:W-:Y:S01]  /*4cd0*/  IMAD.MOV.U32 R6, RZ, RZ, R8 ;  /* 0x000000ffff067224 */ /* 0x000fe200078e0008 */
[----:B------:R-:W-:Y:S02]  /*4ce0*/  SHF.L.U64.HI R8, R177, 0x1, R132 ;  /* 0x00000001b1087819 */ /* 0x000fe40000010284 */
[----:B------:R-:W-:-:S04]  /*4cf0*/  IADD3 R21, -R9, 0x10, RZ ;  /* 0x0000001009157810 */ /* 0x000fc80007ffe1ff */
[----:B------:R-:W-:Y:S02]  /*4d00*/  LOP3.LUT R21, R21, 0xf, RZ, 0xc0, !PT ;  /* 0x0000000f15157812 */ /* 0x000fe400078ec0ff */
[----:B--2---:R-:W-:Y:S01]  /*4d10*/  SHF.R.S32.HI R3, RZ, 0x1f, R200 ;  /* 0x0000001fff037819 */ /* 0x004fe200000114c8 */
[----:B------:R-:W-:Y:S01]  /*4d20*/  IMAD.WIDE.U32 R4, R200, c[0x0][0x1f0], R6 ;  /* 0x00007c00c8047a25 */ /* 0x000fe200078e0006 */
[----:B------:R-:W-:-:S03]  /*4d30*/  SEL R6, RZ, 0x10, P4 ;  /* 0x00000010ff067807 */ /* 0x000fc60002000000 */
[----:B------:R-:W-:Y:S01]  /*4d40*/  IMAD R3, R3, c[0x0][0x1f0], RZ ;  /* 0x00007c0003037a24 */ /* 0x000fe200078e02ff */
[----:B------:R-:W-:Y:S01]  /*4d50*/  IADD3 R18, -R6, 0x10, RZ ;  /* 0x0000001006127810 */ /* 0x000fe20007ffe1ff */
[----:B------:R-:W-:Y:S02]  /*4d60*/  IMAD.SHL.U32 R7, R177, 0x2, RZ ;  /* 0x00000002b1077824 */ /* 0x000fe400078e00ff */
[----:B------:R-:W-:Y:S01]  /*4d70*/  IMAD R12, R200, c[0x0][0x1f4], R3 ;  /* 0x00007d00c80c7a24 */ /* 0x000fe200078e0203 */
[----:B------:R-:W-:Y:S01]  /*4d80*/  IADD3 R3, P0, R4, UR14, RZ ;  /* 0x0000000e04037c10 */ /* 0x000fe2000ff1e0ff */
[----:B------:R-:W-:Y:S01]  /*4d90*/  IMAD.SHL.U32 R4, R176, 0x2, RZ ;  /* 0x00000002b0047824 */ /* 0x000fe200078e00ff */
[----:B------:R-:W-:Y:S02]  /*4da0*/  LOP3.LUT R18, R18, 0xf, RZ, 0xc0, !PT ;  /* 0x0000000f12127812 */ /* 0x000fe400078ec0ff */
[----:B------:R-:W-:Y:S02]  /*4db0*/  IADD3.X R12, R5, UR10, R12, P0, !PT ;  /* 0x0000000a050c7c10 */ /* 0x000fe400087fe40c */
[----:B------:R-:W-:-:S02]  /*4dc0*/  LEA R13, P0, R3, c[0x0][0x1c8], 0x1 ;  /* 0x00007200030d7a11 */ /* 0x000fc400078008ff */
[----:B------:R-:W-:Y:S02]  /*4dd0*/  SHF.L.U64.HI R5, R176, 0x1, R133 ;  /* 0x00000001b0057819 */ /* 0x000fe40000010285 */
        /* <DEDUP_REMOVED lines=28> */
.L_x_2723:
[----:B------:R-:W-:Y:S01]  /*4fa0*/  ISETP.NE.AND P0, PT, R197, 0x1, PT ;  /* 0x00000001c500780c */ /* 0x000fe20003f05270 */
[----:B------:R-:W0:Y:S01]  /*4fb0*/  LDGDEPBAR ;  /* 0x00000000000079af */ /* 0x000e220000000000 */
[----:B------:R-:W-:-:S11]  /*4fc0*/  IADD3 R209, R147, -0x2, RZ ;  /* 0xfffffffe93d17810 */ /* 0x000fd60007ffe0ff */
[----:B------:R-:W-:-:S05]  /*4fd0*/  @P0 IMAD.HI.U32 R3, R148, c[0x0][0x2c8], RZ ;  /* 0x0000b20094030a27 */ /* 0x000fca00078e00ff */
[----:B------:R-:W-:-:S05]  /*4fe0*/  @P0 SHF.R.U32.HI R148, RZ, c[0x0][0x2cc], R3 ;  /* 0x0000b300ff940a19 */ /* 0x000fca0000011603 */
[----:B------:R-:W-:-:S05]  /*4ff0*/  IMAD.IADD R146, R146, 0x1, R148 ;  /* 0x0000000192927824 */ /* 0x000fca00078e0294 */
[----:B-1----:R-:W-:Y:S01]  /*5000*/  IADD3 R4, R146, c[0x0][0x328], RZ ;  /* 0x0000ca0092047a10 */ /* 0x002fe20007ffe0ff */
        /* <DEDUP_REMOVED lines=11> */
.L_x_2725:
[----:B------:R-:W-:-:S13]  /*50c0*/  ISETP.NE.AND P0, PT, R3, 0x1, PT ;  /* 0x000000010300780c */ /* 0x000fda0003f05270 */
[----:B------:R-:W-:-:S05]  /*50d0*/  @P0 IMAD.HI.U32 R5, R6, c[0x0][0x330], RZ ;  /* 0x0000cc0006050a27 */ /* 0x000fca00078e00ff */
[----:B------:R-:W-:-:S05]  /*50e0*/  @P0 SHF.R.U32.HI R6, RZ, c[0x0][0x334], R5 ;  /* 0x0000cd00ff060a19 */ /* 0x000fca0000011605 */
.L_x_2726:
[----:B------:R-:W-:-:S05]  /*50f0*/  IMAD R3, R6, R3, c[0x0][0x32c] ;  /* 0x0000cb0006037624 */ /* 0x000fca00078e0203 */
[----:B------:R-:W-:-:S04]  /*5100*/  IMNMX R4, R4, R3, PT ;  /* 0x0000000304047217 */ /* 0x000fc80003800200 */
.L_x_2724:
        /* <DEDUP_REMOVED lines=13> */
[----:B------:R-:W-:Y:S01]  /*51e0*/  SEL R188, R188, 0xffffffe0, !P1 ;  /* 0xffffffe0bcbc7807 */ /* 0x000fe20004800000 */
        /* <DEDUP_REMOVED lines=8> */
[----:B------:R-:W-:-:S02]  /*5270*/  UMOV UR16, URZ ;  /* 0x0000003f00107c82 */ /* 0x000fc40008000000 */
[----:B------:R-:W-:Y:S02]  /*5280*/  UMOV UR5, 0x1 ;  /* 0x0000000100057882 */ /* 0x000fe40000000000 */
.L_x_2738:
        /* <DEDUP_REMOVED lines=38> */
[----:B------:R-:W3:Y:S01]  /*54f0*/  SHFL.IDX PT, R4, R4, RZ, 0x181f ;  /* 0x00181fff04047589 */ /* 0x000ee200000e0000 */
[----:B-----5:R-:W-:Y:S04]  /*5500*/  IADD3 R10, P1, P0, R10, R5, R214 ;  /* 0x000000050a0a7210 */ /* 0x020fe8000783e0d6 */
[----:B----4-:R-:W-:Y:S02]  /*5510*/  IADD3.X R11, RZ, R7, R215, P1, P0 ;  /* 0x00000007ff0b7210 */ /* 0x010fe40000fe04d7 */
[----:B------:R-:W-:Y:S04]  /*5520*/  IADD3 R8, P1, P0, R8, R5, R211 ;  /* 0x0000000508087210 */ /* 0x000fe8000783e0d3 */
[----:B------:R-:W-:Y:S02]  /*5530*/  IADD3.X R9, RZ, R7, R212, P1, P0 ;  /* 0x00000007ff097210 */ /* 0x000fe40000fe04d4 */
[----:B------:R-:W-:Y:S02]  /*5540*/  IADD3 R6, P1, P0, R0, R5, R183 ;  /* 0x0000000500067210 */ /* 0x000fe4000783e0b7 */
[----:B------:R-:W4:Y:S02]  /*5550*/  SHFL.IDX PT, R5, R2, RZ, 0x181f ;  /* 0x00181fff02057589 */ /* 0x000f2400000e0000 */
[----:B------:R-:W-:Y:S02]  /*5560*/  IADD3.X R7, RZ, R7, R192, P1, P0 ;  /* 0x00000007ff077210 */ /* 0x000fe40000fe04c0 */
[C---:B---3--:R-:W-:Y:S05]  /*5570*/  IADD3 R16, P0, R4.reuse, R214, RZ ;  /* 0x000000d604107210 */ /* 0x048fea0007f1e0ff */
[C---:B----4-:R-:W-:Y:S01]  /*5580*/  IMAD.X R17, R5.reuse, 0x1, R215, P0 ;  /* 0x0000000105117824 */ /* 0x050fe200000e06d7 */
[C---:B------:R-:W-:Y:S05]  /*5590*/  IADD3 R14, P0, R4.reuse, R211, RZ ;  /* 0x000000d3040e7210 */ /* 0x040fea0007f1e0ff */
[C---:B------:R-:W-:Y:S01]  /*55a0*/  IMAD.X R15, R5.reuse, 0x1, R212, P0 ;  /* 0x00000001050f7824 */ /* 0x040fe200000e06d4 */
[----:B------:R-:W-:Y:S05]  /*55b0*/  IADD3 R18, P0, R4, R183, RZ ;  /* 0x000000b704127210 */ /* 0x000fea0007f1e0ff */
[----:B------:R-:W-:Y:S01]  /*55c0*/  IMAD.X R19, R5, 0x1, R192, P0 ;  /* 0x0000000105137824 */ /* 0x000fe200000e06c0 */
[----:B------:R-:W-:Y:S01]  /*55d0*/  ISETP.NE.U32.AND P0, PT, R213, RZ, PT ;  /* 0x000000ffd500720c */ /* 0x000fe20003f05070 */
[----:B------:R-:W-:Y:S04]  /*55e0*/  IMAD.U32 R5, RZ, RZ, UR16 ;  /* 0x00000010ff057e24 */ /* 0x000fe8000f8e00ff */
[----:B------:R-:W-:Y:S05]  /*55f0*/  IMAD R13, R5, 0x6000, R198 ;  /* 0x00006000050d7824 */ /* 0x000fea00078e02c6 */
        /* <DEDUP_REMOVED lines=10> */
.L_x_2728:
[C---:B--23--:R-:W-:Y:S01]  /*56a0*/  HMMA.16816.F32.BF16 R4, R136.reuse, R140, RZ ;  /* 0x0000008c8804723c */ /* 0x04cfe200000418ff */
[----:B------:R-:W0:Y:S01]  /*56b0*/  LDGDEPBAR ;  /* 0x00000000000079af */ /* 0x000e220000000000 */
[----:B------:R-:W-:Y:S01]  /*56c0*/  UIADD3 UR18, UR16, 0x1, URZ ;  /* 0x0000000110127890 */ /* 0x000fe2000fffe03f */
[----:B------:R-:W-:Y:S01]  /*56d0*/  ISETP.NE.AND P0, PT, R197, 0x1, PT ;  /* 0x00000001c500780c */ /* 0x000fe20003f05270 */
[C---:B------:R-:W-:Y:S01]  /*56e0*/  IMAD.IADD R0, R135.reuse, 0x1, R133 ;  /* 0x0000000187007824 */ /* 0x040fe200078e0285 */
[----:B------:R-:W-:Y:S01]  /*56f0*/  IADD3 R133, R188, R133, R135 ;  /* 0x00000085bc857210 */ /* 0x000fe20007ffe087 */
[----:B------:R-:W-:Y:S01]  /*5700*/  IMAD.IADD R2, R135, 0x1, R134 ;  /* 0x0000000187027824 */ /* 0x000fe200078e0286 */
[----:B------:R-:W-:Y:S01]  /*5710*/  ISETP.LE.AND P2, PT, R196, c[0x0][0x32c], PT ;  /* 0x0000cb00c4007a0c */ /* 0x000fe20003f43270 */
[C---:B------:R-:W-:Y:S01]  /*5720*/  HMMA.16816.F32.BF16 R8, R136.reuse, R142, RZ ;  /* 0x0000008e8808723c */ /* 0x040fe200000418ff */
[----:B------:R-:W-:Y:S01]  /*5730*/  LDSM.16.M88.4 R140, [R187] ;  /* 0x00000000bb8c783b */ /* 0x000fe20000000200 */
[----:B------:R-:W-:Y:S02]  /*5740*/  UISETP.GE.AND UP0, UPT, UR16, 0x1, UPT ;  /* 0x000000011000788c */ /* 0x000fe4000bf06270 */
[----:B------:R-:W-:Y:S02]  /*5750*/  IMAD.MOV.U32 R219, RZ, RZ, R205 ;  /* 0x000000ffffdb7224 */ /* 0x000fe400078e00cd */
[----:B------:R-:W-:Y:S02]  /*5760*/  USEL UR16, UR18, URZ, !UP0 ;  /* 0x0000003f12107287 */ /* 0x000fe4000c000000 */
[C---:B----4-:R-:W-:Y:S01]  /*5770*/  HMMA.16816.F32.BF16 R12, R136.reuse, R144, RZ ;  /* 0x00000090880c723c */ /* 0x050fe200000418ff */
[----:B------:R-:W-:Y:S05]  /*5780*/  @P0 IMAD.HI.U32 R209, R205, c[0x0][0x2c8], RZ ;  /* 0x0000b200cdd10a27 */ /* 0x000fea00078e00ff */
[----:B------:R-:W-:Y:S01]  /*5790*/  @P0 SHF.R.U32.HI R219, RZ, c[0x0][0x2cc], R209 ;  /* 0x0000b300ffdb0a19 */ /* 0x000fe200000116d1 */
[----:B------:R-:W-:Y:S01]  /*57a0*/  IMAD.SHL.U32 R209, R217, 0x40, RZ ;  /* 0x00000040d9d17824 */ /* 0x000fe200078e00ff */
[C---:B------:R-:W-:Y:S01]  /*57b0*/  HMMA.16816.F32.BF16 R16, R136.reuse, R146, RZ ;  /* 0x000000928810723c */ /* 0x040fe200000418ff */
[----:B------:R-:W2:Y:S03]  /*57c0*/  LDSM.16.M88.4 R144, [R0+0xc100] ;  /* 0x00c100000090783b */ /* 0x000ea60000000200 */
[----:B------:R-:W-:Y:S03]  /*57d0*/  IADD3 R220, -R206, 0x1, -R209 ;  /* 0x00000001cedc7810 */ /* 0x000fe60007ffe9d1 */
[----:B------:R-:W3:Y:S01]  /*57e0*/  SHFL.IDX PT, R218, R219, RZ, 0x1c1f ;  /* 0x001c1fffdbda7589 */ /* 0x000ee200000e0000 */
[C---:B-1----:R-:W-:Y:S01]  /*57f0*/  HMMA.16816.F32.BF16 R20, R136.reuse, R148, RZ ;  /* 0x000000948814723c */ /* 0x042fe200000418ff */
[----:B------:R-:W-:Y:S05]  /*5800*/  IMAD R220, R181, c[0x0][0x1d0], R220 ;  /* 0x00007400b5dc7a24 */ /* 0x000fea00078e02dc */
[----:B------:R-:W-:Y:S02]  /*5810*/  IADD3 R220, R220, -c[0x0][0x168], RZ ;  /* 0x80005a00dcdc7a10 */ /* 0x000fe40007ffe0ff */
[C---:B------:R-:W-:Y:S01]  /*5820*/  HMMA.16816.F32.BF16 R24, R136.reuse, R150, RZ ;  /* 0x000000968818723c */ /* 0x040fe200000418ff */
[----:B------:R-:W-:Y:S03]  /*5830*/  LDSM.16.M88.4 R148, [R0+0xd100] ;  /* 0x00d100000094783b */ /* 0x000fe60000000200 */
[C---:B------:R-:W-:Y:S02]  /*5840*/  IADD3 R221, R220.reuse, c[0x0][0x328], RZ ;  /* 0x0000ca00dcdd7a10 */ /* 0x040fe40007ffe0ff */
[----:B------:R-:W-:Y:S02]  /*5850*/  IADD3 R220, R220, UR17, RZ ;  /* 0x00000011dcdc7c10 */ /* 0x000fe4000fffe0ff */
[C---:B------:R-:W-:Y:S08]  /*5860*/  HMMA.16816.F32.BF16 R28, R136.reuse, R152, RZ ;  /* 0x00000098881c723c */ /* 0x040ff000000418ff */
[----:B------:R-:W-:Y:S01]  /*5870*/  HMMA.16816.F32.BF16 R32, R136, R154, RZ ;  /* 0x0000009a8820723c */ /* 0x000fe200000418ff */
[----:B------:R-:W1:Y:S06]  /*5880*/  LDSM.16.M88.4 R136, [R0+0xc900] ;  /* 0x00c900000088783b */ /* 0x000e6c0000000200 */
[----:B------:R-:W4:Y:S01]  /*5890*/  LDSM.16.M88.4 R152, [R0+0xd900] ;  /* 0x00d900000098783b */ /* 0x000f220000000200 */
[C---:B------:R-:W-:Y:S08]  /*58a0*/  HMMA.16816.F32.BF16 R4, R156.reuse, R160, R4 ;  /* 0x000000a09c04723c */ /* 0x040ff00000041804 */
        /* <DEDUP_REMOVED lines=10> */
[----:B------:R-:W4:Y:S07]  /*5950*/  LDSM.16.M88.4 R156, [R2+0xc900] ;  /* 0x00c90000029c783b */ /* 0x000f2e0000000200 */
[C---:B--2---:R-:W-:Y:S05]  /*5960*/  HMMA.16816.F32.BF16 R4, R140.reuse, R144, R4 ;  /* 0x000000908c04723c */ /* 0x044fea0000041804 */
[--C-:B---3--:R-:W-:Y:S02]  /*5970*/  IMAD.IADD R223, R221, 0x1, R218.reuse ;  /* 0x00000001dddf7824 */ /* 0x108fe400078e02da */
[----:B------:R-:W-:Y:S01]  /*5980*/  IMAD.IADD R222, R220, 0x1, R218 ;  /* 0x00000001dcde7824 */ /* 0x000fe200078e02da */
[C---:B------:R-:W-:Y:S01]  /*5990*/  HMMA.16816.F32.BF16 R8, R140.reuse, R146, R8 ;  /* 0x000000928c08723c */ /* 0x040fe20000041808 */
[----:B------:R-:W2:Y:S07]  /*59a0*/  LDSM.16.M88.4 R144, [R2+0xd100] ;  /* 0x00d100000290783b */ /* 0x000eae0000000200 */
[C---:B-1----:R-:W-:Y:S08]  /*59b0*/  HMMA.16816.F32.BF16 R12, R140.reuse, R136, R12 ;  /* 0x000000888c0c723c */ /* 0x042ff0000004180c */
[C---:B------:R-:W-:Y:S01]  /*59c0*/  HMMA.16816.F32.BF16 R16, R140.reuse, R138, R16 ;  /* 0x0000008a8c10723c */ /* 0x040fe20000041810 */
[----:B------:R-:W-:Y:S07]  /*59d0*/  LDSM.16.M88.4 R136, [R193+0x4000] ;  /* 0x00400000c188783b */ /* 0x000fee0000000200 */
[C---:B------:R-:W-:Y:S08]  /*59e0*/  HMMA.16816.F32.BF16 R20, R140.reuse, R148, R20 ;  /* 0x000000948c14723c */ /* 0x040ff00000041814 */
[C---:B------:R-:W-:Y:S01]  /*59f0*/  HMMA.16816.F32.BF16 R24, R140.reuse, R150, R24 ;  /* 0x000000968c18723c */ /* 0x040fe20000041818 */
[----:B------:R-:W-:Y:S07]  /*5a00*/  LDSM.16.M88.4 R148, [R191+UR4+0xe900] ;  /* 0x00e90004bf94783b */ /* 0x000fee0008000200 */
[C---:B----4-:R-:W-:Y:S08]  /*5a10*/  HMMA.16816.F32.BF16 R28, R140.reuse, R152, R28 ;  /* 0x000000988c1c723c */ /* 0x050ff0000004181c */
[----:B------:R-:W-:Y:S01]  /*5a20*/  HMMA.16816.F32.BF16 R32, R140, R154, R32 ;  /* 0x0000009a8c20723c */ /* 0x000fe20000041820 */
[----:B------:R-:W1:Y:S06]  /*5a30*/  LDSM.16.M88.4 R140, [R191+UR4+0xe100] ;  /* 0x00e10004bf8c783b */ /* 0x000e6c0008000200 */
[----:B------:R-:W-:Y:S01]  /*5a40*/  LDSM.16.M88.4 R152, [R191+UR4+0xf900] ;  /* 0x00f90004bf98783b */ /* 0x000fe20008000200 */
[C---:B-----5:R-:W-:Y:S08]  /*5a50*/  HMMA.16816.F32.BF16 R4, R160.reuse, R164, R4 ;  /* 0x000000a4a004723c */ /* 0x060ff00000041804 */
[C---:B------:R-:W-:Y:S01]  /*5a60*/  HMMA.16816.F32.BF16 R8, R160.reuse, R166, R8 ;  /* 0x000000a6a008723c */ /* 0x040fe20000041808 */
[----:B------:R-:W-:Y:S07]  /*5a70*/  LDSM.16.M88.4 R164, [R0+0xf100] ;  /* 0x00f1000000a4783b */ /* 0x000fee0000000200 */
[C---:B------:R-:W-:Y:S08]  /*5a80*/  HMMA.16816.F32.BF16 R12, R160.reuse, R156, R12 ;  /* 0x0000009ca00c723c */ /* 0x040ff0000004180c */
[C---:B------:R-:W-:Y:S01]  /*5a90*/  HMMA.16816.F32.BF16 R16, R160.reuse, R158, R16 ;  /* 0x0000009ea010723c */ /* 0x040fe20000041810 */
[----:B------:R-:W-:Y:S07]  /*5aa0*/  LDSM.16.M88.4 R156, [R189+0x4000] ;  /* 0x00400000bd9c783b */ /* 0x000fee0000000200 */
[C---:B--2---:R-:W-:Y:S08]  /*5ab0*/  HMMA.16816.F32.BF16 R20, R160.reuse, R144, R20 ;  /* 0x00000090a014723c */ /* 0x044ff00000041814 */
[C---:B------:R-:W-:Y:S01]  /*5ac0*/  HMMA.16816.F32.BF16 R24, R160.reuse, R146, R24 ;  /* 0x00000092a018723c */ /* 0x040fe20000041818 */
[----:B------:R-:W2:Y:S07]  /*5ad0*/  LDSM.16.M88.4 R144, [R191+UR4+0xf100] ;  /* 0x00f10004bf90783b */ /* 0x000eae0008000200 */
[C---:B------:R-:W-:Y:S08]  /*5ae0*/  HMMA.16816.F32.BF16 R28, R160.reuse, R168, R28 ;  /* 0x000000a8a01c723c */ /* 0x040ff0000004181c */
[----:B------:R-:W-:Y:S01]  /*5af0*/  HMMA.16816.F32.BF16 R32, R160, R170, R32 ;  /* 0x000000aaa020723c */ /* 0x000fe20000041820 */
[----:B------:R-:W3:Y:S06]  /*5b00*/  LDSM.16.M88.4 R160, [R134+0xe100] ;  /* 0x00e1000086a0783b */ /* 0x000eec0000000200 */
[----:B------:R-:W-:Y:S01]  /*5b10*/  LDSM.16.M88.4 R168, [R2+0xe100] ;  /* 0x00e1000002a8783b */ /* 0x000fe20000000200 */
        /* <DEDUP_REMOVED lines=10> */
[----:B------:R-:W-:Y:S01]  /*5bc0*/  HMMA.16816.F32.BF16 R32, R136, R154, R32 ;  /* 0x0000009a8820723c */ /* 0x000fe20000041820 */
[----:B------:R-:W-:Y:S06]  /*5bd0*/  LDSM.16.M88.4 R136, [R187+0x4000] ;  /* 0x00400000bb88783b */ /* 0x000fec0000000200 */
[----:B------:R-:W5:Y:S01]  /*5be0*/  LDSM.16.M88.4 R152, [R0+0xe100] ;  /* 0x00e100000098783b */ /* 0x000f620000000200 */
[C---:B---3--:R-:W-:Y:S08]  /*5bf0*/  HMMA.16816.F32.BF16 R4, R156.reuse, R160, R4 ;  /* 0x000000a09c04723c */ /* 0x048ff00000041804 */
[C---:B------:R-:W-:Y:S01]  /*5c00*/  HMMA.16816.F32.BF16 R8, R156.reuse, R162, R8 ;  /* 0x000000a29c08723c */ /* 0x040fe20000041808 */
[----:B------:R-:W3:Y:S07]  /*5c10*/  LDSM.16.M88.4 R160, [R0+0xe900] ;  /* 0x00e9000000a0783b */ /* 0x000eee0000000200 */
[C---:B-1----:R-:W-:Y:S08]  /*5c20*/  HMMA.16816.F32.BF16 R12, R156.reuse, R140, R12 ;  /* 0x0000008c9c0c723c */ /* 0x042ff0000004180c */
[C---:B------:R-:W-:Y:S01]  /*5c30*/  HMMA.16816.F32.BF16 R16, R156.reuse, R142, R16 ;  /* 0x0000008e9c10723c */ /* 0x040fe20000041810 */
[----:B------:R-:W1:Y:S07]  /*5c40*/  LDSM.16.M88.4 R140, [R0+0xf900] ;  /* 0x00f90000008c783b */ /* 0x000e6e0000000200 */
[C---:B----4-:R-:W-:Y:S08]  /*5c50*/  HMMA.16816.F32.BF16 R20, R156.reuse, R148, R20 ;  /* 0x000000949c14723c */ /* 0x050ff00000041814 */
[C---:B------:R-:W-:Y:S01]  /*5c60*/  HMMA.16816.F32.BF16 R24, R156.reuse, R150, R24 ;  /* 0x000000969c18723c */ /* 0x040fe20000041818 */
[----:B------:R-:W4:Y:S07]  /*5c70*/  LDSM.16.M88.4 R148, [R186+0x4000] ;  /* 0x00400000ba94783b */ /* 0x000f2e0000000200 */
[C---:B--2---:R-:W-:Y:S08]  /*5c80*/  HMMA.16816.F32.BF16 R28, R156.reuse, R144, R28 ;  /* 0x000000909c1c723c */ /* 0x044ff0000004181c */
[----:B------:R-:W-:Y:S01]  /*5c90*/  HMMA.16816.F32.BF16 R32, R156, R146, R32 ;  /* 0x000000929c20723c */ /* 0x000fe20000041820 */
[----:B------:R-:W2:Y:S06]  /*5ca0*/  LDSM.16.M88.4 R144, [R133+0xe900] ;  /* 0x00e900008590783b */ /* 0x000eac0000000200 */
[----:B------:R-:W1:Y:S01]  /*5cb0*/  LDSM.16.M88.4 R156, [R133+0xf100] ;  /* 0x00f10000859c783b */ /* 0x000e620000000200 */
[C---:B-----5:R-:W-:Y:S08]  /*5cc0*/  HMMA.16816.F32.BF16 R4, R136.reuse, R152, R4 ;  /* 0x000000988804723c */ /* 0x060ff00000041804 */
[C---:B------:R-:W-:Y:S01]  /*5cd0*/  HMMA.16816.F32.BF16 R8, R136.reuse, R154, R8 ;  /* 0x0000009a8808723c */ /* 0x040fe20000041808 */
[----:B------:R-:W5:Y:S07]  /*5ce0*/  LDSM.16.M88.4 R152, [R133+0xf900] ;  /* 0x00f900008598783b */ /* 0x000f6e0000000200 */
[C---:B---3--:R-:W-:Y:S08]  /*5cf0*/  HMMA.16816.F32.BF16 R12, R136.reuse, R160, R12 ;  /* 0x000000a0880c723c */ /* 0x048ff0000004180c */
[C---:B------:R-:W-:Y:S01]  /*5d00*/  HMMA.16816.F32.BF16 R16, R136.reuse, R162, R16 ;  /* 0x000000a28810723c */ /* 0x040fe20000041810 */
[----:B------:R-:W-:Y:S07]  /*5d10*/  LDSM.16.M88.4 R160, [R191+UR4+0x10900] ;  /* 0x01090004bfa0783b */ /* 0x000fee0008000200 */
[C---:B------:R-:W-:Y:S08]  /*5d20*/  HMMA.16816.F32.BF16 R20, R136.reuse, R164, R20 ;  /* 0x000000a48814723c */ /* 0x040ff00000041814 */
[C---:B------:R-:W-:Y:S01]  /*5d30*/  HMMA.16816.F32.BF16 R24, R136.reuse, R166, R24 ;  /* 0x000000a68818723c */ /* 0x040fe20000041818 */
[----:B------:R-:W-:Y:S07]  /*5d40*/  LDSM.16.M88.4 R164, [R191+UR4+0x11100] ;  /* 0x01110004bfa4783b */ /* 0x000fee0008000200 */
[C---:B-1----:R-:W-:Y:S08]  /*5d50*/  HMMA.16816.F32.BF16 R28, R136.reuse, R140, R28 ;  /* 0x0000008c881c723c */ /* 0x042ff0000004181c */
[----:B------:R-:W-:Y:S01]  /*5d60*/  HMMA.16816.F32.BF16 R32, R136, R142, R32 ;  /* 0x0000008e8820723c */ /* 0x000fe20000041820 */
[----:B------:R-:W-:Y:S06]  /*5d70*/  LDSM.16.M88.4 R136, [R193+0x8000] ;  /* 0x00800000c188783b */ /* 0x000fec0000000200 */
[----:B------:R-:W1:Y:S01]  /*5d80*/  LDSM.16.M88.4 R140, [R191+UR4+0x10100] ;  /* 0x01010004bf8c783b */ /* 0x000e620008000200 */
[C---:B----4-:R-:W-:Y:S08]  /*5d90*/  HMMA.16816.F32.BF16 R4, R148.reuse, R168, R4 ;  /* 0x000000a89404723c */ /* 0x050ff00000041804 */
[C---:B------:R-:W-:Y:S01]  /*5da0*/  HMMA.16816.F32.BF16 R8, R148.reuse, R170, R8 ;  /* 0x000000aa9408723c */ /* 0x040fe20000041808 */
[----:B------:R-:W-:Y:S07]  /*5db0*/  LDSM.16.M88.4 R168, [R134+0x10100] ;  /* 0x0101000086a8783b */ /* 0x000fee0000000200 */
[C---:B--2---:R-:W-:Y:S08]  /*5dc0*/  HMMA.16816.F32.BF16 R12, R148.reuse, R144, R12 ;  /* 0x00000090940c723c */ /* 0x044ff0000004180c */
[C---:B------:R-:W-:Y:S01]  /*5dd0*/  HMMA.16816.F32.BF16 R16, R148.reuse, R146, R16 ;  /* 0x000000929410723c */ /* 0x040fe20000041810 */
[----:B------:R-:W2:Y:S07]  /*5de0*/  LDSM.16.M88.4 R144, [R191+UR4+0x11900] ;  /* 0x01190004bf90783b */ /* 0x000eae0008000200 */
[C---:B------:R-:W-:Y:S08]  /*5df0*/  HMMA.16816.F32.BF16 R20, R148.reuse, R156, R20 ;  /* 0x0000009c9414723c */ /* 0x040ff00000041814 */
[C---:B------:R-:W-:Y:S01]  /*5e00*/  HMMA.16816.F32.BF16 R24, R148.reuse, R158, R24 ;  /* 0x0000009e9418723c */ /* 0x040fe20000041818 */
[----:B------:R-:W3:Y:S07]  /*5e10*/  LDSM.16.M88.4 R156, [R189+0x8000] ;  /* 0x00800000bd9c783b */ /* 0x000eee0000000200 */
[C---:B-----5:R-:W-:Y:S08]  /*5e20*/  HMMA.16816.F32.BF16 R28, R148.reuse, R152, R28 ;  /* 0x00000098941c723c */ /* 0x060ff0000004181c */
[----:B------:R-:W-:Y:S01]  /*5e30*/  HMMA.16816.F32.BF16 R32, R148, R154, R32 ;  /* 0x0000009a9420723c */ /* 0x000fe20000041820 */
[----:B------:R-:W-:Y:S06]  /*5e40*/  LDSM.16.M88.4 R148, [R134+0x11100] ;  /* 0x011100008694783b */ /* 0x000fec0000000200 */
[----:B------:R-:W-:Y:S01]  /*5e50*/  LDSM.16.M88.4 R152, [R134+0x11900] ;  /* 0x011900008698783b */ /* 0x000fe20000000200 */
        /* <DEDUP_REMOVED lines=8> */
[----:B------:R-:W4:Y:S07]  /*5ee0*/  LDSM.16.M88.4 R164, [R0+0x10100] ;  /* 0x0101000000a4783b */ /* 0x000f2e0000000200 */
[C---:B--2---:R-:W-:Y:S08]  /*5ef0*/  HMMA.16816.F32.BF16 R28, R136.reuse, R144, R28 ;  /* 0x00000090881c723c */ /* 0x044ff0000004181c */
[----:B------:R-:W-:Y:S01]  /*5f00*/  HMMA.16816.F32.BF16 R32, R136, R146, R32 ;  /* 0x000000928820723c */ /* 0x000fe20000041820 */
[----:B------:R-:W2:Y:S06]  /*5f10*/  LDSM.16.M88.4 R136, [R0+0x10900] ;  /* 0x010900000088783b */ /* 0x000eac0000000200 */
[----:B------:R-:W5:Y:S01]  /*5f20*/  LDSM.16.M88.4 R144, [R0+0x11100] ;  /* 0x011100000090783b */ /* 0x000f620000000200 */
[C---:B---3--:R-:W-:Y:S08]  /*5f30*/  HMMA.16816.F32.BF16 R4, R156.reuse, R168, R4 ;  /* 0x000000a89c04723c */ /* 0x048ff00000041804 */
[C---:B------:R-:W-:Y:S08]  /*5f40*/  HMMA.16816.F32.BF16 R8, R156.reuse, R170, R8 ;  /* 0x000000aa9c08723c */ /* 0x040ff00000041808 */
        /* <DEDUP_REMOVED lines=8> */
[----:B------:R-:W3:Y:S06]  /*5fd0*/  LDSM.16.M88.4 R152, [R2+0x10100] ;  /* 0x010100000298783b */ /* 0x000eec0000000200 */
[----:B------:R-:W1:Y:S01]  /*5fe0*/  LDSM.16.M88.4 R156, [R133+0x10900] ;  /* 0x01090000859c783b */ /* 0x000e620000000200 */
[C---:B----4-:R-:W-:Y:S08]  /*5ff0*/  HMMA.16816.F32.BF16 R4, R160.reuse, R164, R4 ;  /* 0x000000a4a004723c */ /* 0x050ff00000041804 */
[C---:B------:R-:W-:Y:S01]  /*6000*/  HMMA.16816.F32.BF16 R8, R160.reuse, R166, R8 ;  /* 0x000000a6a008723c */ /* 0x040fe20000041808 */
[----:B------:R-:W4:Y:S07]  /*6010*/  LDSM.16.M88.4 R164, [R133+0x11100] ;  /* 0x0111000085a4783b */ /* 0x000f2e0000000200 */
[C---:B--2---:R-:W-:Y:S08]  /*6020*/  HMMA.16816.F32.BF16 R12, R160.reuse, R136, R12 ;  /* 0x00000088a00c723c */ /* 0x044ff0000004180c */
[C---:B------:R-:W-:Y:S01]  /*6030*/  HMMA.16816.F32.BF16 R16, R160.reuse, R138, R16 ;  /* 0x0000008aa010723c */ /* 0x040fe20000041810 */
[----:B------:R-:W2:Y:S07]  /*6040*/  LDSM.16.M88.4 R136, [R133+0x11900] ;  /* 0x011900008588783b */ /* 0x000eae0000000200 */
[C---:B-----5:R-:W-:Y:S08]  /*6050*/  HMMA.16816.F32.BF16 R20, R160.reuse, R144, R20 ;  /* 0x00000090a014723c */ /* 0x060ff00000041814 */
[C---:B------:R-:W-:Y:S08]  /*6060*/  HMMA.16816.F32.BF16 R24, R160.reuse, R146, R24 ;  /* 0x00000092a018723c */ /* 0x040ff00000041818 */
[C---:B-1----:R-:W-:Y:S08]  /*6070*/  HMMA.16816.F32.BF16 R28, R160.reuse, R140, R28 ;  /* 0x0000008ca01c723c */ /* 0x042ff0000004181c */
[----:B------:R-:W-:Y:S08]  /*6080*/  HMMA.16816.F32.BF16 R32, R160, R142, R32 ;  /* 0x0000008ea020723c */ /* 0x000ff00000041820 */
[C---:B---3--:R-:W-:Y:S08]  /*6090*/  HMMA.16816.F32.BF16 R4, R148.reuse, R152, R4 ;  /* 0x000000989404723c */ /* 0x048ff00000041804 */
[C---:B------:R-:W-:Y:S08]  /*60a0*/  HMMA.16816.F32.BF16 R8, R148.reuse, R154, R8 ;  /* 0x0000009a9408723c */ /* 0x040ff00000041808 */
[C---:B------:R-:W-:Y:S08]  /*60b0*/  HMMA.16816.F32.BF16 R12, R148.reuse, R156, R12 ;  /* 0x0000009c940c723c */ /* 0x040ff0000004180c */
[C---:B------:R-:W-:Y:S08]  /*60c0*/  HMMA.16816.F32.BF16 R16, R148.reuse, R158, R16 ;  /* 0x0000009e9410723c */ /* 0x040ff00000041810 */
[C---:B----4-:R-:W-:Y:S08]  /*60d0*/  HMMA.16816.F32.BF16 R20, R148.reuse, R164, R20 ;  /* 0x000000a49414723c */ /* 0x050ff00000041814 */
[C---:B------:R-:W-:Y:S08]  /*60e0*/  HMMA.16816.F32.BF16 R24, R148.reuse, R166, R24 ;  /* 0x000000a69418723c */ /* 0x040ff00000041818 */
[C---:B--2---:R-:W-:Y:S08]  /*60f0*/  HMMA.16816.F32.BF16 R28, R148.reuse, R136, R28 ;  /* 0x00000088941c723c */ /* 0x044ff0000004181c */
[----:B------:R-:W-:Y:S01]  /*6100*/  HMMA.16816.F32.BF16 R32, R148, R138, R32 ;  /* 0x0000008a9420723c */ /* 0x000fe20000041820 */
[----:B------:R-:W-:-:S07]  /*6110*/  @!P2 BRA `(.L_x_2729) ;  /* 0x000001900000a947 */ /* 0x000fce0003800000 */
        /* <DEDUP_REMOVED lines=14> */
.L_x_2731:
[----:B------:R-:W-:Y:S04]  /*6200*/  MOV R0, c[0x0][0x32c] ;  /* 0x0000cb0000007a02 */ /* 0x000fe80000000f00 */
[----:B------:R-:W-:Y:S11]  /*6210*/  ISETP.NE.AND P0, PT, R0, 0x1, PT ;  /* 0x000000010000780c */ /* 0x000ff60003f05270 */
[----:B------:R-:W-:Y:S02]  /*6220*/  @!UPT UIADD3 URZ, URZ, URZ, URZ ;  /* 0x0000003f3f3ff290 */ /* 0x000fe4000fffe03f */
[----:B------:R-:W-:Y:S05]  /*6230*/  @P0 IMAD.HI.U32 R0, R218, c[0x0][0x330], RZ ;  /* 0x0000cc00da000a27 */ /* 0x000fea00078e00ff */
[----:B------:R-:W-:Y:S02]  /*6240*/  @P0 SHF.R.U32.HI R218, RZ, c[0x0][0x334], R0 ;  /* 0x0000cd00ffda0a19 */ /* 0x000fe40000011600 */
.L_x_2732:
[----:B------:R-:W-:Y:S05]  /*6250*/  BSYNC B0 ;  /* 0x0000000000007941 */ /* 0x000fea0003800000 */
.L_x_2730:
[----:B------:R-:W-:Y:S04]  /*6260*/  IMAD R133, R218, c[0x0][0x32c], -R209 ;  /* 0x0000cb00da857a24 */ /* 0x000fe800078e0ad1 */
[----:B------:R-:W-:Y:S05]  /*6270*/  IMAD.IADD R133, R133, 0x1, -R206 ;  /* 0x0000000185857824 */ /* 0x000fea00078e0ace */
[----:B------:R-:W-:Y:S02]  /*6280*/  IADD3 R0, R133, c[0x0][0x32c], RZ ;  /* 0x0000cb0085007a10 */ /* 0x000fe40007ffe0ff */
[----:B------:R-:W-:Y:S02]  /*6290*/  IMNMX R222, R222, R133, !PT ;  /* 0x00000085dede7217 */ /* 0x000fe40007800200 */
[----:B------:R-:W-:Y:S02]  /*62a0*/  IMNMX R223, R223, R0, PT ;  /* 0x00000000dfdf7217 */ /* 0x000fe40003800200 */
.L_x_2729:
[----:B------:R-:W-:Y:S01]  /*62b0*/  ISETP.GT.AND P1, PT, R217, -0x1, PT ;  /* 0xffffffffd900780c */ /* 0x000fe20003f24270 */
[----:B------:R-:W1:Y:S03]  /*62c0*/  SHFL.IDX PT, R0, R219, 0x1, 0x1c1f ;  /* 0x003c1f00db007f89 */ /* 0x000e6600000e0000 */
[----:B------:R-:W-:Y:S04]  /*62d0*/  ISETP.GT.AND P0, PT, R222, RZ, P1 ;  /* 0x000000ffde00720c */ /* 0x000fe80000f04270 */
[C---:B------:R-:W-:Y:S04]  /*62e0*/  ISETP.LT.OR P0, PT, R223.reuse, 0x1, P0 ;  /* 0x00000001df00780c */ /* 0x040fe80000701670 */
[----:B------:R-:W-:Y:S02]  /*62f0*/  FSEL R133, R4, -INF , !P0 ;  /* 0xff80000004857808 */ /* 0x000fe40004000000 */
[C---:B------:R-:W-:Y:S04]  /*6300*/  ISETP.GT.AND P0, PT, R222.reuse, 0x1, P1 ;  /* 0x00000001de00780c */ /* 0x040fe80000f04270 */
[----:B------:R-:W-:Y:S04]  /*6310*/  ISETP.LT.OR P0, PT, R223, 0x2, P0 ;  /* 0x00000002df00780c */ /* 0x000fe80000701670 */
[----:B------:R-:W-:Y:S02]  /*6320*/  FSEL R136, R5, -INF , !P0 ;  /* 0xff80000005887808 */ /* 0x000fe40004000000 */
[----:B------:R-:W-:Y:S01]  /*6330*/  ISETP.GT.AND P0, PT, R222, 0x8, P1 ;  /* 0x00000008de00780c */ /* 0x000fe20000f04270 */
[--C-:B-1----:R-:W-:Y:S02]  /*6340*/  IMAD.IADD R221, R221, 0x1, R0.reuse ;  /* 0x00000001dddd7824 */ /* 0x102fe400078e0200 */
[----:B------:R-:W-:Y:S01]  /*6350*/  IMAD.IADD R220, R220, 0x1, R0 ;  /* 0x00000001dcdc7824 */ /* 0x000fe200078e0200 */
        /* <DEDUP_REMOVED lines=56> */
.L_x_2735:
[----:B------:R-:W-:Y:S04]  /*66e0*/  MOV R0, c[0x0][0x32c] ;  /* 0x0000cb0000007a02 */ /* 0x000fe80000000f00 */
[----:B------:R-:W-:Y:S11]  /*66f0*/  ISETP.NE.AND P0, PT, R0, 0x1, PT ;  /* 0x000000010000780c */ /* 0x000ff60003f05270 */
[----:B------:R-:W-:Y:S02]  /*6700*/  @!UPT UIADD3 URZ, URZ, URZ, URZ ;  /* 0x0000003f3f3ff290 */ /* 0x000fe4000fffe03f */
[----:B------:R-:W-:Y:S05]  /*6710*/  @P0 IMAD.HI.U32 R0, R2, c[0x0][0x330], RZ ;  /* 0x0000cc0002000a27 */ /* 0x000fea00078e00ff */
[----:B------:R-:W-:Y:S02]  /*6720*/  @P0 SHF.R.U32.HI R2, RZ, c[0x0][0x334], R0 ;  /* 0x0000cd00ff020a19 */ /* 0x000fe40000011600 */
.L_x_2736:
[----:B------:R-:W-:Y:S05]  /*6730*/  BSYNC B0 ;  /* 0x0000000000007941 */ /* 0x000fea0003800000 */
.L_x_2734:
[----:B------:R-:W-:Y:S04]  /*6740*/  IMAD R5, R2, c[0x0][0x32c], -R209 ;  /* 0x0000cb0002057a24 */ /* 0x000fe800078e0ad1 */
[----:B------:R-:W-:Y:S05]  /*6750*/  IMAD.IADD R5, R5, 0x1, -R206 ;  /* 0x0000000105057824 */ /* 0x000fea00078e0ace */
[----:B------:R-:W-:Y:S02]  /*6760*/  IADD3 R0, R5, c[0x0][0x32c], RZ ;  /* 0x0000cb0005007a10 */ /* 0x000fe40007ffe0ff */
[----:B------:R-:W-:Y:S02]  /*6770*/  IMNMX R220, R220, R5, !PT ;  /* 0x00000005dcdc7217 */ /* 0x000fe40007800200 */
[----:B------:R-:W-:Y:S02]  /*6780*/  IMNMX R221, R221, R0, PT ;  /* 0x00000000dddd7217 */ /* 0x000fe40003800200 */
.L_x_2733:
[----:B------:R-:W-:Y:S01]  /*6790*/  FMNMX.FTZ R5, R133, R132, !PT ;  /* 0x0000008485057209 */ /* 0x000fe20007810000 */
[----:B------:R-:W-:Y:S04]  /*67a0*/  DEPBAR.LE SB0, 0x2 ;  /* 0x000080800000791a */ /* 0x000fe80000000000 */
[----:B------:R-:W-:Y:S01]  /*67b0*/  FMNMX.FTZ R5, R136, R5, !PT ;  /* 0x0000000588057209 */ /* 0x000fe20007810000 */
[----:B------:R-:W-:Y:S01]  /*67c0*/  BAR.SYNC.DEFER_BLOCKING 0x0 ;  /* 0x0000000000007b1d */ /* 0x000fe20000010000 */
[----:B------:R-:W-:Y:S02]  /*67d0*/  ISETP.GT.AND P0, PT, R220, RZ, P1 ;  /* 0x000000ffdc00720c */ /* 0x000fe40000f04270 */
[----:B------:R-:W-:Y:S02]  /*67e0*/  FMNMX.FTZ R5, R134, R5, !PT ;  /* 0x0000000586057209 */ /* 0x000fe40007810000 */
[C---:B------:R-:W-:Y:S02]  /*67f0*/  ISETP.LT.OR P0, PT, R221.reuse, 0x1, P0 ;  /* 0x00000001dd00780c */ /* 0x040fe40000701670 */
        /* <DEDUP_REMOVED lines=27> */
[----:B------:R-:W-:Y:S02]  /*69b0*/  IADD3 R17, R184, UR4, RZ ;  /* 0x00000004b8117c10 */ /* 0x000fe4000fffe0ff */
[----:B------:R-:W-:Y:S02]  /*69c0*/  FSEL R173, R15, -INF , !P0 ;  /* 0xff8000000fad7808 */ /* 0x000fe40004000000 */
[----:B------:R-:W-:Y:S02]  /*69d0*/  FMNMX.FTZ R15, R146, R5, !PT ;  /* 0x00000005920f7209 */ /* 0x000fe40007810000 */
[----:B------:R-:W-:Y:S03]  /*69e0*/  ISETP.GT.AND P0, PT, R220, 0x18, P1 ;  /* 0x00000018dc00780c */ /* 0x000fe60000f04270 */
[----:B------:R-:W1:Y:S01]  /*69f0*/  SHFL.BFLY PT, R0, R15, 0x2, 0x1f ;  /* 0x0c401f000f007f89 */ /* 0x000e6200000e0000 */
[C---:B------:R-:W-:Y:S04]  /*6a00*/  ISETP.LT.OR P0, PT, R221.reuse, 0x19, P0 ;  /* 0x00000019dd00780c */ /* 0x040fe80000701670 */
[----:B------:R-:W-:Y:S02]  /*6a10*/  FSEL R143, R18, -INF , !P0 ;  /* 0xff800000128f7808 */ /* 0x000fe40004000000 */
[C---:B------:R-:W-:Y:S04]  /*6a20*/  ISETP.GT.AND P0, PT, R220.reuse, 0x19, P1 ;  /* 0x00000019dc00780c */ /* 0x040fe80000f04270 */
[----:B------:R-:W-:Y:S04]  /*6a30*/  ISETP.LT.OR P0, PT, R221, 0x1a, P0 ;  /* 0x0000001add00780c */ /* 0x000fe80000701670 */
[----:B------:R-:W-:Y:S02]  /*6a40*/  FSEL R141, R19, -INF , !P0 ;  /* 0xff800000138d7808 */ /* 0x000fe40004000000 */
[----:B------:R-:W-:Y:S04]  /*6a50*/  ISETP.GT.AND P0, PT, R220, 0x20, P1 ;  /* 0x00000020dc00780c */ /* 0x000fe80000f04270 */
[----:B------:R-:W-:Y:S02]  /*6a60*/  ISETP.LT.OR P0, PT, R221, 0x21, P0 ;  /* 0x00000021dd00780c */ /* 0x000fe40000701670 */
[----:B-1----:R-:W-:Y:S02]  /*6a70*/  FMNMX.FTZ R13, R15, R0, !PT ;  /* 0x000000000f0d7209 */ /* 0x002fe40007810000 */
        /* <DEDUP_REMOVED lines=28> */
[----:B------:R-:W-:Y:S01]  /*6c40*/  ISETP.GT.AND P0, PT, R220, 0x38, P1 ;  /* 0x00000038dc00780c */ /* 0x000fe20000f04270 */
[----:B------:R-:W-:Y:S01]  /*6c50*/  LDSM.16.MT88.4 R28, [R184+UR4+0x100] ;  /* 0x00010004b81c783b */ /* 0x000fe20008004200 */
        /* <DEDUP_REMOVED lines=19> */
[--C-:B------:R-:W-:Y:S01]  /*6d90*/  FFMA.FTZ R161, R134, c[0x0][0x2d0], -R153.reuse ;  /* 0x0000b40086a17a23 */ /* 0x100fe20000010899 */
[----:B------:R-:W-:Y:S01]  /*6da0*/  IADD3 R134, R190, R17, RZ ;  /* 0x00000011be867210 */ /* 0x000fe20007ffe0ff */
        /* <DEDUP_REMOVED lines=10> */
[----:B------:R-:W-:Y:S01]  /*6e50*/  LDSM.16.MT88.4 R20, [R133+0x100] ;  /* 0x000100008514783b */ /* 0x000fe20000004200 */
        /* <DEDUP_REMOVED lines=9> */
[--C-:B------:R-:W-:Y:S02]  /*6ef0*/  FFMA.FTZ R218, R218, c[0x0][0x2d0], -R153.reuse ;  /* 0x0000b400dada7a23 */ /* 0x100fe40000010899 */
[----:B------:R-:W-:Y:S01]  /*6f00*/  FFMA.FTZ R153, R146, c[0x0][0x2d0], -R153 ;  /* 0x0000b40092997a23 */ /* 0x000fe20000010899 */
[----:B------:R-:W3:Y:S01]  /*6f10*/  MUFU.EX2 R160, R160 ;  /* 0x000000a000a07308 */ /* 0x000ee20000000800 */
[----:B-1----:R-:W-:Y:S09]  /*6f20*/  F2FP.BF16.PACK_AB R136, R162, R165 ;  /* 0x000000a5a288723e */ /* 0x002ff200000010ff */
[----:B------:R-:W1:Y:S01]  /*6f30*/  MUFU.EX2 R132, R132 ;  /* 0x0000008400847308 */ /* 0x000e620000000800 */
[----:B--2---:R-:W-:Y:S02]  /*6f40*/  FMNMX.FTZ R0, R13, R0, !PT ;  /* 0x000000000d007209 */ /* 0x004fe40007810000 */
[----:B------:R-:W2:Y:S02]  /*6f50*/  LDSM.16.MT88.4 R12, [R185+UR4+0x100] ;  /* 0x00010004b90c783b */ /* 0x000ea40008004200 */
[C---:B------:R-:W-:Y:S01]  /*6f60*/  FSETP.NEU.FTZ.AND P0, PT, R0.reuse, -INF , PT ;  /* 0xff8000000000780b */ /* 0x040fe20003f1d000 */
[C---:B------:R-:W-:Y:S04]  /*6f70*/  FMUL.FTZ R144, R0.reuse, c[0x0][0x2d0] ;  /* 0x0000b40000907a20 */ /* 0x040fe80000410000 */
[----:B------:R-:W-:Y:S01]  /*6f80*/  MUFU.EX2 R229, R153 ;  /* 0x0000009900e57308 */ /* 0x000fe20000000800 */
[----:B------:R-:W-:Y:S02]  /*6f90*/  FSEL R4, R0, RZ, P0 ;  /* 0x000000ff00047208 */ /* 0x000fe40000000000 */
[----:B------:R-:W-:Y:S02]  /*6fa0*/  FSEL R144, R144, RZ, P0 ;  /* 0x000000ff90907208 */ /* 0x000fe40000000000 */
[----:B---3--:R-:W-:Y:S01]  /*6fb0*/  F2FP.BF16.PACK_AB R138, R160, R161 ;  /* 0x000000a1a08a723e */ /* 0x008fe200000010ff */
        /* <DEDUP_REMOVED lines=18> */
[----:B------:R-:W-:Y:S02]  /*70e0*/  FMUL.FTZ R33, R132, R121 ;  /* 0x0000007984217220 */ /* 0x000fe40000410000 */
[--C-:B------:R-:W-:Y:S02]  /*70f0*/  FFMA.FTZ R174, R143, c[0x0][0x2d0], -R144.reuse ;  /* 0x0000b4008fae7a23 */ /* 0x100fe40000010890 */
[--C-:B------:R-:W-:Y:S01]  /*7100*/  FFMA.FTZ R222, R159, c[0x0][0x2d0], -R144.reuse ;  /* 0x0000b4009fde7a23 */ /* 0x100fe20000010890 */
[----:B------:R-:W-:Y:S01]  /*7110*/  MUFU.EX2 R163, R163 ;  /* 0x000000a300a37308 */ /* 0x000fe20000000800 */
[--C-:B------:R-:W-:Y:S02]  /*7120*/  FFMA.FTZ R224, R157, c[0x0][0x2d0], -R144.reuse ;  /* 0x0000b4009de07a23 */ /* 0x100fe40000010890 */
[----:B------:R-:W-:Y:S01]  /*7130*/  LDSM.16.MT88.4 R156, [R185+UR4+0x5900] ;  /* 0x00590004b99c783b */ /* 0x000fe20008004200 */
[--C-:B------:R-:W-:Y:S02]  /*7140*/  FFMA.FTZ R225, R155, c[0x0][0x2d0], -R144.reuse ;  /* 0x0000b4009be17a23 */ /* 0x100fe40000010890 */
[--C-:B------:R-:W-:Y:S02]  /*7150*/  FFMA.FTZ R230, R151, c[0x0][0x2d0], -R144.reuse ;  /* 0x0000b40097e67a23 */ /* 0x100fe40000010890 */
[--C-:B------:R-:W-:Y:S02]  /*7160*/  FFMA.FTZ R231, R149, c[0x0][0x2d0], -R144.reuse ;  /* 0x0000b40095e77a23 */ /* 0x100fe40000010890 */
[----:B------:R-:W3:Y:S01]  /*7170*/  MUFU.EX2 R166, R166 ;  /* 0x000000a600a67308 */ /* 0x000ee20000000800 */
[----:B------:R-:W-:Y:S01]  /*7180*/  LDSM.16.MT88.4 R148, [R184+UR4+0x3900] ;  /* 0x00390004b894783b */ /* 0x000fe20008004200 */
[--C-:B------:R-:W-:Y:S01]  /*7190*/  FFMA.FTZ R232, R147, c[0x0][0x2d0], -R144.reuse ;  /* 0x0000b40093e87a23 */ /* 0x100fe20000010890 */
[----:B-1----:R-:W-:Y:S01]  /*71a0*/  F2FP.BF16.PACK_AB R137, R164, R167 ;  /* 0x000000a7a489723e */ /* 0x002fe200000010ff */
[C---:B------:R-:W-:Y:S02]  /*71b0*/  FMUL.FTZ R36, R132.reuse, R36 ;  /* 0x0000002484247220 */ /* 0x040fe40000410000 */
[C---:B------:R-:W-:Y:S03]  /*71c0*/  FMUL.FTZ R37, R132.reuse, R37 ;  /* 0x0000002584257220 */ /* 0x040fe60000410000 */
[----:B------:R-:W-:Y:S01]  /*71d0*/  LDSM.16.MT88.4 R152, [R134+0x3900] ;  /* 0x003900008698783b */ /* 0x000fe20000004200 */
[----:B------:R-:W1:Y:S01]  /*71e0*/  MUFU.EX2 R3, R3 ;  /* 0x0000000300037308 */ /* 0x000e620000000800 */
[C---:B------:R-:W-:Y:S02]  /*71f0*/  FMUL.FTZ R40, R132.reuse, R40 ;  /* 0x0000002884287220 */ /* 0x040fe40000410000 */
[C---:B------:R-:W-:Y:S02]  /*7200*/  FMUL.FTZ R41, R132.reuse, R41 ;  /* 0x0000002984297220 */ /* 0x040fe40000410000 */
[C---:B------:R-:W-:Y:S02]  /*7210*/  FMUL.FTZ R44, R132.reuse, R44 ;  /* 0x0000002c842c7220 */ /* 0x040fe40000410000 */
[C---:B------:R-:W-:Y:S02]  /*7220*/  FMUL.FTZ R45, R132.reuse, R45 ;  /* 0x0000002d842d7220 */ /* 0x040fe40000410000 */
[C---:B------:R-:W-:Y:S01]  /*7230*/  FMUL.FTZ R48, R132.reuse, R48 ;  /* 0x0000003084307220 */ /* 0x040fe20000410000 */
[----:B------:R-:W4:Y:S01]  /*7240*/  MUFU.EX2 R169, R169 ;  /* 0x000000a900a97308 */ /* 0x000f220000000800 */
[C---:B------:R-:W-:Y:S02]  /*7250*/  FMUL.FTZ R49, R132.reuse, R49 ;  /* 0x0000003184317220 */ /* 0x040fe40000410000 */
[----:B------:R-:W-:Y:S01]  /*7260*/  FMUL.FTZ R52, R132, R52 ;  /* 0x0000003484347220 */ /* 0x000fe20000410000 */
[----:B---3--:R-:W-:Y:S01]  /*7270*/  F2FP.BF16.PACK_AB R139, R166, R163 ;  /* 0x000000a3a68b723e */ /* 0x008fe200000010ff */
        /* <DEDUP_REMOVED lines=12> */
[C---:B--2---:R-:W-:Y:S03]  /*7340*/  HMMA.16816.F32.BF16 R4, R136.reuse, R12, R4 ;  /* 0x0000000c8804723c */ /* 0x044fe60000041804 */
[----:B------:R-:W-:Y:S02]  /*7350*/  LDSM.16.MT88.4 R124, [R185+UR4+0x2900] ;  /* 0x00290004b97c783b */ /* 0x000fe40008004200 */
[C---:B------:R-:W-:Y:S02]  /*7360*/  FMUL.FTZ R18, R3.reuse, R106 ;  /* 0x0000006a03127220 */ /* 0x040fe40000410000 */
[C---:B------:R-:W-:Y:S01]  /*7370*/  FMUL.FTZ R12, R132.reuse, R100 ;  /* 0x00000064840c7220 */ /* 0x040fe20000410000 */
[C---:B------:R-:W-:Y:S01]  /*7380*/  HMMA.16816.F32.BF16 R8, R136.reuse, R14, R8 ;  /* 0x0000000e8808723c */ /* 0x040fe20000041808 */
[----:B------:R-:W-:Y:S03]  /*7390*/  MUFU.EX2 R174, R174 ;  /* 0x000000ae00ae7308 */ /* 0x000fe60000000800 */
[C---:B------:R-:W-:Y:S02]  /*73a0*/  FMUL.FTZ R13, R132.reuse, R101 ;  /* 0x00000065840d7220 */ /* 0x040fe40000410000 */
[C---:B------:R-:W-:Y:S02]  /*73b0*/  FMUL.FTZ R19, R3.reuse, R107 ;  /* 0x0000006b03137220 */ /* 0x040fe40000410000 */
[C---:B------:R-:W-:Y:S01]  /*73c0*/  FMUL.FTZ R14, R3.reuse, R102 ;  /* 0x00000066030e7220 */ /* 0x040fe20000410000 */
[----:B------:R-:W-:Y:S02]  /*73d0*/  LDSM.16.MT88.4 R104, [R185+UR4+0x2100] ;  /* 0x00210004b968783b */ /* 0x000fe40008004200 */
[----:B------:R-:W-:Y:S01]  /*73e0*/  MUFU.EX2 R218, R218 ;  /* 0x000000da00da7308 */ /* 0x000fe20000000800 */
[C---:B------:R-:W-:Y:S02]  /*73f0*/  FMUL.FTZ R15, R3.reuse, R103 ;  /* 0x00000067030f7220 */ /* 0x040fe40000410000 */
[C---:B------:R-:W-:Y:S02]  /*7400*/  FMUL.FTZ R26, R3.reuse, R114 ;  /* 0x00000072031a7220 */ /* 0x040fe40000410000 */
[C---:B------:R-:W-:Y:S01]  /*7410*/  FMUL.FTZ R27, R3.reuse, R115 ;  /* 0x00000073031b7220 */ /* 0x040fe20000410000 */
[----:B------:R-:W2:Y:S01]  /*7420*/  LDSM.16.MT88.4 R100, [R134+0x100] ;  /* 0x000100008664783b */ /* 0x000ea20000004200 */
[C---:B------:R-:W-:Y:S01]  /*7430*/  FMUL.FTZ R34, R3.reuse, R122 ;  /* 0x0000007a03227220 */ /* 0x040fe20000410000 */
[C---:B------:R-:W-:Y:S02]  /*7440*/  HMMA.16816.F32.BF16 R12, R136.reuse, R20, R12 ;  /* 0x00000014880c723c */ /* 0x040fe4000004180c */
[----:B------:R-:W-:Y:S01]  /*7450*/  MUFU.EX2 R221, R221 ;  /* 0x000000dd00dd7308 */ /* 0x000fe20000000800 */
[C---:B------:R-:W-:Y:S02]  /*7460*/  FMUL.FTZ R35, R3.reuse, R123 ;  /* 0x0000007b03237220 */ /* 0x040fe40000410000 */
[C---:B------:R-:W-:Y:S01]  /*7470*/  FMUL.FTZ R38, R3.reuse, R38 ;  /* 0x0000002603267220 */ /* 0x040fe20000410000 */
[----:B------:R-:W-:Y:S01]  /*7480*/  LDSM.16.MT88.4 R112, [R185+UR4+0x900] ;  /* 0x00090004b970783b */ /* 0x000fe20008004200 */
[C---:B------:R-:W-:Y:S01]  /*7490*/  FMUL.FTZ R20, R132.reuse, R108 ;  /* 0x0000006c84147220 */ /* 0x040fe20000410000 */
[C---:B------:R-:W-:Y:S04]  /*74a0*/  HMMA.16816.F32.BF16 R16, R136.reuse, R22, R16 ;  /* 0x000000168810723c */ /* 0x040fe80000041810 */
[C---:B------:R-:W-:Y:S01]  /*74b0*/  FMUL.FTZ R21, R132.reuse, R109 ;  /* 0x0000006d84157220 */ /* 0x040fe20000410000 */
[----:B------:R-:W-:Y:S01]  /*74c0*/  MUFU.EX2 R220, R220 ;  /* 0x000000dc00dc7308 */ /* 0x000fe20000000800 */
[----:B------:R-:W-:Y:S01]  /*74d0*/  LDSM.16.MT88.4 R120, [R134+0x900] ;  /* 0x000900008678783b */ /* 0x000fe20000004200 */
[C---:B------:R-:W-:Y:S02]  /*74e0*/  FMUL.FTZ R22, R3.reuse, R110 ;  /* 0x0000006e03167220 */ /* 0x040fe40000410000 */
[C---:B------:R-:W-:Y:S03]  /*74f0*/  FMUL.FTZ R23, R3.reuse, R111 ;  /* 0x0000006f03177220 */ /* 0x040fe60000410000 */
[C---:B------:R-:W-:Y:S02]  /*7500*/  FMUL.FTZ R39, R3.reuse, R39 ;  /* 0x0000002703277220 */ /* 0x040fe40000410000 */
[----:B------:R-:W3:Y:S01]  /*7510*/  LDSM.16.MT88.4 R108, [R133+0x2100] ;  /* 0x00210000856c783b */ /* 0x000ee20000004200 */
[C---:B------:R-:W-:Y:S01]  /*7520*/  FMUL.FTZ R42, R3.reuse, R42 ;  /* 0x0000002a032a7220 */ /* 0x040fe20000410000 */
[C---:B------:R-:W-:Y:S01]  /*7530*/  HMMA.16816.F32.BF16 R20, R136.reuse, R28, R20 ;  /* 0x0000001c8814723c */ /* 0x040fe20000041814 */
[----:B------:R-:W-:Y:S02]  /*7540*/  MUFU.EX2 R223, R223 ;  /* 0x000000df00df7308 */ /* 0x000fe40000000800 */
        /* <DEDUP_REMOVED lines=19> */
[----:B------:R-:W2:Y:S03]  /*7680*/  LDSM.16.MT88.4 R100, [R184+UR4+0x2100] ;  /* 0x00210004b864783b */ /* 0x000ea60008004200 */
[C---:B------:R-:W-:Y:S02]  /*7690*/  FMUL.FTZ R59, R3.reuse, R59 ;  /* 0x0000003b033b7220 */ /* 0x040fe40000410000 */
[C---:B------:R-:W-:Y:S01]  /*76a0*/  FMUL.FTZ R62, R3.reuse, R62 ;  /* 0x0000003e033e7220 */ /* 0x040fe20000410000 */
[----:B------:R-:W-:Y:S01]  /*76b0*/  MUFU.EX2 R226, R226 ;  /* 0x000000e200e27308 */ /* 0x000fe20000000800 */
[C---:B------:R-:W-:Y:S04]  /*76c0*/  HMMA.16816.F32.BF16 R36, R136.reuse, R104, R36 ;  /* 0x000000688824723c */ /* 0x040fe80000041824 */
[C---:B------:R-:W-:Y:S02]  /*76d0*/  FMUL.FTZ R63, R3.reuse, R63 ;  /* 0x0000003f033f7220 */ /* 0x040fe40000410000 */
[C---:B------:R-:W-:Y:S02]  /*76e0*/  FMUL.FTZ R64, R132.reuse, R64 ;  /* 0x0000004084407220 */ /* 0x040fe40000410000 */
[C---:B------:R-:W-:Y:S01]  /*76f0*/  HMMA.16816.F32.BF16 R40, R136.reuse, R106, R40 ;  /* 0x0000006a8828723c */ /* 0x040fe20000041828 */
[----:B------:R-:W5:Y:S01]  /*7700*/  LDSM.16.MT88.4 R104, [R134+0x2100] ;  /* 0x002100008668783b */ /* 0x000f620000004200 */
[----:B------:R-:W-:Y:S02]  /*7710*/  MUFU.EX2 R227, R227 ;  /* 0x000000e300e37308 */ /* 0x000fe40000000800 */
[C---:B------:R-:W-:Y:S02]  /*7720*/  FMUL.FTZ R65, R132.reuse, R65 ;  /* 0x0000004184417220 */ /* 0x040fe40000410000 */
[C---:B------:R-:W-:Y:S02]  /*7730*/  FMUL.FTZ R66, R3.reuse, R66 ;  /* 0x0000004203427220 */ /* 0x040fe40000410000 */
[C---:B---3--:R-:W-:Y:S04]  /*7740*/  HMMA.16816.F32.BF16 R44, R136.reuse, R108, R44 ;  /* 0x0000006c882c723c */ /* 0x048fe8000004182c */
[C---:B------:R-:W-:Y:S01]  /*7750*/  FMUL.FTZ R67, R3.reuse, R67 ;  /* 0x0000004303437220 */ /* 0x040fe20000410000 */
[----:B------:R-:W-:Y:S01]  /*7760*/  MUFU.EX2 R228, R228 ;  /* 0x000000e400e47308 */ /* 0x000fe20000000800 */
[C---:B------:R-:W-:Y:S02]  /*7770*/  FMUL.FTZ R68, R132.reuse, R68 ;  /* 0x0000004484447220 */ /* 0x040fe40000410000 */
[C---:B------:R-:W-:Y:S01]  /*7780*/  HMMA.16816.F32.BF16 R48, R136.reuse, R110, R48 ;  /* 0x0000006e8830723c */ /* 0x040fe20000041830 */
[----:B------:R-:W3:Y:S03]  /*7790*/  LDSM.16.MT88.4 R108, [R185+UR4+0x4100] ;  /* 0x00410004b96c783b */ /* 0x000ee60008004200 */
        /* <DEDUP_REMOVED lines=18> */
[----:B------:R-:W5:Y:S03]  /*78c0*/  LDSM.16.MT88.4 R104, [R184+UR4+0x4100] ;  /* 0x00410004b868783b */ /* 0x000f660008004200 */
        /* <DEDUP_REMOVED lines=12> */
[----:B------:R-:W-:Y:S02]  /*7990*/  FMUL.FTZ R87, R3, R87 ;  /* 0x0000005703577220 */ /* 0x000fe40000410000 */
[--C-:B------:R-:W-:Y:S01]  /*79a0*/  FFMA.FTZ R172, R175, c[0x0][0x2d0], -R144.reuse ;  /* 0x0000b400afac7a23 */ /* 0x100fe20000010890 */
[C---:B------:R-:W-:Y:S04]  /*79b0*/  HMMA.16816.F32.BF16 R80, R136.reuse, R102, R80 ;  /* 0x000000668850723c */ /* 0x040fe80000041850 */
[--C-:B------:R-:W-:Y:S01]  /*79c0*/  FFMA.FTZ R175, R141, c[0x0][0x2d0], -R144.reuse ;  /* 0x0000b4008daf7a23 */ /* 0x100fe20000010890 */
[----:B----4-:R-:W-:Y:S01]  /*79d0*/  F2FP.BF16.PACK_AB R100, R169, R168 ;  /* 0x000000a8a964723e */ /* 0x010fe200000010ff */
[--C-:B------:R-:W-:Y:S01]  /*79e0*/  FFMA.FTZ R173, R173, c[0x0][0x2d0], -R144.reuse ;  /* 0x0000b400adad7a23 */ /* 0x100fe20000010890 */
[----:B------:R-:W-:Y:S01]  /*79f0*/  LDSM.16.MT88.4 R140, [R184+UR4+0x2900] ;  /* 0x00290004b88c783b */ /* 0x000fe20008004200 */
[C---:B-----5:R-:W-:Y:S01]  /*7a00*/  HMMA.16816.F32.BF16 R84, R136.reuse, R104, R84 ;  /* 0x000000688854723c */ /* 0x060fe20000041854 */
[----:B------:R-:W-:Y:S03]  /*7a10*/  MUFU.EX2 R172, R172 ;  /* 0x000000ac00ac7308 */ /* 0x000fe60000000800 */
[C---:B------:R-:W-:Y:S01]  /*7a20*/  FMUL.FTZ R88, R132.reuse, R88 ;  /* 0x0000005884587220 */ /* 0x040fe20000410000 */
[----:B-1----:R-:W-:Y:S01]  /*7a30*/  F2FP.BF16.PACK_AB R102, R171, R170 ;  /* 0x000000aaab66723e */ /* 0x002fe200000010ff */
[C---:B------:R-:W-:Y:S02]  /*7a40*/  FMUL.FTZ R89, R132.reuse, R89 ;  /* 0x0000005984597220 */ /* 0x040fe40000410000 */
[C---:B------:R-:W-:Y:S03]  /*7a50*/  FMUL.FTZ R90, R3.reuse, R90 ;  /* 0x0000005a035a7220 */ /* 0x040fe60000410000 */
[----:B------:R-:W1:Y:S01]  /*7a60*/  MUFU.EX2 R173, R173 ;  /* 0x000000ad00ad7308 */ /* 0x000e620000000800 */
[C---:B------:R-:W-:Y:S02]  /*7a70*/  FMUL.FTZ R91, R3.reuse, R91 ;  /* 0x0000005b035b7220 */ /* 0x040fe40000410000 */
[C---:B------:R-:W-:Y:S02]  /*7a80*/  FMUL.FTZ R92, R132.reuse, R92 ;  /* 0x0000005c845c7220 */ /* 0x040fe40000410000 */
[C---:B------:R-:W-:Y:S02]  /*7a90*/  FMUL.FTZ R93, R132.reuse, R93 ;  /* 0x0000005d845d7220 */ /* 0x040fe40000410000 */
[C---:B------:R-:W-:Y:S01]  /*7aa0*/  FMUL.FTZ R94, R3.reuse, R94 ;  /* 0x0000005e035e7220 */ /* 0x040fe20000410000 */
[C---:B------:R-:W-:Y:S01]  /*7ab0*/  HMMA.16816.F32.BF16 R88, R136.reuse, R106, R88 ;  /* 0x0000006a8858723c */ /* 0x040fe20000041858 */
[----:B------:R-:W2:Y:S01]  /*7ac0*/  LDSM.16.MT88.4 R104, [R184+UR4+0x900] ;  /* 0x00090004b868783b */ /* 0x000ea20008004200 */
[----:B------:R-:W4:Y:S01]  /*7ad0*/  MUFU.EX2 R175, R175 ;  /* 0x000000af00af7308 */ /* 0x000f220000000800 */
[C---:B------:R-:W-:Y:S02]  /*7ae0*/  FMUL.FTZ R95, R3.reuse, R95 ;  /* 0x0000005f035f7220 */ /* 0x040fe40000410000 */
[C---:B------:R-:W-:Y:S02]  /*7af0*/  FMUL.FTZ R96, R132.reuse, R96 ;  /* 0x0000006084607220 */ /* 0x040fe40000410000 */
[C---:B------:R-:W-:Y:S02]  /*7b00*/  FMUL.FTZ R97, R132.reuse, R97 ;  /* 0x0000006184617220 */ /* 0x040fe40000410000 */
[C---:B------:R-:W-:Y:S01]  /*7b10*/  FMUL.FTZ R98, R3.reuse, R98 ;  /* 0x0000006203627220 */ /* 0x040fe20000410000 */
[C---:B---3--:R-:W-:Y:S03]  /*7b20*/  HMMA.16816.F32.BF16 R92, R136.reuse, R108, R92 ;  /* 0x0000006c885c723c */ /* 0x048fe6000004185c */
[----:B------:R-:W-:Y:S02]  /*7b30*/  FMUL.FTZ R99, R3, R99 ;  /* 0x0000006303637220 */ /* 0x000fe40000410000 */
[--C-:B------:R-:W-:Y:S01]  /*7b40*/  FFMA.FTZ R219, R219, c[0x0][0x2d0], -R144.reuse ;  /* 0x0000b400dbdb7a23 */ /* 0x100fe20000010890 */
[----:B-1----:R-:W-:Y:S01]  /*7b50*/  F2FP.BF16.PACK_AB R101, R173, R172 ;  /* 0x000000acad65723e */ /* 0x002fe200000010ff */
[----:B------:R-:W-:Y:S02]  /*7b60*/  FFMA.FTZ R144, R145, c[0x0][0x2d0], -R144 ;  /* 0x0000b40091907a23 */ /* 0x000fe40000010890 */
[----:B------:R-:W-:Y:S01]  /*7b70*/  FFMA.FTZ R165, R132, R207, R165 ;  /* 0x000000cf84a57223 */ /* 0x000fe200000100a5 */
[----:B------:R-:W-:Y:S01]  /*7b80*/  HMMA.16816.F32.BF16 R96, R136, R110, R96 ;  /* 0x0000006e8860723c */ /* 0x000fe20000041860 */
[----:B------:R-:W1:Y:S01]  /*7b90*/  LDSM.16.MT88.4 R108, [R134+0x2900] ;  /* 0x00290000866c783b */ /* 0x000e620000004200 */
[----:B------:R3:W-:Y:S01]  /*7ba0*/  MUFU.EX2 R233, R144 ;  /* 0x0000009000e97308 */ /* 0x0007e20000000800 */
[----:B------:R-:W-:Y:S01]  /*7bb0*/  FFMA.FTZ R167, R3, R208, R167 ;  /* 0x000000d003a77223 */ /* 0x000fe200000100a7 */
[----:B------:R-:W-:Y:S01]  /*7bc0*/  IADD3 R3, R217, -0x2, RZ ;  /* 0xfffffffed9037810 */ /* 0x000fe20007ffe0ff */
[----:B------:R-:W-:Y:S01]  /*7bd0*/  FADD.FTZ R162, R162, R165 ;  /* 0x000000a5a2a27221 */ /* 0x000fe20000010000 */
[----:B----4-:R-:W-:Y:S01]  /*7be0*/  F2FP.BF16.PACK_AB R103, R175, R174 ;  /* 0x000000aeaf67723e */ /* 0x010fe200000010ff */
[----:B------:R-:W-:Y:S01]  /*7bf0*/  FADD.FTZ R164, R164, R167 ;  /* 0x000000a7a4a47221 */ /* 0x000fe20000010000 */
[----:B------:R-:W-:Y:S01]  /*7c00*/  ISETP.GE.AND P0, PT, R3, R194, PT ;  /* 0x000000c20300720c */ /* 0x000fe20003f06270 */
[----:B------:R-:W-:Y:S03]  /*7c10*/  LDSM.16.MT88.4 R136, [R184+UR4+0x3100] ;  /* 0x00310004b888783b */ /* 0x000fe60008004200 */
[----:B------:R-:W4:Y:S01]  /*7c20*/  MUFU.EX2 R219, R219 ;  /* 0x000000db00db7308 */ /* 0x000f220000000800 */
[C---:B------:R-:W-:Y:S05]  /*7c30*/  HMMA.16816.F32.BF16 R4, R100.reuse, R112, R4 ;  /* 0x000000706404723c */ /* 0x040fea0000041804 */
[----:B------:R-:W-:Y:S02]  /*7c40*/  FADD.FTZ R161, R161, R162 ;  /* 0x000000a2a1a17221 */ /* 0x000fe40000010000 */
[----:B------:R-:W-:Y:S01]  /*7c50*/  FADD.FTZ R163, R163, R164 ;  /* 0x000000a4a3a37221 */ /* 0x000fe20000010000 */
[C---:B------:R-:W-:Y:S01]  /*7c60*/  HMMA.16816.F32.BF16 R8, R100.reuse, R114, R8 ;  /* 0x000000726408723c */ /* 0x040fe20000041808 */
[----:B------:R-:W-:Y:S03]  /*7c70*/  LDSM.16.MT88.4 R112, [R133+0x4900] ;  /* 0x004900008570783b */ /* 0x000fe60000004200 */
[----:B------:R-:W-:Y:S02]  /*7c80*/  FADD.FTZ R161, R160, R161 ;  /* 0x000000a1a0a17221 */ /* 0x000fe40000010000 */
[----:B------:R-:W-:Y:S02]  /*7c90*/  FADD.FTZ R163, R166, R163 ;  /* 0x000000a3a6a37221 */ /* 0x000fe40000010000 */
[C---:B------:R-:W-:Y:S01]  /*7ca0*/  HMMA.16816.F32.BF16 R12, R100.reuse, R116, R12 ;  /* 0x00000074640c723c */ /* 0x040fe2000004180c */
[----:B---3--:R-:W-:Y:S03]  /*7cb0*/  LDSM.16.MT88.4 R144, [R133+0x3900] ;  /* 0x003900008590783b */ /* 0x008fe60000004200 */
        /* <DEDUP_REMOVED lines=28> */
[C---:B--2---:R-:W-:Y:S08]  /*7e80*/  HMMA.16816.F32.BF16 R68, R100.reuse, R104, R68 ;  /* 0x000000686444723c */ /* 0x044ff00000041844 */
[C---:B------:R-:W-:Y:S01]  /*7e90*/  HMMA.16816.F32.BF16 R72, R100.reuse, R106, R72 ;  /* 0x0000006a6448723c */ /* 0x040fe20000041848 */
[----:B------:R-:W2:Y:S07]  /*7ea0*/  LDSM.16.MT88.4 R104, [R185+UR4+0x1100] ;  /* 0x00110004b968783b */ /* 0x000eae0008004200 */
[C---:B------:R-:W-:Y:S08]  /*7eb0*/  HMMA.16816.F32.BF16 R76, R100.reuse, R112, R76 ;  /* 0x00000070644c723c */ /* 0x040ff0000004184c */
[C---:B------:R-:W-:Y:S01]  /*7ec0*/  HMMA.16816.F32.BF16 R80, R100.reuse, R114, R80 ;  /* 0x000000726450723c */ /* 0x040fe20000041850 */
[----:B------:R-:W3:Y:S07]  /*7ed0*/  LDSM.16.MT88.4 R112, [R184+UR4+0x1100] ;  /* 0x00110004b870783b */ /* 0x000eee0008004200 */
[C---:B------:R-:W-:Y:S08]  /*7ee0*/  HMMA.16816.F32.BF16 R84, R100.reuse, R116, R84 ;  /* 0x000000746454723c */ /* 0x040ff00000041854 */
[C---:B------:R-:W-:Y:S01]  /*7ef0*/  HMMA.16816.F32.BF16 R88, R100.reuse, R118, R88 ;  /* 0x000000766458723c */ /* 0x040fe20000041858 */
[----:B------:R-:W5:Y:S07]  /*7f00*/  LDSM.16.MT88.4 R116, [R185+UR4+0x3100] ;  /* 0x00310004b974783b */ /* 0x000f6e0008004200 */
[C---:B-1----:R-:W-:Y:S08]  /*7f10*/  HMMA.16816.F32.BF16 R92, R100.reuse, R108, R92 ;  /* 0x0000006c645c723c */ /* 0x042ff0000004185c */
[----:B------:R-:W-:Y:S01]  /*7f20*/  HMMA.16816.F32.BF16 R96, R100, R110, R96 ;  /* 0x0000006e6460723c */ /* 0x000fe20000041860 */
[----:B------:R-:W-:Y:S06]  /*7f30*/  LDSM.16.MT88.4 R108, [R185+UR4+0x5100] ;  /* 0x00510004b96c783b */ /* 0x000fec0008004200 */
[----:B------:R-:W-:Y:S01]  /*7f40*/  F2FP.BF16.PACK_AB R100, R221, R218 ;  /* 0x000000dadd64723e */ /* 0x000fe200000010ff */
[----:B------:R-:W-:Y:S01]  /*7f50*/  FADD.FTZ R218, R218, R171 ;  /* 0x000000abdada7221 */ /* 0x000fe20000010000 */
[----:B------:R-:W-:Y:S03]  /*7f60*/  F2FP.BF16.PACK_AB R102, R223, R220 ;  /* 0x000000dcdf66723e */ /* 0x000fe600000010ff */
[C---:B----4-:R-:W-:Y:S01]  /*7f70*/  F2FP.BF16.PACK_AB R101, R222.reuse, R219 ;  /* 0x000000dbde65723e */ /* 0x050fe200000010ff */
        /* <DEDUP_REMOVED lines=19> */
[----:B------:R-:W-:Y:S07]  /*80b0*/  LDSM.16.MT88.4 R124, [R185+UR4+0x1900] ;  /* 0x00190004b97c783b */ /* 0x000fee0008004200 */
[C---:B-----5:R-:W-:Y:S08]  /*80c0*/  HMMA.16816.F32.BF16 R36, R100.reuse, R116, R36 ;  /* 0x000000746424723c */ /* 0x060ff00000041824 */
[C---:B------:R-:W-:Y:S01]  /*80d0*/  HMMA.16816.F32.BF16 R40, R100.reuse, R118, R40 ;  /* 0x000000766428723c */ /* 0x040fe20000041828 */
[----:B------:R-:W3:Y:S07]  /*80e0*/  LDSM.16.MT88.4 R116, [R184+UR4+0x5100] ;  /* 0x00510004b874783b */ /* 0x000eee0008004200 */
        /* <DEDUP_REMOVED lines=24> */
[----:B------:R-:W2:Y:S07]  /*8270*/  LDSM.16.MT88.4 R112, [R184+UR4+0x1900] ;  /* 0x00190004b870783b */ /* 0x000eae0008004200 */
[C---:B---3--:R-:W-:Y:S08]  /*8280*/  HMMA.16816.F32.BF16 R84, R100.reuse, R116, R84 ;  /* 0x000000746454723c */ /* 0x048ff00000041854 */
[C---:B------:R-:W-:Y:S08]  /*8290*/  HMMA.16816.F32.BF16 R88, R100.reuse, R118, R88 ;  /* 0x000000766458723c */ /* 0x040ff00000041858 */
[C---:B-1----:R-:W-:Y:S08]  /*82a0*/  HMMA.16816.F32.BF16 R92, R100.reuse, R104, R92 ;  /* 0x00000068645c723c */ /* 0x042ff0000004185c */
[----:B------:R-:W-:Y:S08]  /*82b0*/  HMMA.16816.F32.BF16 R96, R100, R106, R96 ;  /* 0x0000006a6460723c */ /* 0x000ff00000041860 */
[C---:B------:R-:W-:Y:S01]  /*82c0*/  HMMA.16816.F32.BF16 R128, R136.reuse, R124, R4 ;  /* 0x0000007c8880723c */ /* 0x040fe20000041804 */
[----:B------:R-:W1:Y:S07]  /*82d0*/  LDSM.16.MT88.4 R4, [R133+0x5900] ;  /* 0x005900008504783b */ /* 0x000e6e0000004200 */
[C---:B------:R-:W-:Y:S01]  /*82e0*/  HMMA.16816.F32.BF16 R124, R136.reuse, R126, R8 ;  /* 0x0000007e887c723c */ /* 0x040fe20000041808 */
[----:B------:R-:W3:Y:S07]  /*82f0*/  LDSM.16.MT88.4 R8, [R184+UR4+0x5900] ;  /* 0x00590004b808783b */ /* 0x000eee0008004200 */
        /* <DEDUP_REMOVED lines=56> */
[----:B------:R-:W-:Y:S03]  /*8680*/  IADD3 R6, -R180, 0x10, RZ ;  /* 0x00000010b4067810 */ /* 0x000fe60007ffe1ff */
[----:B------:R-:W2:Y:S01]  /*8690*/  SHFL.IDX PT, R3, R18, 0x1, 0x181f ;  /* 0x00381f0012037f89 */ /* 0x000ea200000e0000 */
[----:B------:R-:W-:Y:S03]  /*86a0*/  LOP3.LUT R6, R6, 0xf, RZ, 0xc0, !PT ;  /* 0x0000000f06067812 */ /* 0x000fe600078ec0ff */
[----:B------:R-:W3:Y:S01]  /*86b0*/  SHFL.IDX PT, R4, R4, RZ, 0x181f ;  /* 0x00181fff04047589 */ /* 0x000ee200000e0000 */
[----:B-1----:R-:W-:Y:S04]  /*86c0*/  IADD3 R10, P1, P0, R10, R7, R214 ;  /* 0x000000070a0a7210 */ /* 0x002fe8000783e0d6 */
[----:B--2---:R-:W-:Y:S02]  /*86d0*/  IADD3.X R11, RZ, R3, R215, P1, P0 ;  /* 0x00000003ff0b7210 */ /* 0x004fe40000fe04d7 */
[----:B------:R-:W-:Y:S04]  /*86e0*/  IADD3 R8, P1, P0, R8, R7, R211 ;  /* 0x0000000708087210 */ /* 0x000fe8000783e0d3 */
[----:B------:R-:W-:Y:S02]  /*86f0*/  IADD3.X R9, RZ, R3, R212, P1, P0 ;  /* 0x00000003ff097210 */ /* 0x000fe40000fe04d4 */
[----:B------:R-:W-:Y:S04]  /*8700*/  IADD3 R6, P1, P0, R6, R7, R183 ;  /* 0x0000000706067210 */ /* 0x000fe8000783e0b7 */
[----:B------:R-:W-:Y:S02]  /*8710*/  IADD3.X R7, RZ, R3, R192, P1, P0 ;  /* 0x00000003ff077210 */ /* 0x000fe40000fe04c0 */
[----:B------:R-:W1:Y:S01]  /*8720*/  SHFL.IDX PT, R3, R18, RZ, 0x181f ;  /* 0x00181fff12037589 */ /* 0x000e6200000e0000 */
[C---:B---3--:R-:W-:Y:S05]  /*8730*/  IADD3 R14, P0, R4.reuse, R214, RZ ;  /* 0x000000d6040e7210 */ /* 0x048fea0007f1e0ff */
[C---:B-1----:R-:W-:Y:S01]  /*8740*/  IMAD.X R15, R3.reuse, 0x1, R215, P0 ;  /* 0x00000001030f7824 */ /* 0x042fe200000e06d7 */
[C---:B------:R-:W-:Y:S05]  /*8750*/  IADD3 R12, P0, R4.reuse, R211, RZ ;  /* 0x000000d3040c7210 */ /* 0x040fea0007f1e0ff */
[C---:B------:R-:W-:Y:S01]  /*8760*/  IMAD.X R13, R3.reuse, 0x1, R212, P0 ;  /* 0x00000001030d7824 */ /* 0x040fe200000e06d4 */
[----:B------:R-:W-:Y:S05]  /*8770*/  IADD3 R16, P0, R4, R183, RZ ;  /* 0x000000b704107210 */ /* 0x000fea0007f1e0ff */
[----:B------:R-:W-:Y:S01]  /*8780*/  IMAD.X R17, R3, 0x1, R192, P0 ;  /* 0x0000000103117824 */ /* 0x000fe200000e06c0 */
[----:B------:R-:W-:Y:S01]  /*8790*/  ISETP.NE.U32.AND P0, PT, R213, RZ, PT ;  /* 0x000000ffd500720c */ /* 0x000fe20003f05070 */
[----:B------:R-:W-:Y:S04]  /*87a0*/  IMAD.U32 R3, RZ, RZ, UR16 ;  /* 0x00000010ff037e24 */ /* 0x000fe8000f8e00ff */
[----:B------:R-:W-:Y:S04]  /*87b0*/  IMAD R3, R3, 0x3000, R202 ;  /* 0x0000300003037824 */ /* 0x000fe800078e02ca */
        /* <DEDUP_REMOVED lines=11> */
.L_x_2737:
        /* <DEDUP_REMOVED lines=10> */
.L_x_2727:
        /* <DEDUP_REMOVED lines=20> */
.L_x_2740:
[----:B------:R-:W-:-:S04]  /*8a50*/  MOV R3, c[0x0][0x32c] ;  /* 0x0000cb0000037a02 */ /* 0x000fc80000000f00 */
[----:B------:R-:W-:-:S13]  /*8a60*/  ISETP.NE.AND P0, PT, R3, 0x1, PT ;  /* 0x000000010300780c */ /* 0x000fda0003f05270 */
[----:B------:R-:W-:-:S05]  /*8a70*/  @P0 IMAD.HI.U32 R3, R5, c[0x0][0x330], RZ ;  /* 0x0000cc0005030a27 */ /* 0x000fca00078e00ff */
[----:B------:R-:W-:-:S05]  /*8a80*/  @P0 SHF.R.U32.HI R5, RZ, c[0x0][0x334], R3 ;  /* 0x0000cd00ff050a19 */ /* 0x000fca0000011603 */
.L_x_2741:
[----:B------:R-:W-:-:S05]  /*8a90*/  IMAD R5, R5, c[0x0][0x32c], RZ ;  /* 0x0000cb0005057a24 */ /* 0x000fca00078e02ff */
[----:B------:R-:W-:-:S04]  /*8aa0*/  IMNMX R4, R4, R5, !PT ;  /* 0x0000000504047217 */ /* 0x000fc80007800200 */
.L_x_2739:
        /* <DEDUP_REMOVED lines=24> */
.L_x_2745:
        /* <DEDUP_REMOVED lines=43> */
[----:B------:R-:W-:Y:S04]  /*8ee0*/  IADD3 R6, P1, P0, R0, R7, R181 ;  /* 0x0000000700067210 */ /* 0x000fe8000783e0b5 */
[----:B------:R-:W-:Y:S02]  /*8ef0*/  IADD3.X R7, RZ, R9, R182, P1, P0 ;  /* 0x00000009ff077210 */ /* 0x000fe40000fe04b6 */
[----:B------:R-:W4:Y:S01]  /*8f00*/  SHFL.IDX PT, R9, R4, RZ, 0x181f ;  /* 0x00181fff04097589 */ /* 0x000f2200000e0000 */
[----:B---3--:R-:W-:Y:S05]  /*8f10*/  IADD3 R22, P0, R5, R212, RZ ;  /* 0x000000d405167210 */ /* 0x008fea0007f1e0ff */
[----:B----4-:R-:W-:Y:S01]  /*8f20*/  IMAD.X R23, R9, 0x1, R213, P0 ;  /* 0x0000000109177824 */ /* 0x010fe200000e06d5 */
[----:B------:R-:W-:Y:S05]  /*8f30*/  IADD3 R20, P0, R5, R192, RZ ;  /* 0x000000c005147210 */ /* 0x000fea0007f1e0ff */
[----:B------:R-:W-:Y:S01]  /*8f40*/  IMAD.X R21, R9, 0x1, R210, P0 ;  /* 0x0000000109157824 */ /* 0x000fe200000e06d2 */
        /* <DEDUP_REMOVED lines=15> */
.L_x_2743:
[C---:B--23--:R-:W-:Y:S01]  /*9040*/  HMMA.16816.F32.BF16 R4, R136.reuse, R140, RZ ;  /* 0x0000008c8804723c */ /* 0x04cfe200000418ff */
[----:B------:R-:W0:Y:S01]  /*9050*/  LDGDEPBAR ;  /* 0x00000000000079af */ /* 0x000e220000000000 */
[----:B------:R-:W-:Y:S02]  /*9060*/  UIADD3 UR18, UR16, 0x1, URZ ;  /* 0x0000000110127890 */ /* 0x000fe4000fffe03f */
[C---:B------:R-:W-:Y:S01]  /*9070*/  IADD3 R0, R135.reuse, R132, RZ ;  /* 0x0000008487007210 */ /* 0x040fe20007ffe0ff */
[----:B------:R-:W-:Y:S01]  /*9080*/  UISETP.GE.AND UP0, UPT, UR16, 0x1, UPT ;  /* 0x000000011000788c */ /* 0x000fe2000bf06270 */
[----:B------:R-:W-:Y:S02]  /*9090*/  IADD3 R172, R135, R2, RZ ;  /* 0x0000000287ac7210 */ /* 0x000fe40007ffe0ff */
[C---:B------:R-:W-:Y:S01]  /*90a0*/  HMMA.16816.F32.BF16 R8, R136.reuse, R142, RZ ;  /* 0x0000008e8808723c */ /* 0x040fe200000418ff */
[----:B------:R-:W-:Y:S01]  /*90b0*/  LDSM.16.M88.4 R140, [R0+0xc100] ;  /* 0x00c10000008c783b */ /* 0x000fe20000000200 */
[----:B------:R-:W-:Y:S02]  /*90c0*/  USEL UR16, UR18, URZ, !UP0 ;  /* 0x0000003f12107287 */ /* 0x000fe4000c000000 */
[----:B------:R-:W-:Y:S04]  /*90d0*/  IADD3 R132, R188, R132, R135 ;  /* 0x00000084bc847210 */ /* 0x000fe80007ffe087 */
[C---:B----4-:R-:W-:Y:S01]  /*90e0*/  HMMA.16816.F32.BF16 R12, R136.reuse, R16, RZ ;  /* 0x00000010880c723c */ /* 0x050fe200000418ff */
[----:B------:R-:W-:Y:S07]  /*90f0*/  LDSM.16.M88.4 R164, [R0+0xd900] ;  /* 0x00d9000000a4783b */ /* 0x000fee0000000200 */
[C---:B------:R-:W-:Y:S01]  /*9100*/  HMMA.16816.F32.BF16 R16, R136.reuse, R18, RZ ;  /* 0x000000128810723c */ /* 0x040fe200000418ff */
[----:B------:R-:W-:Y:S07]  /*9110*/  LDSM.16.M88.4 R168, [R172+0xc100] ;  /* 0x00c10000aca8783b */ /* 0x000fee0000000200 */
[C---:B-1----:R-:W-:Y:S08]  /*9120*/  HMMA.16816.F32.BF16 R20, R136.reuse, R24, RZ ;  /* 0x000000188814723c */ /* 0x042ff000000418ff */
[C---:B------:R-:W-:Y:S08]  /*9130*/  HMMA.16816.F32.BF16 R24, R136.reuse, R26, RZ ;  /* 0x0000001a8818723c */ /* 0x040ff000000418ff */
        /* <DEDUP_REMOVED lines=18> */
[----:B------:R-:W1:Y:S07]  /*9260*/  LDSM.16.M88.4 R140, [R172+0xd900] ;  /* 0x00d90000ac8c783b */ /* 0x000e6e0000000200 */
[C---:B--2---:R-:W-:Y:S08]  /*9270*/  HMMA.16816.F32.BF16 R12, R136.reuse, R148, R12 ;  /* 0x00000094880c723c */ /* 0x044ff0000004180c */
[C---:B------:R-:W-:Y:S01]  /*9280*/  HMMA.16816.F32.BF16 R16, R136.reuse, R150, R16 ;  /* 0x000000968810723c */ /* 0x040fe20000041810 */
[----:B------:R-:W-:Y:S07]  /*9290*/  LDSM.16.M88.4 R148, [R191+UR4+0xe100] ;  /* 0x00e10004bf94783b */ /* 0x000fee0008000200 */
[C---:B---3--:R-:W-:Y:S08]  /*92a0*/  HMMA.16816.F32.BF16 R20, R136.reuse, R152, R20 ;  /* 0x000000988814723c */ /* 0x048ff00000041814 */
[C---:B------:R-:W-:Y:S01]  /*92b0*/  HMMA.16816.F32.BF16 R24, R136.reuse, R154, R24 ;  /* 0x0000009a8818723c */ /* 0x040fe20000041818 */
[----:B------:R-:W-:Y:S07]  /*92c0*/  LDSM.16.M88.4 R152, [R191+UR4+0xe900] ;  /* 0x00e90004bf98783b */ /* 0x000fee0008000200 */
[C---:B------:R-:W-:Y:S08]  /*92d0*/  HMMA.16816.F32.BF16 R28, R136.reuse, R164, R28 ;  /* 0x000000a4881c723c */ /* 0x040ff0000004181c */
[----:B------:R-:W-:Y:S01]  /*92e0*/  HMMA.16816.F32.BF16 R32, R136, R166, R32 ;  /* 0x000000a68820723c */ /* 0x000fe20000041820 */
[----:B------:R-:W2:Y:S07]  /*92f0*/  LDSM.16.M88.4 R136, [R193+0x4000] ;  /* 0x00400000c188783b */ /* 0x000eae0000000200 */
[C---:B----4-:R-:W-:Y:S01]  /*9300*/  HMMA.16816.F32.BF16 R4, R156.reuse, R168, R4 ;  /* 0x000000a89c04723c */ /* 0x050fe20000041804 */
[----:B------:R-:W-:Y:S07]  /*9310*/  LDSM.16.M88.4 R164, [R189+0x4000] ;  /* 0x00400000bda4783b */ /* 0x000fee0000000200 */
[C---:B------:R-:W-:Y:S01]  /*9320*/  HMMA.16816.F32.BF16 R8, R156.reuse, R170, R8 ;  /* 0x000000aa9c08723c */ /* 0x040fe20000041808 */
[----:B------:R-:W-:Y:S07]  /*9330*/  LDSM.16.M88.4 R168, [R2+0xe100] ;  /* 0x00e1000002a8783b */ /* 0x000fee0000000200 */
[C---:B-----5:R-:W-:Y:S08]  /*9340*/  HMMA.16816.F32.BF16 R12, R156.reuse, R144, R12 ;  /* 0x000000909c0c723c */ /* 0x060ff0000004180c */
[C---:B------:R-:W-:Y:S01]  /*9350*/  HMMA.16816.F32.BF16 R16, R156.reuse, R146, R16 ;  /* 0x000000929c10723c */ /* 0x040fe20000041810 */
[----:B------:R-:W3:Y:S07]  /*9360*/  LDSM.16.M88.4 R144, [R191+UR4+0xf100] ;  /* 0x00f10004bf90783b */ /* 0x000eee0008000200 */
[C---:B-1----:R-:W-:Y:S08]  /*9370*/  HMMA.16816.F32.BF16 R20, R156.reuse, R160, R20 ;  /* 0x000000a09c14723c */ /* 0x042ff00000041814 */
[C---:B------:R-:W-:Y:S01]  /*9380*/  HMMA.16816.F32.BF16 R24, R156.reuse, R162, R24 ;  /* 0x000000a29c18723c */ /* 0x040fe20000041818 */
[----:B------:R-:W1:Y:S07]  /*9390*/  LDSM.16.M88.4 R160, [R191+UR4+0xf900] ;  /* 0x00f90004bfa0783b */ /* 0x000e6e0008000200 */
        /* <DEDUP_REMOVED lines=10> */
[C---:B---3--:R-:W-:Y:S08]  /*9440*/  HMMA.16816.F32.BF16 R20, R136.reuse, R144, R20 ;  /* 0x000000908814723c */ /* 0x048ff00000041814 */
[C---:B------:R-:W-:Y:S01]  /*9450*/  HMMA.16816.F32.BF16 R24, R136.reuse, R146, R24 ;  /* 0x000000928818723c */ /* 0x040fe20000041818 */
[----:B------:R-:W3:Y:S07]  /*9460*/  LDSM.16.M88.4 R144, [R187+0x4000] ;  /* 0x00400000bb90783b */ /* 0x000eee0000000200 */
[C---:B-1----:R-:W-:Y:S08]  /*9470*/  HMMA.16816.F32.BF16 R28, R136.reuse, R160, R28 ;  /* 0x000000a0881c723c */ /* 0x042ff0000004181c */
[----:B------:R-:W-:Y:S01]  /*9480*/  HMMA.16816.F32.BF16 R32, R136, R162, R32 ;  /* 0x000000a28820723c */ /* 0x000fe20000041820 */
[----:B------:R-:W1:Y:S07]  /*9490*/  LDSM.16.M88.4 R136, [R0+0xe900] ;  /* 0x00e900000088783b */ /* 0x000e6e0000000200 */
[C---:B------:R-:W-:Y:S01]  /*94a0*/  HMMA.16816.F32.BF16 R4, R164.reuse, R168, R4 ;  /* 0x000000a8a404723c */ /* 0x040fe20000041804 */
[----:B------:R-:W-:Y:S07]  /*94b0*/  LDSM.16.M88.4 R160, [R186+0x4000] ;  /* 0x00400000baa0783b */ /* 0x000fee0000000200 */
[C---:B------:R-:W-:Y:S01]  /*94c0*/  HMMA.16816.F32.BF16 R8, R164.reuse, R170, R8 ;  /* 0x000000aaa408723c */ /* 0x040fe20000041808 */
[----:B------:R-:W-:Y:S07]  /*94d0*/  LDSM.16.M88.4 R168, [R172+0xe100] ;  /* 0x00e10000aca8783b */ /* 0x000fee0000000200 */
[C---:B----4-:R-:W-:Y:S01]  /*94e0*/  HMMA.16816.F32.BF16 R12, R164.reuse, R140, R12 ;  /* 0x0000008ca40c723c */ /* 0x050fe2000004180c */
[----:B------:R-:W-:Y:S07]  /*94f0*/  LDSM.16.M88.4 R172, [R172+0x10100] ;  /* 0x01010000acac783b */ /* 0x000fee0000000200 */
        /* <DEDUP_REMOVED lines=8> */
[C---:B---3--:R-:W-:Y:S01]  /*9580*/  HMMA.16816.F32.BF16 R4, R144.reuse, R152, R4 ;  /* 0x000000989004723c */ /* 0x048fe20000041804 */
[----:B------:R-:W-:Y:S07]  /*9590*/  LDSM.16.M88.4 R164, [R191+UR4+0x11100] ;  /* 0x01110004bfa4783b */ /* 0x000fee0008000200 */
[C---:B------:R-:W-:Y:S01]  /*95a0*/  HMMA.16816.F32.BF16 R8, R144.reuse, R154, R8 ;  /* 0x0000009a9008723c */ /* 0x040fe20000041808 */
[----:B------:R-:W-:Y:S07]  /*95b0*/  LDSM.16.M88.4 R152, [R191+UR4+0x10900] ;  /* 0x01090004bf98783b */ /* 0x000fee0008000200 */
[C---:B-1----:R-:W-:Y:S08]  /*95c0*/  HMMA.16816.F32.BF16 R12, R144.reuse, R136, R12 ;  /* 0x00000088900c723c */ /* 0x042ff0000004180c */
[C---:B------:R-:W-:Y:S01]  /*95d0*/  HMMA.16816.F32.BF16 R16, R144.reuse, R138, R16 ;  /* 0x0000008a9010723c */ /* 0x040fe20000041810 */
[----:B------:R-:W1:Y:S07]  /*95e0*/  LDSM.16.M88.4 R136, [R132+0xf100] ;  /* 0x00f100008488783b */ /* 0x000e6e0000000200 */
[C---:B----4-:R-:W-:Y:S08]  /*95f0*/  HMMA.16816.F32.BF16 R20, R144.reuse, R140, R20 ;  /* 0x0000008c9014723c */ /* 0x050ff00000041814 */
[C---:B------:R-:W-:Y:S01]  /*9600*/  HMMA.16816.F32.BF16 R24, R144.reuse, R142, R24 ;  /* 0x0000008e9018723c */ /* 0x040fe20000041818 */
[----:B------:R-:W3:Y:S07]  /*9610*/  LDSM.16.M88.4 R140, [R132+0xf900] ;  /* 0x00f90000848c783b */ /* 0x000eee0000000200 */
[C---:B--2---:R-:W-:Y:S08]  /*9620*/  HMMA.16816.F32.BF16 R28, R144.reuse, R148, R28 ;  /* 0x00000094901c723c */ /* 0x044ff0000004181c */
[----:B------:R-:W-:Y:S01]  /*9630*/  HMMA.16816.F32.BF16 R32, R144, R150, R32 ;  /* 0x000000969020723c */ /* 0x000fe20000041820 */
[----:B------:R-:W-:Y:S07]  /*9640*/  LDSM.16.M88.4 R144, [R193+0x8000] ;  /* 0x00800000c190783b */ /* 0x000fee0000000200 */
[C---:B------:R-:W-:Y:S01]  /*9650*/  HMMA.16816.F32.BF16 R4, R160.reuse, R168, R4 ;  /* 0x000000a8a004723c */ /* 0x040fe20000041804 */
[----:B------:R-:W2:Y:S07]  /*9660*/  LDSM.16.M88.4 R148, [R191+UR4+0x10100] ;  /* 0x01010004bf94783b */ /* 0x000eae0008000200 */
[C---:B------:R-:W-:Y:S01]  /*9670*/  HMMA.16816.F32.BF16 R8, R160.reuse, R170, R8 ;  /* 0x000000aaa008723c */ /* 0x040fe20000041808 */
[----:B------:R-:W-:Y:S07]  /*9680*/  LDSM.16.M88.4 R168, [R2+0x10100] ;  /* 0x0101000002a8783b */ /* 0x000fee0000000200 */
[C---:B-----5:R-:W-:Y:S08]  /*9690*/  HMMA.16816.F32.BF16 R12, R160.reuse, R156, R12 ;  /* 0x0000009ca00c723c */ /* 0x060ff0000004180c */
[C---:B------:R-:W-:Y:S01]  /*96a0*/  HMMA.16816.F32.BF16 R16, R160.reuse, R158, R16 ;  /* 0x0000009ea010723c */ /* 0x040fe20000041810 */
[----:B------:R-:W4:Y:S07]  /*96b0*/  LDSM.16.M88.4 R156, [R191+UR4+0x11900] ;  /* 0x01190004bf9c783b */ /* 0x000f2e0008000200 */
[C---:B-1----:R-:W-:Y:S08]  /*96c0*/  HMMA.16816.F32.BF16 R20, R160.reuse, R136, R20 ;  /* 0x00000088a014723c */ /* 0x042ff00000041814 */
[C---:B------:R-:W-:Y:S01]  /*96d0*/  HMMA.16816.F32.BF16 R24, R160.reuse, R138, R24 ;  /* 0x0000008aa018723c */ /* 0x040fe20000041818 */
[----:B------:R-:W1:Y:S07]  /*96e0*/  LDSM.16.M88.4 R136, [R189+0x8000] ;  /* 0x00800000bd88783b */ /* 0x000e6e0000000200 */
[C---:B---3--:R-:W-:Y:S08]  /*96f0*/  HMMA.16816.F32.BF16 R28, R160.reuse, R140, R28 ;  /* 0x0000008ca01c723c */ /* 0x048ff0000004181c */
[----:B------:R-:W-:Y:S01]  /*9700*/  HMMA.16816.F32.BF16 R32, R160, R142, R32 ;  /* 0x0000008ea020723c */ /* 0x000fe20000041820 */
[----:B------:R-:W3:Y:S07]  /*9710*/  LDSM.16.M88.4 R140, [R2+0x10900] ;  /* 0x01090000028c783b */ /* 0x000eee0000000200 */
        /* <DEDUP_REMOVED lines=10> */
[C---:B----4-:R-:W-:Y:S08]  /*97c0*/  HMMA.16816.F32.BF16 R28, R144.reuse, R156, R28 ;  /* 0x0000009c901c723c */ /* 0x050ff0000004181c */
[----:B------:R-:W-:Y:S01]  /*97d0*/  HMMA.16816.F32.BF16 R32, R144, R158, R32 ;  /* 0x0000009e9020723c */ /* 0x000fe20000041820 */
[----:B------:R-:W4:Y:S07]  /*97e0*/  LDSM.16.M88.4 R144, [R0+0x10900] ;  /* 0x010900000090783b */ /* 0x000f2e0000000200 */
        /* <DEDUP_REMOVED lines=8> */
[C---:B------:R-:W-:Y:S08]  /*9870*/  HMMA.16816.F32.BF16 R24, R136.reuse, R150, R24 ;  /* 0x000000968818723c */ /* 0x040ff00000041818 */
[C---:B-----5:R-:W-:Y:S08]  /*9880*/  HMMA.16816.F32.BF16 R28, R136.reuse, R152, R28 ;  /* 0x00000098881c723c */ /* 0x060ff0000004181c */
[----:B------:R-:W-:Y:S01]  /*9890*/  HMMA.16816.F32.BF16 R32, R136, R154, R32 ;  /* 0x0000009a8820723c */ /* 0x000fe20000041820 */
[----:B------:R-:W2:Y:S07]  /*98a0*/  LDSM.16.M88.4 R136, [R132+0x10900] ;  /* 0x010900008488783b */ /* 0x000eae0000000200 */
[C---:B------:R-:W-:Y:S08]  /*98b0*/  HMMA.16816.F32.BF16 R4, R160.reuse, R164, R4 ;  /* 0x000000a4a004723c */ /* 0x040ff00000041804 */
[C---:B------:R-:W-:Y:S08]  /*98c0*/  HMMA.16816.F32.BF16 R8, R160.reuse, R166, R8 ;  /* 0x000000a6a008723c */ /* 0x040ff00000041808 */
[C---:B----4-:R-:W-:Y:S08]  /*98d0*/  HMMA.16816.F32.BF16 R12, R160.reuse, R144, R12 ;  /* 0x00000090a00c723c */ /* 0x050ff0000004180c */
[C---:B------:R-:W-:Y:S01]  /*98e0*/  HMMA.16816.F32.BF16 R16, R160.reuse, R146, R16 ;  /* 0x00000092a010723c */ /* 0x040fe20000041810 */
[----:B------:R-:W4:Y:S07]  /*98f0*/  LDSM.16.M88.4 R144, [R132+0x11100] ;  /* 0x011100008490783b */ /* 0x000f2e0000000200 */
[C---:B-1----:R-:W-:Y:S08]  /*9900*/  HMMA.16816.F32.BF16 R20, R160.reuse, R156, R20 ;  /* 0x0000009ca014723c */ /* 0x042ff00000041814 */
[C---:B------:R-:W-:Y:S08]  /*9910*/  HMMA.16816.F32.BF16 R24, R160.reuse, R158, R24 ;  /* 0x0000009ea018723c */ /* 0x040ff00000041818 */
[C---:B---3--:R-:W-:Y:S08]  /*9920*/  HMMA.16816.F32.BF16 R28, R160.reuse, R140, R28 ;  /* 0x0000008ca01c723c */ /* 0x048ff0000004181c */
        /* <DEDUP_REMOVED lines=11> */
[C---:B----4-:R-:W-:Y:S01]  /*99e0*/  HMMA.16816.F32.BF16 R20, R168.reuse, R144, R20 ;  /* 0x00000090a814723c */ /* 0x050fe20000041814 */
[----:B------:R-:W-:Y:S03]  /*99f0*/  LDSM.16.MT88.4 R152, [R184+UR4+0x2900] ;  /* 0x00290004b898783b */ /* 0x000fe60008004200 */
[----:B------:R-:W-:Y:S04]  /*9a00*/  FMNMX.FTZ R149, R5, R0, !PT ;  /* 0x0000000005957209 */ /* 0x000fe80007810000 */
[C---:B------:R-:W-:Y:S04]  /*9a10*/  HMMA.16816.F32.BF16 R24, R168.reuse, R146, R24 ;  /* 0x00000092a818723c */ /* 0x040fe80000041818 */
        /* <DEDUP_REMOVED lines=36> */
[----:B------:R-:W2:Y:S01]  /*9c60*/  SHFL.BFLY PT, R0, R143, 0x1, 0x1f ;  /* 0x0c201f008f007f89 */ /* 0x000ea200000e0000 */
[----:B-1----:R-:W-:Y:S07]  /*9c70*/  FMNMX.FTZ R2, R145, R2, !PT ;  /* 0x0000000291027209 */ /* 0x002fee0007810000 */
[----:B------:R-:W-:Y:S01]  /*9c80*/  LDSM.16.MT88.4 R144, [R185+UR4+0x2900] ;  /* 0x00290004b990783b */ /* 0x000fe20008004200 */
[C---:B------:R-:W-:Y:S02]  /*9c90*/  FADD.FTZ R133, -R2.reuse, R133 ;  /* 0x0000008502857221 */ /* 0x040fe40000010100 */
[----:B------:R-:W-:Y:S01]  /*9ca0*/  FMUL.FTZ R165, R2, c[0x0][0x2d0] ;  /* 0x0000b40002a57a20 */ /* 0x000fe20000410000 */
[----:B--2---:R-:W-:Y:S01]  /*9cb0*/  FMNMX.FTZ R0, R143, R0, !PT ;  /* 0x000000008f007209 */ /* 0x004fe20007810000 */
[----:B------:R-:W-:Y:S02]  /*9cc0*/  FMUL.FTZ R132, R133, c[0x0][0x2d0] ;  /* 0x0000b40085847a20 */ /* 0x000fe40000410000 */
[----:B------:R-:W-:Y:S02]  /*9cd0*/  FFMA.FTZ R158, R4, c[0x0][0x2d0], -R165 ;  /* 0x0000b400049e7a23 */ /* 0x000fe400000108a5 */
[C---:B------:R-:W-:Y:S02]  /*9ce0*/  FADD.FTZ R133, -R0.reuse, R3 ;  /* 0x0000000300857221 */ /* 0x040fe40000010100 */
[----:B------:R-:W-:Y:S01]  /*9cf0*/  FMUL.FTZ R164, R0, c[0x0][0x2d0] ;  /* 0x0000b40000a47a20 */ /* 0x000fe20000410000 */
[----:B------:R-:W1:Y:S01]  /*9d00*/  MUFU.EX2 R132, R132 ;  /* 0x0000008400847308 */ /* 0x000e620000000800 */
[----:B------:R-:W-:Y:S02]  /*9d10*/  FMUL.FTZ R3, R133, c[0x0][0x2d0] ;  /* 0x0000b40085037a20 */ /* 0x000fe40000410000 */
[--C-:B------:R-:W-:Y:S02]  /*9d20*/  FFMA.FTZ R161, R5, c[0x0][0x2d0], -R165.reuse ;  /* 0x0000b40005a17a23 */ /* 0x100fe400000108a5 */
[--C-:B------:R-:W-:Y:S02]  /*9d30*/  FFMA.FTZ R156, R8, c[0x0][0x2d0], -R165.reuse ;  /* 0x0000b400089c7a23 */ /* 0x100fe400000108a5 */
[--C-:B------:R-:W-:Y:S01]  /*9d40*/  FFMA.FTZ R157, R9, c[0x0][0x2d0], -R165.reuse ;  /* 0x0000b400099d7a23 */ /* 0x100fe200000108a5 */
[----:B------:R-:W-:Y:S01]  /*9d50*/  IADD3 R9, R185, UR4, RZ ;  /* 0x00000004b9097c10 */ /* 0x000fe2000fffe0ff */
[--C-:B------:R-:W-:Y:S01]  /*9d60*/  FFMA.FTZ R162, R6, c[0x0][0x2d0], -R164.reuse ;  /* 0x0000b40006a27a23 */ /* 0x100fe200000108a4 */
[----:B------:R-:W2:Y:S01]  /*9d70*/  MUFU.EX2 R3, R3 ;  /* 0x0000000300037308 */ /* 0x000ea20000000800 */
[--C-:B------:R-:W-:Y:S01]  /*9d80*/  FFMA.FTZ R159, R7, c[0x0][0x2d0], -R164.reuse ;  /* 0x0000b400079f7a23 */ /* 0x100fe200000108a4 */
[----:B------:R-:W-:Y:S01]  /*9d90*/  IADD3 R133, R190, R9, RZ ;  /* 0x00000009be857210 */ /* 0x000fe20007ffe0ff */
[--C-:B------:R-:W-:Y:S02]  /*9da0*/  FFMA.FTZ R160, R10, c[0x0][0x2d0], -R164.reuse ;  /* 0x0000b4000aa07a23 */ /* 0x100fe400000108a4 */
[--C-:B------:R-:W-:Y:S02]  /*9db0*/  FFMA.FTZ R163, R11, c[0x0][0x2d0], -R164.reuse ;  /* 0x0000b4000ba37a23 */ /* 0x100fe400000108a4 */
[----:B------:R-:W3:Y:S01]  /*9dc0*/  LDSM.16.MT88.4 R140, [R133+0x100] ;  /* 0x00010000858c783b */ /* 0x000ee20000004200 */
[--C-:B------:R-:W-:Y:S02]  /*9dd0*/  FFMA.FTZ R166, R12, c[0x0][0x2d0], -R165.reuse ;  /* 0x0000b4000ca67a23 */ /* 0x100fe400000108a5 */
        /* <DEDUP_REMOVED lines=9> */
[C---:B------:R-:W-:Y:S02]  /*9e70*/  FMUL.FTZ R100, R132.reuse, R100 ;  /* 0x0000006484647220 */ /* 0x040fe40000410000 */
[C---:B--2---:R-:W-:Y:S02]  /*9e80*/  FMUL.FTZ R6, R3.reuse, R130 ;  /* 0x0000008203067220 */ /* 0x044fe40000410000 */
[C---:B------:R-:W-:Y:S02]  /*9e90*/  FMUL.FTZ R7, R3.reuse, R131 ;  /* 0x0000008303077220 */ /* 0x040fe40000410000 */
[C---:B------:R-:W-:Y:S01]  /*9ea0*/  FMUL.FTZ R10, R3.reuse, R126 ;  /* 0x0000007e030a7220 */ /* 0x040fe20000410000 */
[----:B------:R-:W-:Y:S01]  /*9eb0*/  MUFU.EX2 R156, R156 ;  /* 0x0000009c009c7308 */ /* 0x000fe20000000800 */
[C---:B------:R-:W-:Y:S02]  /*9ec0*/  FMUL.FTZ R11, R3.reuse, R127 ;  /* 0x0000007f030b7220 */ /* 0x040fe40000410000 */
[----:B------:R-:W2:Y:S01]  /*9ed0*/  LDSM.16.MT88.4 R124, [R184+UR4+0x100] ;  /* 0x00010004b87c783b */ /* 0x000ea20008004200 */
[C---:B------:R-:W-:Y:S02]  /*9ee0*/  FMUL.FTZ R101, R132.reuse, R101 ;  /* 0x0000006584657220 */ /* 0x040fe40000410000 */
[C---:B------:R-:W-:Y:S02]  /*9ef0*/  FMUL.FTZ R102, R3.reuse, R102 ;  /* 0x0000006603667220 */ /* 0x040fe40000410000 */
[----:B------:R-:W-:Y:S02]  /*9f00*/  FMUL.FTZ R103, R3, R103 ;  /* 0x0000006703677220 */ /* 0x000fe40000410000 */
[----:B------:R-:W4:Y:S01]  /*9f10*/  MUFU.EX2 R157, R157 ;  /* 0x0000009d009d7308 */ /* 0x000f220000000800 */
[C---:B------:R-:W-:Y:S02]  /*9f20*/  FMUL.FTZ R104, R132.reuse, R104 ;  /* 0x0000006884687220 */ /* 0x040fe40000410000 */
[C---:B------:R-:W-:Y:S01]  /*9f30*/  FMUL.FTZ R105, R132.reuse, R105 ;  /* 0x0000006984697220 */ /* 0x040fe20000410000 */
[----:B-1----:R-:W-:Y:S01]  /*9f40*/  F2FP.BF16.PACK_AB R128, R161, R158 ;  /* 0x0000009ea180723e */ /* 0x002fe200000010ff */
        /* <DEDUP_REMOVED lines=10> */
[--C-:B------:R-:W-:Y:S02]  /*9ff0*/  FFMA.FTZ R171, R17, c[0x0][0x2d0], -R165.reuse ;  /* 0x0000b40011ab7a23 */ /* 0x100fe400000108a5 */
[--C-:B------:R-:W-:Y:S01]  /*a000*/  FFMA.FTZ R172, R18, c[0x0][0x2d0], -R164.reuse ;  /* 0x0000b40012ac7a23 */ /* 0x100fe200000108a4 */
[----:B----4-:R-:W-:Y:S01]  /*a010*/  F2FP.BF16.PACK_AB R130, R157, R156 ;  /* 0x0000009c9d82723e */ /* 0x010fe200000010ff */
[--C-:B------:R-:W-:Y:S02]  /*a020*/  FFMA.FTZ R173, R19, c[0x0][0x2d0], -R164.reuse ;  /* 0x0000b40013ad7a23 */ /* 0x100fe400000108a4 */
[----:B------:R-:W-:Y:S01]  /*a030*/  LDSM.16.MT88.4 R16, [R133+0x900] ;  /* 0x000900008510783b */ /* 0x000fe20000004200 */
[--C-:B------:R-:W-:Y:S02]  /*a040*/  FFMA.FTZ R174, R28, c[0x0][0x2d0], -R165.reuse ;  /* 0x0000b4001cae7a23 */ /* 0x100fe400000108a5 */
[----:B------:R-:W-:Y:S01]  /*a050*/  MUFU.EX2 R160, R160 ;  /* 0x000000a000a07308 */ /* 0x000fe20000000800 */
[--C-:B------:R-:W-:Y:S02]  /*a060*/  FFMA.FTZ R175, R29, c[0x0][0x2d0], -R165.reuse ;  /* 0x0000b4001daf7a23 */ /* 0x100fe400000108a5 */
[--C-:B------:R-:W-:Y:S02]  /*a070*/  FFMA.FTZ R209, R30, c[0x0][0x2d0], -R164.reuse ;  /* 0x0000b4001ed17a23 */ /* 0x100fe400000108a4 */
[--C-:B------:R-:W-:Y:S02]  /*a080*/  FFMA.FTZ R216, R31, c[0x0][0x2d0], -R164.reuse ;  /* 0x0000b4001fd87a23 */ /* 0x100fe400000108a4 */
[----:B------:R-:W-:Y:S01]  /*a090*/  LDSM.16.MT88.4 R28, [R184+UR4+0x1900] ;  /* 0x00190004b81c783b */ /* 0x000fe20008004200 */
[----:B------:R-:W-:Y:S02]  /*a0a0*/  FFMA.FTZ R217, R32, c[0x0][0x2d0], -R165 ;  /* 0x0000b40020d97a23 */ /* 0x000fe400000108a5 */
[----:B------:R-:W4:Y:S01]  /*a0b0*/  MUFU.EX2 R163, R163 ;  /* 0x000000a300a37308 */ /* 0x000f220000000800 */
[----:B------:R-:W-:Y:S02]  /*a0c0*/  FFMA.FTZ R219, R34, c[0x0][0x2d0], -R164 ;  /* 0x0000b40022db7a23 */ /* 0x000fe400000108a4 */
        /* <DEDUP_REMOVED lines=13> */
[----:B------:R-:W-:Y:S01]  /*a1a0*/  FMUL.FTZ R122, R3, R122 ;  /* 0x0000007a037a7220 */ /* 0x000fe20000410000 */
[----:B----4-:R-:W-:Y:S01]  /*a1b0*/  F2FP.BF16.PACK_AB R131, R163, R160 ;  /* 0x000000a0a383723e */ /* 0x010fe200000010ff */
[C---:B------:R-:W-:Y:S02]  /*a1c0*/  FMUL.FTZ R123, R3.reuse, R123 ;  /* 0x0000007b037b7220 */ /* 0x040fe40000410000 */
[C---:B------:R-:W-:Y:S02]  /*a1d0*/  FMUL.FTZ R36, R132.reuse, R36 ;  /* 0x0000002484247220 */ /* 0x040fe40000410000 */
[----:B------:R-:W-:Y:S01]  /*a1e0*/  FMUL.FTZ R37, R132, R37 ;  /* 0x0000002584257220 */ /* 0x000fe20000410000 */
[----:B------:R-:W-:Y:S01]  /*a1f0*/  MUFU.EX2 R168, R168 ;  /* 0x000000a800a87308 */ /* 0x000fe20000000800 */
[C---:B------:R-:W-:Y:S05]  /*a200*/  HMMA.16816.F32.BF16 R4, R128.reuse, R136, R4 ;  /* 0x000000888004723c */ /* 0x040fea0000041804 */
[C---:B------:R-:W-:Y:S02]  /*a210*/  FMUL.FTZ R38, R3.reuse, R38 ;  /* 0x0000002603267220 */ /* 0x040fe40000410000 */
[----:B------:R-:W-:Y:S01]  /*a220*/  IADD3 R137, R184, UR4, RZ ;  /* 0x00000004b8897c10 */ /* 0x000fe2000fffe0ff */
[C---:B------:R-:W-:Y:S01]  /*a230*/  HMMA.16816.F32.BF16 R8, R128.reuse, R138, R8 ;  /* 0x0000008a8008723c */ /* 0x040fe20000041808 */
[----:B------:R-:W4:Y:S03]  /*a240*/  MUFU.EX2 R169, R169 ;  /* 0x000000a900a97308 */ /* 0x000f260000000800 */
[----:B------:R-:W-:Y:S01]  /*a250*/  IADD3 R134, R190, R137, RZ ;  /* 0x00000089be867210 */ /* 0x000fe20007ffe0ff */
[C---:B------:R-:W-:Y:S02]  /*a260*/  FMUL.FTZ R39, R3.reuse, R39 ;  /* 0x0000002703277220 */ /* 0x040fe40000410000 */
[C---:B------:R-:W-:Y:S01]  /*a270*/  FMUL.FTZ R40, R132.reuse, R40 ;  /* 0x0000002884287220 */ /* 0x040fe20000410000 */
[C---:B---3--:R-:W-:Y:S01]  /*a280*/  HMMA.16816.F32.BF16 R100, R128.reuse, R140, R100 ;  /* 0x0000008c8064723c */ /* 0x048fe20000041864 */
[----:B------:R-:W3:Y:S02]  /*a290*/  LDSM.16.MT88.4 R136, [R134+0x100] ;  /* 0x000100008688783b */ /* 0x000ee40000004200 */
[----:B------:R-:W-:Y:S01]  /*a2a0*/  MUFU.EX2 R170, R170 ;  /* 0x000000aa00aa7308 */ /* 0x000fe20000000800 */
[C---:B------:R-:W-:Y:S02]  /*a2b0*/  FMUL.FTZ R41, R132.reuse, R41 ;  /* 0x0000002984297220 */ /* 0x040fe40000410000 */
[C---:B------:R-:W-:Y:S02]  /*a2c0*/  FMUL.FTZ R42, R3.reuse, R42 ;  /* 0x0000002a032a7220 */ /* 0x040fe40000410000 */
[C---:B------:R-:W-:Y:S01]  /*a2d0*/  HMMA.16816.F32.BF16 R104, R128.reuse, R142, R104 ;  /* 0x0000008e8068723c */ /* 0x040fe20000041868 */
[----:B------:R-:W5:Y:S03]  /*a2e0*/  LDSM.16.MT88.4 R140, [R185+UR4+0x2100] ;  /* 0x00210004b98c783b */ /* 0x000f660008004200 */
[C---:B------:R-:W-:Y:S01]  /*a2f0*/  FMUL.FTZ R43, R3.reuse, R43 ;  /* 0x0000002b032b7220 */ /* 0x040fe20000410000 */
[----:B------:R-:W1:Y:S01]  /*a300*/  MUFU.EX2 R171, R171 ;  /* 0x000000ab00ab7308 */ /* 0x000e620000000800 */
[C---:B------:R-:W-:Y:S02]  /*a310*/  FMUL.FTZ R44, R132.reuse, R44 ;  /* 0x0000002c842c7220 */ /* 0x040fe40000410000 */
[C---:B--2---:R-:W-:Y:S01]  /*a320*/  HMMA.16816.F32.BF16 R108, R128.reuse, R124, R108 ;  /* 0x0000007c806c723c */ /* 0x044fe2000004186c */
[----:B------:R-:W-:Y:S03]  /*a330*/  LDSM.16.MT88.4 R12, [R134+0x4100] ;  /* 0x00410000860c783b */ /* 0x000fe60000004200 */
[C---:B------:R-:W-:Y:S02]  /*a340*/  FMUL.FTZ R45, R132.reuse, R45 ;  /* 0x0000002d842d7220 */ /* 0x040fe40000410000 */
[C---:B------:R-:W-:Y:S01]  /*a350*/  FMUL.FTZ R46, R3.reuse, R46 ;  /* 0x0000002e032e7220 */ /* 0x040fe20000410000 */
[----:B------:R-:W-:Y:S01]  /*a360*/  MUFU.EX2 R172, R172 ;  /* 0x000000ac00ac7308 */ /* 0x000fe20000000800 */
[C---:B------:R-:W-:Y:S01]  /*a370*/  HMMA.16816.F32.BF16 R112, R128.reuse, R126, R112 ;  /* 0x0000007e8070723c */ /* 0x040fe20000041870 */
[----:B------:R-:W2:Y:S03]  /*a380*/  LDSM.16.MT88.4 R124, [R133+0x2100] ;  /* 0x00210000857c783b */ /* 0x000ea60000004200 */
[C---:B------:R-:W-:Y:S02]  /*a390*/  FMUL.FTZ R47, R3.reuse, R47 ;  /* 0x0000002f032f7220 */ /* 0x040fe40000410000 */
[C---:B------:R-:W-:Y:S02]  /*a3a0*/  FMUL.FTZ R48, R132.reuse, R48 ;  /* 0x0000003084307220 */ /* 0x040fe40000410000 */
[C---:B------:R-:W-:Y:S01]  /*a3b0*/  FMUL.FTZ R49, R132.reuse, R49 ;  /* 0x0000003184317220 */ /* 0x040fe20000410000 */
[----:B------:R-:W1:Y:S03]  /*a3c0*/  MUFU.EX2 R173, R173 ;  /* 0x000000ad00ad7308 */ /* 0x000e660000000800 */
[C---:B------:R-:W-:Y:S02]  /*a3d0*/  FMUL.FTZ R50, R3.reuse, R50 ;  /* 0x0000003203327220 */ /* 0x040fe40000410000 */
[C---:B------:R-:W-:Y:S02]  /*a3e0*/  FMUL.FTZ R51, R3.reuse, R51 ;  /* 0x0000003303337220 */ /* 0x040fe40000410000 */
[C---:B------:R-:W-:Y:S01]  /*a3f0*/  FMUL.FTZ R52, R132.reuse, R52 ;  /* 0x0000003484347220 */ /* 0x040fe20000410000 */
[C---:B---3--:R-:W-:Y:S02]  /*a400*/  HMMA.16816.F32.BF16 R116, R128.reuse, R136, R116 ;  /* 0x000000888074723c */ /* 0x048fe40000041874 */
[----:B------:R-:W-:Y:S01]  /*a410*/  MUFU.EX2 R174, R174 ;  /* 0x000000ae00ae7308 */ /* 0x000fe20000000800 */
[C---:B------:R-:W-:Y:S02]  /*a420*/  FMUL.FTZ R53, R132.reuse, R53 ;  /* 0x0000003584357220 */ /* 0x040fe40000410000 */
[C---:B------:R-:W-:Y:S02]  /*a430*/  FMUL.FTZ R54, R3.reuse, R54 ;  /* 0x0000003603367220 */ /* 0x040fe40000410000 */
[C---:B------:R-:W-:Y:S01]  /*a440*/  FMUL.FTZ R55, R3.reuse, R55 ;  /* 0x0000003703377220 */ /* 0x040fe20000410000 */
[C---:B------:R-:W-:Y:S01]  /*a450*/  HMMA.16816.F32.BF16 R120, R128.reuse, R138, R120 ;  /* 0x0000008a8078723c */ /* 0x040fe20000041878 */
[----:B------:R-:W3:Y:S03]  /*a460*/  LDSM.16.MT88.4 R136, [R184+UR4+0x2100] ;  /* 0x00210004b888783b */ /* 0x000ee60008004200 */
[C---:B------:R-:W-:Y:S01]  /*a470*/  FMUL.FTZ R56, R132.reuse, R56 ;  /* 0x0000003884387220 */ /* 0x040fe20000410000 */
[----:B------:R-:W-:Y:S01]  /*a480*/  MUFU.EX2 R175, R175 ;  /* 0x000000af00af7308 */ /* 0x000fe20000000800 */
[C---:B------:R-:W-:Y:S02]  /*a490*/  FMUL.FTZ R57, R132.reuse, R57 ;  /* 0x0000003984397220 */ /* 0x040fe40000410000 */
[C---:B-----5:R-:W-:Y:S04]  /*a4a0*/  HMMA.16816.F32.BF16 R36, R128.reuse, R140, R36 ;  /* 0x0000008c8024723c */ /* 0x060fe80000041824 */
[C---:B------:R-:W-:Y:S02]  /*a4b0*/  FMUL.FTZ R58, R3.reuse, R58 ;  /* 0x0000003a033a7220 */ /* 0x040fe40000410000 */
[C---:B------:R-:W-:Y:S01]  /*a4c0*/  FMUL.FTZ R59, R3.reuse, R59 ;  /* 0x0000003b033b7220 */ /* 0x040fe20000410000 */
[----:B------:R-:W-:Y:S01]  /*a4d0*/  MUFU.EX2 R209, R209 ;  /* 0x000000d100d17308 */ /* 0x000fe20000000800 */
[C---:B------:R-:W-:Y:S01]  /*a4e0*/  HMMA.16816.F32.BF16 R40, R128.reuse, R142, R40 ;  /* 0x0000008e8028723c */ /* 0x040fe20000041828 */
[----:B------:R-:W5:Y:S03]  /*a4f0*/  LDSM.16.MT88.4 R140, [R134+0x2100] ;  /* 0x00210000868c783b */ /* 0x000f660000004200 */
[C---:B------:R-:W-:Y:S02]  /*a500*/  FMUL.FTZ R60, R132.reuse, R60 ;  /* 0x0000003c843c7220 */ /* 0x040fe40000410000 */
[C---:B------:R-:W-:Y:S02]  /*a510*/  FMUL.FTZ R61, R132.reuse, R61 ;  /* 0x0000003d843d7220 */ /* 0x040fe40000410000 */
[C---:B--2---:R-:W-:Y:S01]  /*a520*/  HMMA.16816.F32.BF16 R44, R128.reuse, R124, R44 ;  /* 0x0000007c802c723c */ /* 0x044fe2000004182c */
[----:B------:R-:W-:Y:S03]  /*a530*/  MUFU.EX2 R216, R216 ;  /* 0x000000d800d87308 */ /* 0x000fe60000000800 */
[C---:B------:R-:W-:Y:S02]  /*a540*/  FMUL.FTZ R62, R3.reuse, R62 ;  /* 0x0000003e033e7220 */ /* 0x040fe40000410000 */
[C---:B------:R-:W-:Y:S02]  /*a550*/  FMUL.FTZ R63, R3.reuse, R63 ;  /* 0x0000003f033f7220 */ /* 0x040fe40000410000 */
[C---:B------:R-:W-:Y:S01]  /*a560*/  HMMA.16816.F32.BF16 R48, R128.reuse, R126, R48 ;  /* 0x0000007e8030723c */ /* 0x040fe20000041830 */
[----:B------:R-:W2:Y:S02]  /*a570*/  LDSM.16.MT88.4 R124, [R185+UR4+0x4100] ;  /* 0x00410004b97c783b */ /* 0x000ea40008004200 */
[----:B------:R-:W-:Y:S01]  /*a580*/  MUFU.EX2 R217, R217 ;  /* 0x000000d900d97308 */ /* 0x000fe20000000800 */
        /* <DEDUP_REMOVED lines=16> */
[----:B------:R-:W5:Y:S03]  /*a690*/  LDSM.16.MT88.4 R140, [R184+UR4+0x4100] ;  /* 0x00410004b88c783b */ /* 0x000f660008004200 */
[C---:B------:R-:W-:Y:S02]  /*a6a0*/  FMUL.FTZ R74, R3.reuse, R74 ;  /* 0x0000004a034a7220 */ /* 0x040fe40000410000 */
[C---:B------:R-:W-:Y:S02]  /*a6b0*/  FMUL.FTZ R75, R3.reuse, R75 ;  /* 0x0000004b034b7220 */ /* 0x040fe40000410000 */
[C---:B--2---:R-:W-:Y:S04]  /*a6c0*/  HMMA.16816.F32.BF16 R68, R128.reuse, R124, R68 ;  /* 0x0000007c8044723c */ /* 0x044fe80000041844 */
[C---:B------:R-:W-:Y:S02]  /*a6d0*/  FMUL.FTZ R76, R132.reuse, R76 ;  /* 0x0000004c844c7220 */ /* 0x040fe40000410000 */
[C---:B------:R-:W-:Y:S02]  /*a6e0*/  FMUL.FTZ R77, R132.reuse, R77 ;  /* 0x0000004d844d7220 */ /* 0x040fe40000410000 */
[C---:B------:R-:W-:Y:S01]  /*a6f0*/  HMMA.16816.F32.BF16 R72, R128.reuse, R126, R72 ;  /* 0x0000007e8048723c */ /* 0x040fe20000041848 */
[----:B------:R-:W2:Y:S03]  /*a700*/  LDSM.16.MT88.4 R124, [R185+UR4+0x900] ;  /* 0x00090004b97c783b */ /* 0x000ea60008004200 */
[C---:B------:R-:W-:Y:S02]  /*a710*/  FMUL.FTZ R78, R3.reuse, R78 ;  /* 0x0000004e034e7220 */ /* 0x040fe40000410000 */
[C---:B------:R-:W-:Y:S02]  /*a720*/  FMUL.FTZ R79, R3.reuse, R79 ;  /* 0x0000004f034f7220 */ /* 0x040fe40000410000 */
[C---:B------:R-:W-:Y:S04]  /*a730*/  FMUL.FTZ R80, R132.reuse, R80 ;  /* 0x0000005084507220 */ /* 0x040fe80000410000 */
[C---:B------:R-:W-:Y:S01]  /*a740*/  FMUL.FTZ R81, R132.reuse, R81 ;  /* 0x0000005184517220 */ /* 0x040fe20000410000 */
[C---:B---3--:R-:W-:Y:S03]  /*a750*/  HMMA.16816.F32.BF16 R76, R128.reuse, R136, R76 ;  /* 0x00000088804c723c */ /* 0x048fe6000004184c */
[C---:B------:R-:W-:Y:S02]  /*a760*/  FMUL.FTZ R82, R3.reuse, R82 ;  /* 0x0000005203527220 */ /* 0x040fe40000410000 */
[C---:B------:R-:W-:Y:S02]  /*a770*/  FMUL.FTZ R83, R3.reuse, R83 ;  /* 0x0000005303537220 */ /* 0x040fe40000410000 */
[C---:B------:R-:W-:Y:S02]  /*a780*/  FMUL.FTZ R84, R132.reuse, R84 ;  /* 0x0000005484547220 */ /* 0x040fe40000410000 */
[C---:B------:R-:W-:Y:S03]  /*a790*/  FMUL.FTZ R85, R132.reuse, R85 ;  /* 0x0000005584557220 */ /* 0x040fe60000410000 */
[C---:B------:R-:W-:Y:S01]  /*a7a0*/  HMMA.16816.F32.BF16 R80, R128.reuse, R138, R80 ;  /* 0x0000008a8050723c */ /* 0x040fe20000041850 */
[----:B------:R-:W3:Y:S02]  /*a7b0*/  LDSM.16.MT88.4 R136, [R184+UR4+0x900] ;  /* 0x00090004b888783b */ /* 0x000ee40008004200 */
        /* <DEDUP_REMOVED lines=15> */
[C---:B------:R-:W-:Y:S03]  /*a8b0*/  HMMA.16816.F32.BF16 R92, R128.reuse, R12, R92 ;  /* 0x0000000c805c723c */ /* 0x040fe6000004185c */
[C---:B------:R-:W-:Y:S02]  /*a8c0*/  FMUL.FTZ R98, R3.reuse, R98 ;  /* 0x0000006203627220 */ /* 0x040fe40000410000 */
[----:B------:R-:W-:Y:S02]  /*a8d0*/  FMUL.FTZ R99, R3, R99 ;  /* 0x0000006303637220 */ /* 0x000fe40000410000 */
[----:B-1----:R-:W-:Y:S01]  /*a8e0*/  F2FP.BF16.PACK_AB R12, R167, R166 ;  /* 0x000000a6a70c723e */ /* 0x002fe200000010ff */
[----:B------:R-:W-:Y:S01]  /*a8f0*/  FFMA.FTZ R158, R132, R207, R158 ;  /* 0x000000cf849e7223 */ /* 0x000fe2000001009e */
[----:B----4-:R-:W-:Y:S03]  /*a900*/  F2FP.BF16.PACK_AB R13, R169, R168 ;  /* 0x000000a8a90d723e */ /* 0x010fe600000010ff */
[----:B------:R-:W-:Y:S01]  /*a910*/  HMMA.16816.F32.BF16 R96, R128, R14, R96 ;  /* 0x0000000e8060723c */ /* 0x000fe20000041860 */
[----:B------:R-:W1:Y:S02]  /*a920*/  LDSM.16.MT88.4 R128, [R134+0x2900] ;  /* 0x002900008680783b */ /* 0x000e640000004200 */
[----:B------:R-:W-:Y:S01]  /*a930*/  FFMA.FTZ R162, R3, R208, R162 ;  /* 0x000000d003a27223 */ /* 0x000fe200000100a2 */
[----:B------:R-:W-:Y:S01]  /*a940*/  IADD3 R3, R215, -0x2, RZ ;  /* 0xfffffffed7037810 */ /* 0x000fe20007ffe0ff */
[----:B------:R-:W-:Y:S02]  /*a950*/  FADD.FTZ R161, R161, R158 ;  /* 0x0000009ea1a17221 */ /* 0x000fe40000010000 */
[----:B------:R-:W-:Y:S01]  /*a960*/  F2FP.BF16.PACK_AB R14, R171, R170 ;  /* 0x000000aaab0e723e */ /* 0x000fe200000010ff */
[----:B------:R-:W-:Y:S01]  /*a970*/  FADD.FTZ R159, R159, R162 ;  /* 0x000000a29f9f7221 */ /* 0x000fe20000010000 */
[----:B------:R-:W-:Y:S02]  /*a980*/  F2FP.BF16.PACK_AB R15, R173, R172 ;  /* 0x000000acad0f723e */ /* 0x000fe400000010ff */
[----:B------:R-:W-:Y:S01]  /*a990*/  ISETP.GE.AND P0, PT, R3, R194, PT ;  /* 0x000000c20300720c */ /* 0x000fe20003f06270 */
[----:B------:R-:W-:Y:S02]  /*a9a0*/  FADD.FTZ R156, R156, R161 ;  /* 0x000000a19c9c7221 */ /* 0x000fe40000010000 */
[----:B------:R-:W-:Y:S02]  /*a9b0*/  FADD.FTZ R160, R160, R159 ;  /* 0x0000009fa0a07221 */ /* 0x000fe40000010000 */
[C---:B--2---:R-:W-:Y:S05]  /*a9c0*/  HMMA.16816.F32.BF16 R4, R12.reuse, R124, R4 ;  /* 0x0000007c0c04723c */ /* 0x044fea0000041804 */
        /* <DEDUP_REMOVED lines=10> */
[----:B------:R-:W2:Y:S03]  /*aa70*/  LDSM.16.MT88.4 R16, [R185+UR4+0x4900] ;  /* 0x00490004b910783b */ /* 0x000ea60008004200 */
[----:B------:R-:W-:Y:S02]  /*aa80*/  FADD.FTZ R170, R170, R167 ;  /* 0x000000a7aaaa7221 */ /* 0x000fe40000010000 */
[----:B------:R-:W-:Y:S02]  /*aa90*/  FADD.FTZ R172, R172, R169 ;  /* 0x000000a9acac7221 */ /* 0x000fe40000010000 */
[C---:B---3--:R-:W-:Y:S04]  /*aaa0*/  HMMA.16816.F32.BF16 R108, R12.reuse, R136, R108 ;  /* 0x000000880c6c723c */ /* 0x048fe8000004186c */
[----:B------:R-:W-:Y:S02]  /*aab0*/  FADD.FTZ R171, R171, R170 ;  /* 0x000000aaabab7221 */ /* 0x000fe40000010000 */
[----:B------:R-:W-:Y:S02]  /*aac0*/  FADD.FTZ R173, R173, R172 ;  /* 0x000000acadad7221 */ /* 0x000fe40000010000 */
[C---:B------:R-:W-:Y:S01]  /*aad0*/  HMMA.16816.F32.BF16 R112, R12.reuse, R138, R112 ;  /* 0x0000008a0c70723c */ /* 0x040fe20000041870 */
[----:B------:R-:W3:Y:S07]  /*aae0*/  LDSM.16.MT88.4 R136, [R184+UR4+0x4900] ;  /* 0x00490004b888783b */ /* 0x000eee0008004200 */
[C---:B-----5:R-:W-:Y:S08]  /*aaf0*/  HMMA.16816.F32.BF16 R116, R12.reuse, R140, R116 ;  /* 0x0000008c0c74723c */ /* 0x060ff00000041874 */
        /* <DEDUP_REMOVED lines=13> */
[----:B------:R-:W4:Y:S01]  /*abd0*/  LDSM.16.MT88.4 R20, [R134+0x4900] ;  /* 0x004900008614783b */ /* 0x000f220000004200 */
[--C-:B------:R-:W-:Y:S01]  /*abe0*/  FFMA.FTZ R152, R24, c[0x0][0x2d0], -R165.reuse ;  /* 0x0000b40018987a23 */ /* 0x100fe200000108a5 */
[C---:B------:R-:W-:Y:S01]  /*abf0*/  HMMA.16816.F32.BF16 R56, R12.reuse, R154, R56 ;  /* 0x0000009a0c38723c */ /* 0x040fe20000041838 */
[----:B------:R-:W5:Y:S03]  /*ac00*/  MUFU.EX2 R149, R149 ;  /* 0x0000009500957308 */ /* 0x000f660000000800 */
[--C-:B------:R-:W-:Y:S02]  /*ac10*/  FFMA.FTZ R153, R25, c[0x0][0x2d0], -R165.reuse ;  /* 0x0000b40019997a23 */ /* 0x100fe400000108a5 */
[----:B------:R-:W-:Y:S02]  /*ac20*/  FFMA.FTZ R165, R33, c[0x0][0x2d0], -R165 ;  /* 0x0000b40021a57a23 */ /* 0x000fe400000108a5 */
[C---:B-1----:R-:W-:Y:S03]  /*ac30*/  HMMA.16816.F32.BF16 R60, R12.reuse, R128, R60 ;  /* 0x000000800c3c723c */ /* 0x042fe6000004183c */
[----:B------:R-:W-:Y:S01]  /*ac40*/  MUFU.EX2 R150, R150 ;  /* 0x0000009600967308 */ /* 0x000fe20000000800 */
[--C-:B------:R-:W-:Y:S02]  /*ac50*/  FFMA.FTZ R154, R26, c[0x0][0x2d0], -R164.reuse ;  /* 0x0000b4001a9a7a23 */ /* 0x100fe400000108a4 */
[--C-:B------:R-:W-:Y:S02]  /*ac60*/  FFMA.FTZ R155, R27, c[0x0][0x2d0], -R164.reuse ;  /* 0x0000b4001b9b7a23 */ /* 0x100fe400000108a4 */
[C---:B------:R-:W-:Y:S01]  /*ac70*/  HMMA.16816.F32.BF16 R64, R12.reuse, R130, R64 ;  /* 0x000000820c40723c */ /* 0x040fe20000041840 */
[----:B------:R-:W-:Y:S03]  /*ac80*/  LDSM.16.MT88.4 R24, [R133+0x1100] ;  /* 0x001100008518783b */ /* 0x000fe60000004200 */
[----:B------:R-:W-:Y:S01]  /*ac90*/  FFMA.FTZ R164, R35, c[0x0][0x2d0], -R164 ;  /* 0x0000b40023a47a23 */ /* 0x000fe200000108a4 */
[----:B------:R-:W1:Y:S03]  /*aca0*/  MUFU.EX2 R151, R151 ;  /* 0x0000009700977308 */ /* 0x000e660000000800 */
[C---:B--2---:R-:W-:Y:S01]  /*acb0*/  HMMA.16816.F32.BF16 R68, R12.reuse, R16, R68 ;  /* 0x000000100c44723c */ /* 0x044fe20000041844 */
[----:B------:R-:W-:Y:S06]  /*acc0*/  LDSM.16.MT88.4 R128, [R134+0x1100] ;  /* 0x001100008680783b */ /* 0x000fec0000004200 */
[----:B------:R-:W-:Y:S01]  /*acd0*/  MUFU.EX2 R152, R152 ;  /* 0x0000009800987308 */ /* 0x000fe20000000800 */
[C---:B------:R-:W-:Y:S01]  /*ace0*/  HMMA.16816.F32.BF16 R72, R12.reuse, R18, R72 ;  /* 0x000000120c48723c */ /* 0x040fe20000041848 */
[----:B------:R-:W2:Y:S07]  /*acf0*/  LDSM.16.MT88.4 R16, [R185+UR4+0x1100] ;  /* 0x00110004b910783b */ /* 0x000eae0008004200 */
[C---:B------:R-:W-:Y:S01]  /*ad00*/  HMMA.16816.F32.BF16 R76, R12.reuse, R124, R76 ;  /* 0x0000007c0c4c723c */ /* 0x040fe2000004184c */
[----:B------:R-:W-:Y:S01]  /*ad10*/  LDSM.16.MT88.4 R32, [R134+0x1900] ;  /* 0x001900008620783b */ /* 0x000fe20000004200 */
[----:B------:R-:W1:Y:S06]  /*ad20*/  MUFU.EX2 R153, R153 ;  /* 0x0000009900997308 */ /* 0x000e6c0000000800 */
[C---:B------:R-:W-:Y:S01]  /*ad30*/  HMMA.16816.F32.BF16 R80, R12.reuse, R126, R80 ;  /* 0x0000007e0c50723c */ /* 0x040fe20000041850 */
[----:B------:R-:W1:Y:S03]  /*ad40*/  LDSM.16.MT88.4 R124, [R184+UR4+0x1100] ;  /* 0x00110004b87c783b */ /* 0x000e660008004200 */
[----:B------:R-:W-:Y:S04]  /*ad50*/  MUFU.EX2 R154, R154 ;  /* 0x0000009a009a7308 */ /* 0x000fe80000000800 */
[C---:B---3--:R-:W-:Y:S06]  /*ad60*/  HMMA.16816.F32.BF16 R84, R12.reuse, R136, R84 ;  /* 0x000000880c54723c */ /* 0x048fec0000041854 */
[----:B------:R-:W3:Y:S02]  /*ad70*/  MUFU.EX2 R155, R155 ;  /* 0x0000009b009b7308 */ /* 0x000ee40000000800 */
[C---:B------:R-:W-:Y:S01]  /*ad80*/  HMMA.16816.F32.BF16 R88, R12.reuse, R138, R88 ;  /* 0x0000008a0c58723c */ /* 0x040fe20000041858 */
[----:B------:R-:W-:Y:S07]  /*ad90*/  LDSM.16.MT88.4 R136, [R133+0x3100] ;  /* 0x003100008588783b */ /* 0x000fee0000004200 */
[C---:B----4-:R-:W-:Y:S01]  /*ada0*/  HMMA.16816.F32.BF16 R92, R12.reuse, R20, R92 ;  /* 0x000000140c5c723c */ /* 0x050fe2000004185c */
[----:B------:R-:W4:Y:S07]  /*adb0*/  MUFU.EX2 R218, R165 ;  /* 0x000000a500da7308 */ /* 0x000f2e0000000800 */
[----:B------:R-:W-:Y:S01]  /*adc0*/  HMMA.16816.F32.BF16 R96, R12, R22, R96 ;  /* 0x000000160c60723c */ /* 0x000fe20000041860 */
[----:B------:R-:W4:Y:S02]  /*add0*/  LDSM.16.MT88.4 R20, [R185+UR4+0x3100] ;  /* 0x00310004b914783b */ /* 0x000f240008004200 */
[----:B------:R-:W4:Y:S04]  /*ade0*/  MUFU.EX2 R164, R164 ;  /* 0x000000a400a47308 */ /* 0x000f280000000800 */
[----:B-----5:R-:W-:Y:S01]  /*adf0*/  F2FP.BF16.PACK_AB R12, R149, R148 ;  /* 0x00000094950c723e */ /* 0x020fe200000010ff */
[----:B------:R-:W-:Y:S01]  /*ae00*/  FADD.FTZ R148, R148, R171 ;  /* 0x000000ab94947221 */ /* 0x000fe20000010000 */
[----:B-1----:R-:W-:Y:S03]  /*ae10*/  F2FP.BF16.PACK_AB R13, R151, R150 ;  /* 0x00000096970d723e */ /* 0x002fe600000010ff */
[----:B------:R-:W-:Y:S01]  /*ae20*/  F2FP.BF16.PACK_AB R14, R153, R152 ;  /* 0x00000098990e723e */ /* 0x000fe200000010ff */
[----:B------:R-:W-:Y:S01]  /*ae30*/  FADD.FTZ R150, R150, R173 ;  /* 0x000000ad96967221 */ /* 0x000fe20000010000 */
[----:B---3--:R-:W-:Y:S01]  /*ae40*/  F2FP.BF16.PACK_AB R15, R155, R154 ;  /* 0x0000009a9b0f723e */ /* 0x008fe200000010ff */
        /* <DEDUP_REMOVED lines=8> */
[----:B------:R-:W1:Y:S07]  /*aed0*/  LDSM.16.MT88.4 R16, [R184+UR4+0x3100] ;  /* 0x00310004b810783b */ /* 0x000e6e0008004200 */
[C---:B------:R-:W-:Y:S08]  /*aee0*/  HMMA.16816.F32.BF16 R100, R12.reuse, R24, R100 ;  /* 0x000000180c64723c */ /* 0x040ff00000041864 */
[C---:B------:R-:W-:Y:S01]  /*aef0*/  HMMA.16816.F32.BF16 R104, R12.reuse, R26, R104 ;  /* 0x0000001a0c68723c */ /* 0x040fe20000041868 */
[----:B------:R-:W2:Y:S07]  /*af00*/  LDSM.16.MT88.4 R24, [R134+0x3100] ;  /* 0x003100008618783b */ /* 0x000eae0000004200 */
[C---:B------:R-:W-:Y:S08]  /*af10*/  HMMA.16816.F32.BF16 R108, R12.reuse, R124, R108 ;  /* 0x0000007c0c6c723c */ /* 0x040ff0000004186c */
[C---:B------:R-:W-:Y:S01]  /*af20*/  HMMA.16816.F32.BF16 R112, R12.reuse, R126, R112 ;  /* 0x0000007e0c70723c */ /* 0x040fe20000041870 */
[----:B------:R-:W3:Y:S07]  /*af30*/  LDSM.16.MT88.4 R124, [R185+UR4+0x5100] ;  /* 0x00510004b97c783b */ /* 0x000eee0008004200 */
        /* <DEDUP_REMOVED lines=16> */
[----:B------:R-:W3:Y:S07]  /*b040*/  LDSM.16.MT88.4 R124, [R185+UR4+0x1900] ;  /* 0x00190004b97c783b */ /* 0x000eee0008004200 */
[C---:B----4-:R-:W-:Y:S08]  /*b050*/  HMMA.16816.F32.BF16 R76, R12.reuse, R20, R76 ;  /* 0x000000140c4c723c */ /* 0x050ff0000004184c */
[C---:B------:R-:W-:Y:S01]  /*b060*/  HMMA.16816.F32.BF16 R80, R12.reuse, R22, R80 ;  /* 0x000000160c50723c */ /* 0x040fe20000041850 */
[----:B------:R-:W4:Y:S07]  /*b070*/  LDSM.16.MT88.4 R20, [R133+0x1900] ;  /* 0x001900008514783b */ /* 0x000f2e0000004200 */
[C---:B-1----:R-:W-:Y:S08]  /*b080*/  HMMA.16816.F32.BF16 R84, R12.reuse, R16, R84 ;  /* 0x000000100c54723c */ /* 0x042ff00000041854 */
[C---:B------:R-:W-:Y:S01]  /*b090*/  HMMA.16816.F32.BF16 R88, R12.reuse, R18, R88 ;  /* 0x000000120c58723c */ /* 0x040fe20000041858 */
[----:B------:R-:W1:Y:S07]  /*b0a0*/  LDSM.16.MT88.4 R16, [R185+UR4+0x3900] ;  /* 0x00390004b910783b */ /* 0x000e6e0008004200 */
[C---:B--2---:R-:W-:Y:S08]  /*b0b0*/  HMMA.16816.F32.BF16 R92, R12.reuse, R24, R92 ;  /* 0x000000180c5c723c */ /* 0x044ff0000004185c */
[----:B------:R-:W-:Y:S01]  /*b0c0*/  HMMA.16816.F32.BF16 R96, R12, R26, R96 ;  /* 0x0000001a0c60723c */ /* 0x000fe20000041860 */
[----:B------:R-:W2:Y:S06]  /*b0d0*/  LDSM.16.MT88.4 R24, [R185+UR4+0x5900] ;  /* 0x00590004b918783b */ /* 0x000eac0008004200 */
[----:B------:R-:W-:Y:S02]  /*b0e0*/  F2FP.BF16.PACK_AB R12, R175, R174 ;  /* 0x000000aeaf0c723e */ /* 0x000fe400000010ff */
[----:B------:R-:W-:Y:S03]  /*b0f0*/  F2FP.BF16.PACK_AB R13, R216, R209 ;  /* 0x000000d1d80d723e */ /* 0x000fe600000010ff */
[----:B------:R-:W-:Y:S01]  /*b100*/  F2FP.BF16.PACK_AB R14, R218, R217 ;  /* 0x000000d9da0e723e */ /* 0x000fe200000010ff */
[----:B------:R-:W-:Y:S01]  /*b110*/  FADD.FTZ R209, R209, R154 ;  /* 0x0000009ad1d17221 */ /* 0x000fe20000010000 */
[----:B------:R-:W-:Y:S03]  /*b120*/  F2FP.BF16.PACK_AB R15, R164, R219 ;  /* 0x000000dba40f723e */ /* 0x000fe600000010ff */
[----:B------:R-:W-:Y:S04]  /*b130*/  FADD.FTZ R216, R216, R209 ;  /* 0x000000d1d8d87221 */ /* 0x000fe80000010000 */
[C---:B---3--:R-:W-:Y:S03]  /*b140*/  HMMA.16816.F32.BF16 R128, R12.reuse, R124, R4 ;  /* 0x0000007c0c80723c */ /* 0x048fe60000041804 */
[----:B------:R-:W-:Y:S04]  /*b150*/  FADD.FTZ R219, R219, R216 ;  /* 0x000000d8dbdb7221 */ /* 0x000fe80000010000 */
[----:B------:R-:W-:Y:S01]  /*b160*/  FADD.FTZ R208, R164, R219 ;  /* 0x000000dba4d07221 */ /* 0x000fe20000010000 */
[C---:B------:R-:W-:Y:S01]  /*b170*/  HMMA.16816.F32.BF16 R124, R12.reuse, R126, R8 ;  /* 0x0000007e0c7c723c */ /* 0x040fe20000041808 */
[----:B------:R-:W3:Y:S07]  /*b180*/  LDSM.16.MT88.4 R8, [R133+0x5900] ;  /* 0x005900008508783b */ /* 0x000eee0000004200 */
[C---:B----4-:R-:W-:Y:S08]  /*b190*/  HMMA.16816.F32.BF16 R100, R12.reuse, R20, R100 ;  /* 0x000000140c64723c */ /* 0x050ff00000041864 */
[C---:B------:R-:W-:Y:S01]  /*b1a0*/  HMMA.16816.F32.BF16 R104, R12.reuse, R22, R104 ;  /* 0x000000160c68723c */ /* 0x040fe20000041868 */
[----:B------:R-:W-:Y:S07]  /*b1b0*/  LDSM.16.MT88.4 R20, [R134+0x5900] ;  /* 0x005900008614783b */ /* 0x000fee0000004200 */
[C---:B------:R-:W-:Y:S08]  /*b1c0*/  HMMA.16816.F32.BF16 R108, R12.reuse, R28, R108 ;  /* 0x0000001c0c6c723c */ /* 0x040ff0000004186c */
[C---:B------:R-:W-:Y:S08]  /*b1d0*/  HMMA.16816.F32.BF16 R112, R12.reuse, R30, R112 ;  /* 0x0000001e0c70723c */ /* 0x040ff00000041870 */
[C---:B------:R-:W-:Y:S08]  /*b1e0*/  HMMA.16816.F32.BF16 R116, R12.reuse, R32, R116 ;  /* 0x000000200c74723c */ /* 0x040ff00000041874 */
[C---:B------:R-:W-:Y:S08]  /*b1f0*/  HMMA.16816.F32.BF16 R120, R12.reuse, R34, R120 ;  /* 0x000000220c78723c */ /* 0x040ff00000041878 */
[C---:B-1----:R-:W-:Y:S08]  /*b200*/  HMMA.16816.F32.BF16 R36, R12.reuse, R16, R36 ;  /* 0x000000100c24723c */ /* 0x042ff00000041824 */
[C---:B------:R-:W-:Y:S01]  /*b210*/  HMMA.16816.F32.BF16 R40, R12.reuse, R18, R40 ;  /* 0x000000120c28723c */ /* 0x040fe20000041828 */
[----:B------:R-:W1:Y:S07]  /*b220*/  LDSM.16.MT88.4 R16, [R184+UR4+0x5900] ;  /* 0x00590004b810783b */ /* 0x000e6e0008004200 */
        /* <DEDUP_REMOVED lines=8> */
[C---:B---3--:R-:W-:Y:S07]  /*b2b0*/  HMMA.16816.F32.BF16 R76, R12.reuse, R8, R76 ;  /* 0x000000080c4c723c */ /* 0x048fee000004184c */
[----:B------:R-:W-:Y:S01]  /*b2c0*/  FADD.FTZ R8, R174, R153 ;  /* 0x00000099ae087221 */ /* 0x000fe20000010000 */
[C---:B------:R-:W-:Y:S04]  /*b2d0*/  HMMA.16816.F32.BF16 R80, R12.reuse, R10, R80 ;  /* 0x0000000a0c50723c */ /* 0x040fe80000041850 */
[----:B------:R-:W-:Y:S04]  /*b2e0*/  FADD.FTZ R8, R175, R8 ;  /* 0x00000008af087221 */ /* 0x000fe80000010000 */
[C---:B-1----:R-:W-:Y:S04]  /*b2f0*/  HMMA.16816.F32.BF16 R84, R12.reuse, R16, R84 ;  /* 0x000000100c54723c */ /* 0x042fe80000041854 */
[----:B------:R-:W-:Y:S04]  /*b300*/  FADD.FTZ R207, R217, R8 ;  /* 0x00000008d9cf7221 */ /* 0x000fe80000010000 */
[C---:B------:R-:W-:Y:S04]  /*b310*/  HMMA.16816.F32.BF16 R88, R12.reuse, R18, R88 ;  /* 0x000000120c58723c */ /* 0x040fe80000041858 */
[----:B------:R-:W-:Y:S04]  /*b320*/  FADD.FTZ R207, R218, R207 ;  /* 0x000000cfdacf7221 */ /* 0x000fe80000010000 */
[C---:B------:R-:W-:Y:S08]  /*b330*/  HMMA.16816.F32.BF16 R92, R12.reuse, R20, R92 ;  /* 0x000000140c5c723c */ /* 0x040ff0000004185c */
        /* <DEDUP_REMOVED lines=19> */
[----:B------:R-:W-:Y:S01]  /*b470*/  IMAD R201, R6, c[0x0][0x2b8], R201 ;  /* 0x0000ae0006c97a24 */ /* 0x000fe200078e02c9 */
[----:B------:R-:W-:Y:S04]  /*b480*/  IADD3 R6, -R180, 0x10, RZ ;  /* 0x00000010b4067810 */ /* 0x000fe80007ffe1ff */
[----:B------:R-:W-:Y:S02]  /*b490*/  SHF.R.S32.HI R3, RZ, 0x1f, R201 ;  /* 0x0000001fff037819 */ /* 0x000fe400000114c9 */
[----:B------:R-:W-:Y:S03]  /*b4a0*/  LOP3.LUT R6, R6, 0xf, RZ, 0xc0, !PT ;  /* 0x0000000f06067812 */ /* 0x000fe600078ec0ff */
        /* <DEDUP_REMOVED lines=12> */
[----:B------:R-:W1:Y:S04]  /*b570*/  SHFL.IDX PT, R7, R18, 0x1, 0x181f ;  /* 0x00381f0012077f89 */ /* 0x000e6800000e0000 */
[----:B------:R-:W2:Y:S04]  /*b580*/  SHFL.IDX PT, R3, R10, 0x1, 0x181f ;  /* 0x00381f000a037f89 */ /* 0x000ea800000e0000 */
[----:B------:R-:W-:Y:S01]  /*b590*/  SHFL.IDX PT, R5, R10, RZ, 0x181f ;  /* 0x00181fff0a057589 */ /* 0x000fe200000e0000 */
[----:B-1----:R-:W-:Y:S04]  /*b5a0*/  IADD3 R12, P1, P0, R12, R7, R212 ;  /* 0x000000070c0c7210 */ /* 0x002fe8000783e0d4 */
[----:B--2---:R-:W-:Y:S02]  /*b5b0*/  IADD3.X R13, RZ, R3, R213, P1, P0 ;  /* 0x00000003ff0d7210 */ /* 0x004fe40000fe04d5 */
[----:B------:R-:W-:Y:S04]  /*b5c0*/  IADD3 R8, P1, P0, R8, R7, R192 ;  /* 0x0000000708087210 */ /* 0x000fe8000783e0c0 */
[----:B------:R-:W-:Y:S02]  /*b5d0*/  IADD3.X R9, RZ, R3, R210, P1, P0 ;  /* 0x00000003ff097210 */ /* 0x000fe40000fe04d2 */
[----:B------:R-:W-:Y:S04]  /*b5e0*/  IADD3 R6, P1, P0, R6, R7, R181 ;  /* 0x0000000706067210 */ /* 0x000fe8000783e0b5 */
[----:B------:R-:W-:Y:S02]  /*b5f0*/  IADD3.X R7, RZ, R3, R182, P1, P0 ;  /* 0x00000003ff077210 */ /* 0x000fe40000fe04b6 */
[----:B------:R-:W1:Y:S02]  /*b600*/  SHFL.IDX PT, R3, R18, RZ, 0x181f ;  /* 0x00181fff12037589 */ /* 0x000e6400000e0000 */
[----:B-1----:R-:W-:Y:S05]  /*b610*/  IADD3 R16, P0, R3, R212, RZ ;  /* 0x000000d403107210 */ /* 0x002fea0007f1e0ff */
[----:B------:R-:W-:Y:S01]  /*b620*/  IMAD.X R17, R5, 0x1, R213, P0 ;  /* 0x0000000105117824 */ /* 0x000fe200000e06d5 */
[----:B------:R-:W-:Y:S05]  /*b630*/  IADD3 R14, P0, R3, R192, RZ ;  /* 0x000000c0030e7210 */ /* 0x000fea0007f1e0ff */
[----:B------:R-:W-:Y:S01]  /*b640*/  IMAD.X R15, R5, 0x1, R210, P0 ;  /* 0x00000001050f7824 */ /* 0x000fe200000e06d2 */
        /* <DEDUP_REMOVED lines=16> */
.L_x_2744:
        /* <DEDUP_REMOVED lines=10> */
.L_x_2742:
[----:B------:R-:W-:-:S13]  /*b7f0*/  ISETP.GE.AND P0, PT, R209, R194, PT ;  /* 0x000000c2d100720c */ /* 0x000fda0003f06270 */
[----:B------:R-:W-:Y:S05]  /*b800*/  @!P0 BRA `(.L_x_2746) ;  /* 0x0000362000008947 */ /* 0x000fea0003800000 */
[----:B------:R-:W-:Y:S01]  /*b810*/  IMAD.MOV.U32 R192, RZ, RZ, 0x40 ;  /* 0x00000040ffc07424 */ /* 0x000fe200078e00ff */
[----:B------:R-:W-:Y:S01]  /*b820*/  LOP3.LUT P0, RZ, R179, 0x4, RZ, 0xc0, !PT ;  /* 0x00000004b3ff7812 */ /* 0x000fe2000780c0ff */
[----:B------:R-:W-:Y:S01]  /*b830*/  IMAD.MOV.U32 R3, RZ, RZ, R0 ;  /* 0x000000ffff037224 */ /* 0x000fe200078e0000 */
[----:B-1----:R-:W-:Y:S01]  /*b840*/  SHF.R.S32.HI R5, RZ, 0x1f, R178 ;  /* 0x0000001fff057819 */ /* 0x002fe200000114b2 */
[----:B------:R-:W-:Y:S01]  /*b850*/  IMAD.MOV.U32 R132, RZ, RZ, R2 ;  /* 0x000000ffff847224 */ /* 0x000fe200078e0002 */
[----:B------:R-:W-:Y:S01]  /*b860*/  SHF.R.S32.HI R0, RZ, 0x1f, R177 ;  /* 0x0000001fff007819 */ /* 0x000fe200000114b1 */
[----:B------:R-:W-:Y:S01]  /*b870*/  IMAD.SHL.U32 R212, R178, 0x2, RZ ;  /* 0x00000002b2d47824 */ /* 0x000fe200078e00ff */
[----:B------:R-:W-:Y:S01]  /*b880*/  SHF.R.S32.HI R213, RZ, 0x1f, R176 ;  /* 0x0000001fffd57819 */ /* 0x000fe200000114b0 */
[----:B------:R-:W-:Y:S01]  /*b890*/  IMAD.SHL.U32 R214, R177, 0x2, RZ ;  /* 0x00000002b1d67824 */ /* 0x000fe200078e00ff */
[----:B------:R-:W-:Y:S01]  /*b8a0*/  SEL R192, R192, 0xffffffc0, !P0 ;  /* 0xffffffc0c0c07807 */ /* 0x000fe20004000000 */
[----:B------:R-:W-:Y:S01]  /*b8b0*/  IMAD.SHL.U32 R215, R176, 0x2, RZ ;  /* 0x00000002b0d77824 */ /* 0x000fe200078e00ff */
[----:B------:R-:W-:-:S02]  /*b8c0*/  SHF.L.U64.HI R210, R178, 0x1, R5 ;  /* 0x00000001b2d27819 */ /* 0x000fc40000010205 */
[----:B------:R-:W-:Y:S02]  /*b8d0*/  SHF.L.U64.HI R211, R177, 0x1, R0 ;  /* 0x00000001b1d37819 */ /* 0x000fe40000010200 */
[----:B------:R-:W-:Y:S02]  /*b8e0*/  SHF.L.U64.HI R213, R176, 0x1, R213 ;  /* 0x00000001b0d57819 */ /* 0x000fe400000102d5 */
.L_x_2757:
        /* <DEDUP_REMOVED lines=33> */
[C---:B-----5:R-:W-:Y:S05]  /*bb00*/  IADD3 R22, P0, R11.reuse, R212, RZ ;  /* 0x000000d40b167210 */ /* 0x060fea0007f1e0ff */
[C-C-:B----4-:R-:W-:Y:S01]  /*bb10*/  IMAD.X R23, R0.reuse, 0x1, R210.reuse, P0 ;  /* 0x0000000100177824 */ /* 0x150fe200000e06d2 */
[C---:B------:R-:W-:Y:S04]  /*bb20*/  IADD3 R14, P0, R11.reuse, R214, RZ ;  /* 0x000000d60b0e7210 */ /* 0x040fe80007f1e0ff */
[C---:B------:R-:W-:Y:S02]  /*bb30*/  IADD3.X R15, R0.reuse, R211, RZ, P0, !PT ;  /* 0x000000d3000f7210 */ /* 0x040fe400007fe4ff */
[----:B------:R-:W-:Y:S05]  /*bb40*/  IADD3 R10, P0, R11, R215, RZ ;  /* 0x000000d70b0a7210 */ /* 0x000fea0007f1e0ff */
[--C-:B------:R-:W-:Y:S01]  /*bb50*/  IMAD.X R11, R0, 0x1, R213.reuse, P0 ;  /* 0x00000001000b7824 */ /* 0x100fe200000e06d5 */
        /* <DEDUP_REMOVED lines=15> */
.L_x_2747:
[C---:B--23--:R-:W-:Y:S01]  /*bc50*/  HMMA.16816.F32.BF16 R4, R136.reuse, R140, RZ ;  /* 0x0000008c8804723c */ /* 0x04cfe200000418ff */
[----:B------:R-:W-:Y:S01]  /*bc60*/  LDSM.16.M88.4 R172, [R186] ;  /* 0x00000000baac783b */ /* 0x000fe20000000200 */
[----:B------:R-:W-:Y:S01]  /*bc70*/  UIADD3 UR18, UR16, 0x1, URZ ;  /* 0x0000000110127890 */ /* 0x000fe2000fffe03f */
[----:B------:R-:W-:Y:S01]  /*bc80*/  ISETP.NE.AND P0, PT, R197, 0x1, PT ;  /* 0x00000001c500780c */ /* 0x000fe20003f05270 */
[C---:B------:R-:W-:Y:S01]  /*bc90*/  IMAD.IADD R0, R192.reuse, 0x1, R21 ;  /* 0x00000001c0007824 */ /* 0x040fe200078e0215 */
[C---:B------:R-:W-:Y:S01]  /*bca0*/  IADD3 R135, R192.reuse, UR4, R191 ;  /* 0x00000004c0877c10 */ /* 0x040fe2000fffe0bf */
[----:B------:R-:W-:Y:S01]  /*bcb0*/  IMAD.IADD R2, R192, 0x1, R133 ;  /* 0x00000001c0027824 */ /* 0x000fe200078e0285 */
[----:B------:R-:W0:Y:S01]  /*bcc0*/  LDGDEPBAR ;  /* 0x00000000000079af */ /* 0x000e220000000000 */
[C---:B------:R-:W-:Y:S01]  /*bcd0*/  HMMA.16816.F32.BF16 R8, R136.reuse, R142, RZ ;  /* 0x0000008e8808723c */ /* 0x040fe200000418ff */
[----:B------:R-:W-:Y:S01]  /*bce0*/  ISETP.LE.AND P2, PT, R196, c[0x0][0x32c], PT ;  /* 0x0000cb00c4007a0c */ /* 0x000fe20003f43270 */
[----:B------:R-:W-:Y:S02]  /*bcf0*/  UISETP.GE.AND UP0, UPT, UR16, 0x1, UPT ;  /* 0x000000011000788c */ /* 0x000fe4000bf06270 */
[----:B------:R-:W-:Y:S01]  /*bd00*/  IMAD.IADD R134, R188, 0x1, R135 ;  /* 0x00000001bc867824 */ /* 0x000fe200078e0287 */
[----:B------:R-:W-:Y:S01]  /*bd10*/  LDSM.16.M88.4 R140, [R187] ;  /* 0x00000000bb8c783b */ /* 0x000fe20000000200 */
[----:B------:R-:W-:Y:S02]  /*bd20*/  USEL UR16, UR18, URZ, !UP0 ;  /* 0x0000003f12107287 */ /* 0x000fe4000c000000 */
[C---:B----4-:R-:W-:Y:S03]  /*bd30*/  HMMA.16816.F32.BF16 R12, R136.reuse, R16, RZ ;  /* 0x00000010880c723c */ /* 0x050fe600000418ff */
[----:B------:R-:W2:Y:S05]  /*bd40*/  LDSM.16.M88.4 R164, [R0+0xc100] ;  /* 0x00c1000000a4783b */ /* 0x000eaa0000000200 */
[C---:B------:R-:W-:Y:S01]  /*bd50*/  HMMA.16816.F32.BF16 R16, R136.reuse, R18, RZ ;  /* 0x000000128810723c */ /* 0x040fe200000418ff */
[----:B------:R-:W3:Y:S06]  /*bd60*/  LDSM.16.M88.4 R168, [R0+0xc900] ;  /* 0x00c9000000a8783b */ /* 0x000eec0000000200 */
[----:B------:R-:W-:Y:S01]  /*bd70*/  LDSM.16.M88.4 R176, [R2+0xc100] ;  /* 0x00c1000002b0783b */ /* 0x000fe20000000200 */
[C---:B-1----:R-:W-:Y:S05]  /*bd80*/  HMMA.16816.F32.BF16 R20, R136.reuse, R24, RZ ;  /* 0x000000188814723c */ /* 0x042fea00000418ff */
[----:B------:R-:W-:Y:S03]  /*bd90*/  LDSM.16.M88.4 R180, [R2+0xc900] ;  /* 0x00c9000002b4783b */ /* 0x000fe60000000200 */
[C---:B------:R-:W-:Y:S08]  /*bda0*/  HMMA.16816.F32.BF16 R24, R136.reuse, R26, RZ ;  /* 0x0000001a8818723c */ /* 0x040ff000000418ff */
[C---:B------:R-:W-:Y:S08]  /*bdb0*/  HMMA.16816.F32.BF16 R28, R136.reuse, R32, RZ ;  /* 0x00000020881c723c */ /* 0x040ff000000418ff */
[----:B------:R-:W-:Y:S01]  /*bdc0*/  HMMA.16816.F32.BF16 R32, R136, R34, RZ ;  /* 0x000000228820723c */ /* 0x000fe200000418ff */
        /* <DEDUP_REMOVED lines=12> */
[----:B------:R-:W5:Y:S06]  /*be90*/  LDSM.16.M88.4 R144, [R2+0xd100] ;  /* 0x00d100000290783b */ /* 0x000f6c0000000200 */
[----:B------:R-:W4:Y:S01]  /*bea0*/  LDSM.16.M88.4 R160, [R191+UR4+0xe100] ;  /* 0x00e10004bfa0783b */ /* 0x000f220008000200 */
[C---:B--2---:R-:W-:Y:S08]  /*beb0*/  HMMA.16816.F32.BF16 R4, R140.reuse, R164, R4 ;  /* 0x000000a48c04723c */ /* 0x044ff00000041804 */
[C---:B------:R-:W-:Y:S01]  /*bec0*/  HMMA.16816.F32.BF16 R8, R140.reuse, R166, R8 ;  /* 0x000000a68c08723c */ /* 0x040fe20000041808 */
[----:B------:R-:W2:Y:S07]  /*bed0*/  LDSM.16.M88.4 R164, [R191+UR4+0xe900] ;  /* 0x00e90004bfa4783b */ /* 0x000eae0008000200 */
[C---:B---3--:R-:W-:Y:S08]  /*bee0*/  HMMA.16816.F32.BF16 R12, R140.reuse, R168, R12 ;  /* 0x000000a88c0c723c */ /* 0x048ff0000004180c */
[C---:B------:R-:W-:Y:S01]  /*bef0*/  HMMA.16816.F32.BF16 R16, R140.reuse, R170, R16 ;  /* 0x000000aa8c10723c */ /* 0x040fe20000041810 */
[----:B------:R-:W-:Y:S07]  /*bf00*/  LDSM.16.M88.4 R168, [R133+0xe100] ;  /* 0x00e1000085a8783b */ /* 0x000fee0000000200 */
[C---:B-1----:R-:W-:Y:S08]  /*bf10*/  HMMA.16816.F32.BF16 R20, R140.reuse, R136, R20 ;  /* 0x000000888c14723c */ /* 0x042ff00000041814 */
[C---:B------:R-:W-:Y:S01]  /*bf20*/  HMMA.16816.F32.BF16 R24, R140.reuse, R138, R24 ;  /* 0x0000008a8c18723c */ /* 0x040fe20000041818 */
[----:B------:R-:W1:Y:S07]  /*bf30*/  LDSM.16.M88.4 R136, [R191+UR4+0xf100] ;  /* 0x00f10004bf88783b */ /* 0x000e6e0008000200 */
[C---:B----4-:R-:W-:Y:S08]  /*bf40*/  HMMA.16816.F32.BF16 R28, R140.reuse, R148, R28 ;  /* 0x000000948c1c723c */ /* 0x050ff0000004181c */
[----:B------:R-:W-:Y:S01]  /*bf50*/  HMMA.16816.F32.BF16 R32, R140, R150, R32 ;  /* 0x000000968c20723c */ /* 0x000fe20000041820 */
[----:B------:R-:W3:Y:S06]  /*bf60*/  LDSM.16.M88.4 R140, [R191+UR4+0xf900] ;  /* 0x00f90004bf8c783b */ /* 0x000eec0008000200 */
[----:B------:R-:W4:Y:S01]  /*bf70*/  LDSM.16.M88.4 R148, [R189+0x4000] ;  /* 0x00400000bd94783b */ /* 0x000f220000000200 */
[C---:B------:R-:W-:Y:S08]  /*bf80*/  HMMA.16816.F32.BF16 R4, R172.reuse, R176, R4 ;  /* 0x000000b0ac04723c */ /* 0x040ff00000041804 */
[C---:B------:R-:W-:Y:S01]  /*bf90*/  HMMA.16816.F32.BF16 R8, R172.reuse, R178, R8 ;  /* 0x000000b2ac08723c */ /* 0x040fe20000041808 */
[----:B------:R-:W1:Y:S07]  /*bfa0*/  LDSM.16.M88.4 R176, [R133+0xe900] ;  /* 0x00e9000085b0783b */ /* 0x000e6e0000000200 */
[C---:B------:R-:W-:Y:S08]  /*bfb0*/  HMMA.16816.F32.BF16 R12, R172.reuse, R180, R12 ;  /* 0x000000b4ac0c723c */ /* 0x040ff0000004180c */
[C---:B------:R-:W-:Y:S08]  /*bfc0*/  HMMA.16816.F32.BF16 R16, R172.reuse, R182, R16 ;  /* 0x000000b6ac10723c */ /* 0x040ff00000041810 */
[C---:B-----5:R-:W-:Y:S08]  /*bfd0*/  HMMA.16816.F32.BF16 R20, R172.reuse, R144, R20 ;  /* 0x00000090ac14723c */ /* 0x060ff00000041814 */
[C---:B------:R-:W-:Y:S01]  /*bfe0*/  HMMA.16816.F32.BF16 R24, R172.reuse, R146, R24 ;  /* 0x00000092ac18723c */ /* 0x040fe20000041818 */
[----:B------:R-:W5:Y:S07]  /*bff0*/  LDSM.16.M88.4 R144, [R133+0xf100] ;  /* 0x00f100008590783b */ /* 0x000f6e0000000200 */
[C---:B------:R-:W-:Y:S08]  /*c000*/  HMMA.16816.F32.BF16 R28, R172.reuse, R152, R28 ;  /* 0x00000098ac1c723c */ /* 0x040ff0000004181c */
[----:B------:R-:W-:Y:S01]  /*c010*/  HMMA.16816.F32.BF16 R32, R172, R154, R32 ;  /* 0x0000009aac20723c */ /* 0x000fe20000041820 */
[----:B------:R-:W3:Y:S07]  /*c020*/  LDSM.16.M88.4 R152, [R133+0xf900] ;  /* 0x00f900008598783b */ /* 0x000eee0000000200 */
[C---:B------:R-:W-:Y:S08]  /*c030*/  HMMA.16816.F32.BF16 R4, R156.reuse, R160, R4 ;  /* 0x000000a09c04723c */ /* 0x040ff00000041804 */
[C---:B------:R-:W-:Y:S01]  /*c040*/  HMMA.16816.F32.BF16 R8, R156.reuse, R162, R8 ;  /* 0x000000a29c08723c */ /* 0x040fe20000041808 */
[----:B------:R-:W-:Y:S07]  /*c050*/  LDSM.16.M88.4 R160, [R0+0xf100] ;  /* 0x00f1000000a0783b */ /* 0x000fee0000000200 */
[C---:B--2---:R-:W-:Y:S08]  /*c060*/  HMMA.16816.F32.BF16 R12, R156.reuse, R164, R12 ;  /* 0x000000a49c0c723c */ /* 0x044ff0000004180c */
[C---:B------:R-:W-:Y:S01]  /*c070*/  HMMA.16816.F32.BF16 R16, R156.reuse, R166, R16 ;  /* 0x000000a69c10723c */ /* 0x040fe20000041810 */
[----:B------:R-:W-:Y:S07]  /*c080*/  LDSM.16.M88.4 R164, [R186+0x4000] ;  /* 0x00400000baa4783b */ /* 0x000fee0000000200 */
[C---:B-1----:R-:W-:Y:S08]  /*c090*/  HMMA.16816.F32.BF16 R20, R156.reuse, R136, R20 ;  /* 0x000000889c14723c */ /* 0x042ff00000041814 */
[C---:B------:R-:W-:Y:S01]  /*c0a0*/  HMMA.16816.F32.BF16 R24, R156.reuse, R138, R24 ;  /* 0x0000008a9c18723c */ /* 0x040fe20000041818 */
[----:B------:R-:W-:Y:S07]  /*c0b0*/  LDSM.16.M88.4 R136, [R187+0x4000] ;  /* 0x00400000bb88783b */ /* 0x000fee0000000200 */
[C---:B---3--:R-:W-:Y:S08]  /*c0c0*/  HMMA.16816.F32.BF16 R28, R156.reuse, R140, R28 ;  /* 0x0000008c9c1c723c */ /* 0x048ff0000004181c */
[----:B------:R-:W-:Y:S01]  /*c0d0*/  HMMA.16816.F32.BF16 R32, R156, R142, R32 ;  /* 0x0000008e9c20723c */ /* 0x000fe20000041820 */
[----:B------:R-:W1:Y:S06]  /*c0e0*/  LDSM.16.M88.4 R140, [R0+0xe100] ;  /* 0x00e10000008c783b */ /* 0x000e6c0000000200 */
[----:B------:R-:W2:Y:S01]  /*c0f0*/  LDSM.16.M88.4 R156, [R0+0xe900] ;  /* 0x00e90000009c783b */ /* 0x000ea20000000200 */
[C---:B----4-:R-:W-:Y:S08]  /*c100*/  HMMA.16816.F32.BF16 R4, R148.reuse, R168, R4 ;  /* 0x000000a89404723c */ /* 0x050ff00000041804 */
[C---:B------:R-:W-:Y:S01]  /*c110*/  HMMA.16816.F32.BF16 R8, R148.reuse, R170, R8 ;  /* 0x000000aa9408723c */ /* 0x040fe20000041808 */
[----:B------:R-:W-:Y:S07]  /*c120*/  LDSM.16.M88.4 R168, [R2+0xe100] ;  /* 0x00e1000002a8783b */ /* 0x000fee0000000200 */
[C---:B------:R-:W-:Y:S08]  /*c130*/  HMMA.16816.F32.BF16 R12, R148.reuse, R176, R12 ;  /* 0x000000b0940c723c */ /* 0x040ff0000004180c */
[C---:B------:R-:W-:Y:S08]  /*c140*/  HMMA.16816.F32.BF16 R16, R148.reuse, R178, R16 ;  /* 0x000000b29410723c */ /* 0x040ff00000041810 */
[C---:B-----5:R-:W-:Y:S08]  /*c150*/  HMMA.16816.F32.BF16 R20, R148.reuse, R144, R20 ;  /* 0x000000909414723c */ /* 0x060ff00000041814 */
[C---:B------:R-:W-:Y:S01]  /*c160*/  HMMA.16816.F32.BF16 R24, R148.reuse, R146, R24 ;  /* 0x000000929418723c */ /* 0x040fe20000041818 */
[----:B------:R-:W3:Y:S07]  /*c170*/  LDSM.16.M88.4 R144, [R0+0xf900] ;  /* 0x00f900000090783b */ /* 0x000eee0000000200 */
[C---:B------:R-:W-:Y:S08]  /*c180*/  HMMA.16816.F32.BF16 R28, R148.reuse, R152, R28 ;  /* 0x00000098941c723c */ /* 0x040ff0000004181c */
[----:B------:R-:W-:Y:S01]  /*c190*/  HMMA.16816.F32.BF16 R32, R148, R154, R32 ;  /* 0x0000009a9420723c */ /* 0x000fe20000041820 */
[----:B------:R-:W4:Y:S06]  /*c1a0*/  LDSM.16.M88.4 R148, [R134+0xe900] ;  /* 0x00e900008694783b */ /* 0x000f2c0000000200 */
[----:B------:R-:W5:Y:S01]  /*c1b0*/  LDSM.16.M88.4 R152, [R134+0xf100] ;  /* 0x00f100008698783b */ /* 0x000f620000000200 */
[C---:B-1----:R-:W-:Y:S08]  /*c1c0*/  HMMA.16816.F32.BF16 R4, R136.reuse, R140, R4 ;  /* 0x0000008c8804723c */ /* 0x042ff00000041804 */
[C---:B------:R-:W-:Y:S01]  /*c1d0*/  HMMA.16816.F32.BF16 R8, R136.reuse, R142, R8 ;  /* 0x0000008e8808723c */ /* 0x040fe20000041808 */
[----:B------:R-:W1:Y:S07]  /*c1e0*/  LDSM.16.M88.4 R140, [R134+0xf900] ;  /* 0x00f90000868c783b */ /* 0x000e6e0000000200 */
[C---:B--2---:R-:W-:Y:S08]  /*c1f0*/  HMMA.16816.F32.BF16 R12, R136.reuse, R156, R12 ;  /* 0x0000009c880c723c */ /* 0x044ff0000004180c */
[C---:B------:R-:W-:Y:S01]  /*c200*/  HMMA.16816.F32.BF16 R16, R136.reuse, R158, R16 ;  /* 0x0000009e8810723c */ /* 0x040fe20000041810 */
[----:B------:R-:W-:Y:S07]  /*c210*/  LDSM.16.M88.4 R156, [R191+UR4+0x10900] ;  /* 0x01090004bf9c783b */ /* 0x000fee0008000200 */
[C---:B------:R-:W-:Y:S08]  /*c220*/  HMMA.16816.F32.BF16 R20, R136.reuse, R160, R20 ;  /* 0x000000a08814723c */ /* 0x040ff00000041814 */
[C---:B------:R-:W-:Y:S01]  /*c230*/  HMMA.16816.F32.BF16 R24, R136.reuse, R162, R24 ;  /* 0x000000a28818723c */ /* 0x040fe20000041818 */
[----:B------:R-:W-:Y:S07]  /*c240*/  LDSM.16.M88.4 R160, [R191+UR4+0x11100] ;  /* 0x01110004bfa0783b */ /* 0x000fee0008000200 */
[C---:B---3--:R-:W-:Y:S08]  /*c250*/  HMMA.16816.F32.BF16 R28, R136.reuse, R144, R28 ;  /* 0x00000090881c723c */ /* 0x048ff0000004181c */
[----:B------:R-:W-:Y:S01]  /*c260*/  HMMA.16816.F32.BF16 R32, R136, R146, R32 ;  /* 0x000000928820723c */ /* 0x000fe20000041820 */
[----:B------:R-:W-:Y:S06]  /*c270*/  LDSM.16.M88.4 R136, [R193+0x8000] ;  /* 0x00800000c188783b */ /* 0x000fec0000000200 */
[----:B------:R-:W2:Y:S01]  /*c280*/  LDSM.16.M88.4 R144, [R191+UR4+0x10100] ;  /* 0x01010004bf90783b */ /* 0x000ea20008000200 */
[C---:B------:R-:W-:Y:S08]  /*c290*/  HMMA.16816.F32.BF16 R4, R164.reuse, R168, R4 ;  /* 0x000000a8a404723c */ /* 0x040ff00000041804 */
[C---:B------:R-:W-:Y:S01]  /*c2a0*/  HMMA.16816.F32.BF16 R8, R164.reuse, R170, R8 ;  /* 0x000000aaa408723c */ /* 0x040fe20000041808 */
[----:B------:R-:W-:Y:S07]  /*c2b0*/  LDSM.16.M88.4 R168, [R133+0x10100] ;  /* 0x0101000085a8783b */ /* 0x000fee0000000200 */
[C---:B----4-:R-:W-:Y:S08]  /*c2c0*/  HMMA.16816.F32.BF16 R12, R164.reuse, R148, R12 ;  /* 0x00000094a40c723c */ /* 0x050ff0000004180c */
[C---:B------:R-:W-:Y:S01]  /*c2d0*/  HMMA.16816.F32.BF16 R16, R164.reuse, R150, R16 ;  /* 0x00000096a410723c */ /* 0x040fe20000041810 */
[----:B------:R-:W3:Y:S07]  /*c2e0*/  LDSM.16.M88.4 R148, [R191+UR4+0x11900] ;  /* 0x01190004bf94783b */ /* 0x000eee0008000200 */
[C---:B-----5:R-:W-:Y:S08]  /*c2f0*/  HMMA.16816.F32.BF16 R20, R164.reuse, R152, R20 ;  /* 0x00000098a414723c */ /* 0x060ff00000041814 */
[C---:B------:R-:W-:Y:S01]  /*c300*/  HMMA.16816.F32.BF16 R24, R164.reuse, R154, R24 ;  /* 0x0000009aa418723c */ /* 0x040fe20000041818 */
[----:B------:R-:W4:Y:S07]  /*c310*/  LDSM.16.M88.4 R152, [R189+0x8000] ;  /* 0x00800000bd98783b */ /* 0x000f2e0000000200 */
[C---:B-1----:R-:W-:Y:S08]  /*c320*/  HMMA.16816.F32.BF16 R28, R164.reuse, R140, R28 ;  /* 0x0000008ca41c723c */ /* 0x042ff0000004181c */
[----:B------:R-:W-:Y:S01]  /*c330*/  HMMA.16816.F32.BF16 R32, R164, R142, R32 ;  /* 0x0000008ea420723c */ /* 0x000fe20000041820 */
[----:B------:R-:W1:Y:S06]  /*c340*/  LDSM.16.M88.4 R140, [R133+0x10900] ;  /* 0x01090000858c783b */ /* 0x000e6c0000000200 */
[----:B------:R-:W-:Y:S01]  /*c350*/  LDSM.16.M88.4 R164, [R0+0x10100] ;  /* 0x0101000000a4783b */ /* 0x000fe20000000200 */
[C---:B--2---:R-:W-:Y:S08]  /*c360*/  HMMA.16816.F32.BF16 R4, R136.reuse, R144, R4 ;  /* 0x000000908804723c */ /* 0x044ff00000041804 */
        /* <DEDUP_REMOVED lines=10> */
[----:B------:R-:W3:Y:S06]  /*c410*/  LDSM.16.M88.4 R136, [R0+0x10900] ;  /* 0x010900000088783b */ /* 0x000eec0000000200 */
[----:B------:R-:W3:Y:S01]  /*c420*/  LDSM.16.M88.4 R148, [R0+0x11100] ;  /* 0x011100000094783b */ /* 0x000ee20000000200 */
[C---:B----4-:R-:W-:Y:S08]  /*c430*/  HMMA.16816.F32.BF16 R4, R152.reuse, R168, R4 ;  /* 0x000000a89804723c */ /* 0x050ff00000041804 */
[C---:B------:R-:W-:Y:S08]  /*c440*/  HMMA.16816.F32.BF16 R8, R152.reuse, R170, R8 ;  /* 0x000000aa9808723c */ /* 0x040ff00000041808 */
[C---:B-1----:R-:W-:Y:S08]  /*c450*/  HMMA.16816.F32.BF16 R12, R152.reuse, R140, R12 ;  /* 0x0000008c980c723c */ /* 0x042ff0000004180c */
[C---:B------:R-:W-:Y:S01]  /*c460*/  HMMA.16816.F32.BF16 R16, R152.reuse, R142, R16 ;  /* 0x0000008e9810723c */ /* 0x040fe20000041810 */
[----:B------:R1:W4:Y:S07]  /*c470*/  LDSM.16.M88.4 R140, [R0+0x11900] ;  /* 0x01190000008c783b */ /* 0x00032e0000000200 */
[C---:B--2---:R-:W-:Y:S08]  /*c480*/  HMMA.16816.F32.BF16 R20, R152.reuse, R144, R20 ;  /* 0x000000909814723c */ /* 0x044ff00000041814 */
[C---:B------:R-:W-:Y:S01]  /*c490*/  HMMA.16816.F32.BF16 R24, R152.reuse, R146, R24 ;  /* 0x000000929818723c */ /* 0x040fe20000041818 */
[----:B------:R-:W-:Y:S07]  /*c4a0*/  LDSM.16.M88.4 R144, [R186+0x8000] ;  /* 0x00800000ba90783b */ /* 0x000fee0000000200 */
[C---:B-----5:R-:W-:Y:S04]  /*c4b0*/  HMMA.16816.F32.BF16 R28, R152.reuse, R156, R28 ;  /* 0x0000009c981c723c */ /* 0x060fe8000004181c */
[----:B-1----:R-:W-:Y:S04]  /*c4c0*/  IMAD.MOV.U32 R0, RZ, RZ, R205 ;  /* 0x000000ffff007224 */ /* 0x002fe800078e00cd */
[----:B------:R-:W-:Y:S01]  /*c4d0*/  HMMA.16816.F32.BF16 R32, R152, R158, R32 ;  /* 0x0000009e9820723c */ /* 0x000fe20000041820 */
[----:B------:R1:W2:Y:S06]  /*c4e0*/  LDSM.16.M88.4 R152, [R2+0x10100] ;  /* 0x010100000298783b */ /* 0x0002ac0000000200 */
[----:B------:R-:W-:Y:S01]  /*c4f0*/  LDSM.16.M88.4 R156, [R134+0x10900] ;  /* 0x01090000869c783b */ /* 0x000fe20000000200 */
[C---:B------:R-:W-:Y:S08]  /*c500*/  HMMA.16816.F32.BF16 R4, R160.reuse, R164, R4 ;  /* 0x000000a4a004723c */ /* 0x040ff00000041804 */
[C---:B------:R-:W-:Y:S01]  /*c510*/  HMMA.16816.F32.BF16 R8, R160.reuse, R166, R8 ;  /* 0x000000a6a008723c */ /* 0x040fe20000041808 */
[----:B------:R-:W-:Y:S07]  /*c520*/  LDSM.16.M88.4 R164, [R134+0x11100] ;  /* 0x0111000086a4783b */ /* 0x000fee0000000200 */
[C---:B---3--:R-:W-:Y:S04]  /*c530*/  HMMA.16816.F32.BF16 R12, R160.reuse, R136, R12 ;  /* 0x00000088a00c723c */ /* 0x048fe8000004180c */
[----:B-1----:R-:W-:Y:S04]  /*c540*/  @P0 IMAD.HI.U32 R2, R205, c[0x0][0x2c8], RZ ;  /* 0x0000b200cd020a27 */ /* 0x002fe800078e00ff */
[C---:B------:R-:W-:Y:S01]  /*c550*/  HMMA.16816.F32.BF16 R16, R160.reuse, R138, R16 ;  /* 0x0000008aa010723c */ /* 0x040fe20000041810 */
[----:B------:R-:W-:Y:S03]  /*c560*/  LDSM.16.M88.4 R136, [R134+0x11900] ;  /* 0x011900008688783b */ /* 0x000fe60000000200 */
[----:B------:R-:W-:Y:S04]  /*c570*/  @P0 SHF.R.U32.HI R0, RZ, c[0x0][0x2cc], R2 ;  /* 0x0000b300ff000a19 */ /* 0x000fe80000011602 */
[C---:B------:R-:W-:Y:S01]  /*c580*/  HMMA.16816.F32.BF16 R20, R160.reuse, R148, R20 ;  /* 0x00000094a014723c */ /* 0x040fe20000041814 */
[----:B------:R-:W1:Y:S06]  /*c590*/  SHFL.IDX PT, R134, R0, RZ, 0x1c1f ;  /* 0x001c1fff00867589 */ /* 0x000e6c00000e0000 */
[----:B------:R-:W-:Y:S01]  /*c5a0*/  IMAD.SHL.U32 R149, R209, 0x40, RZ ;  /* 0x00000040d1957824 */ /* 0x000fe200078e00ff */
[C---:B------:R-:W-:Y:S04]  /*c5b0*/  HMMA.16816.F32.BF16 R24, R160.reuse, R150, R24 ;  /* 0x00000096a018723c */ /* 0x040fe80000041818 */
[----:B------:R-:W-:Y:S04]  /*c5c0*/  IADD3 R2, -R206, 0x1, -R149 ;  /* 0x00000001ce027810 */ /* 0x000fe80007ffe995 */
[C---:B----4-:R-:W-:Y:S04]  /*c5d0*/  HMMA.16816.F32.BF16 R28, R160.reuse, R140, R28 ;  /* 0x0000008ca01c723c */ /* 0x050fe8000004181c */
[----:B------:R-:W-:Y:S04]  /*c5e0*/  IADD3 R2, R2, -c[0x0][0x168], R199 ;  /* 0x80005a0002027a10 */ /* 0x000fe80007ffe0c7 */
[----:B------:R-:W-:Y:S04]  /*c5f0*/  HMMA.16816.F32.BF16 R32, R160, R142, R32 ;  /* 0x0000008ea020723c */ /* 0x000fe80000041820 */
[C---:B------:R-:W-:Y:S02]  /*c600*/  IADD3 R133, R2.reuse, c[0x0][0x328], RZ ;  /* 0x0000ca0002857a10 */ /* 0x040fe40007ffe0ff */
[----:B------:R-:W-:Y:S02]  /*c610*/  IADD3 R2, R2, UR17, RZ ;  /* 0x0000001102027c10 */ /* 0x000fe4000fffe0ff */
[C---:B--2---:R-:W-:Y:S05]  /*c620*/  HMMA.16816.F32.BF16 R4, R144.reuse, R152, R4 ;  /* 0x000000989004723c */ /* 0x044fea0000041804 */
[--C-:B-1----:R-:W-:Y:S02]  /*c630*/  IMAD.IADD R142, R133, 0x1, R134.reuse ;  /* 0x00000001858e7824 */ /* 0x102fe400078e0286 */
[----:B------:R-:W-:Y:S01]  /*c640*/  IMAD.IADD R135, R2, 0x1, R134 ;  /* 0x0000000102877824 */ /* 0x000fe200078e0286 */
[C---:B------:R-:W-:Y:S08]  /*c650*/  HMMA.16816.F32.BF16 R8, R144.reuse, R154, R8 ;  /* 0x0000009a9008723c */ /* 0x040ff00000041808 */
[C---:B------:R-:W-:Y:S08]  /*c660*/  HMMA.16816.F32.BF16 R12, R144.reuse, R156, R12 ;  /* 0x0000009c900c723c */ /* 0x040ff0000004180c */
[C---:B------:R-:W-:Y:S08]  /*c670*/  HMMA.16816.F32.BF16 R16, R144.reuse, R158, R16 ;  /* 0x0000009e9010723c */ /* 0x040ff00000041810 */
[C---:B------:R-:W-:Y:S08]  /*c680*/  HMMA.16816.F32.BF16 R20, R144.reuse, R164, R20 ;  /* 0x000000a49014723c */ /* 0x040ff00000041814 */
[C---:B------:R-:W-:Y:S08]  /*c690*/  HMMA.16816.F32.BF16 R24, R144.reuse, R166, R24 ;  /* 0x000000a69018723c */ /* 0x040ff00000041818 */
[C---:B------:R-:W-:Y:S08]  /*c6a0*/  HMMA.16816.F32.BF16 R28, R144.reuse, R136, R28 ;  /* 0x00000088901c723c */ /* 0x040ff0000004181c */
[----:B------:R-:W-:Y:S01]  /*c6b0*/  HMMA.16816.F32.BF16 R32, R144, R138, R32 ;  /* 0x0000008a9020723c */ /* 0x000fe20000041820 */
[----:B------:R-:W-:-:S07]  /*c6c0*/  @!P2 BRA `(.L_x_2748) ;  /* 0x000001a00000a947 */ /* 0x000fce0003800000 */
        /* <DEDUP_REMOVED lines=15> */
.L_x_2750:
[----:B------:R-:W-:Y:S04]  /*c7c0*/  MOV R134, c[0x0][0x32c] ;  /* 0x0000cb0000867a02 */ /* 0x000fe80000000f00 */
[----:B------:R-:W-:Y:S11]  /*c7d0*/  ISETP.NE.AND P0, PT, R134, 0x1, PT ;  /* 0x000000018600780c */ /* 0x000ff60003f05270 */
[----:B------:R-:W-:Y:S02]  /*c7e0*/  @!UPT UIADD3 URZ, URZ, URZ, URZ ;  /* 0x0000003f3f3ff290 */ /* 0x000fe4000fffe03f */
[----:B------:R-:W-:Y:S05]  /*c7f0*/  @P0 IMAD.HI.U32 R134, R136, c[0x0][0x330], RZ ;  /* 0x0000cc0088860a27 */ /* 0x000fea00078e00ff */
[----:B------:R-:W-:Y:S02]  /*c800*/  @P0 SHF.R.U32.HI R136, RZ, c[0x0][0x334], R134 ;  /* 0x0000cd00ff880a19 */ /* 0x000fe40000011686 */
.L_x_2751:
[----:B------:R-:W-:Y:S05]  /*c810*/  BSYNC B0 ;  /* 0x0000000000007941 */ /* 0x000fea0003800000 */
.L_x_2749:
[----:B------:R-:W-:Y:S04]  /*c820*/  IMAD R137, R136, c[0x0][0x32c], -R149 ;  /* 0x0000cb0088897a24 */ /* 0x000fe800078e0a95 */
[----:B------:R-:W-:Y:S05]  /*c830*/  IMAD.IADD R134, R137, 0x1, -R206 ;  /* 0x0000000189867824 */ /* 0x000fea00078e0ace */
[----:B------:R-:W-:Y:S02]  /*c840*/  IADD3 R137, R134, c[0x0][0x32c], RZ ;  /* 0x0000cb0086897a10 */ /* 0x000fe40007ffe0ff */
[----:B------:R-:W-:Y:S02]  /*c850*/  IMNMX R135, R135, R134, !PT ;  /* 0x0000008687877217 */ /* 0x000fe40007800200 */
[----:B------:R-:W-:Y:S02]  /*c860*/  IMNMX R142, R142, R137, PT ;  /* 0x000000898e8e7217 */ /* 0x000fe40003800200 */
.L_x_2748:
[----:B------:R-:W-:Y:S01]  /*c870*/  ISETP.GT.AND P1, PT, R209, -0x1, PT ;  /* 0xffffffffd100780c */ /* 0x000fe20003f24270 */
[----:B------:R-:W1:Y:S03]  /*c880*/  SHFL.IDX PT, R0, R0, 0x1, 0x1c1f ;  /* 0x003c1f0000007f89 */ /* 0x000e6600000e0000 */
[C---:B------:R-:W-:Y:S04]  /*c890*/  ISETP.GT.AND P0, PT, R135.reuse, RZ, P1 ;  /* 0x000000ff8700720c */ /* 0x040fe80000f04270 */
[----:B------:R-:W-:Y:S04]  /*c8a0*/  ISETP.LT.OR P0, PT, R142, 0x1, P0 ;  /* 0x000000018e00780c */ /* 0x000fe80000701670 */
[----:B------:R-:W-:Y:S02]  /*c8b0*/  FSEL R139, R4, -INF , !P0 ;  /* 0xff800000048b7808 */ /* 0x000fe40004000000 */
[----:B------:R-:W-:Y:S04]  /*c8c0*/  ISETP.GT.AND P0, PT, R135, 0x1, P1 ;  /* 0x000000018700780c */ /* 0x000fe80000f04270 */
[----:B------:R-:W-:Y:S04]  /*c8d0*/  ISETP.LT.OR P0, PT, R142, 0x2, P0 ;  /* 0x000000028e00780c */ /* 0x000fe80000701670 */
[----:B------:R-:W-:Y:S02]  /*c8e0*/  FSEL R150, R5, -INF , !P0 ;  /* 0xff80000005967808 */ /* 0x000fe40004000000 */
[----:B------:R-:W-:Y:S01]  /*c8f0*/  ISETP.GT.AND P0, PT, R135, 0x8, P1 ;  /* 0x000000088700780c */ /* 0x000fe20000f04270 */
[--C-:B-1----:R-:W-:Y:S02]  /*c900*/  IMAD.IADD R4, R133, 0x1, R0.reuse ;  /* 0x0000000185047824 */ /* 0x102fe400078e0200 */
        /* <DEDUP_REMOVED lines=58> */
.L_x_2754:
[----:B------:R-:W-:Y:S04]  /*ccb0*/  MOV R0, c[0x0][0x32c] ;  /* 0x0000cb0000007a02 */ /* 0x000fe80000000f00 */
[----:B------:R-:W-:Y:S11]  /*ccc0*/  ISETP.NE.AND P0, PT, R0, 0x1, PT ;  /* 0x000000010000780c */ /* 0x000ff60003f05270 */
[----:B------:R-:W-:Y:S02]  /*ccd0*/  @!UPT UIADD3 URZ, URZ, URZ, URZ ;  /* 0x0000003f3f3ff290 */ /* 0x000fe4000fffe03f */
[----:B------:R-:W-:Y:S05]  /*cce0*/  @P0 IMAD.HI.U32 R0, R12, c[0x0][0x330], RZ ;  /* 0x0000cc000c000a27 */ /* 0x000fea00078e00ff */
[----:B------:R-:W-:Y:S02]  /*ccf0*/  @P0 SHF.R.U32.HI R12, RZ, c[0x0][0x334], R0 ;  /* 0x0000cd00ff0c0a19 */ /* 0x000fe40000011600 */
.L_x_2755:
[----:B------:R-:W-:Y:S05]  /*cd00*/  BSYNC B0 ;  /* 0x0000000000007941 */ /* 0x000fea0003800000 */
.L_x_2753:
[----:B------:R-:W-:Y:S04]  /*cd10*/  IMAD R9, R12, c[0x0][0x32c], -R149 ;  /* 0x0000cb000c097a24 */ /* 0x000fe800078e0a95 */
[----:B------:R-:W-:Y:S05]  /*cd20*/  IMAD.IADD R9, R9, 0x1, -R206 ;  /* 0x0000000109097824 */ /* 0x000fea00078e0ace */
[----:B------:R-:W-:Y:S02]  /*cd30*/  IADD3 R5, R9, c[0x0][0x32c], RZ ;  /* 0x0000cb0009057a10 */ /* 0x000fe40007ffe0ff */
[----:B------:R-:W-:Y:S02]  /*cd40*/  IMNMX R2, R2, R9, !PT ;  /* 0x0000000902027217 */ /* 0x000fe40007800200 */
[----:B------:R-:W-:Y:S02]  /*cd50*/  IMNMX R4, R4, R5, PT ;  /* 0x0000000504047217 */ /* 0x000fe40003800200 */
.L_x_2752:
[----:B------:R-:W-:Y:S01]  /*cd60*/  FMNMX.FTZ R5, R139, R132, !PT ;  /* 0x000000848b057209 */ /* 0x000fe20007810000 */
[----:B------:R-:W-:Y:S04]  /*cd70*/  DEPBAR.LE SB0, 0x2 ;  /* 0x000080800000791a */ /* 0x000fe80000000000 */
[----:B------:R-:W-:Y:S01]  /*cd80*/  FMNMX.FTZ R5, R150, R5, !PT ;  /* 0x0000000596057209 */ /* 0x000fe20007810000 */
[----:B------:R-:W-:Y:S01]  /*cd90*/  BAR.SYNC.DEFER_BLOCKING 0x0 ;  /* 0x0000000000007b1d */ /* 0x000fe20000010000 */
[----:B------:R-:W-:Y:S02]  /*cda0*/  ISETP.GT.AND P0, PT, R2, RZ, P1 ;  /* 0x000000ff0200720c */ /* 0x000fe40000f04270 */
        /* <DEDUP_REMOVED lines=30> */
[----:B------:R-:W-:Y:S02]  /*cf90*/  FMNMX.FTZ R15, R142, R5, !PT ;  /* 0x000000058e0f7209 */ /* 0x000fe40007810000 */
[----:B------:R-:W-:Y:S03]  /*cfa0*/  ISETP.GT.AND P0, PT, R2, 0x18, P1 ;  /* 0x000000180200780c */ /* 0x000fe60000f04270 */
[----:B------:R-:W1:Y:S01]  /*cfb0*/  SHFL.BFLY PT, R0, R15, 0x2, 0x1f ;  /* 0x0c401f000f007f89 */ /* 0x000e6200000e0000 */
[----:B------:R-:W-:Y:S04]  /*cfc0*/  ISETP.LT.OR P0, PT, R4, 0x19, P0 ;  /* 0x000000190400780c */ /* 0x000fe80000701670 */
[----:B------:R-:W-:Y:S02]  /*cfd0*/  FSEL R33, R18, -INF , !P0 ;  /* 0xff80000012217808 */ /* 0x000fe40004000000 */
[----:B------:R-:W-:Y:S04]  /*cfe0*/  ISETP.GT.AND P0, PT, R2, 0x19, P1 ;  /* 0x000000190200780c */ /* 0x000fe80000f04270 */
[----:B------:R-:W-:Y:S04]  /*cff0*/  ISETP.LT.OR P0, PT, R4, 0x1a, P0 ;  /* 0x0000001a0400780c */ /* 0x000fe80000701670 */
[----:B------:R-:W-:Y:S02]  /*d000*/  FSEL R133, R19, -INF , !P0 ;  /* 0xff80000013857808 */ /* 0x000fe40004000000 */
[----:B------:R-:W-:Y:S04]  /*d010*/  ISETP.GT.AND P0, PT, R2, 0x20, P1 ;  /* 0x000000200200780c */ /* 0x000fe80000f04270 */
[----:B------:R-:W-:Y:S02]  /*d020*/  ISETP.LT.OR P0, PT, R4, 0x21, P0 ;  /* 0x000000210400780c */ /* 0x000fe40000701670 */
[----:B-1----:R-:W-:Y:S02]  /*d030*/  FMNMX.FTZ R13, R15, R0, !PT ;  /* 0x000000000f0d7209 */ /* 0x002fe40007810000 */
[----:B------:R-:W-:Y:S02]  /*d040*/  FSEL R175, R22, -INF , !P0 ;  /* 0xff80000016af7808 */ /* 0x000fe40004000000 */
[----:B------:R-:W-:Y:S02]  /*d050*/  FMNMX.FTZ R0, R6, R3, !PT ;  /* 0x0000000306007209 */ /* 0x000fe40007810000 */
[----:B------:R-:W-:Y:S02]  /*d060*/  ISETP.GT.AND P0, PT, R2, 0x21, P1 ;  /* 0x000000210200780c */ /* 0x000fe40000f04270 */
        /* <DEDUP_REMOVED lines=46> */
[--C-:B------:R-:W-:Y:S01]  /*d350*/  FFMA.FTZ R155, R139, c[0x0][0x2d0], -R159.reuse ;  /* 0x0000b4008b9b7a23 */ /* 0x100fe2000001089f */
[----:B------:R-:W-:Y:S01]  /*d360*/  IADD3 R15, R184, UR4, RZ ;  /* 0x00000004b80f7c10 */ /* 0x000fe2000fffe0ff */
[--C-:B------:R-:W-:Y:S02]  /*d370*/  FFMA.FTZ R150, R150, c[0x0][0x2d0], -R159.reuse ;  /* 0x0000b40096967a23 */ /* 0x100fe4000001089f */
[----:B------:R-:W1:Y:S01]  /*d380*/  SHFL.BFLY PT, R0, R13, 0x1, 0x1f ;  /* 0x0c201f000d007f89 */ /* 0x000e6200000e0000 */
[--C-:B------:R-:W-:Y:S01]  /*d390*/  FFMA.FTZ R151, R148, c[0x0][0x2d0], -R159.reuse ;  /* 0x0000b40094977a23 */ /* 0x100fe2000001089f */
[----:B------:R-:W-:Y:S01]  /*d3a0*/  MUFU.EX2 R155, R155 ;  /* 0x0000009b009b7308 */ /* 0x000fe20000000800 */
[--C-:B------:R-:W-:Y:S01]  /*d3b0*/  FFMA.FTZ R148, R8, c[0x0][0x2d0], -R159.reuse ;  /* 0x0000b40008947a23 */ /* 0x100fe2000001089f */
[----:B------:R-:W-:Y:S01]  /*d3c0*/  IADD3 R14, R190, R15, RZ ;  /* 0x0000000fbe0e7210 */ /* 0x000fe20007ffe0ff */
[----:B------:R-:W-:Y:S01]  /*d3d0*/  FMUL.FTZ R12, R5, c[0x0][0x2d0] ;  /* 0x0000b400050c7a20 */ /* 0x000fe20000410000 */
[----:B------:R-:W-:Y:S01]  /*d3e0*/  IADD3 R5, R185, UR4, RZ ;  /* 0x00000004b9057c10 */ /* 0x000fe2000fffe0ff */
        /* <DEDUP_REMOVED lines=9> */
[----:B------:R-:W3:Y:S01]  /*d480*/  MUFU.EX2 R150, R150 ;  /* 0x0000009600967308 */ /* 0x000ee20000000800 */
[--C-:B------:R-:W-:Y:S01]  /*d490*/  FFMA.FTZ R179, R166, c[0x0][0x2d0], -R159.reuse ;  /* 0x0000b400a6b37a23 */ /* 0x100fe2000001089f */
[----:B-1----:R-:W-:Y:S01]  /*d4a0*/  FMNMX.FTZ R0, R13, R0, !PT ;  /* 0x000000000d007209 */ /* 0x002fe20007810000 */
[----:B------:R-:W-:Y:S01]  /*d4b0*/  FFMA.FTZ R156, R156, c[0x0][0x2d0], -R159 ;  /* 0x0000b4009c9c7a23 */ /* 0x000fe2000001089f */
[----:B------:R-:W-:Y:S02]  /*d4c0*/  IADD3 R13, R190, R5, RZ ;  /* 0x00000005be0d7210 */ /* 0x000fe40007ffe0ff */
[C---:B------:R-:W-:Y:S01]  /*d4d0*/  FSETP.NEU.FTZ.AND P0, PT, R0.reuse, -INF , PT ;  /* 0xff8000000000780b */ /* 0x040fe20003f1d000 */
[C---:B------:R-:W-:Y:S02]  /*d4e0*/  FMUL.FTZ R140, R0.reuse, c[0x0][0x2d0] ;  /* 0x0000b400008c7a20 */ /* 0x040fe40000410000 */
[----:B------:R-:W1:Y:S01]  /*d4f0*/  LDSM.16.MT88.4 R24, [R13+0x100] ;  /* 0x000100000d18783b */ /* 0x000e620000004200 */
[----:B------:R-:W-:Y:S01]  /*d500*/  FSEL R4, R0, RZ, P0 ;  /* 0x000000ff00047208 */ /* 0x000fe20000000000 */
[----:B------:R-:W-:Y:S01]  /*d510*/  MUFU.EX2 R151, R151 ;  /* 0x0000009700977308 */ /* 0x000fe20000000800 */
[----:B------:R-:W-:Y:S01]  /*d520*/  FSEL R140, R140, RZ, P0 ;  /* 0x000000ff8c8c7208 */ /* 0x000fe20000000000 */
[----:B--2---:R-:W-:Y:S02]  /*d530*/  FMUL.FTZ R5, R12, R129 ;  /* 0x000000810c057220 */ /* 0x004fe40000410000 */
[----:B------:R-:W-:Y:S02]  /*d540*/  FADD.FTZ R4, -R4, R3 ;  /* 0x0000000304047221 */ /* 0x000fe40000010100 */
[--C-:B------:R-:W-:Y:S02]  /*d550*/  FFMA.FTZ R154, R6, c[0x0][0x2d0], -R140.reuse ;  /* 0x0000b400069a7a23 */ /* 0x100fe4000001088c */
[--C-:B------:R-:W-:Y:S02]  /*d560*/  FFMA.FTZ R153, R9, c[0x0][0x2d0], -R140.reuse ;  /* 0x0000b40009997a23 */ /* 0x100fe4000001088c */
[----:B------:R-:W2:Y:S01]  /*d570*/  MUFU.EX2 R148, R148 ;  /* 0x0000009400947308 */ /* 0x000ea20000000800 */
[--C-:B------:R-:W-:Y:S02]  /*d580*/  FFMA.FTZ R152, R7, c[0x0][0x2d0], -R140.reuse ;  /* 0x0000b40007987a23 */ /* 0x100fe4000001088c */
[--C-:B------:R-:W-:Y:S01]  /*d590*/  FFMA.FTZ R157, R11, c[0x0][0x2d0], -R140.reuse ;  /* 0x0000b4000b9d7a23 */ /* 0x100fe2000001088c */
[----:B---3--:R-:W-:Y:S01]  /*d5a0*/  F2FP.BF16.PACK_AB R16, R150, R155 ;  /* 0x0000009b9610723e */ /* 0x008fe200000010ff */
[----:B------:R-:W-:Y:S02]  /*d5b0*/  FMUL.FTZ R3, R4, c[0x0][0x2d0] ;  /* 0x0000b40004037a20 */ /* 0x000fe40000410000 */
        /* <DEDUP_REMOVED lines=27> */
[----:B------:R-:W3:Y:S01]  /*d770*/  MUFU.EX2 R157, R157 ;  /* 0x0000009d009d7308 */ /* 0x000ee20000000800 */
[C---:B------:R-:W-:Y:S01]  /*d780*/  FMUL.FTZ R11, R3.reuse, R127 ;  /* 0x0000007f030b7220 */ /* 0x040fe20000410000 */
[----:B------:R-:W-:Y:S01]  /*d790*/  LDSM.16.MT88.4 R128, [R185+UR4+0x2900] ;  /* 0x00290004b980783b */ /* 0x000fe20008004200 */
[----:B------:R-:W-:Y:S01]  /*d7a0*/  FMUL.FTZ R102, R3, R102 ;  /* 0x0000006603667220 */ /* 0x000fe20000410000 */
[----:B--2---:R-:W-:Y:S01]  /*d7b0*/  F2FP.BF16.PACK_AB R17, R153, R154 ;  /* 0x0000009a9911723e */ /* 0x004fe200000010ff */
[C---:B------:R-:W-:Y:S02]  /*d7c0*/  FMUL.FTZ R103, R3.reuse, R103 ;  /* 0x0000006703677220 */ /* 0x040fe40000410000 */
[C---:B------:R-:W-:Y:S02]  /*d7d0*/  FMUL.FTZ R106, R3.reuse, R106 ;  /* 0x0000006a036a7220 */ /* 0x040fe40000410000 */
[C---:B------:R-:W-:Y:S01]  /*d7e0*/  FMUL.FTZ R107, R3.reuse, R107 ;  /* 0x0000006b036b7220 */ /* 0x040fe20000410000 */
[----:B------:R-:W-:Y:S01]  /*d7f0*/  LDSM.16.MT88.4 R124, [R14+0x900] ;  /* 0x000900000e7c783b */ /* 0x000fe20000004200 */
[C---:B------:R-:W-:Y:S01]  /*d800*/  FMUL.FTZ R110, R3.reuse, R110 ;  /* 0x0000006e036e7220 */ /* 0x040fe20000410000 */
[----:B------:R-:W-:Y:S01]  /*d810*/  MUFU.EX2 R158, R158 ;  /* 0x0000009e009e7308 */ /* 0x000fe20000000800 */
[----:B------:R-:W-:Y:S02]  /*d820*/  FMUL.FTZ R111, R3, R111 ;  /* 0x0000006f036f7220 */ /* 0x000fe40000410000 */
[C---:B------:R-:W-:Y:S02]  /*d830*/  FMUL.FTZ R44, R12.reuse, R44 ;  /* 0x0000002c0c2c7220 */ /* 0x040fe40000410000 */
[C---:B------:R-:W-:Y:S02]  /*d840*/  FMUL.FTZ R45, R12.reuse, R45 ;  /* 0x0000002d0c2d7220 */ /* 0x040fe40000410000 */
[C---:B------:R-:W-:Y:S02]  /*d850*/  FMUL.FTZ R48, R12.reuse, R48 ;  /* 0x000000300c307220 */ /* 0x040fe40000410000 */
[C---:B------:R-:W-:Y:S01]  /*d860*/  FMUL.FTZ R49, R12.reuse, R49 ;  /* 0x000000310c317220 */ /* 0x040fe20000410000 */
[----:B------:R-:W2:Y:S01]  /*d870*/  MUFU.EX2 R161, R161 ;  /* 0x000000a100a17308 */ /* 0x000ea20000000800 */
[C---:B------:R-:W-:Y:S01]  /*d880*/  FMUL.FTZ R52, R12.reuse, R52 ;  /* 0x000000340c347220 */ /* 0x040fe20000410000 */
[----:B---3--:R-:W-:Y:S01]  /*d890*/  F2FP.BF16.PACK_AB R19, R157, R152 ;  /* 0x000000989d13723e */ /* 0x008fe200000010ff */
[C---:B------:R-:W-:Y:S02]  /*d8a0*/  FMUL.FTZ R53, R12.reuse, R53 ;  /* 0x000000350c357220 */ /* 0x040fe40000410000 */
[C---:B------:R-:W-:Y:S02]  /*d8b0*/  FMUL.FTZ R56, R12.reuse, R56 ;  /* 0x000000380c387220 */ /* 0x040fe40000410000 */
[C---:B------:R-:W-:Y:S02]  /*d8c0*/  FMUL.FTZ R57, R12.reuse, R57 ;  /* 0x000000390c397220 */ /* 0x040fe40000410000 */
[C---:B------:R-:W-:Y:S01]  /*d8d0*/  HMMA.16816.F32.BF16 R4, R16.reuse, R20, R4 ;  /* 0x000000141004723c */ /* 0x040fe20000041804 */
[----:B------:R-:W-:Y:S04]  /*d8e0*/  MUFU.EX2 R160, R160 ;  /* 0x000000a000a07308 */ /* 0x000fe80000000800 */
[C---:B------:R-:W-:Y:S02]  /*d8f0*/  FMUL.FTZ R60, R12.reuse, R60 ;  /* 0x0000003c0c3c7220 */ /* 0x040fe40000410000 */
[C---:B------:R-:W-:Y:S01]  /*d900*/  FMUL.FTZ R61, R12.reuse, R61 ;  /* 0x0000003d0c3d7220 */ /* 0x040fe20000410000 */
[C---:B------:R-:W-:Y:S01]  /*d910*/  HMMA.16816.F32.BF16 R8, R16.reuse, R22, R8 ;  /* 0x000000161008723c */ /* 0x040fe20000041808 */
[----:B------:R-:W3:Y:S02]  /*d920*/  LDSM.16.MT88.4 R20, [R14+0x100] ;  /* 0x000100000e14783b */ /* 0x000ee40000004200 */
[----:B------:R-:W4:Y:S01]  /*d930*/  MUFU.EX2 R163, R163 ;  /* 0x000000a300a37308 */ /* 0x000f220000000800 */
[C---:B------:R-:W-:Y:S02]  /*d940*/  FMUL.FTZ R64, R12.reuse, R64 ;  /* 0x000000400c407220 */ /* 0x040fe40000410000 */
[C---:B------:R-:W-:Y:S02]  /*d950*/  FMUL.FTZ R65, R12.reuse, R65 ;  /* 0x000000410c417220 */ /* 0x040fe40000410000 */
[C---:B-1----:R-:W-:Y:S04]  /*d960*/  HMMA.16816.F32.BF16 R100, R16.reuse, R24, R100 ;  /* 0x000000181064723c */ /* 0x042fe80000041864 */
[C---:B------:R-:W-:Y:S01]  /*d970*/  FMUL.FTZ R68, R12.reuse, R68 ;  /* 0x000000440c447220 */ /* 0x040fe20000410000 */
[----:B------:R-:W-:Y:S01]  /*d980*/  MUFU.EX2 R172, R172 ;  /* 0x000000ac00ac7308 */ /* 0x000fe20000000800 */
[C---:B------:R-:W-:Y:S02]  /*d990*/  FMUL.FTZ R69, R12.reuse, R69 ;  /* 0x000000450c457220 */ /* 0x040fe40000410000 */
[C---:B------:R-:W-:Y:S01]  /*d9a0*/  HMMA.16816.F32.BF16 R104, R16.reuse, R26, R104 ;  /* 0x0000001a1068723c */ /* 0x040fe20000041868 */
[----:B------:R-:W1:Y:S03]  /*d9b0*/  LDSM.16.MT88.4 R24, [R185+UR4+0x2100] ;  /* 0x00210004b918783b */ /* 0x000e660008004200 */
[C---:B------:R-:W-:Y:S02]  /*d9c0*/  FMUL.FTZ R72, R12.reuse, R72 ;  /* 0x000000480c487220 */ /* 0x040fe40000410000 */
[C---:B------:R-:W-:Y:S01]  /*d9d0*/  FMUL.FTZ R73, R12.reuse, R73 ;  /* 0x000000490c497220 */ /* 0x040fe20000410000 */
[----:B------:R-:W-:Y:S01]  /*d9e0*/  MUFU.EX2 R177, R177 ;  /* 0x000000b100b17308 */ /* 0x000fe20000000800 */
[C---:B------:R-:W-:Y:S04]  /*d9f0*/  HMMA.16816.F32.BF16 R108, R16.reuse, R28, R108 ;  /* 0x0000001c106c723c */ /* 0x040fe8000004186c */
[C---:B------:R-:W-:Y:S02]  /*da00*/  FMUL.FTZ R114, R3.reuse, R114 ;  /* 0x0000007203727220 */ /* 0x040fe40000410000 */
[C---:B------:R-:W-:Y:S02]  /*da10*/  FMUL.FTZ R115, R3.reuse, R115 ;  /* 0x0000007303737220 */ /* 0x040fe40000410000 */
[C---:B------:R-:W-:Y:S01]  /*da20*/  FMUL.FTZ R76, R12.reuse, R76 ;  /* 0x0000004c0c4c7220 */ /* 0x040fe20000410000 */
[----:B------:R-:W-:Y:S03]  /*da30*/  MUFU.EX2 R168, R168 ;  /* 0x000000a800a87308 */ /* 0x000fe60000000800 */
[C---:B------:R-:W-:Y:S01]  /*da40*/  FMUL.FTZ R77, R12.reuse, R77 ;  /* 0x0000004d0c4d7220 */ /* 0x040fe20000410000 */
[C---:B------:R-:W-:Y:S01]  /*da50*/  HMMA.16816.F32.BF16 R112, R16.reuse, R30, R112 ;  /* 0x0000001e1070723c */ /* 0x040fe20000041870 */
[----:B------:R-:W5:Y:S02]  /*da60*/  LDSM.16.MT88.4 R28, [R13+0x2100] ;  /* 0x002100000d1c783b */ /* 0x000f640000004200 */
[C---:B------:R-:W-:Y:S02]  /*da70*/  FMUL.FTZ R118, R3.reuse, R118 ;  /* 0x0000007603767220 */ /* 0x040fe40000410000 */
[C---:B------:R-:W-:Y:S01]  /*da80*/  FMUL.FTZ R119, R3.reuse, R119 ;  /* 0x0000007703777220 */ /* 0x040fe20000410000 */
[----:B------:R-:W-:Y:S01]  /*da90*/  MUFU.EX2 R179, R179 ;  /* 0x000000b300b37308 */ /* 0x000fe20000000800 */
[C---:B------:R-:W-:Y:S02]  /*daa0*/  FMUL.FTZ R80, R12.reuse, R80 ;  /* 0x000000500c507220 */ /* 0x040fe40000410000 */
[C---:B------:R-:W-:Y:S03]  /*dab0*/  FMUL.FTZ R81, R12.reuse, R81 ;  /* 0x000000510c517220 */ /* 0x040fe60000410000 */
[C---:B---3--:R-:W-:Y:S03]  /*dac0*/  HMMA.16816.F32.BF16 R116, R16.reuse, R20, R116 ;  /* 0x000000141074723c */ /* 0x048fe60000041874 */
[C---:B------:R-:W-:Y:S01]  /*dad0*/  FMUL.FTZ R122, R3.reuse, R122 ;  /* 0x0000007a037a7220 */ /* 0x040fe20000410000 */
[----:B------:R-:W-:Y:S01]  /*dae0*/  MUFU.EX2 R156, R156 ;  /* 0x0000009c009c7308 */ /* 0x000fe20000000800 */
[C---:B------:R-:W-:Y:S02]  /*daf0*/  FMUL.FTZ R123, R3.reuse, R123 ;  /* 0x0000007b037b7220 */ /* 0x040fe40000410000 */
[C---:B------:R-:W-:Y:S02]  /*db00*/  FMUL.FTZ R84, R12.reuse, R84 ;  /* 0x000000540c547220 */ /* 0x040fe40000410000 */
[C---:B------:R-:W-:Y:S03]  /*db10*/  FMUL.FTZ R85, R12.reuse, R85 ;  /* 0x000000550c557220 */ /* 0x040fe60000410000 */
[C---:B------:R-:W-:Y:S01]  /*db20*/  HMMA.16816.F32.BF16 R120, R16.reuse, R22, R120 ;  /* 0x000000161078723c */ /* 0x040fe20000041878 */
[----:B------:R-:W3:Y:S01]  /*db30*/  LDSM.16.MT88.4 R20, [R184+UR4+0x2100] ;  /* 0x00210004b814783b */ /* 0x000ee20008004200 */
[----:B------:R-:W-:Y:S01]  /*db40*/  MUFU.EX2 R174, R174 ;  /* 0x000000ae00ae7308 */ /* 0x000fe20000000800 */
[C---:B------:R-:W-:Y:S02]  /*db50*/  FMUL.FTZ R38, R3.reuse, R38 ;  /* 0x0000002603267220 */ /* 0x040fe40000410000 */
[----:B------:R-:W-:Y:S02]  /*db60*/  FMUL.FTZ R39, R3, R39 ;  /* 0x0000002703277220 */ /* 0x000fe40000410000 */
[--C-:B------:R-:W-:Y:S02]  /*db70*/  FFMA.FTZ R162, R137, c[0x0][0x2d0], -R140.reuse ;  /* 0x0000b40089a27a23 */ /* 0x100fe4000001088c */
[----:B------:R-:W-:Y:S03]  /*db80*/  LDSM.16.MT88.4 R136, [R184+UR4+0x2900] ;  /* 0x00290004b888783b */ /* 0x000fe60008004200 */
[C---:B-1----:R-:W-:Y:S01]  /*db90*/  HMMA.16816.F32.BF16 R36, R16.reuse, R24, R36 ;  /* 0x000000181024723c */ /* 0x042fe20000041824 */
[----:B------:R-:W-:Y:S02]  /*dba0*/  MUFU.EX2 R162, R162 ;  /* 0x000000a200a27308 */ /* 0x000fe40000000800 */
[C---:B------:R-:W-:Y:S02]  /*dbb0*/  FMUL.FTZ R42, R3.reuse, R42 ;  /* 0x0000002a032a7220 */ /* 0x040fe40000410000 */
[----:B------:R-:W-:Y:S02]  /*dbc0*/  FMUL.FTZ R43, R3, R43 ;  /* 0x0000002b032b7220 */ /* 0x000fe40000410000 */
[--C-:B------:R-:W-:Y:S02]  /*dbd0*/  FFMA.FTZ R165, R135, c[0x0][0x2d0], -R140.reuse ;  /* 0x0000b40087a57a23 */ /* 0x100fe4000001088c */
[--C-:B------:R-:W-:Y:S02]  /*dbe0*/  FFMA.FTZ R164, R33, c[0x0][0x2d0], -R140.reuse ;  /* 0x0000b40021a47a23 */ /* 0x100fe4000001088c */
[----:B------:R-:W-:Y:S01]  /*dbf0*/  LDSM.16.MT88.4 R32, [R13+0x900] ;  /* 0x000900000d20783b */ /* 0x000fe20000004200 */
[C---:B------:R-:W-:Y:S01]  /*dc00*/  HMMA.16816.F32.BF16 R40, R16.reuse, R26, R40 ;  /* 0x0000001a1028723c */ /* 0x040fe20000041828 */
[----:B------:R-:W1:Y:S02]  /*dc10*/  MUFU.EX2 R165, R165 ;  /* 0x000000a500a57308 */ /* 0x000e640000000800 */
[C---:B------:R-:W-:Y:S02]  /*dc20*/  FMUL.FTZ R46, R3.reuse, R46 ;  /* 0x0000002e032e7220 */ /* 0x040fe40000410000 */
[C---:B------:R-:W-:Y:S02]  /*dc30*/  FMUL.FTZ R47, R3.reuse, R47 ;  /* 0x0000002f032f7220 */ /* 0x040fe40000410000 */
[----:B------:R-:W1:Y:S01]  /*dc40*/  LDSM.16.MT88.4 R24, [R14+0x2100] ;  /* 0x002100000e18783b */ /* 0x000e620000004200 */
[C---:B------:R-:W-:Y:S03]  /*dc50*/  FMUL.FTZ R88, R12.reuse, R88 ;  /* 0x000000580c587220 */ /* 0x040fe60000410000 */
[----:B------:R-:W-:Y:S01]  /*dc60*/  MUFU.EX2 R164, R164 ;  /* 0x000000a400a47308 */ /* 0x000fe20000000800 */
[C---:B-----5:R-:W-:Y:S03]  /*dc70*/  HMMA.16816.F32.BF16 R44, R16.reuse, R28, R44 ;  /* 0x0000001c102c723c */ /* 0x060fe6000004182c */
[C---:B------:R-:W-:Y:S02]  /*dc80*/  FMUL.FTZ R50, R3.reuse, R50 ;  /* 0x0000003203327220 */ /* 0x040fe40000410000 */
[----:B------:R-:W-:Y:S02]  /*dc90*/  FMUL.FTZ R51, R3, R51 ;  /* 0x0000003303337220 */ /* 0x000fe40000410000 */
[C---:B------:R-:W-:Y:S02]  /*dca0*/  FMUL.FTZ R89, R12.reuse, R89 ;  /* 0x000000590c597220 */ /* 0x040fe40000410000 */
[--C-:B------:R-:W-:Y:S02]  /*dcb0*/  FFMA.FTZ R167, R133, c[0x0][0x2d0], -R140.reuse ;  /* 0x0000b40085a77a23 */ /* 0x100fe4000001088c */
[----:B------:R-:W-:Y:S01]  /*dcc0*/  LDSM.16.MT88.4 R132, [R13+0x2900] ;  /* 0x002900000d84783b */ /* 0x000fe20000004200 */
[C---:B------:R-:W-:Y:S03]  /*dcd0*/  HMMA.16816.F32.BF16 R48, R16.reuse, R30, R48 ;  /* 0x0000001e1030723c */ /* 0x040fe60000041830 */
[C---:B------:R-:W-:Y:S01]  /*dce0*/  FMUL.FTZ R54, R3.reuse, R54 ;  /* 0x0000003603367220 */ /* 0x040fe20000410000 */
[----:B------:R-:W5:Y:S01]  /*dcf0*/  MUFU.EX2 R167, R167 ;  /* 0x000000a700a77308 */ /* 0x000f620000000800 */
[C---:B------:R-:W-:Y:S02]  /*dd00*/  FMUL.FTZ R55, R3.reuse, R55 ;  /* 0x0000003703377220 */ /* 0x040fe40000410000 */
[----:B------:R-:W2:Y:S01]  /*dd10*/  LDSM.16.MT88.4 R28, [R185+UR4+0x4100] ;  /* 0x00410004b91c783b */ /* 0x000ea20008004200 */
[C---:B------:R-:W-:Y:S04]  /*dd20*/  FMUL.FTZ R92, R12.reuse, R92 ;  /* 0x0000005c0c5c7220 */ /* 0x040fe80000410000 */
        /* <DEDUP_REMOVED lines=8> */
[----:B------:R-:W-:Y:S02]  /*ddb0*/  FMUL.FTZ R63, R3, R63 ;  /* 0x0000003f033f7220 */ /* 0x000fe40000410000 */
[C---:B------:R-:W-:Y:S02]  /*ddc0*/  FMUL.FTZ R97, R12.reuse, R97 ;  /* 0x000000610c617220 */ /* 0x040fe40000410000 */
[--C-:B------:R-:W-:Y:S03]  /*ddd0*/  FFMA.FTZ R176, R145, c[0x0][0x2d0], -R140.reuse ;  /* 0x0000b40091b07a23 */ /* 0x100fe6000001088c */
[C---:B-1----:R-:W-:Y:S03]  /*dde0*/  HMMA.16816.F32.BF16 R60, R16.reuse, R24, R60 ;  /* 0x00000018103c723c */ /* 0x042fe6000004183c */
[C---:B------:R-:W-:Y:S01]  /*ddf0*/  FMUL.FTZ R66, R3.reuse, R66 ;  /* 0x0000004203427220 */ /* 0x040fe20000410000 */
[----:B------:R-:W-:Y:S01]  /*de00*/  MUFU.EX2 R176, R176 ;  /* 0x000000b000b07308 */ /* 0x000fe20000000800 */
[----:B------:R-:W-:Y:S02]  /*de10*/  FMUL.FTZ R67, R3, R67 ;  /* 0x0000004303437220 */ /* 0x000fe40000410000 */
[--C-:B------:R-:W-:Y:S02]  /*de20*/  FFMA.FTZ R178, R143, c[0x0][0x2d0], -R140.reuse ;  /* 0x0000b4008fb27a23 */ /* 0x100fe4000001088c */
[----:B------:R-:W-:Y:S03]  /*de30*/  FFMA.FTZ R155, R12, R207, R155 ;  /* 0x000000cf0c9b7223 */ /* 0x000fe6000001009b */
[C---:B------:R-:W-:Y:S01]  /*de40*/  HMMA.16816.F32.BF16 R64, R16.reuse, R26, R64 ;  /* 0x0000001a1040723c */ /* 0x040fe20000041840 */
[----:B------:R-:W1:Y:S01]  /*de50*/  LDSM.16.MT88.4 R24, [R184+UR4+0x4100] ;  /* 0x00410004b818783b */ /* 0x000e620008004200 */
[----:B------:R-:W-:Y:S01]  /*de60*/  MUFU.EX2 R178, R178 ;  /* 0x000000b200b27308 */ /* 0x000fe20000000800 */
[C---:B------:R-:W-:Y:S02]  /*de70*/  FMUL.FTZ R70, R3.reuse, R70 ;  /* 0x0000004603467220 */ /* 0x040fe40000410000 */
[C---:B------:R-:W-:Y:S02]  /*de80*/  FMUL.FTZ R71, R3.reuse, R71 ;  /* 0x0000004703477220 */ /* 0x040fe40000410000 */
[C---:B------:R-:W-:Y:S02]  /*de90*/  FMUL.FTZ R74, R3.reuse, R74 ;  /* 0x0000004a034a7220 */ /* 0x040fe40000410000 */
[C---:B------:R-:W-:Y:S03]  /*dea0*/  FMUL.FTZ R75, R3.reuse, R75 ;  /* 0x0000004b034b7220 */ /* 0x040fe60000410000 */
[C---:B--2---:R-:W-:Y:S03]  /*deb0*/  HMMA.16816.F32.BF16 R68, R16.reuse, R28, R68 ;  /* 0x0000001c1044723c */ /* 0x044fe60000041844 */
[C---:B------:R-:W-:Y:S02]  /*dec0*/  FMUL.FTZ R78, R3.reuse, R78 ;  /* 0x0000004e034e7220 */ /* 0x040fe40000410000 */
[C---:B------:R-:W-:Y:S02]  /*ded0*/  FMUL.FTZ R79, R3.reuse, R79 ;  /* 0x0000004f034f7220 */ /* 0x040fe40000410000 */
[C---:B------:R-:W-:Y:S01]  /*dee0*/  FMUL.FTZ R82, R3.reuse, R82 ;  /* 0x0000005203527220 */ /* 0x040fe20000410000 */
[C---:B------:R-:W-:Y:S01]  /*def0*/  HMMA.16816.F32.BF16 R72, R16.reuse, R30, R72 ;  /* 0x0000001e1048723c */ /* 0x040fe20000041848 */
[----:B------:R-:W2:Y:S03]  /*df00*/  LDSM.16.MT88.4 R28, [R14+0x4100] ;  /* 0x004100000e1c783b */ /* 0x000ea60000004200 */
[C---:B------:R-:W-:Y:S02]  /*df10*/  FMUL.FTZ R83, R3.reuse, R83 ;  /* 0x0000005303537220 */ /* 0x040fe40000410000 */
[C---:B------:R-:W-:Y:S02]  /*df20*/  FMUL.FTZ R86, R3.reuse, R86 ;  /* 0x0000005603567220 */ /* 0x040fe40000410000 */
[C---:B---3--:R-:W-:Y:S04]  /*df30*/  HMMA.16816.F32.BF16 R76, R16.reuse, R20, R76 ;  /* 0x00000014104c723c */ /* 0x048fe8000004184c */
[C---:B------:R-:W-:Y:S02]  /*df40*/  FMUL.FTZ R87, R3.reuse, R87 ;  /* 0x0000005703577220 */ /* 0x040fe40000410000 */
[C---:B------:R-:W-:Y:S02]  /*df50*/  FMUL.FTZ R90, R3.reuse, R90 ;  /* 0x0000005a035a7220 */ /* 0x040fe40000410000 */
[C---:B------:R-:W-:Y:S01]  /*df60*/  HMMA.16816.F32.BF16 R80, R16.reuse, R22, R80 ;  /* 0x000000161050723c */ /* 0x040fe20000041850 */
[----:B------:R-:W3:Y:S03]  /*df70*/  LDSM.16.MT88.4 R20, [R185+UR4+0x900] ;  /* 0x00090004b914783b */ /* 0x000ee60008004200 */
[C---:B------:R-:W-:Y:S02]  /*df80*/  FMUL.FTZ R91, R3.reuse, R91 ;  /* 0x0000005b035b7220 */ /* 0x040fe40000410000 */
[C---:B------:R-:W-:Y:S02]  /*df90*/  FMUL.FTZ R94, R3.reuse, R94 ;  /* 0x0000005e035e7220 */ /* 0x040fe40000410000 */
[C---:B-1----:R-:W-:Y:S04]  /*dfa0*/  HMMA.16816.F32.BF16 R84, R16.reuse, R24, R84 ;  /* 0x000000181054723c */ /* 0x042fe80000041854 */
[C---:B------:R-:W-:Y:S02]  /*dfb0*/  FMUL.FTZ R95, R3.reuse, R95 ;  /* 0x0000005f035f7220 */ /* 0x040fe40000410000 */
[C---:B------:R-:W-:Y:S02]  /*dfc0*/  FMUL.FTZ R98, R3.reuse, R98 ;  /* 0x0000006203627220 */ /* 0x040fe40000410000 */
[C---:B------:R-:W-:Y:S01]  /*dfd0*/  HMMA.16816.F32.BF16 R88, R16.reuse, R26, R88 ;  /* 0x0000001a1058723c */ /* 0x040fe20000041858 */
[----:B------:R-:W1:Y:S03]  /*dfe0*/  LDSM.16.MT88.4 R24, [R184+UR4+0x900] ;  /* 0x00090004b818783b */ /* 0x000e660008004200 */
[----:B------:R-:W-:Y:S02]  /*dff0*/  FMUL.FTZ R99, R3, R99 ;  /* 0x0000006303637220 */ /* 0x000fe40000410000 */
[--C-:B------:R-:W-:Y:S02]  /*e000*/  FFMA.FTZ R166, R175, c[0x0][0x2d0], -R140.reuse ;  /* 0x0000b400afa67a23 */ /* 0x100fe4000001088c */
[--C-:B------:R-:W-:Y:S01]  /*e010*/  FFMA.FTZ R175, R147, c[0x0][0x2d0], -R140.reuse ;  /* 0x0000b40093af7a23 */ /* 0x100fe2000001088c */
[C---:B--2---:R-:W-:Y:S03]  /*e020*/  HMMA.16816.F32.BF16 R92, R16.reuse, R28, R92 ;  /* 0x0000001c105c723c */ /* 0x044fe6000004185c */
[--C-:B------:R-:W-:Y:S01]  /*e030*/  FFMA.FTZ R173, R173, c[0x0][0x2d0], -R140.reuse ;  /* 0x0000b400adad7a23 */ /* 0x100fe2000001088c */
[----:B------:R-:W-:Y:S01]  /*e040*/  MUFU.EX2 R166, R166 ;  /* 0x000000a600a67308 */ /* 0x000fe20000000800 */
[--C-:B------:R-:W-:Y:S02]  /*e050*/  FFMA.FTZ R170, R171, c[0x0][0x2d0], -R140.reuse ;  /* 0x0000b400abaa7a23 */ /* 0x100fe4000001088c */
[--C-:B------:R-:W-:Y:S01]  /*e060*/  FFMA.FTZ R171, R146, c[0x0][0x2d0], -R159.reuse ;  /* 0x0000b40092ab7a23 */ /* 0x100fe2000001089f */
[----:B------:R-:W-:Y:S01]  /*e070*/  HMMA.16816.F32.BF16 R96, R16, R30, R96 ;  /* 0x0000001e1060723c */ /* 0x000fe20000041860 */
[----:B------:R-:W-:Y:S03]  /*e080*/  LDSM.16.MT88.4 R28, [R13+0x4900] ;  /* 0x004900000d1c783b */ /* 0x000fe60000004200 */
[----:B------:R-:W-:Y:S02]  /*e090*/  FFMA.FTZ R159, R142, c[0x0][0x2d0], -R159 ;  /* 0x0000b4008e9f7a23 */ /* 0x000fe4000001089f */
[--C-:B------:R-:W-:Y:S01]  /*e0a0*/  FFMA.FTZ R169, R169, c[0x0][0x2d0], -R140.reuse ;  /* 0x0000b400a9a97a23 */ /* 0x100fe2000001088c */
[----:B------:R-:W-:Y:S01]  /*e0b0*/  F2FP.BF16.PACK_AB R16, R161, R158 ;  /* 0x0000009ea110723e */ /* 0x000fe200000010ff */
[----:B------:R-:W-:Y:S01]  /*e0c0*/  FFMA.FTZ R140, R141, c[0x0][0x2d0], -R140 ;  /* 0x0000b4008d8c7a23 */ /* 0x000fe2000001088c */
[----:B----4-:R-:W-:Y:S01]  /*e0d0*/  F2FP.BF16.PACK_AB R18, R163, R160 ;  /* 0x000000a0a312723e */ /* 0x010fe200000010ff */
[----:B------:R-:W-:Y:S01]  /*e0e0*/  LDSM.16.MT88.4 R144, [R185+UR4+0x5900] ;  /* 0x00590004b990783b */ /* 0x000fe20008004200 */
[----:B------:R-:W2:Y:S01]  /*e0f0*/  MUFU.EX2 R173, R173 ;  /* 0x000000ad00ad7308 */ /* 0x000ea20000000800 */
[----:B------:R-:W-:Y:S01]  /*e100*/  F2FP.BF16.PACK_AB R17, R165, R162 ;  /* 0x000000a2a511723e */ /* 0x000fe200000010ff */
[----:B------:R-:W-:Y:S01]  /*e110*/  FFMA.FTZ R154, R3, R208, R154 ;  /* 0x000000d0039a7223 */ /* 0x000fe2000001009a */
[----:B-----5:R-:W-:Y:S01]  /*e120*/  F2FP.BF16.PACK_AB R19, R167, R164 ;  /* 0x000000a4a713723e */ /* 0x020fe200000010ff */
[----:B------:R-:W-:Y:S01]  /*e130*/  FADD.FTZ R150, R150, R155 ;  /* 0x0000009b96967221 */ /* 0x000fe20000010000 */
[----:B------:R-:W-:Y:S01]  /*e140*/  IADD3 R3, R209, -0x2, RZ ;  /* 0xfffffffed1037810 */ /* 0x000fe20007ffe0ff */
[----:B------:R-:W-:Y:S02]  /*e150*/  FADD.FTZ R153, R153, R154 ;  /* 0x0000009a99997221 */ /* 0x000fe40000010000 */
[----:B------:R-:W-:Y:S01]  /*e160*/  FADD.FTZ R151, R151, R150 ;  /* 0x0000009697977221 */ /* 0x000fe20000010000 */
[----:B------:R-:W-:Y:S01]  /*e170*/  ISETP.GE.AND P0, PT, R3, R194, PT ;  /* 0x000000c20300720c */ /* 0x000fe20003f06270 */
[C---:B---3--:R-:W-:Y:S01]  /*e180*/  HMMA.16816.F32.BF16 R4, R16.reuse, R20, R4 ;  /* 0x000000141004723c */ /* 0x048fe20000041804 */
[----:B------:R3:W-:Y:S02]  /*e190*/  MUFU.EX2 R181, R140 ;  /* 0x0000008c00b57308 */ /* 0x0007e40000000800 */
[----:B------:R-:W-:Y:S02]  /*e1a0*/  FADD.FTZ R152, R152, R153 ;  /* 0x0000009998987221 */ /* 0x000fe40000010000 */
[----:B------:R-:W-:Y:S02]  /*e1b0*/  FADD.FTZ R151, R148, R151 ;  /* 0x0000009794977221 */ /* 0x000fe40000010000 */
[----:B------:R-:W-:Y:S01]  /*e1c0*/  FADD.FTZ R157, R157, R152 ;  /* 0x000000989d9d7221 */ /* 0x000fe20000010000 */
[C---:B------:R-:W-:Y:S01]  /*e1d0*/  HMMA.16816.F32.BF16 R8, R16.reuse, R22, R8 ;  /* 0x000000161008723c */ /* 0x040fe20000041808 */
[----:B------:R-:W4:Y:S02]  /*e1e0*/  LDSM.16.MT88.4 R20, [R14+0x2900] ;  /* 0x002900000e14783b */ /* 0x000f240000004200 */
[----:B------:R-:W-:Y:S01]  /*e1f0*/  MUFU.EX2 R170, R170 ;  /* 0x000000aa00aa7308 */ /* 0x000fe20000000800 */
[----:B------:R-:W-:Y:S02]  /*e200*/  FADD.FTZ R158, R158, R151 ;  /* 0x000000979e9e7221 */ /* 0x000fe40000010000 */
[----:B------:R-:W-:Y:S02]  /*e210*/  FADD.FTZ R162, R162, R157 ;  /* 0x0000009da2a27221 */ /* 0x000fe40000010000 */
[C---:B------:R-:W-:Y:S04]  /*e220*/  HMMA.16816.F32.BF16 R100, R16.reuse, R32, R100 ;  /* 0x000000201064723c */ /* 0x040fe80000041864 */
[----:B------:R-:W-:Y:S01]  /*e230*/  FADD.FTZ R161, R161, R158 ;  /* 0x0000009ea1a17221 */ /* 0x000fe20000010000 */
[----:B------:R-:W5:Y:S01]  /*e240*/  MUFU.EX2 R169, R169 ;  /* 0x000000a900a97308 */ /* 0x000f620000000800 */
[----:B------:R-:W-:Y:S02]  /*e250*/  FADD.FTZ R165, R165, R162 ;  /* 0x000000a2a5a57221 */ /* 0x000fe40000010000 */
[C---:B------:R-:W-:Y:S01]  /*e260*/  HMMA.16816.F32.BF16 R104, R16.reuse, R34, R104 ;  /* 0x000000221068723c */ /* 0x040fe20000041868 */
[----:B------:R-:W-:Y:S03]  /*e270*/  LDSM.16.MT88.4 R32, [R184+UR4+0x4900] ;  /* 0x00490004b820783b */ /* 0x000fe60008004200 */
[----:B------:R-:W-:Y:S02]  /*e280*/  FADD.FTZ R160, R160, R161 ;  /* 0x000000a1a0a07221 */ /* 0x000fe40000010000 */
[----:B------:R-:W-:Y:S01]  /*e290*/  FADD.FTZ R164, R164, R165 ;  /* 0x000000a5a4a47221 */ /* 0x000fe20000010000 */
[----:B------:R-:W2:Y:S01]  /*e2a0*/  MUFU.EX2 R171, R171 ;  /* 0x000000ab00ab7308 */ /* 0x000ea20000000800 */
[C---:B-1----:R-:W-:Y:S01]  /*e2b0*/  HMMA.16816.F32.BF16 R108, R16.reuse, R24, R108 ;  /* 0x00000018106c723c */ /* 0x042fe2000004186c */
[----:B---3--:R-:W-:Y:S03]  /*e2c0*/  LDSM.16.MT88.4 R140, [R14+0x3900] ;  /* 0x003900000e8c783b */ /* 0x008fe60000004200 */
[----:B------:R-:W-:Y:S02]  /*e2d0*/  FADD.FTZ R163, R163, R160 ;  /* 0x000000a0a3a37221 */ /* 0x000fe40000010000 */
[----:B------:R-:W-:Y:S02]  /*e2e0*/  FADD.FTZ R167, R167, R164 ;  /* 0x000000a4a7a77221 */ /* 0x000fe40000010000 */
[C---:B------:R-:W-:Y:S01]  /*e2f0*/  HMMA.16816.F32.BF16 R112, R16.reuse, R26, R112 ;  /* 0x0000001a1070723c */ /* 0x040fe20000041870 */
[----:B------:R-:W1:Y:S01]  /*e300*/  LDSM.16.MT88.4 R24, [R185+UR4+0x4900] ;  /* 0x00490004b918783b */ /* 0x000e620008004200 */
[----:B------:R-:W3:Y:S06]  /*e310*/  MUFU.EX2 R159, R159 ;  /* 0x0000009f009f7308 */ /* 0x000eec0000000800 */
[C---:B------:R-:W-:Y:S04]  /*e320*/  HMMA.16816.F32.BF16 R116, R16.reuse, R124, R116 ;  /* 0x0000007c1074723c */ /* 0x040fe80000041874 */
[----:B------:R-:W1:Y:S04]  /*e330*/  MUFU.EX2 R175, R175 ;  /* 0x000000af00af7308 */ /* 0x000e680000000800 */
        /* <DEDUP_REMOVED lines=14> */
[C---:B-1----:R-:W-:Y:S08]  /*e420*/  HMMA.16816.F32.BF16 R68, R16.reuse, R24, R68 ;  /* 0x000000181044723c */ /* 0x042ff00000041844 */
[C---:B------:R-:W-:Y:S01]  /*e430*/  HMMA.16816.F32.BF16 R72, R16.reuse, R26, R72 ;  /* 0x0000001a1048723c */ /* 0x040fe20000041848 */
[----:B------:R-:W1:Y:S07]  /*e440*/  LDSM.16.MT88.4 R24, [R185+UR4+0x1100] ;  /* 0x00110004b918783b */ /* 0x000e6e0008004200 */
[C---:B------:R-:W-:Y:S08]  /*e450*/  HMMA.16816.F32.BF16 R76, R16.reuse, R28, R76 ;  /* 0x0000001c104c723c */ /* 0x040ff0000004184c */
[C---:B------:R-:W-:Y:S01]  /*e460*/  HMMA.16816.F32.BF16 R80, R16.reuse, R30, R80 ;  /* 0x0000001e1050723c */ /* 0x040fe20000041850 */
[----:B------:R-:W1:Y:S07]  /*e470*/  LDSM.16.MT88.4 R28, [R184+UR4+0x1100] ;  /* 0x00110004b81c783b */ /* 0x000e6e0008004200 */
[C---:B------:R-:W-:Y:S08]  /*e480*/  HMMA.16816.F32.BF16 R84, R16.reuse, R32, R84 ;  /* 0x000000201054723c */ /* 0x040ff00000041854 */
[C---:B------:R-:W-:Y:S01]  /*e490*/  HMMA.16816.F32.BF16 R88, R16.reuse, R34, R88 ;  /* 0x000000221058723c */ /* 0x040fe20000041858 */
[----:B------:R-:W3:Y:S07]  /*e4a0*/  LDSM.16.MT88.4 R32, [R185+UR4+0x3100] ;  /* 0x00310004b920783b */ /* 0x000eee0008004200 */
[C---:B----4-:R-:W-:Y:S08]  /*e4b0*/  HMMA.16816.F32.BF16 R92, R16.reuse, R20, R92 ;  /* 0x00000014105c723c */ /* 0x050ff0000004185c */
[----:B------:R-:W-:Y:S01]  /*e4c0*/  HMMA.16816.F32.BF16 R96, R16, R22, R96 ;  /* 0x000000161060723c */ /* 0x000fe20000041860 */
[----:B------:R-:W4:Y:S06]  /*e4d0*/  LDSM.16.MT88.4 R20, [R14+0x3100] ;  /* 0x003100000e14783b */ /* 0x000f2c0000004200 */
[----:B------:R-:W-:Y:S01]  /*e4e0*/  F2FP.BF16.PACK_AB R16, R177, R172 ;  /* 0x000000acb110723e */ /* 0x000fe200000010ff */
[----:B------:R-:W-:Y:S01]  /*e4f0*/  FADD.FTZ R172, R172, R163 ;  /* 0x000000a3acac7221 */ /* 0x000fe20000010000 */
[----:B------:R-:W-:Y:S03]  /*e500*/  F2FP.BF16.PACK_AB R18, R179, R168 ;  /* 0x000000a8b312723e */ /* 0x000fe600000010ff */
[----:B--2---:R-:W-:Y:S01]  /*e510*/  F2FP.BF16.PACK_AB R17, R173, R166 ;  /* 0x000000a6ad11723e */ /* 0x004fe200000010ff */
[----:B------:R-:W-:Y:S01]  /*e520*/  FADD.FTZ R166, R166, R167 ;  /* 0x000000a7a6a67221 */ /* 0x000fe20000010000 */
[----:B-----5:R-:W-:Y:S01]  /*e530*/  F2FP.BF16.PACK_AB R19, R169, R170 ;  /* 0x000000aaa913723e */ /* 0x020fe200000010ff */
        /* <DEDUP_REMOVED lines=8> */
[----:B------:R-:W1:Y:S07]  /*e5c0*/  LDSM.16.MT88.4 R24, [R185+UR4+0x5100] ;  /* 0x00510004b918783b */ /* 0x000e6e0008004200 */
[C---:B------:R-:W-:Y:S08]  /*e5d0*/  HMMA.16816.F32.BF16 R100, R16.reuse, R124, R100 ;  /* 0x0000007c1064723c */ /* 0x040ff00000041864 */
[C---:B------:R-:W-:Y:S01]  /*e5e0*/  HMMA.16816.F32.BF16 R104, R16.reuse, R126, R104 ;  /* 0x0000007e1068723c */ /* 0x040fe20000041868 */
[----:B------:R-:W-:Y:S07]  /*e5f0*/  LDSM.16.MT88.4 R124, [R185+UR4+0x1900] ;  /* 0x00190004b97c783b */ /* 0x000fee0008004200 */
[C---:B------:R-:W-:Y:S08]  /*e600*/  HMMA.16816.F32.BF16 R108, R16.reuse, R28, R108 ;  /* 0x0000001c106c723c */ /* 0x040ff0000004186c */
[C---:B------:R-:W-:Y:S01]  /*e610*/  HMMA.16816.F32.BF16 R112, R16.reuse, R30, R112 ;  /* 0x0000001e1070723c */ /* 0x040fe20000041870 */
[----:B------:R-:W2:Y:S07]  /*e620*/  LDSM.16.MT88.4 R28, [R13+0x5100] ;  /* 0x005100000d1c783b */ /* 0x000eae0000004200 */
[C---:B------:R-:W-:Y:S08]  /*e630*/  HMMA.16816.F32.BF16 R116, R16.reuse, R128, R116 ;  /* 0x000000801074723c */ /* 0x040ff00000041874 */
[C---:B------:R-:W-:Y:S08]  /*e640*/  HMMA.16816.F32.BF16 R120, R16.reuse, R130, R120 ;  /* 0x000000821078723c */ /* 0x040ff00000041878 */
[C---:B---3--:R-:W-:Y:S08]  /*e650*/  HMMA.16816.F32.BF16 R36, R16.reuse, R32, R36 ;  /* 0x000000201024723c */ /* 0x048ff00000041824 */
[C---:B------:R-:W-:Y:S01]  /*e660*/  HMMA.16816.F32.BF16 R40, R16.reuse, R34, R40 ;  /* 0x000000221028723c */ /* 0x040fe20000041828 */
[----:B------:R-:W3:Y:S07]  /*e670*/  LDSM.16.MT88.4 R32, [R184+UR4+0x5100] ;  /* 0x00510004b820783b */ /* 0x000eee0008004200 */
[C---:B------:R-:W-:Y:S08]  /*e680*/  HMMA.16816.F32.BF16 R44, R16.reuse, R132, R44 ;  /* 0x00000084102c723c */ /* 0x040ff0000004182c */
[C---:B------:R-:W-:Y:S01]  /*e690*/  HMMA.16816.F32.BF16 R48, R16.reuse, R134, R48 ;  /* 0x000000861030723c */ /* 0x040fe20000041830 */
[----:B------:R-:W-:Y:S07]  /*e6a0*/  LDSM.16.MT88.4 R132, [R185+UR4+0x3900] ;  /* 0x00390004b984783b */ /* 0x000fee0008004200 */
        /* <DEDUP_REMOVED lines=11> */
[----:B------:R-:W2:Y:S07]  /*e760*/  LDSM.16.MT88.4 R28, [R184+UR4+0x1900] ;  /* 0x00190004b81c783b */ /* 0x000eae0008004200 */
[C---:B---3--:R-:W-:Y:S08]  /*e770*/  HMMA.16816.F32.BF16 R84, R16.reuse, R32, R84 ;  /* 0x000000201054723c */ /* 0x048ff00000041854 */
[C---:B------:R-:W-:Y:S01]  /*e780*/  HMMA.16816.F32.BF16 R88, R16.reuse, R34, R88 ;  /* 0x000000221058723c */ /* 0x040fe20000041858 */
[----:B------:R-:W3:Y:S07]  /*e790*/  LDSM.16.MT88.4 R32, [R14+0x1900] ;  /* 0x001900000e20783b */ /* 0x000eee0000004200 */
[C---:B----4-:R-:W-:Y:S08]  /*e7a0*/  HMMA.16816.F32.BF16 R92, R16.reuse, R20, R92 ;  /* 0x00000014105c723c */ /* 0x050ff0000004185c */
[----:B------:R-:W-:Y:S01]  /*e7b0*/  HMMA.16816.F32.BF16 R96, R16, R22, R96 ;  /* 0x000000161060723c */ /* 0x000fe20000041860 */
[----:B------:R-:W4:Y:S06]  /*e7c0*/  LDSM.16.MT88.4 R20, [R184+UR4+0x3900] ;  /* 0x00390004b814783b */ /* 0x000f2c0008004200 */
[----:B------:R-:W-:Y:S01]  /*e7d0*/  F2FP.BF16.PACK_AB R16, R171, R156 ;  /* 0x0000009cab10723e */ /* 0x000fe200000010ff */
[----:B------:R-:W-:Y:S01]  /*e7e0*/  FADD.FTZ R156, R156, R179 ;  /* 0x000000b39c9c7221 */ /* 0x000fe20000010000 */
[----:B------:R-:W-:Y:S03]  /*e7f0*/  F2FP.BF16.PACK_AB R18, R159, R174 ;  /* 0x000000ae9f12723e */ /* 0x000fe600000010ff */
[C---:B------:R-:W-:Y:S01]  /*e800*/  F2FP.BF16.PACK_AB R17, R176.reuse, R175 ;  /* 0x000000afb011723e */ /* 0x040fe200000010ff */
[----:B------:R-:W-:Y:S01]  /*e810*/  FADD.FTZ R175, R175, R170 ;  /* 0x000000aaafaf7221 */ /* 0x000fe20000010000 */
[----:B------:R-:W-:Y:S01]  /*e820*/  F2FP.BF16.PACK_AB R19, R181, R178 ;  /* 0x000000b2b513723e */ /* 0x000fe200000010ff */
[----:B------:R-:W-:Y:S02]  /*e830*/  FADD.FTZ R171, R171, R156 ;  /* 0x0000009cabab7221 */ /* 0x000fe40000010000 */
[----:B------:R-:W-:Y:S02]  /*e840*/  FADD.FTZ R175, R176, R175 ;  /* 0x000000afb0af7221 */ /* 0x000fe40000010000 */
[----:B------:R-:W-:Y:S02]  /*e850*/  FADD.FTZ R174, R174, R171 ;  /* 0x000000abaeae7221 */ /* 0x000fe40000010000 */
[C---:B------:R-:W-:Y:S01]  /*e860*/  HMMA.16816.F32.BF16 R128, R16.reuse, R124, R4 ;  /* 0x0000007c1080723c */ /* 0x040fe20000041804 */
[----:B------:R-:W5:Y:S02]  /*e870*/  LDSM.16.MT88.4 R4, [R13+0x5900] ;  /* 0x005900000d04783b */ /* 0x000f640000004200 */
[----:B------:R-:W-:Y:S02]  /*e880*/  FADD.FTZ R178, R178, R175 ;  /* 0x000000afb2b27221 */ /* 0x000fe40000010000 */
[----:B------:R-:W-:Y:S02]  /*e890*/  FADD.FTZ R207, R159, R174 ;  /* 0x000000ae9fcf7221 */ /* 0x000fe40000010000 */
[----:B------:R-:W-:Y:S01]  /*e8a0*/  FADD.FTZ R208, R181, R178 ;  /* 0x000000b2b5d07221 */ /* 0x000fe20000010000 */
[C---:B------:R-:W-:Y:S01]  /*e8b0*/  HMMA.16816.F32.BF16 R124, R16.reuse, R126, R8 ;  /* 0x0000007e107c723c */ /* 0x040fe20000041808 */
[----:B------:R-:W4:Y:S07]  /*e8c0*/  LDSM.16.MT88.4 R8, [R184+UR4+0x5900] ;  /* 0x00590004b808783b */ /* 0x000f2e0008004200 */
[C---:B-1----:R-:W-:Y:S01]  /*e8d0*/  HMMA.16816.F32.BF16 R100, R16.reuse, R24, R100 ;  /* 0x000000181064723c */ /* 0x042fe20000041864 */
[----:B------:R-:W1:Y:S07]  /*e8e0*/  LDSM.16.MT88.4 R12, [R14+0x5900] ;  /* 0x005900000e0c783b */ /* 0x000e6e0000004200 */
[C---:B------:R-:W-:Y:S08]  /*e8f0*/  HMMA.16816.F32.BF16 R104, R16.reuse, R26, R104 ;  /* 0x0000001a1068723c */ /* 0x040ff00000041868 */
[C---:B--2---:R-:W-:Y:S08]  /*e900*/  HMMA.16816.F32.BF16 R108, R16.reuse, R28, R108 ;  /* 0x0000001c106c723c */ /* 0x044ff0000004186c */
[C---:B------:R-:W-:Y:S08]  /*e910*/  HMMA.16816.F32.BF16 R112, R16.reuse, R30, R112 ;  /* 0x0000001e1070723c */ /* 0x040ff00000041870 */
[C---:B---3--:R-:W-:Y:S08]  /*e920*/  HMMA.16816.F32.BF16 R116, R16.reuse, R32, R116 ;  /* 0x000000201074723c */ /* 0x048ff00000041874 */
        /* <DEDUP_REMOVED lines=70> */
.L_x_2756:
        /* <DEDUP_REMOVED lines=10> */
.L_x_2746:
[----:B-1----:R-:W1:Y:S01]  /*ee30*/  SHFL.BFLY PT, R4, R207, 0x2, 0x1f ;  /* 0x0c401f00cf047f89 */ /* 0x002e6200000e0000 */
[----:B------:R-:W-:-:S02]  /*ee40*/  MOV R6, RZ ;  /* 0x000000ff00067202 */ /* 0x000fc40000000f00 */
[----:B------:R-:W-:Y:S01]  /*ee50*/  MOV R5, RZ ;  /* 0x000000ff00057202 */ /* 0x000fe20000000f00 */
[----:B------:R-:W2:Y:S01]  /*ee60*/  SHFL.BFLY PT, R3, R208, 0x2, 0x1f ;  /* 0x0c401f00d0037f89 */ /* 0x000ea200000e0000 */
        /* <DEDUP_REMOVED lines=13> */
[----:B------:R-:W2:Y:S01]  /*ef40*/  @P1 MUFU.LG2 R4, R4 ;  /* 0x0000000400041308 */ /* 0x000ea20000000c00 */
[----:B------:R-:W-:Y:S02]  /*ef50*/  @P0 FMUL.FTZ R11, R11, c[0x0][0x2d0] ;  /* 0x0000b4000b0b0a20 */ /* 0x000fe40000410000 */
[----:B-1----:R-:W-:-:S05]  /*ef60*/  FMUL.FTZ R128, R6, R128 ;  /* 0x0000008006807220 */ /* 0x002fca0000410000 */
[----:B------:R-:W1:Y:S01]  /*ef70*/  @P0 MUFU.RCP R5, R3 ;  /* 0x0000000300050308 */ /* 0x000e620000001000 */
        /* <DEDUP_REMOVED lines=47> */
[----:B------:R3:W4:Y:S01]  /*f270*/  @P0 MUFU.LG2 R6, R3 ;  /* 0x0000000300060308 */ /* 0x0007220000000c00 */
[----:B--2---:R-:W-:-:S02]  /*f280*/  @P1 FMUL.FTZ R9, R4, 0.69314718246459960938 ;  /* 0x3f31721804091820 */ /* 0x004fc40000410000 */
[----:B------:R-:W-:Y:S02]  /*f290*/  @P1 FMUL.FTZ R4, R8, c[0x0][0x2d0] ;  /* 0x0000b40008041a20 */ /* 0x000fe40000410000 */
[C---:B-1----:R-:W-:Y:S02]  /*f2a0*/  FMUL.FTZ R130, R5.reuse, R130 ;  /* 0x0000008205827220 */ /* 0x042fe40000410000 */
[C---:B------:R-:W-:Y:S02]  /*f2b0*/  FMUL.FTZ R131, R5.reuse, R131 ;  /* 0x0000008305837220 */ /* 0x040fe40000410000 */
[C---:B------:R-:W-:Y:S02]  /*f2c0*/  FMUL.FTZ R126, R5.reuse, R126 ;  /* 0x0000007e057e7220 */ /* 0x040fe40000410000 */
[C---:B------:R-:W-:Y:S02]  /*f2d0*/  FMUL.FTZ R127, R5.reuse, R127 ;  /* 0x0000007f057f7220 */ /* 0x040fe40000410000 */
[----:B------:R-:W-:-:S02]  /*f2e0*/  FMUL.FTZ R102, R5, R102 ;  /* 0x0000006605667220 */ /* 0x000fc40000410000 */
[C---:B------:R-:W-:Y:S01]  /*f2f0*/  FMUL.FTZ R103, R5.reuse, R103 ;  /* 0x0000006705677220 */ /* 0x040fe20000410000 */
[----:B---3--:R-:W-:Y:S01]  /*f300*/  MOV R3, 0xff800000 ;  /* 0xff80000000037802 */ /* 0x008fe20000000f00 */
[----:B----4-:R-:W-:Y:S02]  /*f310*/  @P0 FMUL.FTZ R6, R6, 0.69314718246459960938 ;  /* 0x3f31721806060820 */ /* 0x010fe40000410000 */
        /* <DEDUP_REMOVED lines=44> */
.L_x_2712:
[----:B------:R-:W-:Y:S01]  /*f5e0*/  USHF.R.S32.HI UR6, URZ, 0x1f, UR7 ;  /* 0x0000001f3f067899 */ /* 0x000fe20008011407 */
[----:B------:R-:W-:Y:S05]  /*f5f0*/  @P2 BRA `(.L_x_2758) ;  /* 0x0000157000002947 */ /* 0x000fea0003800000 */
[----:B------:R-:W1:Y:S01]  /*f600*/  S2R R0, SR_TID.X ;  /* 0x0000000000007919 */ /* 0x000e620000002100 */
[----:B------:R-:W-:Y:S01]  /*f610*/  IMAD.MOV.U32 R10, RZ, RZ, c[0x0][0x4e8] ;  /* 0x00013a00ff0a7624 */ /* 0x000fe200078e00ff */
[----:B------:R-:W-:Y:S01]  /*f620*/  ULDC.64 UR4, c[0x0][0x490] ;  /* 0x0001240000047ab9 */ /* 0x000fe20000000a00 */
[----:B------:R-:W-:Y:S01]  /*f630*/  F2FP.BF16.PACK_AB R128, R129, R128 ;  /* 0x000000808180723e */ /* 0x000fe200000010ff */
[----:B------:R-:W2:Y:S01]  /*f640*/  S2R R22, SR_CTAID.Z ;  /* 0x0000000000167919 */ /* 0x000ea20000002700 */
[----:B------:R-:W-:Y:S01]  /*f650*/  UIMAD UR8, UR6, UR4, URZ ;  /* 0x00000004060872a4 */ /* 0x000fe2000f8e023f */
[C---:B------:R-:W-:Y:S01]  /*f660*/  ISETP.NE.AND P3, PT, R10.reuse, 0x1, PT ;  /* 0x000000010a00780c */ /* 0x040fe20003f65270 */
[----:B------:R-:W-:Y:S01]  /*f670*/  UIMAD.WIDE.U32 UR10, UR7, UR4, URZ ;  /* 0x00000004070a72a5 */ /* 0x000fe2000f8e003f */
[----:B------:R-:W-:Y:S01]  /*f680*/  IMAD R10, R10, c[0x0][0x388], RZ ;  /* 0x0000e2000a0a7a24 */ /* 0x000fe200078e02ff */
[----:B------:R-:W-:Y:S01]  /*f690*/  UIMAD UR8, UR7, UR5, UR8 ;  /* 0x00000005070872a4 */ /* 0x000fe2000f8e0208 */
[----:B------:R-:W-:Y:S01]  /*f6a0*/  F2FP.BF16.PACK_AB R130, R131, R130 ;  /* 0x000000828382723e */ /* 0x000fe200000010ff */
[----:B------:R-:W-:Y:S01]  /*f6b0*/  BSSY B0, `(.L_x_2759) ;  /* 0x0000103000007945 */ /* 0x000fe20003800000 */
        /* <DEDUP_REMOVED lines=12> */
[----:B-1----:R-:W-:Y:S01]  /*f780*/  SHF.R.S32.HI R9, RZ, 0x1f, R0 ;  /* 0x0000001fff097819 */ /* 0x002fe20000011400 */
[----:B------:R-:W-:Y:S01]  /*f790*/  IMAD.U32 R26, RZ, RZ, UR14 ;  /* 0x0000000eff1a7e24 */ /* 0x000fe2000f8e00ff */
[----:B------:R-:W-:Y:S01]  /*f7a0*/  F2FP.BF16.PACK_AB R102, R103, R102 ;  /* 0x000000666766723e */ /* 0x000fe200000010ff */
[----:B------:R-:W-:Y:S01]  /*f7b0*/  IMAD.U32 R25, RZ, RZ, UR8 ;  /* 0x00000008ff197e24 */ /* 0x000fe2000f8e00ff */
[----:B------:R-:W-:Y:S01]  /*f7c0*/  LEA.HI R11, R9, R0, RZ, 0x2 ;  /* 0x00000000090b7211 */ /* 0x000fe200078f10ff */
[----:B------:R-:W-:Y:S01]  /*f7d0*/  IMAD.U32 R27, RZ, RZ, UR5 ;  /* 0x00000005ff1b7e24 */ /* 0x000fe2000f8e00ff */
[----:B--2---:R-:W-:Y:S01]  /*f7e0*/  SHF.R.S32.HI R15, RZ, 0x1f, R22 ;  /* 0x0000001fff0f7819 */ /* 0x004fe20000011416 */
[----:B------:R-:W-:Y:S01]  /*f7f0*/  IMAD.WIDE.U32 R24, R22, c[0x0][0x498], R24 ;  /* 0x0001260016187a25 */ /* 0x000fe200078e0018 */
[----:B------:R-:W-:-:S02]  /*f800*/  SHF.R.S32.HI R20, RZ, 0x2, R11 ;  /* 0x00000002ff147819 */ /* 0x000fc4000001140b */
[----:B------:R-:W-:Y:S02]  /*f810*/  SHF.R.S32.HI R13, RZ, 0x1f, R11 ;  /* 0x0000001fff0d7819 */ /* 0x000fe4000001140b */
[----:B------:R-:W-:Y:S02]  /*f820*/  LOP3.LUT R11, R11, 0xfffffffc, RZ, 0xc0, !PT ;  /* 0xfffffffc0b0b7812 */ /* 0x000fe400078ec0ff */
[----:B------:R-:W-:Y:S01]  /*f830*/  LEA.HI R4, R13, R20, RZ, 0x3 ;  /* 0x000000140d047211 */ /* 0x000fe200078f18ff */
[----:B------:R-:W-:Y:S01]  /*f840*/  IMAD R13, R15, c[0x0][0x498], RZ ;  /* 0x000126000f0d7a24 */ /* 0x000fe200078e02ff */
[-C--:B------:R-:W-:Y:S01]  /*f850*/  LEA.HI R18, R9, R0.reuse, RZ, 0x5 ;  /* 0x0000000009127211 */ /* 0x080fe200078f28ff */
[----:B------:R-:W-:Y:S01]  /*f860*/  IMAD.IADD R8, R0, 0x1, -R11 ;  /* 0x0000000100087824 */ /* 0x000fe200078e0a0b */
[----:B------:R-:W-:Y:S01]  /*f870*/  LOP3.LUT R11, R4, 0xfffffff8, RZ, 0xc0, !PT ;  /* 0xfffffff8040b7812 */ /* 0x000fe200078ec0ff */
[----:B------:R-:W-:Y:S01]  /*f880*/  IMAD R15, R15, c[0x0][0x3f0], RZ ;  /* 0x0000fc000f0f7a24 */ /* 0x000fe200078e02ff */
[CC--:B------:R-:W-:Y:S01]  /*f890*/  LEA.HI R6, R9.reuse, R0.reuse, RZ, 0x3 ;  /* 0x0000000009067211 */ /* 0x0c0fe200078f18ff */
[----:B------:R-:W-:Y:S01]  /*f8a0*/  IMAD R13, R22, c[0x0][0x49c], R13 ;  /* 0x00012700160d7a24 */ /* 0x000fe200078e020d */
[----:B------:R-:W-:Y:S01]  /*f8b0*/  LEA.HI R2, R9, R0, RZ, 0x6 ;  /* 0x0000000009027211 */ /* 0x000fe200078f30ff */
[----:B------:R-:W-:Y:S01]  /*f8c0*/  IMAD.IADD R20, R20, 0x1, -R11 ;  /* 0x0000000114147824 */ /* 0x000fe200078e0a0b */
[----:B------:R-:W-:Y:S01]  /*f8d0*/  LOP3.LUT R9, R18, 0xffffffe0, RZ, 0xc0, !PT ;  /* 0xffffffe012097812 */ /* 0x000fe200078ec0ff */
[----:B------:R-:W1:Y:S01]  /*f8e0*/  S2R R11, SR_CTAID.X ;  /* 0x00000000000b7919 */ /* 0x000e620000002500 */
[----:B------:R-:W-:Y:S01]  /*f8f0*/  LOP3.LUT R21, R6, 0xfffffff8, RZ, 0xc0, !PT ;  /* 0xfffffff806157812 */ /* 0x000fe200078ec0ff */
[----:B------:R-:W-:Y:S01]  /*f900*/  IMAD R12, R22, c[0x0][0x3f4], R15 ;  /* 0x0000fd00160c7a24 */ /* 0x000fe200078e020f */
[----:B------:R-:W-:Y:S01]  /*f910*/  SHF.R.S32.HI R6, RZ, 0x3, R6 ;  /* 0x00000003ff067819 */ /* 0x000fe20000011406 */
[C---:B------:R-:W-:Y:S01]  /*f920*/  IMAD.IADD R9, R0.reuse, 0x1, -R9 ;  /* 0x0000000100097824 */ /* 0x040fe200078e0a09 */
[--C-:B------:R-:W-:Y:S01]  /*f930*/  SHF.R.S32.HI R17, RZ, 0x5, R18.reuse ;  /* 0x00000005ff117819 */ /* 0x100fe20000011412 */
[----:B------:R-:W-:Y:S01]  /*f940*/  IMAD.IADD R21, R0, 0x1, -R21 ;  /* 0x0000000100157824 */ /* 0x000fe200078e0a15 */
[----:B------:R-:W-:Y:S01]  /*f950*/  SHF.R.S32.HI R18, RZ, 0x1f, R18 ;  /* 0x0000001fff127819 */ /* 0x000fe20000011412 */
[----:B------:R-:W-:Y:S01]  /*f960*/  IMAD.SHL.U32 R15, R6, 0x40, RZ ;  /* 0x00000040060f7824 */ /* 0x000fe200078e00ff */
[----:B------:R-:W-:Y:S01]  /*f970*/  SHF.R.S32.HI R0, RZ, 0x1f, R9 ;  /* 0x0000001fff007819 */ /* 0x000fe20000011409 */
[C---:B------:R-:W-:Y:S01]  /*f980*/  IMAD.SHL.U32 R4, R21.reuse, 0x8, RZ ;  /* 0x0000000815047824 */ /* 0x040fe200078e00ff */
[----:B------:R-:W-:Y:S01]  /*f990*/  LEA.HI R18, R18, R17, RZ, 0x3 ;  /* 0x0000001112127211 */ /* 0x000fe200078f18ff */
[----:B------:R-:W-:Y:S01]  /*f9a0*/  IMAD R16, R21, 0x20, R6 ;  /* 0x0000002015107824 */ /* 0x000fe200078e0206 */
[----:B------:R-:W-:Y:S01]  /*f9b0*/  LOP3.LUT R15, R15, 0x1c0, RZ, 0xc0, !PT ;  /* 0x000001c00f0f7812 */ /* 0x000fe200078ec0ff */
[----:B------:R-:W-:Y:S01]  /*f9c0*/  IMAD R14, R17, 0x200, R8 ;  /* 0x00000200110e7824 */ /* 0x000fe200078e0208 */
[----:B------:R-:W-:Y:S01]  /*f9d0*/  LOP3.LUT R18, R18, 0xffffff8, RZ, 0xc0, !PT ;  /* 0x0ffffff812127812 */ /* 0x000fe200078ec0ff */
[----:B------:R-:W-:Y:S01]  /*f9e0*/  IMAD.WIDE.U32 R22, R22, c[0x0][0x3f0], R26 ;  /* 0x0000fc0016167a25 */ /* 0x000fe200078e001a */
[----:B------:R-:W-:-:S02]  /*f9f0*/  LOP3.LUT P0, RZ, R9, 0x3, RZ, 0xc0, !PT ;  /* 0x0000000309ff7812 */ /* 0x000fc4000780c0ff */
[----:B------:R-:W-:Y:S01]  /*fa00*/  LEA.HI R19, R8, R8, RZ, 0x1 ;  /* 0x0000000808137211 */ /* 0x000fe200078f08ff */
[----:B------:R-:W-:Y:S01]  /*fa10*/  IMAD.IADD R18, R17, 0x1, -R18 ;  /* 0x0000000111127824 */ /* 0x000fe200078e0a12 */
[----:B------:R-:W-:Y:S01]  /*fa20*/  LEA.HI R9, R0, R9, RZ, 0x2 ;  /* 0x0000000900097211 */ /* 0x000fe200078f10ff */
[----:B------:R-:W-:Y:S01]  /*fa30*/  IMAD.IADD R23, R23, 0x1, R12 ;  /* 0x0000000117177824 */ /* 0x000fe200078e020c */
[----:B------:R-:W-:Y:S01]  /*fa40*/  SHF.R.U32.HI R0, RZ, 0x3, R15 ;  /* 0x00000003ff007819 */ /* 0x000fe2000001160f */
[----:B-1----:R-:W-:Y:S01]  /*fa50*/  IMAD R17, R11, 0x80, R16 ;  /* 0x000000800b117824 */ /* 0x002fe200078e0210 */
[----:B------:R-:W-:Y:S02]  /*fa60*/  LOP3.LUT R15, R15, 0x38, R4, 0xf8, !PT ;  /* 0x000000380f0f7812 */ /* 0x000fe400078ef804 */
[----:B------:R-:W-:Y:S01]  /*fa70*/  LOP3.LUT R19, R19, 0x1ffffffe, RZ, 0xc0, !PT ;  /* 0x1ffffffe13137812 */ /* 0x000fe200078ec0ff */
[----:B------:R-:W-:Y:S01]  /*fa80*/  IMAD.MOV.U32 R16, RZ, RZ, R17 ;  /* 0x000000ffff107224 */ /* 0x000fe200078e0011 */
[----:B------:R-:W-:Y:S01]  /*fa90*/  LOP3.LUT R0, R15, R0, RZ, 0x3c, !PT ;  /* 0x000000000f007212 */ /* 0x000fe200078e3cff */
[----:B------:R-:W-:Y:S01]  /*faa0*/  @P3 IMAD.HI.U32 R15, R17, c[0x0][0x4ec], RZ ;  /* 0x00013b00110f3a27 */ /* 0x000fe200078e00ff */
[----:B------:R-:W-:-:S02]  /*fab0*/  SHF.R.S32.HI R9, RZ, 0x2, R9 ;  /* 0x00000002ff097819 */ /* 0x000fc40000011409 */
[----:B------:R-:W-:Y:S01]  /*fac0*/  R2P PR, R20, 0x6 ;  /* 0x0000000614007804 */ /* 0x000fe20000000000 */
[----:B------:R-:W-:Y:S01]  /*fad0*/  IMAD.IADD R8, R8, 0x1, -R19 ;  /* 0x0000000108087824 */ /* 0x000fe200078e0a13 */
[C---:B------:R-:W-:Y:S01]  /*fae0*/  LOP3.LUT R19, R20.reuse, 0x1, RZ, 0xc0, !PT ;  /* 0x0000000114137812 */ /* 0x040fe200078ec0ff */
[----:B------:R-:W-:Y:S01]  /*faf0*/  IMAD.SHL.U32 R20, R20, 0x40, RZ ;  /* 0x0000004014147824 */ /* 0x000fe200078e00ff */
[----:B------:R-:W-:Y:S01]  /*fb00*/  @P3 SHF.R.U32.HI R16, RZ, c[0x0][0x4f0], R15 ;  /* 0x00013c00ff103a19 */ /* 0x000fe2000001160f */
[----:B------:R-:W-:Y:S01]  /*fb10*/  IMAD R9, R18, 0x10, R9 ;  /* 0x0000001012097824 */ /* 0x000fe200078e0209 */
[----:B------:R-:W-:Y:S01]  /*fb20*/  ISETP.NE.U32.AND P4, PT, R19, 0x1, PT ;  /* 0x000000011300780c */ /* 0x000fe20003f85070 */
[----:B------:R-:W-:Y:S01]  /*fb30*/  IMAD.SHL.U32 R15, R2, 0x8, RZ ;  /* 0x00000008020f7824 */ /* 0x000fe200078e00ff */
[----:B------:R-:W-:Y:S01]  /*fb40*/  LOP3.LUT R20, R20, 0x1c0, RZ, 0xc0, !PT ;  /* 0x000001c014147812 */ /* 0x000fe200078ec0ff */
[----:B------:R-:W-:Y:S01]  /*fb50*/  IMAD R8, R8, 0x8, R9 ;  /* 0x0000000808087824 */ /* 0x000fe200078e0209 */
[----:B------:R-:W-:Y:S01]  /*fb60*/  F2FP.BF16.PACK_AB R104, R105, R104 ;  /* 0x000000686968723e */ /* 0x000fe200000010ff */
[----:B------:R-:W-:Y:S01]  /*fb70*/  IMAD.MOV R2, RZ, RZ, -R16 ;  /* 0x000000ffff027224 */ /* 0x000fe200078e0a10 */
[----:B------:R-:W-:Y:S01]  /*fb80*/  LOP3.LUT R15, R0, 0x7ffffe00, R15, 0xf8, !PT ;  /* 0x7ffffe00000f7812 */ /* 0x000fe200078ef80f */
[C---:B------:R-:W-:Y:S01]  /*fb90*/  IMAD R8, R11.reuse, 0x80, R8 ;  /* 0x000000800b087824 */ /* 0x040fe200078e0208 */
[----:B------:R-:W-:Y:S01]  /*fba0*/  LEA.HI R19, R20, R20, RZ, 0x1d ;  /* 0x0000001414137211 */ /* 0x000fe200078fe8ff */
[----:B------:R-:W-:Y:S01]  /*fbb0*/  IMAD R2, R2, c[0x0][0x4e8], R17 ;  /* 0x00013a0002027a24 */ /* 0x000fe200078e0211 */
[----:B------:R-:W-:Y:S01]  /*fbc0*/  SHF.R.S32.HI R0, RZ, 0x1f, R16 ;  /* 0x0000001fff007819 */ /* 0x000fe20000011410 */
[----:B------:R-:W-:Y:S01]  /*fbd0*/  IMAD R9, R11, 0x80, R9 ;  /* 0x000000800b097824 */ /* 0x000fe200078e0209 */
[----:B------:R-:W-:Y:S01]  /*fbe0*/  F2FP.BF16.PACK_AB R106, R107, R106 ;  /* 0x0000006a6b6a723e */ /* 0x000fe200000010ff */
[----:B------:R-:W-:Y:S01]  /*fbf0*/  IMAD.U32 R14, R14, 0x2, R19 ;  /* 0x000000020e0e7824 */ /* 0x000fe200078e0013 */
[----:B------:R-:W-:Y:S01]  /*fc00*/  F2FP.BF16.PACK_AB R108, R109, R108 ;  /* 0x0000006c6d6c723e */ /* 0x000fe200000010ff */
[----:B------:R-:W-:Y:S01]  /*fc10*/  IMAD R17, R0, c[0x0][0x3e0], RZ ;  /* 0x0000f80000117a24 */ /* 0x000fe200078e02ff */
[C---:B------:R-:W-:Y:S01]  /*fc20*/  ISETP.GE.OR P6, PT, R9.reuse, R10, P0 ;  /* 0x0000000a0900720c */ /* 0x040fe200007c6670 */
[----:B------:R-:W-:Y:S01]  /*fc30*/  @P3 IMAD.HI.U32 R0, R8, c[0x0][0x4ec], RZ ;  /* 0x00013b0008003a27 */ /* 0x000fe200078e00ff */
[----:B------:R-:W-:-:S02]  /*fc40*/  IADD3 R9, R9, 0x8, RZ ;  /* 0x0000000809097810 */ /* 0x000fc40007ffe0ff */
[----:B------:R-:W-:Y:S01]  /*fc50*/  F2FP.BF16.PACK_AB R110, R111, R110 ;  /* 0x0000006e6f6e723e */ /* 0x000fe200000010ff */
[----:B------:R-:W-:Y:S01]  /*fc60*/  IMAD.SHL.U32 R21, R14, 0x2, RZ ;  /* 0x000000020e157824 */ /* 0x000fe200078e00ff */
[----:B------:R-:W-:Y:S01]  /*fc70*/  ISETP.GE.OR P5, PT, R9, R10, P0 ;  /* 0x0000000a0900720c */ /* 0x000fe200007a6670 */
[----:B------:R-:W-:Y:S01]  /*fc80*/  IMAD.MOV.U32 R19, RZ, RZ, R8 ;  /* 0x000000ffff137224 */ /* 0x000fe200078e0008 */
[----:B------:R-:W-:Y:S01]  /*fc90*/  @P3 SHF.R.U32.HI R19, RZ, c[0x0][0x4f0], R0 ;  /* 0x00013c00ff133a19 */ /* 0x000fe20000011600 */
[C---:B------:R-:W-:Y:S01]  /*fca0*/  IMAD.WIDE.U32 R22, R16.reuse, c[0x0][0x3e0], R22 ;  /* 0x0000f80010167a25 */ /* 0x040fe200078e0016 */
[----:B------:R-:W-:Y:S01]  /*fcb0*/  IADD3 R12, R21, 0x80, RZ ;  /* 0x00000080150c7810 */ /* 0x000fe20007ffe0ff */
[----:B------:R-:W-:Y:S01]  /*fcc0*/  BAR.SYNC.DEFER_BLOCKING 0x1, 0x100 ;  /* 0x0044000000007b1d */ /* 0x000fe20000010000 */
[----:B------:R-:W-:Y:S01]  /*fcd0*/  SHF.R.S32.HI R0, RZ, 0x1f, R19 ;  /* 0x0000001fff007819 */ /* 0x000fe20000011413 */
[----:B------:R-:W-:Y:S01]  /*fce0*/  IMAD R17, R16, c[0x0][0x3e4], R17 ;  /* 0x0000f90010117a24 */ /* 0x000fe200078e0211 */
[----:B------:R-:W-:Y:S01]  /*fcf0*/  IADD3 R16, P0, R19, R24, RZ ;  /* 0x0000001813107210 */ /* 0x000fe20007f1e0ff */
[----:B------:R-:W-:Y:S01]  /*fd00*/  IMAD R11, R11, 0x80, R6 ;  /* 0x000000800b0b7824 */ /* 0x000fe200078e0206 */
[----:B------:R-:W-:Y:S01]  /*fd10*/  IADD3 R9, R21, 0x70, RZ ;  /* 0x0000007015097810 */ /* 0x000fe20007ffe0ff */
[----:B------:R-:W-:Y:S01]  /*fd20*/  IMAD.IADD R23, R23, 0x1, R17 ;  /* 0x0000000117177824 */ /* 0x000fe200078e0211 */
[----:B------:R-:W-:-:S02]  /*fd30*/  @P4 IADD3 R9, R12, 0x10, RZ ;  /* 0x000000100c094810 */ /* 0x000fc40007ffe0ff */
[----:B------:R-:W-:Y:S01]  /*fd40*/  IADD3.X R17, R0, R25, R13, P0, !PT ;  /* 0x0000001900117210 */ /* 0x000fe200007fe40d */
[----:B------:R-:W-:Y:S01]  /*fd50*/  IMAD.MOV.U32 R0, RZ, RZ, 0x20 ;  /* 0x00000020ff007424 */ /* 0x000fe200078e00ff */
[----:B------:R-:W-:Y:S01]  /*fd60*/  SHF.R.S32.HI R12, RZ, 0x1f, R2 ;  /* 0x0000001fff0c7819 */ /* 0x000fe20000011402 */
[----:B------:R-:W-:Y:S01]  /*fd70*/  IMAD.MOV R13, RZ, RZ, -R19 ;  /* 0x000000ffff0d7224 */ /* 0x000fe200078e0a13 */
[----:B------:R-:W-:Y:S02]  /*fd80*/  F2FP.BF16.PACK_AB R112, R113, R112 ;  /* 0x000000707170723e */ /* 0x000fe400000010ff */
[----:B------:R-:W-:Y:S01]  /*fd90*/  SEL R0, R0, 0xffffffe0, !P1 ;  /* 0xffffffe000007807 */ /* 0x000fe20004800000 */
[----:B------:R-:W-:Y:S01]  /*fda0*/  IMAD R19, R12, c[0x0][0x3d8], RZ ;  /* 0x0000f6000c137a24 */ /* 0x000fe200078e02ff */
[----:B------:R-:W-:Y:S01]  /*fdb0*/  F2FP.BF16.PACK_AB R114, R115, R114 ;  /* 0x000000727372723e */ /* 0x000fe200000010ff */
[----:B------:R-:W-:Y:S01]  /*fdc0*/  IMAD R25, R13, c[0x0][0x4e8], R8 ;  /* 0x00013a000d197a24 */ /* 0x000fe200078e0208 */
[----:B------:R-:W-:Y:S01]  /*fdd0*/  F2FP.BF16.PACK_AB R116, R117, R116 ;  /* 0x000000747574723e */ /* 0x000fe200000010ff */
[C---:B------:R-:W-:Y:S01]  /*fde0*/  IMAD R12, R2.reuse, c[0x0][0x3dc], R19 ;  /* 0x0000f700020c7a24 */ /* 0x040fe200078e0213 */
[----:B------:R-:W-:Y:S01]  /*fdf0*/  F2FP.BF16.PACK_AB R118, R119, R118 ;  /* 0x000000767776723e */ /* 0x000fe200000010ff */
[----:B------:R-:W-:Y:S01]  /*fe00*/  IMAD.WIDE.U32 R18, R2, c[0x0][0x3d8], R22 ;  /* 0x0000f60002127a25 */ /* 0x000fe200078e0016 */
[----:B------:R-:W-:Y:S01]  /*fe10*/  F2FP.BF16.PACK_AB R120, R121, R120 ;  /* 0x000000787978723e */ /* 0x000fe200000010ff */
[----:B------:R-:W-:Y:S01]  /*fe20*/  STS [R21+0x80], R128 ;  /* 0x0000808015007388 */ /* 0x000fe20000000800 */
[----:B------:R-:W-:Y:S01]  /*fe30*/  F2FP.BF16.PACK_AB R122, R123, R122 ;  /* 0x0000007a7b7a723e */ /* 0x000fe200000010ff */
[----:B------:R-:W-:Y:S01]  /*fe40*/  IMAD.MOV.U32 R8, RZ, RZ, 0x40 ;  /* 0x00000040ff087424 */ /* 0x000fe200078e00ff */
[----:B------:R-:W-:Y:S01]  /*fe50*/  F2FP.BF16.PACK_AB R36, R37, R36 ;  /* 0x000000242524723e */ /* 0x000fe200000010ff */
[----:B------:R-:W-:Y:S01]  /*fe60*/  IMAD.IADD R13, R21, 0x1, R0 ;  /* 0x00000001150d7824 */ /* 0x000fe200078e0200 */
[----:B------:R-:W-:Y:S01]  /*fe70*/  STS [R21+0x480], R130 ;  /* 0x0004808215007388 */ /* 0x000fe20000000800 */
[----:B------:R-:W-:Y:S01]  /*fe80*/  IMAD.IADD R23, R0, 0x1, R9 ;  /* 0x0000000100177824 */ /* 0x000fe200078e0209 */
[----:B------:R-:W-:Y:S01]  /*fe90*/  SHF.R.S32.HI R0, RZ, 0x1f, R25 ;  /* 0x0000001fff007819 */ /* 0x000fe20000011419 */
[----:B------:R-:W-:Y:S01]  /*fea0*/  IMAD.WIDE.U32 R16, R25, c[0x0][0x488], R16 ;  /* 0x0001220019107a25 */ /* 0x000fe200078e0010 */
[----:B------:R-:W-:Y:S01]  /*feb0*/  SEL R8, R8, 0xffffffc0, !P2 ;  /* 0xffffffc008087807 */ /* 0x000fe20005000000 */
[----:B------:R-:W-:Y:S01]  /*fec0*/  STS [R9], R124 ;  /* 0x0000007c09007388 */ /* 0x000fe20000000800 */
        /* <DEDUP_REMOVED lines=45> */
[----:B------:R-:W-:Y:S01]  /*101a0*/  LEA R2, P0, R16, c[0x0][0x450], 0x2 ;  /* 0x0001140010027a11 */ /* 0x000fe200078010ff */
        /* <DEDUP_REMOVED lines=53> */
[----:B-1----:R-:W-:-:S03]  /*10500*/  IMAD.IADD R3, R19, 0x1, R12 ;  /* 0x0000000113037824 */ /* 0x002fc600078e020c */
[----:B------:R1:W1:Y:S02]  /*10510*/  LDS.128 R36, [R9+0x6080] ;  /* 0x0060800009247984 */ /* 0x0002640000000c00 */
[----:B------:R-:W-:Y:S02]  /*10520*/  LEA.HI.X R2, R18, c[0x0][0x384], R3, 0x1, P0 ;  /* 0x0000e10012027a11 */ /* 0x000fe400000f0c03 */
[----:B------:R1:W1:Y:S01]  /*10530*/  LDS.128 R32, [R9+0x7080] ;  /* 0x0070800009207984 */ /* 0x0002620000000c00 */
[----:B------:R-:W-:-:S03]  /*10540*/  ISETP.GE.AND P0, PT, R11, R10, PT ;  /* 0x0000000a0b00720c */ /* 0x000fc60003f06270 */
[----:B------:R1:W1:Y:S04]  /*10550*/  LDS.128 R28, [R9+0x9080] ;  /* 0x00908000091c7984 */ /* 0x0002680000000c00 */
[----:B------:R1:W1:Y:S04]  /*10560*/  LDS.128 R24, [R9+0xa080] ;  /* 0x00a0800009187984 */ /* 0x0002680000000c00 */
[----:B------:R1:W1:Y:S04]  /*10570*/  LDS.128 R20, [R9+0xb080] ;  /* 0x00b0800009147984 */ /* 0x0002680000000c00 */
[----:B------:R1:W1:Y:S01]  /*10580*/  SHFL.IDX PT, R61, R2, RZ, 0x181f ;  /* 0x00181fff023d7589 */ /* 0x00026200000e0000 */
[----:B------:R-:W-:Y:S05]  /*10590*/  @P0 BRA `(.L_x_2760) ;  /* 0x0000014000000947 */ /* 0x000fea0003800000 */
[----:B---3--:R-:W3:Y:S01]  /*105a0*/  LDS.128 R56, [R9+0x80] ;  /* 0x0000800009387984 */ /* 0x008ee20000000c00 */
[----:B------:R-:W-:-:S02]  /*105b0*/  IADD3 R8, R4, 0x40, RZ ;  /* 0x0000004004087810 */ /* 0x000fc40007ffe0ff */
[----:B------:R-:W-:Y:S01]  /*105c0*/  IADD3 R6, R4, 0x80, RZ ;  /* 0x0000008004067810 */ /* 0x000fe20007ffe0ff */
[----:B------:R-:W4:Y:S01]  /*105d0*/  LDS.128 R16, [R9+0x4080] ;  /* 0x0040800009107984 */ /* 0x000f220000000c00 */
[----:B------:R-:W-:Y:S02]  /*105e0*/  ISETP.GE.AND P1, PT, R8, c[0x0][0x3c8], PT ;  /* 0x0000f20008007a0c */ /* 0x000fe40003f26270 */
[----:B------:R-:W-:Y:S01]  /*105f0*/  ISETP.GE.AND P0, PT, R6, c[0x0][0x3c8], PT ;  /* 0x0000f20006007a0c */ /* 0x000fe20003f06270 */
[----:B------:R2:W1:Y:S01]  /*10600*/  LDS.128 R12, [R9+0x8080] ;  /* 0x00808000090c7984 */ /* 0x0004620000000c00 */
[----:B------:R-:W-:-:S09]  /*10610*/  ISETP.GE.AND P2, PT, R4, c[0x0][0x3c8], PT ;  /* 0x0000f20004007a0c */ /* 0x000fd20003f46270 */
[----:B------:R-:W-:Y:S02]  /*10620*/  @!P1 SHF.R.S32.HI R5, RZ, 0x1f, R8 ;  /* 0x0000001fff059819 */ /* 0x000fe40000011408 */
[----:B------:R-:W-:Y:S02]  /*10630*/  @!P0 SHF.R.S32.HI R3, RZ, 0x1f, R6 ;  /* 0x0000001fff038819 */ /* 0x000fe40000011406 */
[----:B------:R-:W-:Y:S02]  /*10640*/  @!P1 LEA.HI R5, R5, R8, RZ, 0x3 ;  /* 0x0000000805059211 */ /* 0x000fe400078f18ff */
[----:B------:R-:W-:Y:S01]  /*10650*/  @!P0 LEA.HI R3, R3, R6, RZ, 0x3 ;  /* 0x0000000603038211 */ /* 0x000fe200078f18ff */
[----:B-12---:R-:W-:Y:S01]  /*10660*/  @!P2 IMAD.WIDE R6, R4, 0x2, R60 ;  /* 0x000000020406a825 */ /* 0x006fe200078e023c */
[----:B------:R-:W-:Y:S02]  /*10670*/  @!P1 LOP3.LUT R5, R5, 0xfffffff8, RZ, 0xc0, !PT ;  /* 0xfffffff805059812 */ /* 0x000fe400078ec0ff */
[----:B------:R-:W-:-:S03]  /*10680*/  @!P0 LOP3.LUT R3, R3, 0xfffffff8, RZ, 0xc0, !PT ;  /* 0xfffffff803038812 */ /* 0x000fc600078ec0ff */
[----:B------:R-:W-:-:S04]  /*10690*/  @!P1 IMAD.WIDE R8, R5, 0x2, R60 ;  /* 0x0000000205089825 */ /* 0x000fc800078e023c */
[----:B------:R-:W-:Y:S01]  /*106a0*/  @!P0 IMAD.WIDE R60, R3, 0x2, R60 ;  /* 0x00000002033c8825 */ /* 0x000fe200078e023c */
[----:B---3--:R1:W-:Y:S04]  /*106b0*/  @!P2 ST.E.128 [R6.64], R56 ;  /* 0x000000380600a985 */ /* 0x0083e8000c101d0c */
[----:B----4-:R1:W-:Y:S04]  /*106c0*/  @!P1 ST.E.128 [R8.64], R16 ;  /* 0x0000001008009985 */ /* 0x0103e8000c101d0c */
[----:B------:R1:W-:Y:S02]  /*106d0*/  @!P0 ST.E.128 [R60.64], R12 ;  /* 0x0000000c3c008985 */ /* 0x0003e4000c101d0c */
.L_x_2760:
[----:B---3--:R-:W-:Y:S05]  /*106e0*/  BSYNC B0 ;  /* 0x0000000000007941 */ /* 0x008fea0003800000 */
.L_x_2759:
[----:B------:R-:W-:Y:S01]  /*106f0*/  IADD3 R3, R11, 0x20, RZ ;  /* 0x000000200b037810 */ /* 0x000fe20007ffe0ff */
[----:B-1----:R1:W3:Y:S01]  /*10700*/  SHFL.IDX PT, R13, R2, 0x1, 0x181f ;  /* 0x00381f00020d7f89 */ /* 0x0022e200000e0000 */
        /* <DEDUP_REMOVED lines=13> */
[----:B--234-:R-:W-:Y:S01]  /*107e0*/  @!P2 IMAD.WIDE R6, R4, 0x2, R12 ;  /* 0x000000020406a825 */ /* 0x01cfe200078e020c */
[----:B------:R-:W-:Y:S02]  /*107f0*/  @!P1 LOP3.LUT R5, R5, 0xfffffff8, RZ, 0xc0, !PT ;  /* 0xfffffff805059812 */ /* 0x000fe400078ec0ff */
[----:B------:R-:W-:-:S02]  /*10800*/  @!P0 LOP3.LUT R3, R3, 0xfffffff8, RZ, 0xc0, !PT ;  /* 0xfffffff803038812 */ /* 0x000fc400078ec0ff */
[----:B------:R2:W-:Y:S01]  /*10810*/  @!P2 ST.E.128 [R6.64], R52 ;  /* 0x000000340600a985 */ /* 0x0005e2000c101d0c */
[----:B------:R-:W-:-:S04]  /*10820*/  @!P1 IMAD.WIDE R8, R5, 0x2, R12 ;  /* 0x0000000205089825 */ /* 0x000fc800078e020c */
[----:B------:R-:W-:Y:S01]  /*10830*/  @!P0 IMAD.WIDE R12, R3, 0x2, R12 ;  /* 0x00000002030c8825 */ /* 0x000fe200078e020c */
[----:B------:R2:W-:Y:S04]  /*10840*/  @!P1 ST.E.128 [R8.64], R40 ;  /* 0x0000002808009985 */ /* 0x0005e8000c101d0c */
[----:B------:R2:W-:Y:S02]  /*10850*/  @!P0 ST.E.128 [R12.64], R28 ;  /* 0x0000001c0c008985 */ /* 0x0005e4000c101d0c */
.L_x_2762:
[----:B------:R-:W-:Y:S05]  /*10860*/  BSYNC B0 ;  /* 0x0000000000007941 */ /* 0x000fea0003800000 */
.L_x_2761:
[----:B------:R-:W-:Y:S01]  /*10870*/  IADD3 R3, R11, 0x40, RZ ;  /* 0x000000400b037810 */ /* 0x000fe20007ffe0ff */
[----:B--23--:R2:W3:Y:S01]  /*10880*/  SHFL.IDX PT, R13, R2, 0x2, 0x181f ;  /* 0x00581f00020d7f89 */ /* 0x00c4e200000e0000 */
        /* <DEDUP_REMOVED lines=21> */
.L_x_2764:
[----:B------:R-:W-:Y:S05]  /*109e0*/  BSYNC B0 ;  /* 0x0000000000007941 */ /* 0x000fea0003800000 */
.L_x_2763:
        /* <DEDUP_REMOVED lines=24> */
.L_x_2758:
        /* <DEDUP_REMOVED lines=42> */
.L_x_2766:
[----:B------:R-:W-:Y:S05]  /*10e10*/  BSYNC B0 ;  /* 0x0000000000007941 */ /* 0x000fea0003800000 */
.L_x_2765:
        /* <DEDUP_REMOVED lines=64> */
.L_x_2768:
[----:B------:R-:W-:Y:S05]  /*11220*/  BSYNC B0 ;  /* 0x0000000000007941 */ /* 0x000fea0003800000 */
.L_x_2767:
        /* <DEDUP_REMOVED lines=21> */
.L_x_2770:
[----:B------:R-:W-:Y:S05]  /*11380*/  BSYNC B0 ;  /* 0x0000000000007941 */ /* 0x000fea0003800000 */
.L_x_2769:
        /* <DEDUP_REMOVED lines=21> */
.L_x_2772:
[----:B------:R-:W-:Y:S05]  /*114e0*/  BSYNC B0 ;  /* 0x0000000000007941 */ /* 0x000fea0003800000 */
.L_x_2771:
        /* <DEDUP_REMOVED lines=22> */
.L_x_2773:
        /* <DEDUP_REMOVED lines=11> */
.L_x_3439:


//--------------------- .text._ZN7cutlass13device_kernelIN5flash19enable_sm80_to_sm89INS1_16FlashAttnFwdSm80INS1_25CollectiveMainloopFwdSm80ILi8ELi2ELb0EN4cute5tupleIJNS5_1CILi128EEENS7_ILi64EEENS7_ILi192EEEEEELi192ENS_10bfloat16_tEfNS_4arch4Sm80ELb0ELb1ELb0ELb1ELb1ELb0ELb1ELb0EEENS1_21CollectiveEpilogueFwdINS6_IJS8_SA_S9_EEENS6_IJNS7_ILi1EEESI_SI_EEESC_SE_Li256ELb1ELb1ELb0ELb0EEENS1_19SingleTileSchedulerILb1ELb0ELb1ELi128EEEEEEEEEvNT_6ParamsE --------------------------
	.section	.text._ZN7cutlass13device_kernelIN5flash19enable_sm80_to_sm89INS1_16FlashAttnFwdSm80INS1_25CollectiveMainloopFwdSm80ILi8ELi2ELb0EN4cute5tupleIJNS5_1CILi128EEENS7_ILi64EEENS7_ILi192EEEEEELi192ENS_10bfloat16_tEfNS_4arch4Sm80ELb0ELb1ELb0ELb1ELb1ELb0ELb1ELb0EEENS1_21CollectiveEpilogueFwdINS6_IJS8_SA_S9_EEENS6_IJNS7_ILi1EEESI_SI_EEESC_SE_Li256ELb1ELb1ELb0ELb0EEENS1_19SingleTileSchedulerILb1ELb0ELb1ELi128EEEEEEEEEvNT_6ParamsE,"ax",@progbits
	.sectioninfo	@"SHI_REGISTERS=234"
	.align	128
.text._ZN7cutlass13device_kernelIN5flash19enable_sm80_to_sm89INS1_16FlashAttnFwdSm80INS1_25CollectiveMainloopFwdSm80ILi8ELi2ELb0EN4cute5tupleIJNS5_1CILi128EEENS7_ILi64EEENS7_ILi192EEEEEELi192ENS_10bfloat16_tEfNS_4arch4Sm80ELb0ELb1ELb0ELb1ELb1ELb0ELb1ELb0EEENS1_21CollectiveEpilogueFwdINS6_IJS8_SA_S9_EEENS6_IJNS7_ILi1EEESI_SI_EEESC_SE_Li256ELb1ELb1ELb0ELb0EEENS1_19SingleTileSchedulerILb1ELb0ELb1ELi128EEEEEEEEEvNT_6ParamsE:
        .type           _ZN7cutlass13device_kernelIN5flash19enable_sm80_to_sm89INS1_16FlashAttnFwdSm80INS1_25CollectiveMainloopFwdSm80ILi8ELi2ELb0EN4cute5tupleIJNS5_1CILi128EEENS7_ILi64EEENS7_ILi192EEEEEELi192ENS_10bfloat16_tEfNS_4arch4Sm80ELb0ELb1ELb0ELb1ELb1ELb0ELb1ELb0EEENS1_21CollectiveEpilogueFwdINS6_IJS8_SA_S9_EEENS6_IJNS7_ILi1EEESI_SI_EEESC_SE_Li256ELb1ELb1ELb0ELb0EEENS1_19SingleTileSchedulerILb1ELb0ELb1ELi128EEEEEEEEEvNT_6ParamsE,@function
        .size           _ZN7cutlass13device_kernelIN5flash19enable_sm80_to_sm89INS1_16FlashAttnFwdSm80INS1_25CollectiveMainloopFwdSm80ILi8ELi2ELb0EN4cute5tupleIJNS5_1CILi128EEENS7_ILi64EEENS7_ILi192EEEEEELi192ENS_10bfloat16_tEfNS_4arch4Sm80ELb0ELb1ELb0ELb1ELb1ELb0ELb1ELb0EEENS1_21CollectiveEpilogueFwdINS6_IJS8_SA_S9_EEENS6_IJNS7_ILi1EEESI_SI_EEESC_SE_Li256ELb1ELb1ELb0ELb0EEENS1_19SingleTileSchedulerILb1ELb0ELb1ELi128EEEEEEEEEvNT_6ParamsE,(.L_x_3440 - _ZN7cutlass13device_kernelIN5flash19enable_sm80_to_sm89INS1_16FlashAttnFwdSm80INS1_25CollectiveMainloopFwdSm80ILi8ELi2ELb0EN4cute5tupleIJNS5_1CILi128EEENS7_ILi64EEENS7_ILi192EEEEEELi192ENS_10bfloat16_tEfNS_4arch4Sm80ELb0ELb1ELb0ELb1ELb1ELb0ELb1ELb0EEENS1_21CollectiveEpilogueFwdINS6_IJS8_SA_S9_EEENS6_IJNS7_ILi1EEESI_SI_EEESC_SE_Li256ELb1ELb1ELb0ELb0EEENS1_19SingleTileSchedulerILb1ELb0ELb1ELi128EEEEEEEEEvNT_6ParamsE)
        .other          _ZN7cutlass13device_kernelIN5flash19enable_sm80_to_sm89INS1_16FlashAttnFwdSm80INS1_25CollectiveMainloopFwdSm80ILi8ELi2ELb0EN4cute5tupleIJNS5_1CILi128EEENS7_ILi64EEENS7_ILi192EEEEEELi192ENS_10bfloat16_tEfNS_4arch4Sm80ELb0ELb1ELb0ELb1ELb1ELb0ELb1ELb0EEENS1_21CollectiveEpilogueFwdINS6_IJS8_SA_S9_EEENS6_IJNS7_ILi1EEESI_SI_EEESC_SE_Li256ELb1ELb1ELb0ELb0EEENS1_19SingleTileSchedulerILb1ELb0ELb1ELi128EEEEEEEEEvNT_6ParamsE,@"STO_CUDA_ENTRY STV_DEFAULT"
_ZN7cutlass13device_kernelIN5flash19enable_sm80_to_sm89INS1_16FlashAttnFwdSm80INS1_25CollectiveMainloopFwdSm80ILi8ELi2ELb0EN4cute5tupleIJNS5_1CILi128EEENS7_ILi64EEENS7_ILi192EEEEEELi192ENS_10bfloat16_tEfNS_4arch4Sm80ELb0ELb1ELb0ELb1ELb1ELb0ELb1ELb0EEENS1_21CollectiveEpilogueFwdINS6_IJS8_SA_S9_EEENS6_IJNS7_ILi1EEESI_SI_EEESC_SE_Li256ELb1ELb1ELb0ELb0EEENS1_19SingleTileSchedulerILb1ELb0ELb1ELi128EEEEEEEEEvNT_6ParamsE:
        /* <DEDUP_REMOVED lines=20> */
.L_x_2775:
        /* <DEDUP_REMOVED lines=13> */
.L_x_2777:
[----:B------:R-:W-:Y:S02]  /*0210*/  ULDC UR5, c[0x0][0x54c] ;  /* 0x0001530000057ab9 */ /* 0x000fe40000000800 */
.L_x_2776:
[----:B------:R-:W-:Y:S02]  /*0220*/  ULDC UR4, c[0x0][0x548] ;  /* 0x0001520000047ab9 */ /* 0x000fe40000000800 */
[----:B------:R-:W-:-:S02]  /*0230*/  USHF.L.U32 UR7, UR6, 0x7, URZ ;  /* 0x0000000706077899 */ /* 0x000fc4000800063f */
[----:B------:R-:W-:-:S04]  /*0240*/  UIMAD UR4, UR5, UR4, URZ ;  /* 0x00000004050472a4 */ /* 0x000fc8000f8e023f */
[----:B------:R-:W-:-:S04]  /*0250*/  UISETP.GE.AND UP0, UPT, UR7, UR4, UPT ;  /* 0x000000040700728c */ /* 0x000fc8000bf06270 */
[----:B------:R-:W-:Y:S01]  /*0260*/  USEL UR11, UR11, 0xffffffff, !UP0 ;  /* 0xffffffff0b0b7887 */ /* 0x000fe2000c000000 */
[----:B------:R-:W-:Y:S05]  /*0270*/  BRA `(.L_x_2778) ;  /* 0x000001b000007947 */ /* 0x000fea0003800000 */
.L_x_2774:
        /* <DEDUP_REMOVED lines=8> */
.L_x_2779:
        /* <DEDUP_REMOVED lines=13> */
.L_x_2781:
[----:B------:R-:W-:Y:S02]  /*03d0*/  ULDC UR5, c[0x0][0x54c] ;  /* 0x0001530000057ab9 */ /* 0x000fe40000000800 */
.L_x_2780:
[----:B------:R-:W-:Y:S02]  /*03e0*/  ULDC UR4, c[0x0][0x548] ;  /* 0x0001520000047ab9 */ /* 0x000fe40000000800 */
[----:B------:R-:W-:-:S02]  /*03f0*/  USHF.L.U32 UR7, UR6, 0x7, URZ ;  /* 0x0000000706077899 */ /* 0x000fc4000800063f */
[----:B------:R-:W-:-:S04]  /*0400*/  UIMAD UR4, UR5, UR4, URZ ;  /* 0x00000004050472a4 */ /* 0x000fc8000f8e023f */
[----:B------:R-:W-:-:S04]  /*0410*/  UISETP.GE.AND UP0, UPT, UR7, UR4, UPT ;  /* 0x000000040700728c */ /* 0x000fc8000bf06270 */
[----:B------:R-:W-:-:S06]  /*0420*/  USEL UR11, UR11, 0xffffffff, !UP0 ;  /* 0xffffffff0b0b7887 */ /* 0x000fcc000c000000 */
.L_x_2778:
        /* <DEDUP_REMOVED lines=44> */
.L_x_2782:
        /* <DEDUP_REMOVED lines=9> */
.L_x_2783:
        /* <DEDUP_REMOVED lines=10> */
.L_x_2784:
        /* <DEDUP_REMOVED lines=24> */
.L_x_2786:
[----:B------:R-:W-:-:S13]  /*09a0*/  ISETP.NE.AND P0, PT, R193, 0x1, PT ;  /* 0x00000001c100780c */ /* 0x000fda0003f05270 */
[----:B------:R-:W-:-:S05]  /*09b0*/  @P0 IMAD.HI.U32 R2, R0, c[0x0][0x330], RZ ;  /* 0x0000cc0000020a27 */ /* 0x000fca00078e00ff */
[----:B------:R-:W-:-:S05]  /*09c0*/  @P0 SHF.R.U32.HI R0, RZ, c[0x0][0x334], R2 ;  /* 0x0000cd00ff000a19 */ /* 0x000fca0000011602 */
.L_x_2787:
[----:B------:R-:W-:-:S05]  /*09d0*/  IMAD R0, R0, R193, c[0x0][0x32c] ;  /* 0x0000cb0000007624 */ /* 0x000fca00078e02c1 */
[----:B------:R-:W-:Y:S02]  /*09e0*/  IMNMX R7, R7, R0, PT ;  /* 0x0000000007077217 */ /* 0x000fe40003800200 */
.L_x_2785:
        /* <DEDUP_REMOVED lines=25> */
.L_x_2789:
[----:B------:R-:W-:-:S13]  /*0b80*/  ISETP.NE.AND P0, PT, R193, 0x1, PT ;  /* 0x00000001c100780c */ /* 0x000fda0003f05270 */
[----:B------:R-:W-:-:S05]  /*0b90*/  @P0 IMAD.HI.U32 R0, R2, c[0x0][0x330], RZ ;  /* 0x0000cc0002000a27 */ /* 0x000fca00078e00ff */
[----:B------:R-:W-:-:S05]  /*0ba0*/  @P0 SHF.R.U32.HI R2, RZ, c[0x0][0x334], R0 ;  /* 0x0000cd00ff020a19 */ /* 0x000fca0000011600 */
.L_x_2790:
[----:B------:R-:W-:-:S05]  /*0bb0*/  IMAD R2, R2, c[0x0][0x32c], RZ ;  /* 0x0000cb0002027a24 */ /* 0x000fca00078e02ff */
[----:B------:R-:W-:-:S04]  /*0bc0*/  IMNMX R3, R3, R2, !PT ;  /* 0x0000000203037217 */ /* 0x000fc80007800200 */
.L_x_2788:
        /* <DEDUP_REMOVED lines=82> */
[C---:B------:R-:W-:Y:S01]  /*10f0*/  IMAD R198, R208.reuse, 0x20, R19 ;  /* 0x00000020d0c67824 */ /* 0x040fe200078e0213 */
        /* <DEDUP_REMOVED lines=12> */
[----:B------:R-:W-:Y:S01]  /*11c0*/  LOP3.LUT R6, R187, 0x8, R6, 0xf8, !PT ;  /* 0x00000008bb067812 */ /* 0x000fe200078ef806 */
        /* <DEDUP_REMOVED lines=9> */
[----:B------:R-:W-:Y:S01]  /*1260*/  SHF.R.U32.HI R187, RZ, 0x3, R187 ;  /* 0x00000003ffbb7819 */ /* 0x000fe200000116bb */
[----:B------:R-:W-:Y:S01]  /*1270*/  IMAD.IADD R7, R5, 0x1, -R2 ;  /* 0x0000000105077824 */ /* 0x000fe200078e0a02 */
[----:B------:R-:W-:Y:S01]  /*1280*/  SHF.R.S32.HI R2, RZ, 0x1f, R3 ;  /* 0x0000001fff027819 */ /* 0x000fe20000011403 */
[----:B------:R-:W-:Y:S01]  /*1290*/  UIADD3 UR5, UR13, UR5, URZ ;  /* 0x000000050d057290 */ /* 0x000fe2000fffe03f */
[----:B------:R-:W-:Y:S01]  /*12a0*/  LOP3.LUT R14, R14, 0xfffffffe, RZ, 0xc0, !PT ;  /* 0xfffffffe0e0e7812 */ /* 0x000fe200078ec0ff */
[----:B------:R-:W-:Y:S01]  /*12b0*/  IMAD.U32 R21, RZ, RZ, UR13 ;  /* 0x0000000dff157e24 */ /* 0x000fe2000f8e00ff */
[----:B------:R-:W-:Y:S01]  /*12c0*/  SHF.R.S32.HI R10, RZ, 0x1f, R7 ;  /* 0x0000001fff0a7819 */ /* 0x000fe20000011407 */
[----:B------:R-:W-:Y:S01]  /*12d0*/  IMAD.U32 R20, RZ, RZ, UR12 ;  /* 0x0000000cff147e24 */ /* 0x000fe2000f8e00ff */
[----:B------:R-:W-:Y:S01]  /*12e0*/  LOP3.LUT R197, R197, 0x1c0, RZ, 0xc0, !PT ;  /* 0x000001c0c5c57812 */ /* 0x000fe200078ec0ff */
[----:B------:R-:W-:Y:S01]  /*12f0*/  IMAD.U32 R21, RZ, RZ, UR5 ;  /* 0x00000005ff157e24 */ /* 0x000fe2000f8e00ff */
[----:B------:R-:W-:Y:S01]  /*1300*/  LEA.HI R10, R10, R7, RZ, 0x3 ;  /* 0x000000070a0a7211 */ /* 0x000fe200078f18ff */
[----:B------:R-:W-:Y:S01]  /*1310*/  IMAD R2, R2, c[0x0][0x1b0], RZ ;  /* 0x00006c0002027a24 */ /* 0x000fe200078e02ff */
[----:B------:R-:W-:Y:S01]  /*1320*/  LOP3.LUT R187, R6, R187, RZ, 0x3c, !PT ;  /* 0x000000bb06bb7212 */ /* 0x000fe200078e3cff */
[C---:B------:R-:W-:Y:S01]  /*1330*/  IMAD.WIDE.U32 R20, R3.reuse, c[0x0][0x1b0], R20 ;  /* 0x00006c0003147a25 */ /* 0x040fe200078e0014 */
[----:B------:R-:W-:Y:S01]  /*1340*/  SHF.R.U32.HI R16, RZ, 0x3, R197 ;  /* 0x00000003ff107819 */ /* 0x000fe200000116c5 */
[----:B------:R-:W-:Y:S01]  /*1350*/  BSSY B0, `(.L_x_2792) ;  /* 0x0000046000007945 */ /* 0x000fe20003800000 */
[----:B------:R-:W-:Y:S01]  /*1360*/  LEA.HI R18, R8, R5, RZ, 0x6 ;  /* 0x0000000508127211 */ /* 0x000fe200078f30ff */
[----:B------:R-:W-:Y:S01]  /*1370*/  IMAD R9, R3, c[0x0][0x1b4], R2 ;  /* 0x00006d0003097a24 */ /* 0x000fe200078e0202 */
[----:B------:R-:W-:Y:S01]  /*1380*/  LOP3.LUT R2, R10, 0xfffffff8, RZ, 0xc0, !PT ;  /* 0xfffffff80a027812 */ /* 0x000fe200078ec0ff */
[----:B------:R-:W-:Y:S01]  /*1390*/  IMAD.MOV R3, RZ, RZ, -R3 ;  /* 0x000000ffff037224 */ /* 0x000fe200078e0a03 */
[----:B------:R-:W-:Y:S01]  /*13a0*/  LOP3.LUT P1, RZ, R208, 0x4, RZ, 0xc0, !PT ;  /* 0x00000004d0ff7812 */ /* 0x000fe2000782c0ff */
[----:B------:R-:W-:-:S02]  /*13b0*/  IMAD.IADD R14, R11, 0x1, -R14 ;  /* 0x000000010b0e7824 */ /* 0x000fc400078e0a0e */
[----:B------:R-:W-:Y:S02]  /*13c0*/  IMAD R12, R3, c[0x0][0x2c4], R12 ;  /* 0x0000b100030c7a24 */ /* 0x000fe400078e020c */
[----:B------:R-:W-:Y:S02]  /*13d0*/  IMAD.IADD R2, R7, 0x1, -R2 ;  /* 0x0000000107027824 */ /* 0x000fe400078e0a02 */
        /* <DEDUP_REMOVED lines=14> */
[----:B------:R-:W-:Y:S01]  /*14c0*/  LOP3.LUT R10, R10, 0xfffffe00, RZ, 0xc0, !PT ;  /* 0xfffffe000a0a7812 */ /* 0x000fe200078ec0ff */
[----:B------:R-:W-:Y:S01]  /*14d0*/  IMAD.IADD R7, R13, 0x1, R3 ;  /* 0x000000010d077824 */ /* 0x000fe200078e0203 */
[----:B------:R-:W-:Y:S01]  /*14e0*/  LOP3.LUT R3, R4, R9, RZ, 0x3c, !PT ;  /* 0x0000000904037212 */ /* 0x000fe200078e3cff */
[----:B------:R-:W-:Y:S01]  /*14f0*/  IMAD R9, R200, c[0x0][0x2c4], RZ ;  /* 0x0000b100c8097a24 */ /* 0x000fe200078e02ff */
[----:B------:R-:W-:Y:S01]  /*1500*/  LEA R13, P0, R12, c[0x0][0x160], 0x1 ;  /* 0x000058000c0d7a11 */ /* 0x000fe200078008ff */
[----:B------:R-:W-:Y:S01]  /*1510*/  IMAD.SHL.U32 R188, R208, 0x8, RZ ;  /* 0x00000008d0bc7824 */ /* 0x000fe200078e00ff */
[----:B------:R-:W-:Y:S01]  /*1520*/  SEL R186, R186, 0xfffffff0, !P4 ;  /* 0xfffffff0baba7807 */ /* 0x000fe20006000000 */
[----:B------:R-:W-:Y:S01]  /*1530*/  IMAD.MOV.U32 R4, RZ, RZ, 0x20 ;  /* 0x00000020ff047424 */ /* 0x000fe200078e00ff */
[----:B------:R-:W-:Y:S01]  /*1540*/  LEA.HI.X R12, R12, c[0x0][0x164], R7, 0x1, P0 ;  /* 0x000059000c0c7a11 */ /* 0x000fe200000f0c07 */
[----:B------:R-:W-:Y:S01]  /*1550*/  IMAD.SHL.U32 R18, R18, 0x8, RZ ;  /* 0x0000000812127824 */ /* 0x000fe200078e00ff */
[----:B------:R-:W-:Y:S01]  /*1560*/  LEA.HI R7, R8, R5, RZ, 0x5 ;  /* 0x0000000508077211 */ /* 0x000fe200078f28ff */
[----:B------:R1:W3:Y:S01]  /*1570*/  SHFL.IDX PT, R20, R13, RZ, 0x181f ;  /* 0x00181fff0d147589 */ /* 0x0002e200000e0000 */
[----:B------:R-:W-:Y:S01]  /*1580*/  LOP3.LUT P0, RZ, R208, 0x2, RZ, 0xc0, !PT ;  /* 0x00000002d0ff7812 */ /* 0x000fe2000780c0ff */
[----:B------:R-:W-:Y:S01]  /*1590*/  IMAD R187, R14, 0x200, R187 ;  /* 0x000002000ebb7824 */ /* 0x000fe200078e02bb */
[----:B------:R-:W-:Y:S01]  /*15a0*/  SHF.R.S32.HI R6, RZ, 0x5, R7 ;  /* 0x00000005ff067819 */ /* 0x000fe20000011407 */
[----:B------:R1:W4:Y:S01]  /*15b0*/  SHFL.IDX PT, R21, R12, RZ, 0x181f ;  /* 0x00181fff0c157589 */ /* 0x00032200000e0000 */
[----:B------:R-:W-:-:S02]  /*15c0*/  LOP3.LUT R197, R197, 0x38, R188, 0xf8, !PT ;  /* 0x00000038c5c57812 */ /* 0x000fc400078ef8bc */
[C---:B------:R-:W-:Y:S02]  /*15d0*/  IADD3 R17, R188.reuse, 0x40, RZ ;  /* 0x00000040bc117810 */ /* 0x040fe40007ffe0ff */
[----:B------:R-:W-:Y:S02]  /*15e0*/  LOP3.LUT R197, R197, R16, RZ, 0x3c, !PT ;  /* 0x00000010c5c57212 */ /* 0x000fe400078e3cff */
[C---:B------:R-:W-:Y:S02]  /*15f0*/  IADD3 R16, R188.reuse, 0x80, RZ ;  /* 0x00000080bc107810 */ /* 0x040fe40007ffe0ff */
        /* <DEDUP_REMOVED lines=27> */
.L_x_2793:
[----:B-1-34-:R-:W-:Y:S05]  /*17b0*/  BSYNC B0 ;  /* 0x0000000000007941 */ /* 0x01afea0003800000 */
.L_x_2792:
        /* <DEDUP_REMOVED lines=20> */
.L_x_2795:
[----:B------:R-:W-:Y:S05]  /*1900*/  BSYNC B0 ;  /* 0x0000000000007941 */ /* 0x000fea0003800000 */
.L_x_2794:
[----:B--2---:R-:W-:Y:S01]  /*1910*/  IADD3 R10, R2, 0x40, RZ ;  /* 0x00000040020a7810 */ /* 0x004fe20007ffe0ff */
[----:B------:R2:W4:Y:S01]  /*1920*/  SHFL.IDX PT, R21, R12, 0x2, 0x181f ;  /* 0x00581f000c157f89 */ /* 0x00052200000e0000 */
        /* <DEDUP_REMOVED lines=18> */
.L_x_2797:
[----:B------:R-:W-:Y:S05]  /*1a50*/  BSYNC B0 ;  /* 0x0000000000007941 */ /* 0x000fea0003800000 */
.L_x_2796:
[----:B---3--:R-:W-:Y:S01]  /*1a60*/  SHFL.IDX PT, R14, R13, 0x3, 0x181f ;  /* 0x00781f000d0e7f89 */ /* 0x008fe200000e0000 */
[----:B------:R-:W-:Y:S01]  /*1a70*/  IADD3 R2, R2, 0x60, RZ ;  /* 0x0000006002027810 */ /* 0x000fe20007ffe0ff */
[----:B------:R-:W-:Y:S01]  /*1a80*/  IMAD.MOV.U32 R192, RZ, RZ, c[0x0][0x2b8] ;  /* 0x0000ae00ffc07624 */ /* 0x000fe200078e00ff */
[----:B------:R-:W-:Y:S01]  /*1a90*/  SHF.R.S32.HI R206, RZ, 0x1f, R17 ;  /* 0x0000001fffce7819 */ /* 0x000fe20000011411 */
[----:B------:R-:W3:Y:S01]  /*1aa0*/  SHFL.IDX PT, R15, R12, 0x3, 0x181f ;  /* 0x00781f000c0f7f89 */ /* 0x000ee200000e0000 */
        /* <DEDUP_REMOVED lines=21> */
[----:B---3--:R-:W-:-:S04]  /*1c00*/  @!P2 IMAD.WIDE R10, R188, 0x2, R14 ;  /* 0x00000002bc0aa825 */ /* 0x008fc800078e020e */
        /* <DEDUP_REMOVED lines=9> */
[----:B------:R-:W-:Y:S01]  /*1ca0*/  IMAD.MOV.U32 R2, RZ, RZ, R196 ;  /* 0x000000ffff027224 */ /* 0x000fe200078e00c4 */
[----:B------:R-:W0:Y:S01]  /*1cb0*/  LDGDEPBAR ;  /* 0x00000000000079af */ /* 0x000e220000000000 */
[----:B-1----:R-:W-:-:S05]  /*1cc0*/  @P5 IMAD.HI.U32 R10, R196, c[0x0][0x2bc], RZ ;  /* 0x0000af00c40a5a27 */ /* 0x002fca00078e00ff */
[----:B------:R-:W-:-:S04]  /*1cd0*/  @P5 SHF.R.U32.HI R2, RZ, c[0x0][0x2c0], R10 ;  /* 0x0000b000ff025a19 */ /* 0x000fc8000001160a */
[----:B--2---:R-:W-:-:S04]  /*1ce0*/  @!P0 IADD3 R12, P3, R2, UR12, RZ ;  /* 0x0000000c020c8c10 */ /* 0x004fc8000ff7e0ff */
[----:B------:R-:W-:Y:S02]  /*1cf0*/  @!P0 LEA.HI.X.SX32 R11, R2, UR8, 0x1, P3 ;  /* 0x00000008020b8c11 */ /* 0x000fe400098f0eff */
[----:B------:R-:W-:-:S04]  /*1d00*/  @!P0 LEA R10, P3, R12, c[0x0][0x2a0], 0x2 ;  /* 0x0000a8000c0a8a11 */ /* 0x000fc800078610ff */
[----:B------:R-:W-:Y:S01]  /*1d10*/  @!P0 LEA.HI.X R11, R12, c[0x0][0x2a4], R11, 0x2, P3 ;  /* 0x0000a9000c0b8a11 */ /* 0x000fe200018f140b */
[----:B------:R-:W-:Y:S06]  /*1d20*/  BAR.SYNC.DEFER_BLOCKING 0x0 ;  /* 0x0000000000007b1d */ /* 0x000fec0000010000 */
[----:B------:R1:W2:Y:S01]  /*1d30*/  @!P0 LDG.E R195, [R10.64] ;  /* 0x0000000e0ac38981 */ /* 0x0002a2000c1e1900 */
        /* <DEDUP_REMOVED lines=9> */
[----:B------:R-:W-:Y:S01]  /*1dd0*/  IMAD.WIDE R26, R206, 0x2, RZ ;  /* 0x00000002ce1a7825 */ /* 0x000fe200078e02ff */
[----:B------:R-:W-:Y:S01]  /*1de0*/  UIADD3 UR9, UR17, UR9, URZ ;  /* 0x0000000911097290 */ /* 0x000fe2000fffe03f */
[----:B------:R-:W-:Y:S01]  /*1df0*/  SHF.R.S32.HI R15, RZ, 0x1f, R196 ;  /* 0x0000001fff0f7819 */ /* 0x000fe200000114c4 */
[----:B------:R-:W-:Y:S01]  /*1e00*/  UIMAD UR18, UR18, UR4, URZ ;  /* 0x00000004121272a4 */ /* 0x000fe2000f8e023f */
[----:B------:R-:W-:Y:S01]  /*1e10*/  IMAD.WIDE.U32 R12, R196, c[0x0][0x208], RZ ;  /* 0x00008200c40c7a25 */ /* 0x000fe200078e00ff */
[----:B------:R-:W-:Y:S01]  /*1e20*/  UIMAD.WIDE.U32 UR22, UR10, UR4, URZ ;  /* 0x000000040a1672a5 */ /* 0x000fe2000f8e003f */
[----:B------:R-:W-:Y:S01]  /*1e30*/  ISETP.GE.AND P6, PT, R16, c[0x0][0x1d4], PT ;  /* 0x0000750010007a0c */ /* 0x000fe20003fc6270 */
[----:B------:R-:W-:Y:S01]  /*1e40*/  UIMAD UR18, UR10, UR5, UR18 ;  /* 0x000000050a1272a4 */ /* 0x000fe2000f8e0212 */
[C---:B----4-:R-:W-:Y:S01]  /*1e50*/  IMAD R21, R15.reuse, c[0x0][0x208], RZ ;  /* 0x000082000f157a24 */ /* 0x050fe200078e02ff */
        /* <DEDUP_REMOVED lines=11> */
[----:B-1----:R-:W-:-:S04]  /*1f10*/  IMAD.WIDE.U32 R10, R196, c[0x0][0x1e0], RZ ;  /* 0x00007800c40a7a25 */ /* 0x002fc800078e00ff */
[----:B------:R-:W-:Y:S02]  /*1f20*/  IMAD.IADD R11, R11, 0x1, R15 ;  /* 0x000000010b0b7824 */ /* 0x000fe400078e020f */
[----:B------:R-:W-:Y:S01]  /*1f30*/  IMAD.WIDE R24, R205, 0x2, RZ ;  /* 0x00000002cd187825 */ /* 0x000fe200078e02ff */
[----:B--2---:R-:W-:-:S03]  /*1f40*/  SHF.R.S32.HI R2, RZ, 0x1f, R195 ;  /* 0x0000001fff027819 */ /* 0x004fc600000114c3 */
[----:B------:R-:W-:-:S04]  /*1f50*/  IMAD.WIDE.U32 R20, R195, c[0x0][0x218], R20 ;  /* 0x00008600c3147a25 */ /* 0x000fc800078e0014 */
[----:B---3--:R-:W-:Y:S01]  /*1f60*/  IMAD R22, R2, c[0x0][0x218], RZ ;  /* 0x0000860002167a24 */ /* 0x008fe200078e02ff */
        /* <DEDUP_REMOVED lines=21> */
[----:B------:R-:W-:Y:S02]  /*20c0*/  IADD3 R26, P3, R26, R12, RZ ;  /* 0x0000000c1a1a7210 */ /* 0x000fe40007f7e0ff */
[----:B---3--:R-:W-:Y:S02]  /*20d0*/  IADD3 R22, P2, R14, R28, RZ ;  /* 0x0000001c0e167210 */ /* 0x008fe40007f5e0ff */
[----:B------:R-:W-:Y:S01]  /*20e0*/  IADD3 R28, P0, R28, R12, RZ ;  /* 0x0000000c1c1c7210 */ /* 0x000fe20007f1e0ff */
[----:B----4-:R-:W-:Y:S01]  /*20f0*/  IMAD.X R27, R27, 0x1, R13, P3 ;  /* 0x000000011b1b7824 */ /* 0x010fe200018e060d */
        /* <DEDUP_REMOVED lines=40> */
[----:B--2---:R-:W-:-:S09]  /*2380*/  P2R R21, PR, RZ, 0x8 ;  /* 0x00000008ff157803 */ /* 0x004fd20000000000 */
        /* <DEDUP_REMOVED lines=10> */
[----:B-1----:R-:W-:-:S04]  /*2430*/  @!P2 IADD3 R12, P0, R2, UR12, RZ ;  /* 0x0000000c020cac10 */ /* 0x002fc8000ff1e0ff */
        /* <DEDUP_REMOVED lines=15> */
[----:B------:R-:W-:Y:S02]  /*2530*/  SHF.L.U64.HI R9, R205, 0x1, R132 ;  /* 0x00000001cd097819 */ /* 0x000fe40000010284 */
[----:B--2---:R-:W-:Y:S01]  /*2540*/  SHF.R.S32.HI R2, RZ, 0x1f, R195 ;  /* 0x0000001fff027819 */ /* 0x004fe200000114c3 */
[----:B------:R-:W-:Y:S01]  /*2550*/  IMAD.WIDE.U32 R10, R195, c[0x0][0x1f0], R12 ;  /* 0x00007c00c30a7a25 */ /* 0x000fe200078e000c */
[----:B------:R-:W-:Y:S02]  /*2560*/  SEL R13, RZ, 0x10, P5 ;  /* 0x00000010ff0d7807 */ /* 0x000fe40002800000 */
[----:B------:R-:W-:Y:S01]  /*2570*/  SHF.L.U64.HI R12, R206, 0x1, R133 ;  /* 0x00000001ce0c7819 */ /* 0x000fe20000010285 */
[----:B------:R-:W-:Y:S01]  /*2580*/  IMAD R2, R2, c[0x0][0x1f0], RZ ;  /* 0x00007c0002027a24 */ /* 0x000fe200078e02ff */
[----:B------:R-:W-:Y:S02]  /*2590*/  IADD3 R16, P0, R10, UR22, RZ ;  /* 0x000000160a107c10 */ /* 0x000fe4000ff1e0ff */
[----:B------:R-:W-:Y:S01]  /*25a0*/  IADD3 R25, -R13, 0x10, RZ ;  /* 0x000000100d197810 */ /* 0x000fe20007ffe1ff */
[----:B------:R-:W-:Y:S01]  /*25b0*/  IMAD R2, R195, c[0x0][0x1f4], R2 ;  /* 0x00007d00c3027a24 */ /* 0x000fe200078e0202 */
[----:B------:R-:W-:-:S02]  /*25c0*/  SEL R10, RZ, 0x10, P4 ;  /* 0x00000010ff0a7807 */ /* 0x000fc40002000000 */
[----:B------:R-:W-:Y:S02]  /*25d0*/  LOP3.LUT R25, R25, 0xf, RZ, 0xc0, !PT ;  /* 0x0000000f19197812 */ /* 0x000fe400078ec0ff */
[----:B------:R-:W-:Y:S01]  /*25e0*/  IADD3.X R11, R11, UR18, R2, P0, !PT ;  /* 0x000000120b0b7c10 */ /* 0x000fe200087fe402 */
[----:B------:R-:W-:Y:S01]  /*25f0*/  IMAD.SHL.U32 R2, R205, 0x2, RZ ;  /* 0x00000002cd027824 */ /* 0x000fe200078e00ff */
[----:B------:R-:W-:Y:S02]  /*2600*/  LEA R17, P0, R16, c[0x0][0x1c8], 0x1 ;  /* 0x0000720010117a11 */ /* 0x000fe400078008ff */
[----:B------:R-:W-:Y:S02]  /*2610*/  IADD3 R22, -R10, 0x10, RZ ;  /* 0x000000100a167810 */ /* 0x000fe40007ffe1ff */
[----:B------:R-:W-:Y:S01]  /*2620*/  LEA.HI.X R16, R16, c[0x0][0x1cc], R11, 0x1, P0 ;  /* 0x0000730010107a11 */ /* 0x000fe200000f0c0b */
[----:B------:R-:W1:Y:S01]  /*2630*/  SHFL.IDX PT, R18, R17, 0x1, 0x181f ;  /* 0x00381f0011127f89 */ /* 0x000e6200000e0000 */
[----:B------:R-:W-:Y:S01]  /*2640*/  IMAD.SHL.U32 R11, R206, 0x2, RZ ;  /* 0x00000002ce0b7824 */ /* 0x000fe200078e00ff */
[----:B------:R-:W-:-:S02]  /*2650*/  LOP3.LUT R22, R22, 0xf, RZ, 0xc0, !PT ;  /* 0x0000000f16167812 */ /* 0x000fc400078ec0ff */
        /* <DEDUP_REMOVED lines=24> */
.L_x_2798:
        /* <DEDUP_REMOVED lines=15> */
[----:B------:R3:W4:Y:S04]  /*28d0*/  LDSM.16.M88.4 R40, [R187+0xc100] ;  /* 0x00c10000bb28783b */ /* 0x0007280000000200 */
[----:B-1----:R3:W1:Y:S04]  /*28e0*/  LDSM.16.M88.4 R32, [R187+0xc900] ;  /* 0x00c90000bb20783b */ /* 0x0026680000000200 */
        /* <DEDUP_REMOVED lines=36> */
[----:B------:R-:W3:Y:S04]  /*2b30*/  SHFL.IDX PT, R28, R16, 0x1, 0x181f ;  /* 0x00381f00101c7f89 */ /* 0x000ee800000e0000 */
[----:B------:R-:W4:Y:S04]  /*2b40*/  SHFL.IDX PT, R17, R17, RZ, 0x181f ;  /* 0x00181fff11117589 */ /* 0x000f2800000e0000 */
[----:B------:R-:W2:Y:S01]  /*2b50*/  SHFL.IDX PT, R16, R16, RZ, 0x181f ;  /* 0x00181fff10107589 */ /* 0x000ea200000e0000 */
[----:B-----5:R-:W-:-:S04]  /*2b60*/  IADD3 R36, P3, P0, R37, R18, R14 ;  /* 0x0000001225247210 */ /* 0x020fc8000787e00e */
[----:B---3--:R-:W-:Y:S02]  /*2b70*/  IADD3.X R37, RZ, R28, R15, P3, P0 ;  /* 0x0000001cff257210 */ /* 0x008fe40001fe040f */
[----:B------:R-:W-:-:S04]  /*2b80*/  IADD3 R30, P3, P0, R30, R18, R11 ;  /* 0x000000121e1e7210 */ /* 0x000fc8000787e00b */
[----:B------:R-:W-:Y:S02]  /*2b90*/  IADD3.X R31, RZ, R28, R12, P3, P0 ;  /* 0x0000001cff1f7210 */ /* 0x000fe40001fe040c */
[----:B------:R-:W-:-:S04]  /*2ba0*/  IADD3 R18, P3, P0, R19, R18, R0 ;  /* 0x0000001213127210 */ /* 0x000fc8000787e000 */
[----:B------:R-:W-:Y:S02]  /*2bb0*/  IADD3.X R19, RZ, R28, R9, P3, P0 ;  /* 0x0000001cff137210 */ /* 0x000fe40001fe0409 */
[----:B----4-:R-:W-:-:S05]  /*2bc0*/  IADD3 R14, P0, R17, R14, RZ ;  /* 0x0000000e110e7210 */ /* 0x010fca0007f1e0ff */
        /* <DEDUP_REMOVED lines=14> */
.L_x_2799:
[----:B------:R-:W-:Y:S01]  /*2cb0*/  IMAD.MOV.U32 R0, RZ, RZ, 0x40 ;  /* 0x00000040ff007424 */ /* 0x000fe200078e00ff */
[----:B------:R-:W-:Y:S01]  /*2cc0*/  LOP3.LUT R84, R7, 0xffffffe0, RZ, 0xc0, !PT ;  /* 0xffffffe007547812 */ /* 0x000fe200078ec0ff */
[C---:B-12---:R-:W-:Y:S01]  /*2cd0*/  HMMA.16816.F32.BF16 R36, R48.reuse, R32, RZ ;  /* 0x000000203024723c */ /* 0x046fe200000418ff */
[----:B------:R-:W-:Y:S01]  /*2ce0*/  SHF.R.S32.HI R9, RZ, 0x1f, R6 ;  /* 0x0000001fff097819 */ /* 0x000fe20000011406 */
[----:B------:R-:W-:Y:S01]  /*2cf0*/  IMAD R183, R4, 0x2, R189 ;  /* 0x0000000204b77824 */ /* 0x000fe200078e02bd */
[----:B------:R-:W-:Y:S01]  /*2d00*/  SEL R135, R0, 0xffffffc0, !P1 ;  /* 0xffffffc000877807 */ /* 0x000fe20004800000 */
[----:B------:R-:W-:Y:S01]  /*2d10*/  IMAD.IADD R84, R5, 0x1, -R84 ;  /* 0x0000000105547824 */ /* 0x000fe200078e0a54 */
[----:B------:R-:W-:Y:S01]  /*2d20*/  LEA.HI R0, R8, R5, RZ, 0x2 ;  /* 0x0000000508007211 */ /* 0x000fe200078f10ff */
[----:B------:R-:W-:Y:S01]  /*2d30*/  IMAD R182, R4, 0x2, R185 ;  /* 0x0000000204b67824 */ /* 0x000fe200078e02b9 */
[----:B------:R-:W-:Y:S01]  /*2d40*/  LEA.HI R9, R9, R6, RZ, 0x3 ;  /* 0x0000000609097211 */ /* 0x000fe200078f18ff */
[C---:B------:R-:W-:Y:S01]  /*2d50*/  HMMA.16816.F32.BF16 R32, R48.reuse, R34, RZ ;  /* 0x000000223020723c */ /* 0x040fe200000418ff */
[----:B------:R-:W-:Y:S01]  /*2d60*/  LOP3.LUT R0, R0, 0xfffffffc, RZ, 0xc0, !PT ;  /* 0xfffffffc00007812 */ /* 0x000fe200078ec0ff */
[----:B------:R-:W-:Y:S01]  /*2d70*/  LDSM.16.M88.4 R64, [R183] ;  /* 0x00000000b740783b */ /* 0x000fe20000000200 */
[----:B------:R-:W-:Y:S01]  /*2d80*/  SHF.R.S32.HI R7, RZ, 0x1f, R84 ;  /* 0x0000001fff077819 */ /* 0x000fe20000011454 */
[----:B------:R-:W-:Y:S01]  /*2d90*/  ULDC UR19, c[0x0][0x324] ;  /* 0x0000c90000137ab9 */ /* 0x000fe20000000800 */
[----:B------:R-:W-:Y:S01]  /*2da0*/  LOP3.LUT R9, R9, 0xffffff8, RZ, 0xc0, !PT ;  /* 0x0ffffff809097812 */ /* 0x000fe200078ec0ff */
[----:B------:R-:W-:Y:S01]  /*2db0*/  IMAD.IADD R5, R5, 0x1, -R0 ;  /* 0x0000000105057824 */ /* 0x000fe200078e0a00 */
[----:B------:R-:W-:Y:S01]  /*2dc0*/  LEA.HI R7, R7, R84, RZ, 0x2 ;  /* 0x0000005407077211 */ /* 0x000fe200078f10ff */
[C---:B----4-:R-:W-:Y:S01]  /*2dd0*/  HMMA.16816.F32.BF16 R44, R48.reuse, R40, RZ ;  /* 0x00000028302c723c */ /* 0x050fe200000418ff */
[----:B------:R-:W-:Y:S01]  /*2de0*/  PLOP3.LUT P0, PT, PT, PT, UP1, 0x80, 0x0 ;  /* 0x000000000000781c */ /* 0x000fe20003f0f018 */
[----:B------:R-:W-:Y:S01]  /*2df0*/  IMAD.IADD R9, R6, 0x1, -R9 ;  /* 0x0000000106097824 */ /* 0x000fe200078e0a09 */
[----:B------:R-:W-:Y:S01]  /*2e00*/  LEA.HI R0, R5, R5, RZ, 0x1 ;  /* 0x0000000505007211 */ /* 0x000fe200078f08ff */
[----:B------:R-:W-:Y:S01]  /*2e10*/  ULOP3.LUT UR19, URZ, UR19, URZ, 0x33, !UPT ;  /* 0x000000133f137292 */ /* 0x000fe2000f8e333f */
[C---:B------:R-:W-:Y:S01]  /*2e20*/  LEA.HI.SX32 R6, R7.reuse, UR7, 0x1e ;  /* 0x0000000707067c11 */ /* 0x040fe2000f8ff2ff */
[----:B------:R-:W0:Y:S01]  /*2e30*/  LDGDEPBAR ;  /* 0x00000000000079af */ /* 0x000e220000000000 */
[----:B------:R-:W-:Y:S01]  /*2e40*/  LOP3.LUT R0, R0, 0x1ffffffe, RZ, 0xc0, !PT ;  /* 0x1ffffffe00007812 */ /* 0x000fe200078ec0ff */
[----:B------:R-:W-:Y:S01]  /*2e50*/  HMMA.16816.F32.BF16 R40, R48, R42, RZ ;  /* 0x0000002a3028723c */ /* 0x000fe200000418ff */
[----:B------:R-:W-:Y:S01]  /*2e60*/  LOP3.LUT R7, R7, 0x7ffffffc, RZ, 0xc0, !PT ;  /* 0x7ffffffc07077812 */ /* 0x000fe200078ec0ff */
[----:B------:R-:W-:Y:S01]  /*2e70*/  IMAD R6, R9, 0x10, R6 ;  /* 0x0000001009067824 */ /* 0x000fe200078e0206 */
[----:B------:R-:W-:Y:S01]  /*2e80*/  ISETP.GE.AND P3, PT, R193, 0x1, PT ;  /* 0x00000001c100780c */ /* 0x000fe20003f66270 */
[----:B------:R-:W-:-:S02]  /*2e90*/  IMAD.IADD R201, R5, 0x1, -R0 ;  /* 0x0000000105c97824 */ /* 0x000fc400078e0a00 */
[----:B------:R-:W-:Y:S01]  /*2ea0*/  IMAD.IADD R202, R84, 0x1, -R7 ;  /* 0x0000000154ca7824 */ /* 0x000fe200078e0a07 */
[----:B------:R-:W-:Y:S01]  /*2eb0*/  IADD3 R7, R191, 0x1, -R144 ;  /* 0x00000001bf077810 */ /* 0x000fe20007ffe890 */
[----:B------:R-:W-:Y:S01]  /*2ec0*/  IMAD R201, R201, 0x8, R6 ;  /* 0x00000008c9c97824 */ /* 0x000fe200078e0206 */
[C---:B------:R-:W-:Y:S01]  /*2ed0*/  HMMA.16816.F32.BF16 R28, R48.reuse, R24, RZ ;  /* 0x00000018301c723c */ /* 0x040fe200000418ff */
[----:B------:R-:W-:Y:S02]  /*2ee0*/  IMAD.IADD R6, R187, 0x1, R135 ;  /* 0x00000001bb067824 */ /* 0x000fe400078e0287 */
[----:B------:R-:W-:Y:S01]  /*2ef0*/  @P0 IMAD.HI.U32 R5, R201, c[0x0][0x2c8], RZ ;  /* 0x0000b200c9050a27 */ /* 0x000fe200078e00ff */
[----:B------:R-:W-:Y:S02]  /*2f00*/  PLOP3.LUT P0, PT, PT, PT, UP1, 0x80, 0x0 ;  /* 0x000000000000781c */ /* 0x000fe40003f0f018 */
[----:B------:R-:W1:Y:S01]  /*2f10*/  LDSM.16.M88.4 R12, [R6+0xc900] ;  /* 0x00c90000060c783b */ /* 0x000e620000000200 */
[----:B------:R-:W-:Y:S01]  /*2f20*/  IMAD.MOV.U32 R0, RZ, RZ, R201 ;  /* 0x000000ffff007224 */ /* 0x000fe200078e00c9 */
[C---:B------:R-:W-:Y:S01]  /*2f30*/  HMMA.16816.F32.BF16 R24, R48.reuse, R26, RZ ;  /* 0x0000001a3018723c */ /* 0x040fe200000418ff */
[----:B------:R-:W-:Y:S01]  /*2f40*/  IMAD.SHL.U32 R202, R202, 0x2, RZ ;  /* 0x00000002caca7824 */ /* 0x000fe200078e00ff */
[----:B------:R-:W2:Y:S04]  /*2f50*/  LDSM.16.M88.4 R16, [R6+0xc100] ;  /* 0x00c100000610783b */ /* 0x000ea80000000200 */
[----:B------:R-:W4:Y:S01]  /*2f60*/  LDSM.16.M88.4 R8, [R6+0xd100] ;  /* 0x00d100000608783b */ /* 0x000f220000000200 */
[----:B------:R-:W-:Y:S01]  /*2f70*/  IADD3 R7, -R200, R7, -R202 ;  /* 0x00000007c8077210 */ /* 0x000fe20007ffe9ca */
[C---:B------:R-:W-:Y:S01]  /*2f80*/  HMMA.16816.F32.BF16 R72, R48.reuse, R60, RZ ;  /* 0x0000003c3048723c */ /* 0x040fe200000418ff */
[----:B------:R-:W-:Y:S01]  /*2f90*/  @P0 SHF.R.U32.HI R0, RZ, c[0x0][0x2cc], R5 ;  /* 0x0000b300ff000a19 */ /* 0x000fe20000011605 */
[----:B------:R-:W-:Y:S01]  /*2fa0*/  IMAD.IADD R5, R135, 0x1, R2 ;  /* 0x0000000187057824 */ /* 0x000fe200078e0202 */
[----:B------:R-:W5:Y:S05]  /*2fb0*/  LDSM.16.M88.4 R76, [R6+0xd900] ;  /* 0x00d90000064c783b */ /* 0x000f6a0000000200 */
[----:B------:R-:W-:Y:S01]  /*2fc0*/  HMMA.16816.F32.BF16 R48, R48, R62, RZ ;  /* 0x0000003e3030723c */ /* 0x000fe200000418ff */
[----:B------:R-:W-:Y:S07]  /*2fd0*/  LDSM.16.M88.4 R60, [R5+0xc100] ;  /* 0x00c10000053c783b */ /* 0x000fee0000000200 */
[C---:B------:R-:W-:Y:S08]  /*2fe0*/  HMMA.16816.F32.BF16 R36, R68.reuse, R20, R36 ;  /* 0x000000144424723c */ /* 0x040ff00000041824 */
[C---:B------:R-:W-:Y:S01]  /*2ff0*/  HMMA.16816.F32.BF16 R32, R68.reuse, R22, R32 ;  /* 0x000000164420723c */ /* 0x040fe20000041820 */
[----:B------:R-:W-:Y:S07]  /*3000*/  LDSM.16.M88.4 R20, [R182] ;  /* 0x00000000b614783b */ /* 0x000fee0000000200 */
[C---:B------:R-:W-:Y:S08]  /*3010*/  HMMA.16816.F32.BF16 R44, R68.reuse, R56, R44 ;  /* 0x00000038442c723c */ /* 0x040ff0000004182c */
[C---:B------:R-:W-:Y:S01]  /*3020*/  HMMA.16816.F32.BF16 R40, R68.reuse, R58, R40 ;  /* 0x0000003a4428723c */ /* 0x040fe20000041828 */
[----:B------:R-:W3:Y:S07]  /*3030*/  LDSM.16.M88.4 R56, [R5+0xc900] ;  /* 0x00c900000538783b */ /* 0x000eee0000000200 */
[C---:B------:R-:W-:Y:S08]  /*3040*/  HMMA.16816.F32.BF16 R28, R68.reuse, R52, R28 ;  /* 0x00000034441c723c */ /* 0x040ff0000004181c */
[C---:B------:R-:W-:Y:S01]  /*3050*/  HMMA.16816.F32.BF16 R24, R68.reuse, R54, R24 ;  /* 0x000000364418723c */ /* 0x040fe20000041818 */
[----:B------:R-:W3:Y:S07]  /*3060*/  LDSM.16.M88.4 R52, [R5+0xd100] ;  /* 0x00d100000534783b */ /* 0x000eee0000000200 */
[C---:B------:R-:W-:Y:S08]  /*3070*/  HMMA.16816.F32.BF16 R72, R68.reuse, R80, R72 ;  /* 0x000000504448723c */ /* 0x040ff00000041848 */
[----:B------:R-:W-:Y:S01]  /*3080*/  HMMA.16816.F32.BF16 R68, R68, R82, R48 ;  /* 0x000000524444723c */ /* 0x000fe20000041830 */
[----:B------:R-:W3:Y:S04]  /*3090*/  LDSM.16.M88.4 R48, [R5+0xd900] ;  /* 0x00d900000530783b */ /* 0x000ee80000000200 */
[----:B------:R-:W-:Y:S03]  /*30a0*/  LDSM.16.M88.4 R80, [R189+0x4000] ;  /* 0x00400000bd50783b */ /* 0x000fe60000000200 */
[C---:B-1----:R-:W-:Y:S08]  /*30b0*/  HMMA.16816.F32.BF16 R36, R64.reuse, R12, R36 ;  /* 0x0000000c4024723c */ /* 0x042ff00000041824 */
[C---:B------:R-:W-:Y:S01]  /*30c0*/  HMMA.16816.F32.BF16 R32, R64.reuse, R14, R32 ;  /* 0x0000000e4020723c */ /* 0x040fe20000041820 */
[----:B------:R-:W1:Y:S07]  /*30d0*/  LDSM.16.M88.4 R12, [R187+0xe900] ;  /* 0x00e90000bb0c783b */ /* 0x000e6e0000000200 */
[C---:B--2---:R-:W-:Y:S08]  /*30e0*/  HMMA.16816.F32.BF16 R44, R64.reuse, R16, R44 ;  /* 0x00000010402c723c */ /* 0x044ff0000004182c */
[C---:B------:R-:W-:Y:S01]  /*30f0*/  HMMA.16816.F32.BF16 R40, R64.reuse, R18, R40 ;  /* 0x000000124028723c */ /* 0x040fe20000041828 */
[----:B------:R-:W2:Y:S07]  /*3100*/  LDSM.16.M88.4 R16, [R187+0xe100] ;  /* 0x00e10000bb10783b */ /* 0x000eae0000000200 */
[C---:B----4-:R-:W-:Y:S08]  /*3110*/  HMMA.16816.F32.BF16 R28, R64.reuse, R8, R28 ;  /* 0x00000008401c723c */ /* 0x050ff0000004181c */
[C---:B------:R-:W-:Y:S01]  /*3120*/  HMMA.16816.F32.BF16 R24, R64.reuse, R10, R24 ;  /* 0x0000000a4018723c */ /* 0x040fe20000041818 */
[----:B------:R-:W4:Y:S07]  /*3130*/  LDSM.16.M88.4 R8, [R187+0xf100] ;  /* 0x00f10000bb08783b */ /* 0x000f2e0000000200 */
[C---:B-----5:R-:W-:Y:S08]  /*3140*/  HMMA.16816.F32.BF16 R72, R64.reuse, R76, R72 ;  /* 0x0000004c4048723c */ /* 0x060ff00000041848 */
[----:B------:R-:W-:Y:S01]  /*3150*/  HMMA.16816.F32.BF16 R68, R64, R78, R68 ;  /* 0x0000004e4044723c */ /* 0x000fe20000041844 */
[----:B------:R-:W5:Y:S04]  /*3160*/  LDSM.16.M88.4 R76, [R187+0xf900] ;  /* 0x00f90000bb4c783b */ /* 0x000f680000000200 */
[----:B------:R-:W-:Y:S03]  /*3170*/  LDSM.16.M88.4 R64, [R185+0x4000] ;  /* 0x00400000b940783b */ /* 0x000fe60000000200 */
[C---:B---3--:R-:W-:Y:S08]  /*3180*/  HMMA.16816.F32.BF16 R36, R20.reuse, R56, R36 ;  /* 0x000000381424723c */ /* 0x048ff00000041824 */
[C---:B------:R-:W-:Y:S01]  /*3190*/  HMMA.16816.F32.BF16 R32, R20.reuse, R58, R32 ;  /* 0x0000003a1420723c */ /* 0x040fe20000041820 */
[----:B------:R-:W3:Y:S07]  /*31a0*/  LDSM.16.M88.4 R56, [R2+0xe900] ;  /* 0x00e900000238783b */ /* 0x000eee0000000200 */
        /* <DEDUP_REMOVED lines=15> */
[----:B------:R-:W-:Y:S07]  /*32a0*/  LDSM.16.M88.4 R16, [R6+0xe100] ;  /* 0x00e100000610783b */ /* 0x000fee0000000200 */
[C---:B----4-:R-:W-:Y:S08]  /*32b0*/  HMMA.16816.F32.BF16 R28, R80.reuse, R8, R28 ;  /* 0x00000008501c723c */ /* 0x050ff0000004181c */
[C---:B------:R-:W-:Y:S01]  /*32c0*/  HMMA.16816.F32.BF16 R24, R80.reuse, R10, R24 ;  /* 0x0000000a5018723c */ /* 0x040fe20000041818 */
[----:B------:R-:W2:Y:S07]  /*32d0*/  LDSM.16.M88.4 R8, [R6+0xf100] ;  /* 0x00f100000608783b */ /* 0x000eae0000000200 */
[C---:B-----5:R-:W-:Y:S08]  /*32e0*/  HMMA.16816.F32.BF16 R72, R80.reuse, R76, R72 ;  /* 0x0000004c5048723c */ /* 0x060ff00000041848 */
[----:B------:R-:W-:Y:S01]  /*32f0*/  HMMA.16816.F32.BF16 R68, R80, R78, R68 ;  /* 0x0000004e5044723c */ /* 0x000fe20000041844 */
[----:B------:R-:W-:Y:S07]  /*3300*/  LDSM.16.M88.4 R76, [R5+0x11900] ;  /* 0x01190000054c783b */ /* 0x000fee0000000200 */
[C---:B---3--:R-:W-:Y:S08]  /*3310*/  HMMA.16816.F32.BF16 R36, R64.reuse, R56, R36 ;  /* 0x000000384024723c */ /* 0x048ff00000041824 */
[C---:B------:R-:W-:Y:S01]  /*3320*/  HMMA.16816.F32.BF16 R32, R64.reuse, R58, R32 ;  /* 0x0000003a4020723c */ /* 0x040fe20000041820 */
[----:B------:R-:W3:Y:S07]  /*3330*/  LDSM.16.M88.4 R56, [R6+0xf900] ;  /* 0x00f900000638783b */ /* 0x000eee0000000200 */
[C---:B------:R-:W-:Y:S08]  /*3340*/  HMMA.16816.F32.BF16 R44, R64.reuse, R60, R44 ;  /* 0x0000003c402c723c */ /* 0x040ff0000004182c */
[C---:B------:R-:W-:Y:S08]  /*3350*/  HMMA.16816.F32.BF16 R40, R64.reuse, R62, R40 ;  /* 0x0000003e4028723c */ /* 0x040ff00000041828 */
[C---:B------:R-:W-:Y:S08]  /*3360*/  HMMA.16816.F32.BF16 R28, R64.reuse, R52, R28 ;  /* 0x00000034401c723c */ /* 0x040ff0000004181c */
[C---:B------:R-:W-:Y:S01]  /*3370*/  HMMA.16816.F32.BF16 R60, R64.reuse, R54, R24 ;  /* 0x00000036403c723c */ /* 0x040fe20000041818 */
[----:B------:R-:W-:Y:S04]  /*3380*/  LDSM.16.M88.4 R52, [R182+0x4000] ;  /* 0x00400000b634783b */ /* 0x000fe80000000200 */
[----:B------:R-:W4:Y:S03]  /*3390*/  LDSM.16.M88.4 R24, [R5+0xe100] ;  /* 0x00e100000518783b */ /* 0x000f260000000200 */
[C---:B------:R-:W-:Y:S08]  /*33a0*/  HMMA.16816.F32.BF16 R72, R64.reuse, R48, R72 ;  /* 0x000000304048723c */ /* 0x040ff00000041848 */
[----:B------:R-:W-:Y:S01]  /*33b0*/  HMMA.16816.F32.BF16 R68, R64, R50, R68 ;  /* 0x000000324044723c */ /* 0x000fe20000041844 */
[----:B------:R-:W-:Y:S07]  /*33c0*/  LDSM.16.M88.4 R48, [R187+0x10100] ;  /* 0x01010000bb30783b */ /* 0x000fee0000000200 */
        /* <DEDUP_REMOVED lines=8> */
[----:B------:R-:W5:Y:S07]  /*3450*/  LDSM.16.M88.4 R16, [R5+0xf900] ;  /* 0x00f900000510783b */ /* 0x000f6e0000000200 */
[C---:B---3--:R-:W-:Y:S08]  /*3460*/  HMMA.16816.F32.BF16 R72, R20.reuse, R56, R72 ;  /* 0x000000381448723c */ /* 0x048ff00000041848 */
[----:B------:R-:W-:Y:S01]  /*3470*/  HMMA.16816.F32.BF16 R68, R20, R58, R68 ;  /* 0x0000003a1444723c */ /* 0x000fe20000041844 */
[----:B------:R-:W3:Y:S04]  /*3480*/  LDSM.16.M88.4 R56, [R189+0x8000] ;  /* 0x00800000bd38783b */ /* 0x000ee80000000200 */
[----:B------:R-:W3:Y:S03]  /*3490*/  LDSM.16.M88.4 R20, [R187+0x10900] ;  /* 0x01090000bb14783b */ /* 0x000ee60000000200 */
[C---:B----4-:R-:W-:Y:S08]  /*34a0*/  HMMA.16816.F32.BF16 R44, R52.reuse, R24, R44 ;  /* 0x00000018342c723c */ /* 0x050ff0000004182c */
[C---:B------:R-:W-:Y:S01]  /*34b0*/  HMMA.16816.F32.BF16 R40, R52.reuse, R26, R40 ;  /* 0x0000001a3428723c */ /* 0x040fe20000041828 */
[----:B------:R-:W4:Y:S07]  /*34c0*/  LDSM.16.M88.4 R24, [R187+0x11100] ;  /* 0x01110000bb18783b */ /* 0x000f2e0000000200 */
[C---:B-1----:R-:W-:Y:S08]  /*34d0*/  HMMA.16816.F32.BF16 R36, R52.reuse, R12, R36 ;  /* 0x0000000c3424723c */ /* 0x042ff00000041824 */
[C---:B------:R-:W-:Y:S01]  /*34e0*/  HMMA.16816.F32.BF16 R32, R52.reuse, R14, R32 ;  /* 0x0000000e3420723c */ /* 0x040fe20000041820 */
[----:B------:R-:W1:Y:S07]  /*34f0*/  LDSM.16.M88.4 R12, [R187+0x11900] ;  /* 0x01190000bb0c783b */ /* 0x000e6e0000000200 */
[C---:B--2---:R-:W-:Y:S08]  /*3500*/  HMMA.16816.F32.BF16 R28, R52.reuse, R8, R28 ;  /* 0x00000008341c723c */ /* 0x044ff0000004181c */
[C---:B------:R-:W-:Y:S01]  /*3510*/  HMMA.16816.F32.BF16 R64, R52.reuse, R10, R60 ;  /* 0x0000000a3440723c */ /* 0x040fe2000004183c */
[----:B------:R-:W-:Y:S04]  /*3520*/  LDSM.16.M88.4 R60, [R185+0x8000] ;  /* 0x00800000b93c783b */ /* 0x000fe80000000200 */
[----:B------:R-:W2:Y:S03]  /*3530*/  LDSM.16.M88.4 R8, [R2+0x10100] ;  /* 0x010100000208783b */ /* 0x000ea60000000200 */
[C---:B-----5:R-:W-:Y:S08]  /*3540*/  HMMA.16816.F32.BF16 R72, R52.reuse, R16, R72 ;  /* 0x000000103448723c */ /* 0x060ff00000041848 */
[----:B------:R-:W-:Y:S01]  /*3550*/  HMMA.16816.F32.BF16 R68, R52, R18, R68 ;  /* 0x000000123444723c */ /* 0x000fe20000041844 */
[----:B------:R-:W-:Y:S04]  /*3560*/  LDSM.16.M88.4 R16, [R2+0x11100] ;  /* 0x011100000210783b */ /* 0x000fe80000000200 */
[----:B------:R-:W-:Y:S03]  /*3570*/  LDSM.16.M88.4 R52, [R183+0x8000] ;  /* 0x00800000b734783b */ /* 0x000fe60000000200 */
[C---:B---3--:R-:W-:Y:S08]  /*3580*/  HMMA.16816.F32.BF16 R44, R56.reuse, R48, R44 ;  /* 0x00000030382c723c */ /* 0x048ff0000004182c */
[C---:B------:R-:W-:Y:S01]  /*3590*/  HMMA.16816.F32.BF16 R40, R56.reuse, R50, R40 ;  /* 0x000000323828723c */ /* 0x040fe20000041828 */
[----:B------:R-:W-:Y:S07]  /*35a0*/  LDSM.16.M88.4 R48, [R2+0x11900] ;  /* 0x011900000230783b */ /* 0x000fee0000000200 */
[C---:B------:R-:W-:Y:S08]  /*35b0*/  HMMA.16816.F32.BF16 R36, R56.reuse, R20, R36 ;  /* 0x000000143824723c */ /* 0x040ff00000041824 */
[C---:B------:R-:W-:Y:S01]  /*35c0*/  HMMA.16816.F32.BF16 R32, R56.reuse, R22, R32 ;  /* 0x000000163820723c */ /* 0x040fe20000041820 */
[----:B------:R-:W3:Y:S04]  /*35d0*/  LDSM.16.M88.4 R20, [R2+0x10900] ;  /* 0x010900000214783b */ /* 0x000ee80000000200 */
[----:B------:R-:W-:Y:S03]  /*35e0*/  SHFL.IDX PT, R2, R0, RZ, 0x1c1f ;  /* 0x001c1fff00027589 */ /* 0x000fe600000e0000 */
[C---:B----4-:R-:W-:Y:S08]  /*35f0*/  HMMA.16816.F32.BF16 R28, R56.reuse, R24, R28 ;  /* 0x00000018381c723c */ /* 0x050ff0000004181c */
        /* <DEDUP_REMOVED lines=8> */
[----:B------:R-:W2:Y:S07]  /*3680*/  LDSM.16.M88.4 R8, [R6+0x11900] ;  /* 0x011900000608783b */ /* 0x000eae0000000200 */
[C---:B---3--:R-:W-:Y:S08]  /*3690*/  HMMA.16816.F32.BF16 R36, R60.reuse, R20, R36 ;  /* 0x000000143c24723c */ /* 0x048ff00000041824 */
        /* <DEDUP_REMOVED lines=8> */
[----:B------:R3:W2:Y:S03]  /*3720*/  LDSM.16.M88.4 R48, [R5+0x10100] ;  /* 0x010100000530783b */ /* 0x0006a60000000200 */
[C---:B----4-:R-:W-:Y:S08]  /*3730*/  HMMA.16816.F32.BF16 R44, R52.reuse, R24, R44 ;  /* 0x00000018342c723c */ /* 0x050ff0000004182c */
[C---:B------:R-:W-:Y:S08]  /*3740*/  HMMA.16816.F32.BF16 R40, R52.reuse, R26, R40 ;  /* 0x0000001a3428723c */ /* 0x040ff00000041828 */
[----:B-1----:R-:W-:Y:S01]  /*3750*/  HMMA.16816.F32.BF16 R36, R52, R56, R36 ;  /* 0x000000383424723c */ /* 0x002fe20000041824 */
[----:B---3--:R-:W-:-:S07]  /*3760*/  IADD3 R5, -R202, R191, -R144 ;  /* 0x000000bfca057210 */ /* 0x008fce0007ffe990 */
[C---:B------:R-:W-:Y:S08]  /*3770*/  HMMA.16816.F32.BF16 R32, R52.reuse, R58, R32 ;  /* 0x0000003a3420723c */ /* 0x040ff00000041820 */
[C---:B-----5:R-:W-:Y:S08]  /*3780*/  HMMA.16816.F32.BF16 R28, R52.reuse, R12, R28 ;  /* 0x0000000c341c723c */ /* 0x060ff0000004181c */
[C---:B------:R-:W-:Y:S08]  /*3790*/  HMMA.16816.F32.BF16 R64, R52.reuse, R14, R64 ;  /* 0x0000000e3440723c */ /* 0x040ff00000041840 */
[C---:B--2---:R-:W-:Y:S07]  /*37a0*/  HMMA.16816.F32.BF16 R72, R52.reuse, R8, R72 ;  /* 0x000000083448723c */ /* 0x044fee0000041848 */
[C---:B------:R-:W-:Y:S01]  /*37b0*/  IADD3 R9, R7.reuse, c[0x0][0x328], RZ ;  /* 0x0000ca0007097a10 */ /* 0x040fe20007ffe0ff */
[----:B------:R-:W-:Y:S01]  /*37c0*/  HMMA.16816.F32.BF16 R68, R52, R10, R68 ;  /* 0x0000000a3444723c */ /* 0x000fe20000041844 */
[----:B------:R-:W-:-:S03]  /*37d0*/  IADD3 R7, R7, UR19, RZ ;  /* 0x0000001307077c10 */ /* 0x000fc6000fffe0ff */
[----:B------:R-:W-:-:S03]  /*37e0*/  IMAD.IADD R6, R9, 0x1, R2 ;  /* 0x0000000109067824 */ /* 0x000fc600078e0202 */
[----:B------:R-:W-:Y:S01]  /*37f0*/  IMAD.IADD R11, R7, 0x1, R2 ;  /* 0x00000001070b7824 */ /* 0x000fe200078e0202 */
[----:B------:R-:W-:Y:S01]  /*3800*/  HMMA.16816.F32.BF16 R44, R60, R48, R44 ;  /* 0x000000303c2c723c */ /* 0x000fe2000004182c */
[----:B------:R-:W-:-:S07]  /*3810*/  IMNMX R13, R6, R5, PT ;  /* 0x00000005060d7217 */ /* 0x000fce0003800200 */
        /* <DEDUP_REMOVED lines=19> */
.L_x_2802:
[----:B------:R-:W-:-:S04]  /*3950*/  MOV R2, 0x1 ;  /* 0x0000000100027802 */ /* 0x000fc80000000f00 */
[----:B------:R-:W-:-:S13]  /*3960*/  ISETP.NE.AND P0, PT, R2, c[0x0][0x32c], PT ;  /* 0x0000cb0002007a0c */ /* 0x000fda0003f05270 */
[----:B------:R-:W-:-:S05]  /*3970*/  @P0 IMAD.HI.U32 R2, R15, c[0x0][0x330], RZ ;  /* 0x0000cc000f020a27 */ /* 0x000fca00078e00ff */
[----:B------:R-:W-:Y:S02]  /*3980*/  @P0 SHF.R.U32.HI R15, RZ, c[0x0][0x334], R2 ;  /* 0x0000cd00ff0f0a19 */ /* 0x000fe40000011602 */
.L_x_2803:
[----:B------:R-:W-:Y:S05]  /*3990*/  BSYNC B0 ;  /* 0x0000000000007941 */ /* 0x000fea0003800000 */
.L_x_2801:
[----:B------:R-:W-:-:S04]  /*39a0*/  IMAD R15, R15, c[0x0][0x32c], -R144 ;  /* 0x0000cb000f0f7a24 */ /* 0x000fc800078e0a90 */
[----:B------:R-:W-:-:S05]  /*39b0*/  IMAD.IADD R6, R15, 0x1, -R202 ;  /* 0x000000010f067824 */ /* 0x000fca00078e0aca */
[----:B------:R-:W-:Y:S02]  /*39c0*/  IADD3 R2, R6, c[0x0][0x32c], RZ ;  /* 0x0000cb0006027a10 */ /* 0x000fe40007ffe0ff */
[----:B------:R-:W-:Y:S02]  /*39d0*/  IMNMX R11, R11, R6, !PT ;  /* 0x000000060b0b7217 */ /* 0x000fe40007800200 */
[----:B------:R-:W-:Y:S02]  /*39e0*/  IMNMX R13, R13, R2, PT ;  /* 0x000000020d0d7217 */ /* 0x000fe40003800200 */
.L_x_2800:
        /* <DEDUP_REMOVED lines=65> */
.L_x_2806:
[----:B------:R-:W-:-:S04]  /*3e00*/  MOV R0, 0x1 ;  /* 0x0000000100007802 */ /* 0x000fc80000000f00 */
[----:B------:R-:W-:-:S13]  /*3e10*/  ISETP.NE.AND P0, PT, R0, c[0x0][0x32c], PT ;  /* 0x0000cb0000007a0c */ /* 0x000fda0003f05270 */
[----:B------:R-:W-:-:S05]  /*3e20*/  @P0 IMAD.HI.U32 R0, R5, c[0x0][0x330], RZ ;  /* 0x0000cc0005000a27 */ /* 0x000fca00078e00ff */
[----:B------:R-:W-:Y:S02]  /*3e30*/  @P0 SHF.R.U32.HI R5, RZ, c[0x0][0x334], R0 ;  /* 0x0000cd00ff050a19 */ /* 0x000fe40000011600 */
.L_x_2807:
[----:B------:R-:W-:Y:S05]  /*3e40*/  BSYNC B0 ;  /* 0x0000000000007941 */ /* 0x000fea0003800000 */
.L_x_2805:
[----:B------:R-:W-:-:S04]  /*3e50*/  IMAD R5, R5, c[0x0][0x32c], -R144 ;  /* 0x0000cb0005057a24 */ /* 0x000fc800078e0a90 */
[----:B------:R-:W-:-:S05]  /*3e60*/  IMAD.IADD R0, R5, 0x1, -R202 ;  /* 0x0000000105007824 */ /* 0x000fca00078e0aca */
[----:B------:R-:W-:Y:S02]  /*3e70*/  IADD3 R5, R0, c[0x0][0x32c], RZ ;  /* 0x0000cb0000057a10 */ /* 0x000fe40007ffe0ff */
[----:B------:R-:W-:Y:S02]  /*3e80*/  IMNMX R7, R7, R0, !PT ;  /* 0x0000000007077217 */ /* 0x000fe40007800200 */
[----:B------:R-:W-:Y:S02]  /*3e90*/  IMNMX R2, R2, R5, PT ;  /* 0x0000000502027217 */ /* 0x000fe40003800200 */
.L_x_2804:
[----:B------:R-:W-:Y:S01]  /*3ea0*/  ISETP.GT.AND P0, PT, R7, 0x8, P1 ;  /* 0x000000080700780c */ /* 0x000fe20000f04270 */
        /* <DEDUP_REMOVED lines=13> */
[----:B------:R-:W-:Y:S01]  /*3f80*/  ISETP.LT.OR P0, PT, R2, 0x11, P0 ;  /* 0x000000110200780c */ /* 0x000fe20000701670 */
        /* <DEDUP_REMOVED lines=24> */
[----:B------:R-:W-:-:S04]  /*4110*/  ISETP.GT.AND P0, PT, R7, 0x21, P1 ;  /* 0x000000210700780c */ /* 0x000fc80000f04270 */
[----:B------:R-:W-:-:S04]  /*4120*/  ISETP.LT.OR P0, PT, R2, 0x22, P0 ;  /* 0x000000220200780c */ /* 0x000fc80000701670 */
[----:B------:R-:W-:Y:S02]  /*4130*/  FSEL R173, R31, -INF , !P0 ;  /* 0xff8000001fad7808 */ /* 0x000fe40004000000 */
[----:B------:R-:W-:Y:S01]  /*4140*/  ISETP.GT.AND P0, PT, R7, 0x28, P1 ;  /* 0x000000280700780c */ /* 0x000fe20000f04270 */
[----:B------:R-:W-:Y:S03]  /*4150*/  LDSM.16.MT88.4 R28, [R163+0x900] ;  /* 0x00090000a31c783b */ /* 0x000fe60000004200 */
[----:B------:R-:W-:-:S04]  /*4160*/  ISETP.LT.OR P0, PT, R2, 0x29, P0 ;  /* 0x000000290200780c */ /* 0x000fc80000701670 */
        /* <DEDUP_REMOVED lines=22> */
[----:B------:R-:W-:-:S02]  /*42d0*/  FSEL R141, R70, -INF , !P0 ;  /* 0xff800000468d7808 */ /* 0x000fc40004000000 */
[----:B------:R-:W-:Y:S02]  /*42e0*/  ISETP.GT.AND P0, PT, R7, 0x39, P1 ;  /* 0x000000390700780c */ /* 0x000fe40000f04270 */
        /* <DEDUP_REMOVED lines=15> */
[----:B------:R-:W-:Y:S02]  /*43e0*/  ISETP.LT.OR P0, PT, R2, 0x3a, P0 ;  /* 0x0000003a0200780c */ /* 0x000fe40000701670 */
        /* <DEDUP_REMOVED lines=9> */
[----:B------:R-:W-:Y:S02]  /*4480*/  FSEL R169, R71, -INF , !P0 ;  /* 0xff80000047a97808 */ /* 0x000fe40004000000 */
[----:B------:R-:W-:Y:S02]  /*4490*/  FMNMX.FTZ R7, R142, R7, !PT ;  /* 0x000000078e077209 */ /* 0x000fe40007810000 */
[----:B------:R-:W-:Y:S02]  /*44a0*/  FMNMX.FTZ R16, R141, R16, !PT ;  /* 0x000000108d107209 */ /* 0x000fe40007810000 */
[----:B------:R-:W-:-:S02]  /*44b0*/  FMNMX.FTZ R0, R140, R7, !PT ;  /* 0x000000078c007209 */ /* 0x000fc40007810000 */
[----:B------:R-:W-:-:S03]  /*44c0*/  FMNMX.FTZ R16, R169, R16, !PT ;  /* 0x00000010a9107209 */ /* 0x000fc60007810000 */
[----:B------:R-:W1:Y:S02]  /*44d0*/  SHFL.BFLY PT, R7, R0, 0x2, 0x1f ;  /* 0x0c401f0000077f89 */ /* 0x000e6400000e0000 */
        /* <DEDUP_REMOVED lines=18> */
[----:B------:R-:W-:Y:S01]  /*4600*/  MUFU.EX2 R159, R159 ;  /* 0x0000009f009f7308 */ /* 0x000fe20000000800 */
[--C-:B------:R-:W-:Y:S01]  /*4610*/  FFMA.FTZ R167, R172, c[0x0][0x2d0], -R179.reuse ;  /* 0x0000b400aca77a23 */ /* 0x100fe200000108b3 */
[----:B------:R-:W1:Y:S01]  /*4620*/  SHFL.BFLY PT, R0, R7, 0x1, 0x1f ;  /* 0x0c201f0007007f89 */ /* 0x000e6200000e0000 */
[----:B------:R-:W-:-:S02]  /*4630*/  FFMA.FTZ R165, R170, c[0x0][0x2d0], -R179 ;  /* 0x0000b400aaa57a23 */ /* 0x000fc400000108b3 */
[--C-:B------:R-:W-:Y:S01]  /*4640*/  FFMA.FTZ R164, R164, c[0x0][0x2d0], -R179.reuse ;  /* 0x0000b400a4a47a23 */ /* 0x100fe200000108b3 */
[----:B------:R-:W-:Y:S01]  /*4650*/  LDSM.16.MT88.4 R32, [R180+0x900] ;  /* 0x00090000b420783b */ /* 0x000fe20000004200 */
[--C-:B------:R-:W-:Y:S01]  /*4660*/  FFMA.FTZ R166, R166, c[0x0][0x2d0], -R179.reuse ;  /* 0x0000b400a6a67a23 */ /* 0x100fe200000108b3 */
[----:B------:R-:W2:Y:S01]  /*4670*/  MUFU.EX2 R158, R158 ;  /* 0x0000009e009e7308 */ /* 0x000ea20000000800 */
[----:B------:R-:W-:-:S07]  /*4680*/  FFMA.FTZ R176, R176, c[0x0][0x2d0], -R179 ;  /* 0x0000b400b0b07a23 */ /* 0x000fce00000108b3 */
[----:B------:R-:W3:Y:S01]  /*4690*/  MUFU.EX2 R153, R153 ;  /* 0x0000009900997308 */ /* 0x000ee20000000800 */
[----:B--2---:R-:W-:-:S07]  /*46a0*/  F2FP.BF16.PACK_AB R96, R158, R159 ;  /* 0x0000009f9e60723e */ /* 0x004fce00000010ff */
[----:B------:R-:W-:Y:S01]  /*46b0*/  MUFU.EX2 R157, R157 ;  /* 0x0000009d009d7308 */ /* 0x000fe20000000800 */
[----:B-1----:R-:W-:Y:S01]  /*46c0*/  FMNMX.FTZ R0, R7, R0, !PT ;  /* 0x0000000007007209 */ /* 0x002fe20007810000 */
[----:B------:R-:W-:-:S03]  /*46d0*/  FADD.FTZ R159, R159, R158 ;  /* 0x0000009e9f9f7221 */ /* 0x000fc60000010000 */
        /* <DEDUP_REMOVED lines=9> */
[----:B------:R-:W1:Y:S01]  /*4770*/  LDSM.16.MT88.4 R40, [R181+0x2100] ;  /* 0x00210000b528783b */ /* 0x000e620000004200 */
[--C-:B------:R-:W-:Y:S02]  /*4780*/  FFMA.FTZ R161, R46, c[0x0][0x2d0], -R168.reuse ;  /* 0x0000b4002ea17a23 */ /* 0x100fe400000108a8 */
[--C-:B------:R-:W-:Y:S02]  /*4790*/  FFMA.FTZ R160, R47, c[0x0][0x2d0], -R168.reuse ;  /* 0x0000b4002fa07a23 */ /* 0x100fe400000108a8 */
[--C-:B------:R-:W-:Y:S02]  /*47a0*/  FFMA.FTZ R162, R5, c[0x0][0x2d0], -R168.reuse ;  /* 0x0000b40005a27a23 */ /* 0x100fe400000108a8 */
[----:B------:R-:W2:Y:S01]  /*47b0*/  LDSM.16.MT88.4 R4, [R4+0x4100] ;  /* 0x004100000404783b */ /* 0x000ea20000004200 */
[----:B------:R-:W-:Y:S01]  /*47c0*/  MUFU.EX2 R161, R161 ;  /* 0x000000a100a17308 */ /* 0x000fe20000000800 */
[----:B------:R-:W-:-:S02]  /*47d0*/  FFMA.FTZ R150, R11, c[0x0][0x2d0], -R168 ;  /* 0x0000b4000b967a23 */ /* 0x000fc400000108a8 */
[--C-:B------:R-:W-:Y:S02]  /*47e0*/  FFMA.FTZ R3, R9, c[0x0][0x2d0], -R168.reuse ;  /* 0x0000b40009037a23 */ /* 0x100fe400000108a8 */
[----:B------:R-:W3:Y:S01]  /*47f0*/  LDSM.16.MT88.4 R8, [R181+0x2900] ;  /* 0x00290000b508783b */ /* 0x000ee20000004200 */
[--C-:B------:R-:W-:Y:S02]  /*4800*/  FFMA.FTZ R154, R15, c[0x0][0x2d0], -R168.reuse ;  /* 0x0000b4000f9a7a23 */ /* 0x100fe400000108a8 */
[----:B------:R-:W4:Y:S01]  /*4810*/  MUFU.EX2 R160, R160 ;  /* 0x000000a000a07308 */ /* 0x000f220000000800 */
[--C-:B------:R-:W-:Y:S02]  /*4820*/  FFMA.FTZ R149, R13, c[0x0][0x2d0], -R168.reuse ;  /* 0x0000b4000d957a23 */ /* 0x100fe400000108a8 */
[----:B------:R-:W5:Y:S01]  /*4830*/  LDSM.16.MT88.4 R12, [R163+0x2900] ;  /* 0x00290000a30c783b */ /* 0x000f620000004200 */
        /* <DEDUP_REMOVED lines=8> */
[----:B----4-:R-:W-:Y:S01]  /*48c0*/  F2FP.BF16.PACK_AB R97, R160, R161 ;  /* 0x000000a1a061723e */ /* 0x010fe200000010ff */
[----:B------:R-:W-:-:S02]  /*48d0*/  FFMA.FTZ R179, R140, c[0x0][0x2d0], -R179 ;  /* 0x0000b4008cb37a23 */ /* 0x000fc400000108b3 */
[--C-:B------:R-:W-:Y:S02]  /*48e0*/  FFMA.FTZ R175, R175, c[0x0][0x2d0], -R168.reuse ;  /* 0x0000b400afaf7a23 */ /* 0x100fe400000108a8 */
[--C-:B------:R-:W-:Y:S02]  /*48f0*/  FFMA.FTZ R178, R143, c[0x0][0x2d0], -R168.reuse ;  /* 0x0000b4008fb27a23 */ /* 0x100fe400000108a8 */
[----:B------:R-:W-:Y:S01]  /*4900*/  MUFU.EX2 R148, R148 ;  /* 0x0000009400947308 */ /* 0x000fe20000000800 */
[--C-:B------:R-:W-:Y:S02]  /*4910*/  FFMA.FTZ R204, R141, c[0x0][0x2d0], -R168.reuse ;  /* 0x0000b4008dcc7a23 */ /* 0x100fe400000108a8 */
[----:B------:R-:W-:Y:S01]  /*4920*/  FFMA.FTZ R169, R169, c[0x0][0x2d0], -R168 ;  /* 0x0000b400a9a97a23 */ /* 0x000fe200000108a8 */
[----:B------:R-:W-:Y:S01]  /*4930*/  LDSM.16.MT88.4 R140, [R171+0x3900] ;  /* 0x00390000ab8c783b */ /* 0x000fe20000004200 */
[----:B------:R-:W-:Y:S01]  /*4940*/  FADD.FTZ R161, R161, R160 ;  /* 0x000000a0a1a17221 */ /* 0x000fe20000010000 */
[----:B-1----:R-:W-:-:S02]  /*4950*/  F2FP.BF16.PACK_AB R99, R155, R162 ;  /* 0x000000a29b63723e */ /* 0x002fc400000010ff */
[----:B------:R-:W-:Y:S01]  /*4960*/  MUFU.EX2 R154, R154 ;  /* 0x0000009a009a7308 */ /* 0x000fe20000000800 */
[----:B------:R-:W-:-:S04]  /*4970*/  FADD.FTZ R162, R162, R161 ;  /* 0x000000a1a2a27221 */ /* 0x000fc80000010000 */
[----:B------:R-:W-:Y:S01]  /*4980*/  FADD.FTZ R155, R155, R162 ;  /* 0x000000a29b9b7221 */ /* 0x000fe20000010000 */
[C---:B------:R-:W-:Y:S02]  /*4990*/  HMMA.16816.F32.BF16 R36, R96.reuse, R40, RZ ;  /* 0x000000286024723c */ /* 0x040fe400000418ff */
[----:B------:R-:W1:Y:S06]  /*49a0*/  MUFU.EX2 R149, R149 ;  /* 0x0000009500957308 */ /* 0x000e6c0000000800 */
        /* <DEDUP_REMOVED lines=39> */
[C---:B--2---:R-:W-:Y:S07]  /*4c20*/  HMMA.16816.F32.BF16 R92, R96.reuse, R4, RZ ;  /* 0x00000004605c723c */ /* 0x044fee00000418ff */
        /* <DEDUP_REMOVED lines=8> */
[----:B----4-:R-:W-:Y:S01]  /*4cb0*/  F2FP.BF16.PACK_AB R7, R3, R150 ;  /* 0x000000960307723e */ /* 0x010fe200000010ff */
        /* <DEDUP_REMOVED lines=197> */
.L_x_2808:
        /* <DEDUP_REMOVED lines=18> */
.L_x_2810:
[----:B------:R-:W-:-:S04]  /*5a30*/  MOV R5, 0x1 ;  /* 0x0000000100057802 */ /* 0x000fc80000000f00 */
[----:B------:R-:W-:-:S13]  /*5a40*/  ISETP.NE.AND P0, PT, R5, c[0x0][0x32c], PT ;  /* 0x0000cb0005007a0c */ /* 0x000fda0003f05270 */
[----:B------:R-:W-:-:S05]  /*5a50*/  @P0 IMAD.HI.U32 R5, R3, c[0x0][0x330], RZ ;  /* 0x0000cc0003050a27 */ /* 0x000fca00078e00ff */
[----:B------:R-:W-:Y:S02]  /*5a60*/  @P0 SHF.R.U32.HI R3, RZ, c[0x0][0x334], R5 ;  /* 0x0000cd00ff030a19 */ /* 0x000fe40000011605 */
.L_x_2811:
[----:B-1----:R-:W-:-:S05]  /*5a70*/  MOV R6, c[0x0][0x32c] ;  /* 0x0000cb0000067a02 */ /* 0x002fca0000000f00 */
[----:B------:R-:W-:-:S05]  /*5a80*/  IMAD R3, R3, R6, c[0x0][0x32c] ;  /* 0x0000cb0003037624 */ /* 0x000fca00078e0206 */
[----:B------:R-:W-:-:S04]  /*5a90*/  IMNMX R4, R4, R3, PT ;  /* 0x0000000304047217 */ /* 0x000fc80003800200 */
.L_x_2809:
        /* <DEDUP_REMOVED lines=23> */
.L_x_2823:
[----:B------:R-:W-:Y:S04]  /*5c10*/  DEPBAR.LE SB0, 0x2 ;  /* 0x000080800000791a */ /* 0x000fe80000000000 */
[----:B------:R-:W-:Y:S01]  /*5c20*/  BAR.SYNC.DEFER_BLOCKING 0x0 ;  /* 0x0000000000007b1d */ /* 0x000fe20000010000 */
[----:B------:R-:W-:Y:S01]  /*5c30*/  UIMAD UR4, UR5, 0x6000, URZ ;  /* 0x00006000050478a4 */ /* 0x000fe2000f8e023f */
[----:B------:R-:W-:Y:S05]  /*5c40*/  ISETP.GE.AND P0, PT, R190, R209, PT ;  /* 0x000000d1be00720c */ /* 0x000fea0003f06270 */
[----:B-1----:R-:W-:Y:S05]  /*5c50*/  IADD3 R134, R187, UR4, RZ ;  /* 0x00000004bb867c10 */ /* 0x002fea000fffe0ff */
        /* <DEDUP_REMOVED lines=25> */
[----:B------:R-:W-:Y:S02]  /*5df0*/  IADD3 R5, P0, R8, UR16, RZ ;  /* 0x0000001008057c10 */ /* 0x000fe4000ff1e0ff */
[----:B------:R-:W-:Y:S02]  /*5e00*/  IADD3 R8, -R212, 0x10, RZ ;  /* 0x00000010d4087810 */ /* 0x000fe40007ffe1ff */
[----:B------:R-:W-:Y:S02]  /*5e10*/  IADD3.X R6, R9, UR9, R6, P0, !PT ;  /* 0x0000000909067c10 */ /* 0x000fe400087fe406 */
[C---:B------:R-:W-:Y:S02]  /*5e20*/  LEA R4, P0, R5.reuse, c[0x0][0x1f8], 0x1 ;  /* 0x00007e0005047a11 */ /* 0x040fe400078008ff */
[----:B------:R-:W-:Y:S02]  /*5e30*/  LOP3.LUT R8, R8, 0xf, RZ, 0xc0, !PT ;  /* 0x0000000f08087812 */ /* 0x000fe400078ec0ff */
[----:B------:R-:W-:Y:S02]  /*5e40*/  LEA.HI.X R2, R5, c[0x0][0x1fc], R6, 0x1, P0 ;  /* 0x00007f0005027a11 */ /* 0x000fe400000f0c06 */
[----:B------:R-:W5:Y:S04]  /*5e50*/  SHFL.IDX PT, R6, R4, 0x1, 0x181f ;  /* 0x00381f0004067f89 */ /* 0x000f6800000e0000 */
[----:B------:R-:W4:Y:S04]  /*5e60*/  SHFL.IDX PT, R10, R2, 0x1, 0x181f ;  /* 0x00381f00020a7f89 */ /* 0x000f2800000e0000 */
[----:B------:R-:W3:Y:S04]  /*5e70*/  SHFL.IDX PT, R5, R4, RZ, 0x181f ;  /* 0x00181fff04057589 */ /* 0x000ee800000e0000 */
[----:B------:R-:W2:Y:S01]  /*5e80*/  SHFL.IDX PT, R2, R2, RZ, 0x181f ;  /* 0x00181fff02027589 */ /* 0x000ea200000e0000 */
[----:B-----5:R-:W-:Y:S04]  /*5e90*/  IADD3 R12, P1, P0, R13, R6, R216 ;  /* 0x000000060d0c7210 */ /* 0x020fe8000783e0d8 */
[----:B----4-:R-:W-:Y:S02]  /*5ea0*/  IADD3.X R13, RZ, R10, R217, P1, P0 ;  /* 0x0000000aff0d7210 */ /* 0x010fe40000fe04d9 */
[----:B------:R-:W-:Y:S04]  /*5eb0*/  IADD3 R8, P1, P0, R8, R6, R213 ;  /* 0x0000000608087210 */ /* 0x000fe8000783e0d5 */
[----:B------:R-:W-:Y:S02]  /*5ec0*/  IADD3.X R9, RZ, R10, R214, P1, P0 ;  /* 0x0000000aff097210 */ /* 0x000fe40000fe04d6 */
[----:B------:R-:W-:Y:S04]  /*5ed0*/  IADD3 R6, P1, P0, R7, R6, R210 ;  /* 0x0000000607067210 */ /* 0x000fe8000783e0d2 */
[----:B------:R-:W-:Y:S02]  /*5ee0*/  IADD3.X R7, RZ, R10, R211, P1, P0 ;  /* 0x0000000aff077210 */ /* 0x000fe40000fe04d3 */
[C---:B---3--:R-:W-:Y:S05]  /*5ef0*/  IADD3 R16, P0, R5.reuse, R216, RZ ;  /* 0x000000d805107210 */ /* 0x048fea0007f1e0ff */
[C---:B--2---:R-:W-:Y:S01]  /*5f00*/  IMAD.X R17, R2.reuse, 0x1, R217, P0 ;  /* 0x0000000102117824 */ /* 0x044fe200000e06d9 */
        /* <DEDUP_REMOVED lines=17> */
.L_x_2813:
[C---:B--23--:R-:W-:Y:S01]  /*6020*/  HMMA.16816.F32.BF16 R4, R136.reuse, R140, RZ ;  /* 0x0000008c8804723c */ /* 0x04cfe200000418ff */
[----:B------:R-:W0:Y:S01]  /*6030*/  LDGDEPBAR ;  /* 0x00000000000079af */ /* 0x000e220000000000 */
[----:B------:R-:W-:Y:S01]  /*6040*/  PLOP3.LUT P0, PT, PT, PT, UP1, 0x80, 0x0 ;  /* 0x000000000000781c */ /* 0x000fe20003f0f018 */
[----:B------:R-:W-:Y:S01]  /*6050*/  UIADD3 UR7, UR20, 0x1, URZ ;  /* 0x0000000114077890 */ /* 0x000fe2000fffe03f */
[C---:B------:R-:W-:Y:S01]  /*6060*/  IMAD.IADD R2, R135.reuse, 0x1, R134 ;  /* 0x0000000187027824 */ /* 0x040fe200078e0286 */
[----:B------:R-:W-:Y:S01]  /*6070*/  IADD3 R134, R184, R134, R135 ;  /* 0x00000086b8867210 */ /* 0x000fe20007ffe087 */
[----:B------:R-:W-:Y:S01]  /*6080*/  IMAD.IADD R133, R135, 0x1, R0 ;  /* 0x0000000187857824 */ /* 0x000fe200078e0200 */
[----:B------:R-:W-:Y:S01]  /*6090*/  ISETP.GE.AND P3, PT, R193, 0x1, PT ;  /* 0x00000001c100780c */ /* 0x000fe20003f66270 */
[C---:B------:R-:W-:Y:S01]  /*60a0*/  HMMA.16816.F32.BF16 R8, R136.reuse, R142, RZ ;  /* 0x0000008e8808723c */ /* 0x040fe200000418ff */
[----:B------:R-:W-:Y:S01]  /*60b0*/  LDSM.16.M88.4 R140, [R2+0xc100] ;  /* 0x00c10000028c783b */ /* 0x000fe20000000200 */
[----:B------:R-:W-:Y:S04]  /*60c0*/  UISETP.GE.AND UP0, UPT, UR20, 0x1, UPT ;  /* 0x000000011400788c */ /* 0x000fe8000bf06270 */
[----:B------:R-:W-:Y:S01]  /*60d0*/  USEL UR20, UR7, URZ, !UP0 ;  /* 0x0000003f07147287 */ /* 0x000fe2000c000000 */
[----:B------:R-:W-:Y:S01]  /*60e0*/  LDSM.16.M88.4 R176, [R134+0x11100] ;  /* 0x0111000086b0783b */ /* 0x000fe20000000200 */
[C---:B----4-:R-:W-:Y:S01]  /*60f0*/  HMMA.16816.F32.BF16 R12, R136.reuse, R144, RZ ;  /* 0x00000090880c723c */ /* 0x050fe200000418ff */
[----:B------:R-:W-:Y:S01]  /*6100*/  @P0 IMAD.HI.U32 R219, R201, c[0x0][0x2c8], RZ ;  /* 0x0000b200c9db0a27 */ /* 0x000fe200078e00ff */
[----:B------:R-:W-:Y:S06]  /*6110*/  PLOP3.LUT P0, PT, PT, PT, UP1, 0x80, 0x0 ;  /* 0x000000000000781c */ /* 0x000fec0003f0f018 */
[C---:B------:R-:W-:Y:S01]  /*6120*/  HMMA.16816.F32.BF16 R16, R136.reuse, R146, RZ ;  /* 0x000000928810723c */ /* 0x040fe200000418ff */
[----:B------:R-:W-:Y:S07]  /*6130*/  LDSM.16.M88.4 R144, [R2+0xc900] ;  /* 0x00c900000290783b */ /* 0x000fee0000000200 */
[C---:B-1----:R-:W-:Y:S08]  /*6140*/  HMMA.16816.F32.BF16 R20, R136.reuse, R148, RZ ;  /* 0x000000948814723c */ /* 0x042ff000000418ff */
[C---:B------:R-:W-:Y:S01]  /*6150*/  HMMA.16816.F32.BF16 R24, R136.reuse, R150, RZ ;  /* 0x000000968818723c */ /* 0x040fe200000418ff */
[----:B------:R-:W-:Y:S07]  /*6160*/  LDSM.16.M88.4 R148, [R2+0xd100] ;  /* 0x00d100000294783b */ /* 0x000fee0000000200 */
[C---:B------:R-:W-:Y:S08]  /*6170*/  HMMA.16816.F32.BF16 R28, R136.reuse, R152, RZ ;  /* 0x00000098881c723c */ /* 0x040ff000000418ff */
[----:B------:R-:W-:Y:S01]  /*6180*/  HMMA.16816.F32.BF16 R32, R136, R154, RZ ;  /* 0x0000009a8820723c */ /* 0x000fe200000418ff */
[----:B------:R-:W1:Y:S06]  /*6190*/  LDSM.16.M88.4 R136, [R183] ;  /* 0x00000000b788783b */ /* 0x000e6c0000000200 */
[----:B------:R-:W2:Y:S01]  /*61a0*/  LDSM.16.M88.4 R152, [R2+0xd900] ;  /* 0x00d900000298783b */ /* 0x000ea20000000200 */
        /* <DEDUP_REMOVED lines=11> */
[----:B------:R-:W3:Y:S06]  /*6260*/  LDSM.16.M88.4 R156, [R182] ;  /* 0x00000000b69c783b */ /* 0x000eec0000000200 */
[----:B------:R-:W-:Y:S01]  /*6270*/  LDSM.16.M88.4 R172, [R134+0x10900] ;  /* 0x0109000086ac783b */ /* 0x000fe20000000200 */
        /* <DEDUP_REMOVED lines=8> */
[----:B------:R-:W5:Y:S07]  /*6300*/  LDSM.16.M88.4 R148, [R133+0xd900] ;  /* 0x00d900008594783b */ /* 0x000f6e0000000200 */
[C---:B--2---:R-:W-:Y:S08]  /*6310*/  HMMA.16816.F32.BF16 R28, R136.reuse, R152, R28 ;  /* 0x00000098881c723c */ /* 0x044ff0000004181c */
[----:B------:R-:W-:Y:S01]  /*6320*/  HMMA.16816.F32.BF16 R32, R136, R154, R32 ;  /* 0x0000009a8820723c */ /* 0x000fe20000041820 */
[----:B------:R-:W-:Y:S06]  /*6330*/  LDSM.16.M88.4 R136, [R189+0x4000] ;  /* 0x00400000bd88783b */ /* 0x000fec0000000200 */
[----:B------:R-:W2:Y:S01]  /*6340*/  LDSM.16.M88.4 R152, [R187+UR4+0xe100] ;  /* 0x00e10004bb98783b */ /* 0x000ea20008000200 */
[C---:B---3--:R-:W-:Y:S08]  /*6350*/  HMMA.16816.F32.BF16 R4, R156.reuse, R160, R4 ;  /* 0x000000a09c04723c */ /* 0x048ff00000041804 */
[C---:B------:R-:W-:Y:S01]  /*6360*/  HMMA.16816.F32.BF16 R8, R156.reuse, R162, R8 ;  /* 0x000000a29c08723c */ /* 0x040fe20000041808 */
[----:B------:R-:W-:Y:S07]  /*6370*/  LDSM.16.M88.4 R160, [R187+UR4+0xf100] ;  /* 0x00f10004bba0783b */ /* 0x000fee0008000200 */
[C---:B-1----:R-:W-:Y:S08]  /*6380*/  HMMA.16816.F32.BF16 R12, R156.reuse, R140, R12 ;  /* 0x0000008c9c0c723c */ /* 0x042ff0000004180c */
[C---:B------:R-:W-:Y:S01]  /*6390*/  HMMA.16816.F32.BF16 R16, R156.reuse, R142, R16 ;  /* 0x0000008e9c10723c */ /* 0x040fe20000041810 */
[----:B------:R-:W1:Y:S07]  /*63a0*/  LDSM.16.M88.4 R140, [R187+UR4+0xe900] ;  /* 0x00e90004bb8c783b */ /* 0x000e6e0008000200 */
[C---:B----4-:R-:W-:Y:S08]  /*63b0*/  HMMA.16816.F32.BF16 R20, R156.reuse, R144, R20 ;  /* 0x000000909c14723c */ /* 0x050ff00000041814 */
[C---:B------:R-:W-:Y:S01]  /*63c0*/  HMMA.16816.F32.BF16 R24, R156.reuse, R146, R24 ;  /* 0x000000929c18723c */ /* 0x040fe20000041818 */
[----:B------:R-:W3:Y:S07]  /*63d0*/  LDSM.16.M88.4 R144, [R187+UR4+0xf900] ;  /* 0x00f90004bb90783b */ /* 0x000eee0008000200 */
[C---:B-----5:R-:W-:Y:S08]  /*63e0*/  HMMA.16816.F32.BF16 R28, R156.reuse, R148, R28 ;  /* 0x000000949c1c723c */ /* 0x060ff0000004181c */
[----:B------:R-:W-:Y:S01]  /*63f0*/  HMMA.16816.F32.BF16 R32, R156, R150, R32 ;  /* 0x000000969c20723c */ /* 0x000fe20000041820 */
[----:B------:R-:W4:Y:S06]  /*6400*/  LDSM.16.M88.4 R148, [R0+0xe900] ;  /* 0x00e900000094783b */ /* 0x000f2c0000000200 */
[----:B------:R-:W-:Y:S01]  /*6410*/  LDSM.16.M88.4 R156, [R2+0xf900] ;  /* 0x00f90000029c783b */ /* 0x000fe20000000200 */
[C---:B--2---:R-:W-:Y:S08]  /*6420*/  HMMA.16816.F32.BF16 R4, R136.reuse, R152, R4 ;  /* 0x000000988804723c */ /* 0x044ff00000041804 */
        /* <DEDUP_REMOVED lines=8> */
[C---:B---3--:R-:W-:Y:S08]  /*64b0*/  HMMA.16816.F32.BF16 R28, R136.reuse, R144, R28 ;  /* 0x00000090881c723c */ /* 0x048ff0000004181c */
[----:B------:R-:W-:Y:S01]  /*64c0*/  HMMA.16816.F32.BF16 R32, R136, R146, R32 ;  /* 0x000000928820723c */ /* 0x000fe20000041820 */
[----:B------:R-:W-:Y:S06]  /*64d0*/  LDSM.16.M88.4 R136, [R183+0x4000] ;  /* 0x00400000b788783b */ /* 0x000fec0000000200 */
[----:B------:R-:W2:Y:S01]  /*64e0*/  LDSM.16.M88.4 R144, [R2+0xe100] ;  /* 0x00e100000290783b */ /* 0x000ea20000000200 */
[C---:B------:R-:W-:Y:S08]  /*64f0*/  HMMA.16816.F32.BF16 R4, R164.reuse, R168, R4 ;  /* 0x000000a8a404723c */ /* 0x040ff00000041804 */
[C---:B------:R-:W-:Y:S01]  /*6500*/  HMMA.16816.F32.BF16 R8, R164.reuse, R170, R8 ;  /* 0x000000aaa408723c */ /* 0x040fe20000041808 */
[----:B------:R-:W-:Y:S07]  /*6510*/  LDSM.16.M88.4 R168, [R134+0xf900] ;  /* 0x00f9000086a8783b */ /* 0x000fee0000000200 */
[C---:B----4-:R-:W-:Y:S08]  /*6520*/  HMMA.16816.F32.BF16 R12, R164.reuse, R148, R12 ;  /* 0x00000094a40c723c */ /* 0x050ff0000004180c */
[C---:B------:R-:W-:Y:S01]  /*6530*/  HMMA.16816.F32.BF16 R16, R164.reuse, R150, R16 ;  /* 0x00000096a410723c */ /* 0x040fe20000041810 */
[----:B------:R-:W3:Y:S07]  /*6540*/  LDSM.16.M88.4 R148, [R2+0xe900] ;  /* 0x00e900000294783b */ /* 0x000eee0000000200 */
[C---:B-1----:R-:W-:Y:S08]  /*6550*/  HMMA.16816.F32.BF16 R20, R164.reuse, R140, R20 ;  /* 0x0000008ca414723c */ /* 0x042ff00000041814 */
[C---:B------:R-:W-:Y:S01]  /*6560*/  HMMA.16816.F32.BF16 R24, R164.reuse, R142, R24 ;  /* 0x0000008ea418723c */ /* 0x040fe20000041818 */
[----:B------:R-:W1:Y:S07]  /*6570*/  LDSM.16.M88.4 R140, [R2+0xf100] ;  /* 0x00f10000028c783b */ /* 0x000e6e0000000200 */
[C---:B------:R-:W-:Y:S08]  /*6580*/  HMMA.16816.F32.BF16 R28, R164.reuse, R152, R28 ;  /* 0x00000098a41c723c */ /* 0x040ff0000004181c */
[----:B------:R-:W-:Y:S01]  /*6590*/  HMMA.16816.F32.BF16 R32, R164, R154, R32 ;  /* 0x0000009aa420723c */ /* 0x000fe20000041820 */
[----:B------:R-:W4:Y:S06]  /*65a0*/  LDSM.16.M88.4 R152, [R182+0x4000] ;  /* 0x00400000b698783b */ /* 0x000f2c0000000200 */
[----:B------:R-:W-:Y:S01]  /*65b0*/  LDSM.16.M88.4 R164, [R134+0xf100] ;  /* 0x00f1000086a4783b */ /* 0x000fe20000000200 */
[C---:B--2---:R-:W-:Y:S08]  /*65c0*/  HMMA.16816.F32.BF16 R4, R136.reuse, R144, R4 ;  /* 0x000000908804723c */ /* 0x044ff00000041804 */
[C---:B------:R-:W-:Y:S01]  /*65d0*/  HMMA.16816.F32.BF16 R8, R136.reuse, R146, R8 ;  /* 0x000000928808723c */ /* 0x040fe20000041808 */
[----:B------:R-:W2:Y:S07]  /*65e0*/  LDSM.16.M88.4 R144, [R134+0xe900] ;  /* 0x00e900008690783b */ /* 0x000eae0000000200 */
[C---:B---3--:R-:W-:Y:S08]  /*65f0*/  HMMA.16816.F32.BF16 R12, R136.reuse, R148, R12 ;  /* 0x00000094880c723c */ /* 0x048ff0000004180c */
[C---:B------:R-:W-:Y:S01]  /*6600*/  HMMA.16816.F32.BF16 R16, R136.reuse, R150, R16 ;  /* 0x000000968810723c */ /* 0x040fe20000041810 */
[----:B------:R-:W-:Y:S07]  /*6610*/  LDSM.16.M88.4 R148, [R187+UR4+0x10100] ;  /* 0x01010004bb94783b */ /* 0x000fee0008000200 */
[C---:B-1----:R-:W-:Y:S08]  /*6620*/  HMMA.16816.F32.BF16 R20, R136.reuse, R140, R20 ;  /* 0x0000008c8814723c */ /* 0x042ff00000041814 */
[C---:B------:R-:W-:Y:S01]  /*6630*/  HMMA.16816.F32.BF16 R24, R136.reuse, R142, R24 ;  /* 0x0000008e8818723c */ /* 0x040fe20000041818 */
[----:B------:R-:W1:Y:S07]  /*6640*/  LDSM.16.M88.4 R140, [R189+0x8000] ;  /* 0x00800000bd8c783b */ /* 0x000e6e0000000200 */
[C---:B------:R-:W-:Y:S08]  /*6650*/  HMMA.16816.F32.BF16 R28, R136.reuse, R156, R28 ;  /* 0x0000009c881c723c */ /* 0x040ff0000004181c */
[----:B------:R-:W-:Y:S01]  /*6660*/  HMMA.16816.F32.BF16 R32, R136, R158, R32 ;  /* 0x0000009e8820723c */ /* 0x000fe20000041820 */
[----:B------:R-:W3:Y:S06]  /*6670*/  LDSM.16.M88.4 R136, [R187+UR4+0x10900] ;  /* 0x01090004bb88783b */ /* 0x000eec0008000200 */
[----:B------:R-:W-:Y:S01]  /*6680*/  LDSM.16.M88.4 R156, [R187+UR4+0x11900] ;  /* 0x01190004bb9c783b */ /* 0x000fe20008000200 */
        /* <DEDUP_REMOVED lines=8> */
[----:B------:R-:W4:Y:S07]  /*6710*/  LDSM.16.M88.4 R164, [R0+0x10100] ;  /* 0x0101000000a4783b */ /* 0x000f2e0000000200 */
[C---:B------:R-:W-:Y:S08]  /*6720*/  HMMA.16816.F32.BF16 R28, R152.reuse, R168, R28 ;  /* 0x000000a8981c723c */ /* 0x040ff0000004181c */
[----:B------:R-:W-:Y:S01]  /*6730*/  HMMA.16816.F32.BF16 R32, R152, R170, R32 ;  /* 0x000000aa9820723c */ /* 0x000fe20000041820 */
[----:B------:R-:W5:Y:S06]  /*6740*/  LDSM.16.M88.4 R152, [R0+0x10900] ;  /* 0x010900000098783b */ /* 0x000f6c0000000200 */
[----:B------:R-:W-:Y:S01]  /*6750*/  LDSM.16.M88.4 R168, [R133+0x10100] ;  /* 0x0101000085a8783b */ /* 0x000fe20000000200 */
[C---:B-1----:R-:W-:Y:S08]  /*6760*/  HMMA.16816.F32.BF16 R4, R140.reuse, R148, R4 ;  /* 0x000000948c04723c */ /* 0x042ff00000041804 */
[C---:B------:R-:W-:Y:S01]  /*6770*/  HMMA.16816.F32.BF16 R8, R140.reuse, R150, R8 ;  /* 0x000000968c08723c */ /* 0x040fe20000041808 */
[----:B------:R-:W1:Y:S07]  /*6780*/  LDSM.16.M88.4 R148, [R0+0x11100] ;  /* 0x011100000094783b */ /* 0x000e6e0000000200 */
        /* <DEDUP_REMOVED lines=8> */
[----:B------:R-:W2:Y:S06]  /*6810*/  LDSM.16.M88.4 R140, [R183+0x8000] ;  /* 0x00800000b78c783b */ /* 0x000eac0000000200 */
[----:B------:R-:W2:Y:S01]  /*6820*/  LDSM.16.M88.4 R156, [R2+0x10900] ;  /* 0x01090000029c783b */ /* 0x000ea20000000200 */
[C---:B----4-:R-:W-:Y:S08]  /*6830*/  HMMA.16816.F32.BF16 R4, R160.reuse, R164, R4 ;  /* 0x000000a4a004723c */ /* 0x050ff00000041804 */
[C---:B------:R-:W-:Y:S01]  /*6840*/  HMMA.16816.F32.BF16 R8, R160.reuse, R166, R8 ;  /* 0x000000a6a008723c */ /* 0x040fe20000041808 */
[----:B------:R-:W-:Y:S07]  /*6850*/  LDSM.16.M88.4 R164, [R2+0x11900] ;  /* 0x0119000002a4783b */ /* 0x000fee0000000200 */
[C---:B-----5:R-:W-:Y:S08]  /*6860*/  HMMA.16816.F32.BF16 R12, R160.reuse, R152, R12 ;  /* 0x00000098a00c723c */ /* 0x060ff0000004180c */
[C---:B------:R-:W-:Y:S01]  /*6870*/  HMMA.16816.F32.BF16 R16, R160.reuse, R154, R16 ;  /* 0x0000009aa010723c */ /* 0x040fe20000041810 */
[----:B------:R-:W4:Y:S07]  /*6880*/  LDSM.16.M88.4 R152, [R2+0x11100] ;  /* 0x011100000298783b */ /* 0x000f2e0000000200 */
[C---:B-1----:R-:W-:Y:S08]  /*6890*/  HMMA.16816.F32.BF16 R20, R160.reuse, R148, R20 ;  /* 0x00000094a014723c */ /* 0x042ff00000041814 */
[C---:B------:R-:W-:Y:S01]  /*68a0*/  HMMA.16816.F32.BF16 R24, R160.reuse, R150, R24 ;  /* 0x00000096a018723c */ /* 0x040fe20000041818 */
[----:B------:R-:W1:Y:S07]  /*68b0*/  LDSM.16.M88.4 R148, [R182+0x8000] ;  /* 0x00800000b694783b */ /* 0x000e6e0000000200 */
[C---:B---3--:R-:W-:Y:S08]  /*68c0*/  HMMA.16816.F32.BF16 R28, R160.reuse, R136, R28 ;  /* 0x00000088a01c723c */ /* 0x048ff0000004181c */
[----:B------:R-:W-:Y:S01]  /*68d0*/  HMMA.16816.F32.BF16 R32, R160, R138, R32 ;  /* 0x0000008aa020723c */ /* 0x000fe20000041820 */
[----:B------:R-:W3:Y:S07]  /*68e0*/  LDSM.16.M88.4 R136, [R134+0x11900] ;  /* 0x011900008688783b */ /* 0x000eee0000000200 */
[C---:B--2---:R-:W-:Y:S08]  /*68f0*/  HMMA.16816.F32.BF16 R4, R140.reuse, R144, R4 ;  /* 0x000000908c04723c */ /* 0x044ff00000041804 */
[C---:B------:R-:W-:Y:S08]  /*6900*/  HMMA.16816.F32.BF16 R8, R140.reuse, R146, R8 ;  /* 0x000000928c08723c */ /* 0x040ff00000041808 */
[C---:B------:R-:W-:Y:S08]  /*6910*/  HMMA.16816.F32.BF16 R12, R140.reuse, R156, R12 ;  /* 0x0000009c8c0c723c */ /* 0x040ff0000004180c */
[C---:B------:R-:W-:Y:S08]  /*6920*/  HMMA.16816.F32.BF16 R16, R140.reuse, R158, R16 ;  /* 0x0000009e8c10723c */ /* 0x040ff00000041810 */
[C---:B----4-:R-:W-:Y:S08]  /*6930*/  HMMA.16816.F32.BF16 R20, R140.reuse, R152, R20 ;  /* 0x000000988c14723c */ /* 0x050ff00000041814 */
[C---:B------:R-:W-:Y:S08]  /*6940*/  HMMA.16816.F32.BF16 R24, R140.reuse, R154, R24 ;  /* 0x0000009a8c18723c */ /* 0x040ff00000041818 */
[C---:B------:R-:W-:Y:S08]  /*6950*/  HMMA.16816.F32.BF16 R28, R140.reuse, R164, R28 ;  /* 0x000000a48c1c723c */ /* 0x040ff0000004181c */
[----:B------:R-:W-:Y:S08]  /*6960*/  HMMA.16816.F32.BF16 R32, R140, R166, R32 ;  /* 0x000000a68c20723c */ /* 0x000ff00000041820 */
[C---:B-1----:R-:W-:Y:S08]  /*6970*/  HMMA.16816.F32.BF16 R4, R148.reuse, R168, R4 ;  /* 0x000000a89404723c */ /* 0x042ff00000041804 */
[C---:B------:R-:W-:Y:S08]  /*6980*/  HMMA.16816.F32.BF16 R8, R148.reuse, R170, R8 ;  /* 0x000000aa9408723c */ /* 0x040ff00000041808 */
[C---:B------:R-:W-:Y:S08]  /*6990*/  HMMA.16816.F32.BF16 R12, R148.reuse, R172, R12 ;  /* 0x000000ac940c723c */ /* 0x040ff0000004180c */
[C---:B------:R-:W-:Y:S08]  /*69a0*/  HMMA.16816.F32.BF16 R16, R148.reuse, R174, R16 ;  /* 0x000000ae9410723c */ /* 0x040ff00000041810 */
[C---:B------:R-:W-:Y:S07]  /*69b0*/  HMMA.16816.F32.BF16 R20, R148.reuse, R176, R20 ;  /* 0x000000b09414723c */ /* 0x040fee0000041814 */
[----:B------:R-:W-:Y:S01]  /*69c0*/  IMAD.MOV.U32 R176, RZ, RZ, R201 ;  /* 0x000000ffffb07224 */ /* 0x000fe200078e00c9 */
[C---:B------:R-:W-:Y:S04]  /*69d0*/  HMMA.16816.F32.BF16 R24, R148.reuse, R178, R24 ;  /* 0x000000b29418723c */ /* 0x040fe80000041818 */
[----:B------:R-:W-:Y:S01]  /*69e0*/  @P0 SHF.R.U32.HI R176, RZ, c[0x0][0x2cc], R219 ;  /* 0x0000b300ffb00a19 */ /* 0x000fe200000116db */
[----:B------:R-:W-:Y:S03]  /*69f0*/  IMAD.SHL.U32 R177, R209, 0x40, RZ ;  /* 0x00000040d1b17824 */ /* 0x000fe600078e00ff */
[C---:B---3--:R-:W-:Y:S01]  /*6a00*/  HMMA.16816.F32.BF16 R28, R148.reuse, R136, R28 ;  /* 0x00000088941c723c */ /* 0x048fe2000004181c */
[----:B------:R-:W1:Y:S03]  /*6a10*/  SHFL.IDX PT, R179, R176, RZ, 0x1c1f ;  /* 0x001c1fffb0b37589 */ /* 0x000e6600000e0000 */
[----:B------:R-:W-:Y:S04]  /*6a20*/  IADD3 R178, -R202, 0x1, -R177 ;  /* 0x00000001cab27810 */ /* 0x000fe80007ffe9b1 */
[----:B------:R-:W-:Y:S04]  /*6a30*/  HMMA.16816.F32.BF16 R32, R148, R138, R32 ;  /* 0x0000008a9420723c */ /* 0x000fe80000041820 */
[----:B------:R-:W-:Y:S04]  /*6a40*/  IADD3 R178, -R200, R178, R191 ;  /* 0x000000b2c8b27210 */ /* 0x000fe80007ffe1bf */
[C---:B------:R-:W-:Y:S04]  /*6a50*/  IADD3 R219, R178.reuse, c[0x0][0x328], RZ ;  /* 0x0000ca00b2db7a10 */ /* 0x040fe80007ffe0ff */
[----:B------:R-:W-:Y:S01]  /*6a60*/  IADD3 R178, R178, UR19, RZ ;  /* 0x00000013b2b27c10 */ /* 0x000fe2000fffe0ff */
[--C-:B-1----:R-:W-:Y:S04]  /*6a70*/  IMAD.IADD R221, R219, 0x1, R179.reuse ;  /* 0x00000001dbdd7824 */ /* 0x102fe800078e02b3 */
[----:B------:R-:W-:Y:S01]  /*6a80*/  IMAD.IADD R220, R178, 0x1, R179 ;  /* 0x00000001b2dc7824 */ /* 0x000fe200078e02b3 */
        /* <DEDUP_REMOVED lines=14> */
.L_x_2816:
[----:B------:R-:W-:Y:S04]  /*6b70*/  MOV R0, 0x1 ;  /* 0x0000000100007802 */ /* 0x000fe80000000f00 */
[----:B------:R-:W-:Y:S11]  /*6b80*/  ISETP.NE.AND P0, PT, R0, c[0x0][0x32c], PT ;  /* 0x0000cb0000007a0c */ /* 0x000ff60003f05270 */
[----:B------:R-:W-:Y:S02]  /*6b90*/  @!UPT UIADD3 URZ, URZ, URZ, URZ ;  /* 0x0000003f3f3ff290 */ /* 0x000fe4000fffe03f */
[----:B------:R-:W-:Y:S05]  /*6ba0*/  @P0 IMAD.HI.U32 R0, R2, c[0x0][0x330], RZ ;  /* 0x0000cc0002000a27 */ /* 0x000fea00078e00ff */
[----:B------:R-:W-:Y:S02]  /*6bb0*/  @P0 SHF.R.U32.HI R2, RZ, c[0x0][0x334], R0 ;  /* 0x0000cd00ff020a19 */ /* 0x000fe40000011600 */
.L_x_2817:
[----:B------:R-:W-:Y:S05]  /*6bc0*/  BSYNC B0 ;  /* 0x0000000000007941 */ /* 0x000fea0003800000 */
.L_x_2815:
[----:B------:R-:W-:Y:S04]  /*6bd0*/  IMAD R133, R2, c[0x0][0x32c], -R177 ;  /* 0x0000cb0002857a24 */ /* 0x000fe800078e0ab1 */
[----:B------:R-:W-:Y:S05]  /*6be0*/  IMAD.IADD R133, R133, 0x1, -R202 ;  /* 0x0000000185857824 */ /* 0x000fea00078e0aca */
[----:B------:R-:W-:Y:S02]  /*6bf0*/  IADD3 R0, R133, c[0x0][0x32c], RZ ;  /* 0x0000cb0085007a10 */ /* 0x000fe40007ffe0ff */
[----:B------:R-:W-:Y:S02]  /*6c00*/  IMNMX R220, R220, R133, !PT ;  /* 0x00000085dcdc7217 */ /* 0x000fe40007800200 */
[----:B------:R-:W-:Y:S02]  /*6c10*/  IMNMX R221, R221, R0, PT ;  /* 0x00000000dddd7217 */ /* 0x000fe40003800200 */
.L_x_2814:
        /* <DEDUP_REMOVED lines=66> */
.L_x_2820:
[----:B------:R-:W-:Y:S04]  /*7040*/  MOV R0, 0x1 ;  /* 0x0000000100007802 */ /* 0x000fe80000000f00 */
[----:B------:R-:W-:Y:S11]  /*7050*/  ISETP.NE.AND P0, PT, R0, c[0x0][0x32c], PT ;  /* 0x0000cb0000007a0c */ /* 0x000ff60003f05270 */
[----:B------:R-:W-:Y:S02]  /*7060*/  @!UPT UIADD3 URZ, URZ, URZ, URZ ;  /* 0x0000003f3f3ff290 */ /* 0x000fe4000fffe03f */
[----:B------:R-:W-:Y:S05]  /*7070*/  @P0 IMAD.HI.U32 R0, R2, c[0x0][0x330], RZ ;  /* 0x0000cc0002000a27 */ /* 0x000fea00078e00ff */
[----:B------:R-:W-:Y:S02]  /*7080*/  @P0 SHF.R.U32.HI R2, RZ, c[0x0][0x334], R0 ;  /* 0x0000cd00ff020a19 */ /* 0x000fe40000011600 */
.L_x_2821:
[----:B------:R-:W-:Y:S05]  /*7090*/  BSYNC B0 ;  /* 0x0000000000007941 */ /* 0x000fea0003800000 */
.L_x_2819:
[----:B------:R-:W-:Y:S04]  /*70a0*/  IMAD R13, R2, c[0x0][0x32c], -R177 ;  /* 0x0000cb00020d7a24 */ /* 0x000fe800078e0ab1 */
[----:B------:R-:W-:Y:S05]  /*70b0*/  IMAD.IADD R13, R13, 0x1, -R202 ;  /* 0x000000010d0d7824 */ /* 0x000fea00078e0aca */
[----:B------:R-:W-:Y:S02]  /*70c0*/  IADD3 R0, R13, c[0x0][0x32c], RZ ;  /* 0x0000cb000d007a10 */ /* 0x000fe40007ffe0ff */
[----:B------:R-:W-:Y:S02]  /*70d0*/  IMNMX R178, R178, R13, !PT ;  /* 0x0000000db2b27217 */ /* 0x000fe40007800200 */
[----:B------:R-:W-:Y:S02]  /*70e0*/  IMNMX R219, R219, R0, PT ;  /* 0x00000000dbdb7217 */ /* 0x000fe40003800200 */
.L_x_2818:
[----:B------:R-:W-:Y:S01]  /*70f0*/  ISETP.GT.AND P0, PT, R178, RZ, P1 ;  /* 0x000000ffb200720c */ /* 0x000fe20000f04270 */
[----:B------:R-:W-:Y:S04]  /*7100*/  DEPBAR.LE SB0, 0x2 ;  /* 0x000080800000791a */ /* 0x000fe80000000000 */
[----:B------:R-:W-:Y:S01]  /*7110*/  BAR.SYNC.DEFER_BLOCKING 0x0 ;  /* 0x0000000000007b1d */ /* 0x000fe20000010000 */
        /* <DEDUP_REMOVED lines=71> */
[C---:B------:R-:W-:Y:S02]  /*7590*/  ISETP.LT.OR P0, PT, R219.reuse, 0x39, P0 ;  /* 0x00000039db00780c */ /* 0x040fe40000701670 */
[----:B------:R-:W-:Y:S02]  /*75a0*/  FMNMX.FTZ R13, R150, R13, !PT ;  /* 0x0000000d960d7209 */ /* 0x000fe40007810000 */
[----:B------:R-:W-:Y:S01]  /*75b0*/  FSEL R146, R34, -INF , !P0 ;  /* 0xff80000022927808 */ /* 0x000fe20004000000 */
[----:B------:R-:W1:Y:S01]  /*75c0*/  SHFL.BFLY PT, R4, R7, 0x2, 0x1f ;  /* 0x0c401f0007047f89 */ /* 0x000e6200000e0000 */
[----:B------:R-:W-:Y:S02]  /*75d0*/  ISETP.GT.AND P0, PT, R178, 0x39, P1 ;  /* 0x00000039b200780c */ /* 0x000fe40000f04270 */
[----:B------:R-:W-:Y:S02]  /*75e0*/  FMNMX.FTZ R13, R148, R13, !PT ;  /* 0x0000000d940d7209 */ /* 0x000fe40007810000 */
[----:B------:R-:W-:Y:S02]  /*75f0*/  ISETP.LT.OR P0, PT, R219, 0x3a, P0 ;  /* 0x0000003adb00780c */ /* 0x000fe40000701670 */
[----:B------:R-:W-:Y:S02]  /*7600*/  FMNMX.FTZ R15, R146, R13, !PT ;  /* 0x0000000d920f7209 */ /* 0x000fe40007810000 */
[----:B------:R-:W-:Y:S02]  /*7610*/  FSEL R144, R35, -INF , !P0 ;  /* 0xff80000023907808 */ /* 0x000fe40004000000 */
[----:B------:R-:W-:Y:S02]  /*7620*/  IADD3 R17, R180, UR4, RZ ;  /* 0x00000004b4117c10 */ /* 0x000fe4000fffe0ff */
[----:B------:R-:W-:Y:S02]  /*7630*/  FMNMX.FTZ R11, R144, R15, !PT ;  /* 0x0000000f900b7209 */ /* 0x000fe40007810000 */
[----:B------:R-:W-:Y:S03]  /*7640*/  IADD3 R134, R186, R17, RZ ;  /* 0x00000011ba867210 */ /* 0x000fe60007ffe0ff */
[----:B------:R-:W2:Y:S01]  /*7650*/  SHFL.BFLY PT, R0, R11, 0x2, 0x1f ;  /* 0x0c401f000b007f89 */ /* 0x000ea200000e0000 */
[----:B-1----:R-:W-:Y:S07]  /*7660*/  FMNMX.FTZ R4, R7, R4, !PT ;  /* 0x0000000407047209 */ /* 0x002fee0007810000 */
[----:B------:R-:W1:Y:S01]  /*7670*/  SHFL.BFLY PT, R13, R4, 0x1, 0x1f ;  /* 0x0c201f00040d7f89 */ /* 0x000e6200000e0000 */
[----:B--2---:R-:W-:Y:S07]  /*7680*/  FMNMX.FTZ R7, R11, R0, !PT ;  /* 0x000000000b077209 */ /* 0x004fee0007810000 */
[----:B------:R-:W2:Y:S01]  /*7690*/  SHFL.BFLY PT, R0, R7, 0x1, 0x1f ;  /* 0x0c201f0007007f89 */ /* 0x000ea200000e0000 */
[----:B-1----:R-:W-:Y:S04]  /*76a0*/  FMNMX.FTZ R2, R4, R13, !PT ;  /* 0x0000000d04027209 */ /* 0x002fe80007810000 */
[C---:B------:R-:W-:Y:S01]  /*76b0*/  FSETP.NEU.FTZ.AND P0, PT, R2.reuse, -INF , PT ;  /* 0xff8000000200780b */ /* 0x040fe20003f1d000 */
[----:B------:R-:W-:Y:S05]  /*76c0*/  FMUL.FTZ R152, R2, c[0x0][0x2d0] ;  /* 0x0000b40002987a20 */ /* 0x000fea0000410000 */
[----:B------:R-:W-:Y:S05]  /*76d0*/  FSEL R152, R152, RZ, P0 ;  /* 0x000000ff98987208 */ /* 0x000fea0000000000 */
[--C-:B------:R-:W-:Y:S01]  /*76e0*/  FFMA.FTZ R160, R5, c[0x0][0x2d0], -R152.reuse ;  /* 0x0000b40005a07a23 */ /* 0x100fe20000010898 */
[----:B------:R-:W-:Y:S01]  /*76f0*/  FSEL R5, R2, RZ, P0 ;  /* 0x000000ff02057208 */ /* 0x000fe20000000000 */
[--C-:B------:R-:W-:Y:S01]  /*7700*/  FFMA.FTZ R162, R137, c[0x0][0x2d0], -R152.reuse ;  /* 0x0000b40089a27a23 */ /* 0x100fe20000010898 */
[----:B--2---:R-:W-:Y:S01]  /*7710*/  FMNMX.FTZ R0, R7, R0, !PT ;  /* 0x0000000007007209 */ /* 0x004fe20007810000 */
[----:B------:R-:W-:Y:S02]  /*7720*/  FFMA.FTZ R161, R133, c[0x0][0x2d0], -R152 ;  /* 0x0000b40085a17a23 */ /* 0x000fe40000010898 */
[----:B------:R-:W-:Y:S01]  /*7730*/  FADD.FTZ R4, -R5, R132 ;  /* 0x0000008405047221 */ /* 0x000fe20000010100 */
[C---:B------:R-:W-:Y:S01]  /*7740*/  FSETP.NEU.FTZ.AND P0, PT, R0.reuse, -INF , PT ;  /* 0xff8000000000780b */ /* 0x040fe20003f1d000 */
[----:B------:R-:W-:Y:S01]  /*7750*/  FMUL.FTZ R145, R0, c[0x0][0x2d0] ;  /* 0x0000b40000917a20 */ /* 0x000fe20000410000 */
[----:B------:R-:W-:Y:S01]  /*7760*/  MUFU.EX2 R162, R162 ;  /* 0x000000a200a27308 */ /* 0x000fe20000000800 */
[----:B------:R-:W-:Y:S01]  /*7770*/  FMUL.FTZ R132, R4, c[0x0][0x2d0] ;  /* 0x0000b40004847a20 */ /* 0x000fe20000410000 */
[----:B------:R-:W-:Y:S01]  /*7780*/  FSEL R4, R0, RZ, P0 ;  /* 0x000000ff00047208 */ /* 0x000fe20000000000 */
[--C-:B------:R-:W-:Y:S01]  /*7790*/  FFMA.FTZ R163, R9, c[0x0][0x2d0], -R152.reuse ;  /* 0x0000b40009a37a23 */ /* 0x100fe20000010898 */
[----:B------:R-:W-:Y:S01]  /*77a0*/  FSEL R145, R145, RZ, P0 ;  /* 0x000000ff91917208 */ /* 0x000fe20000000000 */
[--C-:B------:R-:W-:Y:S01]  /*77b0*/  FFMA.FTZ R170, R143, c[0x0][0x2d0], -R152.reuse ;  /* 0x0000b4008faa7a23 */ /* 0x100fe20000010898 */
[----:B------:R-:W-:Y:S01]  /*77c0*/  IADD3 R5, R181, UR4, RZ ;  /* 0x00000004b5057c10 */ /* 0x000fe2000fffe0ff */
[----:B------:R-:W-:Y:S02]  /*77d0*/  FADD.FTZ R4, -R4, R3 ;  /* 0x0000000304047221 */ /* 0x000fe40000010100 */
[--C-:B------:R-:W-:Y:S01]  /*77e0*/  FFMA.FTZ R166, R12, c[0x0][0x2d0], -R145.reuse ;  /* 0x0000b4000ca67a23 */ /* 0x100fe20000010891 */
[----:B------:R-:W1:Y:S01]  /*77f0*/  MUFU.EX2 R132, R132 ;  /* 0x0000008400847308 */ /* 0x000e620000000800 */
[----:B------:R-:W2:Y:S01]  /*7800*/  LDSM.16.MT88.4 R12, [R181+UR4+0x100] ;  /* 0x00010004b50c783b */ /* 0x000ea20008004200 */
[--C-:B------:R-:W-:Y:S01]  /*7810*/  FFMA.FTZ R165, R8, c[0x0][0x2d0], -R145.reuse ;  /* 0x0000b40008a57a23 */ /* 0x100fe20000010891 */
[----:B------:R-:W-:Y:S01]  /*7820*/  IADD3 R133, R186, R5, RZ ;  /* 0x00000005ba857210 */ /* 0x000fe20007ffe0ff */
[--C-:B------:R-:W-:Y:S02]  /*7830*/  FFMA.FTZ R164, R10, c[0x0][0x2d0], -R145.reuse ;  /* 0x0000b4000aa47a23 */ /* 0x100fe40000010891 */
[--C-:B------:R-:W-:Y:S02]  /*7840*/  FFMA.FTZ R167, R6, c[0x0][0x2d0], -R145.reuse ;  /* 0x0000b40006a77a23 */ /* 0x100fe40000010891 */
[----:B------:R-:W-:Y:S01]  /*7850*/  FMUL.FTZ R3, R4, c[0x0][0x2d0] ;  /* 0x0000b40004037a20 */ /* 0x000fe20000410000 */
[----:B------:R-:W3:Y:S01]  /*7860*/  LDSM.16.MT88.4 R20, [R133+0x100] ;  /* 0x000100008514783b */ /* 0x000ee20000004200 */
[----:B------:R-:W4:Y:S01]  /*7870*/  MUFU.EX2 R161, R161 ;  /* 0x000000a100a17308 */ /* 0x000f220000000800 */
[--C-:B------:R-:W-:Y:S02]  /*7880*/  FFMA.FTZ R175, R140, c[0x0][0x2d0], -R145.reuse ;  /* 0x0000b4008caf7a23 */ /* 0x100fe40000010891 */
[--C-:B------:R-:W-:Y:S02]  /*7890*/  FFMA.FTZ R219, R157, c[0x0][0x2d0], -R152.reuse ;  /* 0x0000b4009ddb7a23 */ /* 0x100fe40000010898 */
[--C-:B------:R-:W-:Y:S02]  /*78a0*/  FFMA.FTZ R220, R155, c[0x0][0x2d0], -R152.reuse ;  /* 0x0000b4009bdc7a23 */ /* 0x100fe40000010898 */
[--C-:B------:R-:W-:Y:S02]  /*78b0*/  FFMA.FTZ R221, R158, c[0x0][0x2d0], -R145.reuse ;  /* 0x0000b4009edd7a23 */ /* 0x100fe40000010891 */
[--C-:B------:R-:W-:Y:S01]  /*78c0*/  FFMA.FTZ R222, R156, c[0x0][0x2d0], -R145.reuse ;  /* 0x0000b4009cde7a23 */ /* 0x100fe20000010891 */
[----:B------:R-:W5:Y:S01]  /*78d0*/  MUFU.EX2 R3, R3 ;  /* 0x0000000300037308 */ /* 0x000f620000000800 */
[--C-:B------:R-:W-:Y:S02]  /*78e0*/  FFMA.FTZ R223, R154, c[0x0][0x2d0], -R145.reuse ;  /* 0x0000b4009adf7a23 */ /* 0x100fe40000010891 */
[--C-:B------:R-:W-:Y:S02]  /*78f0*/  FFMA.FTZ R224, R153, c[0x0][0x2d0], -R152.reuse ;  /* 0x0000b40099e07a23 */ /* 0x100fe40000010898 */
[C---:B-1----:R-:W-:Y:S02]  /*7900*/  FMUL.FTZ R4, R132.reuse, R128 ;  /* 0x0000008084047220 */ /* 0x042fe40000410000 */
[C---:B------:R-:W-:Y:S02]  /*7910*/  FMUL.FTZ R5, R132.reuse, R129 ;  /* 0x0000008184057220 */ /* 0x040fe40000410000 */
[C---:B------:R-:W-:Y:S01]  /*7920*/  FMUL.FTZ R8, R132.reuse, R124 ;  /* 0x0000007c84087220 */ /* 0x040fe20000410000 */
[----:B------:R-:W-:Y:S01]  /*7930*/  MUFU.EX2 R160, R160 ;  /* 0x000000a000a07308 */ /* 0x000fe20000000800 */
[C---:B------:R-:W-:Y:S02]  /*7940*/  FMUL.FTZ R9, R132.reuse, R125 ;  /* 0x0000007d84097220 */ /* 0x040fe40000410000 */
[C---:B------:R-:W-:Y:S01]  /*7950*/  FMUL.FTZ R16, R132.reuse, R104 ;  /* 0x0000006884107220 */ /* 0x040fe20000410000 */
[----:B----4-:R-:W-:Y:S01]  /*7960*/  F2FP.BF16.PACK_AB R136, R161, R162 ;  /* 0x000000a2a188723e */ /* 0x010fe200000010ff */
[C---:B------:R-:W-:Y:S02]  /*7970*/  FMUL.FTZ R17, R132.reuse, R105 ;  /* 0x0000006984117220 */ /* 0x040fe40000410000 */
[C---:B------:R-:W-:Y:S02]  /*7980*/  FMUL.FTZ R24, R132.reuse, R112 ;  /* 0x0000007084187220 */ /* 0x040fe40000410000 */
[C---:B------:R-:W-:Y:S01]  /*7990*/  FMUL.FTZ R25, R132.reuse, R113 ;  /* 0x0000007184197220 */ /* 0x040fe20000410000 */
[----:B------:R-:W1:Y:S01]  /*79a0*/  MUFU.EX2 R163, R163 ;  /* 0x000000a300a37308 */ /* 0x000e620000000800 */
[C---:B------:R-:W-:Y:S02]  /*79b0*/  FMUL.FTZ R32, R132.reuse, R120 ;  /* 0x0000007884207220 */ /* 0x040fe40000410000 */
[----:B------:R-:W-:Y:S02]  /*79c0*/  FMUL.FTZ R33, R132, R121 ;  /* 0x0000007984217220 */ /* 0x000fe40000410000 */
        /* <DEDUP_REMOVED lines=14> */
[----:B------:R-:W-:Y:S02]  /*7ab0*/  FMUL.FTZ R35, R3, R123 ;  /* 0x0000007b03237220 */ /* 0x000fe40000410000 */
[--C-:B------:R-:W-:Y:S03]  /*7ac0*/  FFMA.FTZ R225, R151, c[0x0][0x2d0], -R152.reuse ;  /* 0x0000b40097e17a23 */ /* 0x100fe60000010898 */
[----:B------:R-:W-:Y:S01]  /*7ad0*/  LDSM.16.MT88.4 R112, [R181+UR4+0x900] ;  /* 0x00090004b570783b */ /* 0x000fe20008004200 */
[----:B------:R-:W-:Y:S01]  /*7ae0*/  MUFU.EX2 R164, R164 ;  /* 0x000000a400a47308 */ /* 0x000fe20000000800 */
[--C-:B------:R-:W-:Y:S02]  /*7af0*/  FFMA.FTZ R226, R149, c[0x0][0x2d0], -R152.reuse ;  /* 0x0000b40095e27a23 */ /* 0x100fe40000010898 */
[--C-:B------:R-:W-:Y:S02]  /*7b00*/  FFMA.FTZ R228, R150, c[0x0][0x2d0], -R145.reuse ;  /* 0x0000b40096e47a23 */ /* 0x100fe40000010891 */
[--C-:B------:R-:W-:Y:S02]  /*7b10*/  FFMA.FTZ R229, R148, c[0x0][0x2d0], -R145.reuse ;  /* 0x0000b40094e57a23 */ /* 0x100fe40000010891 */
[----:B------:R-:W-:Y:S01]  /*7b20*/  LDSM.16.MT88.4 R120, [R134+0x900] ;  /* 0x000900008678783b */ /* 0x000fe20000004200 */
[--C-:B------:R-:W-:Y:S02]  /*7b30*/  FFMA.FTZ R230, R146, c[0x0][0x2d0], -R145.reuse ;  /* 0x0000b40092e67a23 */ /* 0x100fe40000010891 */
[----:B------:R-:W1:Y:S01]  /*7b40*/  MUFU.EX2 R167, R167 ;  /* 0x000000a700a77308 */ /* 0x000e620000000800 */
[C---:B------:R-:W-:Y:S02]  /*7b50*/  FMUL.FTZ R36, R132.reuse, R36 ;  /* 0x0000002484247220 */ /* 0x040fe40000410000 */
[C---:B------:R-:W-:Y:S01]  /*7b60*/  FMUL.FTZ R37, R132.reuse, R37 ;  /* 0x0000002584257220 */ /* 0x040fe20000410000 */
[----:B----4-:R-:W-:Y:S01]  /*7b70*/  F2FP.BF16.PACK_AB R137, R165, R166 ;  /* 0x000000a6a589723e */ /* 0x010fe200000010ff */
[----:B------:R-:W-:Y:S01]  /*7b80*/  LDSM.16.MT88.4 R124, [R181+UR4+0x2900] ;  /* 0x00290004b57c783b */ /* 0x000fe20008004200 */
[C---:B------:R-:W-:Y:S02]  /*7b90*/  FMUL.FTZ R38, R3.reuse, R38 ;  /* 0x0000002603267220 */ /* 0x040fe40000410000 */
[C---:B------:R-:W-:Y:S02]  /*7ba0*/  FMUL.FTZ R39, R3.reuse, R39 ;  /* 0x0000002703277220 */ /* 0x040fe40000410000 */
[C---:B------:R-:W-:Y:S01]  /*7bb0*/  FMUL.FTZ R40, R132.reuse, R40 ;  /* 0x0000002884287220 */ /* 0x040fe20000410000 */
[----:B------:R-:W-:Y:S01]  /*7bc0*/  MUFU.EX2 R170, R170 ;  /* 0x000000aa00aa7308 */ /* 0x000fe20000000800 */
[C---:B------:R-:W-:Y:S01]  /*7bd0*/  FMUL.FTZ R41, R132.reuse, R41 ;  /* 0x0000002984297220 */ /* 0x040fe20000410000 */
[----:B------:R-:W-:Y:S01]  /*7be0*/  LDSM.16.MT88.4 R148, [R180+UR4+0x3900] ;  /* 0x00390004b494783b */ /* 0x000fe20008004200 */
        /* <DEDUP_REMOVED lines=35> */
[----:B------:R-:W2:Y:S01]  /*7e20*/  LDSM.16.MT88.4 R108, [R133+0x2100] ;  /* 0x00210000856c783b */ /* 0x000ea20000004200 */
        /* <DEDUP_REMOVED lines=14> */
[----:B------:R-:W-:Y:S01]  /*7f10*/  LDSM.16.MT88.4 R116, [R180+UR4+0x900] ;  /* 0x00090004b474783b */ /* 0x000fe20008004200 */
        /* <DEDUP_REMOVED lines=8> */
[----:B------:R-:W1:Y:S03]  /*7fa0*/  LDSM.16.MT88.4 R100, [R180+UR4+0x2100] ;  /* 0x00210004b464783b */ /* 0x000e660008004200 */
[C---:B------:R-:W-:Y:S01]  /*7fb0*/  FMUL.FTZ R67, R3.reuse, R67 ;  /* 0x0000004303437220 */ /* 0x040fe20000410000 */
[----:B------:R-:W-:Y:S01]  /*7fc0*/  MUFU.EX2 R229, R229 ;  /* 0x000000e500e57308 */ /* 0x000fe20000000800 */
[C---:B------:R-:W-:Y:S02]  /*7fd0*/  FMUL.FTZ R68, R132.reuse, R68 ;  /* 0x0000004484447220 */ /* 0x040fe40000410000 */
[C---:B------:R-:W-:Y:S04]  /*7fe0*/  HMMA.16816.F32.BF16 R36, R136.reuse, R104, R36 ;  /* 0x000000688824723c */ /* 0x040fe80000041824 */
[C---:B------:R-:W-:Y:S02]  /*7ff0*/  FMUL.FTZ R69, R132.reuse, R69 ;  /* 0x0000004584457220 */ /* 0x040fe40000410000 */
[C---:B------:R-:W-:Y:S01]  /*8000*/  FMUL.FTZ R70, R3.reuse, R70 ;  /* 0x0000004603467220 */ /* 0x040fe20000410000 */
[----:B------:R-:W-:Y:S01]  /*8010*/  MUFU.EX2 R230, R230 ;  /* 0x000000e600e67308 */ /* 0x000fe20000000800 */
[C---:B------:R-:W-:Y:S01]  /*8020*/  HMMA.16816.F32.BF16 R40, R136.reuse, R106, R40 ;  /* 0x0000006a8828723c */ /* 0x040fe20000041828 */
[----:B------:R-:W3:Y:S03]  /*8030*/  LDSM.16.MT88.4 R104, [R134+0x2100] ;  /* 0x002100008668783b */ /* 0x000ee60000004200 */
        /* <DEDUP_REMOVED lines=9> */
[----:B------:R-:W-:Y:S01]  /*80d0*/  FMUL.FTZ R85, R132, R85 ;  /* 0x0000005584557220 */ /* 0x000fe20000410000 */
[C---:B-1----:R-:W-:Y:S03]  /*80e0*/  HMMA.16816.F32.BF16 R52, R136.reuse, R100, R52 ;  /* 0x000000648834723c */ /* 0x042fe60000041834 */
[C---:B------:R-:W-:Y:S02]  /*80f0*/  FMUL.FTZ R86, R3.reuse, R86 ;  /* 0x0000005603567220 */ /* 0x040fe40000410000 */
[----:B------:R-:W-:Y:S02]  /*8100*/  FMUL.FTZ R87, R3, R87 ;  /* 0x0000005703577220 */ /* 0x000fe40000410000 */
[--C-:B------:R-:W-:Y:S01]  /*8110*/  FFMA.FTZ R168, R171, c[0x0][0x2d0], -R152.reuse ;  /* 0x0000b400aba87a23 */ /* 0x100fe20000010898 */
[C---:B------:R-:W-:Y:S01]  /*8120*/  HMMA.16816.F32.BF16 R56, R136.reuse, R102, R56 ;  /* 0x000000668838723c */ /* 0x040fe20000041838 */
[----:B------:R-:W1:Y:S03]  /*8130*/  LDSM.16.MT88.4 R100, [R133+0x4100] ;  /* 0x004100008564783b */ /* 0x000e660000004200 */
[--C-:B------:R-:W-:Y:S01]  /*8140*/  FFMA.FTZ R171, R141, c[0x0][0x2d0], -R152.reuse ;  /* 0x0000b4008dab7a23 */ /* 0x100fe20000010898 */
[----:B------:R-:W-:Y:S01]  /*8150*/  MUFU.EX2 R168, R168 ;  /* 0x000000a800a87308 */ /* 0x000fe20000000800 */
[--C-:B------:R-:W-:Y:S02]  /*8160*/  FFMA.FTZ R169, R169, c[0x0][0x2d0], -R152.reuse ;  /* 0x0000b400a9a97a23 */ /* 0x100fe40000010898 */
[C---:B---3--:R-:W-:Y:S04]  /*8170*/  HMMA.16816.F32.BF16 R60, R136.reuse, R104, R60 ;  /* 0x00000068883c723c */ /* 0x048fe8000004183c */
[--C-:B------:R-:W-:Y:S02]  /*8180*/  FFMA.FTZ R173, R174, c[0x0][0x2d0], -R145.reuse ;  /* 0x0000b400aead7a23 */ /* 0x100fe40000010891 */
[--C-:B------:R-:W-:Y:S01]  /*8190*/  FFMA.FTZ R174, R142, c[0x0][0x2d0], -R145.reuse ;  /* 0x0000b4008eae7a23 */ /* 0x100fe20000010891 */
[----:B------:R-:W3:Y:S01]  /*81a0*/  MUFU.EX2 R169, R169 ;  /* 0x000000a900a97308 */ /* 0x000ee20000000800 */
[C---:B------:R-:W-:Y:S01]  /*81b0*/  HMMA.16816.F32.BF16 R64, R136.reuse, R106, R64 ;  /* 0x0000006a8840723c */ /* 0x040fe20000041840 */
[----:B------:R-:W4:Y:S03]  /*81c0*/  LDSM.16.MT88.4 R104, [R180+UR4+0x4100] ;  /* 0x00410004b468783b */ /* 0x000f260008004200 */
[--C-:B------:R-:W-:Y:S02]  /*81d0*/  FFMA.FTZ R172, R172, c[0x0][0x2d0], -R145.reuse ;  /* 0x0000b400acac7a23 */ /* 0x100fe40000010891 */
[C---:B------:R-:W-:Y:S02]  /*81e0*/  FMUL.FTZ R88, R132.reuse, R88 ;  /* 0x0000005884587220 */ /* 0x040fe40000410000 */
[C---:B--2---:R-:W-:Y:S01]  /*81f0*/  HMMA.16816.F32.BF16 R68, R136.reuse, R108, R68 ;  /* 0x0000006c8844723c */ /* 0x044fe20000041844 */
[----:B------:R-:W-:Y:S01]  /*8200*/  LDSM.16.MT88.4 R140, [R180+UR4+0x2900] ;  /* 0x00290004b48c783b */ /* 0x000fe20008004200 */
[----:B------:R-:W-:Y:S02]  /*8210*/  MUFU.EX2 R171, R171 ;  /* 0x000000ab00ab7308 */ /* 0x000fe40000000800 */
[C---:B------:R-:W-:Y:S02]  /*8220*/  FMUL.FTZ R89, R132.reuse, R89 ;  /* 0x0000005984597220 */ /* 0x040fe40000410000 */
[C---:B------:R-:W-:Y:S02]  /*8230*/  FMUL.FTZ R90, R3.reuse, R90 ;  /* 0x0000005a035a7220 */ /* 0x040fe40000410000 */
[C---:B------:R-:W-:Y:S01]  /*8240*/  HMMA.16816.F32.BF16 R72, R136.reuse, R110, R72 ;  /* 0x0000006e8848723c */ /* 0x040fe20000041848 */
[----:B------:R-:W2:Y:S03]  /*8250*/  LDSM.16.MT88.4 R108, [R134+0x4100] ;  /* 0x00410000866c783b */ /* 0x000ea60000004200 */
[C---:B------:R-:W-:Y:S01]  /*8260*/  FMUL.FTZ R76, R132.reuse, R76 ;  /* 0x0000004c844c7220 */ /* 0x040fe20000410000 */
[----:B------:R-:W-:Y:S01]  /*8270*/  MUFU.EX2 R173, R173 ;  /* 0x000000ad00ad7308 */ /* 0x000fe20000000800 */
[C---:B------:R-:W-:Y:S02]  /*8280*/  FMUL.FTZ R77, R132.reuse, R77 ;  /* 0x0000004d844d7220 */ /* 0x040fe40000410000 */
[C---:B------:R-:W-:Y:S04]  /*8290*/  FMUL.FTZ R78, R3.reuse, R78 ;  /* 0x0000004e034e7220 */ /* 0x040fe80000410000 */
[C---:B------:R-:W-:Y:S02]  /*82a0*/  FMUL.FTZ R79, R3.reuse, R79 ;  /* 0x0000004f034f7220 */ /* 0x040fe40000410000 */
[C---:B------:R-:W-:Y:S01]  /*82b0*/  FMUL.FTZ R91, R3.reuse, R91 ;  /* 0x0000005b035b7220 */ /* 0x040fe20000410000 */
[----:B------:R-:W5:Y:S01]  /*82c0*/  MUFU.EX2 R172, R172 ;  /* 0x000000ac00ac7308 */ /* 0x000f620000000800 */
[C---:B------:R-:W-:Y:S02]  /*82d0*/  FMUL.FTZ R92, R132.reuse, R92 ;  /* 0x0000005c845c7220 */ /* 0x040fe40000410000 */
[C---:B------:R-:W-:Y:S01]  /*82e0*/  FMUL.FTZ R93, R132.reuse, R93 ;  /* 0x0000005d845d7220 */ /* 0x040fe20000410000 */
[C---:B-1----:R-:W-:Y:S03]  /*82f0*/  HMMA.16816.F32.BF16 R76, R136.reuse, R100, R76 ;  /* 0x00000064884c723c */ /* 0x042fe6000004184c */
[C---:B------:R-:W-:Y:S02]  /*8300*/  FMUL.FTZ R80, R132.reuse, R80 ;  /* 0x0000005084507220 */ /* 0x040fe40000410000 */
[C---:B------:R-:W-:Y:S01]  /*8310*/  FMUL.FTZ R81, R132.reuse, R81 ;  /* 0x0000005184517220 */ /* 0x040fe20000410000 */
[----:B------:R-:W1:Y:S01]  /*8320*/  MUFU.EX2 R174, R174 ;  /* 0x000000ae00ae7308 */ /* 0x000e620000000800 */
[----:B------:R-:W-:Y:S01]  /*8330*/  FMUL.FTZ R82, R3, R82 ;  /* 0x0000005203527220 */ /* 0x000fe20000410000 */
[----:B---3--:R-:W-:Y:S01]  /*8340*/  F2FP.BF16.PACK_AB R100, R169, R168 ;  /* 0x000000a8a964723e */ /* 0x008fe200000010ff */
[C---:B------:R-:W-:Y:S03]  /*8350*/  FMUL.FTZ R83, R3.reuse, R83 ;  /* 0x0000005303537220 */ /* 0x040fe60000410000 */
[C---:B------:R-:W-:Y:S02]  /*8360*/  FMUL.FTZ R94, R3.reuse, R94 ;  /* 0x0000005e035e7220 */ /* 0x040fe40000410000 */
[C---:B------:R-:W-:Y:S02]  /*8370*/  FMUL.FTZ R95, R3.reuse, R95 ;  /* 0x0000005f035f7220 */ /* 0x040fe40000410000 */
[C---:B------:R-:W-:Y:S03]  /*8380*/  HMMA.16816.F32.BF16 R80, R136.reuse, R102, R80 ;  /* 0x000000668850723c */ /* 0x040fe60000041850 */
[----:B------:R-:W-:Y:S01]  /*8390*/  FMUL.FTZ R96, R132, R96 ;  /* 0x0000006084607220 */ /* 0x000fe20000410000 */
[----:B-----5:R-:W-:Y:S01]  /*83a0*/  F2FP.BF16.PACK_AB R101, R172, R173 ;  /* 0x000000adac65723e */ /* 0x020fe200000010ff */
[----:B------:R-:W-:Y:S02]  /*83b0*/  FMUL.FTZ R97, R132, R97 ;  /* 0x0000006184617220 */ /* 0x000fe40000410000 */
[C---:B------:R-:W-:Y:S01]  /*83c0*/  FMUL.FTZ R98, R3.reuse, R98 ;  /* 0x0000006203627220 */ /* 0x040fe20000410000 */
[C---:B----4-:R-:W-:Y:S04]  /*83d0*/  HMMA.16816.F32.BF16 R84, R136.reuse, R104, R84 ;  /* 0x000000688854723c */ /* 0x050fe80000041854 */
[----:B------:R-:W-:Y:S01]  /*83e0*/  FMUL.FTZ R99, R3, R99 ;  /* 0x0000006303637220 */ /* 0x000fe20000410000 */
[----:B------:R-:W-:Y:S01]  /*83f0*/  F2FP.BF16.PACK_AB R102, R171, R170 ;  /* 0x000000aaab66723e */ /* 0x000fe200000010ff */
[--C-:B------:R-:W-:Y:S01]  /*8400*/  FFMA.FTZ R178, R179, c[0x0][0x2d0], -R152.reuse ;  /* 0x0000b400b3b27a23 */ /* 0x100fe20000010898 */
[----:B-1----:R-:W-:Y:S01]  /*8410*/  F2FP.BF16.PACK_AB R103, R175, R174 ;  /* 0x000000aeaf67723e */ /* 0x002fe200000010ff */
[C---:B------:R-:W-:Y:S01]  /*8420*/  HMMA.16816.F32.BF16 R88, R136.reuse, R106, R88 ;  /* 0x0000006a8858723c */ /* 0x040fe20000041858 */
[----:B------:R-:W1:Y:S03]  /*8430*/  LDSM.16.MT88.4 R104, [R133+0x900] ;  /* 0x000900008568783b */ /* 0x000e660000004200 */
[--C-:B------:R-:W-:Y:S01]  /*8440*/  FFMA.FTZ R179, R159, c[0x0][0x2d0], -R152.reuse ;  /* 0x0000b4009fb37a23 */ /* 0x100fe20000010898 */
[----:B------:R-:W-:Y:S01]  /*8450*/  MUFU.EX2 R178, R178 ;  /* 0x000000b200b27308 */ /* 0x000fe20000000800 */
[----:B------:R-:W-:Y:S02]  /*8460*/  FFMA.FTZ R152, R147, c[0x0][0x2d0], -R152 ;  /* 0x0000b40093987a23 */ /* 0x000fe40000010898 */
[C---:B--2---:R-:W-:Y:S01]  /*8470*/  HMMA.16816.F32.BF16 R92, R136.reuse, R108, R92 ;  /* 0x0000006c885c723c */ /* 0x044fe2000004185c */
[----:B------:R-:W-:Y:S03]  /*8480*/  LDSM.16.MT88.4 R156, [R181+UR4+0x5900] ;  /* 0x00590004b59c783b */ /* 0x000fe60008004200 */
[--C-:B------:R-:W-:Y:S02]  /*8490*/  FFMA.FTZ R176, R176, c[0x0][0x2d0], -R145.reuse ;  /* 0x0000b400b0b07a23 */ /* 0x100fe40000010891 */
[----:B------:R-:W-:Y:S01]  /*84a0*/  FFMA.FTZ R145, R144, c[0x0][0x2d0], -R145 ;  /* 0x0000b40090917a23 */ /* 0x000fe20000010891 */
[----:B------:R-:W2:Y:S01]  /*84b0*/  MUFU.EX2 R227, R152 ;  /* 0x0000009800e37308 */ /* 0x000ea20000000800 */
[----:B------:R-:W-:Y:S01]  /*84c0*/  HMMA.16816.F32.BF16 R96, R136, R110, R96 ;  /* 0x0000006e8860723c */ /* 0x000fe20000041860 */
[----:B------:R-:W3:Y:S03]  /*84d0*/  LDSM.16.MT88.4 R108, [R134+0x2900] ;  /* 0x00290000866c783b */ /* 0x000ee60000004200 */
[----:B------:R-:W-:Y:S02]  /*84e0*/  FFMA.FTZ R162, R132, R203, R162 ;  /* 0x000000cb84a27223 */ /* 0x000fe400000100a2 */
[----:B------:R-:W-:Y:S01]  /*84f0*/  FFMA.FTZ R166, R3, R204, R166 ;  /* 0x000000cc03a67223 */ /* 0x000fe200000100a6 */
[----:B------:R-:W-:Y:S01]  /*8500*/  F2FP.BF16.PACK_AB R136, R225, R224 ;  /* 0x000000e0e188723e */ /* 0x000fe200000010ff */
[C---:B------:R-:W-:Y:S01]  /*8510*/  HMMA.16816.F32.BF16 R4, R100.reuse, R112, R4 ;  /* 0x000000706404723c */ /* 0x040fe20000041804 */
[----:B------:R-:W4:Y:S04]  /*8520*/  MUFU.EX2 R231, R145 ;  /* 0x0000009100e77308 */ /* 0x000f280000000800 */
[----:B------:R-:W-:Y:S01]  /*8530*/  F2FP.BF16.PACK_AB R137, R229, R228 ;  /* 0x000000e4e589723e */ /* 0x000fe200000010ff */
[----:B------:R-:W-:Y:S02]  /*8540*/  FADD.FTZ R161, R161, R162 ;  /* 0x000000a2a1a17221 */ /* 0x000fe40000010000 */
[C---:B------:R-:W-:Y:S01]  /*8550*/  HMMA.16816.F32.BF16 R8, R100.reuse, R114, R8 ;  /* 0x000000726408723c */ /* 0x040fe20000041808 */
[----:B------:R-:W-:Y:S02]  /*8560*/  LDSM.16.MT88.4 R112, [R133+0x4900] ;  /* 0x004900008570783b */ /* 0x000fe40000004200 */
[----:B------:R-:W5:Y:S01]  /*8570*/  MUFU.EX2 R179, R179 ;  /* 0x000000b300b37308 */ /* 0x000f620000000800 */
[----:B------:R-:W-:Y:S02]  /*8580*/  FADD.FTZ R160, R160, R161 ;  /* 0x000000a1a0a07221 */ /* 0x000fe40000010000 */
[----:B------:R-:W-:Y:S01]  /*8590*/  FADD.FTZ R165, R165, R166 ;  /* 0x000000a6a5a57221 */ /* 0x000fe20000010000 */
[----:B--2---:R-:W-:Y:S01]  /*85a0*/  F2FP.BF16.PACK_AB R138, R227, R226 ;  /* 0x000000e2e38a723e */ /* 0x004fe200000010ff */
[----:B------:R-:W-:Y:S01]  /*85b0*/  FADD.FTZ R163, R163, R160 ;  /* 0x000000a0a3a37221 */ /* 0x000fe20000010000 */
[C---:B-1----:R-:W-:Y:S01]  /*85c0*/  HMMA.16816.F32.BF16 R12, R100.reuse, R104, R12 ;  /* 0x00000068640c723c */ /* 0x042fe2000004180c */
[----:B------:R-:W-:Y:S02]  /*85d0*/  LDSM.16.MT88.4 R152, [R134+0x3900] ;  /* 0x003900008698783b */ /* 0x000fe40000004200 */
[----:B------:R-:W-:Y:S01]  /*85e0*/  FADD.FTZ R164, R164, R165 ;  /* 0x000000a5a4a47221 */ /* 0x000fe20000010000 */
[----:B------:R-:W1:Y:S01]  /*85f0*/  MUFU.EX2 R176, R176 ;  /* 0x000000b000b07308 */ /* 0x000e620000000800 */
[----:B------:R-:W-:Y:S02]  /*8600*/  FADD.FTZ R168, R168, R163 ;  /* 0x000000a3a8a87221 */ /* 0x000fe40000010000 */
[----:B------:R-:W-:Y:S01]  /*8610*/  FADD.FTZ R164, R167, R164 ;  /* 0x000000a4a7a47221 */ /* 0x000fe20000010000 */
[C---:B------:R-:W-:Y:S01]  /*8620*/  HMMA.16816.F32.BF16 R16, R100.reuse, R106, R16 ;  /* 0x0000006a6410723c */ /* 0x040fe20000041810 */
[----:B------:R-:W2:Y:S03]  /*8630*/  LDSM.16.MT88.4 R104, [R181+UR4+0x4900] ;  /* 0x00490004b568783b */ /* 0x000ea60008004200 */
[----:B----4-:R-:W-:Y:S01]  /*8640*/  F2FP.BF16.PACK_AB R139, R231, R230 ;  /* 0x000000e6e78b723e */ /* 0x010fe200000010ff */
[----:B------:R-:W-:Y:S02]  /*8650*/  FADD.FTZ R169, R169, R168 ;  /* 0x000000a8a9a97221 */ /* 0x000fe40000010000 */
[----:B------:R-:W-:Y:S01]  /*8660*/  FADD.FTZ R173, R173, R164 ;  /* 0x000000a4adad7221 */ /* 0x000fe20000010000 */
[C---:B------:R-:W-:Y:S01]  /*8670*/  HMMA.16816.F32.BF16 R20, R100.reuse, R116, R20 ;  /* 0x000000746414723c */ /* 0x040fe20000041814 */
[----:B------:R-:W-:Y:S03]  /*8680*/  LDSM.16.MT88.4 R144, [R133+0x3900] ;  /* 0x003900008590783b */ /* 0x000fe60000004200 */
        /* <DEDUP_REMOVED lines=17> */
[----:B------:R-:W-:Y:S07]  /*87a0*/  LDSM.16.MT88.4 R140, [R181+UR4+0x3900] ;  /* 0x00390004b58c783b */ /* 0x000fee0008004200 */
[C---:B---3--:R-:W-:Y:S08]  /*87b0*/  HMMA.16816.F32.BF16 R60, R100.reuse, R108, R60 ;  /* 0x0000006c643c723c */ /* 0x048ff0000004183c */
        /* <DEDUP_REMOVED lines=13> */
[----:B------:R-:W3:Y:S06]  /*8890*/  LDSM.16.MT88.4 R116, [R133+0x3100] ;  /* 0x003100008574783b */ /* 0x000eec0000004200 */
[----:B-----5:R-:W-:Y:S02]  /*88a0*/  F2FP.BF16.PACK_AB R100, R179, R178 ;  /* 0x000000b2b364723e */ /* 0x020fe400000010ff */
[----:B------:R-:W-:Y:S03]  /*88b0*/  F2FP.BF16.PACK_AB R102, R220, R219 ;  /* 0x000000dbdc66723e */ /* 0x000fe600000010ff */
[----:B-1----:R-:W-:Y:S01]  /*88c0*/  F2FP.BF16.PACK_AB R101, R221, R176 ;  /* 0x000000b0dd65723e */ /* 0x002fe200000010ff */
[----:B------:R-:W-:Y:S01]  /*88d0*/  FADD.FTZ R176, R176, R175 ;  /* 0x000000afb0b07221 */ /* 0x000fe20000010000 */
[----:B------:R-:W-:Y:S03]  /*88e0*/  F2FP.BF16.PACK_AB R103, R223, R222 ;  /* 0x000000dedf67723e */ /* 0x000fe600000010ff */
[----:B------:R-:W-:Y:S04]  /*88f0*/  FADD.FTZ R221, R221, R176 ;  /* 0x000000b0dddd7221 */ /* 0x000fe80000010000 */
[C---:B--2---:R-:W-:Y:S03]  /*8900*/  HMMA.16816.F32.BF16 R4, R100.reuse, R104, R4 ;  /* 0x000000686404723c */ /* 0x044fe60000041804 */
[----:B------:R-:W-:Y:S04]  /*8910*/  FADD.FTZ R222, R222, R221 ;  /* 0x000000dddede7221 */ /* 0x000fe80000010000 */
[----:B------:R-:W-:Y:S01]  /*8920*/  FADD.FTZ R223, R223, R222 ;  /* 0x000000dedfdf7221 */ /* 0x000fe20000010000 */
        /* <DEDUP_REMOVED lines=8> */
[C---:B----4-:R-:W-:Y:S04]  /*89b0*/  HMMA.16816.F32.BF16 R20, R100.reuse, R112, R20 ;  /* 0x000000706414723c */ /* 0x050fe80000041814 */
        /* <DEDUP_REMOVED lines=23> */
[----:B------:R-:W4:Y:S07]  /*8b30*/  LDSM.16.MT88.4 R116, [R180+UR4+0x1900] ;  /* 0x00190004b474783b */ /* 0x000f2e0008004200 */
[C---:B-1----:R-:W-:Y:S08]  /*8b40*/  HMMA.16816.F32.BF16 R84, R100.reuse, R104, R84 ;  /* 0x000000686454723c */ /* 0x042ff00000041854 */
[C---:B------:R-:W-:Y:S08]  /*8b50*/  HMMA.16816.F32.BF16 R88, R100.reuse, R106, R88 ;  /* 0x0000006a6458723c */ /* 0x040ff00000041858 */
[C---:B--2---:R-:W-:Y:S08]  /*8b60*/  HMMA.16816.F32.BF16 R92, R100.reuse, R112, R92 ;  /* 0x00000070645c723c */ /* 0x044ff0000004185c */
        /* <DEDUP_REMOVED lines=30> */
[C---:B---3--:R-:W-:Y:S04]  /*8d50*/  HMMA.16816.F32.BF16 R92, R136.reuse, R12, R92 ;  /* 0x0000000c885c723c */ /* 0x048fe8000004185c */
[----:B------:R-:W-:Y:S01]  /*8d60*/  FADD.FTZ R224, R224, R3 ;  /* 0x00000003e0e07221 */ /* 0x000fe20000010000 */
[----:B------:R-:W-:Y:S03]  /*8d70*/  IADD3 R3, R209, -0x2, RZ ;  /* 0xfffffffed1037810 */ /* 0x000fe60007ffe0ff */
[----:B------:R-:W-:Y:S03]  /*8d80*/  HMMA.16816.F32.BF16 R96, R136, R14, R96 ;  /* 0x0000000e8860723c */ /* 0x000fe60000041860 */
[----:B------:R-:W-:Y:S01]  /*8d90*/  ISETP.GE.AND P0, PT, R3, R190, PT ;  /* 0x000000be0300720c */ /* 0x000fe20003f06270 */
[----:B------:R-:W-:Y:S04]  /*8da0*/  FADD.FTZ R225, R225, R224 ;  /* 0x000000e0e1e17221 */ /* 0x000fe80000010000 */
[----:B------:R-:W-:Y:S04]  /*8db0*/  FADD.FTZ R226, R226, R225 ;  /* 0x000000e1e2e27221 */ /* 0x000fe80000010000 */
[----:B------:R-:W-:Y:S04]  /*8dc0*/  FADD.FTZ R203, R227, R226 ;  /* 0x000000e2e3cb7221 */ /* 0x000fe80000010000 */
[----:B------:R-:W-:-:S05]  /*8dd0*/  @!P0 BRA `(.L_x_2822) ;  /* 0x000003f000008947 */ /* 0x000fca0003800000 */
        /* <DEDUP_REMOVED lines=63> */
.L_x_2822:
        /* <DEDUP_REMOVED lines=9> */
.L_x_2812:
        /* <DEDUP_REMOVED lines=19> */
.L_x_2825:
[----:B------:R-:W-:-:S04]  /*9390*/  MOV R3, 0x1 ;  /* 0x0000000100037802 */ /* 0x000fc80000000f00 */
[----:B------:R-:W-:-:S13]  /*93a0*/  ISETP.NE.AND P0, PT, R3, c[0x0][0x32c], PT ;  /* 0x0000cb0003007a0c */ /* 0x000fda0003f05270 */
[----:B------:R-:W-:-:S05]  /*93b0*/  @P0 IMAD.HI.U32 R3, R5, c[0x0][0x330], RZ ;  /* 0x0000cc0005030a27 */ /* 0x000fca00078e00ff */
[----:B------:R-:W-:-:S05]  /*93c0*/  @P0 SHF.R.U32.HI R5, RZ, c[0x0][0x334], R3 ;  /* 0x0000cd00ff050a19 */ /* 0x000fca0000011603 */
.L_x_2826:
[----:B------:R-:W-:-:S05]  /*93d0*/  IMAD R5, R5, c[0x0][0x32c], RZ ;  /* 0x0000cb0005057a24 */ /* 0x000fca00078e02ff */
[----:B------:R-:W-:-:S04]  /*93e0*/  IMNMX R4, R4, R5, !PT ;  /* 0x0000000504047217 */ /* 0x000fc80007800200 */
.L_x_2824:
[----:B------:R-:W-:-:S04]  /*93f0*/  IADD3 R4, R4, 0x3f, RZ ;  /* 0x0000003f04047810 */ /* 0x000fc80007ffe0ff */
[----:B------:R-:W-:-:S04]  /*9400*/  SHF.R.S32.HI R3, RZ, 0x1f, R4 ;  /* 0x0000001fff037819 */ /* 0x000fc80000011404 */
[----:B------:R-:W-:-:S04]  /*9410*/  LEA.HI R3, R3, R4, RZ, 0x6 ;  /* 0x0000000403037211 */ /* 0x000fc800078f30ff */
[----:B------:R-:W-:-:S04]  /*9420*/  SHF.R.S32.HI R3, RZ, 0x6, R3 ;  /* 0x00000006ff037819 */ /* 0x000fc80000011403 */
[----:B------:R-:W-:-:S04]  /*9430*/  IMNMX R214, R190, R3, !PT ;  /* 0x00000003bed67217 */ /* 0x000fc80007800200 */
[----:B------:R-:W-:-:S13]  /*9440*/  ISETP.GE.AND P0, PT, R209, R214, PT ;  /* 0x000000d6d100720c */ /* 0x000fda0003f06270 */
[----:B------:R-:W-:Y:S05]  /*9450*/  @!P0 BRA `(.L_x_2827) ;  /* 0x00002cb000008947 */ /* 0x000fea0003800000 */
[----:B------:R-:W-:Y:S01]  /*9460*/  IMAD.MOV.U32 R3, RZ, RZ, R0 ;  /* 0x000000ffff037224 */ /* 0x000fe200078e0000 */
[----:B------:R-:W-:Y:S01]  /*9470*/  LOP3.LUT P0, RZ, R208, 0x2, RZ, 0xc0, !PT ;  /* 0x00000002d0ff7812 */ /* 0x000fe2000780c0ff */
[----:B------:R-:W-:Y:S01]  /*9480*/  IMAD.MOV.U32 R184, RZ, RZ, 0x20 ;  /* 0x00000020ffb87424 */ /* 0x000fe200078e00ff */
        /* <DEDUP_REMOVED lines=13> */
.L_x_2830:
        /* <DEDUP_REMOVED lines=65> */
.L_x_2828:
[C---:B--234-:R-:W-:Y:S01]  /*9970*/  HMMA.16816.F32.BF16 R4, R136.reuse, R140, RZ ;  /* 0x0000008c8804723c */ /* 0x05cfe200000418ff */
        /* <DEDUP_REMOVED lines=9> */
[C---:B-1----:R-:W-:Y:S01]  /*9a10*/  HMMA.16816.F32.BF16 R12, R136.reuse, R16, RZ ;  /* 0x00000010880c723c */ /* 0x042fe200000418ff */
[----:B------:R-:W-:Y:S07]  /*9a20*/  LDSM.16.M88.4 R164, [R0+0xd900] ;  /* 0x00d9000000a4783b */ /* 0x000fee0000000200 */
[C---:B------:R-:W-:Y:S01]  /*9a30*/  HMMA.16816.F32.BF16 R16, R136.reuse, R18, RZ ;  /* 0x000000128810723c */ /* 0x040fe200000418ff */
[----:B------:R-:W-:Y:S07]  /*9a40*/  LDSM.16.M88.4 R168, [R172+0xc100] ;  /* 0x00c10000aca8783b */ /* 0x000fee0000000200 */
[C---:B------:R-:W-:Y:S08]  /*9a50*/  HMMA.16816.F32.BF16 R20, R136.reuse, R24, RZ ;  /* 0x000000188814723c */ /* 0x040ff000000418ff */
        /* <DEDUP_REMOVED lines=383> */
[----:B------:R-:W-:Y:S02]  /*b250*/  LDSM.16.MT88.4 R128, [R133+0x4900] ;  /* 0x004900008580783b */ /* 0x000fe40000004200 */
        /* <DEDUP_REMOVED lines=33> */
[----:B------:R-:W-:Y:S07]  /*b470*/  LDSM.16.MT88.4 R144, [R181+UR4+0x5900] ;  /* 0x00590004b590783b */ /* 0x000fee0008004200 */
        /* <DEDUP_REMOVED lines=36> */
[----:B------:R-:W-:Y:S07]  /*b6c0*/  LDSM.16.MT88.4 R136, [R180+UR4+0x3900] ;  /* 0x00390004b488783b */ /* 0x000fee0008004200 */
[C---:B----4-:R-:W-:Y:S01]  /*b6d0*/  HMMA.16816.F32.BF16 R92, R12.reuse, R20, R92 ;  /* 0x000000140c5c723c */ /* 0x050fe2000004185c */
[----:B------:R-:W4:Y:S07]  /*b6e0*/  MUFU.EX2 R218, R165 ;  /* 0x000000a500da7308 */ /* 0x000f2e0000000800 */
[----:B------:R-:W-:Y:S01]  /*b6f0*/  HMMA.16816.F32.BF16 R96, R12, R22, R96 ;  /* 0x000000160c60723c */ /* 0x000fe20000041860 */
[----:B------:R-:W4:Y:S02]  /*b700*/  LDSM.16.MT88.4 R20, [R133+0x3100] ;  /* 0x003100008514783b */ /* 0x000f240000004200 */
        /* <DEDUP_REMOVED lines=11> */
[----:B------:R-:W-:Y:S05]  /*b7c0*/  FADD.FTZ R153, R153, R152 ;  /* 0x0000009899997221 */ /* 0x000fea0000010000 */
[C---:B------:R-:W-:Y:S01]  /*b7d0*/  HMMA.16816.F32.BF16 R8, R12.reuse, R18, R8 ;  /* 0x000000120c08723c */ /* 0x040fe20000041808 */
[----:B------:R-:W1:Y:S07]  /*b7e0*/  LDSM.16.MT88.4 R16, [R180+UR4+0x3100] ;  /* 0x00310004b410783b */ /* 0x000e6e0008004200 */
[C---:B------:R-:W-:Y:S08]  /*b7f0*/  HMMA.16816.F32.BF16 R100, R12.reuse, R124, R100 ;  /* 0x0000007c0c64723c */ /* 0x040ff00000041864 */
[C---:B------:R-:W-:Y:S01]  /*b800*/  HMMA.16816.F32.BF16 R104, R12.reuse, R126, R104 ;  /* 0x0000007e0c68723c */ /* 0x040fe20000041868 */
[----:B------:R-:W-:Y:S07]  /*b810*/  LDSM.16.MT88.4 R124, [R181+UR4+0x5100] ;  /* 0x00510004b57c783b */ /* 0x000fee0008004200 */
[C---:B------:R-:W-:Y:S08]  /*b820*/  HMMA.16816.F32.BF16 R108, R12.reuse, R140, R108 ;  /* 0x0000008c0c6c723c */ /* 0x040ff0000004186c */
[C---:B------:R-:W-:Y:S01]  /*b830*/  HMMA.16816.F32.BF16 R112, R12.reuse, R142, R112 ;  /* 0x0000008e0c70723c */ /* 0x040fe20000041870 */
[----:B------:R-:W-:Y:S07]  /*b840*/  LDSM.16.MT88.4 R140, [R134+0x3900] ;  /* 0x00390000868c783b */ /* 0x000fee0000004200 */
[C---:B------:R-:W-:Y:S08]  /*b850*/  HMMA.16816.F32.BF16 R116, R12.reuse, R24, R116 ;  /* 0x000000180c74723c */ /* 0x040ff00000041874 */
[C---:B------:R-:W-:Y:S01]  /*b860*/  HMMA.16816.F32.BF16 R120, R12.reuse, R26, R120 ;  /* 0x0000001a0c78723c */ /* 0x040fe20000041878 */
[----:B------:R-:W2:Y:S07]  /*b870*/  LDSM.16.MT88.4 R24, [R134+0x3100] ;  /* 0x003100008618783b */ /* 0x000eae0000004200 */
[C---:B------:R-:W-:Y:S08]  /*b880*/  HMMA.16816.F32.BF16 R36, R12.reuse, R128, R36 ;  /* 0x000000800c24723c */ /* 0x040ff00000041824 */
[C---:B------:R-:W-:Y:S08]  /*b890*/  HMMA.16816.F32.BF16 R40, R12.reuse, R130, R40 ;  /* 0x000000820c28723c */ /* 0x040ff00000041828 */
[C---:B----4-:R-:W-:Y:S08]  /*b8a0*/  HMMA.16816.F32.BF16 R44, R12.reuse, R20, R44 ;  /* 0x000000140c2c723c */ /* 0x050ff0000004182c */
[C---:B------:R-:W-:Y:S01]  /*b8b0*/  HMMA.16816.F32.BF16 R48, R12.reuse, R22, R48 ;  /* 0x000000160c30723c */ /* 0x040fe20000041830 */
[----:B------:R-:W3:Y:S07]  /*b8c0*/  LDSM.16.MT88.4 R20, [R133+0x5100] ;  /* 0x005100008514783b */ /* 0x000eee0000004200 */
[C---:B-1----:R-:W-:Y:S08]  /*b8d0*/  HMMA.16816.F32.BF16 R52, R12.reuse, R16, R52 ;  /* 0x000000100c34723c */ /* 0x042ff00000041834 */
[C---:B------:R-:W-:Y:S01]  /*b8e0*/  HMMA.16816.F32.BF16 R56, R12.reuse, R18, R56 ;  /* 0x000000120c38723c */ /* 0x040fe20000041838 */
[----:B------:R-:W1:Y:S07]  /*b8f0*/  LDSM.16.MT88.4 R16, [R180+UR4+0x5100] ;  /* 0x00510004b410783b */ /* 0x000e6e0008004200 */
[C---:B--2---:R-:W-:Y:S08]  /*b900*/  HMMA.16816.F32.BF16 R60, R12.reuse, R24, R60 ;  /* 0x000000180c3c723c */ /* 0x044ff0000004183c */
[C---:B------:R-:W-:Y:S01]  /*b910*/  HMMA.16816.F32.BF16 R64, R12.reuse, R26, R64 ;  /* 0x0000001a0c40723c */ /* 0x040fe20000041840 */
[----:B------:R-:W2:Y:S07]  /*b920*/  LDSM.16.MT88.4 R24, [R134+0x5100] ;  /* 0x005100008618783b */ /* 0x000eae0000004200 */
[C---:B------:R-:W-:Y:S08]  /*b930*/  HMMA.16816.F32.BF16 R68, R12.reuse, R124, R68 ;  /* 0x0000007c0c44723c */ /* 0x040ff00000041844 */
[C---:B------:R-:W-:Y:S01]  /*b940*/  HMMA.16816.F32.BF16 R72, R12.reuse, R126, R72 ;  /* 0x0000007e0c48723c */ /* 0x040fe20000041848 */
[----:B------:R-:W4:Y:S07]  /*b950*/  LDSM.16.MT88.4 R124, [R181+UR4+0x1900] ;  /* 0x00190004b57c783b */ /* 0x000f2e0008004200 */
[C---:B---3--:R-:W-:Y:S08]  /*b960*/  HMMA.16816.F32.BF16 R76, R12.reuse, R20, R76 ;  /* 0x000000140c4c723c */ /* 0x048ff0000004184c */
[C---:B------:R-:W-:Y:S01]  /*b970*/  HMMA.16816.F32.BF16 R80, R12.reuse, R22, R80 ;  /* 0x000000160c50723c */ /* 0x040fe20000041850 */
[----:B------:R-:W3:Y:S07]  /*b980*/  LDSM.16.MT88.4 R20, [R133+0x1900] ;  /* 0x001900008514783b */ /* 0x000eee0000004200 */
[C---:B-1----:R-:W-:Y:S08]  /*b990*/  HMMA.16816.F32.BF16 R84, R12.reuse, R16, R84 ;  /* 0x000000100c54723c */ /* 0x042ff00000041854 */
[C---:B------:R-:W-:Y:S01]  /*b9a0*/  HMMA.16816.F32.BF16 R88, R12.reuse, R18, R88 ;  /* 0x000000120c58723c */ /* 0x040fe20000041858 */
[----:B------:R-:W1:Y:S07]  /*b9b0*/  LDSM.16.MT88.4 R16, [R181+UR4+0x3900] ;  /* 0x00390004b510783b */ /* 0x000e6e0008004200 */
[C---:B--2---:R-:W-:Y:S08]  /*b9c0*/  HMMA.16816.F32.BF16 R92, R12.reuse, R24, R92 ;  /* 0x000000180c5c723c */ /* 0x044ff0000004185c */
[----:B------:R-:W-:Y:S01]  /*b9d0*/  HMMA.16816.F32.BF16 R96, R12, R26, R96 ;  /* 0x0000001a0c60723c */ /* 0x000fe20000041860 */
[----:B------:R-:W2:Y:S06]  /*b9e0*/  LDSM.16.MT88.4 R24, [R133+0x3900] ;  /* 0x003900008518783b */ /* 0x000eac0000004200 */
[C---:B------:R-:W-:Y:S01]  /*b9f0*/  F2FP.BF16.PACK_AB R12, R175.reuse, R174 ;  /* 0x000000aeaf0c723e */ /* 0x040fe200000010ff */
[----:B------:R-:W-:Y:S01]  /*ba00*/  FADD.FTZ R174, R174, R153 ;  /* 0x00000099aeae7221 */ /* 0x000fe20000010000 */
[----:B------:R-:W-:Y:S03]  /*ba10*/  F2FP.BF16.PACK_AB R13, R216, R215 ;  /* 0x000000d7d80d723e */ /* 0x000fe600000010ff */
[----:B------:R-:W-:Y:S01]  /*ba20*/  F2FP.BF16.PACK_AB R14, R218, R217 ;  /* 0x000000d9da0e723e */ /* 0x000fe200000010ff */
[----:B------:R-:W-:Y:S01]  /*ba30*/  FADD.FTZ R174, R175, R174 ;  /* 0x000000aeafae7221 */ /* 0x000fe20000010000 */
[----:B------:R-:W-:Y:S03]  /*ba40*/  F2FP.BF16.PACK_AB R15, R164, R219 ;  /* 0x000000dba40f723e */ /* 0x000fe600000010ff */
[----:B------:R-:W-:Y:S04]  /*ba50*/  FADD.FTZ R203, R217, R174 ;  /* 0x000000aed9cb7221 */ /* 0x000fe80000010000 */
[C---:B----4-:R-:W-:Y:S03]  /*ba60*/  HMMA.16816.F32.BF16 R128, R12.reuse, R124, R4 ;  /* 0x0000007c0c80723c */ /* 0x050fe60000041804 */
[----:B------:R-:W-:Y:S05]  /*ba70*/  FADD.FTZ R203, R218, R203 ;  /* 0x000000cbdacb7221 */ /* 0x000fea0000010000 */
[C---:B------:R-:W-:Y:S01]  /*ba80*/  HMMA.16816.F32.BF16 R124, R12.reuse, R126, R8 ;  /* 0x0000007e0c7c723c */ /* 0x040fe20000041808 */
[----:B------:R-:W4:Y:S07]  /*ba90*/  LDSM.16.MT88.4 R8, [R133+0x5900] ;  /* 0x005900008508783b */ /* 0x000f2e0000004200 */
[C---:B---3--:R-:W-:Y:S08]  /*baa0*/  HMMA.16816.F32.BF16 R100, R12.reuse, R20, R100 ;  /* 0x000000140c64723c */ /* 0x048ff00000041864 */
        /* <DEDUP_REMOVED lines=17> */
[C---:B----4-:R-:W-:Y:S07]  /*bbc0*/  HMMA.16816.F32.BF16 R76, R12.reuse, R8, R76 ;  /* 0x000000080c4c723c */ /* 0x050fee000004184c */
[----:B------:R-:W-:Y:S01]  /*bbd0*/  FADD.FTZ R8, R154, R151 ;  /* 0x000000979a087221 */ /* 0x000fe20000010000 */
[C---:B------:R-:W-:Y:S04]  /*bbe0*/  HMMA.16816.F32.BF16 R80, R12.reuse, R10, R80 ;  /* 0x0000000a0c50723c */ /* 0x040fe80000041850 */
[----:B------:R-:W-:Y:S04]  /*bbf0*/  FADD.FTZ R8, R155, R8 ;  /* 0x000000089b087221 */ /* 0x000fe80000010000 */
[C---:B-1----:R-:W-:Y:S04]  /*bc00*/  HMMA.16816.F32.BF16 R84, R12.reuse, R16, R84 ;  /* 0x000000100c54723c */ /* 0x042fe80000041854 */
[----:B------:R-:W-:Y:S04]  /*bc10*/  FADD.FTZ R215, R215, R8 ;  /* 0x00000008d7d77221 */ /* 0x000fe80000010000 */
[C---:B------:R-:W-:Y:S04]  /*bc20*/  HMMA.16816.F32.BF16 R88, R12.reuse, R18, R88 ;  /* 0x000000120c58723c */ /* 0x040fe80000041858 */
[----:B------:R-:W-:Y:S04]  /*bc30*/  FADD.FTZ R216, R216, R215 ;  /* 0x000000d7d8d87221 */ /* 0x000fe80000010000 */
[C---:B------:R-:W-:Y:S04]  /*bc40*/  HMMA.16816.F32.BF16 R92, R12.reuse, R20, R92 ;  /* 0x000000140c5c723c */ /* 0x040fe8000004185c */
[----:B------:R-:W-:Y:S04]  /*bc50*/  FADD.FTZ R219, R219, R216 ;  /* 0x000000d8dbdb7221 */ /* 0x000fe80000010000 */
[----:B------:R-:W-:Y:S04]  /*bc60*/  HMMA.16816.F32.BF16 R96, R12, R22, R96 ;  /* 0x000000160c60723c */ /* 0x000fe80000041860 */
[----:B------:R-:W-:Y:S04]  /*bc70*/  FADD.FTZ R204, R164, R219 ;  /* 0x000000dba4cc7221 */ /* 0x000fe80000010000 */
        /* <DEDUP_REMOVED lines=64> */
.L_x_2829:
        /* <DEDUP_REMOVED lines=9> */
.L_x_2827:
[----:B------:R-:W-:-:S13]  /*c110*/  ISETP.GE.AND P0, PT, R209, R190, PT ;  /* 0x000000bed100720c */ /* 0x000fda0003f06270 */
[----:B------:R-:W-:Y:S05]  /*c120*/  @!P0 BRA `(.L_x_2831) ;  /* 0x000035e000008947 */ /* 0x000fea0003800000 */
[----:B------:R-:W-:Y:S01]  /*c130*/  SHF.R.S32.HI R207, RZ, 0x1f, R188 ;  /* 0x0000001fffcf7819 */ /* 0x000fe200000114bc */
[----:B------:R-:W-:Y:S01]  /*c140*/  IMAD.MOV.U32 R3, RZ, RZ, R0 ;  /* 0x000000ffff037224 */ /* 0x000fe200078e0000 */
[----:B------:R-:W-:Y:S01]  /*c150*/  SHF.R.S32.HI R5, RZ, 0x1f, R206 ;  /* 0x0000001fff057819 */ /* 0x000fe200000114ce */
[C---:B------:R-:W-:Y:S01]  /*c160*/  IMAD.SHL.U32 R210, R188.reuse, 0x2, RZ ;  /* 0x00000002bcd27824 */ /* 0x040fe200078e00ff */
[----:B------:R-:W-:Y:S01]  /*c170*/  SHF.L.U64.HI R207, R188, 0x1, R207 ;  /* 0x00000001bccf7819 */ /* 0x000fe200000102cf */
[----:B------:R-:W-:Y:S01]  /*c180*/  IMAD.MOV.U32 R188, RZ, RZ, 0x40 ;  /* 0x00000040ffbc7424 */ /* 0x000fe200078e00ff */
[----:B------:R-:W-:Y:S01]  /*c190*/  SHF.R.S32.HI R0, RZ, 0x1f, R205 ;  /* 0x0000001fff007819 */ /* 0x000fe200000114cd */
[----:B------:R-:W-:Y:S01]  /*c1a0*/  IMAD.SHL.U32 R211, R206, 0x2, RZ ;  /* 0x00000002ced37824 */ /* 0x000fe200078e00ff */
[----:B------:R-:W-:Y:S01]  /*c1b0*/  LOP3.LUT P0, RZ, R208, 0x4, RZ, 0xc0, !PT ;  /* 0x00000004d0ff7812 */ /* 0x000fe2000780c0ff */
[----:B------:R-:W-:Y:S01]  /*c1c0*/  IMAD.MOV.U32 R132, RZ, RZ, R2 ;  /* 0x000000ffff847224 */ /* 0x000fe200078e0002 */
[----:B------:R-:W-:-:S02]  /*c1d0*/  SHF.L.U64.HI R208, R206, 0x1, R5 ;  /* 0x00000001ced07819 */ /* 0x000fc40000010205 */
[C---:B------:R-:W-:Y:S01]  /*c1e0*/  SHF.L.U64.HI R206, R205.reuse, 0x1, R0 ;  /* 0x00000001cdce7819 */ /* 0x040fe20000010200 */
[----:B------:R-:W-:Y:S01]  /*c1f0*/  IMAD.SHL.U32 R205, R205, 0x2, RZ ;  /* 0x00000002cdcd7824 */ /* 0x000fe200078e00ff */
[----:B------:R-:W-:Y:S02]  /*c200*/  SEL R188, R188, 0xffffffc0, !P0 ;  /* 0xffffffc0bcbc7807 */ /* 0x000fe40004000000 */
.L_x_2842:
        /* <DEDUP_REMOVED lines=18> */
[C---:B------:R-:W-:Y:S01]  /*c330*/  IMAD.WIDE.U32 R6, R196.reuse, c[0x0][0x208], RZ ;  /* 0x00008200c4067a25 */ /* 0x040fe200078e00ff */
[----:B------:R-:W-:Y:S03]  /*c340*/  SHF.R.S32.HI R5, RZ, 0x1f, R195 ;  /* 0x0000001fff057819 */ /* 0x000fe600000114c3 */
[----:B------:R-:W-:Y:S02]  /*c350*/  IMAD R9, R9, c[0x0][0x208], RZ ;  /* 0x0000820009097a24 */ /* 0x000fe400078e02ff */
[----:B------:R-:W-:Y:S02]  /*c360*/  IMAD R5, R5, c[0x0][0x218], RZ ;  /* 0x0000860005057a24 */ /* 0x000fe400078e02ff */
        /* <DEDUP_REMOVED lines=8> */
[----:B------:R-:W5:Y:S04]  /*c3f0*/  SHFL.IDX PT, R10, R4, RZ, 0x181f ;  /* 0x00181fff040a7589 */ /* 0x000f6800000e0000 */
[----:B------:R-:W2:Y:S04]  /*c400*/  SHFL.IDX PT, R5, R2, RZ, 0x181f ;  /* 0x00181fff02057589 */ /* 0x000ea800000e0000 */
[----:B------:R-:W-:Y:S04]  /*c410*/  SHFL.IDX PT, R7, R2, 0x1, 0x181f ;  /* 0x00381f0002077f89 */ /* 0x000fe800000e0000 */
[----:B------:R-:W4:Y:S01]  /*c420*/  SHFL.IDX PT, R0, R4, 0x1, 0x181f ;  /* 0x00381f0004007f89 */ /* 0x000f2200000e0000 */
[C---:B-----5:R-:W-:Y:S05]  /*c430*/  IADD3 R14, P0, R10.reuse, R210, RZ ;  /* 0x000000d20a0e7210 */ /* 0x060fea0007f1e0ff */
[C---:B--2---:R-:W-:Y:S01]  /*c440*/  IMAD.X R15, R5.reuse, 0x1, R207, P0 ;  /* 0x00000001050f7824 */ /* 0x044fe200000e06cf */
[C---:B------:R-:W-:Y:S04]  /*c450*/  IADD3 R12, P0, R10.reuse, R211, RZ ;  /* 0x000000d30a0c7210 */ /* 0x040fe80007f1e0ff */
[C---:B------:R-:W-:Y:S02]  /*c460*/  IADD3.X R13, R5.reuse, R208, RZ, P0, !PT ;  /* 0x000000d0050d7210 */ /* 0x040fe400007fe4ff */
[----:B------:R-:W-:Y:S05]  /*c470*/  IADD3 R10, P0, R10, R205, RZ ;  /* 0x000000cd0a0a7210 */ /* 0x000fea0007f1e0ff */
[----:B------:R-:W-:Y:S01]  /*c480*/  IMAD.X R11, R5, 0x1, R206, P0 ;  /* 0x00000001050b7824 */ /* 0x000fe200000e06ce */
[C---:B----4-:R-:W-:Y:S01]  /*c490*/  IADD3 R8, P0, R0.reuse, R210, RZ ;  /* 0x000000d200087210 */ /* 0x050fe20007f1e0ff */
[----:B------:R-:W-:Y:S03]  /*c4a0*/  IMAD.U32 R5, RZ, RZ, UR20 ;  /* 0x00000014ff057e24 */ /* 0x000fe6000f8e00ff */
[----:B------:R-:W-:Y:S01]  /*c4b0*/  IADD3.X R9, R7, R207, RZ, P0, !PT ;  /* 0x000000cf07097210 */ /* 0x000fe200007fe4ff */
[----:B------:R-:W-:Y:S01]  /*c4c0*/  IMAD R2, R5, 0x6000, R194 ;  /* 0x0000600005027824 */ /* 0x000fe200078e02c2 */
[C---:B------:R-:W-:Y:S04]  /*c4d0*/  IADD3 R4, P0, R0.reuse, R211, RZ ;  /* 0x000000d300047210 */ /* 0x040fe80007f1e0ff */
[----:B------:R2:W-:Y:S01]  /*c4e0*/  LDGSTS.E.BYPASS.LTC128B.128 [R2], [R14.64], !P5 ;  /* 0x000000000e027fae */ /* 0x0005e2000e901d4e */
[C---:B------:R-:W-:Y:S01]  /*c4f0*/  IMAD.X R5, R7.reuse, 0x1, R208, P0 ;  /* 0x0000000107057824 */ /* 0x040fe200000e06d0 */
[----:B------:R-:W-:Y:S02]  /*c500*/  IADD3 R6, P0, R0, R205, RZ ;  /* 0x000000cd00067210 */ /* 0x000fe40007f1e0ff */
[----:B------:R2:W-:Y:S02]  /*c510*/  LDGSTS.E.BYPASS.LTC128B.128 [R2+0x2000], [R12.64], !P4 ;  /* 0x020000000c027fae */ /* 0x0005e4000e101d4e */
[----:B------:R-:W-:Y:S02]  /*c520*/  IADD3.X R7, R7, R206, RZ, P0, !PT ;  /* 0x000000ce07077210 */ /* 0x000fe400007fe4ff */
[----:B------:R2:W-:Y:S04]  /*c530*/  LDGSTS.E.BYPASS.LTC128B.128 [R2+0x4000], [R10.64], !P6 ;  /* 0x040000000a027fae */ /* 0x0005e8000f101d4e */
[----:B------:R2:W-:Y:S04]  /*c540*/  LDGSTS.E.BYPASS.LTC128B.128 [R2+0x1000], [R8.64], !P5 ;  /* 0x0100000008027fae */ /* 0x0005e8000e901d4e */
[----:B------:R2:W-:Y:S04]  /*c550*/  LDGSTS.E.BYPASS.LTC128B.128 [R2+0x3000], [R4.64], !P4 ;  /* 0x0300000004027fae */ /* 0x0005e8000e101d4e */
[----:B------:R2:W-:Y:S02]  /*c560*/  LDGSTS.E.BYPASS.LTC128B.128 [R2+0x5000], [R6.64], !P6 ;  /* 0x0500000006027fae */ /* 0x0005e4000f101d4e */
.L_x_2832:
[C---:B--234-:R-:W-:Y:S01]  /*c570*/  HMMA.16816.F32.BF16 R4, R136.reuse, R140, RZ ;  /* 0x0000008c8804723c */ /* 0x05cfe200000418ff */
[----:B------:R-:W-:Y:S01]  /*c580*/  LDSM.16.M88.4 R168, [R182] ;  /* 0x00000000b6a8783b */ /* 0x000fe20000000200 */
[----:B------:R-:W-:Y:S01]  /*c590*/  PLOP3.LUT P0, PT, PT, PT, UP1, 0x80, 0x0 ;  /* 0x000000000000781c */ /* 0x000fe20003f0f018 */
[----:B------:R-:W-:Y:S01]  /*c5a0*/  UIADD3 UR6, UR20, 0x1, URZ ;  /* 0x0000000114067890 */ /* 0x000fe2000fffe03f */
[C---:B------:R-:W-:Y:S01]  /*c5b0*/  IMAD.IADD R0, R188.reuse, 0x1, R135 ;  /* 0x00000001bc007824 */ /* 0x040fe200078e0287 */
[C---:B------:R-:W-:Y:S01]  /*c5c0*/  IADD3 R135, R188.reuse, UR4, R187 ;  /* 0x00000004bc877c10 */ /* 0x040fe2000fffe0bb */
[----:B------:R-:W-:Y:S01]  /*c5d0*/  IMAD.IADD R2, R188, 0x1, R133 ;  /* 0x00000001bc027824 */ /* 0x000fe200078e0285 */
[----:B------:R-:W0:Y:S01]  /*c5e0*/  LDGDEPBAR ;  /* 0x00000000000079af */ /* 0x000e220000000000 */
[C---:B------:R-:W-:Y:S01]  /*c5f0*/  HMMA.16816.F32.BF16 R8, R136.reuse, R142, RZ ;  /* 0x0000008e8808723c */ /* 0x040fe200000418ff */
[----:B------:R-:W-:Y:S01]  /*c600*/  ISETP.GE.AND P3, PT, R193, 0x1, PT ;  /* 0x00000001c100780c */ /* 0x000fe20003f66270 */
[----:B------:R-:W-:Y:S02]  /*c610*/  UISETP.GE.AND UP0, UPT, UR20, 0x1, UPT ;  /* 0x000000011400788c */ /* 0x000fe4000bf06270 */
[----:B------:R-:W-:Y:S01]  /*c620*/  IMAD.IADD R134, R184, 0x1, R135 ;  /* 0x00000001b8867824 */ /* 0x000fe200078e0287 */
[----:B------:R-:W-:Y:S01]  /*c630*/  LDSM.16.M88.4 R140, [R0+0xc100] ;  /* 0x00c10000008c783b */ /* 0x000fe20000000200 */
[----:B------:R-:W-:Y:S02]  /*c640*/  USEL UR20, UR6, URZ, !UP0 ;  /* 0x0000003f06147287 */ /* 0x000fe4000c000000 */
[C---:B-1----:R-:W-:Y:S03]  /*c650*/  HMMA.16816.F32.BF16 R12, R136.reuse, R16, RZ ;  /* 0x00000010880c723c */ /* 0x042fe600000418ff */
[----:B------:R-:W-:Y:S05]  /*c660*/  LDSM.16.M88.4 R164, [R0+0xc900] ;  /* 0x00c9000000a4783b */ /* 0x000fea0000000200 */
[C---:B------:R-:W-:Y:S01]  /*c670*/  HMMA.16816.F32.BF16 R16, R136.reuse, R18, RZ ;  /* 0x000000128810723c */ /* 0x040fe200000418ff */
[----:B------:R-:W-:Y:S06]  /*c680*/  LDSM.16.M88.4 R172, [R2+0xc100] ;  /* 0x00c1000002ac783b */ /* 0x000fec0000000200 */
[----:B------:R-:W-:Y:S01]  /*c690*/  LDSM.16.M88.4 R176, [R2+0xc900] ;  /* 0x00c9000002b0783b */ /* 0x000fe20000000200 */
        /* <DEDUP_REMOVED lines=16> */
[----:B------:R-:W-:Y:S06]  /*c7a0*/  LDSM.16.M88.4 R144, [R2+0xd900] ;  /* 0x00d900000290783b */ /* 0x000fec0000000200 */
[----:B------:R-:W-:Y:S01]  /*c7b0*/  LDSM.16.M88.4 R160, [R187+UR4+0xe100] ;  /* 0x00e10004bba0783b */ /* 0x000fe20008000200 */
        /* <DEDUP_REMOVED lines=8> */
[----:B------:R-:W-:Y:S07]  /*c840*/  LDSM.16.M88.4 R148, [R187+UR4+0xf100] ;  /* 0x00f10004bb94783b */ /* 0x000fee0008000200 */
[C---:B---3--:R-:W-:Y:S08]  /*c850*/  HMMA.16816.F32.BF16 R28, R136.reuse, R152, R28 ;  /* 0x00000098881c723c */ /* 0x048ff0000004181c */
[----:B------:R-:W-:Y:S01]  /*c860*/  HMMA.16816.F32.BF16 R32, R136, R154, R32 ;  /* 0x0000009a8820723c */ /* 0x000fe20000041820 */
[----:B------:R-:W2:Y:S06]  /*c870*/  LDSM.16.M88.4 R136, [R187+UR4+0xe900] ;  /* 0x00e90004bb88783b */ /* 0x000eac0008000200 */
[----:B------:R-:W3:Y:S01]  /*c880*/  LDSM.16.M88.4 R152, [R187+UR4+0xf900] ;  /* 0x00f90004bb98783b */ /* 0x000ee20008000200 */
[C---:B------:R-:W-:Y:S08]  /*c890*/  HMMA.16816.F32.BF16 R4, R168.reuse, R172, R4 ;  /* 0x000000aca804723c */ /* 0x040ff00000041804 */
        /* <DEDUP_REMOVED lines=8> */
[C---:B------:R-:W-:Y:S08]  /*c920*/  HMMA.16816.F32.BF16 R28, R168.reuse, R144, R28 ;  /* 0x00000090a81c723c */ /* 0x040ff0000004181c */
[----:B------:R-:W-:Y:S01]  /*c930*/  HMMA.16816.F32.BF16 R32, R168, R146, R32 ;  /* 0x00000092a820723c */ /* 0x000fe20000041820 */
[----:B------:R-:W1:Y:S06]  /*c940*/  LDSM.16.M88.4 R144, [R133+0xe100] ;  /* 0x00e100008590783b */ /* 0x000e6c0000000200 */
[----:B------:R-:W-:Y:S01]  /*c950*/  LDSM.16.M88.4 R168, [R0+0xe100] ;  /* 0x00e1000000a8783b */ /* 0x000fe20000000200 */
[C---:B------:R-:W-:Y:S08]  /*c960*/  HMMA.16816.F32.BF16 R4, R156.reuse, R160, R4 ;  /* 0x000000a09c04723c */ /* 0x040ff00000041804 */
[C---:B------:R-:W-:Y:S01]  /*c970*/  HMMA.16816.F32.BF16 R8, R156.reuse, R162, R8 ;  /* 0x000000a29c08723c */ /* 0x040fe20000041808 */
[----:B------:R-:W4:Y:S07]  /*c980*/  LDSM.16.M88.4 R160, [R133+0xf100] ;  /* 0x00f1000085a0783b */ /* 0x000f2e0000000200 */
        /* <DEDUP_REMOVED lines=16> */
[C---:B----4-:R-:W-:Y:S08]  /*ca90*/  HMMA.16816.F32.BF16 R20, R140.reuse, R160, R20 ;  /* 0x000000a08c14723c */ /* 0x050ff00000041814 */
[C---:B------:R-:W-:Y:S01]  /*caa0*/  HMMA.16816.F32.BF16 R24, R140.reuse, R162, R24 ;  /* 0x000000a28c18723c */ /* 0x040fe20000041818 */
[----:B------:R-:W-:Y:S07]  /*cab0*/  LDSM.16.M88.4 R160, [R134+0xe900] ;  /* 0x00e9000086a0783b */ /* 0x000fee0000000200 */
[C---:B--2---:R-:W-:Y:S08]  /*cac0*/  HMMA.16816.F32.BF16 R28, R140.reuse, R136, R28 ;  /* 0x000000888c1c723c */ /* 0x044ff0000004181c */
[----:B------:R-:W-:Y:S01]  /*cad0*/  HMMA.16816.F32.BF16 R32, R140, R138, R32 ;  /* 0x0000008a8c20723c */ /* 0x000fe20000041820 */
[----:B------:R-:W2:Y:S06]  /*cae0*/  LDSM.16.M88.4 R136, [R0+0xf900] ;  /* 0x00f900000088783b */ /* 0x000eac0000000200 */
[----:B------:R-:W3:Y:S01]  /*caf0*/  LDSM.16.M88.4 R140, [R182+0x4000] ;  /* 0x00400000b68c783b */ /* 0x000ee20000000200 */
[C---:B-----5:R-:W-:Y:S08]  /*cb00*/  HMMA.16816.F32.BF16 R4, R148.reuse, R168, R4 ;  /* 0x000000a89404723c */ /* 0x060ff00000041804 */
[C---:B------:R-:W-:Y:S01]  /*cb10*/  HMMA.16816.F32.BF16 R8, R148.reuse, R170, R8 ;  /* 0x000000aa9408723c */ /* 0x040fe20000041808 */
[----:B------:R-:W4:Y:S07]  /*cb20*/  LDSM.16.M88.4 R168, [R134+0xf900] ;  /* 0x00f9000086a8783b */ /* 0x000f2e0000000200 */
[C---:B-1----:R-:W-:Y:S08]  /*cb30*/  HMMA.16816.F32.BF16 R12, R148.reuse, R144, R12 ;  /* 0x00000090940c723c */ /* 0x042ff0000004180c */
[C---:B------:R-:W-:Y:S01]  /*cb40*/  HMMA.16816.F32.BF16 R16, R148.reuse, R146, R16 ;  /* 0x000000929410723c */ /* 0x040fe20000041810 */
[----:B------:R-:W-:Y:S07]  /*cb50*/  LDSM.16.M88.4 R144, [R189+0x8000] ;  /* 0x00800000bd90783b */ /* 0x000fee0000000200 */
[C---:B------:R-:W-:Y:S08]  /*cb60*/  HMMA.16816.F32.BF16 R20, R148.reuse, R152, R20 ;  /* 0x000000989414723c */ /* 0x040ff00000041814 */
[C---:B------:R-:W-:Y:S01]  /*cb70*/  HMMA.16816.F32.BF16 R24, R148.reuse, R154, R24 ;  /* 0x0000009a9418723c */ /* 0x040fe20000041818 */
[----:B------:R-:W1:Y:S07]  /*cb80*/  LDSM.16.M88.4 R152, [R187+UR4+0x10100] ;  /* 0x01010004bb98783b */ /* 0x000e6e0008000200 */
[C---:B--2---:R-:W-:Y:S08]  /*cb90*/  HMMA.16816.F32.BF16 R28, R148.reuse, R136, R28 ;  /* 0x00000088941c723c */ /* 0x044ff0000004181c */
[----:B------:R-:W-:Y:S01]  /*cba0*/  HMMA.16816.F32.BF16 R32, R148, R138, R32 ;  /* 0x0000008a9420723c */ /* 0x000fe20000041820 */
[----:B------:R-:W2:Y:S06]  /*cbb0*/  LDSM.16.M88.4 R136, [R187+UR4+0x10900] ;  /* 0x01090004bb88783b */ /* 0x000eac0008000200 */
[----:B------:R-:W5:Y:S01]  /*cbc0*/  LDSM.16.M88.4 R148, [R187+UR4+0x11100] ;  /* 0x01110004bb94783b */ /* 0x000f620008000200 */
[C---:B---3--:R-:W-:Y:S08]  /*cbd0*/  HMMA.16816.F32.BF16 R4, R140.reuse, R156, R4 ;  /* 0x0000009c8c04723c */ /* 0x048ff00000041804 */
[C---:B------:R-:W-:Y:S01]  /*cbe0*/  HMMA.16816.F32.BF16 R8, R140.reuse, R158, R8 ;  /* 0x0000009e8c08723c */ /* 0x040fe20000041808 */
[----:B------:R-:W3:Y:S07]  /*cbf0*/  LDSM.16.M88.4 R156, [R187+UR4+0x11900] ;  /* 0x01190004bb9c783b */ /* 0x000eee0008000200 */
[C---:B------:R-:W-:Y:S08]  /*cc00*/  HMMA.16816.F32.BF16 R12, R140.reuse, R160, R12 ;  /* 0x000000a08c0c723c */ /* 0x040ff0000004180c */
[C---:B------:R-:W-:Y:S01]  /*cc10*/  HMMA.16816.F32.BF16 R16, R140.reuse, R162, R16 ;  /* 0x000000a28c10723c */ /* 0x040fe20000041810 */
[----:B------:R-:W-:Y:S07]  /*cc20*/  LDSM.16.M88.4 R160, [R185+0x8000] ;  /* 0x00800000b9a0783b */ /* 0x000fee0000000200 */
[C---:B------:R-:W-:Y:S08]  /*cc30*/  HMMA.16816.F32.BF16 R20, R140.reuse, R164, R20 ;  /* 0x000000a48c14723c */ /* 0x040ff00000041814 */
[C---:B------:R-:W-:Y:S01]  /*cc40*/  HMMA.16816.F32.BF16 R24, R140.reuse, R166, R24 ;  /* 0x000000a68c18723c */ /* 0x040fe20000041818 */
[----:B------:R-:W3:Y:S07]  /*cc50*/  LDSM.16.M88.4 R164, [R133+0x10100] ;  /* 0x0101000085a4783b */ /* 0x000eee0000000200 */
[C---:B----4-:R-:W-:Y:S08]  /*cc60*/  HMMA.16816.F32.BF16 R28, R140.reuse, R168, R28 ;  /* 0x000000a88c1c723c */ /* 0x050ff0000004181c */
[----:B------:R-:W-:Y:S01]  /*cc70*/  HMMA.16816.F32.BF16 R32, R140, R170, R32 ;  /* 0x000000aa8c20723c */ /* 0x000fe20000041820 */
[----:B------:R-:W4:Y:S06]  /*cc80*/  LDSM.16.M88.4 R140, [R133+0x10900] ;  /* 0x01090000858c783b */ /* 0x000f2c0000000200 */
[----:B------:R3:W-:Y:S01]  /*cc90*/  LDSM.16.M88.4 R168, [R2+0x10100] ;  /* 0x0101000002a8783b */ /* 0x0007e20000000200 */
[C---:B-1----:R-:W-:Y:S08]  /*cca0*/  HMMA.16816.F32.BF16 R4, R144.reuse, R152, R4 ;  /* 0x000000989004723c */ /* 0x042ff00000041804 */
[C---:B------:R-:W-:Y:S01]  /*ccb0*/  HMMA.16816.F32.BF16 R8, R144.reuse, R154, R8 ;  /* 0x0000009a9008723c */ /* 0x040fe20000041808 */
[----:B------:R-:W1:Y:S07]  /*ccc0*/  LDSM.16.M88.4 R152, [R133+0x11100] ;  /* 0x011100008598783b */ /* 0x000e6e0000000200 */
[C---:B--2---:R-:W-:Y:S04]  /*ccd0*/  HMMA.16816.F32.BF16 R12, R144.reuse, R136, R12 ;  /* 0x00000088900c723c */ /* 0x044fe8000004180c */
[----:B---3--:R-:W-:Y:S01]  /*cce0*/  @P0 IMAD.HI.U32 R2, R201, c[0x0][0x2c8], RZ ;  /* 0x0000b200c9020a27 */ /* 0x008fe200078e00ff */
[----:B------:R-:W-:Y:S03]  /*ccf0*/  PLOP3.LUT P0, PT, PT, PT, UP1, 0x80, 0x0 ;  /* 0x000000000000781c */ /* 0x000fe60003f0f018 */
[C---:B------:R-:W-:Y:S01]  /*cd00*/  HMMA.16816.F32.BF16 R16, R144.reuse, R138, R16 ;  /* 0x0000008a9010723c */ /* 0x040fe20000041810 */
[----:B------:R-:W2:Y:S07]  /*cd10*/  LDSM.16.M88.4 R136, [R133+0x11900] ;  /* 0x011900008588783b */ /* 0x000eae0000000200 */
[C---:B-----5:R-:W-:Y:S08]  /*cd20*/  HMMA.16816.F32.BF16 R20, R144.reuse, R148, R20 ;  /* 0x000000949014723c */ /* 0x060ff00000041814 */
[C---:B------:R-:W-:Y:S01]  /*cd30*/  HMMA.16816.F32.BF16 R24, R144.reuse, R150, R24 ;  /* 0x000000969018723c */ /* 0x040fe20000041818 */
[----:B------:R-:W-:Y:S07]  /*cd40*/  LDSM.16.M88.4 R148, [R0+0x10100] ;  /* 0x010100000094783b */ /* 0x000fee0000000200 */
[C---:B------:R-:W-:Y:S08]  /*cd50*/  HMMA.16816.F32.BF16 R28, R144.reuse, R156, R28 ;  /* 0x0000009c901c723c */ /* 0x040ff0000004181c */
[----:B------:R-:W-:Y:S01]  /*cd60*/  HMMA.16816.F32.BF16 R32, R144, R158, R32 ;  /* 0x0000009e9020723c */ /* 0x000fe20000041820 */
[----:B------:R-:W3:Y:S06]  /*cd70*/  LDSM.16.M88.4 R144, [R183+0x8000] ;  /* 0x00800000b790783b */ /* 0x000eec0000000200 */
[----:B------:R-:W5:Y:S01]  /*cd80*/  LDSM.16.M88.4 R156, [R0+0x10900] ;  /* 0x01090000009c783b */ /* 0x000f620000000200 */
[C---:B------:R-:W-:Y:S08]  /*cd90*/  HMMA.16816.F32.BF16 R4, R160.reuse, R164, R4 ;  /* 0x000000a4a004723c */ /* 0x040ff00000041804 */
[C---:B------:R-:W-:Y:S01]  /*cda0*/  HMMA.16816.F32.BF16 R8, R160.reuse, R166, R8 ;  /* 0x000000a6a008723c */ /* 0x040fe20000041808 */
[----:B------:R-:W-:Y:S07]  /*cdb0*/  LDSM.16.M88.4 R164, [R0+0x11900] ;  /* 0x0119000000a4783b */ /* 0x000fee0000000200 */
[C---:B----4-:R-:W-:Y:S08]  /*cdc0*/  HMMA.16816.F32.BF16 R12, R160.reuse, R140, R12 ;  /* 0x0000008ca00c723c */ /* 0x050ff0000004180c */
[C---:B------:R-:W-:Y:S01]  /*cdd0*/  HMMA.16816.F32.BF16 R16, R160.reuse, R142, R16 ;  /* 0x0000008ea010723c */ /* 0x040fe20000041810 */
[----:B------:R4:W5:Y:S07]  /*cde0*/  LDSM.16.M88.4 R140, [R0+0x11100] ;  /* 0x01110000008c783b */ /* 0x00096e0000000200 */
[C---:B-1----:R-:W-:Y:S08]  /*cdf0*/  HMMA.16816.F32.BF16 R20, R160.reuse, R152, R20 ;  /* 0x00000098a014723c */ /* 0x042ff00000041814 */
[C---:B------:R-:W-:Y:S01]  /*ce00*/  HMMA.16816.F32.BF16 R24, R160.reuse, R154, R24 ;  /* 0x0000009aa018723c */ /* 0x040fe20000041818 */
[----:B------:R-:W-:Y:S07]  /*ce10*/  LDSM.16.M88.4 R152, [R182+0x8000] ;  /* 0x00800000b698783b */ /* 0x000fee0000000200 */
[C---:B--2---:R-:W-:Y:S04]  /*ce20*/  HMMA.16816.F32.BF16 R28, R160.reuse, R136, R28 ;  /* 0x00000088a01c723c */ /* 0x044fe8000004181c */
[----:B----4-:R-:W-:Y:S01]  /*ce30*/  IMAD.MOV.U32 R0, RZ, RZ, R201 ;  /* 0x000000ffff007224 */ /* 0x010fe200078e00c9 */
[----:B------:R-:W-:Y:S03]  /*ce40*/  @P0 SHF.R.U32.HI R0, RZ, c[0x0][0x2cc], R2 ;  /* 0x0000b300ff000a19 */ /* 0x000fe60000011602 */
[----:B------:R-:W-:Y:S01]  /*ce50*/  HMMA.16816.F32.BF16 R32, R160, R138, R32 ;  /* 0x0000008aa020723c */ /* 0x000fe20000041820 */
[----:B------:R1:W-:Y:S06]  /*ce60*/  LDSM.16.M88.4 R136, [R134+0x11900] ;  /* 0x011900008688783b */ /* 0x0003ec0000000200 */
[----:B------:R-:W2:Y:S01]  /*ce70*/  SHFL.IDX PT, R133, R0, RZ, 0x1c1f ;  /* 0x001c1fff00857589 */ /* 0x000ea200000e0000 */
[C---:B---3--:R-:W-:Y:S07]  /*ce80*/  HMMA.16816.F32.BF16 R4, R144.reuse, R148, R4 ;  /* 0x000000949004723c */ /* 0x048fee0000041804 */
[----:B------:R-:W-:Y:S01]  /*ce90*/  IMAD.SHL.U32 R149, R209, 0x40, RZ ;  /* 0x00000040d1957824 */ /* 0x000fe200078e00ff */
[C---:B------:R-:W-:Y:S04]  /*cea0*/  HMMA.16816.F32.BF16 R8, R144.reuse, R150, R8 ;  /* 0x000000969008723c */ /* 0x040fe80000041808 */
[----:B------:R-:W-:Y:S04]  /*ceb0*/  IADD3 R2, -R202, 0x1, -R149 ;  /* 0x00000001ca027810 */ /* 0x000fe80007ffe995 */
[C---:B-----5:R-:W-:Y:S04]  /*cec0*/  HMMA.16816.F32.BF16 R12, R144.reuse, R156, R12 ;  /* 0x0000009c900c723c */ /* 0x060fe8000004180c */
[----:B------:R-:W-:Y:S04]  /*ced0*/  IADD3 R2, -R200, R2, R191 ;  /* 0x00000002c8027210 */ /* 0x000fe80007ffe1bf */
[C---:B------:R-:W-:Y:S04]  /*cee0*/  HMMA.16816.F32.BF16 R16, R144.reuse, R158, R16 ;  /* 0x0000009e9010723c */ /* 0x040fe80000041810 */
[C---:B-1----:R-:W-:Y:S02]  /*cef0*/  IADD3 R134, R2.reuse, c[0x0][0x328], RZ ;  /* 0x0000ca0002867a10 */ /* 0x042fe40007ffe0ff */
[----:B------:R-:W-:Y:S02]  /*cf00*/  IADD3 R2, R2, UR19, RZ ;  /* 0x0000001302027c10 */ /* 0x000fe4000fffe0ff */
[C---:B------:R-:W-:Y:S08]  /*cf10*/  HMMA.16816.F32.BF16 R20, R144.reuse, R140, R20 ;  /* 0x0000008c9014723c */ /* 0x040ff00000041814 */
[C---:B------:R-:W-:Y:S07]  /*cf20*/  HMMA.16816.F32.BF16 R24, R144.reuse, R142, R24 ;  /* 0x0000008e9018723c */ /* 0x040fee0000041818 */
[--C-:B--2---:R-:W-:Y:S01]  /*cf30*/  IMAD.IADD R143, R134, 0x1, R133.reuse ;  /* 0x00000001868f7824 */ /* 0x104fe200078e0285 */
[C---:B------:R-:W-:Y:S04]  /*cf40*/  HMMA.16816.F32.BF16 R28, R144.reuse, R164, R28 ;  /* 0x000000a4901c723c */ /* 0x040fe8000004181c */
[----:B------:R-:W-:Y:S04]  /*cf50*/  IMAD.IADD R142, R2, 0x1, R133 ;  /* 0x00000001028e7824 */ /* 0x000fe800078e0285 */
[----:B------:R-:W-:Y:S08]  /*cf60*/  HMMA.16816.F32.BF16 R32, R144, R166, R32 ;  /* 0x000000a69020723c */ /* 0x000ff00000041820 */
        /* <DEDUP_REMOVED lines=22> */
.L_x_2835:
[----:B------:R-:W-:Y:S04]  /*d0d0*/  MOV R133, 0x1 ;  /* 0x0000000100857802 */ /* 0x000fe80000000f00 */
[----:B------:R-:W-:Y:S11]  /*d0e0*/  ISETP.NE.AND P0, PT, R133, c[0x0][0x32c], PT ;  /* 0x0000cb0085007a0c */ /* 0x000ff60003f05270 */
[----:B------:R-:W-:Y:S02]  /*d0f0*/  @!UPT UIADD3 URZ, URZ, URZ, URZ ;  /* 0x0000003f3f3ff290 */ /* 0x000fe4000fffe03f */
[----:B------:R-:W-:Y:S05]  /*d100*/  @P0 IMAD.HI.U32 R133, R136, c[0x0][0x330], RZ ;  /* 0x0000cc0088850a27 */ /* 0x000fea00078e00ff */
[----:B------:R-:W-:Y:S02]  /*d110*/  @P0 SHF.R.U32.HI R136, RZ, c[0x0][0x334], R133 ;  /* 0x0000cd00ff880a19 */ /* 0x000fe40000011685 */
.L_x_2836:
[----:B------:R-:W-:Y:S05]  /*d120*/  BSYNC B0 ;  /* 0x0000000000007941 */ /* 0x000fea0003800000 */
.L_x_2834:
[----:B------:R-:W-:Y:S04]  /*d130*/  IMAD R133, R136, c[0x0][0x32c], -R149 ;  /* 0x0000cb0088857a24 */ /* 0x000fe800078e0a95 */
[----:B------:R-:W-:Y:S05]  /*d140*/  IMAD.IADD R133, R133, 0x1, -R202 ;  /* 0x0000000185857824 */ /* 0x000fea00078e0aca */
[----:B------:R-:W-:Y:S02]  /*d150*/  IADD3 R136, R133, c[0x0][0x32c], RZ ;  /* 0x0000cb0085887a10 */ /* 0x000fe40007ffe0ff */
[----:B------:R-:W-:Y:S02]  /*d160*/  IMNMX R142, R142, R133, !PT ;  /* 0x000000858e8e7217 */ /* 0x000fe40007800200 */
[----:B------:R-:W-:Y:S02]  /*d170*/  IMNMX R143, R143, R136, PT ;  /* 0x000000888f8f7217 */ /* 0x000fe40003800200 */
.L_x_2833:
[----:B------:R-:W-:Y:S04]  /*d180*/  ISETP.GT.AND P1, PT, R209, -0x1, PT ;  /* 0xffffffffd100780c */ /* 0x000fe80003f24270 */
[----:B------:R-:W-:Y:S04]  /*d190*/  ISETP.GT.AND P0, PT, R142, RZ, P1 ;  /* 0x000000ff8e00720c */ /* 0x000fe80000f04270 */
        /* <DEDUP_REMOVED lines=17> */
[----:B------:R-:W-:Y:S01]  /*d2b0*/  ISETP.GT.AND P0, PT, R142, 0x18, P1 ;  /* 0x000000188e00780c */ /* 0x000fe20000f04270 */
[----:B------:R-:W1:Y:S03]  /*d2c0*/  SHFL.IDX PT, R13, R0, 0x1, 0x1c1f ;  /* 0x003c1f00000d7f89 */ /* 0x000e6600000e0000 */
[C---:B------:R-:W-:Y:S04]  /*d2d0*/  ISETP.LT.OR P0, PT, R143.reuse, 0x19, P0 ;  /* 0x000000198f00780c */ /* 0x040fe80000701670 */
[----:B------:R-:W-:Y:S02]  /*d2e0*/  FSEL R135, R16, -INF , !P0 ;  /* 0xff80000010877808 */ /* 0x000fe40004000000 */
[C---:B------:R-:W-:Y:S04]  /*d2f0*/  ISETP.GT.AND P0, PT, R142.reuse, 0x19, P1 ;  /* 0x000000198e00780c */ /* 0x040fe80000f04270 */
[----:B------:R-:W-:Y:S04]  /*d300*/  ISETP.LT.OR P0, PT, R143, 0x1a, P0 ;  /* 0x0000001a8f00780c */ /* 0x000fe80000701670 */
[----:B------:R-:W-:Y:S02]  /*d310*/  FSEL R133, R17, -INF , !P0 ;  /* 0xff80000011857808 */ /* 0x000fe40004000000 */
[----:B------:R-:W-:Y:S04]  /*d320*/  ISETP.GT.AND P0, PT, R142, 0x20, P1 ;  /* 0x000000208e00780c */ /* 0x000fe80000f04270 */
[C---:B------:R-:W-:Y:S01]  /*d330*/  ISETP.LT.OR P0, PT, R143.reuse, 0x21, P0 ;  /* 0x000000218f00780c */ /* 0x040fe20000701670 */
[--C-:B-1----:R-:W-:Y:S02]  /*d340*/  IMAD.IADD R4, R134, 0x1, R13.reuse ;  /* 0x0000000186047824 */ /* 0x102fe400078e020d */
[----:B------:R-:W-:Y:S01]  /*d350*/  IMAD.IADD R2, R2, 0x1, R13 ;  /* 0x0000000102027824 */ /* 0x000fe200078e020d */
        /* <DEDUP_REMOVED lines=36> */
.L_x_2839:
[----:B------:R-:W-:Y:S04]  /*d5a0*/  MOV R0, 0x1 ;  /* 0x0000000100007802 */ /* 0x000fe80000000f00 */
[----:B------:R-:W-:Y:S11]  /*d5b0*/  ISETP.NE.AND P0, PT, R0, c[0x0][0x32c], PT ;  /* 0x0000cb0000007a0c */ /* 0x000ff60003f05270 */
[----:B------:R-:W-:Y:S02]  /*d5c0*/  @!UPT UIADD3 URZ, URZ, URZ, URZ ;  /* 0x0000003f3f3ff290 */ /* 0x000fe4000fffe03f */
[----:B------:R-:W-:Y:S05]  /*d5d0*/  @P0 IMAD.HI.U32 R0, R8, c[0x0][0x330], RZ ;  /* 0x0000cc0008000a27 */ /* 0x000fea00078e00ff */
[----:B------:R-:W-:Y:S02]  /*d5e0*/  @P0 SHF.R.U32.HI R8, RZ, c[0x0][0x334], R0 ;  /* 0x0000cd00ff080a19 */ /* 0x000fe40000011600 */
.L_x_2840:
[----:B------:R-:W-:Y:S05]  /*d5f0*/  BSYNC B0 ;  /* 0x0000000000007941 */ /* 0x000fea0003800000 */
.L_x_2838:
[----:B------:R-:W-:Y:S04]  /*d600*/  IMAD R17, R8, c[0x0][0x32c], -R149 ;  /* 0x0000cb0008117a24 */ /* 0x000fe800078e0a95 */
[----:B------:R-:W-:Y:S05]  /*d610*/  IMAD.IADD R17, R17, 0x1, -R202 ;  /* 0x0000000111117824 */ /* 0x000fea00078e0aca */
[----:B------:R-:W-:Y:S02]  /*d620*/  IADD3 R13, R17, c[0x0][0x32c], RZ ;  /* 0x0000cb00110d7a10 */ /* 0x000fe40007ffe0ff */
[----:B------:R-:W-:Y:S02]  /*d630*/  IMNMX R2, R2, R17, !PT ;  /* 0x0000001102027217 */ /* 0x000fe40007800200 */
[----:B------:R-:W-:Y:S02]  /*d640*/  IMNMX R4, R4, R13, PT ;  /* 0x0000000d04047217 */ /* 0x000fe40003800200 */
.L_x_2837:
        /* <DEDUP_REMOVED lines=83> */
[----:B------:R-:W-:Y:S04]  /*db80*/  FSEL R140, R35, -INF , !P0 ;  /* 0xff800000238c7808 */ /* 0x000fe80004000000 */
[----:B------:R-:W-:Y:S02]  /*db90*/  FMNMX.FTZ R11, R140, R15, !PT ;  /* 0x0000000f8c0b7209 */ /* 0x000fe40007810000 */
[----:B------:R-:W-:Y:S04]  /*dba0*/  IADD3 R15, R180, UR4, RZ ;  /* 0x00000004b40f7c10 */ /* 0x000fe8000fffe0ff */
[----:B------:R-:W-:Y:S02]  /*dbb0*/  IADD3 R14, R186, R15, RZ ;  /* 0x0000000fba0e7210 */ /* 0x000fe40007ffe0ff */
[----:B-1----:R-:W-:Y:S02]  /*dbc0*/  FMNMX.FTZ R4, R7, R0, !PT ;  /* 0x0000000007047209 */ /* 0x002fe40007810000 */
[----:B------:R-:W1:Y:S08]  /*dbd0*/  SHFL.BFLY PT, R0, R11, 0x2, 0x1f ;  /* 0x0c401f000b007f89 */ /* 0x000e7000000e0000 */
[----:B------:R-:W2:Y:S01]  /*dbe0*/  SHFL.BFLY PT, R13, R4, 0x1, 0x1f ;  /* 0x0c201f00040d7f89 */ /* 0x000ea200000e0000 */
[----:B-1----:R-:W-:Y:S07]  /*dbf0*/  FMNMX.FTZ R7, R11, R0, !PT ;  /* 0x000000000b077209 */ /* 0x002fee0007810000 */
[----:B------:R-:W1:Y:S01]  /*dc00*/  SHFL.BFLY PT, R0, R7, 0x1, 0x1f ;  /* 0x0c201f0007007f89 */ /* 0x000e6200000e0000 */
[----:B--2---:R-:W-:Y:S04]  /*dc10*/  FMNMX.FTZ R2, R4, R13, !PT ;  /* 0x0000000d04027209 */ /* 0x004fe80007810000 */
[C---:B------:R-:W-:Y:S01]  /*dc20*/  FSETP.NEU.FTZ.AND P0, PT, R2.reuse, -INF , PT ;  /* 0xff8000000200780b */ /* 0x040fe20003f1d000 */
[----:B------:R-:W-:Y:S05]  /*dc30*/  FMUL.FTZ R156, R2, c[0x0][0x2d0] ;  /* 0x0000b400029c7a20 */ /* 0x000fea0000410000 */
[----:B------:R-:W-:Y:S05]  /*dc40*/  FSEL R156, R156, RZ, P0 ;  /* 0x000000ff9c9c7208 */ /* 0x000fea0000000000 */
[--C-:B------:R-:W-:Y:S01]  /*dc50*/  FFMA.FTZ R148, R5, c[0x0][0x2d0], -R156.reuse ;  /* 0x0000b40005947a23 */ /* 0x100fe2000001089c */
[----:B------:R-:W-:Y:S01]  /*dc60*/  FSEL R5, R2, RZ, P0 ;  /* 0x000000ff02057208 */ /* 0x000fe20000000000 */
[--C-:B------:R-:W-:Y:S02]  /*dc70*/  FFMA.FTZ R150, R141, c[0x0][0x2d0], -R156.reuse ;  /* 0x0000b4008d967a23 */ /* 0x100fe4000001089c */
[----:B------:R-:W-:Y:S01]  /*dc80*/  FFMA.FTZ R151, R151, c[0x0][0x2d0], -R156 ;  /* 0x0000b40097977a23 */ /* 0x000fe2000001089c */
[----:B-1----:R-:W-:Y:S01]  /*dc90*/  FMNMX.FTZ R0, R7, R0, !PT ;  /* 0x0000000007007209 */ /* 0x002fe20007810000 */
[----:B------:R-:W-:Y:S01]  /*dca0*/  FADD.FTZ R4, -R5, R132 ;  /* 0x0000008405047221 */ /* 0x000fe20000010100 */
[----:B------:R-:W-:Y:S01]  /*dcb0*/  IADD3 R5, R181, UR4, RZ ;  /* 0x00000004b5057c10 */ /* 0x000fe2000fffe0ff */
[--C-:B------:R-:W-:Y:S01]  /*dcc0*/  FFMA.FTZ R153, R9, c[0x0][0x2d0], -R156.reuse ;  /* 0x0000b40009997a23 */ /* 0x100fe2000001089c */
        /* <DEDUP_REMOVED lines=8> */
[----:B------:R-:W-:Y:S01]  /*dd50*/  IADD3 R13, R186, R5, RZ ;  /* 0x00000005ba0d7210 */ /* 0x000fe20007ffe0ff */
[----:B------:R-:W-:Y:S02]  /*dd60*/  FADD.FTZ R4, -R4, R3 ;  /* 0x0000000304047221 */ /* 0x000fe40000010100 */
[--C-:B------:R-:W-:Y:S01]  /*dd70*/  FFMA.FTZ R155, R16, c[0x0][0x2d0], -R141.reuse ;  /* 0x0000b400109b7a23 */ /* 0x100fe2000001088d */
[----:B------:R-:W1:Y:S01]  /*dd80*/  MUFU.EX2 R12, R12 ;  /* 0x0000000c000c7308 */ /* 0x000e620000000800 */
[--C-:B------:R-:W-:Y:S01]  /*dd90*/  FFMA.FTZ R154, R8, c[0x0][0x2d0], -R141.reuse ;  /* 0x0000b400089a7a23 */ /* 0x100fe2000001088d */
[----:B------:R-:W2:Y:S01]  /*dda0*/  LDSM.16.MT88.4 R24, [R13+0x100] ;  /* 0x000100000d18783b */ /* 0x000ea20000004200 */
[--C-:B------:R-:W-:Y:S02]  /*ddb0*/  FFMA.FTZ R152, R10, c[0x0][0x2d0], -R141.reuse ;  /* 0x0000b4000a987a23 */ /* 0x100fe4000001088d */
[--C-:B------:R-:W-:Y:S02]  /*ddc0*/  FFMA.FTZ R157, R6, c[0x0][0x2d0], -R141.reuse ;  /* 0x0000b400069d7a23 */ /* 0x100fe4000001088d */
[----:B------:R-:W-:Y:S02]  /*ddd0*/  FMUL.FTZ R3, R4, c[0x0][0x2d0] ;  /* 0x0000b40004037a20 */ /* 0x000fe40000410000 */
[--C-:B------:R-:W-:Y:S01]  /*dde0*/  FFMA.FTZ R160, R135, c[0x0][0x2d0], -R156.reuse ;  /* 0x0000b40087a07a23 */ /* 0x100fe2000001089c */
[----:B------:R-:W3:Y:S01]  /*ddf0*/  MUFU.EX2 R150, R150 ;  /* 0x0000009600967308 */ /* 0x000ee20000000800 */
[--C-:B------:R-:W-:Y:S02]  /*de00*/  FFMA.FTZ R161, R133, c[0x0][0x2d0], -R156.reuse ;  /* 0x0000b40085a17a23 */ /* 0x100fe4000001089c */
[--C-:B------:R-:W-:Y:S02]  /*de10*/  FFMA.FTZ R163, R138, c[0x0][0x2d0], -R141.reuse ;  /* 0x0000b4008aa37a23 */ /* 0x100fe4000001088d */
[--C-:B------:R-:W-:Y:S02]  /*de20*/  FFMA.FTZ R162, R136, c[0x0][0x2d0], -R141.reuse ;  /* 0x0000b40088a27a23 */ /* 0x100fe4000001088d */
[----:B------:R-:W-:Y:S01]  /*de30*/  LDSM.16.MT88.4 R136, [R180+UR4+0x2900] ;  /* 0x00290004b488783b */ /* 0x000fe20008004200 */
[--C-:B------:R-:W-:Y:S02]  /*de40*/  FFMA.FTZ R164, R134, c[0x0][0x2d0], -R141.reuse ;  /* 0x0000b40086a47a23 */ /* 0x100fe4000001088d */
[----:B------:R-:W4:Y:S01]  /*de50*/  MUFU.EX2 R3, R3 ;  /* 0x0000000300037308 */ /* 0x000f220000000800 */
[--C-:B------:R-:W-:Y:S02]  /*de60*/  FFMA.FTZ R165, R32, c[0x0][0x2d0], -R141.reuse ;  /* 0x0000b40020a57a23 */ /* 0x100fe4000001088d */
[--C-:B------:R-:W-:Y:S02]  /*de70*/  FFMA.FTZ R177, R146, c[0x0][0x2d0], -R141.reuse ;  /* 0x0000b40092b17a23 */ /* 0x100fe4000001088d */
[C---:B-1----:R-:W-:Y:S01]  /*de80*/  FMUL.FTZ R4, R12.reuse, R128 ;  /* 0x000000800c047220 */ /* 0x042fe20000410000 */
[----:B------:R-:W-:Y:S01]  /*de90*/  LDSM.16.MT88.4 R32, [R180+UR4+0x900] ;  /* 0x00090004b420783b */ /* 0x000fe20008004200 */
[C---:B------:R-:W-:Y:S02]  /*dea0*/  FMUL.FTZ R5, R12.reuse, R129 ;  /* 0x000000810c057220 */ /* 0x040fe40000410000 */
[C---:B------:R-:W-:Y:S01]  /*deb0*/  FMUL.FTZ R8, R12.reuse, R124 ;  /* 0x0000007c0c087220 */ /* 0x040fe20000410000 */
[----:B------:R-:W-:Y:S01]  /*dec0*/  MUFU.EX2 R148, R148 ;  /* 0x0000009400947308 */ /* 0x000fe20000000800 */
[C---:B------:R-:W-:Y:S02]  /*ded0*/  FMUL.FTZ R9, R12.reuse, R125 ;  /* 0x0000007d0c097220 */ /* 0x040fe40000410000 */
[----:B------:R-:W-:Y:S01]  /*dee0*/  FMUL.FTZ R100, R12, R100 ;  /* 0x000000640c647220 */ /* 0x000fe20000410000 */
[----:B---3--:R-:W-:Y:S01]  /*def0*/  F2FP.BF16.PACK_AB R16, R150, R151 ;  /* 0x000000979610723e */ /* 0x008fe200000010ff */
[C---:B------:R-:W-:Y:S01]  /*df00*/  FMUL.FTZ R101, R12.reuse, R101 ;  /* 0x000000650c657220 */ /* 0x040fe20000410000 */
[----:B------:R-:W-:Y:S01]  /*df10*/  LDSM.16.MT88.4 R132, [R13+0x2900] ;  /* 0x002900000d84783b */ /* 0x000fe20000004200 */
[C---:B------:R-:W-:Y:S02]  /*df20*/  FMUL.FTZ R104, R12.reuse, R104 ;  /* 0x000000680c687220 */ /* 0x040fe40000410000 */
[C---:B------:R-:W-:Y:S01]  /*df30*/  FMUL.FTZ R105, R12.reuse, R105 ;  /* 0x000000690c697220 */ /* 0x040fe20000410000 */
[----:B------:R-:W1:Y:S01]  /*df40*/  MUFU.EX2 R153, R153 ;  /* 0x0000009900997308 */ /* 0x000e620000000800 */
[C---:B------:R-:W-:Y:S02]  /*df50*/  FMUL.FTZ R108, R12.reuse, R108 ;  /* 0x0000006c0c6c7220 */ /* 0x040fe40000410000 */
[----:B------:R-:W-:Y:S02]  /*df60*/  FMUL.FTZ R109, R12, R109 ;  /* 0x0000006d0c6d7220 */ /* 0x000fe40000410000 */
[C---:B----4-:R-:W-:Y:S02]  /*df70*/  FMUL.FTZ R6, R3.reuse, R130 ;  /* 0x0000008203067220 */ /* 0x050fe40000410000 */
        /* <DEDUP_REMOVED lines=9> */
[----:B------:R-:W3:Y:S01]  /*e010*/  MUFU.EX2 R154, R154 ;  /* 0x0000009a009a7308 */ /* 0x000ee20000000800 */
[C---:B------:R-:W-:Y:S01]  /*e020*/  FMUL.FTZ R110, R3.reuse, R110 ;  /* 0x0000006e036e7220 */ /* 0x040fe20000410000 */
[----:B------:R-:W-:Y:S01]  /*e030*/  LDSM.16.MT88.4 R124, [R14+0x900] ;  /* 0x000900000e7c783b */ /* 0x000fe20000004200 */
[----:B------:R-:W-:Y:S01]  /*e040*/  FMUL.FTZ R111, R3, R111 ;  /* 0x0000006f036f7220 */ /* 0x000fe20000410000 */
[----:B-1----:R-:W-:Y:S01]  /*e050*/  F2FP.BF16.PACK_AB R18, R153, R148 ;  /* 0x000000949912723e */ /* 0x002fe200000010ff */
        /* <DEDUP_REMOVED lines=12> */
[----:B---3--:R-:W-:Y:S01]  /*e120*/  F2FP.BF16.PACK_AB R17, R154, R155 ;  /* 0x0000009b9a11723e */ /* 0x008fe200000010ff */
        /* <DEDUP_REMOVED lines=9> */
[----:B------:R-:W3:Y:S01]  /*e1c0*/  MUFU.EX2 R158, R158 ;  /* 0x0000009e009e7308 */ /* 0x000ee20000000800 */
[C---:B------:R-:W-:Y:S02]  /*e1d0*/  FMUL.FTZ R40, R12.reuse, R40 ;  /* 0x000000280c287220 */ /* 0x040fe40000410000 */
[C---:B------:R-:W-:Y:S01]  /*e1e0*/  FMUL.FTZ R41, R12.reuse, R41 ;  /* 0x000000290c297220 */ /* 0x040fe20000410000 */
[----:B-1----:R-:W-:Y:S01]  /*e1f0*/  F2FP.BF16.PACK_AB R19, R157, R152 ;  /* 0x000000989d13723e */ /* 0x002fe200000010ff */
        /* <DEDUP_REMOVED lines=8> */
[----:B------:R-:W1:Y:S01]  /*e280*/  LDSM.16.MT88.4 R20, [R14+0x100] ;  /* 0x000100000e14783b */ /* 0x000e620000004200 */
[----:B------:R-:W4:Y:S02]  /*e290*/  MUFU.EX2 R161, R161 ;  /* 0x000000a100a17308 */ /* 0x000f240000000800 */
[C---:B------:R-:W-:Y:S02]  /*e2a0*/  FMUL.FTZ R47, R3.reuse, R47 ;  /* 0x0000002f032f7220 */ /* 0x040fe40000410000 */
[C---:B------:R-:W-:Y:S02]  /*e2b0*/  FMUL.FTZ R48, R12.reuse, R48 ;  /* 0x000000300c307220 */ /* 0x040fe40000410000 */
[C---:B--2---:R-:W-:Y:S04]  /*e2c0*/  HMMA.16816.F32.BF16 R100, R16.reuse, R24, R100 ;  /* 0x000000181064723c */ /* 0x044fe80000041864 */
[C---:B------:R-:W-:Y:S01]  /*e2d0*/  FMUL.FTZ R49, R12.reuse, R49 ;  /* 0x000000310c317220 */ /* 0x040fe20000410000 */
[----:B------:R-:W-:Y:S01]  /*e2e0*/  MUFU.EX2 R163, R163 ;  /* 0x000000a300a37308 */ /* 0x000fe20000000800 */
[C---:B------:R-:W-:Y:S02]  /*e2f0*/  FMUL.FTZ R50, R3.reuse, R50 ;  /* 0x0000003203327220 */ /* 0x040fe40000410000 */
[C---:B------:R-:W-:Y:S01]  /*e300*/  HMMA.16816.F32.BF16 R104, R16.reuse, R26, R104 ;  /* 0x0000001a1068723c */ /* 0x040fe20000041868 */
[----:B------:R-:W2:Y:S03]  /*e310*/  LDSM.16.MT88.4 R24, [R181+UR4+0x2100] ;  /* 0x00210004b518783b */ /* 0x000ea60008004200 */
[C---:B------:R-:W-:Y:S02]  /*e320*/  FMUL.FTZ R51, R3.reuse, R51 ;  /* 0x0000003303337220 */ /* 0x040fe40000410000 */
[C---:B------:R-:W-:Y:S01]  /*e330*/  FMUL.FTZ R52, R12.reuse, R52 ;  /* 0x000000340c347220 */ /* 0x040fe20000410000 */
[----:B------:R-:W5:Y:S01]  /*e340*/  MUFU.EX2 R162, R162 ;  /* 0x000000a200a27308 */ /* 0x000f620000000800 */
[C---:B------:R-:W-:Y:S04]  /*e350*/  HMMA.16816.F32.BF16 R108, R16.reuse, R28, R108 ;  /* 0x0000001c106c723c */ /* 0x040fe8000004186c */
[C---:B------:R-:W-:Y:S02]  /*e360*/  FMUL.FTZ R53, R12.reuse, R53 ;  /* 0x000000350c357220 */ /* 0x040fe40000410000 */
[C---:B------:R-:W-:Y:S02]  /*e370*/  FMUL.FTZ R54, R3.reuse, R54 ;  /* 0x0000003603367220 */ /* 0x040fe40000410000 */
[C---:B------:R-:W-:Y:S01]  /*e380*/  HMMA.16816.F32.BF16 R112, R16.reuse, R30, R112 ;  /* 0x0000001e1070723c */ /* 0x040fe20000041870 */
[----:B------:R-:W3:Y:S01]  /*e390*/  LDSM.16.MT88.4 R28, [R13+0x2100] ;  /* 0x002100000d1c783b */ /* 0x000ee20000004200 */
        /* <DEDUP_REMOVED lines=10> */
[----:B------:R-:W1:Y:S03]  /*e440*/  LDSM.16.MT88.4 R20, [R180+UR4+0x2100] ;  /* 0x00210004b414783b */ /* 0x000e660008004200 */
[C---:B------:R-:W-:Y:S02]  /*e450*/  FMUL.FTZ R61, R12.reuse, R61 ;  /* 0x0000003d0c3d7220 */ /* 0x040fe40000410000 */
[C---:B------:R-:W-:Y:S01]  /*e460*/  FMUL.FTZ R62, R3.reuse, R62 ;  /* 0x0000003e033e7220 */ /* 0x040fe20000410000 */
[----:B------:R-:W-:Y:S01]  /*e470*/  MUFU.EX2 R177, R177 ;  /* 0x000000b100b17308 */ /* 0x000fe20000000800 */
[C---:B--2---:R-:W-:Y:S04]  /*e480*/  HMMA.16816.F32.BF16 R36, R16.reuse, R24, R36 ;  /* 0x000000181024723c */ /* 0x044fe80000041824 */
[C---:B------:R-:W-:Y:S02]  /*e490*/  FMUL.FTZ R63, R3.reuse, R63 ;  /* 0x0000003f033f7220 */ /* 0x040fe40000410000 */
[C---:B------:R-:W-:Y:S02]  /*e4a0*/  FMUL.FTZ R64, R12.reuse, R64 ;  /* 0x000000400c407220 */ /* 0x040fe40000410000 */
[C---:B------:R-:W-:Y:S01]  /*e4b0*/  HMMA.16816.F32.BF16 R40, R16.reuse, R26, R40 ;  /* 0x0000001a1028723c */ /* 0x040fe20000041828 */
[----:B------:R-:W2:Y:S01]  /*e4c0*/  LDSM.16.MT88.4 R24, [R14+0x2100] ;  /* 0x002100000e18783b */ /* 0x000ea20000004200 */
[----:B------:R-:W-:Y:S02]  /*e4d0*/  MUFU.EX2 R178, R178 ;  /* 0x000000b200b27308 */ /* 0x000fe40000000800 */
        /* <DEDUP_REMOVED lines=38> */
[----:B------:R-:W1:Y:S03]  /*e740*/  LDSM.16.MT88.4 R20, [R181+UR4+0x900] ;  /* 0x00090004b514783b */ /* 0x000e660008004200 */
[C---:B------:R-:W-:Y:S02]  /*e750*/  FMUL.FTZ R89, R12.reuse, R89 ;  /* 0x000000590c597220 */ /* 0x040fe40000410000 */
[C---:B------:R-:W-:Y:S02]  /*e760*/  FMUL.FTZ R90, R3.reuse, R90 ;  /* 0x0000005a035a7220 */ /* 0x040fe40000410000 */
[C---:B--2---:R-:W-:Y:S04]  /*e770*/  HMMA.16816.F32.BF16 R84, R16.reuse, R24, R84 ;  /* 0x000000181054723c */ /* 0x044fe80000041854 */
        /* <DEDUP_REMOVED lines=9> */
[C---:B---3--:R-:W-:Y:S03]  /*e810*/  HMMA.16816.F32.BF16 R92, R16.reuse, R28, R92 ;  /* 0x0000001c105c723c */ /* 0x048fe6000004185c */
[C---:B------:R-:W-:Y:S02]  /*e820*/  FMUL.FTZ R98, R3.reuse, R98 ;  /* 0x0000006203627220 */ /* 0x040fe40000410000 */
[----:B------:R-:W-:Y:S02]  /*e830*/  FMUL.FTZ R99, R3, R99 ;  /* 0x0000006303637220 */ /* 0x000fe40000410000 */
[--C-:B------:R-:W-:Y:S02]  /*e840*/  FFMA.FTZ R173, R173, c[0x0][0x2d0], -R156.reuse ;  /* 0x0000b400adad7a23 */ /* 0x100fe4000001089c */
[--C-:B------:R-:W-:Y:S03]  /*e850*/  FFMA.FTZ R174, R171, c[0x0][0x2d0], -R156.reuse ;  /* 0x0000b400abae7a23 */ /* 0x100fe6000001089c */
[----:B------:R-:W-:Y:S01]  /*e860*/  HMMA.16816.F32.BF16 R96, R16, R30, R96 ;  /* 0x0000001e1060723c */ /* 0x000fe20000041860 */
[----:B------:R-:W3:Y:S01]  /*e870*/  LDSM.16.MT88.4 R28, [R14+0x2900] ;  /* 0x002900000e1c783b */ /* 0x000ee20000004200 */
[----:B------:R-:W-:Y:S01]  /*e880*/  MUFU.EX2 R173, R173 ;  /* 0x000000ad00ad7308 */ /* 0x000fe20000000800 */
[--C-:B------:R-:W-:Y:S02]  /*e890*/  FFMA.FTZ R169, R169, c[0x0][0x2d0], -R156.reuse ;  /* 0x0000b400a9a97a23 */ /* 0x100fe4000001089c */
[--C-:B------:R-:W-:Y:S02]  /*e8a0*/  FFMA.FTZ R176, R167, c[0x0][0x2d0], -R156.reuse ;  /* 0x0000b400a7b07a23 */ /* 0x100fe4000001089c */
[----:B------:R-:W-:Y:S01]  /*e8b0*/  F2FP.BF16.PACK_AB R16, R158, R15 ;  /* 0x0000000f9e10723e */ /* 0x000fe200000010ff */
[--C-:B------:R-:W-:Y:S01]  /*e8c0*/  FFMA.FTZ R167, R172, c[0x0][0x2d0], -R141.reuse ;  /* 0x0000b400aca77a23 */ /* 0x100fe2000001088d */
[----:B----4-:R-:W-:Y:S03]  /*e8d0*/  F2FP.BF16.PACK_AB R18, R161, R160 ;  /* 0x000000a0a112723e */ /* 0x010fe600000010ff */
[----:B-----5:R-:W-:Y:S01]  /*e8e0*/  F2FP.BF16.PACK_AB R17, R162, R163 ;  /* 0x000000a3a211723e */ /* 0x020fe200000010ff */
[--C-:B------:R-:W-:Y:S01]  /*e8f0*/  FFMA.FTZ R172, R145, c[0x0][0x2d0], -R156.reuse ;  /* 0x0000b40091ac7a23 */ /* 0x100fe2000001089c */
[----:B------:R-:W-:Y:S01]  /*e900*/  F2FP.BF16.PACK_AB R19, R165, R164 ;  /* 0x000000a4a513723e */ /* 0x000fe200000010ff */
[--C-:B------:R-:W-:Y:S01]  /*e910*/  FFMA.FTZ R170, R170, c[0x0][0x2d0], -R141.reuse ;  /* 0x0000b400aaaa7a23 */ /* 0x100fe2000001088d */
[----:B------:R-:W4:Y:S01]  /*e920*/  MUFU.EX2 R174, R174 ;  /* 0x000000ae00ae7308 */ /* 0x000f220000000800 */
[--C-:B------:R-:W-:Y:S02]  /*e930*/  FFMA.FTZ R168, R168, c[0x0][0x2d0], -R141.reuse ;  /* 0x0000b400a8a87a23 */ /* 0x100fe4000001088d */
[--C-:B------:R-:W-:Y:S02]  /*e940*/  FFMA.FTZ R171, R166, c[0x0][0x2d0], -R141.reuse ;  /* 0x0000b400a6ab7a23 */ /* 0x100fe4000001088d */
[C---:B-1----:R-:W-:Y:S03]  /*e950*/  HMMA.16816.F32.BF16 R4, R16.reuse, R20, R4 ;  /* 0x000000141004723c */ /* 0x042fe60000041804 */
[--C-:B------:R-:W-:Y:S02]  /*e960*/  FFMA.FTZ R166, R147, c[0x0][0x2d0], -R156.reuse ;  /* 0x0000b40093a67a23 */ /* 0x100fe4000001089c */
[----:B------:R-:W-:Y:S01]  /*e970*/  LDSM.16.MT88.4 R144, [R181+UR4+0x5900] ;  /* 0x00590004b590783b */ /* 0x000fe20008004200 */
[----:B------:R-:W-:Y:S01]  /*e980*/  FFMA.FTZ R141, R140, c[0x0][0x2d0], -R141 ;  /* 0x0000b4008c8d7a23 */ /* 0x000fe2000001088d */
[----:B------:R-:W-:Y:S01]  /*e990*/  MUFU.EX2 R169, R169 ;  /* 0x000000a900a97308 */ /* 0x000fe20000000800 */
[C---:B------:R-:W-:Y:S04]  /*e9a0*/  HMMA.16816.F32.BF16 R8, R16.reuse, R22, R8 ;  /* 0x000000161008723c */ /* 0x040fe80000041808 */
[--C-:B------:R-:W-:Y:S01]  /*e9b0*/  FFMA.FTZ R159, R159, c[0x0][0x2d0], -R156.reuse ;  /* 0x0000b4009f9f7a23 */ /* 0x100fe2000001089c */
[----:B------:R-:W1:Y:S01]  /*e9c0*/  LDSM.16.MT88.4 R20, [R181+UR4+0x4900] ;  /* 0x00490004b514783b */ /* 0x000e620008004200 */
[----:B------:R-:W-:Y:S02]  /*e9d0*/  FFMA.FTZ R156, R143, c[0x0][0x2d0], -R156 ;  /* 0x0000b4008f9c7a23 */ /* 0x000fe4000001089c */
[C---:B--2---:R-:W-:Y:S01]  /*e9e0*/  HMMA.16816.F32.BF16 R100, R16.reuse, R24, R100 ;  /* 0x000000181064723c */ /* 0x044fe20000041864 */
[----:B------:R-:W-:Y:S03]  /*e9f0*/  MUFU.EX2 R179, R141 ;  /* 0x0000008d00b37308 */ /* 0x000fe60000000800 */
[----:B------:R-:W-:Y:S02]  /*ea00*/  FFMA.FTZ R151, R12, R203, R151 ;  /* 0x000000cb0c977223 */ /* 0x000fe40000010097 */
[----:B------:R-:W-:Y:S02]  /*ea10*/  FFMA.FTZ R155, R3, R204, R155 ;  /* 0x000000cc039b7223 */ /* 0x000fe4000001009b */
[C---:B------:R-:W-:Y:S01]  /*ea20*/  HMMA.16816.F32.BF16 R104, R16.reuse, R26, R104 ;  /* 0x0000001a1068723c */ /* 0x040fe20000041868 */
[----:B------:R-:W2:Y:S02]  /*ea30*/  LDSM.16.MT88.4 R24, [R13+0x4900] ;  /* 0x004900000d18783b */ /* 0x000ea40000004200 */
[----:B------:R-:W-:Y:S01]  /*ea40*/  MUFU.EX2 R175, R156 ;  /* 0x0000009c00af7308 */ /* 0x000fe20000000800 */
[----:B------:R-:W-:Y:S02]  /*ea50*/  FADD.FTZ R151, R150, R151 ;  /* 0x0000009796977221 */ /* 0x000fe40000010000 */
[----:B------:R-:W-:Y:S02]  /*ea60*/  FADD.FTZ R155, R154, R155 ;  /* 0x0000009b9a9b7221 */ /* 0x000fe40000010000 */
[C---:B------:R-:W-:Y:S04]  /*ea70*/  HMMA.16816.F32.BF16 R108, R16.reuse, R32, R108 ;  /* 0x00000020106c723c */ /* 0x040fe8000004186c */
[----:B------:R-:W-:Y:S01]  /*ea80*/  FADD.FTZ R152, R152, R155 ;  /* 0x0000009b98987221 */ /* 0x000fe20000010000 */
[----:B------:R5:W-:Y:S03]  /*ea90*/  MUFU.EX2 R156, R142 ;  /* 0x0000008e009c7308 */ /* 0x000be60000000800 */
[C---:B------:R-:W-:Y:S01]  /*eaa0*/  HMMA.16816.F32.BF16 R112, R16.reuse, R34, R112 ;  /* 0x000000221070723c */ /* 0x040fe20000041870 */
[----:B------:R-:W-:Y:S03]  /*eab0*/  LDSM.16.MT88.4 R32, [R14+0x4900] ;  /* 0x004900000e20783b */ /* 0x000fe60000004200 */
        /* <DEDUP_REMOVED lines=9> */
[----:B-----5:R-:W-:Y:S03]  /*eb50*/  LDSM.16.MT88.4 R140, [R14+0x3900] ;  /* 0x003900000e8c783b */ /* 0x020fe60000004200 */
[----:B------:R-:W5:Y:S01]  /*eb60*/  MUFU.EX2 R170, R170 ;  /* 0x000000aa00aa7308 */ /* 0x000f620000000800 */
[----:B------:R-:W-:Y:S03]  /*eb70*/  FADD.FTZ R164, R164, R163 ;  /* 0x000000a3a4a47221 */ /* 0x000fe60000010000 */
[C---:B------:R-:W-:Y:S01]  /*eb80*/  HMMA.16816.F32.BF16 R40, R16.reuse, R130, R40 ;  /* 0x000000821028723c */ /* 0x040fe20000041828 */
[----:B------:R-:W-:Y:S03]  /*eb90*/  LDSM.16.MT88.4 R128, [R14+0x1100] ;  /* 0x001100000e80783b */ /* 0x000fe60000004200 */
[----:B------:R-:W-:Y:S02]  /*eba0*/  FADD.FTZ R164, R165, R164 ;  /* 0x000000a4a5a47221 */ /* 0x000fe40000010000 */
[----:B------:R-:W-:Y:S02]  /*ebb0*/  MUFU.EX2 R168, R168 ;  /* 0x000000a800a87308 */ /* 0x000fe40000000800 */
[C---:B------:R-:W-:Y:S08]  /*ebc0*/  HMMA.16816.F32.BF16 R44, R16.reuse, R132, R44 ;  /* 0x00000084102c723c */ /* 0x040ff0000004182c */
[C---:B------:R-:W-:Y:S01]  /*ebd0*/  HMMA.16816.F32.BF16 R48, R16.reuse, R134, R48 ;  /* 0x000000861030723c */ /* 0x040fe20000041830 */
[----:B------:R-:W-:Y:S01]  /*ebe0*/  LDSM.16.MT88.4 R132, [R14+0x1900] ;  /* 0x001900000e84783b */ /* 0x000fe20000004200 */
[----:B------:R-:W1:Y:S06]  /*ebf0*/  MUFU.EX2 R171, R171 ;  /* 0x000000ab00ab7308 */ /* 0x000e6c0000000800 */
[C---:B------:R-:W-:Y:S04]  /*ec00*/  HMMA.16816.F32.BF16 R52, R16.reuse, R136, R52 ;  /* 0x000000881034723c */ /* 0x040fe80000041834 */
[----:B------:R-:W-:Y:S04]  /*ec10*/  MUFU.EX2 R159, R159 ;  /* 0x0000009f009f7308 */ /* 0x000fe80000000800 */
[C---:B------:R-:W-:Y:S01]  /*ec20*/  HMMA.16816.F32.BF16 R56, R16.reuse, R138, R56 ;  /* 0x0000008a1038723c */ /* 0x040fe20000041838 */
[----:B------:R-:W-:Y:S05]  /*ec30*/  LDSM.16.MT88.4 R136, [R180+UR4+0x3900] ;  /* 0x00390004b488783b */ /* 0x000fea0008004200 */
[----:B------:R-:W2:Y:S02]  /*ec40*/  MUFU.EX2 R166, R166 ;  /* 0x000000a600a67308 */ /* 0x000ea40000000800 */
[C---:B---3--:R-:W-:Y:S08]  /*ec50*/  HMMA.16816.F32.BF16 R60, R16.reuse, R28, R60 ;  /* 0x0000001c103c723c */ /* 0x048ff0000004183c */
[C---:B------:R-:W-:Y:S01]  /*ec60*/  HMMA.16816.F32.BF16 R64, R16.reuse, R30, R64 ;  /* 0x0000001e1040723c */ /* 0x040fe20000041840 */
[----:B------:R-:W3:Y:S01]  /*ec70*/  LDSM.16.MT88.4 R28, [R180+UR4+0x4900] ;  /* 0x00490004b41c783b */ /* 0x000ee20008004200 */
[----:B------:R-:W3:Y:S06]  /*ec80*/  MUFU.EX2 R172, R172 ;  /* 0x000000ac00ac7308 */ /* 0x000eec0000000800 */
[C---:B-1----:R-:W-:Y:S08]  /*ec90*/  HMMA.16816.F32.BF16 R68, R16.reuse, R20, R68 ;  /* 0x000000141044723c */ /* 0x042ff00000041844 */
[C---:B------:R-:W-:Y:S01]  /*eca0*/  HMMA.16816.F32.BF16 R72, R16.reuse, R22, R72 ;  /* 0x000000161048723c */ /* 0x040fe20000041848 */
[----:B------:R-:W1:Y:S07]  /*ecb0*/  LDSM.16.MT88.4 R20, [R181+UR4+0x1100] ;  /* 0x00110004b514783b */ /* 0x000e6e0008004200 */
[C---:B--2---:R-:W-:Y:S08]  /*ecc0*/  HMMA.16816.F32.BF16 R76, R16.reuse, R24, R76 ;  /* 0x00000018104c723c */ /* 0x044ff0000004184c */
[C---:B------:R-:W-:Y:S01]  /*ecd0*/  HMMA.16816.F32.BF16 R80, R16.reuse, R26, R80 ;  /* 0x0000001a1050723c */ /* 0x040fe20000041850 */
[----:B------:R-:W2:Y:S07]  /*ece0*/  LDSM.16.MT88.4 R24, [R180+UR4+0x1100] ;  /* 0x00110004b418783b */ /* 0x000eae0008004200 */
[C---:B---3--:R-:W-:Y:S08]  /*ecf0*/  HMMA.16816.F32.BF16 R84, R16.reuse, R28, R84 ;  /* 0x0000001c1054723c */ /* 0x048ff00000041854 */
[C---:B------:R-:W-:Y:S01]  /*ed00*/  HMMA.16816.F32.BF16 R88, R16.reuse, R30, R88 ;  /* 0x0000001e1058723c */ /* 0x040fe20000041858 */
[----:B------:R-:W3:Y:S07]  /*ed10*/  LDSM.16.MT88.4 R28, [R181+UR4+0x3100] ;  /* 0x00310004b51c783b */ /* 0x000eee0008004200 */
[C---:B------:R-:W-:Y:S08]  /*ed20*/  HMMA.16816.F32.BF16 R92, R16.reuse, R32, R92 ;  /* 0x00000020105c723c */ /* 0x040ff0000004185c */
[----:B------:R-:W-:Y:S01]  /*ed30*/  HMMA.16816.F32.BF16 R96, R16, R34, R96 ;  /* 0x000000221060723c */ /* 0x000fe20000041860 */
[----:B------:R-:W2:Y:S06]  /*ed40*/  LDSM.16.MT88.4 R32, [R13+0x3100] ;  /* 0x003100000d20783b */ /* 0x000eac0000004200 */
[----:B----4-:R-:W-:Y:S02]  /*ed50*/  F2FP.BF16.PACK_AB R16, R174, R173 ;  /* 0x000000adae10723e */ /* 0x010fe400000010ff */
[----:B------:R-:W-:Y:S03]  /*ed60*/  F2FP.BF16.PACK_AB R18, R176, R169 ;  /* 0x000000a9b012723e */ /* 0x000fe600000010ff */
[C---:B-----5:R-:W-:Y:S01]  /*ed70*/  F2FP.BF16.PACK_AB R17, R170.reuse, R167 ;  /* 0x000000a7aa11723e */ /* 0x060fe200000010ff */
[----:B------:R-:W-:Y:S01]  /*ed80*/  FADD.FTZ R167, R167, R164 ;  /* 0x000000a4a7a77221 */ /* 0x000fe20000010000 */
[C---:B------:R-:W-:Y:S03]  /*ed90*/  F2FP.BF16.PACK_AB R19, R171.reuse, R168 ;  /* 0x000000a8ab13723e */ /* 0x040fe600000010ff */
[----:B------:R-:W-:Y:S04]  /*eda0*/  FADD.FTZ R167, R170, R167 ;  /* 0x000000a7aaa77221 */ /* 0x000fe80000010000 */
[C---:B-1----:R-:W-:Y:S03]  /*edb0*/  HMMA.16816.F32.BF16 R4, R16.reuse, R20, R4 ;  /* 0x000000141004723c */ /* 0x042fe60000041804 */
[----:B------:R-:W-:Y:S04]  /*edc0*/  FADD.FTZ R168, R168, R167 ;  /* 0x000000a7a8a87221 */ /* 0x000fe80000010000 */
[----:B------:R-:W-:Y:S01]  /*edd0*/  FADD.FTZ R168, R171, R168 ;  /* 0x000000a8aba87221 */ /* 0x000fe20000010000 */
[C---:B------:R-:W-:Y:S01]  /*ede0*/  HMMA.16816.F32.BF16 R8, R16.reuse, R22, R8 ;  /* 0x000000161008723c */ /* 0x040fe20000041808 */
[----:B------:R-:W1:Y:S07]  /*edf0*/  LDSM.16.MT88.4 R20, [R180+UR4+0x3100] ;  /* 0x00310004b414783b */ /* 0x000e6e0008004200 */
[C---:B------:R-:W-:Y:S08]  /*ee00*/  HMMA.16816.F32.BF16 R100, R16.reuse, R124, R100 ;  /* 0x0000007c1064723c */ /* 0x040ff00000041864 */
[C---:B------:R-:W-:Y:S01]  /*ee10*/  HMMA.16816.F32.BF16 R104, R16.reuse, R126, R104 ;  /* 0x0000007e1068723c */ /* 0x040fe20000041868 */
[----:B------:R-:W-:Y:S07]  /*ee20*/  LDSM.16.MT88.4 R124, [R181+UR4+0x1900] ;  /* 0x00190004b57c783b */ /* 0x000fee0008004200 */
[C---:B--2---:R-:W-:Y:S08]  /*ee30*/  HMMA.16816.F32.BF16 R108, R16.reuse, R24, R108 ;  /* 0x00000018106c723c */ /* 0x044ff0000004186c */
        /* <DEDUP_REMOVED lines=23> */
[C---:B------:R-:W-:Y:S01]  /*efb0*/  HMMA.16816.F32.BF16 R88, R16.reuse, R22, R88 ;  /* 0x000000161058723c */ /* 0x040fe20000041858 */
[----:B------:R-:W1:Y:S07]  /*efc0*/  LDSM.16.MT88.4 R20, [R181+UR4+0x3900] ;  /* 0x00390004b514783b */ /* 0x000e6e0008004200 */
[C---:B--2---:R-:W-:Y:S08]  /*efd0*/  HMMA.16816.F32.BF16 R92, R16.reuse, R24, R92 ;  /* 0x00000018105c723c */ /* 0x044ff0000004185c */
[----:B------:R-:W-:Y:S01]  /*efe0*/  HMMA.16816.F32.BF16 R96, R16, R26, R96 ;  /* 0x0000001a1060723c */ /* 0x000fe20000041860 */
[----:B------:R-:W2:Y:S06]  /*eff0*/  LDSM.16.MT88.4 R24, [R13+0x3900] ;  /* 0x003900000d18783b */ /* 0x000eac0000004200 */
[----:B------:R-:W-:Y:S02]  /*f000*/  F2FP.BF16.PACK_AB R16, R166, R159 ;  /* 0x0000009fa610723e */ /* 0x000fe400000010ff */
[----:B------:R-:W-:Y:S03]  /*f010*/  F2FP.BF16.PACK_AB R18, R175, R172 ;  /* 0x000000acaf12723e */ /* 0x000fe600000010ff */
[C---:B------:R-:W-:Y:S01]  /*f020*/  F2FP.BF16.PACK_AB R17, R178.reuse, R177 ;  /* 0x000000b1b211723e */ /* 0x040fe200000010ff */
[----:B------:R-:W-:Y:S01]  /*f030*/  FADD.FTZ R177, R177, R168 ;  /* 0x000000a8b1b17221 */ /* 0x000fe20000010000 */
[C---:B------:R-:W-:Y:S03]  /*f040*/  F2FP.BF16.PACK_AB R19, R179.reuse, R156 ;  /* 0x0000009cb313723e */ /* 0x040fe600000010ff */
[----:B------:R-:W-:Y:S04]  /*f050*/  FADD.FTZ R177, R178, R177 ;  /* 0x000000b1b2b17221 */ /* 0x000fe80000010000 */
[C---:B------:R-:W-:Y:S01]  /*f060*/  HMMA.16816.F32.BF16 R128, R16.reuse, R124, R4 ;  /* 0x0000007c1080723c */ /* 0x040fe20000041804 */
[----:B------:R-:W5:Y:S02]  /*f070*/  LDSM.16.MT88.4 R4, [R13+0x5900] ;  /* 0x005900000d04783b */ /* 0x000f640000004200 */
[----:B------:R-:W-:Y:S04]  /*f080*/  FADD.FTZ R156, R156, R177 ;  /* 0x000000b19c9c7221 */ /* 0x000fe80000010000 */
[----:B------:R-:W-:Y:S01]  /*f090*/  FADD.FTZ R204, R179, R156 ;  /* 0x0000009cb3cc7221 */ /* 0x000fe20000010000 */
[C---:B------:R-:W-:Y:S01]  /*f0a0*/  HMMA.16816.F32.BF16 R124, R16.reuse, R126, R8 ;  /* 0x0000007e107c723c */ /* 0x040fe20000041808 */
[----:B------:R-:W1:Y:S07]  /*f0b0*/  LDSM.16.MT88.4 R8, [R180+UR4+0x5900] ;  /* 0x00590004b408783b */ /* 0x000e6e0008004200 */
[C---:B---3--:R-:W-:Y:S08]  /*f0c0*/  HMMA.16816.F32.BF16 R100, R16.reuse, R28, R100 ;  /* 0x0000001c1064723c */ /* 0x048ff00000041864 */
[C---:B------:R-:W-:Y:S08]  /*f0d0*/  HMMA.16816.F32.BF16 R104, R16.reuse, R30, R104 ;  /* 0x0000001e1068723c */ /* 0x040ff00000041868 */
[C---:B----4-:R-:W-:Y:S08]  /*f0e0*/  HMMA.16816.F32.BF16 R108, R16.reuse, R32, R108 ;  /* 0x00000020106c723c */ /* 0x050ff0000004186c */
        /* <DEDUP_REMOVED lines=14> */
[C---:B-----5:R-:W-:Y:S07]  /*f1d0*/  HMMA.16816.F32.BF16 R76, R16.reuse, R4, R76 ;  /* 0x00000004104c723c */ /* 0x060fee000004184c */
[----:B------:R-:W-:Y:S01]  /*f1e0*/  FADD.FTZ R4, R148, R151 ;  /* 0x0000009794047221 */ /* 0x000fe20000010000 */
[C---:B------:R-:W-:Y:S04]  /*f1f0*/  HMMA.16816.F32.BF16 R80, R16.reuse, R6, R80 ;  /* 0x000000061050723c */ /* 0x040fe80000041850 */
[----:B------:R-:W-:Y:S04]  /*f200*/  FADD.FTZ R4, R153, R4 ;  /* 0x0000000499047221 */ /* 0x000fe80000010000 */
[C---:B------:R-:W-:Y:S04]  /*f210*/  HMMA.16816.F32.BF16 R84, R16.reuse, R8, R84 ;  /* 0x000000081054723c */ /* 0x040fe80000041854 */
[----:B------:R-:W-:Y:S04]  /*f220*/  FADD.FTZ R3, R15, R4 ;  /* 0x000000040f037221 */ /* 0x000fe80000010000 */
[C---:B------:R-:W-:Y:S04]  /*f230*/  HMMA.16816.F32.BF16 R88, R16.reuse, R10, R88 ;  /* 0x0000000a1058723c */ /* 0x040fe80000041858 */
[----:B------:R-:W-:Y:S04]  /*f240*/  FADD.FTZ R3, R158, R3 ;  /* 0x000000039e037221 */ /* 0x000fe80000010000 */
[----:B------:R-:W-:Y:S01]  /*f250*/  FADD.FTZ R4, R160, R3 ;  /* 0x00000003a0047221 */ /* 0x000fe20000010000 */
[----:B------:R-:W-:Y:S01]  /*f260*/  IADD3 R3, R209, -0x2, RZ ;  /* 0xfffffffed1037810 */ /* 0x000fe20007ffe0ff */
[C---:B-1----:R-:W-:Y:S03]  /*f270*/  HMMA.16816.F32.BF16 R92, R16.reuse, R20, R92 ;  /* 0x00000014105c723c */ /* 0x042fe6000004185c */
[----:B------:R-:W-:Y:S01]  /*f280*/  FADD.FTZ R4, R161, R4 ;  /* 0x00000004a1047221 */ /* 0x000fe20000010000 */
[----:B------:R-:W-:Y:S03]  /*f290*/  ISETP.GE.AND P0, PT, R3, R190, PT ;  /* 0x000000be0300720c */ /* 0x000fe60003f06270 */
        /* <DEDUP_REMOVED lines=24> */
[----:B------:R1:W2:Y:S04]  /*f420*/  @!P2 LDG.E R195, [R4.64] ;  /* 0x0000000e04c3a981 */ /* 0x0002a8000c1e1900 */
        /* <DEDUP_REMOVED lines=16> */
[----:B------:R-:W3:Y:S04]  /*f530*/  SHFL.IDX PT, R6, R16, 0x1, 0x181f ;  /* 0x00381f0010067f89 */ /* 0x000ee800000e0000 */
[----:B------:R-:W4:Y:S01]  /*f540*/  SHFL.IDX PT, R3, R7, 0x1, 0x181f ;  /* 0x00381f0007037f89 */ /* 0x000f2200000e0000 */
[CC--:B-1----:R-:W-:Y:S05]  /*f550*/  IADD3 R12, P0, R8.reuse, R210.reuse, RZ ;  /* 0x000000d2080c7210 */ /* 0x0c2fea0007f1e0ff */
[C-C-:B--2---:R-:W-:Y:S01]  /*f560*/  IMAD.X R13, R5.reuse, 0x1, R207.reuse, P0 ;  /* 0x00000001050d7824 */ /* 0x144fe200000e06cf */
[C---:B------:R-:W-:Y:S05]  /*f570*/  IADD3 R10, P0, R8.reuse, R211, RZ ;  /* 0x000000d3080a7210 */ /* 0x040fea0007f1e0ff */
[C---:B------:R-:W-:Y:S01]  /*f580*/  IMAD.X R11, R5.reuse, 0x1, R208, P0 ;  /* 0x00000001050b7824 */ /* 0x040fe200000e06d0 */
[----:B------:R-:W-:Y:S05]  /*f590*/  IADD3 R8, P0, R8, R205, RZ ;  /* 0x000000cd08087210 */ /* 0x000fea0007f1e0ff */
[--C-:B------:R-:W-:Y:S01]  /*f5a0*/  IMAD.X R9, R5, 0x1, R206.reuse, P0 ;  /* 0x0000000105097824 */ /* 0x100fe200000e06ce */
[----:B---3--:R-:W-:Y:S01]  /*f5b0*/  IADD3 R14, P0, R6, R210, RZ ;  /* 0x000000d2060e7210 */ /* 0x008fe20007f1e0ff */
[----:B------:R-:W-:Y:S04]  /*f5c0*/  IMAD.SHL.U32 R5, R4, 0x2, RZ ;  /* 0x0000000204057824 */ /* 0x000fe800078e00ff */
[C---:B----4-:R-:W-:Y:S01]  /*f5d0*/  IMAD.X R15, R3.reuse, 0x1, R207, P0 ;  /* 0x00000001030f7824 */ /* 0x050fe200000e06cf */
[----:B------:R1:W-:Y:S01]  /*f5e0*/  LDGSTS.E.BYPASS.LTC128B.128 [R5+0xc100], [R12.64], !P5 ;  /* 0x0c1000000c057fae */ /* 0x0003e2000e901d4e */
[C---:B------:R-:W-:Y:S03]  /*f5f0*/  IADD3 R16, P0, R6.reuse, R211, RZ ;  /* 0x000000d306107210 */ /* 0x040fe60007f1e0ff */
[----:B------:R1:W-:Y:S01]  /*f600*/  LDGSTS.E.BYPASS.LTC128B.128 [R5+0xe100], [R10.64], !P4 ;  /* 0x0e1000000a057fae */ /* 0x0003e2000e101d4e */
[C---:B------:R-:W-:Y:S02]  /*f610*/  IADD3.X R17, R3.reuse, R208, RZ, P0, !PT ;  /* 0x000000d003117210 */ /* 0x040fe400007fe4ff */
[----:B------:R-:W-:Y:S01]  /*f620*/  IADD3 R6, P0, R6, R205, RZ ;  /* 0x000000cd06067210 */ /* 0x000fe20007f1e0ff */
[----:B------:R1:W-:Y:S04]  /*f630*/  LDGSTS.E.BYPASS.LTC128B.128 [R5+0x10100], [R8.64], !P6 ;  /* 0x1010000008057fae */ /* 0x0003e8000f101d4e */
[----:B------:R1:W-:Y:S01]  /*f640*/  LDGSTS.E.BYPASS.LTC128B.128 [R5+0xd100], [R14.64], !P5 ;  /* 0x0d1000000e057fae */ /* 0x0003e2000e901d4e */
[----:B------:R-:W-:Y:S03]  /*f650*/  IMAD.X R7, R3, 0x1, R206, P0 ;  /* 0x0000000103077824 */ /* 0x000fe600000e06ce */
[----:B------:R1:W-:Y:S04]  /*f660*/  LDGSTS.E.BYPASS.LTC128B.128 [R5+0xf100], [R16.64], !P4 ;  /* 0x0f10000010057fae */ /* 0x0003e8000e101d4e */
[----:B------:R1:W-:Y:S02]  /*f670*/  LDGSTS.E.BYPASS.LTC128B.128 [R5+0x11100], [R6.64], !P6 ;  /* 0x1110000006057fae */ /* 0x0003e4000f101d4e */
.L_x_2841:
        /* <DEDUP_REMOVED lines=9> */
.L_x_2831:
        /* <DEDUP_REMOVED lines=122> */
.L_x_2791:
        /* <DEDUP_REMOVED lines=165> */
.L_x_2844:
        /* <DEDUP_REMOVED lines=146> */
.L_x_2846:
[----:B--2---:R-:W-:Y:S05]  /*11220*/  BSYNC B0 ;  /* 0x0000000000007941 */ /* 0x004fea0003800000 */
.L_x_2845:
        /* <DEDUP_REMOVED lines=23> */
.L_x_2848:
[----:B------:R-:W-:Y:S05]  /*113a0*/  BSYNC B0 ;  /* 0x0000000000007941 */ /* 0x000fea0003800000 */
.L_x_2847:
        /* <DEDUP_REMOVED lines=23> */
.L_x_2850:
[----:B------:R-:W-:Y:S05]  /*11520*/  BSYNC B0 ;  /* 0x0000000000007941 */ /* 0x000fea0003800000 */
.L_x_2849:
        /* <DEDUP_REMOVED lines=24> */
.L_x_2843:
        /* <DEDUP_REMOVED lines=31> */
.L_x_2851:
        /* <DEDUP_REMOVED lines=43> */
.L_x_2853:
[----:B------:R-:W-:Y:S05]  /*11b50*/  BSYNC B0 ;  /* 0x0000000000007941 */ /* 0x000fea0003800000 */
.L_x_2852:
        /* <DEDUP_REMOVED lines=70> */
.L_x_2855:
[----:B------:R-:W-:Y:S05]  /*11fc0*/  BSYNC B0 ;  /* 0x0000000000007941 */ /* 0x000fea0003800000 */
.L_x_2854:
        /* <DEDUP_REMOVED lines=21> */
.L_x_2857:
[----:B------:R-:W-:Y:S05]  /*12120*/  BSYNC B0 ;  /* 0x0000000000007941 */ /* 0x000fea0003800000 */
.L_x_2856:
        /* <DEDUP_REMOVED lines=21> */
.L_x_2859:
[----:B------:R-:W-:Y:S05]  /*12280*/  BSYNC B0 ;  /* 0x0000000000007941 */ /* 0x000fea0003800000 */
.L_x_2858:
        /* <DEDUP_REMOVED lines=22> */
.L_x_2860:
        /* <DEDUP_REMOVED lines=9> */
.L_x_3440:


//--------------------- .text._ZN7cutlass13device_kernelIN5flash19enable_sm80_to_sm89INS1_16FlashAttnFwdSm80INS1_25CollectiveMainloopFwdSm80ILi8ELi2ELb0EN4cute5tupleIJNS5_1CILi128EEENS7_ILi64EEENS7_ILi192EEEEEELi192ENS_10bfloat16_tEfNS_4arch4Sm80ELb0ELb1ELb0ELb1ELb1ELb1ELb1ELb0EEENS1_21CollectiveEpilogueFwdINS6_IJS8_SA_S9_EEENS6_IJNS7_ILi1EEESI_SI_EEESC_SE_Li256ELb1ELb1ELb0ELb0EEENS1_19SingleTileSchedulerILb1ELb0ELb1ELi128EEEEEEEEEvNT_6ParamsE --------------------------
	.section	.text._ZN7cutlass13device_kernelIN5flash19enable_sm80_to_sm89INS1_16FlashAttnFwdSm80INS1_25CollectiveMainloopFwdSm80ILi8ELi2ELb0EN4cute5tupleIJNS5_1CILi128EEENS7_ILi64EEENS7_ILi192EEEEEELi192ENS_10bfloat16_tEfNS_4arch4Sm80ELb0ELb1ELb0ELb1ELb1ELb1ELb1ELb0EEENS1_21CollectiveEpilogueFwdINS6_IJS8_SA_S9_EEENS6_IJNS7_ILi1EEESI_SI_EEESC_SE_Li256ELb1ELb1ELb0ELb0EEENS1_19SingleTileSchedulerILb1ELb0ELb1ELi128EEEEEEEEEvNT_6ParamsE,"ax",@progbits
	.sectioninfo	@"SHI_REGISTERS=255"
	.align	128
.text._ZN7cutlass13device_kernelIN5flash19enable_sm80_to_sm89INS1_16FlashAttnFwdSm80INS1_25CollectiveMainloopFwdSm80ILi8ELi2ELb0EN4cute5tupleIJNS5_1CILi128EEENS7_ILi64EEENS7_ILi192EEEEEELi192ENS_10bfloat16_tEfNS_4arch4Sm80ELb0ELb1ELb0ELb1ELb1ELb1ELb1ELb0EEENS1_21CollectiveEpilogueFwdINS6_IJS8_SA_S9_EEENS6_IJNS7_ILi1EEESI_SI_EEESC_SE_Li256ELb1ELb1ELb0ELb0EEENS1_19SingleTileSchedulerILb1ELb0ELb1ELi128EEEEEEEEEvNT_6ParamsE:
        .type           _ZN7cutlass13device_kernelIN5flash19enable_sm80_to_sm89INS1_16FlashAttnFwdSm80INS1_25CollectiveMainloopFwdSm80ILi8ELi2ELb0EN4cute5tupleIJNS5_1CILi128EEENS7_ILi64EEENS7_ILi192EEEEEELi192ENS_10bfloat16_tEfNS_4arch4Sm80ELb0ELb1ELb0ELb1ELb1ELb1ELb1ELb0EEENS1_21CollectiveEpilogueFwdINS6_IJS8_SA_S9_EEENS6_IJNS7_ILi1EEESI_SI_EEESC_SE_Li256ELb1ELb1ELb0ELb0EEENS1_19SingleTileSchedulerILb1ELb0ELb1ELi128EEEEEEEEEvNT_6ParamsE,@function
        .size           _ZN7cutlass13device_kernelIN5flash19enable_sm80_to_sm89INS1_16FlashAttnFwdSm80INS1_25CollectiveMainloopFwdSm80ILi8ELi2ELb0EN4cute5tupleIJNS5_1CILi128EEENS7_ILi64EEENS7_ILi192EEEEEELi192ENS_10bfloat16_tEfNS_4arch4Sm80ELb0ELb1ELb0ELb1ELb1ELb1ELb1ELb0EEENS1_21CollectiveEpilogueFwdINS6_IJS8_SA_S9_EEENS6_IJNS7_ILi1EEESI_SI_EEESC_SE_Li256ELb1ELb1ELb0ELb0EEENS1_19SingleTileSchedulerILb1ELb0ELb1ELi128EEEEEEEEEvNT_6ParamsE,(.L_x_3441 - _ZN7cutlass13device_kernelIN5flash19enable_sm80_to_sm89INS1_16FlashAttnFwdSm80INS1_25CollectiveMainloopFwdSm80ILi8ELi2ELb0EN4cute5tupleIJNS5_1CILi128EEENS7_ILi64EEENS7_ILi192EEEEEELi192ENS_10bfloat16_tEfNS_4arch4Sm80ELb0ELb1ELb0ELb1ELb1ELb1ELb1ELb0EEENS1_21CollectiveEpilogueFwdINS6_IJS8_SA_S9_EEENS6_IJNS7_ILi1EEESI_SI_EEESC_SE_Li256ELb1ELb1ELb0ELb0EEENS1_19SingleTileSchedulerILb1ELb0ELb1ELi128EEEEEEEEEvNT_6ParamsE)
        .other          _ZN7cutlass13device_kernelIN5flash19enable_sm80_to_sm89INS1_16FlashAttnFwdSm80INS1_25CollectiveMainloopFwdSm80ILi8ELi2ELb0EN4cute5tupleIJNS5_1CILi128EEENS7_ILi64EEENS7_ILi192EEEEEELi192ENS_10bfloat16_tEfNS_4arch4Sm80ELb0ELb1ELb0ELb1ELb1ELb1ELb1ELb0EEENS1_21CollectiveEpilogueFwdINS6_IJS8_SA_S9_EEENS6_IJNS7_ILi1EEESI_SI_EEESC_SE_Li256ELb1ELb1ELb0ELb0EEENS1_19SingleTileSchedulerILb1ELb0ELb1ELi128EEEEEEEEEvNT_6ParamsE,@"STO_CUDA_ENTRY STV_DEFAULT"
_ZN7cutlass13device_kernelIN5flash19enable_sm80_to_sm89INS1_16FlashAttnFwdSm80INS1_25CollectiveMainloopFwdSm80ILi8ELi2ELb0EN4cute5tupleIJNS5_1CILi128EEENS7_ILi64EEENS7_ILi192EEEEEELi192ENS_10bfloat16_tEfNS_4arch4Sm80ELb0ELb1ELb0ELb1ELb1ELb1ELb1ELb0EEENS1_21CollectiveEpilogueFwdINS6_IJS8_SA_S9_EEENS6_IJNS7_ILi1EEESI_SI_EEESC_SE_Li256ELb1ELb1ELb0ELb0EEENS1_19SingleTileSchedulerILb1ELb0ELb1ELi128EEEEEEEEEvNT_6ParamsE:
[----:B------:R-:W-:Y:S02]  /*0000*/  MOV R1, c[0x0][0x28] ;  /* 0x00000a0000017a02 */ /* 0x000fe40000000f00 */
[----:B------:R-:W1:Y:S01]  /*0010*/  S2R R90, SR_TID.X ;  /* 0x00000000005a7919 */ /* 0x000e620000002100 */
[----:B------:R-:W-:Y:S01]  /*0020*/  ULDC.64 UR6, c[0x0][0x118] ;  /* 0x0000460000067ab9 */ /* 0x000fe20000000a00 */
[----:B------:R-:W-:Y:S02]  /*0030*/  IADD3 R1, R1, -0x70, RZ ;  /* 0xffffff9001017810 */ /* 0x000fe40007ffe0ff */
[----:B------:R-:W2:Y:S04]  /*0040*/  S2R R197, SR_CTAID.Z ;  /* 0x0000000000c57919 */ /* 0x000ea80000002700 */
[----:B------:R-:W3:Y:S01]  /*0050*/  S2R R91, SR_CTAID.X ;  /* 0x00000000005b7919 */ /* 0x000ee20000002500 */
[----:B-1----:R-:W-:-:S05]  /*0060*/  SHF.R.U32.HI R4, RZ, 0x5, R90 ;  /* 0x00000005ff047819 */ /* 0x002fca000001165a */
[----:B------:R-:W1:Y:S02]  /*0070*/  SHFL.IDX PT, R0, R4, RZ, 0x1f ;  /* 0x00001fff04007589 */ /* 0x000e6400000e0000 */
[----:B-1----:R-:W-:Y:S01]  /*0080*/  ISETP.NE.AND P0, PT, R0, RZ, PT ;  /* 0x000000ff0000720c */ /* 0x002fe20003f05270 */
[----:B------:R-:W-:-:S04]  /*0090*/  IMAD.MOV.U32 R0, RZ, RZ, 0x4 ;  /* 0x00000004ff007424 */ /* 0x000fc800078e00ff */
[----:B--2---:R-:W-:-:S08]  /*00a0*/  IMAD.WIDE R2, R197, R0, c[0x0][0x568] ;  /* 0x00015a00c5027625 */ /* 0x004fd000078e0200 */
[----:B------:R-:W-:Y:S05]  /*00b0*/  @!P0 BRA `(.L_x_2861) ;  /* 0x0000013000008947 */ /* 0x000fea0003800000 */
[----:B---3--:R-:W-:-:S04]  /*00c0*/  ISETP.NE.U32.AND P0, PT, RZ, c[0x0][0x568], PT ;  /* 0x00015a00ff007a0c */ /* 0x008fc80003f05070 */
[----:B------:R-:W-:-:S13]  /*00d0*/  ISETP.NE.AND.EX P0, PT, RZ, c[0x0][0x56c], PT, P0 ;  /* 0x00015b00ff007a0c */ /* 0x000fda0003f05300 */
[----:B------:R-:W-:Y:S05]  /*00e0*/  @!P0 BRA `(.L_x_2862) ;  /* 0x0000002000008947 */ /* 0x000fea0003800000 */
[----:B------:R1:W5:Y:S01]  /*00f0*/  LDG.E R2, [R2.64] ;  /* 0x0000000602027981 */ /* 0x000362000c1e1900 */
[----:B------:R-:W-:Y:S05]  /*0100*/  BRA `(.L_x_2863) ;  /* 0x0000009000007947 */ /* 0x000fea0003800000 */
.L_x_2862:
        /* <DEDUP_REMOVED lines=8> */
.L_x_2864:
[----:B------:R-:W-:-:S05]  /*0190*/  MOV R2, c[0x0][0x54c] ;  /* 0x0001530000027a02 */ /* 0x000fca0000000f00 */
.L_x_2863:
[----:B-----5:R-:W-:Y:S01]  /*01a0*/  IMAD R2, R2, c[0x0][0x548], RZ ;  /* 0x0001520002027a24 */ /* 0x020fe200078e02ff */
[----:B------:R-:W-:-:S04]  /*01b0*/  SHF.L.U32 R89, R91, 0x7, RZ ;  /* 0x000000075b597819 */ /* 0x000fc800000006ff */
[----:B------:R-:W-:-:S04]  /*01c0*/  ISETP.GE.AND P0, PT, R89, R2, PT ;  /* 0x000000025900720c */ /* 0x000fc80003f06270 */
[----:B------:R-:W-:Y:S01]  /*01d0*/  SEL R197, R197, 0xffffffff, !P0 ;  /* 0xffffffffc5c57807 */ /* 0x000fe20004000000 */
[----:B------:R-:W-:Y:S05]  /*01e0*/  BRA `(.L_x_2865) ;  /* 0x0000012000007947 */ /* 0x000fea0003800000 */
.L_x_2861:
[----:B---3--:R-:W-:-:S04]  /*01f0*/  ISETP.NE.U32.AND P0, PT, RZ, c[0x0][0x568], PT ;  /* 0x00015a00ff007a0c */ /* 0x008fc80003f05070 */
[----:B------:R-:W-:-:S13]  /*0200*/  ISETP.NE.AND.EX P0, PT, RZ, c[0x0][0x56c], PT, P0 ;  /* 0x00015b00ff007a0c */ /* 0x000fda0003f05300 */
[----:B------:R-:W-:Y:S05]  /*0210*/  @!P0 BRA `(.L_x_2866) ;  /* 0x0000002000008947 */ /* 0x000fea0003800000 */
[----:B------:R1:W5:Y:S01]  /*0220*/  LDG.E R2, [R2.64] ;  /* 0x0000000602027981 */ /* 0x000362000c1e1900 */
[----:B------:R-:W-:Y:S05]  /*0230*/  BRA `(.L_x_2867) ;  /* 0x0000009000007947 */ /* 0x000fea0003800000 */
.L_x_2866:
        /* <DEDUP_REMOVED lines=8> */
.L_x_2868:
[----:B------:R-:W-:-:S05]  /*02c0*/  MOV R2, c[0x0][0x54c] ;  /* 0x0001530000027a02 */ /* 0x000fca0000000f00 */
.L_x_2867:
[----:B-----5:R-:W-:Y:S01]  /*02d0*/  IMAD R2, R2, c[0x0][0x548], RZ ;  /* 0x0001520002027a24 */ /* 0x020fe200078e02ff */
[----:B------:R-:W-:-:S04]  /*02e0*/  SHF.L.U32 R89, R91, 0x7, RZ ;  /* 0x000000075b597819 */ /* 0x000fc800000006ff */
[----:B------:R-:W-:-:S04]  /*02f0*/  ISETP.GE.AND P0, PT, R89, R2, PT ;  /* 0x000000025900720c */ /* 0x000fc80003f06270 */
[----:B------:R-:W-:-:S04]  /*0300*/  SEL R197, R197, 0xffffffff, !P0 ;  /* 0xffffffffc5c57807 */ /* 0x000fc80004000000 */
.L_x_2865:
        /* <DEDUP_REMOVED lines=19> */
[----:B------:R-:W-:Y:S01]  /*0440*/  IMAD.WIDE R4, R197, R0, c[0x0][0x358] ;  /* 0x0000d600c5047625 */ /* 0x000fe200078e0200 */
        /* <DEDUP_REMOVED lines=12> */
[----:B-1----:R-:W-:Y:S02]  /*0510*/  MOV R3, UR4 ;  /* 0x0000000400037c02 */ /* 0x002fe40008000f00 */
[----:B------:R-:W-:Y:S01]  /*0520*/  SHF.R.S32.HI R195, RZ, 0x1f, R196 ;  /* 0x0000001fffc37819 */ /* 0x000fe200000114c4 */
        /* <DEDUP_REMOVED lines=10> */
.L_x_2869:
[----:B-----5:R2:W-:Y:S01]  /*05d0*/  STL [R1+0x58], R8 ;  /* 0x0000580801007387 */ /* 0x0205e20000100800 */
[----:B------:R-:W-:-:S04]  /*05e0*/  ISETP.NE.U32.AND P0, PT, RZ, c[0x0][0x368], PT ;  /* 0x0000da00ff007a0c */ /* 0x000fc80003f05070 */
[----:B------:R-:W-:-:S13]  /*05f0*/  ISETP.NE.AND.EX P0, PT, RZ, c[0x0][0x36c], PT, P0 ;  /* 0x0000db00ff007a0c */ /* 0x000fda0003f05300 */
[----:B------:R-:W-:Y:S05]  /*0600*/  @!P0 BRA `(.L_x_2870) ;  /* 0x0000003000008947 */ /* 0x000fea0003800000 */
[----:B-1----:R-:W-:-:S05]  /*0610*/  IMAD.WIDE R6, R197, R0, c[0x0][0x368] ;  /* 0x0000da00c5067625 */ /* 0x002fca00078e0200 */
[----:B------:R1:W5:Y:S01]  /*0620*/  LDG.E R3, [R6.64] ;  /* 0x0000000606037981 */ /* 0x000362000c1e1900 */
[----:B------:R-:W-:Y:S05]  /*0630*/  BRA `(.L_x_2871) ;  /* 0x0000004000007947 */ /* 0x000fea0003800000 */
.L_x_2870:
[----:B------:R-:W-:Y:S05]  /*0640*/  @!P2 BRA `(.L_x_2871) ;  /* 0x000000300000a947 */ /* 0x000fea0003800000 */
[----:B------:R-:W3:Y:S04]  /*0650*/  LDG.E R3, [R10.64] ;  /* 0x000000060a037981 */ /* 0x000ee8000c1e1900 */
[----:B-1----:R-:W3:Y:S02]  /*0660*/  LDG.E R6, [R10.64+0x4] ;  /* 0x000004060a067981 */ /* 0x002ee4000c1e1900 */
[----:B---3--:R-:W-:Y:S02]  /*0670*/  IADD3 R3, -R3, R6, RZ ;  /* 0x0000000603037210 */ /* 0x008fe40007ffe1ff */
.L_x_2871:
        /* <DEDUP_REMOVED lines=37> */
.L_x_2873:
[----:B------:R-:W-:-:S13]  /*08d0*/  ISETP.NE.AND P0, PT, R4, 0x1, PT ;  /* 0x000000010400780c */ /* 0x000fda0003f05270 */
[----:B------:R-:W-:-:S05]  /*08e0*/  @P0 IMAD.HI.U32 R7, R5, c[0x0][0x330], RZ ;  /* 0x0000cc0005070a27 */ /* 0x000fca00078e00ff */
[----:B------:R-:W-:-:S05]  /*08f0*/  @P0 SHF.R.U32.HI R5, RZ, c[0x0][0x334], R7 ;  /* 0x0000cd00ff050a19 */ /* 0x000fca0000011607 */
.L_x_2874:
[----:B------:R-:W-:-:S05]  /*0900*/  IMAD R5, R5, R4, c[0x0][0x32c] ;  /* 0x0000cb0005057624 */ /* 0x000fca00078e0204 */
[----:B------:R-:W-:Y:S02]  /*0910*/  IMNMX R6, R6, R5, PT ;  /* 0x0000000506067217 */ /* 0x000fe40003800200 */
.L_x_2872:
        /* <DEDUP_REMOVED lines=14> */
.L_x_2876:
[----:B------:R-:W-:-:S13]  /*0a00*/  ISETP.NE.AND P0, PT, R4, 0x1, PT ;  /* 0x000000010400780c */ /* 0x000fda0003f05270 */
[----:B------:R-:W-:-:S05]  /*0a10*/  @P0 IMAD.HI.U32 R4, R5, c[0x0][0x330], RZ ;  /* 0x0000cc0005040a27 */ /* 0x000fca00078e00ff */
[----:B------:R-:W-:-:S05]  /*0a20*/  @P0 SHF.R.U32.HI R5, RZ, c[0x0][0x334], R4 ;  /* 0x0000cd00ff050a19 */ /* 0x000fca0000011604 */
.L_x_2877:
[----:B------:R-:W-:-:S05]  /*0a30*/  IMAD R4, R5, c[0x0][0x32c], RZ ;  /* 0x0000cb0005047a24 */ /* 0x000fca00078e02ff */
[----:B------:R-:W-:Y:S02]  /*0a40*/  IMNMX R7, R7, R4, !PT ;  /* 0x0000000407077217 */ /* 0x000fe40007800200 */
.L_x_2875:
        /* <DEDUP_REMOVED lines=14> */
[----:B------:R-:W-:-:S05]  /*0b30*/  SHF.R.U32.HI R11, RZ, 0x6, R11 ;  /* 0x00000006ff0b7819 */ /* 0x000fca000001160b */
[----:B-1----:R-:W-:-:S06]  /*0b40*/  IMAD.MOV.U32 R2, RZ, RZ, R11 ;  /* 0x000000ffff027224 */ /* 0x002fcc00078e000b */
        /* <DEDUP_REMOVED lines=11> */
[----:B------:R-:W-:Y:S01]  /*0c00*/  IMAD.IADD R92, R92, 0x1, R3 ;  /* 0x000000015c5c7824 */ /* 0x000fe200078e0203 */
[----:B------:R-:W-:Y:S01]  /*0c10*/  IADD3 R12, R2, -0x1, RZ ;  /* 0xffffffff020c7810 */ /* 0x000fe20007ffe0ff */
[----:B------:R-:W-:Y:S01]  /*0c20*/  IMAD.MOV.U32 R6, RZ, RZ, c[0x0][0x238] ;  /* 0x00008e00ff067624 */ /* 0x000fe200078e00ff */
[----:B------:R-:W-:Y:S01]  /*0c30*/  LEA.HI R3, R13, R90, RZ, 0x3 ;  /* 0x0000005a0d037211 */ /* 0x000fe200078f18ff */
[----:B------:R-:W-:Y:S01]  /*0c40*/  IMAD.MOV.U32 R111, RZ, RZ, 0x6 ;  /* 0x00000006ff6f7424 */ /* 0x000fe200078e00ff */
[----:B------:R-:W-:Y:S01]  /*0c50*/  ISETP.GT.AND P0, PT, R12, R11, PT ;  /* 0x0000000b0c00720c */ /* 0x000fe20003f04270 */
[----:B------:R-:W-:Y:S01]  /*0c60*/  IMAD.MOV.U32 R100, RZ, RZ, c[0x0][0x258] ;  /* 0x00009600ff647624 */ /* 0x000fe200078e00ff */
[----:B------:R-:W-:Y:S01]  /*0c70*/  LOP3.LUT R5, R3, 0x1ffffff8, RZ, 0xc0, !PT ;  /* 0x1ffffff803057812 */ /* 0x000fe200078ec0ff */
[C---:B------:R-:W-:Y:S01]  /*0c80*/  IMAD.SHL.U32 R95, R6.reuse, 0x40, RZ ;  /* 0x00000040065f7824 */ /* 0x040fe200078e00ff */
[----:B------:R-:W-:Y:S01]  /*0c90*/  SHF.R.S32.HI R3, RZ, 0x3, R3 ;  /* 0x00000003ff037819 */ /* 0x000fe20000011403 */
[----:B------:R-:W-:Y:S01]  /*0ca0*/  IMAD R9, R195, c[0x0][0x240], RZ ;  /* 0x00009000c3097a24 */ /* 0x000fe200078e02ff */
[-C--:B------:R-:W-:Y:S01]  /*0cb0*/  SHF.L.U64.HI R93, R6, R111.reuse, c[0x0][0x23c] ;  /* 0x00008f00065d7619 */ /* 0x080fe2000001026f */
[----:B------:R-:W-:Y:S01]  /*0cc0*/  IMAD.IADD R20, R90, 0x1, -R5 ;  /* 0x000000015a147824 */ /* 0x000fe200078e0a05 */
[----:B------:R-:W-:Y:S01]  /*0cd0*/  SHF.L.U64.HI R94, R100, R111, c[0x0][0x25c] ;  /* 0x00009700645e7619 */ /* 0x000fe2000001026f */
[----:B------:R-:W-:Y:S01]  /*0ce0*/  IMAD R5, R12, -0x40, -R3 ;  /* 0xffffffc00c057824 */ /* 0x000fe200078e0a03 */
[----:B--2---:R-:W-:Y:S01]  /*0cf0*/  SHF.R.S32.HI R8, RZ, 0x1f, R12 ;  /* 0x0000001fff087819 */ /* 0x004fe2000001140c */
[----:B------:R-:W-:Y:S01]  /*0d00*/  IMAD.SHL.U32 R20, R20, 0x8, RZ ;  /* 0x0000000814147824 */ /* 0x000fe200078e00ff */
[----:B------:R-:W-:Y:S01]  /*0d10*/  SEL R18, R197, RZ, !P4 ;  /* 0x000000ffc5127207 */ /* 0x000fe20006000000 */
[-C--:B------:R-:W-:Y:S01]  /*0d20*/  IMAD R0, R93, R12.reuse, RZ ;  /* 0x0000000c5d007224 */ /* 0x080fe200078e02ff */
[----:B------:R-:W-:Y:S01]  /*0d30*/  @P0 IADD3 R14, R2, -0x2, RZ ;  /* 0xfffffffe020e0810 */ /* 0x000fe20007ffe0ff */
[----:B------:R-:W-:Y:S01]  /*0d40*/  IMAD.SHL.U32 R96, R100, 0x40, RZ ;  /* 0x0000004064607824 */ /* 0x000fe200078e00ff */
[----:B------:R-:W-:Y:S01]  /*0d50*/  SHF.R.S32.HI R21, RZ, 0x1f, R20 ;  /* 0x0000001fff157819 */ /* 0x000fe20000011414 */
[----:B------:R-:W-:Y:S01]  /*0d60*/  IMAD R7, R94, R12, RZ ;  /* 0x0000000c5e077224 */ /* 0x000fe200078e02ff */
[----:B------:R-:W-:Y:S01]  /*0d70*/  SHF.R.S32.HI R2, RZ, 0x1f, R197 ;  /* 0x0000001fff027819 */ /* 0x000fe200000114c5 */
[----:B------:R-:W-:Y:S01]  /*0d80*/  IMAD.IADD R5, R5, 0x1, R192 ;  /* 0x0000000105057824 */ /* 0x000fe200078e02c0 */
[----:B------:R-:W-:Y:S01]  /*0d90*/  SHF.R.S32.HI R10, RZ, 0x1f, R156 ;  /* 0x0000001fff0a7819 */ /* 0x000fe2000001149c */
[----:B------:R-:W-:Y:S01]  /*0da0*/  IMAD R0, R8, R95, R0 ;  /* 0x0000005f08007224 */ /* 0x000fe200078e0200 */
[----:B------:R-:W-:Y:S01]  /*0db0*/  ISETP.GE.AND P6, PT, R20, c[0x0][0x1d4], PT ;  /* 0x0000750014007a0c */ /* 0x000fe20003fc6270 */
[----:B------:R-:W-:Y:S01]  /*0dc0*/  IMAD R8, R8, R96, R7 ;  /* 0x0000006008087224 */ /* 0x000fe200078e0207 */
[----:B------:R-:W-:Y:S01]  /*0dd0*/  @P0 SHF.R.S32.HI R7, RZ, 0x1f, R14 ;  /* 0x0000001fff070819 */ /* 0x000fe2000001140e */
[C---:B------:R-:W-:Y:S01]  /*0de0*/  IMAD R9, R196.reuse, c[0x0][0x244], R9 ;  /* 0x00009100c4097a24 */ /* 0x040fe200078e0209 */
[C---:B------:R-:W-:Y:S01]  /*0df0*/  ISETP.GE.AND P2, PT, R5.reuse, 0x1, PT ;  /* 0x000000010500780c */ /* 0x040fe20003f46270 */
[----:B------:R-:W-:Y:S01]  /*0e00*/  IMAD.WIDE.U32 R24, R196, c[0x0][0x240], R20 ;  /* 0x00009000c4187a25 */ /* 0x000fe200078e0014 */
[----:B------:R-:W-:Y:S01]  /*0e10*/  ISETP.GE.AND P1, PT, R5, 0x21, PT ;  /* 0x000000210500780c */ /* 0x000fe20003f26270 */
[----:B------:R-:W-:Y:S01]  /*0e20*/  ULDC.U8 UR4, c[0x0][0x298] ;  /* 0x0000a60000047ab9 */ /* 0x000fe20000000000 */
[----:B------:R-:W-:Y:S01]  /*0e30*/  SEL R5, R2, RZ, !P4 ;  /* 0x000000ff02057207 */ /* 0x000fe20006000000 */
[----:B------:R-:W-:Y:S01]  /*0e40*/  @P0 IMAD R4, R93, R14, RZ ;  /* 0x0000000e5d040224 */ /* 0x000fe200078e02ff */
[----:B------:R-:W-:Y:S01]  /*0e50*/  IADD3 R156, P4, R3, R156, RZ ;  /* 0x0000009c039c7210 */ /* 0x000fe20007f9e0ff */
[----:B------:R-:W-:-:S02]  /*0e60*/  IMAD.IADD R25, R25, 0x1, R9 ;  /* 0x0000000119197824 */ /* 0x000fc400078e0209 */
[----:B------:R-:W-:Y:S01]  /*0e70*/  IMAD R9, R195, c[0x0][0x260], RZ ;  /* 0x00009800c3097a24 */ /* 0x000fe200078e02ff */
[----:B------:R-:W-:Y:S01]  /*0e80*/  LEA.HI.X.SX32 R161, R3, R10, 0x1, P4 ;  /* 0x0000000a03a17211 */ /* 0x000fe200020f0eff */
[----:B------:R-:W-:Y:S02]  /*0e90*/  @P0 IMAD R4, R7, R95, R4 ;  /* 0x0000005f07040224 */ /* 0x000fe400078e0204 */
[----:B------:R-:W-:Y:S02]  /*0ea0*/  IMAD R7, R5, c[0x0][0x248], RZ ;  /* 0x0000920005077a24 */ /* 0x000fe400078e02ff */
[C---:B------:R-:W-:Y:S02]  /*0eb0*/  IMAD R22, R196.reuse, c[0x0][0x264], R9 ;  /* 0x00009900c4167a24 */ /* 0x040fe400078e0209 */
[----:B------:R-:W-:-:S04]  /*0ec0*/  IMAD.WIDE.U32 R16, R196, c[0x0][0x260], R20 ;  /* 0x00009800c4107a25 */ /* 0x000fc800078e0014 */
[C---:B------:R-:W-:Y:S02]  /*0ed0*/  IMAD R158, R18.reuse, c[0x0][0x24c], R7 ;  /* 0x00009300129e7a24 */ /* 0x040fe400078e0207 */
[----:B------:R-:W-:-:S04]  /*0ee0*/  IMAD.WIDE.U32 R24, R18, c[0x0][0x248], R24 ;  /* 0x0000920012187a25 */ /* 0x000fc800078e0018 */
[----:B------:R-:W-:Y:S02]  /*0ef0*/  IMAD.IADD R23, R17, 0x1, R22 ;  /* 0x0000000111177824 */ /* 0x000fe400078e0216 */
[----:B------:R-:W-:Y:S02]  /*0f00*/  IMAD R5, R5, c[0x0][0x268], RZ ;  /* 0x00009a0005057a24 */ /* 0x000fe400078e02ff */
[----:B------:R-:W-:Y:S02]  /*0f10*/  IMAD.MOV.U32 R22, RZ, RZ, R16 ;  /* 0x000000ffff167224 */ /* 0x000fe400078e0010 */
[----:B------:R-:W-:Y:S02]  /*0f20*/  IMAD.IADD R159, R25, 0x1, R158 ;  /* 0x00000001199f7824 */ /* 0x000fe400078e029e */
[----:B------:R-:W-:Y:S02]  /*0f30*/  IMAD.MOV.U32 R158, RZ, RZ, R24 ;  /* 0x000000ffff9e7224 */ /* 0x000fe400078e0018 */
[----:B------:R-:W-:-:S02]  /*0f40*/  IMAD R163, R161, c[0x0][0x238], RZ ;  /* 0x00008e00a1a37a24 */ /* 0x000fc400078e02ff */
[----:B------:R-:W-:Y:S01]  /*0f50*/  IMAD R16, R18, c[0x0][0x26c], R5 ;  /* 0x00009b0012107a24 */ /* 0x000fe200078e0205 */
[----:B------:R-:W-:Y:S01]  /*0f60*/  IADD3 R5, R20, 0x40, RZ ;  /* 0x0000004014057810 */ /* 0x000fe20007ffe0ff */
[----:B------:R-:W-:-:S03]  /*0f70*/  IMAD.WIDE.U32 R18, R18, c[0x0][0x268], R22 ;  /* 0x00009a0012127a25 */ /* 0x000fc600078e0016 */
[----:B------:R-:W-:Y:S01]  /*0f80*/  ISETP.GE.AND P4, PT, R5, c[0x0][0x1d4], PT ;  /* 0x0000750005007a0c */ /* 0x000fe20003f86270 */
[C---:B------:R-:W-:Y:S02]  /*0f90*/  IMAD R163, R156.reuse, c[0x0][0x23c], R163 ;  /* 0x00008f009ca37a24 */ /* 0x040fe400078e02a3 */
[----:B------:R-:W-:Y:S01]  /*0fa0*/  IMAD.WIDE.U32 R158, R156, c[0x0][0x238], R158 ;  /* 0x00008e009c9e7a25 */ /* 0x000fe200078e009e */
[----:B------:R-:W-:-:S03]  /*0fb0*/  P2R R102, PR, RZ, 0x10 ;  /* 0x00000010ff667803 */ /* 0x000fc60000000000 */
[----:B------:R-:W-:Y:S02]  /*0fc0*/  IMAD.IADD R17, R19, 0x1, R16 ;  /* 0x0000000113117824 */ /* 0x000fe400078e0210 */
[----:B------:R-:W-:Y:S02]  /*0fd0*/  IMAD R161, R161, c[0x0][0x258], RZ ;  /* 0x00009600a1a17a24 */ /* 0x000fe400078e02ff */
[----:B------:R-:W-:Y:S02]  /*0fe0*/  IMAD.MOV.U32 R16, RZ, RZ, R18 ;  /* 0x000000ffff107224 */ /* 0x000fe400078e0012 */
[----:B------:R-:W-:Y:S02]  /*0ff0*/  IMAD.IADD R163, R159, 0x1, R163 ;  /* 0x000000019fa37824 */ /* 0x000fe400078e02a3 */
[----:B------:R-:W-:Y:S02]  /*1000*/  IMAD.MOV.U32 R162, RZ, RZ, R158 ;  /* 0x000000ffffa27224 */ /* 0x000fe400078e009e */
[----:B------:R-:W-:-:S02]  /*1010*/  IMAD R161, R156, c[0x0][0x25c], R161 ;  /* 0x000097009ca17a24 */ /* 0x000fc400078e02a1 */
[----:B------:R-:W-:-:S04]  /*1020*/  IMAD.WIDE.U32 R156, R156, c[0x0][0x258], R16 ;  /* 0x000096009c9c7a25 */ /* 0x000fc800078e0010 */
[----:B------:R-:W-:-:S04]  /*1030*/  IMAD.WIDE.U32 R16, R12, R95, R162 ;  /* 0x0000005f0c107225 */ /* 0x000fc800078e00a2 */
[----:B------:R-:W-:Y:S02]  /*1040*/  IMAD.MOV.U32 R99, RZ, RZ, 0x5 ;  /* 0x00000005ff637424 */ /* 0x000fe400078e00ff */
[C---:B------:R-:W-:Y:S02]  /*1050*/  IMAD.SHL.U32 R98, R6.reuse, 0x20, RZ ;  /* 0x0000002006627824 */ /* 0x040fe400078e00ff */
[----:B------:R-:W-:Y:S01]  /*1060*/  IMAD.SHL.U32 R3, R3, 0x40, RZ ;  /* 0x0000004003037824 */ /* 0x000fe200078e00ff */
[-C--:B------:R-:W-:Y:S01]  /*1070*/  SHF.L.U64.HI R97, R6, R99.reuse, c[0x0][0x23c] ;  /* 0x00008f0006617619 */ /* 0x080fe20000010263 */
[----:B------:R-:W-:Y:S01]  /*1080*/  IMAD.IADD R0, R17, 0x1, R0 ;  /* 0x0000000111007824 */ /* 0x000fe200078e0200 */
[----:B------:R-:W-:Y:S01]  /*1090*/  @P1 IADD3 R9, P4, R98, R16, RZ ;  /* 0x0000001062091210 */ /* 0x000fe20007f9e0ff */
[----:B------:R-:W-:Y:S01]  /*10a0*/  IMAD.IADD R161, R157, 0x1, R161 ;  /* 0x000000019da17824 */ /* 0x000fe200078e02a1 */
[----:B------:R-:W-:Y:S01]  /*10b0*/  LOP3.LUT R3, R3, 0x1c0, RZ, 0xc0, !PT ;  /* 0x000001c003037812 */ /* 0x000fe200078ec0ff */
[----:B------:R-:W-:Y:S01]  /*10c0*/  IMAD.MOV.U32 R160, RZ, RZ, R156 ;  /* 0x000000ffffa07224 */ /* 0x000fe200078e009c */
[C---:B------:R-:W-:Y:S01]  /*10d0*/  SHF.L.U64.HI R99, R100.reuse, R99, c[0x0][0x25c] ;  /* 0x0000970064637619 */ /* 0x040fe20000010263 */
[----:B------:R-:W-:Y:S01]  /*10e0*/  IMAD.SHL.U32 R100, R100, 0x20, RZ ;  /* 0x0000002064647824 */ /* 0x000fe200078e00ff */
[----:B------:R-:W-:Y:S01]  /*10f0*/  LOP3.LUT R10, R3, 0x38, R20, 0xf8, !PT ;  /* 0x00000038030a7812 */ /* 0x000fe200078ef814 */
[----:B------:R-:W-:Y:S01]  /*1100*/  IMAD.WIDE.U32 R6, R12, R96, R160 ;  /* 0x000000600c067225 */ /* 0x000fe200078e00a0 */
[----:B------:R-:W-:-:S03]  /*1110*/  SHF.R.U32.HI R3, RZ, 0x3, R3 ;  /* 0x00000003ff037819 */ /* 0x000fc60000011603 */
[----:B------:R-:W-:Y:S01]  /*1120*/  IMAD.IADD R8, R7, 0x1, R8 ;  /* 0x0000000107087824 */ /* 0x000fe200078e0208 */
[----:B------:R-:W-:Y:S01]  /*1130*/  LOP3.LUT R3, R10, R3, RZ, 0x3c, !PT ;  /* 0x000000030a037212 */ /* 0x000fe200078e3cff */
[----:B------:R-:W-:Y:S01]  /*1140*/  @P0 IMAD.WIDE.U32 R14, R14, R95, R162 ;  /* 0x0000005f0e0e0225 */ /* 0x000fe200078e00a2 */
[----:B------:R-:W-:-:S03]  /*1150*/  LEA.HI R10, R13, R90, RZ, 0x6 ;  /* 0x0000005a0d0a7211 */ /* 0x000fc600078f30ff */
[----:B------:R-:W-:-:S04]  /*1160*/  IMAD.WIDE.U32 R176, R196, c[0x0][0x1e8], RZ ;  /* 0x00007a00c4b07a25 */ /* 0x000fc800078e00ff */
[----:B------:R-:W-:Y:S02]  /*1170*/  IMAD.SHL.U32 R10, R10, 0x8, RZ ;  /* 0x000000080a0a7824 */ /* 0x000fe400078e00ff */
[----:B------:R-:W-:Y:S02]  /*1180*/  IMAD.MOV.U32 R133, RZ, RZ, c[0x0][0x27c] ;  /* 0x00009f00ff857624 */ /* 0x000fe400078e00ff */
[----:B------:R-:W-:Y:S01]  /*1190*/  IMAD.MOV.U32 R138, RZ, RZ, 0x1 ;  /* 0x00000001ff8a7424 */ /* 0x000fe200078e00ff */
[----:B------:R-:W-:Y:S01]  /*11a0*/  LOP3.LUT R10, R3, 0xfffffe00, R10, 0xf8, !PT ;  /* 0xfffffe00030a7812 */ /* 0x000fe200078ef80a */
[----:B------:R-:W-:Y:S02]  /*11b0*/  @P0 IMAD.IADD R3, R15, 0x1, R4 ;  /* 0x000000010f030824 */ /* 0x000fe400078e0204 */
[----:B------:R-:W-:Y:S02]  /*11c0*/  IMAD R105, R195, c[0x0][0x210], RZ ;  /* 0x00008400c3697a24 */ /* 0x000fe400078e02ff */
[----:B------:R-:W-:-:S02]  /*11d0*/  @P2 IMAD.SHL.U32 R4, R10, 0x2, RZ ;  /* 0x000000020a042824 */ /* 0x000fc400078e00ff */
[----:B------:R-:W-:Y:S02]  /*11e0*/  @P0 IMAD.SHL.U32 R7, R10, 0x2, RZ ;  /* 0x000000020a070824 */ /* 0x000fe400078e00ff */
[----:B------:R-:W-:Y:S02]  /*11f0*/  IMAD.MOV.U32 R112, RZ, RZ, c[0x0][0x27c] ;  /* 0x00009f00ff707624 */ /* 0x000fe400078e00ff */
[----:B------:R-:W-:-:S04]  /*1200*/  IMAD.WIDE.U32 R174, R196, c[0x0][0x210], RZ ;  /* 0x00008400c4ae7a25 */ /* 0x000fc800078e00ff */
[----:B------:R-:W-:Y:S02]  /*1210*/  IMAD R105, R196, c[0x0][0x214], R105 ;  /* 0x00008500c4697a24 */ /* 0x000fe400078e0269 */
[----:B------:R-:W-:Y:S02]  /*1220*/  IMAD.MOV.U32 R53, RZ, RZ, RZ ;  /* 0x000000ffff357224 */ /* 0x000fe400078e00ff */
[----:B------:R-:W-:Y:S02]  /*1230*/  IMAD.MOV.U32 R67, RZ, RZ, 0x1 ;  /* 0x00000001ff437424 */ /* 0x000fe400078e00ff */
[----:B------:R-:W-:Y:S02]  /*1240*/  IMAD.SHL.U32 R112, R112, 0x2, RZ ;  /* 0x0000000270707824 */ /* 0x000fe400078e00ff */
[----:B------:R-:W-:Y:S01]  /*1250*/  IMAD.IADD R105, R175, 0x1, R105 ;  /* 0x00000001af697824 */ /* 0x000fe200078e0269 */
[----:B---3--:R-:W-:Y:S01]  /*1260*/  @P3 SHF.R.S32.HI R173, RZ, 0x1f, R172 ;  /* 0x0000001fffad3819 */ /* 0x008fe200000114ac */
[----:B------:R-:W-:-:S02]  /*1270*/  @!P3 IMAD.MOV.U32 R172, RZ, RZ, R197 ;  /* 0x000000ffffacb224 */ /* 0x000fc400078e00c5 */
[----:B------:R-:W-:Y:S01]  /*1280*/  @!P3 IMAD.MOV.U32 R173, RZ, RZ, R2 ;  /* 0x000000ffffadb224 */ /* 0x000fe200078e0002 */
[----:B------:R-:W-:Y:S02]  /*1290*/  @P2 LEA R18, P3, R16, c[0x0][0x220], 0x1 ;  /* 0x0000880010122a11 */ /* 0x000fe400078608ff */
[----:B------:R-:W-:Y:S01]  /*12a0*/  IADD3 R2, R20, 0x80, RZ ;  /* 0x0000008014027810 */ /* 0x000fe20007ffe0ff */
[----:B------:R-:W-:Y:S01]  /*12b0*/  IMAD R103, R173, c[0x0][0x2b0], RZ ;  /* 0x0000ac00ad677a24 */ /* 0x000fe200078e02ff */
[--C-:B------:R-:W-:Y:S01]  /*12c0*/  @P2 LEA.HI.X R19, R16, c[0x0][0x224], R0.reuse, 0x1, P3 ;  /* 0x0000890010132a11 */ /* 0x100fe200018f0c00 */
[----:B------:R-:W-:Y:S01]  /*12d0*/  @P1 IMAD.X R0, R97, 0x1, R0, P4 ;  /* 0x0000000161001824 */ /* 0x000fe200020e0600 */
[C---:B------:R-:W-:Y:S01]  /*12e0*/  @P1 LEA R16, P3, R9.reuse, c[0x0][0x220], 0x1 ;  /* 0x0000880009101a11 */ /* 0x040fe200078608ff */
[----:B------:R-:W-:Y:S01]  /*12f0*/  IMAD R103, R172, c[0x0][0x2b4], R103 ;  /* 0x0000ad00ac677a24 */ /* 0x000fe200078e0267 */
[----:B------:R-:W-:Y:S01]  /*1300*/  ISETP.GE.AND P5, PT, R2, c[0x0][0x1d4], PT ;  /* 0x0000750002007a0c */ /* 0x000fe20003fa6270 */
[----:B------:R-:W-:Y:S01]  /*1310*/  IMAD.WIDE.U32 R172, R172, c[0x0][0x2b0], RZ ;  /* 0x0000ac00acac7a25 */ /* 0x000fe200078e00ff */
[----:B------:R-:W-:-:S02]  /*1320*/  @P1 LEA.HI.X R17, R9, c[0x0][0x224], R0, 0x1, P3 ;  /* 0x0000890009111a11 */ /* 0x000fc400018f0c00 */
[----:B------:R-:W-:Y:S01]  /*1330*/  LEA.HI R2, R13, R90, RZ, 0x2 ;  /* 0x0000005a0d027211 */ /* 0x000fe200078f10ff */
[----:B------:R-:W-:Y:S01]  /*1340*/  IMAD.IADD R103, R173, 0x1, R103 ;  /* 0x00000001ad677824 */ /* 0x000fe200078e0267 */
[----:B------:R-:W-:Y:S02]  /*1350*/  @P2 LEA R26, P3, R6, c[0x0][0x250], 0x1 ;  /* 0x00009400061a2a11 */ /* 0x000fe400078608ff */
[----:B------:R-:W-:Y:S02]  /*1360*/  LOP3.LUT R5, R2, 0xfffffffc, RZ, 0xc0, !PT ;  /* 0xfffffffc02057812 */ /* 0x000fe400078ec0ff */
[----:B------:R-:W-:Y:S02]  /*1370*/  @P2 LEA.HI.X R27, R6, c[0x0][0x254], R8, 0x1, P3 ;  /* 0x00009500061b2a11 */ /* 0x000fe400018f0c08 */
[----:B------:R-:W-:Y:S01]  /*1380*/  @P1 IADD3 R6, P3, R100, R6, RZ ;  /* 0x0000000664061210 */ /* 0x000fe20007f7e0ff */
[----:B------:R-:W-:Y:S01]  /*1390*/  IMAD.IADD R0, R90, 0x1, -R5 ;  /* 0x000000015a007824 */ /* 0x000fe200078e0a05 */
[----:B------:R-:W-:-:S02]  /*13a0*/  ISETP.NE.AND P4, PT, R102, RZ, PT ;  /* 0x000000ff6600720c */ /* 0x000fc40003f85270 */
[----:B------:R-:W-:Y:S01]  /*13b0*/  SHF.R.S32.HI R101, RZ, 0x2, R2 ;  /* 0x00000002ff657819 */ /* 0x000fe20000011402 */
[----:B------:R-:W-:Y:S01]  /*13c0*/  @P1 IMAD.X R5, R99, 0x1, R8, P3 ;  /* 0x0000000163051824 */ /* 0x000fe200018e0608 */
[----:B------:R-:W-:Y:S01]  /*13d0*/  @P1 LEA R8, P3, R6, c[0x0][0x250], 0x1 ;  /* 0x0000940006081a11 */ /* 0x000fe200078608ff */
[C---:B------:R-:W-:Y:S01]  /*13e0*/  IMAD.SHL.U32 R24, R0.reuse, 0x8, RZ ;  /* 0x0000000800187824 */ /* 0x040fe200078e00ff */
[----:B------:R-:W-:Y:S01]  /*13f0*/  SHF.R.S32.HI R2, RZ, 0x1f, R2 ;  /* 0x0000001fff027819 */ /* 0x000fe20000011402 */
[----:B------:R-:W-:Y:S01]  /*1400*/  IMAD.SHL.U32 R22, R0, 0x4, RZ ;  /* 0x0000000400167824 */ /* 0x000fe200078e00ff */
[----:B------:R-:W-:Y:S01]  /*1410*/  @P1 LEA.HI.X R9, R6, c[0x0][0x254], R5, 0x1, P3 ;  /* 0x0000950006091a11 */ /* 0x000fe200018f0c05 */
[----:B------:R-:W-:Y:S01]  /*1420*/  @P2 IMAD.SHL.U32 R5, R10, 0x2, RZ ;  /* 0x000000020a052824 */ /* 0x000fe200078e00ff */
[----:B------:R-:W-:Y:S01]  /*1430*/  @P0 LEA R28, P3, R14, c[0x0][0x220], 0x1 ;  /* 0x000088000e1c0a11 */ /* 0x000fe200078608ff */
[----:B------:R-:W-:Y:S01]  /*1440*/  @P1 IMAD.SHL.U32 R6, R10, 0x2, RZ ;  /* 0x000000020a061824 */ /* 0x000fe200078e00ff */
[--C-:B------:R-:W-:Y:S01]  /*1450*/  SHF.R.S32.HI R20, RZ, 0x1f, R101.reuse ;  /* 0x0000001fff147819 */ /* 0x100fe20000011465 */
[----:B------:R-:W-:Y:S01]  /*1460*/  IMAD R123, R0, 0x40, R101 ;  /* 0x00000040007b7824 */ /* 0x000fe200078e0265 */
[----:B------:R-:W-:Y:S01]  /*1470*/  @P0 LEA.HI.X R29, R14, c[0x0][0x224], R3, 0x1, P3 ;  /* 0x000089000e1d0a11 */ /* 0x000fe200018f0c03 */
[----:B------:R-:W-:Y:S01]  /*1480*/  @P1 IMAD.SHL.U32 R3, R10, 0x2, RZ ;  /* 0x000000020a031824 */ /* 0x000fe200078e00ff */
[----:B------:R-:W-:Y:S01]  /*1490*/  @!PT LDS RZ, [RZ] ;  /* 0x00000000fffff984 */ /* 0x000fe20000000800 */
[----:B------:R-:W-:Y:S01]  /*14a0*/  @!PT LDS RZ, [RZ] ;  /* 0x00000000fffff984 */ /* 0x000fe20000000800 */
[----:B------:R-:W-:Y:S01]  /*14b0*/  @!PT LDS RZ, [RZ] ;  /* 0x00000000fffff984 */ /* 0x000fe20000000800 */
[----:B------:R1:W-:Y:S01]  /*14c0*/  @P2 LDGSTS.E.BYPASS.LTC128B.128 [R5+0xc100], [R18.64], !P6 ;  /* 0x0c10000012052fae */ /* 0x0003e2000f101d46 */
[----:B------:R-:W-:Y:S01]  /*14d0*/  ISETP.GE.AND P3, PT, R24, c[0x0][0x27c], PT ;  /* 0x00009f0018007a0c */ /* 0x000fe20003f66270 */
[C---:B------:R-:W-:Y:S01]  /*14e0*/  IMAD R166, R20.reuse, c[0x0][0x290], RZ ;  /* 0x0000a40014a67a24 */ /* 0x040fe200078e02ff */
[----:B------:R-:W-:Y:S01]  /*14f0*/  SHF.R.S32.HI R25, RZ, 0x1f, R24 ;  /* 0x0000001fff197819 */ /* 0x000fe20000011418 */
[----:B------:R1:W-:Y:S01]  /*1500*/  @P2 LDGSTS.E.BYPASS.LTC128B.128 [R5+0xe100], [R18.64+0x80], !P4 ;  /* 0x0e10008012052fae */ /* 0x0003e2000e101d46 */
[----:B------:R-:W-:Y:S01]  /*1510*/  P2R R132, PR, RZ, 0x8 ;  /* 0x00000008ff847803 */ /* 0x000fe20000000000 */
[----:B------:R-:W-:Y:S01]  /*1520*/  IMAD R20, R20, c[0x0][0x280], RZ ;  /* 0x0000a00014147a24 */ /* 0x000fe200078e02ff */
[----:B------:R-:W-:Y:S01]  /*1530*/  SHF.R.S32.HI R23, RZ, 0x1f, R22 ;  /* 0x0000001fff177819 */ /* 0x000fe20000011416 */
[----:B------:R1:W-:Y:S01]  /*1540*/  @P2 LDGSTS.E.BYPASS.LTC128B.128 [R5+0x10100], [R18.64+0x100], !P5 ;  /* 0x1010010012052fae */ /* 0x0003e2000e901d46 */
[----:B------:R-:W-:Y:S01]  /*1550*/  IMAD.WIDE.U32 R168, R101, c[0x0][0x280], R24 ;  /* 0x0000a00065a87a25 */ /* 0x000fe200078e0018 */
[----:B------:R-:W-:-:S02]  /*1560*/  LEA.HI R13, R13, R90, RZ, 0x5 ;  /* 0x0000005a0d0d7211 */ /* 0x000fc400078f28ff */
[----:B------:R2:W-:Y:S01]  /*1570*/  @P1 LDGSTS.E.BYPASS.LTC128B.128 [R3+0xd100], [R16.64], !P6 ;  /* 0x0d10000010031fae */ /* 0x0005e2000f101d46 */
[----:B------:R-:W-:Y:S01]  /*1580*/  IMAD R20, R101, c[0x0][0x284], R20 ;  /* 0x0000a10065147a24 */ /* 0x000fe200078e0214 */
[C---:B------:R-:W-:Y:S01]  /*1590*/  IADD3 R129, R24.reuse, 0x60, RZ ;  /* 0x0000006018817810 */ /* 0x040fe20007ffe0ff */
[----:B------:R-:W-:Y:S01]  /*15a0*/  IMAD.SHL.U32 R13, R13, 0x10, RZ ;  /* 0x000000100d0d7824 */ /* 0x000fe200078e00ff */
[----:B------:R2:W-:Y:S01]  /*15b0*/  @P1 LDGSTS.E.BYPASS.LTC128B.128 [R3+0xf100], [R16.64+0x80], !P4 ;  /* 0x0f10008010031fae */ /* 0x0005e2000e101d46 */
[----:B------:R-:W-:Y:S01]  /*15c0*/  IMAD.IADD R169, R169, 0x1, R20 ;  /* 0x00000001a9a97824 */ /* 0x000fe200078e0214 */
[C---:B------:R-:W-:Y:S01]  /*15d0*/  IADD3 R128, R24.reuse, 0x80, RZ ;  /* 0x0000008018807810 */ /* 0x040fe20007ffe0ff */
[----:B------:R-:W-:Y:S01]  /*15e0*/  IMAD R166, R101, c[0x0][0x294], R166 ;  /* 0x0000a50065a67a24 */ /* 0x000fe200078e02a6 */
[----:B------:R2:W-:Y:S01]  /*15f0*/  @P1 LDGSTS.E.BYPASS.LTC128B.128 [R3+0x11100], [R16.64+0x100], !P5 ;  /* 0x1110010010031fae */ /* 0x0005e2000e901d46 */
[----:B------:R-:W-:Y:S01]  /*1600*/  LOP3.LUT R13, R13, 0xfffffe00, RZ, 0xc0, !PT ;  /* 0xfffffe000d0d7812 */ /* 0x000fe200078ec0ff */
[C---:B------:R-:W-:Y:S01]  /*1610*/  IMAD.WIDE.U32 R170, R101.reuse, c[0x0][0x290], R24 ;  /* 0x0000a40065aa7a25 */ /* 0x040fe200078e0018 */
[----:B------:R-:W-:Y:S01]  /*1620*/  IADD3 R127, R24, 0xa0, RZ ;  /* 0x000000a0187f7810 */ /* 0x000fe20007ffe0ff */
[----:B------:R-:W0:Y:S01]  /*1630*/  LDGDEPBAR ;  /* 0x00000000000079af */ /* 0x000e220000000000 */
[----:B------:R-:W-:Y:S01]  /*1640*/  SHF.R.S32.HI R117, RZ, 0x1f, R128 ;  /* 0x0000001fff757819 */ /* 0x000fe20000011480 */
[----:B------:R-:W-:Y:S01]  /*1650*/  IMAD.WIDE.U32 R30, R101, c[0x0][0x290], R22 ;  /* 0x0000a400651e7a25 */ /* 0x000fe200078e0016 */
[----:B------:R-:W-:Y:S01]  /*1660*/  SHF.R.S32.HI R0, RZ, 0x1f, R127 ;  /* 0x0000001fff007819 */ /* 0x000fe2000001147f */
[----:B------:R-:W-:Y:S01]  /*1670*/  BAR.SYNC.DEFER_BLOCKING 0x0 ;  /* 0x0000000000007b1d */ /* 0x000fe20000010000 */
[----:B------:R-:W-:Y:S01]  /*1680*/  LEA.HI R117, R117, R128, RZ, 0x3 ;  /* 0x0000008075757211 */ /* 0x000fe200078f18ff */
[----:B------:R-:W-:Y:S01]  /*1690*/  IMAD.IADD R171, R171, 0x1, R166 ;  /* 0x00000001abab7824 */ /* 0x000fe200078e02a6 */
[----:B------:R-:W-:Y:S01]  /*16a0*/  LEA.HI R115, R0, R127, RZ, 0x3 ;  /* 0x0000007f00737211 */ /* 0x000fe200078f18ff */
[----:B------:R-:W-:Y:S01]  /*16b0*/  IMAD.IADD R167, R166, 0x1, R31 ;  /* 0x00000001a6a77824 */ /* 0x000fe200078e021f */
[----:B------:R-:W-:Y:S01]  /*16c0*/  LOP3.LUT R117, R117, 0xfffffff8, RZ, 0xc0, !PT ;  /* 0xfffffff875757812 */ /* 0x000fe200078ec0ff */
[----:B------:R-:W-:Y:S01]  /*16d0*/  IMAD.MOV.U32 R166, RZ, RZ, R30 ;  /* 0x000000ffffa67224 */ /* 0x000fe200078e001e */
[----:B-1----:R-:W-:Y:S01]  /*16e0*/  IADD3 R19, R22, 0x20, RZ ;  /* 0x0000002016137810 */ /* 0x002fe20007ffe0ff */
[----:B------:R-:W-:Y:S01]  /*16f0*/  IMAD.WIDE.U32 R170, R164, c[0x0][0x290], R170 ;  /* 0x0000a400a4aa7a25 */ /* 0x000fe200078e00aa */
[----:B------:R-:W-:-:S02]  /*1700*/  LOP3.LUT R115, R115, 0xfffffff8, RZ, 0xc0, !PT ;  /* 0xfffffff873737812 */ /* 0x000fc400078ec0ff */
[C---:B------:R-:W-:Y:S01]  /*1710*/  IADD3 R18, R22.reuse, 0x30, RZ ;  /* 0x0000003016127810 */ /* 0x040fe20007ffe0ff */
[----:B------:R-:W-:Y:S01]  /*1720*/  IMAD.IADD R15, R22, 0x1, R19 ;  /* 0x00000001160f7824 */ /* 0x000fe200078e0213 */
[----:B------:R-:W-:Y:S01]  /*1730*/  SHF.R.S32.HI R108, RZ, 0x1f, R117 ;  /* 0x0000001fff6c7819 */ /* 0x000fe20000011475 */
[C---:B------:R-:W-:Y:S01]  /*1740*/  IMAD.WIDE.U32 R168, R164.reuse, c[0x0][0x280], R168 ;  /* 0x0000a000a4a87a25 */ /* 0x040fe200078e00a8 */
[----:B------:R-:W-:Y:S02]  /*1750*/  SHF.R.S32.HI R106, RZ, 0x1f, R115 ;  /* 0x0000001fff6a7819 */ /* 0x000fe40000011473 */
[----:B------:R-:W-:Y:S01]  /*1760*/  SHF.R.S32.HI R122, RZ, 0x1f, R15 ;  /* 0x0000001fff7a7819 */ /* 0x000fe2000001140f */
[----:B------:R-:W-:Y:S01]  /*1770*/  IMAD.WIDE.U32 R166, R164, c[0x0][0x290], R166 ;  /* 0x0000a400a4a67a25 */ /* 0x000fe200078e00a6 */
[----:B--2---:R-:W-:Y:S02]  /*1780*/  SEL R3, RZ, c[0x0][0x27c], !P3 ;  /* 0x00009f00ff037a07 */ /* 0x004fe40005800000 */
[----:B------:R-:W-:-:S02]  /*1790*/  IADD3 R17, R22, 0x40, RZ ;  /* 0x0000004016117810 */ /* 0x000fc40007ffe0ff */
[----:B------:R-:W-:Y:S01]  /*17a0*/  ISETP.GE.AND P3, PT, R15, c[0x0][0x27c], PT ;  /* 0x00009f000f007a0c */ /* 0x000fe20003f66270 */
[----:B------:R-:W-:Y:S01]  /*17b0*/  @!PT LDS RZ, [RZ] ;  /* 0x00000000fffff984 */ /* 0x000fe20000000800 */
[----:B------:R-:W-:Y:S01]  /*17c0*/  @!PT LDS RZ, [RZ] ;  /* 0x00000000fffff984 */ /* 0x000fe20000000800 */
[----:B------:R-:W-:Y:S01]  /*17d0*/  @!PT LDS RZ, [RZ] ;  /* 0x00000000fffff984 */ /* 0x000fe20000000800 */
[----:B------:R1:W-:Y:S01]  /*17e0*/  @P2 LDGSTS.E.BYPASS.LTC128B.128 [R4+0x100], [R26.64], !P6 ;  /* 0x001000001a042fae */ /* 0x0003e2000f101d46 */
[----:B------:R-:W-:Y:S01]  /*17f0*/  IMAD.IADD R3, R24, 0x1, R3 ;  /* 0x0000000118037824 */ /* 0x000fe200078e0203 */
[----:B------:R-:W-:Y:S01]  /*1800*/  LEA.HI R122, R122, R15, RZ, 0x3 ;  /* 0x0000000f7a7a7211 */ /* 0x000fe200078f18ff */
[----:B------:R-:W-:Y:S01]  /*1810*/  IMAD.IADD R14, R22, 0x1, R17 ;  /* 0x00000001160e7824 */ /* 0x000fe200078e0211 */
[----:B------:R1:W-:Y:S01]  /*1820*/  @P2 LDGSTS.E.BYPASS.LTC128B.128 [R4+0x2100], [R26.64+0x80], !P4 ;  /* 0x021000801a042fae */ /* 0x0003e2000e101d46 */
[----:B------:R-:W-:Y:S02]  /*1830*/  P2R R131, PR, RZ, 0x8 ;  /* 0x00000008ff837803 */ /* 0x000fe40000000000 */
[----:B------:R-:W-:Y:S01]  /*1840*/  LOP3.LUT R122, R122, 0xfffffff8, RZ, 0xc0, !PT ;  /* 0xfffffff87a7a7812 */ /* 0x000fe200078ec0ff */
[----:B------:R1:W-:Y:S01]  /*1850*/  @P2 LDGSTS.E.BYPASS.LTC128B.128 [R4+0x4100], [R26.64+0x100], !P5 ;  /* 0x041001001a042fae */ /* 0x0003e2000e901d46 */
[----:B------:R-:W-:-:S02]  /*1860*/  ISETP.GE.AND P2, PT, R14, c[0x0][0x27c], PT ;  /* 0x00009f000e007a0c */ /* 0x000fc40003f46270 */
[----:B------:R-:W-:Y:S01]  /*1870*/  SHF.R.S32.HI R121, RZ, 0x1f, R14 ;  /* 0x0000001fff797819 */ /* 0x000fe2000001140e */
[----:B------:R2:W-:Y:S01]  /*1880*/  @P1 LDGSTS.E.BYPASS.LTC128B.128 [R6+0x1100], [R8.64], !P6 ;  /* 0x0110000008061fae */ /* 0x0005e2000f101d46 */
[----:B------:R-:W-:Y:S02]  /*1890*/  P2R R130, PR, RZ, 0x4 ;  /* 0x00000004ff827803 */ /* 0x000fe40000000000 */
[----:B------:R-:W-:Y:S01]  /*18a0*/  LEA.HI R121, R121, R14, RZ, 0x3 ;  /* 0x0000000e79797211 */ /* 0x000fe200078f18ff */
[----:B------:R2:W-:Y:S01]  /*18b0*/  @P1 LDGSTS.E.BYPASS.LTC128B.128 [R6+0x3100], [R8.64+0x80], !P4 ;  /* 0x0310008008061fae */ /* 0x0005e2000e101d46 */
[----:B------:R-:W-:Y:S02]  /*18c0*/  IADD3 R16, R22, 0x50, RZ ;  /* 0x0000005016107810 */ /* 0x000fe40007ffe0ff */
[----:B------:R-:W-:Y:S01]  /*18d0*/  LOP3.LUT R121, R121, 0xfffffff8, RZ, 0xc0, !PT ;  /* 0xfffffff879797812 */ /* 0x000fe200078ec0ff */
[----:B------:R2:W-:Y:S01]  /*18e0*/  @P1 LDGSTS.E.BYPASS.LTC128B.128 [R6+0x5100], [R8.64+0x100], !P5 ;  /* 0x0510010008061fae */ /* 0x0005e2000e901d46 */
[----:B------:R-:W-:-:S02]  /*18f0*/  SHF.R.S32.HI R145, RZ, 0x1f, R122 ;  /* 0x0000001fff917819 */ /* 0x000fc4000001147a */
[----:B------:R-:W-:Y:S01]  /*1900*/  SHF.R.S32.HI R146, RZ, 0x1f, R121 ;  /* 0x0000001fff927819 */ /* 0x000fe20000011479 */
[----:B------:R-:W0:Y:S04]  /*1910*/  LDGDEPBAR ;  /* 0x00000000000079af */ /* 0x000e280000000000 */
[----:B------:R3:W-:Y:S04]  /*1920*/  @P0 LDGSTS.E.BYPASS.LTC128B.128 [R7+0x12100], [R28.64], !P6 ;  /* 0x121000001c070fae */ /* 0x0007e8000f101d46 */
[----:B------:R3:W-:Y:S01]  /*1930*/  @P0 LDGSTS.E.BYPASS.LTC128B.128 [R7+0x14100], [R28.64+0x80], !P4 ;  /* 0x141000801c070fae */ /* 0x0007e2000e101d46 */
[----:B-1----:R-:W-:Y:S01]  /*1940*/  @P0 LEA R26, P1, R98, R28, 0x1 ;  /* 0x0000001c621a0211 */ /* 0x002fe200078208ff */
[----:B------:R-:W-:-:S02]  /*1950*/  IMAD.WIDE.U32 R4, R101, c[0x0][0x280], R22 ;  /* 0x0000a00065047a25 */ /* 0x000fc400078e0016 */
[----:B------:R3:W-:Y:S01]  /*1960*/  @P0 LDGSTS.E.BYPASS.LTC128B.128 [R7+0x16100], [R28.64+0x100], !P5 ;  /* 0x161001001c070fae */ /* 0x0007e2000e901d46 */
[----:B------:R-:W-:Y:S01]  /*1970*/  @P0 LEA.HI.X R27, R98, R29, R97, 0x1, P1 ;  /* 0x0000001d621b0211 */ /* 0x000fe200008f0c61 */
[----:B------:R-:W-:Y:S01]  /*1980*/  IMAD.IADD R21, R20, 0x1, R5 ;  /* 0x0000000114157824 */ /* 0x000fe200078e0205 */
[----:B------:R-:W-:Y:S01]  /*1990*/  ISETP.NE.AND P1, PT, R138, c[0x0][0x2b8], PT ;  /* 0x0000ae008a007a0c */ /* 0x000fe20003f25270 */
[----:B------:R-:W-:Y:S02]  /*19a0*/  IMAD.MOV.U32 R20, RZ, RZ, R4 ;  /* 0x000000ffff147224 */ /* 0x000fe400078e0004 */
[----:B------:R3:W-:Y:S01]  /*19b0*/  @P0 LDGSTS.E.BYPASS.LTC128B.128 [R7+0x13100], [R26.64], !P6 ;  /* 0x131000001a070fae */ /* 0x0007e2000f101d46 */
[----:B--2---:R-:W-:-:S03]  /*19c0*/  SHF.R.S32.HI R6, RZ, 0x1f, R3 ;  /* 0x0000001fff067819 */ /* 0x004fc60000011403 */
[----:B------:R3:W-:Y:S01]  /*19d0*/  @P0 LDGSTS.E.BYPASS.LTC128B.128 [R7+0x15100], [R26.64+0x80], !P4 ;  /* 0x151000801a070fae */ /* 0x0007e2000e101d46 */
[----:B------:R-:W-:Y:S02]  /*19e0*/  SEL R8, RZ, c[0x0][0x27c], !P3 ;  /* 0x00009f00ff087a07 */ /* 0x000fe40005800000 */
[CC--:B------:R-:W-:Y:S01]  /*19f0*/  LEA.HI R140, R6.reuse, R3.reuse, RZ, 0x3 ;  /* 0x00000003068c7211 */ /* 0x0c0fe200078f18ff */
[----:B------:R3:W-:Y:S01]  /*1a00*/  @P0 LDGSTS.E.BYPASS.LTC128B.128 [R7+0x17100], [R26.64+0x100], !P5 ;  /* 0x171001001a070fae */ /* 0x0007e2000e901d46 */
[----:B------:R-:W-:Y:S01]  /*1a10*/  LEA.HI R6, R6, R3, RZ, 0x6 ;  /* 0x0000000306067211 */ /* 0x000fe200078f30ff */
[----:B------:R-:W-:Y:S01]  /*1a20*/  IMAD.IADD R8, R15, 0x1, R8 ;  /* 0x000000010f087824 */ /* 0x000fe200078e0208 */
[----:B------:R-:W-:Y:S01]  /*1a30*/  LEA.HI R3, R2, R101, RZ, 0x3 ;  /* 0x0000006502037211 */ /* 0x000fe200078f18ff */
[----:B------:R-:W0:Y:S01]  /*1a40*/  LDGDEPBAR ;  /* 0x00000000000079af */ /* 0x000e220000000000 */
[----:B------:R-:W-:Y:S01]  /*1a50*/  SEL R9, RZ, c[0x0][0x27c], !P2 ;  /* 0x00009f00ff097a07 */ /* 0x000fe20005000000 */
[----:B------:R-:W-:Y:S01]  /*1a60*/  IMAD.SHL.U32 R6, R6, 0x40, RZ ;  /* 0x0000004006067824 */ /* 0x000fe200078e00ff */
[----:B------:R-:W-:-:S02]  /*1a70*/  LOP3.LUT R126, R3, 0xfffffff8, RZ, 0xc0, !PT ;  /* 0xfffffff8037e7812 */ /* 0x000fc400078ec0ff */
[----:B------:R-:W-:Y:S01]  /*1a80*/  SHF.R.S32.HI R5, RZ, 0x1f, R8 ;  /* 0x0000001fff057819 */ /* 0x000fe20000011408 */
[----:B------:R-:W-:Y:S01]  /*1a90*/  IMAD.IADD R9, R14, 0x1, R9 ;  /* 0x000000010e097824 */ /* 0x000fe200078e0209 */
[----:B------:R-:W-:Y:S01]  /*1aa0*/  LOP3.LUT R6, R6, 0xfffff000, RZ, 0xc0, !PT ;  /* 0xfffff00006067812 */ /* 0x000fe200078ec0ff */
[----:B------:R-:W-:Y:S01]  /*1ab0*/  IMAD.IADD R126, R101, 0x1, -R126 ;  /* 0x00000001657e7824 */ /* 0x000fe200078e0a7e */
[----:B------:R-:W-:Y:S02]  /*1ac0*/  LEA.HI R148, R5, R8, RZ, 0x3 ;  /* 0x0000000805947211 */ /* 0x000fe400078f18ff */
[----:B------:R-:W-:Y:S01]  /*1ad0*/  SHF.R.S32.HI R4, RZ, 0x1f, R9 ;  /* 0x0000001fff047819 */ /* 0x000fe20000011409 */
[C---:B------:R-:W-:Y:S01]  /*1ae0*/  IMAD.SHL.U32 R125, R126.reuse, 0x40, RZ ;  /* 0x000000407e7d7824 */ /* 0x040fe200078e00ff */
[----:B------:R-:W-:Y:S02]  /*1af0*/  LOP3.LUT P0, RZ, R126, 0x4, RZ, 0xc0, !PT ;  /* 0x000000047eff7812 */ /* 0x000fe4000780c0ff */
[----:B------:R-:W-:-:S02]  /*1b00*/  LEA.HI R2, R4, R9, RZ, 0x3 ;  /* 0x0000000904027211 */ /* 0x000fc400078f18ff */
[----:B------:R-:W-:Y:S02]  /*1b10*/  LOP3.LUT R125, R125, 0x1c0, RZ, 0xc0, !PT ;  /* 0x000001c07d7d7812 */ /* 0x000fe400078ec0ff */
[----:B------:R-:W-:Y:S02]  /*1b20*/  LEA.HI R5, R5, R8, RZ, 0x6 ;  /* 0x0000000805057211 */ /* 0x000fe400078f30ff */
[----:B------:R-:W-:Y:S02]  /*1b30*/  LEA.HI R4, R4, R9, RZ, 0x6 ;  /* 0x0000000904047211 */ /* 0x000fe400078f30ff */
[----:B---3--:R-:W-:Y:S01]  /*1b40*/  P2R R7, PR, RZ, 0x1 ;  /* 0x00000001ff077803 */ /* 0x008fe20000000000 */
[----:B------:R-:W-:Y:S01]  /*1b50*/  IMAD.SHL.U32 R5, R5, 0x40, RZ ;  /* 0x0000004005057824 */ /* 0x000fe200078e00ff */
[----:B------:R-:W-:Y:S01]  /*1b60*/  SHF.R.U32.HI R124, RZ, 0x3, R125 ;  /* 0x00000003ff7c7819 */ /* 0x000fe2000001167d */
[----:B------:R-:W-:Y:S01]  /*1b70*/  IMAD.SHL.U32 R4, R4, 0x40, RZ ;  /* 0x0000004004047824 */ /* 0x000fe200078e00ff */
[----:B------:R-:W-:-:S02]  /*1b80*/  LOP3.LUT R7, R125, 0x38, R140, 0xf8, !PT ;  /* 0x000000387d077812 */ /* 0x000fc400078ef88c */
[----:B------:R-:W-:Y:S02]  /*1b90*/  LOP3.LUT R9, R125, 0x38, R148, 0xf8, !PT ;  /* 0x000000387d097812 */ /* 0x000fe400078ef894 */
[-C--:B------:R-:W-:Y:S02]  /*1ba0*/  LOP3.LUT R118, R7, R124.reuse, RZ, 0x3c, !PT ;  /* 0x0000007c07767212 */ /* 0x080fe400078e3cff */
[----:B------:R-:W-:Y:S02]  /*1bb0*/  LOP3.LUT R7, R125, 0x38, R2, 0xf8, !PT ;  /* 0x000000387d077812 */ /* 0x000fe400078ef802 */
[----:B------:R-:W-:Y:S02]  /*1bc0*/  LOP3.LUT R5, R5, 0xfffff000, RZ, 0xc0, !PT ;  /* 0xfffff00005057812 */ /* 0x000fe400078ec0ff */
[----:B------:R-:W-:Y:S02]  /*1bd0*/  LOP3.LUT R116, R9, R124, RZ, 0x3c, !PT ;  /* 0x0000007c09747212 */ /* 0x000fe400078e3cff */
[----:B------:R-:W-:-:S02]  /*1be0*/  LOP3.LUT R4, R4, 0xfffff000, RZ, 0xc0, !PT ;  /* 0xfffff00004047812 */ /* 0x000fc400078ec0ff */
[----:B------:R-:W-:Y:S02]  /*1bf0*/  LOP3.LUT R114, R7, R124, RZ, 0x3c, !PT ;  /* 0x0000007c07727212 */ /* 0x000fe400078e3cff */
[--C-:B------:R-:W-:Y:S01]  /*1c00*/  IADD3 R118, R118, R6, R13.reuse ;  /* 0x0000000676767210 */ /* 0x100fe20007ffe00d */
[----:B------:R-:W-:Y:S01]  /*1c10*/  IMAD.MOV.U32 R6, RZ, RZ, c[0x0][0x290] ;  /* 0x0000a400ff067624 */ /* 0x000fe200078e00ff */
[--C-:B------:R-:W-:Y:S01]  /*1c20*/  IADD3 R116, R116, R5, R13.reuse ;  /* 0x0000000574747210 */ /* 0x100fe20007ffe00d */
[----:B------:R-:W-:Y:S01]  /*1c30*/  IMAD R5, R195, c[0x0][0x1e8], RZ ;  /* 0x00007a00c3057a24 */ /* 0x000fe200078e02ff */
[----:B------:R-:W-:Y:S01]  /*1c40*/  IADD3 R114, R114, R4, R13 ;  /* 0x0000000472727210 */ /* 0x000fe20007ffe00d */
[----:B------:R-:W-:Y:S01]  /*1c50*/  IMAD.MOV.U32 R4, RZ, RZ, c[0x0][0x280] ;  /* 0x0000a000ff047624 */ /* 0x000fe200078e00ff */
[----:B------:R-:W-:Y:S01]  /*1c60*/  SHF.R.S32.HI R3, RZ, 0x1f, R164 ;  /* 0x0000001fff037819 */ /* 0x000fe200000114a4 */
[----:B------:R-:W-:Y:S01]  /*1c70*/  IMAD R5, R196, c[0x0][0x1ec], R5 ;  /* 0x00007b00c4057a24 */ /* 0x000fe200078e0205 */
[-C--:B------:R-:W-:Y:S01]  /*1c80*/  SHF.L.U64.HI R107, R6, R111.reuse, c[0x0][0x294] ;  /* 0x0000a500066b7619 */ /* 0x080fe2000001026f */
[C---:B------:R-:W-:Y:S01]  /*1c90*/  IMAD.SHL.U32 R113, R4.reuse, 0x40, RZ ;  /* 0x0000004004717824 */ /* 0x040fe200078e00ff */
[----:B------:R-:W-:Y:S01]  /*1ca0*/  SHF.L.U64.HI R111, R4, R111, c[0x0][0x284] ;  /* 0x0000a100046f7619 */ /* 0x000fe2000001026f */
[----:B------:R-:W-:Y:S01]  /*1cb0*/  IMAD R135, R3, c[0x0][0x290], RZ ;  /* 0x0000a40003877a24 */ /* 0x000fe200078e02ff */
[----:B------:R-:W-:Y:S01]  /*1cc0*/  SHF.R.S32.HI R4, RZ, 0x1f, R129 ;  /* 0x0000001fff047819 */ /* 0x000fe20000011481 */
[----:B------:R-:W-:Y:S01]  /*1cd0*/  IMAD.IADD R104, R177, 0x1, R5 ;  /* 0x00000001b1687824 */ /* 0x000fe200078e0205 */
[----:B------:R-:W-:Y:S01]  /*1ce0*/  SHF.R.S32.HI R120, RZ, 0x3, R140 ;  /* 0x00000003ff787819 */ /* 0x000fe2000001148c */
[----:B------:R-:W-:Y:S01]  /*1cf0*/  IMAD R3, R3, c[0x0][0x280], RZ ;  /* 0x0000a00003037a24 */ /* 0x000fe200078e02ff */
[----:B------:R-:W-:Y:S01]  /*1d00*/  LOP3.LUT R5, R125, 0x18, R24, 0xf8, !PT ;  /* 0x000000187d057812 */ /* 0x000fe200078ef818 */
[----:B------:R-:W-:Y:S01]  /*1d10*/  IMAD R135, R164, c[0x0][0x294], R135 ;  /* 0x0000a500a4877a24 */ /* 0x000fe200078e0287 */
[----:B------:R-:W-:Y:S01]  /*1d20*/  LOP3.LUT R140, R140, 0xfffffff8, RZ, 0xc0, !PT ;  /* 0xfffffff88c8c7812 */ /* 0x000fe200078ec0ff */
[----:B------:R-:W-:Y:S01]  /*1d30*/  IMAD R3, R164, c[0x0][0x284], R3 ;  /* 0x0000a100a4037a24 */ /* 0x000fe200078e0203 */
[----:B------:R-:W-:Y:S01]  /*1d40*/  LOP3.LUT R142, R148, 0xfffffff8, RZ, 0xc0, !PT ;  /* 0xfffffff8948e7812 */ /* 0x000fe200078ec0ff */
[----:B------:R-:W-:Y:S01]  /*1d50*/  IMAD.WIDE.U32 R164, R164, c[0x0][0x280], R20 ;  /* 0x0000a000a4a47a25 */ /* 0x000fe200078e0014 */
[----:B------:R-:W-:-:S02]  /*1d60*/  LOP3.LUT R144, R2, 0xfffffff8, RZ, 0xc0, !PT ;  /* 0xfffffff802907812 */ /* 0x000fc400078ec0ff */
[----:B------:R-:W-:Y:S01]  /*1d70*/  LEA.HI R119, R4, R129, RZ, 0x3 ;  /* 0x0000008104777211 */ /* 0x000fe200078f18ff */
[----:B------:R-:W-:Y:S01]  /*1d80*/  IMAD.IADD R137, R171, 0x1, R135 ;  /* 0x00000001ab897824 */ /* 0x000fe200078e0287 */
[----:B------:R-:W-:Y:S01]  /*1d90*/  LOP3.LUT R0, R5, R124, RZ, 0x3c, !PT ;  /* 0x0000007c05007212 */ /* 0x000fe200078e3cff */
[----:B------:R-:W-:Y:S01]  /*1da0*/  IMAD.SHL.U32 R109, R6, 0x40, RZ ;  /* 0x00000040066d7824 */ /* 0x000fe200078e00ff */
[----:B------:R-:W-:Y:S01]  /*1db0*/  SHF.R.S32.HI R139, RZ, 0x1f, R140 ;  /* 0x0000001fff8b7819 */ /* 0x000fe2000001148c */
[----:B------:R-:W-:Y:S01]  /*1dc0*/  IMAD.IADD R135, R135, 0x1, R167 ;  /* 0x0000000187877824 */ /* 0x000fe200078e02a7 */
[----:B------:R-:W-:Y:S01]  /*1dd0*/  SHF.R.S32.HI R141, RZ, 0x1f, R142 ;  /* 0x0000001fff8d7819 */ /* 0x000fe2000001148e */
[----:B------:R-:W-:Y:S01]  /*1de0*/  IMAD.IADD R0, R13, 0x1, R0 ;  /* 0x000000010d007824 */ /* 0x000fe200078e0200 */
[----:B------:R-:W-:Y:S01]  /*1df0*/  SHF.R.S32.HI R143, RZ, 0x1f, R144 ;  /* 0x0000001fff8f7819 */ /* 0x000fe20000011490 */
[----:B------:R-:W-:Y:S01]  /*1e00*/  IMAD.IADD R136, R169, 0x1, R3 ;  /* 0x00000001a9887824 */ /* 0x000fe200078e0203 */
[----:B------:R-:W-:Y:S01]  /*1e10*/  ISETP.GE.AND P0, PT, R133, 0x1, PT ;  /* 0x000000018500780c */ /* 0x000fe20003f06270 */
[----:B------:R-:W-:Y:S01]  /*1e20*/  IMAD.IADD R134, R3, 0x1, R165 ;  /* 0x0000000103867824 */ /* 0x000fe200078e02a5 */
[----:B------:R-:W-:-:S02]  /*1e30*/  LOP3.LUT R119, R119, 0xfffffff8, RZ, 0xc0, !PT ;  /* 0xfffffff877777812 */ /* 0x000fc400078ec0ff */
        /* <DEDUP_REMOVED lines=11> */
[----:B------:R-:W-:Y:S02]  /*1ef0*/  P2R R2, PR, RZ, 0x2 ;  /* 0x00000002ff027803 */ /* 0x000fe40000000000 */
.L_x_2903:
        /* <DEDUP_REMOVED lines=114> */
.L_x_2883:
[----:B------:R-:W-:Y:S05]  /*2620*/  BSYNC B0 ;  /* 0x0000000000007941 */ /* 0x000fea0003800000 */
.L_x_2882:
        /* <DEDUP_REMOVED lines=104> */
.L_x_2886:
[----:B------:R-:W-:Y:S05]  /*2cb0*/  BSYNC B0 ;  /* 0x0000000000007941 */ /* 0x000fea0003800000 */
.L_x_2885:
        /* <DEDUP_REMOVED lines=58> */
.L_x_2888:
[----:B------:R-:W-:Y:S05]  /*3060*/  BSYNC B0 ;  /* 0x0000000000007941 */ /* 0x000fea0003800000 */
.L_x_2887:
        /* <DEDUP_REMOVED lines=58> */
.L_x_2890:
[----:B------:R-:W-:Y:S05]  /*3410*/  BSYNC B0 ;  /* 0x0000000000007941 */ /* 0x000fea0003800000 */
.L_x_2889:
        /* <DEDUP_REMOVED lines=58> */
.L_x_2892:
[----:B------:R-:W-:Y:S05]  /*37c0*/  BSYNC B0 ;  /* 0x0000000000007941 */ /* 0x000fea0003800000 */
.L_x_2891:
        /* <DEDUP_REMOVED lines=58> */
.L_x_2894:
[----:B------:R-:W-:Y:S05]  /*3b70*/  BSYNC B0 ;  /* 0x0000000000007941 */ /* 0x000fea0003800000 */
.L_x_2893:
        /* <DEDUP_REMOVED lines=58> */
.L_x_2881:
        /* <DEDUP_REMOVED lines=47> */
.L_x_2896:
[----:B------:R-:W-:Y:S05]  /*4210*/  BSYNC B0 ;  /* 0x0000000000007941 */ /* 0x000fea0003800000 */
.L_x_2895:
        /* <DEDUP_REMOVED lines=65> */
[----:B------:R-:W-:Y:S02]  /*4630*/  LOP3.LUT R186, R187, R124, RZ, 0x3c, !PT ;  /* 0x0000007cbbba7212 */ /* 0x000fe400078e3cff */
[----:B------:R-:W-:Y:S02]  /*4640*/  LOP3.LUT R185, R185, 0x7ffff000, RZ, 0xc0, !PT ;  /* 0x7ffff000b9b97812 */ /* 0x000fe400078ec0ff */
        /* <DEDUP_REMOVED lines=103> */
.L_x_2898:
[----:B------:R-:W-:Y:S05]  /*4cc0*/  BSYNC B0 ;  /* 0x0000000000007941 */ /* 0x000fea0003800000 */
.L_x_2897:
[----:B------:R-:W-:Y:S01]  /*4cd0*/  ISETP.GE.AND P0, PT, R15, c[0x0][0x1d4], PT ;  /* 0x000075000f007a0c */ /* 0x000fe20003f06270 */
[----:B------:R-:W-:Y:S01]  /*4ce0*/  @!UPT UIADD3 URZ, URZ, URZ, URZ ;  /* 0x0000003f3f3ff290 */ /* 0x000fe2000fffe03f */
[----:B------:R-:W-:Y:S11]  /*4cf0*/  BSSY B0, `(.L_x_2899) ;  /* 0x000007c000007945 */ /* 0x000ff60003800000 */
[----:B------:R-:W-:-:S05]  /*4d00*/  @P0 BRA `(.L_x_2900) ;  /* 0x000007a000000947 */ /* 0x000fca0003800000 */
[----:B------:R-:W-:Y:S02]  /*4d10*/  ISETP.NE.AND P1, PT, R131, RZ, PT ;  /* 0x000000ff8300720c */ /* 0x000fe40003f25270 */
        /* <DEDUP_REMOVED lines=11> */
[----:B-1----:R-:W-:Y:S02]  /*4dd0*/  LOP3.LUT R185, R125, 0x38, R62, 0xf8, !PT ;  /* 0x000000387db97812 */ /* 0x002fe400078ef83e */
        /* <DEDUP_REMOVED lines=17> */
[----:B--2---:R-:W1:Y:S01]  /*4ef0*/  LDS.128 R80, [R63+0xc100] ;  /* 0x00c100003f507984 */ /* 0x004e620000000c00 */
        /* <DEDUP_REMOVED lines=91> */
.L_x_2900:
[----:B------:R-:W-:Y:S05]  /*54b0*/  BSYNC B0 ;  /* 0x0000000000007941 */ /* 0x000fea0003800000 */
.L_x_2899:
[----:B------:R-:W-:Y:S11]  /*54c0*/  ISETP.GE.AND P0, PT, R14, c[0x0][0x1d4], PT ;  /* 0x000075000e007a0c */ /* 0x000ff60003f06270 */
[----:B------:R-:W-:Y:S02]  /*54d0*/  @!UPT UIADD3 URZ, URZ, URZ, URZ ;  /* 0x0000003f3f3ff290 */ /* 0x000fe4000fffe03f */
[----:B------:R-:W-:-:S05]  /*54e0*/  @P0 BRA `(.L_x_2884) ;  /* 0x00000b0000000947 */ /* 0x000fca0003800000 */
[----:B------:R-:W-:Y:S02]  /*54f0*/  ISETP.NE.AND P1, PT, R130, RZ, PT ;  /* 0x000000ff8200720c */ /* 0x000fe40003f25270 */
        /* <DEDUP_REMOVED lines=125> */
.L_x_2880:
        /* <DEDUP_REMOVED lines=50> */
.L_x_2884:
[----:B------:R-:W-:Y:S05]  /*5ff0*/  BSYNC B1 ;  /* 0x0000000000017941 */ /* 0x000fea0003800000 */
.L_x_2879:
[----:B------:R-:W-:Y:S01]  /*6000*/  ISETP.GT.AND P0, PT, R12, R11, PT ;  /* 0x0000000b0c00720c */ /* 0x000fe20003f04270 */
[----:B------:R-:W-:Y:S01]  /*6010*/  BSSY B0, `(.L_x_2901) ;  /* 0x000004d000007945 */ /* 0x000fe20003800000 */
[C---:B------:R-:W-:Y:S02]  /*6020*/  ISETP.GE.AND P1, PT, R67.reuse, 0x1, PT ;  /* 0x000000014300780c */ /* 0x040fe40003f26270 */
[C---:B-123--:R-:W-:Y:S02]  /*6030*/  IADD3 R3, R67.reuse, 0x1, RZ ;  /* 0x0000000143037810 */ /* 0x04efe40007ffe0ff */
[----:B------:R-:W-:Y:S07]  /*6040*/  ISETP.NE.AND P2, PT, R102, RZ, PT ;  /* 0x000000ff6600720c */ /* 0x000fee0003f45270 */
        /* <DEDUP_REMOVED lines=73> */
.L_x_2902:
[----:B-123--:R-:W-:Y:S05]  /*64e0*/  BSYNC B0 ;  /* 0x0000000000007941 */ /* 0x00efea0003800000 */
.L_x_2901:
[C---:B------:R-:W-:Y:S02]  /*64f0*/  ISETP.GE.AND P0, PT, R53.reuse, 0x1, PT ;  /* 0x000000013500780c */ /* 0x040fe40003f06270 */
[----:B------:R-:W-:Y:S02]  /*6500*/  IADD3 R2, R12, -0x2, RZ ;  /* 0xfffffffe0c027810 */ /* 0x000fe40007ffe0ff */
[----:B------:R-:W-:Y:S02]  /*6510*/  IADD3 R4, R53, 0x1, RZ ;  /* 0x0000000135047810 */ /* 0x000fe40007ffe0ff */
[----:B------:R-:W-:Y:S02]  /*6520*/  ISETP.NE.AND P2, PT, R102, RZ, PT ;  /* 0x000000ff6600720c */ /* 0x000fe40003f45270 */
        /* <DEDUP_REMOVED lines=30> */
[----:B-1----:R1:W5:Y:S04]  /*6710*/  LDL R8, [R1+0x58] ;  /* 0x0000580001087983 */ /* 0x0023680000100800 */
[----:B------:R-:W-:Y:S01]  /*6720*/  BAR.SYNC.DEFER_BLOCKING 0x0 ;  /* 0x0000000000007b1d */ /* 0x000fe20000010000 */
[----:B--2---:R-:W-:-:S04]  /*6730*/  IADD3 R3, R193, 0x3f, RZ ;  /* 0x0000003fc1037810 */ /* 0x004fc80007ffe0ff */
[----:B------:R-:W-:-:S04]  /*6740*/  SHF.R.S32.HI R0, RZ, 0x1f, R3 ;  /* 0x0000001fff007819 */ /* 0x000fc80000011403 */
[----:B------:R-:W-:-:S04]  /*6750*/  LEA.HI R0, R0, R3, RZ, 0x6 ;  /* 0x0000000300007211 */ /* 0x000fc800078f30ff */
[----:B------:R-:W-:Y:S02]  /*6760*/  SHF.R.S32.HI R142, RZ, 0x6, R0 ;  /* 0x00000006ff8e7819 */ /* 0x000fe40000011400 */
.L_x_2878:
[----:B-1----:R-:W-:Y:S01]  /*6770*/  IMAD.MOV.U32 R0, RZ, RZ, 0x1 ;  /* 0x00000001ff007424 */ /* 0x002fe200078e00ff */
        /* <DEDUP_REMOVED lines=20> */
.L_x_2906:
[----:B------:R-:W-:-:S13]  /*68c0*/  ISETP.NE.AND P0, PT, R0, c[0x0][0x32c], PT ;  /* 0x0000cb0000007a0c */ /* 0x000fda0003f05270 */
[----:B------:R-:W-:-:S05]  /*68d0*/  @P0 IMAD.HI.U32 R0, R3, c[0x0][0x330], RZ ;  /* 0x0000cc0003000a27 */ /* 0x000fca00078e00ff */
[----:B------:R-:W-:Y:S02]  /*68e0*/  @P0 SHF.R.U32.HI R3, RZ, c[0x0][0x334], R0 ;  /* 0x0000cd00ff030a19 */ /* 0x000fe40000011600 */
.L_x_2907:
[----:B------:R-:W-:Y:S05]  /*68f0*/  BSYNC B0 ;  /* 0x0000000000007941 */ /* 0x000fea0003800000 */
.L_x_2905:
[----:B------:R-:W-:-:S05]  /*6900*/  MOV R0, c[0x0][0x32c] ;  /* 0x0000cb0000007a02 */ /* 0x000fca0000000f00 */
[----:B------:R-:W-:-:S05]  /*6910*/  IMAD R3, R3, R0, c[0x0][0x32c] ;  /* 0x0000cb0003037624 */ /* 0x000fca00078e0200 */
[----:B------:R-:W-:-:S04]  /*6920*/  IMNMX R4, R4, R3, PT ;  /* 0x0000000304047217 */ /* 0x000fc80003800200 */
.L_x_2904:
        /* <DEDUP_REMOVED lines=21> */
.L_x_2910:
[----:B------:R-:W-:-:S04]  /*6a80*/  MOV R0, c[0x0][0x32c] ;  /* 0x0000cb0000007a02 */ /* 0x000fc80000000f00 */
[----:B------:R-:W-:-:S13]  /*6a90*/  ISETP.NE.AND P0, PT, R0, 0x1, PT ;  /* 0x000000010000780c */ /* 0x000fda0003f05270 */
[----:B------:R-:W-:-:S05]  /*6aa0*/  @P0 IMAD.HI.U32 R0, R2, c[0x0][0x330], RZ ;  /* 0x0000cc0002000a27 */ /* 0x000fca00078e00ff */
[----:B------:R-:W-:Y:S02]  /*6ab0*/  @P0 SHF.R.U32.HI R2, RZ, c[0x0][0x334], R0 ;  /* 0x0000cd00ff020a19 */ /* 0x000fe40000011600 */
.L_x_2911:
[----:B------:R-:W-:Y:S05]  /*6ac0*/  BSYNC B0 ;  /* 0x0000000000007941 */ /* 0x000fea0003800000 */
.L_x_2909:
[----:B------:R-:W-:-:S05]  /*6ad0*/  IMAD R2, R2, c[0x0][0x32c], RZ ;  /* 0x0000cb0002027a24 */ /* 0x000fca00078e02ff */
[----:B------:R-:W-:-:S04]  /*6ae0*/  IMNMX R201, R201, R2, !PT ;  /* 0x00000002c9c97217 */ /* 0x000fc80007800200 */
.L_x_2908:
[----:B------:R-:W-:Y:S01]  /*6af0*/  SHF.R.S32.HI R0, RZ, 0x1f, R201 ;  /* 0x0000001fff007819 */ /* 0x000fe200000114c9 */
[----:B------:R-:W-:Y:S01]  /*6b00*/  IMAD.MOV.U32 R7, RZ, RZ, RZ ;  /* 0x000000ffff077224 */ /* 0x000fe200078e00ff */
[----:B------:R-:W-:Y:S01]  /*6b10*/  PLOP3.LUT P1, PT, PT, PT, PT, 0x80, 0x0 ;  /* 0x000000000000781c */ /* 0x000fe20003f2f070 */
[----:B------:R-:W-:Y:S01]  /*6b20*/  IMAD.MOV.U32 R98, RZ, RZ, RZ ;  /* 0x000000ffff627224 */ /* 0x000fe200078e00ff */
[----:B------:R-:W-:Y:S01]  /*6b30*/  LEA.HI R201, R0, R201, RZ, 0x6 ;  /* 0x000000c900c97211 */ /* 0x000fe200078f30ff */
[----:B------:R-:W-:Y:S01]  /*6b40*/  CS2R R4, SRZ ;  /* 0x0000000000047805 */ /* 0x000fe2000001ff00 */
[----:B------:R-:W-:Y:S01]  /*6b50*/  IMAD.MOV.U32 R96, RZ, RZ, RZ ;  /* 0x000000ffff607224 */ /* 0x000fe200078e00ff */
[----:B------:R-:W-:Y:S01]  /*6b60*/  CS2R R94, SRZ ;  /* 0x00000000005e7805 */ /* 0x000fe2000001ff00 */
[----:B------:R-:W-:Y:S01]  /*6b70*/  SHF.R.S32.HI R201, RZ, 0x6, R201 ;  /* 0x00000006ffc97819 */ /* 0x000fe200000114c9 */
[----:B------:R-:W-:Y:S01]  /*6b80*/  CS2R R92, SRZ ;  /* 0x00000000005c7805 */ /* 0x000fe2000001ff00 */
[----:B------:R-:W-:Y:S01]  /*6b90*/  IMAD.MOV.U32 R91, RZ, RZ, RZ ;  /* 0x000000ffff5b7224 */ /* 0x000fe200078e00ff */
[----:B------:R-:W-:Y:S01]  /*6ba0*/  CS2R R2, SRZ ;  /* 0x0000000000027805 */ /* 0x000fe2000001ff00 */
[----:B------:R-:W-:Y:S01]  /*6bb0*/  IMNMX R201, RZ, R201, !PT ;  /* 0x000000c9ffc97217 */ /* 0x000fe20007800200 */
[----:B------:R-:W-:Y:S01]  /*6bc0*/  IMAD.MOV.U32 R88, RZ, RZ, RZ ;  /* 0x000000ffff587224 */ /* 0x000fe200078e00ff */
        /* <DEDUP_REMOVED lines=45> */
[----:B------:R-:W3:Y:S01]  /*6ea0*/  LDL R10, [R1+0x4c] ;  /* 0x00004c00010a7983 */ /* 0x000ee20000100800 */
[----:B------:R-:W-:Y:S01]  /*6eb0*/  ISETP.NE.U32.AND P3, PT, RZ, c[0x0][0x340], PT ;  /* 0x0000d000ff007a0c */ /* 0x000fe20003f65070 */
[----:B------:R-:W-:-:S03]  /*6ec0*/  ULDC.64 UR4, c[0x0][0x18] ;  /* 0x0000060000047ab9 */ /* 0x000fc60000000a00 */
[----:B------:R-:W-:-:S13]  /*6ed0*/  ISETP.NE.AND.EX P3, PT, RZ, c[0x0][0x344], PT, P3 ;  /* 0x0000d100ff007a0c */ /* 0x000fda0003f65330 */
[----:B------:R-:W-:-:S04]  /*6ee0*/  @P3 IMAD.MOV.U32 R216, RZ, RZ, 0x4 ;  /* 0x00000004ffd83424 */ /* 0x000fc800078e00ff */
[----:B------:R-:W-:-:S06]  /*6ef0*/  @P3 IMAD.WIDE R216, R197, R216, c[0x0][0x340] ;  /* 0x0000d000c5d83625 */ /* 0x000fcc00078e02d8 */
[----:B------:R1:W5:Y:S01]  /*6f00*/  @P3 LDG.E R216, [R216.64] ;  /* 0x00000006d8d83981 */ /* 0x000362000c1e1900 */
[----:B------:R-:W-:Y:S01]  /*6f10*/  SHF.R.S32.HI R7, RZ, 0x1f, R90 ;  /* 0x0000001fff077819 */ /* 0x000fe2000001145a */
[----:B------:R-:W-:Y:S01]  /*6f20*/  UIADD3 UR4, UP0, UR4, 0x18100, URZ ;  /* 0x0001810004047890 */ /* 0x000fe2000ff1e03f */
[----:B------:R-:W-:Y:S01]  /*6f30*/  ISETP.NE.U32.AND P0, PT, RZ, c[0x0][0x348], PT ;  /* 0x0000d200ff007a0c */ /* 0x000fe20003f05070 */
[----:B------:R-:W-:Y:S01]  /*6f40*/  STL [R1+0x10], R8 ;  /* 0x0000100801007387 */ /* 0x000fe20000100800 */
[CC--:B------:R-:W-:Y:S01]  /*6f50*/  LEA.HI R16, R7.reuse, R90.reuse, RZ, 0x3 ;  /* 0x0000005a07107211 */ /* 0x0c0fe200078f18ff */
[----:B------:R-:W-:Y:S01]  /*6f60*/  UIADD3.X UR5, URZ, UR5, URZ, UP0, !UPT ;  /* 0x000000053f057290 */ /* 0x000fe200087fe43f */
[----:B------:R-:W-:Y:S01]  /*6f70*/  SHF.R.S32.HI R9, RZ, 0x1f, R197 ;  /* 0x0000001fff097819 */ /* 0x000fe200000114c5 */
[----:B------:R-:W-:Y:S01]  /*6f80*/  IMAD.U32 R20, RZ, RZ, UR4 ;  /* 0x00000004ff147e24 */ /* 0x000fe2000f8e00ff */
[----:B------:R-:W-:Y:S02]  /*6f90*/  LOP3.LUT R5, R16, 0xfffffff8, RZ, 0xc0, !PT ;  /* 0xfffffff810057812 */ /* 0x000fe400078ec0ff */
[----:B------:R-:W-:Y:S01]  /*6fa0*/  SHF.R.S32.HI R14, RZ, 0x3, R16 ;  /* 0x00000003ff0e7819 */ /* 0x000fe20000011410 */
[----:B------:R-:W-:Y:S01]  /*6fb0*/  IMAD.U32 R21, RZ, RZ, UR5 ;  /* 0x00000005ff157e24 */ /* 0x000fe2000f8e00ff */
[----:B------:R-:W-:Y:S01]  /*6fc0*/  ISETP.NE.AND.EX P0, PT, RZ, c[0x0][0x34c], PT, P0 ;  /* 0x0000d300ff007a0c */ /* 0x000fe20003f05300 */
[----:B------:R-:W-:Y:S01]  /*6fd0*/  IMAD.IADD R176, R90, 0x1, -R5 ;  /* 0x000000015ab07824 */ /* 0x000fe200078e0a05 */
[----:B------:R-:W-:-:S02]  /*6fe0*/  LEA.HI R6, R7, R90, RZ, 0x4 ;  /* 0x0000005a07067211 */ /* 0x000fc400078f20ff */
[----:B------:R-:W-:Y:S01]  /*6ff0*/  SEL R9, R9, RZ, !P0 ;  /* 0x000000ff09097207 */ /* 0x000fe20004000000 */
[----:B------:R-:W-:Y:S01]  /*7000*/  IMAD R2, R176, 0x20, R14 ;  /* 0x00000020b0027824 */ /* 0x000fe200078e020e */
[----:B------:R-:W-:Y:S01]  /*7010*/  LOP3.LUT R5, R6, 0xfffffff0, RZ, 0xc0, !PT ;  /* 0xfffffff006057812 */ /* 0x000fe200078ec0ff */
[----:B------:R2:W-:Y:S01]  /*7020*/  STL.64 [R1+0x8], R20 ;  /* 0x0000081401007387 */ /* 0x0005e20000100a00 */
[----:B------:R-:W-:Y:S01]  /*7030*/  SEL R12, R197, RZ, !P0 ;  /* 0x000000ffc50c7207 */ /* 0x000fe20004000000 */
[----:B------:R-:W-:Y:S01]  /*7040*/  IMAD.IADD R2, R89, 0x1, R2 ;  /* 0x0000000159027824 */ /* 0x000fe200078e0202 */
[-C--:B------:R-:W-:Y:S01]  /*7050*/  LEA.HI R0, R7, R90.reuse, RZ, 0x5 ;  /* 0x0000005a07007211 */ /* 0x080fe200078f28ff */
[----:B------:R-:W-:Y:S01]  /*7060*/  IMAD R9, R9, c[0x0][0x1c0], RZ ;  /* 0x0000700009097a24 */ /* 0x000fe200078e02ff */
[----:B------:R-:W-:Y:S01]  /*7070*/  LEA.HI R4, R7, R90, RZ, 0x6 ;  /* 0x0000005a07047211 */ /* 0x000fe200078f30ff */
[----:B------:R-:W-:Y:S01]  /*7080*/  IMAD.MOV.U32 R18, RZ, RZ, R2 ;  /* 0x000000ffff127224 */ /* 0x000fe200078e0002 */
[----:B------:R-:W-:Y:S01]  /*7090*/  LOP3.LUT P1, RZ, R176, 0x2, RZ, 0xc0, !PT ;  /* 0x00000002b0ff7812 */ /* 0x000fe2000782c0ff */
[----:B------:R-:W-:Y:S01]  /*70a0*/  IMAD.IADD R90, R90, 0x1, -R5 ;  /* 0x000000015a5a7824 */ /* 0x000fe200078e0a05 */
[----:B------:R-:W-:Y:S01]  /*70b0*/  SHF.R.S32.HI R5, RZ, 0x4, R6 ;  /* 0x00000004ff057819 */ /* 0x000fe20000011406 */
[----:B------:R-:W-:-:S02]  /*70c0*/  IMAD R9, R12, c[0x0][0x1c4], R9 ;  /* 0x000071000c097a24 */ /* 0x000fc400078e0209 */
[----:B------:R-:W-:Y:S01]  /*70d0*/  IMAD.SHL.U32 R0, R0, 0x20, RZ ;  /* 0x0000002000007824 */ /* 0x000fe200078e00ff */
[----:B------:R-:W-:-:S04]  /*70e0*/  LEA.HI R6, R6, R5, RZ, 0x1 ;  /* 0x0000000506067211 */ /* 0x000fc800078f08ff */
[----:B------:R-:W-:Y:S02]  /*70f0*/  LOP3.LUT R6, R6, 0xfffffffe, RZ, 0xc0, !PT ;  /* 0xfffffffe06067812 */ /* 0x000fe400078ec0ff */
[----:B------:R-:W-:-:S03]  /*7100*/  LOP3.LUT R17, R0, 0xfffffc00, RZ, 0xc0, !PT ;  /* 0xfffffc0000117812 */ /* 0x000fc600078ec0ff */
[----:B------:R-:W-:Y:S01]  /*7110*/  IMAD.IADD R6, R5, 0x1, -R6 ;  /* 0x0000000105067824 */ /* 0x000fe200078e0a06 */
[----:B---3--:R-:W-:-:S05]  /*7120*/  SHF.R.S32.HI R3, RZ, 0x1f, R10 ;  /* 0x0000001fff037819 */ /* 0x008fca000001140a */
[----:B------:R-:W-:-:S04]  /*7130*/  IMAD R3, R3, c[0x0][0x178], RZ ;  /* 0x00005e0003037a24 */ /* 0x000fc800078e02ff */
[C---:B------:R-:W-:Y:S02]  /*7140*/  IMAD R3, R10.reuse, c[0x0][0x17c], R3 ;  /* 0x00005f000a037a24 */ /* 0x040fe400078e0203 */
[----:B------:R-:W-:-:S04]  /*7150*/  IMAD.WIDE.U32 R10, R10, c[0x0][0x178], RZ ;  /* 0x00005e000a0a7a25 */ /* 0x000fc800078e00ff */
[----:B------:R-:W-:Y:S02]  /*7160*/  IMAD.IADD R11, R11, 0x1, R3 ;  /* 0x000000010b0b7824 */ /* 0x000fe400078e0203 */
[----:B------:R-:W-:-:S04]  /*7170*/  @P2 IMAD.HI.U32 R3, R2, c[0x0][0x2c8], RZ ;  /* 0x0000b20002032a27 */ /* 0x000fc800078e00ff */
[----:B------:R-:W-:Y:S01]  /*7180*/  IMAD.WIDE.U32 R10, R196, c[0x0][0x1b8], R10 ;  /* 0x00006e00c40a7a25 */ /* 0x000fe200078e000a */
[----:B------:R-:W-:Y:S02]  /*7190*/  @P2 SHF.R.U32.HI R18, RZ, c[0x0][0x2cc], R3 ;  /* 0x0000b300ff122a19 */ /* 0x000fe40000011603 */
[----:B------:R-:W-:Y:S01]  /*71a0*/  LOP3.LUT P2, RZ, R176, 0x4, RZ, 0xc0, !PT ;  /* 0x00000004b0ff7812 */ /* 0x000fe2000784c0ff */
[----:B------:R-:W-:Y:S02]  /*71b0*/  IMAD R3, R195, c[0x0][0x1b8], RZ ;  /* 0x00006e00c3037a24 */ /* 0x000fe400078e02ff */
[----:B------:R-:W-:Y:S02]  /*71c0*/  IMAD.MOV R7, RZ, RZ, -R18 ;  /* 0x000000ffff077224 */ /* 0x000fe400078e0a12 */
[----:B------:R-:W-:Y:S02]  /*71d0*/  IMAD R3, R196, c[0x0][0x1bc], R3 ;  /* 0x00006f00c4037a24 */ /* 0x000fe400078e0203 */
[----:B------:R-:W-:-:S02]  /*71e0*/  IMAD R7, R7, c[0x0][0x2c4], R2 ;  /* 0x0000b10007077a24 */ /* 0x000fc400078e0202 */
[----:B------:R-:W-:Y:S01]  /*71f0*/  IMAD.IADD R11, R11, 0x1, R3 ;  /* 0x000000010b0b7824 */ /* 0x000fe200078e0203 */
[----:B------:R-:W-:Y:S01]  /*7200*/  SHF.R.S32.HI R3, RZ, 0x1f, R18 ;  /* 0x0000001fff037819 */ /* 0x000fe20000011412 */
[----:B------:R-:W-:Y:S02]  /*7210*/  @!P3 IMAD.MOV.U32 R216, RZ, RZ, R197 ;  /* 0x000000ffffd8b224 */ /* 0x000fe400078e00c5 */
[----:B------:R-:W-:-:S04]  /*7220*/  IMAD.WIDE.U32 R12, R12, c[0x0][0x1c0], R10 ;  /* 0x000070000c0c7a25 */ /* 0x000fc800078e000a */
[----:B------:R-:W-:Y:S02]  /*7230*/  IMAD R3, R3, c[0x0][0x1b0], RZ ;  /* 0x00006c0003037a24 */ /* 0x000fe400078e02ff */
[----:B------:R-:W-:Y:S02]  /*7240*/  IMAD.IADD R13, R13, 0x1, R9 ;  /* 0x000000010d0d7824 */ /* 0x000fe400078e0209 */
[----:B------:R-:W-:Y:S02]  /*7250*/  IMAD.SHL.U32 R11, R14, 0x40, RZ ;  /* 0x000000400e0b7824 */ /* 0x000fe400078e00ff */
[C---:B------:R-:W-:Y:S01]  /*7260*/  IMAD R2, R18.reuse, c[0x0][0x1b4], R3 ;  /* 0x00006d0012027a24 */ /* 0x040fe200078e0203 */
[----:B------:R-:W-:Y:S01]  /*7270*/  SHF.R.S32.HI R3, RZ, 0x1f, R90 ;  /* 0x0000001fff037819 */ /* 0x000fe2000001145a */
[----:B------:R-:W-:Y:S01]  /*7280*/  IMAD.WIDE.U32 R18, R18, c[0x0][0x1b0], R12 ;  /* 0x00006c0012127a25 */ /* 0x000fe200078e000c */
[----:B------:R-:W-:Y:S02]  /*7290*/  LOP3.LUT R11, R11, 0x1c0, RZ, 0xc0, !PT ;  /* 0x000001c00b0b7812 */ /* 0x000fe400078ec0ff */
[----:B------:R-:W-:Y:S01]  /*72a0*/  LEA.HI R3, R3, R90, RZ, 0x3 ;  /* 0x0000005a03037211 */ /* 0x000fe200078f18ff */
[C---:B------:R-:W-:Y:S01]  /*72b0*/  IMAD.SHL.U32 R12, R176.reuse, 0x8, RZ ;  /* 0x00000008b00c7824 */ /* 0x040fe200078e00ff */
[----:B------:R-:W-:Y:S01]  /*72c0*/  SHF.R.U32.HI R5, RZ, 0x3, R11 ;  /* 0x00000003ff057819 */ /* 0x000fe2000001160b */
[----:B------:R-:W-:-:S02]  /*72d0*/  IMAD.SHL.U32 R9, R176, 0x40, RZ ;  /* 0x00000040b0097824 */ /* 0x000fc400078e00ff */
[----:B------:R-:W-:Y:S01]  /*72e0*/  IMAD.IADD R19, R19, 0x1, R2 ;  /* 0x0000000113137824 */ /* 0x000fe200078e0202 */
[----:B------:R-:W-:Y:S02]  /*72f0*/  LOP3.LUT R10, R11, 0x38, R12, 0xf8, !PT ;  /* 0x000000380b0a7812 */ /* 0x000fe400078ef80c */
[----:B------:R-:W-:Y:S01]  /*7300*/  LOP3.LUT R11, R3, 0xfffffff8, RZ, 0xc0, !PT ;  /* 0xfffffff8030b7812 */ /* 0x000fe200078ec0ff */
[----:B------:R-:W-:Y:S01]  /*7310*/  IMAD.WIDE.U32 R18, R7, c[0x0][0x1a8], R18 ;  /* 0x00006a0007127a25 */ /* 0x000fe200078e0012 */
[----:B------:R-:W-:Y:S02]  /*7320*/  LOP3.LUT R9, R9, 0x1c0, RZ, 0xc0, !PT ;  /* 0x000001c009097812 */ /* 0x000fe400078ec0ff */
[----:B------:R-:W-:Y:S01]  /*7330*/  LOP3.LUT R5, R10, R5, RZ, 0x3c, !PT ;  /* 0x000000050a057212 */ /* 0x000fe200078e3cff */
[----:B------:R-:W-:Y:S01]  /*7340*/  IMAD.IADD R2, R90, 0x1, -R11 ;  /* 0x000000015a027824 */ /* 0x000fe200078e0a0b */
[----:B------:R-:W-:Y:S01]  /*7350*/  SHF.R.S32.HI R11, RZ, 0x1f, R7 ;  /* 0x0000001fff0b7819 */ /* 0x000fe20000011407 */
[----:B------:R-:W-:Y:S01]  /*7360*/  IMAD.SHL.U32 R10, R6, 0x8, RZ ;  /* 0x00000008060a7824 */ /* 0x000fe200078e00ff */
[----:B------:R-:W-:Y:S01]  /*7370*/  LOP3.LUT R16, R9, 0x8, R16, 0xf8, !PT ;  /* 0x0000000809107812 */ /* 0x000fe200078ef810 */
[C---:B------:R-:W-:Y:S01]  /*7380*/  IMAD.SHL.U32 R13, R2.reuse, 0x40, RZ ;  /* 0x00000040020d7824 */ /* 0x040fe200078e00ff */
[----:B------:R-:W-:Y:S01]  /*7390*/  SHF.R.U32.HI R9, RZ, 0x3, R9 ;  /* 0x00000003ff097819 */ /* 0x000fe20000011609 */
[----:B--2---:R-:W-:Y:S01]  /*73a0*/  IMAD R20, R11, c[0x0][0x1a8], RZ ;  /* 0x00006a000b147a24 */ /* 0x004fe200078e02ff */
[----:B------:R-:W-:Y:S01]  /*73b0*/  LOP3.LUT P6, RZ, R2, 0x2, RZ, 0xc0, !PT ;  /* 0x0000000202ff7812 */ /* 0x000fe200078cc0ff */
[----:B------:R-:W-:Y:S01]  /*73c0*/  IMAD.SHL.U32 R3, R3, 0x40, RZ ;  /* 0x0000004003037824 */ /* 0x000fe200078e00ff */
[----:B------:R-:W-:Y:S01]  /*73d0*/  LOP3.LUT R9, R16, R9, RZ, 0x3c, !PT ;  /* 0x0000000910097212 */ /* 0x000fe200078e3cff */
[----:B------:R-:W-:Y:S01]  /*73e0*/  IMAD.SHL.U32 R16, R4, 0x8, RZ ;  /* 0x0000000804107824 */ /* 0x000fe200078e00ff */
[----:B------:R-:W-:Y:S01]  /*73f0*/  LOP3.LUT R13, R13, 0x1c0, RZ, 0xc0, !PT ;  /* 0x000001c00d0d7812 */ /* 0x000fe200078ec0ff */
[----:B------:R-:W-:Y:S01]  /*7400*/  IMAD R4, R7, c[0x0][0x1ac], R20 ;  /* 0x00006b0007047a24 */ /* 0x000fe200078e0214 */
[----:B------:R-:W-:Y:S01]  /*7410*/  LOP3.LUT R3, R3, 0xfffffe00, RZ, 0xc0, !PT ;  /* 0xfffffe0003037812 */ /* 0x000fe200078ec0ff */
[----:B------:R-:W-:Y:S01]  /*7420*/  IMAD R6, R6, 0x200, R9 ;  /* 0x0000020006067824 */ /* 0x000fe200078e0209 */
[----:B------:R-:W-:Y:S01]  /*7430*/  LOP3.LUT R10, R13, 0x8, R10, 0xf8, !PT ;  /* 0x000000080d0a7812 */ /* 0x000fe200078ef80a */
[----:B------:R-:W-:Y:S01]  /*7440*/  IMAD.IADD R15, R19, 0x1, R4 ;  /* 0x00000001130f7824 */ /* 0x000fe200078e0204 */
[----:B------:R-:W-:Y:S01]  /*7450*/  LOP3.LUT R11, R5, 0xfffffe00, R16, 0xf8, !PT ;  /* 0xfffffe00050b7812 */ /* 0x000fe200078ef810 */
[----:B------:R-:W-:Y:S01]  /*7460*/  IMAD.MOV.U32 R5, RZ, RZ, 0x10 ;  /* 0x00000010ff057424 */ /* 0x000fe200078e00ff */
[----:B------:R-:W-:-:S02]  /*7470*/  SHF.R.U32.HI R13, RZ, 0x3, R13 ;  /* 0x00000003ff0d7819 */ /* 0x000fc4000001160d */
[----:B------:R-:W-:Y:S02]  /*7480*/  LEA R16, P0, R18, c[0x0][0x160], 0x1 ;  /* 0x0000580012107a11 */ /* 0x000fe400078008ff */
[----:B------:R-:W-:Y:S01]  /*7490*/  LOP3.LUT R4, R10, R13, RZ, 0x3c, !PT ;  /* 0x0000000d0a047212 */ /* 0x000fe200078e3cff */
[----:B------:R-:W-:Y:S01]  /*74a0*/  IMAD.MOV.U32 R13, RZ, RZ, 0x20 ;  /* 0x00000020ff0d7424 */ /* 0x000fe200078e00ff */
[----:B------:R-:W-:Y:S02]  /*74b0*/  LEA.HI.X R15, R18, c[0x0][0x164], R15, 0x1, P0 ;  /* 0x00005900120f7a11 */ /* 0x000fe400000f0c0f */
[C---:B------:R-:W-:Y:S02]  /*74c0*/  IADD3 R9, R12.reuse, 0x40, RZ ;  /* 0x000000400c097810 */ /* 0x040fe40007ffe0ff */
[----:B------:R-:W-:Y:S02]  /*74d0*/  IADD3 R7, R12, 0x80, RZ ;  /* 0x000000800c077810 */ /* 0x000fe40007ffe0ff */
[----:B------:R-:W-:-:S02]  /*74e0*/  LOP3.LUT P0, RZ, R2, 0x4, RZ, 0xc0, !PT ;  /* 0x0000000402ff7812 */ /* 0x000fc4000780c0ff */
[CC--:B------:R-:W-:Y:S02]  /*74f0*/  IADD3 R0, R4.reuse, R3.reuse, R17 ;  /* 0x0000000304007210 */ /* 0x0c0fe40007ffe011 */
[----:B------:R-:W-:Y:S02]  /*7500*/  LOP3.LUT R4, R4, R3, RZ, 0xfc, !PT ;  /* 0x0000000304047212 */ /* 0x000fe400078efcff */
[----:B------:R-:W-:Y:S02]  /*7510*/  SEL R2, R5, 0xfffffff0, !P1 ;  /* 0xfffffff005027807 */ /* 0x000fe40004800000 */
[----:B------:R-:W-:Y:S02]  /*7520*/  ISETP.GE.AND P5, PT, R12, c[0x0][0x198], PT ;  /* 0x000066000c007a0c */ /* 0x000fe40003fa6270 */
[----:B------:R-:W-:Y:S02]  /*7530*/  ISETP.GE.AND P4, PT, R9, c[0x0][0x198], PT ;  /* 0x0000660009007a0c */ /* 0x000fe40003f86270 */
[----:B------:R-:W-:-:S02]  /*7540*/  ISETP.GE.AND P3, PT, R7, c[0x0][0x198], PT ;  /* 0x0000660007007a0c */ /* 0x000fc40003f66270 */
[----:B------:R-:W-:Y:S02]  /*7550*/  IADD3 R10, R142, -0x1, RZ ;  /* 0xffffffff8e0a7810 */ /* 0x000fe40007ffe0ff */
[----:B------:R-:W-:Y:S02]  /*7560*/  SEL R3, R13, 0xffffffe0, !P0 ;  /* 0xffffffe00d037807 */ /* 0x000fe40004000000 */
[----:B------:R-:W-:Y:S01]  /*7570*/  SEL R5, R5, 0xfffffff0, !P6 ;  /* 0xfffffff005057807 */ /* 0x000fe20007000000 */
[----:B------:R-:W-:Y:S05]  /*7580*/  BRA.DIV ~URZ, `(.L_x_2913) ;  /* 0x000116227f007947 */ /* 0x000fea000b800000 */
[----:B-1----:R1:W2:Y:S02]  /*7590*/  SHFL.IDX PT, R17, R15, RZ, 0x181f ;  /* 0x00181fff0f117589 */ /* 0x0022a400000e0000 */
.L_x_3026:
[----:B------:R-:W-:Y:S05]  /*75a0*/  BRA.DIV ~URZ, `(.L_x_2914) ;  /* 0x000116827f007947 */ /* 0x000fea000b800000 */
[----:B------:R3:W1:Y:S02]  /*75b0*/  SHFL.IDX PT, R20, R16, RZ, 0x181f ;  /* 0x00181fff10147589 */ /* 0x00066400000e0000 */
.L_x_3027:
[----:B------:R-:W-:Y:S01]  /*75c0*/  IMAD R13, R8, c[0x0][0x2c4], RZ ;  /* 0x0000b100080d7a24 */ /* 0x000fe200078e02ff */
[----:B------:R-:W-:Y:S01]  /*75d0*/  IADD3 R14, R89, R14, RZ ;  /* 0x0000000e590e7210 */ /* 0x000fe20007ffe0ff */
[----:B------:R-:W-:Y:S01]  /*75e0*/  BSSY B0, `(.L_x_2915) ;  /* 0x0000014000007945 */ /* 0x000fe20003800000 */
[----:B--2---:R-:W-:Y:S02]  /*75f0*/  MOV R21, R17 ;  /* 0x0000001100157202 */ /* 0x004fe40000000f00 */
[----:B------:R-:W-:-:S13]  /*7600*/  ISETP.GE.AND P0, PT, R14, R13, PT ;  /* 0x0000000d0e00720c */ /* 0x000fda0003f06270 */
[----:B------:R-:W-:Y:S05]  /*7610*/  @P0 BRA `(.L_x_2916) ;  /* 0x0000010000000947 */ /* 0x000fea0003800000 */
[----:B------:R-:W-:Y:S01]  /*7620*/  SHF.R.S32.HI R18, RZ, 0x1f, R9 ;  /* 0x0000001fff127819 */ /* 0x000fe20000011409 */
[----:B-1----:R-:W-:Y:S01]  /*7630*/  IMAD.WIDE R22, R12, 0x2, R20 ;  /* 0x000000020c167825 */ /* 0x002fe200078e0214 */
[----:B------:R-:W-:Y:S02]  /*7640*/  SHF.R.S32.HI R8, RZ, 0x1f, R7 ;  /* 0x0000001fff087819 */ /* 0x000fe40000011407 */
[----:B------:R-:W-:Y:S01]  /*7650*/  LEA.HI R17, R18, R9, RZ, 0x3 ;  /* 0x0000000912117211 */ /* 0x000fe200078f18ff */
[----:B------:R-:W-:Y:S01]  /*7660*/  IMAD.SHL.U32 R18, R11, 0x2, RZ ;  /* 0x000000020b127824 */ /* 0x000fe200078e00ff */
[----:B------:R-:W-:Y:S02]  /*7670*/  LEA.HI R8, R8, R7, RZ, 0x3 ;  /* 0x0000000708087211 */ /* 0x000fe400078f18ff */
[----:B------:R-:W-:Y:S02]  /*7680*/  LOP3.LUT R17, R17, 0xfffffff8, RZ, 0xc0, !PT ;  /* 0xfffffff811117812 */ /* 0x000fe400078ec0ff */
[----:B------:R-:W-:Y:S01]  /*7690*/  LOP3.LUT R8, R8, 0xfffffff8, RZ, 0xc0, !PT ;  /* 0xfffffff808087812 */ /* 0x000fe200078ec0ff */
[----:B------:R-:W-:Y:S01]  /*76a0*/  @!PT LDS RZ, [RZ] ;  /* 0x00000000fffff984 */ /* 0x000fe20000000800 */
[----:B------:R-:W-:Y:S01]  /*76b0*/  @!PT LDS RZ, [RZ] ;  /* 0x00000000fffff984 */ /* 0x000fe20000000800 */
[----:B------:R-:W-:Y:S01]  /*76c0*/  @!PT LDS RZ, [RZ] ;  /* 0x00000000fffff984 */ /* 0x000fe20000000800 */
[----:B------:R1:W-:Y:S02]  /*76d0*/  LDGSTS.E.BYPASS.LTC128B.128 [R18+0x18100], [R22.64], !P5 ;  /* 0x1810000016127fae */ /* 0x0003e4000e901d46 */
[----:B------:R-:W-:-:S04]  /*76e0*/  IMAD.WIDE R24, R17, 0x2, R20 ;  /* 0x0000000211187825 */ /* 0x000fc800078e0214 */
[----:B------:R-:W-:Y:S01]  /*76f0*/  IMAD.WIDE R20, R8, 0x2, R20 ;  /* 0x0000000208147825 */ /* 0x000fe200078e0214 */
[----:B------:R1:W-:Y:S04]  /*7700*/  LDGSTS.E.BYPASS.LTC128B.128 [R18+0x1c100], [R24.64], !P4 ;  /* 0x1c10000018127fae */ /* 0x0003e8000e101d46 */
[----:B------:R1:W-:Y:S02]  /*7710*/  LDGSTS.E.BYPASS.LTC128B.128 [R18+0x20100], [R20.64], !P3 ;  /* 0x2010000014127fae */ /* 0x0003e4000d901d46 */
.L_x_2916:
[----:B------:R-:W-:Y:S05]  /*7720*/  BSYNC B0 ;  /* 0x0000000000007941 */ /* 0x000fea0003800000 */
.L_x_2915:
[----:B------:R-:W-:Y:S05]  /*7730*/  BRA.DIV ~URZ, `(.L_x_2917) ;  /* 0x000115727f007947 */ /* 0x000fea000b800000 */
[----:B------:R2:W3:Y:S04]  /*7740*/  SHFL.IDX PT, R17, R15, 0x1, 0x181f ;  /* 0x00381f000f117f89 */ /* 0x0004e800000e0000 */
[----:B-1----:R2:W1:Y:S02]  /*7750*/  SHFL.IDX PT, R20, R16, 0x1, 0x181f ;  /* 0x00381f0010147f89 */ /* 0x00246400000e0000 */
.L_x_3028:
[----:B------:R-:W-:Y:S01]  /*7760*/  IADD3 R8, R14, 0x20, RZ ;  /* 0x000000200e087810 */ /* 0x000fe20007ffe0ff */
[----:B------:R-:W-:Y:S01]  /*7770*/  BSSY B0, `(.L_x_2918) ;  /* 0x0000014000007945 */ /* 0x000fe20003800000 */
[----:B---3--:R-:W-:-:S02]  /*7780*/  IMAD.MOV.U32 R21, RZ, RZ, R17 ;  /* 0x000000ffff157224 */ /* 0x008fc400078e0011 */
        /* <DEDUP_REMOVED lines=18> */
.L_x_2919:
[----:B------:R-:W-:Y:S05]  /*78b0*/  BSYNC B0 ;  /* 0x0000000000007941 */ /* 0x000fea0003800000 */
.L_x_2918:
[----:B------:R-:W-:Y:S05]  /*78c0*/  BRA.DIV ~URZ, `(.L_x_2920) ;  /* 0x000114d27f007947 */ /* 0x000fea000b800000 */
[----:B------:R3:W2:Y:S02]  /*78d0*/  SHFL.IDX PT, R17, R15, 0x2, 0x181f ;  /* 0x00581f000f117f89 */ /* 0x0006a400000e0000 */
.L_x_3029:
[----:B------:R-:W-:Y:S05]  /*78e0*/  BRA.DIV ~URZ, `(.L_x_2921) ;  /* 0x000115327f007947 */ /* 0x000fea000b800000 */
[----:B-1----:R1:W3:Y:S02]  /*78f0*/  SHFL.IDX PT, R20, R16, 0x2, 0x181f ;  /* 0x00581f0010147f89 */ /* 0x0022e400000e0000 */
.L_x_3030:
[----:B------:R-:W-:Y:S01]  /*7900*/  IADD3 R8, R14, 0x40, RZ ;  /* 0x000000400e087810 */ /* 0x000fe20007ffe0ff */
[----:B------:R-:W-:Y:S01]  /*7910*/  BSSY B0, `(.L_x_2922) ;  /* 0x0000014000007945 */ /* 0x000fe20003800000 */
[----:B--2---:R-:W-:Y:S02]  /*7920*/  IMAD.MOV.U32 R21, RZ, RZ, R17 ;  /* 0x000000ffff157224 */ /* 0x004fe400078e0011 */
[----:B------:R-:W-:-:S13]  /*7930*/  ISETP.GE.AND P0, PT, R8, R13, PT ;  /* 0x0000000d0800720c */ /* 0x000fda0003f06270 */
[----:B------:R-:W-:Y:S05]  /*7940*/  @P0 BRA `(.L_x_2923) ;  /* 0x0000010000000947 */ /* 0x000fea0003800000 */
[----:B------:R-:W-:Y:S01]  /*7950*/  SHF.R.S32.HI R18, RZ, 0x1f, R9 ;  /* 0x0000001fff127819 */ /* 0x000fe20000011409 */
[----:B---3--:R-:W-:Y:S01]  /*7960*/  IMAD.WIDE R22, R12, 0x2, R20 ;  /* 0x000000020c167825 */ /* 0x008fe200078e0214 */
        /* <DEDUP_REMOVED lines=14> */
.L_x_2923:
[----:B------:R-:W-:Y:S05]  /*7a50*/  BSYNC B0 ;  /* 0x0000000000007941 */ /* 0x000fea0003800000 */
.L_x_2922:
[----:B------:R-:W-:Y:S05]  /*7a60*/  BRA.DIV ~URZ, `(.L_x_2924) ;  /* 0x000114327f007947 */ /* 0x000fea000b800000 */
[----:B---3--:R-:W3:Y:S04]  /*7a70*/  SHFL.IDX PT, R15, R15, 0x3, 0x181f ;  /* 0x00781f000f0f7f89 */ /* 0x008ee800000e0000 */
[----:B------:R1:W2:Y:S02]  /*7a80*/  SHFL.IDX PT, R240, R16, 0x3, 0x181f ;  /* 0x00781f0010f07f89 */ /* 0x0002a400000e0000 */
.L_x_3031:
[----:B--2---:R-:W2:Y:S04]  /*7a90*/  LDL R25, [R1] ;  /* 0x0000000001197983 */ /* 0x004ea80000100800 */
[----:B------:R1:W5:Y:S04]  /*7aa0*/  LDL R8, [R1+0x64] ;  /* 0x0000640001087983 */ /* 0x0003680000100800 */
[----:B------:R1:W5:Y:S01]  /*7ab0*/  LDL R210, [R1+0x48] ;  /* 0x0000480001d27983 */ /* 0x0003620000100800 */
[----:B------:R-:W-:Y:S01]  /*7ac0*/  IADD3 R14, R14, 0x60, RZ ;  /* 0x000000600e0e7810 */ /* 0x000fe20007ffe0ff */
[----:B------:R-:W-:Y:S01]  /*7ad0*/  ULDC.64 UR4, c[0x0][0x40] ;  /* 0x0000100000047ab9 */ /* 0x000fe20000000a00 */
[----:B------:R-:W-:Y:S01]  /*7ae0*/  IADD3 R18, P6, R1, c[0x0][0x20], RZ ;  /* 0x0000080001127a10 */ /* 0x000fe20007fde0ff */
[----:B------:R-:W-:Y:S01]  /*7af0*/  UIADD3 UR4, UP0, UR4, 0x160, URZ ;  /* 0x0000016004047890 */ /* 0x000fe2000ff1e03f */
[----:B------:R-:W-:Y:S01]  /*7b00*/  ISETP.GE.AND P0, PT, R14, R13, PT ;  /* 0x0000000d0e00720c */ /* 0x000fe20003f06270 */
[----:B------:R-:W-:Y:S01]  /*7b10*/  IMAD.MOV.U32 R14, RZ, RZ, R240 ;  /* 0x000000ffff0e7224 */ /* 0x000fe200078e00f0 */
[----:B------:R-:W-:Y:S01]  /*7b20*/  LOP3.LUT R228, R228, 0xfffffffe, RZ, 0xc0, !PT ;  /* 0xfffffffee4e47812 */ /* 0x000fe200078ec0ff */
[----:B------:R-:W-:Y:S01]  /*7b30*/  IMAD.X R19, RZ, RZ, c[0x0][0x24], P6 ;  /* 0x00000900ff137624 */ /* 0x000fe200030e06ff */
[----:B------:R-:W-:Y:S01]  /*7b40*/  UIADD3.X UR5, URZ, UR5, URZ, UP0, !UPT ;  /* 0x000000053f057290 */ /* 0x000fe200087fe43f */
[----:B------:R-:W-:Y:S01]  /*7b50*/  IADD3 R30, P6, R18, 0x48, RZ ;  /* 0x00000048121e7810 */ /* 0x000fe20007fde0ff */
[----:B------:R-:W-:-:S02]  /*7b60*/  IMAD R199, R195, c[0x0][0x1e8], RZ ;  /* 0x00007a00c3c77a24 */ /* 0x000fc400078e02ff */
[----:B------:R-:W-:Y:S01]  /*7b70*/  STL.64 [R1+0x20], R18 ;  /* 0x0000201201007387 */ /* 0x000fe20000100a00 */
[----:B------:R-:W-:-:S04]  /*7b80*/  IMAD.WIDE.U32 R214, R196, c[0x0][0x1e8], RZ ;  /* 0x00007a00c4d67a25 */ /* 0x000fc800078e00ff */
[----:B------:R-:W-:Y:S01]  /*7b90*/  @!P0 IMAD.SHL.U32 R11, R11, 0x2, RZ ;  /* 0x000000020b0b8824 */ /* 0x000fe200078e00ff */
[----:B-1----:R-:W-:Y:S01]  /*7ba0*/  @!P0 SHF.R.S32.HI R16, RZ, 0x1f, R9 ;  /* 0x0000001fff108819 */ /* 0x002fe20000011409 */
[----:B---3--:R-:W-:Y:S01]  /*7bb0*/  @!P0 IMAD.WIDE R26, R12, 0x2, R14 ;  /* 0x000000020c1a8825 */ /* 0x008fe200078e020e */
[----:B------:R-:W-:Y:S02]  /*7bc0*/  @!P0 SHF.R.S32.HI R12, RZ, 0x1f, R7 ;  /* 0x0000001fff0c8819 */ /* 0x000fe40000011407 */
[----:B------:R-:W-:Y:S01]  /*7bd0*/  @!P0 LEA.HI R9, R16, R9, RZ, 0x3 ;  /* 0x0000000910098211 */ /* 0x000fe200078f18ff */
[--C-:B------:R-:W-:Y:S01]  /*7be0*/  IMAD.X R31, RZ, RZ, R19.reuse, P6 ;  /* 0x000000ffff1f7224 */ /* 0x100fe200030e0613 */
[----:B------:R-:W-:Y:S01]  /*7bf0*/  @!PT LDS RZ, [RZ] ;  /* 0x00000000fffff984 */ /* 0x000fe20000000800 */
[----:B------:R-:W-:Y:S01]  /*7c00*/  @!PT LDS RZ, [RZ] ;  /* 0x00000000fffff984 */ /* 0x000fe20000000800 */
[----:B------:R-:W-:Y:S01]  /*7c10*/  @!PT LDS RZ, [RZ] ;  /* 0x00000000fffff984 */ /* 0x000fe20000000800 */
[----:B------:R1:W-:Y:S01]  /*7c20*/  @!P0 LDGSTS.E.BYPASS.LTC128B.128 [R11+0x1b100], [R26.64], !P5 ;  /* 0x1b1000001a0b8fae */ /* 0x0003e2000e901d46 */
[----:B------:R-:W-:Y:S01]  /*7c30*/  IADD3 R20, P5, R18, 0x4, RZ ;  /* 0x0000000412147810 */ /* 0x000fe20007fbe0ff */
[----:B------:R-:W-:Y:S01]  /*7c40*/  IMAD.WIDE.U32 R212, R196, c[0x0][0x210], RZ ;  /* 0x00008400c4d47a25 */ /* 0x000fe200078e00ff */
[----:B------:R-:W-:Y:S01]  /*7c50*/  @!P0 LEA.HI R12, R12, R7, RZ, 0x3 ;  /* 0x000000070c0c8211 */ /* 0x000fe200078f18ff */
[----:B------:R-:W-:Y:S01]  /*7c60*/  STL.64 [R1+0x30], R30 ;  /* 0x0000301e01007387 */ /* 0x000fe20000100a00 */
[----:B------:R-:W-:Y:S01]  /*7c70*/  @!P0 LOP3.LUT R9, R9, 0xfffffff8, RZ, 0xc0, !PT ;  /* 0xfffffff809098812 */ /* 0x000fe200078ec0ff */
[----:B------:R-:W-:Y:S01]  /*7c80*/  IMAD.X R21, RZ, RZ, R19, P5 ;  /* 0x000000ffff157224 */ /* 0x000fe200028e0613 */
[----:B------:R-:W-:Y:S01]  /*7c90*/  IADD3 R22, P5, R18, 0x10, RZ ;  /* 0x0000001012167810 */ /* 0x000fe20007fbe0ff */
[----:B------:R-:W-:Y:S01]  /*7ca0*/  IMAD R199, R196, c[0x0][0x1ec], R199 ;  /* 0x00007b00c4c77a24 */ /* 0x000fe200078e02c7 */
[----:B------:R-:W-:-:S02]  /*7cb0*/  @!P0 LOP3.LUT R13, R12, 0xfffffff8, RZ, 0xc0, !PT ;  /* 0xfffffff80c0d8812 */ /* 0x000fc400078ec0ff */
[----:B------:R3:W-:Y:S01]  /*7cc0*/  STL.64 [R1+0x38], R20 ;  /* 0x0000381401007387 */ /* 0x0007e20000100a00 */
[----:B------:R-:W-:Y:S01]  /*7cd0*/  IMAD.X R23, RZ, RZ, R19, P5 ;  /* 0x000000ffff177224 */ /* 0x000fe200028e0613 */
[----:B------:R-:W-:Y:S01]  /*7ce0*/  IADD3 R28, P5, R18, 0x8, RZ ;  /* 0x00000008121c7810 */ /* 0x000fe20007fbe0ff */
[----:B------:R-:W-:Y:S01]  /*7cf0*/  IMAD.IADD R199, R215, 0x1, R199 ;  /* 0x00000001d7c77824 */ /* 0x000fe200078e02c7 */
[----:B-----5:R-:W-:Y:S02]  /*7d00*/  SHF.R.S32.HI R7, RZ, 0x1f, R216 ;  /* 0x0000001fff077819 */ /* 0x020fe400000114d8 */
[----:B------:R4:W-:Y:S01]  /*7d10*/  STL.64 [R1+0x28], R22 ;  /* 0x0000281601007387 */ /* 0x0009e20000100a00 */
[----:B------:R-:W-:Y:S02]  /*7d20*/  IMAD.X R29, RZ, RZ, R19, P5 ;  /* 0x000000ffff1d7224 */ /* 0x000fe400028e0613 */
[----:B------:R-:W-:-:S03]  /*7d30*/  IMAD R7, R7, c[0x0][0x2b0], RZ ;  /* 0x0000ac0007077a24 */ /* 0x000fc600078e02ff */
[----:B------:R2:W-:Y:S01]  /*7d40*/  STL.64 [R1+0x40], R28 ;  /* 0x0000401c01007387 */ /* 0x0005e20000100a00 */
[C---:B------:R-:W-:Y:S02]  /*7d50*/  IMAD R7, R216.reuse, c[0x0][0x2b4], R7 ;  /* 0x0000ad00d8077a24 */ /* 0x040fe400078e0207 */
[----:B------:R-:W-:-:S04]  /*7d60*/  IMAD.WIDE.U32 R216, R216, c[0x0][0x2b0], RZ ;  /* 0x0000ac00d8d87a25 */ /* 0x000fc800078e00ff */
[----:B-1----:R-:W-:-:S04]  /*7d70*/  @!P0 IMAD.WIDE R26, R9, 0x2, R14 ;  /* 0x00000002091a8825 */ /* 0x002fc800078e020e */
[----:B------:R-:W-:Y:S01]  /*7d80*/  @!P0 IMAD.WIDE R14, R13, 0x2, R14 ;  /* 0x000000020d0e8825 */ /* 0x000fe200078e020e */
[----:B------:R1:W-:Y:S03]  /*7d90*/  @!P0 LDGSTS.E.BYPASS.LTC128B.128 [R11+0x1f100], [R26.64], !P4 ;  /* 0x1f1000001a0b8fae */ /* 0x0003e6000e101d46 */
[----:B---3--:R-:W-:Y:S01]  /*7da0*/  IMAD.U32 R20, RZ, RZ, UR4 ;  /* 0x00000004ff147e24 */ /* 0x008fe2000f8e00ff */
[----:B------:R1:W-:Y:S01]  /*7db0*/  @!P0 LDGSTS.E.BYPASS.LTC128B.128 [R11+0x23100], [R14.64], !P3 ;  /* 0x231000000e0b8fae */ /* 0x0003e2000d901d46 */
[----:B------:R-:W-:Y:S02]  /*7dc0*/  IMAD.U32 R21, RZ, RZ, UR5 ;  /* 0x00000005ff157e24 */ /* 0x000fe4000f8e00ff */
[----:B------:R-:W-:Y:S01]  /*7dd0*/  IMAD R9, R195, c[0x0][0x210], RZ ;  /* 0x00008400c3097a24 */ /* 0x000fe200078e02ff */
[----:B------:R-:W0:Y:S01]  /*7de0*/  LDGDEPBAR ;  /* 0x00000000000079af */ /* 0x000e220000000000 */
[----:B------:R-:W-:Y:S01]  /*7df0*/  WARPSYNC 0xffffffff ;  /* 0xffffffff00007948 */ /* 0x000fe20003800000 */
[----:B------:R-:W-:-:S02]  /*7e00*/  IMAD.IADD R200, R217, 0x1, R7 ;  /* 0x00000001d9c87824 */ /* 0x000fc400078e0207 */
[----:B------:R1:W-:Y:S01]  /*7e10*/  STL.64 [R1+0x18], R20 ;  /* 0x0000181401007387 */ /* 0x0003e20000100a00 */
[----:B------:R-:W-:-:S04]  /*7e20*/  IMAD R9, R196, c[0x0][0x214], R9 ;  /* 0x00008500c4097a24 */ /* 0x000fc800078e0209 */
[----:B------:R-:W-:Y:S01]  /*7e30*/  IMAD.IADD R198, R213, 0x1, R9 ;  /* 0x00000001d5c67824 */ /* 0x000fe200078e0209 */
[----:B--2---:R-:W-:-:S04]  /*7e40*/  SHF.R.S32.HI R16, RZ, 0x1f, R25 ;  /* 0x0000001fff107819 */ /* 0x004fc80000011419 */
[----:B----4-:R-:W-:-:S04]  /*7e50*/  LEA.HI R23, R16, R25, RZ, 0x3 ;  /* 0x0000001910177211 */ /* 0x010fc800078f18ff */
        /* <DEDUP_REMOVED lines=21> */
[----:B------:R-:W-:Y:S02]  /*7fb0*/  ISETP.GE.AND P0, PT, R9, R8, PT ;  /* 0x000000080900720c */ /* 0x000fe40003f06270 */
[----:B------:R-:W-:Y:S01]  /*7fc0*/  P2R R9, PR, RZ, 0x8 ;  /* 0x00000008ff097803 */ /* 0x000fe20000000000 */
        /* <DEDUP_REMOVED lines=14> */
[----:B------:R-:W-:Y:S01]  /*80b0*/  SHF.R.S32.HI R230, RZ, 0x1f, R229 ;  /* 0x0000001fffe67819 */ /* 0x000fe200000114e5 */
[----:B------:R-:W-:Y:S01]  /*80c0*/  BSSY B0, `(.L_x_2925) ;  /* 0x00000ad000007945 */ /* 0x000fe20003800000 */
[----:B------:R-:W-:Y:S01]  /*80d0*/  LOP3.LUT R206, R206, 0x1c0, RZ, 0xc0, !PT ;  /* 0x000001c0cece7812 */ /* 0x000fe200078ec0ff */
[----:B------:R-:W-:Y:S01]  /*80e0*/  IMAD.WIDE.U32 R14, R208, c[0x0][0x1e0], RZ ;  /* 0x00007800d00e7a25 */ /* 0x000fe200078e00ff */
[----:B------:R-:W-:-:S02]  /*80f0*/  SHF.R.S32.HI R17, RZ, 0x1f, R208 ;  /* 0x0000001fff117819 */ /* 0x000fc400000114d0 */
[----:B------:R-:W-:Y:S01]  /*8100*/  LOP3.LUT R21, R206, 0x38, R223, 0xf8, !PT ;  /* 0x00000038ce157812 */ /* 0x000fe200078ef8df */
[----:B------:R-:W-:Y:S01]  /*8110*/  IMAD.SHL.U32 R19, R19, 0x8, RZ ;  /* 0x0000000813137824 */ /* 0x000fe200078e00ff */
[----:B------:R-:W-:Y:S01]  /*8120*/  SHF.R.U32.HI R206, RZ, 0x3, R206 ;  /* 0x00000003ffce7819 */ /* 0x000fe200000116ce */
[C---:B------:R-:W-:Y:S01]  /*8130*/  IMAD R9, R17.reuse, c[0x0][0x1e0], RZ ;  /* 0x0000780011097a24 */ /* 0x040fe200078e02ff */
[----:B------:R-:W-:Y:S01]  /*8140*/  SHF.R.S32.HI R16, RZ, 0x1f, R13 ;  /* 0x0000001fff107819 */ /* 0x000fe2000001140d */
[----:B------:R-:W-:Y:S01]  /*8150*/  IMAD R17, R17, c[0x0][0x208], RZ ;  /* 0x0000820011117a24 */ /* 0x000fe200078e02ff */
[----:B------:R-:W-:Y:S01]  /*8160*/  LOP3.LUT R206, R21, R206, RZ, 0x3c, !PT ;  /* 0x000000ce15ce7212 */ /* 0x000fe200078e3cff */
[----:B------:R-:W-:Y:S01]  /*8170*/  IMAD R9, R208, c[0x0][0x1e4], R9 ;  /* 0x00007900d0097a24 */ /* 0x000fe200078e0209 */
[----:B------:R-:W-:Y:S01]  /*8180*/  LEA.HI R230, R230, R229, RZ, 0x3 ;  /* 0x000000e5e6e67211 */ /* 0x000fe200078f18ff */
[----:B------:R-:W-:Y:S01]  /*8190*/  IMAD R17, R208, c[0x0][0x20c], R17 ;  /* 0x00008300d0117a24 */ /* 0x000fe200078e0211 */
[----:B------:R-:W-:Y:S01]  /*81a0*/  LEA.HI R205, R16, R13, RZ, 0x3 ;  /* 0x0000000d10cd7211 */ /* 0x000fe200078f18ff */
[----:B------:R-:W-:Y:S01]  /*81b0*/  IMAD.IADD R15, R15, 0x1, R9 ;  /* 0x000000010f0f7824 */ /* 0x000fe200078e0209 */
[----:B------:R-:W-:-:S02]  /*81c0*/  LOP3.LUT R206, R206, 0xfffffe00, R19, 0xf8, !PT ;  /* 0xfffffe00cece7812 */ /* 0x000fc400078ef813 */
[----:B------:R-:W-:Y:S02]  /*81d0*/  LOP3.LUT R230, R230, 0xfffffff8, RZ, 0xc0, !PT ;  /* 0xfffffff8e6e67812 */ /* 0x000fe400078ec0ff */
[----:B------:R-:W-:Y:S01]  /*81e0*/  LOP3.LUT R205, R205, 0xfffffff8, RZ, 0xc0, !PT ;  /* 0xfffffff8cdcd7812 */ /* 0x000fe200078ec0ff */
[----:B------:R-:W-:Y:S01]  /*81f0*/  IMAD.SHL.U32 R141, R206, 0x2, RZ ;  /* 0x00000002ce8d7824 */ /* 0x000fe200078e00ff */
[----:B------:R-:W-:Y:S01]  /*8200*/  ISETP.GE.AND P3, PT, R229, c[0x0][0x1d4], PT ;  /* 0x00007500e5007a0c */ /* 0x000fe20003f66270 */
[----:B------:R-:W-:Y:S01]  /*8210*/  IMAD.WIDE R28, R230, 0x2, RZ ;  /* 0x00000002e61c7825 */ /* 0x000fe200078e02ff */
[----:B------:R-:W-:Y:S02]  /*8220*/  SHF.R.S32.HI R140, RZ, 0x1f, R223 ;  /* 0x0000001fff8c7819 */ /* 0x000fe400000114df */
[----:B------:R-:W-:Y:S02]  /*8230*/  SHF.R.S32.HI R227, RZ, 0x1f, R230 ;  /* 0x0000001fffe37819 */ /* 0x000fe400000114e6 */
[----:B------:R-:W-:-:S02]  /*8240*/  SHF.R.S32.HI R202, RZ, 0x1f, R205 ;  /* 0x0000001fffca7819 */ /* 0x000fc400000114cd */
[----:B------:R-:W-:Y:S02]  /*8250*/  IADD3 R203, R141, 0x100, RZ ;  /* 0x000001008dcb7810 */ /* 0x000fe40007ffe0ff */
[----:B--2---:R-:W-:Y:S01]  /*8260*/  SHF.R.S32.HI R12, RZ, 0x1f, R207 ;  /* 0x0000001fff0c7819 */ /* 0x004fe200000114cf */
[----:B------:R-:W-:-:S04]  /*8270*/  IMAD.WIDE.U32 R14, R207, c[0x0][0x1f0], R14 ;  /* 0x00007c00cf0e7a25 */ /* 0x000fc800078e000e */
[----:B------:R-:W-:Y:S01]  /*8280*/  IMAD R20, R12, c[0x0][0x1f0], RZ ;  /* 0x00007c000c147a24 */ /* 0x000fe200078e02ff */
[----:B------:R-:W-:Y:S01]  /*8290*/  IADD3 R14, P0, R214, R14, RZ ;  /* 0x0000000ed60e7210 */ /* 0x000fe20007f1e0ff */
[----:B------:R-:W-:Y:S02]  /*82a0*/  IMAD R12, R12, c[0x0][0x218], RZ ;  /* 0x000086000c0c7a24 */ /* 0x000fe400078e02ff */
[----:B------:R-:W-:-:S05]  /*82b0*/  IMAD R20, R207, c[0x0][0x1f4], R20 ;  /* 0x00007d00cf147a24 */ /* 0x000fca00078e0214 */
[----:B------:R-:W-:Y:S01]  /*82c0*/  IADD3.X R9, R199, R15, R20, P0, !PT ;  /* 0x0000000fc7097210 */ /* 0x000fe200007fe414 */
[----:B------:R-:W-:Y:S01]  /*82d0*/  IMAD.WIDE.U32 R20, R208, c[0x0][0x208], RZ ;  /* 0x00008200d0147a25 */ /* 0x000fe200078e00ff */
[----:B------:R-:W-:-:S03]  /*82e0*/  LEA R11, P0, R14, c[0x0][0x1c8], 0x1 ;  /* 0x000072000e0b7a11 */ /* 0x000fc600078008ff */
[----:B------:R-:W-:Y:S01]  /*82f0*/  IMAD.IADD R17, R21, 0x1, R17 ;  /* 0x0000000115117824 */ /* 0x000fe200078e0211 */
[----:B------:R-:W-:Y:S01]  /*8300*/  LEA.HI.X R9, R14, c[0x0][0x1cc], R9, 0x1, P0 ;  /* 0x000073000e097a11 */ /* 0x000fe200000f0c09 */
[----:B------:R-:W-:Y:S01]  /*8310*/  IMAD.MOV.U32 R16, RZ, RZ, R20 ;  /* 0x000000ffff107224 */ /* 0x000fe200078e0014 */
[----:B------:R-:W-:Y:S01]  /*8320*/  SHFL.IDX PT, R14, R11, RZ, 0x181f ;  /* 0x00181fff0b0e7589 */ /* 0x000fe200000e0000 */
[----:B------:R-:W-:Y:S02]  /*8330*/  ISETP.GE.AND P0, PT, R8, 0x1, PT ;  /* 0x000000010800780c */ /* 0x000fe40003f06270 */
[----:B------:R-:W-:Y:S01]  /*8340*/  IMAD.WIDE.U32 R16, R207, c[0x0][0x218], R16 ;  /* 0x00008600cf107a25 */ /* 0x000fe200078e0010 */
[----:B------:R-:W1:Y:S04]  /*8350*/  SHFL.IDX PT, R15, R9, RZ, 0x181f ;  /* 0x00181fff090f7589 */ /* 0x000e6800000e0000 */
[----:B------:R-:W-:Y:S04]  /*8360*/  SHFL.IDX PT, R20, R11, 0x1, 0x181f ;  /* 0x00381f000b147f89 */ /* 0x000fe800000e0000 */
[----:B------:R-:W2:Y:S02]  /*8370*/  SHFL.IDX PT, R21, R9, 0x1, 0x181f ;  /* 0x00381f0009157f89 */ /* 0x000ea400000e0000 */
[----:B-1----:R-:W-:-:S04]  /*8380*/  @P0 IMAD.WIDE R24, R223, 0x2, R14 ;  /* 0x00000002df180825 */ /* 0x002fc800078e020e */
[--C-:B------:R-:W-:Y:S01]  /*8390*/  @P0 IMAD.WIDE R22, R230, 0x2, R14.reuse ;  /* 0x00000002e6160825 */ /* 0x100fe200078e020e */
        /* <DEDUP_REMOVED lines=8> */
[----:B------:R-:W-:Y:S01]  /*8420*/  LEA.HI.X R12, R12, c[0x0][0x1fc], R15, 0x1, P0 ;  /* 0x00007f000c0c7a11 */ /* 0x000fe200000f0c0f */
[----:B------:R-:W-:Y:S01]  /*8430*/  SHFL.IDX PT, R17, R14, 0x1, 0x181f ;  /* 0x00381f000e117f89 */ /* 0x000fe200000e0000 */
[----:B------:R-:W-:-:S03]  /*8440*/  ISETP.GT.AND P0, PT, R8, 0x20, PT ;  /* 0x000000200800780c */ /* 0x000fc60003f04270 */
[----:B------:R-:W1:Y:S04]  /*8450*/  SHFL.IDX PT, R15, R14, RZ, 0x181f ;  /* 0x00181fff0e0f7589 */ /* 0x000e6800000e0000 */
[----:B------:R-:W5:Y:S04]  /*8460*/  SHFL.IDX PT, R16, R12, RZ, 0x181f ;  /* 0x00181fff0c107589 */ /* 0x000f6800000e0000 */
[----:B------:R-:W3:Y:S02]  /*8470*/  SHFL.IDX PT, R9, R12, 0x1, 0x181f ;  /* 0x00381f000c097f89 */ /* 0x000ee400000e0000 */
[----:B--2---:R-:W-:-:S04]  /*8480*/  @P0 IMAD.WIDE R32, R223, 0x2, R20 ;  /* 0x00000002df200825 */ /* 0x004fc800078e0214 */
[--C-:B------:R-:W-:Y:S01]  /*8490*/  @P0 IMAD.WIDE R30, R230, 0x2, R20.reuse ;  /* 0x00000002e61e0825 */ /* 0x100fe200078e0214 */
[----:B------:R2:W-:Y:S01]  /*84a0*/  @P0 LDGSTS.E.BYPASS.LTC128B.128 [R141+0xd100], [R32.64], !P4 ;  /* 0x0d100000208d0fae */ /* 0x0005e2000e101d46 */
[----:B------:R-:W-:Y:S02]  /*84b0*/  ISETP.GE.AND P4, PT, R223, c[0x0][0x1d4], PT ;  /* 0x00007500df007a0c */ /* 0x000fe40003f86270 */
[----:B------:R-:W-:Y:S01]  /*84c0*/  @P0 IMAD.WIDE R34, R205, 0x2, R20 ;  /* 0x00000002cd220825 */ /* 0x000fe200078e0214 */
[----:B------:R2:W-:Y:S03]  /*84d0*/  @P0 LDGSTS.E.BYPASS.LTC128B.128 [R141+0xf100], [R30.64], !P5 ;  /* 0x0f1000001e8d0fae */ /* 0x0005e6000e901d46 */
[----:B------:R-:W-:Y:S01]  /*84e0*/  IMAD.WIDE R20, R223, 0x2, RZ ;  /* 0x00000002df147825 */ /* 0x000fe200078e02ff */
[----:B------:R2:W-:Y:S03]  /*84f0*/  @P0 LDGSTS.E.BYPASS.LTC128B.128 [R141+0x11100], [R34.64], !P6 ;  /* 0x11100000228d0fae */ /* 0x0005e6000f101d46 */
[----:B----4-:R-:W-:Y:S01]  /*8500*/  IMAD.WIDE R26, R205, 0x2, RZ ;  /* 0x00000002cd1a7825 */ /* 0x010fe200078e02ff */
[C---:B-1----:R-:W-:Y:S01]  /*8510*/  IADD3 R24, P0, R15.reuse, R20, RZ ;  /* 0x000000140f187210 */ /* 0x042fe20007f1e0ff */
[----:B------:R-:W0:Y:S04]  /*8520*/  LDGDEPBAR ;  /* 0x00000000000079af */ /* 0x000e280000000000 */
[----:B-----5:R-:W-:Y:S01]  /*8530*/  IMAD.X R25, R16, 0x1, R21, P0 ;  /* 0x0000000110197824 */ /* 0x020fe200000e0615 */
        /* <DEDUP_REMOVED lines=11> */
[----:B------:R-:W-:Y:S02]  /*85f0*/  ISETP.LT.OR P4, PT, R8, 0x21, P4 ;  /* 0x000000210800780c */ /* 0x000fe40002781670 */
[----:B------:R-:W-:-:S09]  /*8600*/  IADD3 R27, R18, 0x18, RZ ;  /* 0x00000018121b7810 */ /* 0x000fd20007ffe0ff */
        /* <DEDUP_REMOVED lines=26> */
[----:B------:R-:W3:Y:S01]  /*87b0*/  @!P5 LDG.E R207, [R12.64] ;  /* 0x000000060ccfd981 */ /* 0x000ee2000c1e1900 */
[----:B------:R-:W-:-:S04]  /*87c0*/  IMAD.MOV R7, RZ, RZ, -R7 ;  /* 0x000000ffff077224 */ /* 0x000fc800078e0a07 */
[----:B------:R-:W-:-:S04]  /*87d0*/  IMAD R208, R7, c[0x0][0x2b8], R208 ;  /* 0x0000ae0007d07a24 */ /* 0x000fc800078e02d0 */
[----:B------:R-:W-:Y:S01]  /*87e0*/  IMAD.WIDE.U32 R8, R208, c[0x0][0x1e0], RZ ;  /* 0x00007800d0087a25 */ /* 0x000fe200078e00ff */
[----:B------:R-:W-:-:S05]  /*87f0*/  SHF.R.S32.HI R7, RZ, 0x1f, R208 ;  /* 0x0000001fff077819 */ /* 0x000fca00000114d0 */
[----:B------:R-:W-:-:S04]  /*8800*/  IMAD R7, R7, c[0x0][0x1e0], RZ ;  /* 0x0000780007077a24 */ /* 0x000fc800078e02ff */
[----:B------:R-:W-:-:S04]  /*8810*/  IMAD R7, R208, c[0x0][0x1e4], R7 ;  /* 0x00007900d0077a24 */ /* 0x000fc800078e0207 */
[----:B------:R-:W-:Y:S01]  /*8820*/  IMAD.IADD R9, R9, 0x1, R7 ;  /* 0x0000000109097824 */ /* 0x000fe200078e0207 */
[----:B---3--:R-:W-:-:S03]  /*8830*/  SHF.R.S32.HI R7, RZ, 0x1f, R207 ;  /* 0x0000001fff077819 */ /* 0x008fc600000114cf */
[----:B------:R-:W-:-:S04]  /*8840*/  IMAD.WIDE.U32 R8, R207, c[0x0][0x1f0], R8 ;  /* 0x00007c00cf087a25 */ /* 0x000fc800078e0008 */
[----:B------:R-:W-:Y:S01]  /*8850*/  IMAD R10, R7, c[0x0][0x1f0], RZ ;  /* 0x00007c00070a7a24 */ /* 0x000fe200078e02ff */
[----:B------:R-:W-:-:S03]  /*8860*/  IADD3 R8, P0, R214, R8, RZ ;  /* 0x00000008d6087210 */ /* 0x000fc60007f1e0ff */
[----:B------:R-:W-:-:S05]  /*8870*/  IMAD R10, R207, c[0x0][0x1f4], R10 ;  /* 0x00007d00cf0a7a24 */ /* 0x000fca00078e020a */
[----:B--2---:R-:W-:Y:S02]  /*8880*/  IADD3.X R15, R199, R9, R10, P0, !PT ;  /* 0x00000009c70f7210 */ /* 0x004fe400007fe40a */
[----:B------:R-:W-:-:S04]  /*8890*/  LEA R7, P0, R8, c[0x0][0x1c8], 0x1 ;  /* 0x0000720008077a11 */ /* 0x000fc800078008ff */
[----:B------:R-:W-:Y:S01]  /*88a0*/  LEA.HI.X R15, R8, c[0x0][0x1cc], R15, 0x1, P0 ;  /* 0x00007300080f7a11 */ /* 0x000fe200000f0c0f */
[----:B------:R-:W-:Y:S06]  /*88b0*/  BRA.DIV ~URZ, `(.L_x_2927) ;  /* 0x000106c27f007947 */ /* 0x000fec000b800000 */
[----:B------:R1:W2:Y:S02]  /*88c0*/  SHFL.IDX PT, R17, R15, RZ, 0x181f ;  /* 0x00181fff0f117589 */ /* 0x0002a400000e0000 */
.L_x_3032:
[----:B------:R-:W-:Y:S05]  /*88d0*/  BRA.DIV ~URZ, `(.L_x_2928) ;  /* 0x000107227f007947 */ /* 0x000fea000b800000 */
[----:B------:R-:W3:Y:S01]  /*88e0*/  SHFL.IDX PT, R14, R7, RZ, 0x181f ;  /* 0x00181fff070e7589 */ /* 0x000ee200000e0000 */
[C---:B------:R-:W-:Y:S01]  /*88f0*/  IMAD.SHL.U32 R9, R223.reuse, 0x2, RZ ;  /* 0x00000002df097824 */ /* 0x040fe200078e00ff */
[----:B------:R-:W-:Y:S01]  /*8900*/  SHF.L.U64.HI R8, R223, 0x1, R140 ;  /* 0x00000001df087819 */ /* 0x000fe2000001028c */
[C---:B------:R-:W-:Y:S01]  /*8910*/  IMAD.SHL.U32 R11, R230.reuse, 0x2, RZ ;  /* 0x00000002e60b7824 */ /* 0x040fe200078e00ff */
[----:B------:R-:W-:Y:S01]  /*8920*/  SHF.L.U64.HI R10, R230, 0x1, R227 ;  /* 0x00000001e60a7819 */ /* 0x000fe200000102e3 */
[C---:B------:R-:W-:Y:S01]  /*8930*/  IMAD.SHL.U32 R13, R205.reuse, 0x2, RZ ;  /* 0x00000002cd0d7824 */ /* 0x040fe200078e00ff */
[----:B------:R-:W-:Y:S01]  /*8940*/  SHF.L.U64.HI R12, R205, 0x1, R202 ;  /* 0x00000001cd0c7819 */ /* 0x000fe200000102ca */
[----:B-1----:R-:W1:Y:S01]  /*8950*/  SHFL.IDX PT, R15, R15, 0x1, 0x181f ;  /* 0x00381f000f0f7f89 */ /* 0x002e6200000e0000 */
[----:B------:R-:W-:-:S03]  /*8960*/  ISETP.GE.AND P3, PT, R229, c[0x0][0x1d4], PT ;  /* 0x00007500e5007a0c */ /* 0x000fc60003f66270 */
[----:B------:R4:W2:Y:S01]  /*8970*/  SHFL.IDX PT, R240, R7, 0x1, 0x181f ;  /* 0x00381f0007f07f89 */ /* 0x0008a200000e0000 */
[----:B---3--:R-:W-:-:S05]  /*8980*/  IADD3 R22, P0, R14, R9, RZ ;  /* 0x000000090e167210 */ /* 0x008fca0007f1e0ff */
[----:B--2---:R-:W-:Y:S01]  /*8990*/  IMAD.X R23, R17, 0x1, R8, P0 ;  /* 0x0000000111177824 */ /* 0x004fe200000e0608 */
[----:B------:R-:W-:-:S05]  /*89a0*/  IADD3 R20, P0, R14, R11, RZ ;  /* 0x0000000b0e147210 */ /* 0x000fca0007f1e0ff */
[----:B------:R-:W-:Y:S01]  /*89b0*/  IMAD.X R21, R17, 0x1, R10, P0 ;  /* 0x0000000111157824 */ /* 0x000fe200000e060a */
[----:B------:R-:W-:Y:S02]  /*89c0*/  IADD3 R18, P0, R14, R13, RZ ;  /* 0x0000000d0e127210 */ /* 0x000fe40007f1e0ff */
[----:B------:R-:W-:-:S03]  /*89d0*/  SEL R14, RZ, 0x10, P3 ;  /* 0x00000010ff0e7807 */ /* 0x000fc60001800000 */
[----:B------:R-:W-:Y:S01]  /*89e0*/  IMAD.X R19, R17, 0x1, R12, P0 ;  /* 0x0000000111137824 */ /* 0x000fe200000e060c */
[----:B------:R-:W-:-:S04]  /*89f0*/  ISETP.GE.AND P0, PT, R223, c[0x0][0x1d4], PT ;  /* 0x00007500df007a0c */ /* 0x000fc80003f06270 */
[----:B------:R-:W-:-:S09]  /*8a00*/  SEL R16, RZ, 0x10, P0 ;  /* 0x00000010ff107807 */ /* 0x000fd20000000000 */
[----:B------:R4:W-:Y:S04]  /*8a10*/  LDGSTS.E.BYPASS.LTC128B.128 [R141+0x12100], [R22.64], !P0 ;  /* 0x12100000168d7fae */ /* 0x0009e8000c101d46 */
[----:B------:R4:W-:Y:S04]  /*8a20*/  LDGSTS.E.BYPASS.LTC128B.128 [R141+0x14100], [R20.64], !P3 ;  /* 0x14100000148d7fae */ /* 0x0009e8000d901d46 */
[----:B------:R4:W-:Y:S02]  /*8a30*/  LDGSTS.E.BYPASS.LTC128B.128 [R141+0x16100], [R18.64], !P6 ;  /* 0x16100000128d7fae */ /* 0x0009e4000f101d46 */
.L_x_3033:
[----:B-1--4-:R-:W-:Y:S02]  /*8a40*/  IADD3 R18, -R14, 0x10, RZ ;  /* 0x000000100e127810 */ /* 0x012fe40007ffe1ff */
[----:B------:R-:W-:-:S02]  /*8a50*/  IADD3 R7, -R16, 0x10, RZ ;  /* 0x0000001010077810 */ /* 0x000fc40007ffe1ff */
[----:B------:R-:W-:Y:S02]  /*8a60*/  LOP3.LUT R18, R18, 0xf, RZ, 0xc0, !PT ;  /* 0x0000000f12127812 */ /* 0x000fe400078ec0ff */
[----:B------:R-:W-:Y:S02]  /*8a70*/  LOP3.LUT R7, R7, 0xf, RZ, 0xc0, !PT ;  /* 0x0000000f07077812 */ /* 0x000fe400078ec0ff */
[----:B------:R-:W-:-:S04]  /*8a80*/  IADD3 R18, P3, P0, R18, R240, R11 ;  /* 0x000000f012127210 */ /* 0x000fc8000787e00b */
[-C--:B------:R-:W-:Y:S02]  /*8a90*/  IADD3.X R19, RZ, R15.reuse, R10, P3, P0 ;  /* 0x0000000fff137210 */ /* 0x080fe40001fe040a */
        /* <DEDUP_REMOVED lines=15> */
.L_x_2926:
[----:B------:R-:W-:Y:S05]  /*8b90*/  BSYNC B0 ;  /* 0x0000000000007941 */ /* 0x000fea0003800000 */
.L_x_2925:
[----:B------:R-:W0:Y:S01]  /*8ba0*/  LDGDEPBAR ;  /* 0x00000000000079af */ /* 0x000e220000000000 */
[----:B------:R-:W-:Y:S01]  /*8bb0*/  BSSY B2, `(.L_x_2929) ;  /* 0x0000003000027945 */ /* 0x000fe20003800000 */
[----:B--2---:R-:W-:Y:S02]  /*8bc0*/  MOV R24, 0x8be0 ;  /* 0x00008be000187802 */ /* 0x004fe40000000f00 */
[----:B-1----:R-:W-:Y:S05]  /*8bd0*/  CALL.REL.NOINC `($_ZN7cutlass13device_kernelIN5flash19enable_sm80_to_sm89INS1_16FlashAttnFwdSm80INS1_25CollectiveMainloopFwdSm80ILi8ELi2ELb0EN4cute5tupleIJNS5_1CILi128EEENS7_ILi64EEENS7_ILi192EEEEEELi192ENS_10bfloat16_tEfNS_4arch4Sm80ELb0ELb1ELb0ELb1ELb1ELb1ELb1ELb0EEENS1_21CollectiveEpilogueFwdINS6_IJS8_SA_S9_EEENS6_IJNS7_ILi1EEESI_SI_EEESC_SE_Li256ELb1ELb1ELb0ELb0EEENS1_19SingleTileSchedulerILb1ELb0ELb1ELi128EEEEEEEEEvNT_6ParamsE$_ZZN5flash25CollectiveMainloopFwdSm80ILi8ELi2ELb0EN4cute5tupleIJNS1_1CILi128EEENS3_ILi64EEENS3_ILi192EEEEEELi192EN7cutlass10bfloat16_tEfNS8_4arch4Sm80ELb0ELb1ELb0ELb1ELb1ELb1ELb1ELb0EE3mmaINS_16FlashAttnFwdSm80ISC_NS_21CollectiveEpilogueFwdINS2_IJS4_S6_S5_EEENS2_IJNS3_ILi1EEESH_SH_EEES9_SB_Li256ELb1ELb1ELb0ELb0EEENS_19SingleTileSchedulerILb1ELb0ELb1ELi128EEEE13SharedStorageENS1_6TensorINS1_11ArrayEngineIfLm96EEENS1_6LayoutINS2_IJNS2_IJNS3_ILi2EEESS_EEESH_NS3_ILi24EEEEEENS2_IJNS2_IJSH_SS_EEENS3_ILi0EEENS3_ILi4EEEEEEEEEENS_7SoftmaxILi2ELi0EEEEEbRKNSC_6ParamsERT0_RT1_iRKNS_16SeqlenInfoQKNewKILb1ELb1EEENS2_IJiiiiEEERT_ENKUlvE_clEv) ;  /* 0x0001224000007944 */ /* 0x002fea0003c00000 */
[----:B------:R-:W-:Y:S05]  /*8be0*/  BSYNC B2 ;  /* 0x0000000000027941 */ /* 0x000fea0003800000 */
.L_x_2929:
        /* <DEDUP_REMOVED lines=10> */
[----:B------:R-:W-:Y:S01]  /*8c90*/  IMAD.IADD R6, R188, 0x1, R185 ;  /* 0x00000001bc067824 */ /* 0x000fe200078e02b9 */
[----:B------:R-:W-:Y:S01]  /*8ca0*/  IADD3 R186, R190, R187, RZ ;  /* 0x000000bbbeba7210 */ /* 0x000fe20007ffe0ff */
[----:B------:R-:W-:Y:S01]  /*8cb0*/  BSSY B0, `(.L_x_2930) ;  /* 0x0000048000007945 */ /* 0x000fe20003800000 */
[----:B------:R-:W-:Y:S01]  /*8cc0*/  IADD3 R178, R188, 0xc100, RZ ;  /* 0x0000c100bcb27810 */ /* 0x000fe20007ffe0ff */
[----:B------:R-:W3:Y:S04]  /*8cd0*/  LDSM.16.M88.4 R20, [R20+0x18100] ;  /* 0x018100001414783b */ /* 0x000ee80000000200 */
        /* <DEDUP_REMOVED lines=12> */
[----:B------:R-:W-:-:S03]  /*8da0*/  SHF.R.S32.HI R0, RZ, 0x1f, R207 ;  /* 0x0000001fff007819 */ /* 0x000fc600000114cf */
[----:B------:R-:W-:Y:S02]  /*8db0*/  IMAD R5, R5, c[0x0][0x208], RZ ;  /* 0x0000820005057a24 */ /* 0x000fe400078e02ff */
[----:B------:R-:W-:Y:S02]  /*8dc0*/  IMAD R0, R0, c[0x0][0x218], RZ ;  /* 0x0000860000007a24 */ /* 0x000fe400078e02ff */
[----:B------:R-:W-:Y:S02]  /*8dd0*/  IMAD R2, R208, c[0x0][0x20c], R5 ;  /* 0x00008300d0027a24 */ /* 0x000fe400078e0205 */
[----:B------:R-:W-:-:S03]  /*8de0*/  IMAD R17, R207, c[0x0][0x21c], R0 ;  /* 0x00008700cf117a24 */ /* 0x000fc600078e0200 */
[----:B------:R-:W-:-:S05]  /*8df0*/  IADD3 R9, R9, R2, RZ ;  /* 0x0000000209097210 */ /* 0x000fca0007ffe0ff */
[----:B------:R-:W-:-:S05]  /*8e00*/  IMAD.WIDE.U32 R8, R207, c[0x0][0x218], R8 ;  /* 0x00008600cf087a25 */ /* 0x000fca00078e0008 */
[----:B------:R-:W-:-:S04]  /*8e10*/  IADD3 R2, P0, R212, R8, RZ ;  /* 0x00000008d4027210 */ /* 0x000fc80007f1e0ff */
[----:B------:R-:W-:Y:S02]  /*8e20*/  IADD3.X R17, R198, R9, R17, P0, !PT ;  /* 0x00000009c6117210 */ /* 0x000fe400007fe411 */
[----:B------:R-:W-:-:S04]  /*8e30*/  LEA R0, P0, R2, c[0x0][0x1f8], 0x1 ;  /* 0x00007e0002007a11 */ /* 0x000fc800078008ff */
[----:B------:R-:W-:Y:S01]  /*8e40*/  LEA.HI.X R17, R2, c[0x0][0x1fc], R17, 0x1, P0 ;  /* 0x00007f0002117a11 */ /* 0x000fe200000f0c11 */
[----:B------:R-:W-:Y:S06]  /*8e50*/  BRA.DIV ~URZ, `(.L_x_2932) ;  /* 0x000104427f007947 */ /* 0x000fec000b800000 */
[----:B------:R2:W4:Y:S02]  /*8e60*/  SHFL.IDX PT, R19, R17, RZ, 0x181f ;  /* 0x00181fff11137589 */ /* 0x00052400000e0000 */
.L_x_3034:
[----:B------:R-:W-:Y:S05]  /*8e70*/  BRA.DIV ~URZ, `(.L_x_2933) ;  /* 0x000104a27f007947 */ /* 0x000fea000b800000 */
[----:B------:R-:W2:Y:S01]  /*8e80*/  SHFL.IDX PT, R16, R0, RZ, 0x181f ;  /* 0x00181fff00107589 */ /* 0x000ea200000e0000 */
[C---:B------:R-:W-:Y:S01]  /*8e90*/  IMAD.SHL.U32 R5, R223.reuse, 0x2, RZ ;  /* 0x00000002df057824 */ /* 0x040fe200078e00ff */
[----:B------:R-:W-:Y:S01]  /*8ea0*/  SHF.L.U64.HI R2, R223, 0x1, R140 ;  /* 0x00000001df027819 */ /* 0x000fe2000001028c */
[C---:B------:R-:W-:Y:S01]  /*8eb0*/  IMAD.SHL.U32 R9, R230.reuse, 0x2, RZ ;  /* 0x00000002e6097824 */ /* 0x040fe200078e00ff */
[----:B------:R-:W-:Y:S01]  /*8ec0*/  SHF.L.U64.HI R8, R230, 0x1, R227 ;  /* 0x00000001e6087819 */ /* 0x000fe200000102e3 */
[----:B------:R-:W-:Y:S01]  /*8ed0*/  IMAD.SHL.U32 R11, R205, 0x2, RZ ;  /* 0x00000002cd0b7824 */ /* 0x000fe200078e00ff */
[----:B------:R-:W-:Y:S01]  /*8ee0*/  ISETP.GE.AND P4, PT, R223, c[0x0][0x1d4], PT ;  /* 0x00007500df007a0c */ /* 0x000fe20003f86270 */
[----:B--2---:R-:W2:Y:S01]  /*8ef0*/  SHFL.IDX PT, R17, R17, 0x1, 0x181f ;  /* 0x00381f0011117f89 */ /* 0x004ea200000e0000 */
[----:B------:R-:W-:Y:S02]  /*8f00*/  ISETP.GE.AND P3, PT, R229, c[0x0][0x1d4], PT ;  /* 0x00007500e5007a0c */ /* 0x000fe40003f66270 */
[----:B------:R-:W-:Y:S01]  /*8f10*/  SHF.L.U64.HI R10, R205, 0x1, R202 ;  /* 0x00000001cd0a7819 */ /* 0x000fe200000102ca */
[----:B------:R4:W3:Y:S01]  /*8f20*/  SHFL.IDX PT, R240, R0, 0x1, 0x181f ;  /* 0x00381f0000f07f89 */ /* 0x0008e200000e0000 */
[----:B------:R-:W-:-:S02]  /*8f30*/  SEL R18, RZ, 0x10, P4 ;  /* 0x00000010ff127807 */ /* 0x000fc40002000000 */
[----:B------:R-:W-:-:S05]  /*8f40*/  IADD3 R32, P0, R16, R5, RZ ;  /* 0x0000000510207210 */ /* 0x000fca0007f1e0ff */
[----:B----4-:R-:W-:Y:S01]  /*8f50*/  IMAD.X R33, R19, 0x1, R2, P0 ;  /* 0x0000000113217824 */ /* 0x010fe200000e0602 */
[----:B------:R-:W-:-:S04]  /*8f60*/  IADD3 R26, P0, R16, R9, RZ ;  /* 0x00000009101a7210 */ /* 0x000fc80007f1e0ff */
[----:B------:R4:W-:Y:S01]  /*8f70*/  LDGSTS.E.BYPASS.LTC128B.128 [R203+0x6000], [R32.64], !P4 ;  /* 0x0600000020cb7fae */ /* 0x0009e2000e101d46 */
[C---:B------:R-:W-:Y:S01]  /*8f80*/  IMAD.X R27, R19.reuse, 0x1, R8, P0 ;  /* 0x00000001131b7824 */ /* 0x040fe200000e0608 */
[----:B------:R-:W-:Y:S02]  /*8f90*/  IADD3 R24, P0, R16, R11, RZ ;  /* 0x0000000b10187210 */ /* 0x000fe40007f1e0ff */
[----:B------:R-:W-:Y:S02]  /*8fa0*/  SEL R16, RZ, 0x10, P3 ;  /* 0x00000010ff107807 */ /* 0x000fe40001800000 */
[----:B------:R4:W-:Y:S01]  /*8fb0*/  LDGSTS.E.BYPASS.LTC128B.128 [R203+0x8000], [R26.64], !P3 ;  /* 0x080000001acb7fae */ /* 0x0009e2000d901d46 */
[----:B------:R-:W-:-:S05]  /*8fc0*/  IMAD.X R25, R19, 0x1, R10, P0 ;  /* 0x0000000113197824 */ /* 0x000fca00000e060a */
[----:B------:R4:W-:Y:S03]  /*8fd0*/  LDGSTS.E.BYPASS.LTC128B.128 [R203+0xa000], [R24.64], !P6 ;  /* 0x0a00000018cb7fae */ /* 0x0009e6000f101d46 */
.L_x_3035:
[----:B--23--:R-:W-:-:S04]  /*8fe0*/  IADD3 R0, -R16, 0x10, RZ ;  /* 0x0000001010007810 */ /* 0x00cfc80007ffe1ff */
[----:B------:R-:W-:-:S04]  /*8ff0*/  LOP3.LUT R0, R0, 0xf, RZ, 0xc0, !PT ;  /* 0x0000000f00007812 */ /* 0x000fc800078ec0ff */
[----:B----4-:R-:W-:Y:S02]  /*9000*/  IADD3 R24, P3, P0, R0, R240, R9 ;  /* 0x000000f000187210 */ /* 0x010fe4000787e009 */
[----:B------:R-:W-:Y:S02]  /*9010*/  IADD3 R0, -R18, 0x10, RZ ;  /* 0x0000001012007810 */ /* 0x000fe40007ffe1ff */
[----:B------:R-:W-:Y:S02]  /*9020*/  IADD3.X R25, RZ, R17, R8, P3, P0 ;  /* 0x00000011ff197210 */ /* 0x000fe40001fe0408 */
        /* <DEDUP_REMOVED lines=16> */
.L_x_2931:
[----:B------:R-:W-:Y:S05]  /*9130*/  BSYNC B0 ;  /* 0x0000000000007941 */ /* 0x000fea0003800000 */
.L_x_2930:
[----:B------:R-:W0:Y:S01]  /*9140*/  LDGDEPBAR ;  /* 0x00000000000079af */ /* 0x000e220000000000 */
[----:B------:R-:W-:Y:S02]  /*9150*/  WARPSYNC 0xffffffff ;  /* 0xffffffff00007948 */ /* 0x000fe40003800000 */
[----:B------:R-:W-:Y:S01]  /*9160*/  IMAD.MOV.U32 R0, RZ, RZ, 0x40 ;  /* 0x00000040ff007424 */ /* 0x000fe200078e00ff */
[----:B--2---:R-:W2:Y:S01]  /*9170*/  LDL R5, [R1+0x4] ;  /* 0x0000040001057983 */ /* 0x004ea20000100800 */
[C---:B---34-:R-:W-:Y:S01]  /*9180*/  HMMA.16816.F32.BF16 R16, R20.reuse, R64, RZ ;  /* 0x000000401410723c */ /* 0x058fe200000418ff */
[C---:B------:R-:W-:Y:S01]  /*9190*/  IMAD R184, R3.reuse, 0x2, R190 ;  /* 0x0000000203b87824 */ /* 0x040fe200078e02be */
[----:B------:R-:W-:Y:S01]  /*91a0*/  ULDC UR4, c[0x0][0x324] ;  /* 0x0000c90000047ab9 */ /* 0x000fe20000000800 */
[----:B------:R-:W-:Y:S01]  /*91b0*/  SEL R177, R0, 0xffffffc0, !P2 ;  /* 0xffffffc000b17807 */ /* 0x000fe20005000000 */
[----:B------:R-:W-:Y:S01]  /*91c0*/  IMAD R183, R3, 0x2, R186 ;  /* 0x0000000203b77824 */ /* 0x000fe200078e02ba */
[----:B------:R-:W-:Y:S01]  /*91d0*/  ULOP3.LUT UR4, URZ, UR4, URZ, 0x33, !UPT ;  /* 0x000000043f047292 */ /* 0x000fe2000f8e333f */
[----:B------:R-:W-:Y:S01]  /*91e0*/  LDSM.16.M88.4 R8, [R184] ;  /* 0x00000000b808783b */ /* 0x000fe20000000200 */
[----:B------:R-:W-:Y:S01]  /*91f0*/  IMAD.MOV.U32 R143, RZ, RZ, 0x1 ;  /* 0x00000001ff8f7424 */ /* 0x000fe200078e00ff */
[----:B------:R-:W-:Y:S01]  /*9200*/  HMMA.16816.F32.BF16 R60, R20, R56, RZ ;  /* 0x00000038143c723c */ /* 0x000fe200000418ff */
[----:B------:R-:W-:-:S02]  /*9210*/  IMAD.IADD R2, R188, 0x1, R177 ;  /* 0x00000001bc027824 */ /* 0x000fc400078e02b1 */
[----:B------:R-:W-:Y:S01]  /*9220*/  IMAD.IADD R0, R177, 0x1, R6 ;  /* 0x00000001b1007824 */ /* 0x000fe200078e0206 */
[C---:B------:R-:W-:Y:S02]  /*9230*/  ISETP.NE.AND P0, PT, R143.reuse, c[0x0][0x2c4], PT ;  /* 0x0000b1008f007a0c */ /* 0x040fe40003f05270 */
[----:B------:R-:W3:Y:S01]  /*9240*/  LDSM.16.M88.4 R76, [R2+0xc100] ;  /* 0x00c10000024c783b */ /* 0x000ee20000000200 */
[----:B------:R-:W-:Y:S01]  /*9250*/  ISETP.LE.AND P3, PT, R143, c[0x0][0x32c], PT ;  /* 0x0000cb008f007a0c */ /* 0x000fe20003f63270 */
[C---:B------:R-:W-:Y:S02]  /*9260*/  HMMA.16816.F32.BF16 R52, R20.reuse, R48, RZ ;  /* 0x000000301434723c */ /* 0x040fe400000418ff */
[----:B------:R-:W4:Y:S04]  /*9270*/  LDSM.16.M88.4 R72, [R2+0xc900] ;  /* 0x00c900000248783b */ /* 0x000f280000000200 */
[----:B------:R-:W1:Y:S02]  /*9280*/  LDSM.16.M88.4 R24, [R2+0xd900] ;  /* 0x00d900000218783b */ /* 0x000e640000000200 */
[C---:B------:R-:W-:Y:S02]  /*9290*/  HMMA.16816.F32.BF16 R64, R20.reuse, R66, RZ ;  /* 0x000000421440723c */ /* 0x040fe400000418ff */
[----:B------:R-:W1:Y:S04]  /*92a0*/  LDSM.16.M88.4 R32, [R2+0xd100] ;  /* 0x00d100000220783b */ /* 0x000e680000000200 */
[----:B------:R-:W-:Y:S02]  /*92b0*/  LDSM.16.M88.4 R84, [R0+0xc100] ;  /* 0x00c100000054783b */ /* 0x000fe40000000200 */
[C---:B------:R-:W-:Y:S08]  /*92c0*/  HMMA.16816.F32.BF16 R56, R20.reuse, R58, RZ ;  /* 0x0000003a1438723c */ /* 0x040ff000000418ff */
[C---:B------:R-:W-:Y:S08]  /*92d0*/  HMMA.16816.F32.BF16 R48, R20.reuse, R50, RZ ;  /* 0x000000321430723c */ /* 0x040ff000000418ff */
[C---:B-1----:R-:W-:Y:S08]  /*92e0*/  HMMA.16816.F32.BF16 R44, R20.reuse, R12, RZ ;  /* 0x0000000c142c723c */ /* 0x042ff000000418ff */
[----:B------:R-:W-:Y:S01]  /*92f0*/  HMMA.16816.F32.BF16 R20, R20, R14, RZ ;  /* 0x0000000e1414723c */ /* 0x000fe200000418ff */
[----:B------:R-:W1:Y:S07]  /*9300*/  LDSM.16.M88.4 R12, [R183] ;  /* 0x00000000b70c783b */ /* 0x000e6e0000000200 */
[C---:B------:R-:W-:Y:S08]  /*9310*/  HMMA.16816.F32.BF16 R16, R40.reuse, R80, R16 ;  /* 0x000000502810723c */ /* 0x040ff00000041810 */
[C---:B------:R-:W-:Y:S08]  /*9320*/  HMMA.16816.F32.BF16 R60, R40.reuse, R68, R60 ;  /* 0x00000044283c723c */ /* 0x040ff0000004183c */
[C---:B------:R-:W-:Y:S01]  /*9330*/  HMMA.16816.F32.BF16 R64, R40.reuse, R82, R64 ;  /* 0x000000522840723c */ /* 0x040fe20000041840 */
[----:B------:R-:W-:Y:S07]  /*9340*/  LDSM.16.M88.4 R80, [R188+0xe100] ;  /* 0x00e10000bc50783b */ /* 0x000fee0000000200 */
[C---:B------:R-:W-:Y:S01]  /*9350*/  HMMA.16816.F32.BF16 R56, R40.reuse, R70, R56 ;  /* 0x000000462838723c */ /* 0x040fe20000041838 */
[----:B------:R-:W1:Y:S07]  /*9360*/  LDSM.16.M88.4 R68, [R0+0xc900] ;  /* 0x00c900000044783b */ /* 0x000e6e0000000200 */
[C---:B------:R-:W-:Y:S08]  /*9370*/  HMMA.16816.F32.BF16 R52, R40.reuse, R36, R52 ;  /* 0x000000242834723c */ /* 0x040ff00000041834 */
[C---:B------:R-:W-:Y:S01]  /*9380*/  HMMA.16816.F32.BF16 R48, R40.reuse, R38, R48 ;  /* 0x000000262830723c */ /* 0x040fe20000041830 */
[----:B------:R-:W-:Y:S07]  /*9390*/  LDSM.16.M88.4 R36, [R0+0xd100] ;  /* 0x00d100000024783b */ /* 0x000fee0000000200 */
[C---:B------:R-:W-:Y:S08]  /*93a0*/  HMMA.16816.F32.BF16 R44, R40.reuse, R28, R44 ;  /* 0x0000001c282c723c */ /* 0x040ff0000004182c */
[----:B------:R-:W-:Y:S01]  /*93b0*/  HMMA.16816.F32.BF16 R40, R40, R30, R20 ;  /* 0x0000001e2828723c */ /* 0x000fe20000041814 */
[----:B------:R-:W1:Y:S04]  /*93c0*/  LDSM.16.M88.4 R28, [R0+0xd900] ;  /* 0x00d90000001c783b */ /* 0x000e680000000200 */
[----:B------:R-:W1:Y:S03]  /*93d0*/  LDSM.16.M88.4 R20, [R190+0x4000] ;  /* 0x00400000be14783b */ /* 0x000e660000000200 */
[C---:B---3--:R-:W-:Y:S08]  /*93e0*/  HMMA.16816.F32.BF16 R16, R8.reuse, R76, R16 ;  /* 0x0000004c0810723c */ /* 0x048ff00000041810 */
[C---:B----4-:R-:W-:Y:S08]  /*93f0*/  HMMA.16816.F32.BF16 R60, R8.reuse, R72, R60 ;  /* 0x00000048083c723c */ /* 0x050ff0000004183c */
[C---:B------:R-:W-:Y:S08]  /*9400*/  HMMA.16816.F32.BF16 R44, R8.reuse, R24, R44 ;  /* 0x00000018082c723c */ /* 0x040ff0000004182c */
[C---:B------:R-:W-:Y:S01]  /*9410*/  HMMA.16816.F32.BF16 R40, R8.reuse, R26, R40 ;  /* 0x0000001a0828723c */ /* 0x040fe20000041828 */
[----:B------:R-:W-:Y:S07]  /*9420*/  LDSM.16.M88.4 R24, [R188+0xf900] ;  /* 0x00f90000bc18783b */ /* 0x000fee0000000200 */
[C---:B------:R-:W-:Y:S01]  /*9430*/  HMMA.16816.F32.BF16 R64, R8.reuse, R78, R64 ;  /* 0x0000004e0840723c */ /* 0x040fe20000041840 */
[----:B------:R-:W3:Y:S07]  /*9440*/  LDSM.16.M88.4 R76, [R188+0xe900] ;  /* 0x00e90000bc4c783b */ /* 0x000eee0000000200 */
[C---:B------:R-:W-:Y:S01]  /*9450*/  HMMA.16816.F32.BF16 R56, R8.reuse, R74, R56 ;  /* 0x0000004a0838723c */ /* 0x040fe20000041838 */
[----:B------:R-:W-:Y:S07]  /*9460*/  LDSM.16.M88.4 R72, [R6+0xe100] ;  /* 0x00e100000648783b */ /* 0x000fee0000000200 */
[C---:B------:R-:W-:Y:S08]  /*9470*/  HMMA.16816.F32.BF16 R52, R8.reuse, R32, R52 ;  /* 0x000000200834723c */ /* 0x040ff00000041834 */
[----:B------:R-:W-:Y:S01]  /*9480*/  HMMA.16816.F32.BF16 R48, R8, R34, R48 ;  /* 0x000000220830723c */ /* 0x000fe20000041830 */
[----:B------:R-:W4:Y:S04]  /*9490*/  LDSM.16.M88.4 R32, [R188+0xf100] ;  /* 0x00f10000bc20783b */ /* 0x000f280000000200 */
[----:B------:R-:W2:Y:S03]  /*94a0*/  LDSM.16.M88.4 R8, [R186+0x4000] ;  /* 0x00400000ba08783b */ /* 0x000ea60000000200 */
[C---:B-1----:R-:W-:Y:S08]  /*94b0*/  HMMA.16816.F32.BF16 R16, R12.reuse, R84, R16 ;  /* 0x000000540c10723c */ /* 0x042ff00000041810 */
[C---:B------:R-:W-:Y:S08]  /*94c0*/  HMMA.16816.F32.BF16 R60, R12.reuse, R68, R60 ;  /* 0x000000440c3c723c */ /* 0x040ff0000004183c */
[C---:B------:R-:W-:Y:S08]  /*94d0*/  HMMA.16816.F32.BF16 R44, R12.reuse, R28, R44 ;  /* 0x0000001c0c2c723c */ /* 0x040ff0000004182c */
[C---:B------:R-:W-:Y:S01]  /*94e0*/  HMMA.16816.F32.BF16 R40, R12.reuse, R30, R40 ;  /* 0x0000001e0c28723c */ /* 0x040fe20000041828 */
[----:B------:R-:W-:Y:S07]  /*94f0*/  LDSM.16.M88.4 R28, [R6+0xf900] ;  /* 0x00f90000061c783b */ /* 0x000fee0000000200 */
[C---:B------:R-:W-:Y:S01]  /*9500*/  HMMA.16816.F32.BF16 R64, R12.reuse, R86, R64 ;  /* 0x000000560c40723c */ /* 0x040fe20000041840 */
[----:B------:R-:W-:Y:S07]  /*9510*/  LDSM.16.M88.4 R84, [R2+0xe100] ;  /* 0x00e100000254783b */ /* 0x000fee0000000200 */
[C---:B------:R-:W-:Y:S01]  /*9520*/  HMMA.16816.F32.BF16 R56, R12.reuse, R70, R56 ;  /* 0x000000460c38723c */ /* 0x040fe20000041838 */
[----:B------:R-:W1:Y:S07]  /*9530*/  LDSM.16.M88.4 R68, [R6+0xe900] ;  /* 0x00e900000644783b */ /* 0x000e6e0000000200 */
[C---:B------:R-:W-:Y:S08]  /*9540*/  HMMA.16816.F32.BF16 R52, R12.reuse, R36, R52 ;  /* 0x000000240c34723c */ /* 0x040ff00000041834 */
[----:B------:R-:W-:Y:S01]  /*9550*/  HMMA.16816.F32.BF16 R48, R12, R38, R48 ;  /* 0x000000260c30723c */ /* 0x000fe20000041830 */
[----:B------:R-:W1:Y:S04]  /*9560*/  LDSM.16.M88.4 R36, [R6+0xf100] ;  /* 0x00f100000624783b */ /* 0x000e680000000200 */
[----:B------:R-:W1:Y:S03]  /*9570*/  LDSM.16.M88.4 R12, [R184+0x4000] ;  /* 0x00400000b80c783b */ /* 0x000e660000000200 */
[C---:B------:R-:W-:Y:S08]  /*9580*/  HMMA.16816.F32.BF16 R16, R20.reuse, R80, R16 ;  /* 0x000000501410723c */ /* 0x040ff00000041810 */
[C---:B---3--:R-:W-:Y:S08]  /*9590*/  HMMA.16816.F32.BF16 R60, R20.reuse, R76, R60 ;  /* 0x0000004c143c723c */ /* 0x048ff0000004183c */
[C---:B------:R-:W-:Y:S08]  /*95a0*/  HMMA.16816.F32.BF16 R44, R20.reuse, R24, R44 ;  /* 0x00000018142c723c */ /* 0x040ff0000004182c */
[C---:B------:R-:W-:Y:S01]  /*95b0*/  HMMA.16816.F32.BF16 R40, R20.reuse, R26, R40 ;  /* 0x0000001a1428723c */ /* 0x040fe20000041828 */
[----:B------:R-:W-:Y:S07]  /*95c0*/  LDSM.16.M88.4 R24, [R2+0xf100] ;  /* 0x00f100000218783b */ /* 0x000fee0000000200 */
[C---:B------:R-:W-:Y:S01]  /*95d0*/  HMMA.16816.F32.BF16 R64, R20.reuse, R82, R64 ;  /* 0x000000521440723c */ /* 0x040fe20000041840 */
[----:B------:R-:W3:Y:S07]  /*95e0*/  LDSM.16.M88.4 R80, [R2+0xe900] ;  /* 0x00e900000250783b */ /* 0x000eee0000000200 */
[C---:B----4-:R-:W-:Y:S08]  /*95f0*/  HMMA.16816.F32.BF16 R52, R20.reuse, R32, R52 ;  /* 0x000000201434723c */ /* 0x050ff00000041834 */
[----:B------:R-:W-:Y:S01]  /*9600*/  HMMA.16816.F32.BF16 R48, R20, R34, R48 ;  /* 0x000000221430723c */ /* 0x000fe20000041830 */
[----:B------:R-:W-:Y:S07]  /*9610*/  LDSM.16.M88.4 R32, [R183+0x4000] ;  /* 0x00400000b720783b */ /* 0x000fee0000000200 */
[----:B--2---:R-:W-:Y:S08]  /*9620*/  HMMA.16816.F32.BF16 R16, R8, R72, R16 ;  /* 0x000000480810723c */ /* 0x004ff00000041810 */
[----:B------:R-:W-:Y:S01]  /*9630*/  HMMA.16816.F32.BF16 R56, R20, R78, R56 ;  /* 0x0000004e1438723c */ /* 0x000fe20000041838 */
[----:B------:R-:W2:Y:S04]  /*9640*/  LDSM.16.M88.4 R20, [R2+0xf900] ;  /* 0x00f900000214783b */ /* 0x000ea80000000200 */
[----:B------:R-:W4:Y:S03]  /*9650*/  LDSM.16.M88.4 R76, [R0+0xe100] ;  /* 0x00e10000004c783b */ /* 0x000f260000000200 */
[C---:B-1----:R-:W-:Y:S08]  /*9660*/  HMMA.16816.F32.BF16 R60, R8.reuse, R68, R60 ;  /* 0x00000044083c723c */ /* 0x042ff0000004183c */
[C---:B------:R-:W-:Y:S08]  /*9670*/  HMMA.16816.F32.BF16 R44, R8.reuse, R28, R44 ;  /* 0x0000001c082c723c */ /* 0x040ff0000004182c */
[C---:B------:R-:W-:Y:S01]  /*9680*/  HMMA.16816.F32.BF16 R40, R8.reuse, R30, R40 ;  /* 0x0000001e0828723c */ /* 0x040fe20000041828 */
[----:B------:R-:W-:Y:S07]  /*9690*/  LDSM.16.M88.4 R28, [R188+0x10100] ;  /* 0x01010000bc1c783b */ /* 0x000fee0000000200 */
[C---:B------:R-:W-:Y:S01]  /*96a0*/  HMMA.16816.F32.BF16 R64, R8.reuse, R74, R64 ;  /* 0x0000004a0840723c */ /* 0x040fe20000041840 */
[----:B------:R-:W1:Y:S07]  /*96b0*/  LDSM.16.M88.4 R72, [R0+0xe900] ;  /* 0x00e900000048783b */ /* 0x000e6e0000000200 */
[C---:B------:R-:W-:Y:S08]  /*96c0*/  HMMA.16816.F32.BF16 R52, R8.reuse, R36, R52 ;  /* 0x000000240834723c */ /* 0x040ff00000041834 */
[----:B------:R-:W-:Y:S01]  /*96d0*/  HMMA.16816.F32.BF16 R48, R8, R38, R48 ;  /* 0x000000260830723c */ /* 0x000fe20000041830 */
[----:B------:R-:W1:Y:S07]  /*96e0*/  LDSM.16.M88.4 R36, [R0+0xf900] ;  /* 0x00f900000024783b */ /* 0x000e6e0000000200 */
[----:B------:R-:W-:Y:S08]  /*96f0*/  HMMA.16816.F32.BF16 R16, R12, R84, R16 ;  /* 0x000000540c10723c */ /* 0x000ff00000041810 */
[----:B------:R-:W-:Y:S01]  /*9700*/  HMMA.16816.F32.BF16 R56, R8, R70, R56 ;  /* 0x000000460838723c */ /* 0x000fe20000041838 */
[----:B------:R-:W1:Y:S04]  /*9710*/  LDSM.16.M88.4 R8, [R190+0x8000] ;  /* 0x00800000be08783b */ /* 0x000e680000000200 */
[----:B------:R-:W1:Y:S03]  /*9720*/  LDSM.16.M88.4 R68, [R0+0xf100] ;  /* 0x00f100000044783b */ /* 0x000e660000000200 */
[C---:B---3--:R-:W-:Y:S08]  /*9730*/  HMMA.16816.F32.BF16 R60, R12.reuse, R80, R60 ;  /* 0x000000500c3c723c */ /* 0x048ff0000004183c */
[C---:B--2---:R-:W-:Y:S08]  /*9740*/  HMMA.16816.F32.BF16 R44, R12.reuse, R20, R44 ;  /* 0x000000140c2c723c */ /* 0x044ff0000004182c */
[C---:B------:R-:W-:Y:S01]  /*9750*/  HMMA.16816.F32.BF16 R40, R12.reuse, R22, R40 ;  /* 0x000000160c28723c */ /* 0x040fe20000041828 */
[----:B------:R-:W-:Y:S07]  /*9760*/  LDSM.16.M88.4 R20, [R188+0x11100] ;  /* 0x01110000bc14783b */ /* 0x000fee0000000200 */
[C---:B------:R-:W-:Y:S01]  /*9770*/  HMMA.16816.F32.BF16 R64, R12.reuse, R86, R64 ;  /* 0x000000560c40723c */ /* 0x040fe20000041840 */
[----:B------:R-:W-:Y:S07]  /*9780*/  LDSM.16.M88.4 R84, [R6+0x10100] ;  /* 0x010100000654783b */ /* 0x000fee0000000200 */
[C---:B------:R-:W-:Y:S08]  /*9790*/  HMMA.16816.F32.BF16 R52, R12.reuse, R24, R52 ;  /* 0x000000180c34723c */ /* 0x040ff00000041834 */
[----:B------:R-:W-:Y:S01]  /*97a0*/  HMMA.16816.F32.BF16 R48, R12, R26, R48 ;  /* 0x0000001a0c30723c */ /* 0x000fe20000041830 */
[----:B------:R-:W2:Y:S07]  /*97b0*/  LDSM.16.M88.4 R24, [R188+0x10900] ;  /* 0x01090000bc18783b */ /* 0x000eae0000000200 */
[----:B----4-:R-:W-:Y:S08]  /*97c0*/  HMMA.16816.F32.BF16 R16, R32, R76, R16 ;  /* 0x0000004c2010723c */ /* 0x010ff00000041810 */
[----:B------:R-:W-:Y:S01]  /*97d0*/  HMMA.16816.F32.BF16 R56, R12, R82, R56 ;  /* 0x000000520c38723c */ /* 0x000fe20000041838 */
[----:B------:R-:W3:Y:S04]  /*97e0*/  LDSM.16.M88.4 R12, [R188+0x11900] ;  /* 0x01190000bc0c783b */ /* 0x000ee80000000200 */
[----:B------:R-:W4:Y:S03]  /*97f0*/  LDSM.16.M88.4 R80, [R186+0x8000] ;  /* 0x00800000ba50783b */ /* 0x000f260000000200 */
[C---:B-1----:R-:W-:Y:S08]  /*9800*/  HMMA.16816.F32.BF16 R60, R32.reuse, R72, R60 ;  /* 0x00000048203c723c */ /* 0x042ff0000004183c */
[C---:B------:R-:W-:Y:S08]  /*9810*/  HMMA.16816.F32.BF16 R44, R32.reuse, R36, R44 ;  /* 0x00000024202c723c */ /* 0x040ff0000004182c */
[C---:B------:R-:W-:Y:S01]  /*9820*/  HMMA.16816.F32.BF16 R40, R32.reuse, R38, R40 ;  /* 0x000000262028723c */ /* 0x040fe20000041828 */
[----:B------:R-:W-:Y:S07]  /*9830*/  LDSM.16.M88.4 R36, [R184+0x8000] ;  /* 0x00800000b824783b */ /* 0x000fee0000000200 */
[----:B------:R-:W-:Y:S01]  /*9840*/  HMMA.16816.F32.BF16 R64, R32, R78, R64 ;  /* 0x0000004e2040723c */ /* 0x000fe20000041840 */
[----:B------:R-:W1:Y:S07]  /*9850*/  LDSM.16.M88.4 R76, [R6+0x10900] ;  /* 0x01090000064c783b */ /* 0x000e6e0000000200 */
[----:B------:R-:W-:Y:S08]  /*9860*/  HMMA.16816.F32.BF16 R16, R8, R28, R16 ;  /* 0x0000001c0810723c */ /* 0x000ff00000041810 */
[C---:B------:R-:W-:Y:S08]  /*9870*/  HMMA.16816.F32.BF16 R52, R32.reuse, R68, R52 ;  /* 0x000000442034723c */ /* 0x040ff00000041834 */
[C---:B------:R-:W-:Y:S01]  /*9880*/  HMMA.16816.F32.BF16 R48, R32.reuse, R70, R48 ;  /* 0x000000462030723c */ /* 0x040fe20000041830 */
[----:B------:R-:W1:Y:S07]  /*9890*/  LDSM.16.M88.4 R68, [R6+0x11900] ;  /* 0x011900000644783b */ /* 0x000e6e0000000200 */
[----:B------:R-:W-:Y:S01]  /*98a0*/  HMMA.16816.F32.BF16 R56, R32, R74, R56 ;  /* 0x0000004a2038723c */ /* 0x000fe20000041838 */
[----:B------:R-:W1:Y:S04]  /*98b0*/  LDSM.16.M88.4 R32, [R2+0x10100] ;  /* 0x010100000220783b */ /* 0x000e680000000200 */
[----:B------:R-:W1:Y:S03]  /*98c0*/  LDSM.16.M88.4 R72, [R6+0x11100] ;  /* 0x011100000648783b */ /* 0x000e660000000200 */
[C---:B--2---:R-:W-:Y:S08]  /*98d0*/  HMMA.16816.F32.BF16 R60, R8.reuse, R24, R60 ;  /* 0x00000018083c723c */ /* 0x044ff0000004183c */
[C---:B---3--:R-:W-:Y:S08]  /*98e0*/  HMMA.16816.F32.BF16 R44, R8.reuse, R12, R44 ;  /* 0x0000000c082c723c */ /* 0x048ff0000004182c */
[C---:B------:R-:W-:Y:S01]  /*98f0*/  HMMA.16816.F32.BF16 R40, R8.reuse, R14, R40 ;  /* 0x0000000e0828723c */ /* 0x040fe20000041828 */
[----:B------:R-:W-:Y:S07]  /*9900*/  LDSM.16.M88.4 R12, [R0+0x10100] ;  /* 0x01010000000c783b */ /* 0x000fee0000000200 */
[----:B------:R-:W-:Y:S01]  /*9910*/  HMMA.16816.F32.BF16 R64, R8, R30, R64 ;  /* 0x0000001e0840723c */ /* 0x000fe20000041840 */
[----:B------:R-:W2:Y:S07]  /*9920*/  LDSM.16.M88.4 R28, [R2+0x10900] ;  /* 0x01090000021c783b */ /* 0x000eae0000000200 */
[----:B----4-:R-:W-:Y:S08]  /*9930*/  HMMA.16816.F32.BF16 R16, R80, R84, R16 ;  /* 0x000000545010723c */ /* 0x010ff00000041810 */
[C---:B------:R-:W-:Y:S08]  /*9940*/  HMMA.16816.F32.BF16 R52, R8.reuse, R20, R52 ;  /* 0x000000140834723c */ /* 0x040ff00000041834 */
[----:B------:R-:W-:Y:S01]  /*9950*/  HMMA.16816.F32.BF16 R56, R8, R26, R56 ;  /* 0x0000001a0838723c */ /* 0x000fe20000041838 */
[----:B------:R-:W3:Y:S07]  /*9960*/  LDSM.16.M88.4 R24, [R2+0x11100] ;  /* 0x011100000218783b */ /* 0x000eee0000000200 */
[C---:B-1----:R-:W-:Y:S08]  /*9970*/  HMMA.16816.F32.BF16 R60, R80.reuse, R76, R60 ;  /* 0x0000004c503c723c */ /* 0x042ff0000004183c */
[C---:B------:R-:W-:Y:S08]  /*9980*/  HMMA.16816.F32.BF16 R44, R80.reuse, R68, R44 ;  /* 0x00000044502c723c */ /* 0x040ff0000004182c */
[----:B------:R-:W-:Y:S08]  /*9990*/  HMMA.16816.F32.BF16 R40, R80, R70, R40 ;  /* 0x000000465028723c */ /* 0x000ff00000041828 */
[----:B------:R-:W-:Y:S01]  /*99a0*/  HMMA.16816.F32.BF16 R48, R8, R22, R48 ;  /* 0x000000160830723c */ /* 0x000fe20000041830 */
[----:B------:R-:W-:Y:S04]  /*99b0*/  LDSM.16.M88.4 R8, [R183+0x8000] ;  /* 0x00800000b708783b */ /* 0x000fe80000000200 */
[----:B------:R1:W-:Y:S03]  /*99c0*/  LDSM.16.M88.4 R20, [R2+0x11900] ;  /* 0x011900000214783b */ /* 0x0003e60000000200 */
[----:B------:R-:W-:Y:S01]  /*99d0*/  HMMA.16816.F32.BF16 R68, R36, R32, R16 ;  /* 0x000000202444723c */ /* 0x000fe20000041810 */
[----:B------:R-:W4:Y:S07]  /*99e0*/  LDSM.16.M88.4 R16, [R0+0x10900] ;  /* 0x010900000010783b */ /* 0x000f2e0000000200 */
[C---:B------:R-:W-:Y:S08]  /*99f0*/  HMMA.16816.F32.BF16 R52, R80.reuse, R72, R52 ;  /* 0x000000485034723c */ /* 0x040ff00000041834 */
[----:B------:R-:W-:Y:S01]  /*9a00*/  HMMA.16816.F32.BF16 R64, R80, R86, R64 ;  /* 0x000000565040723c */ /* 0x000fe20000041840 */
[----:B-1---5:R-:W-:-:S07]  /*9a10*/  SHF.R.S32.HI R2, RZ, 0x1f, R7 ;  /* 0x0000001fff027819 */ /* 0x022fce0000011407 */
[----:B--2---:R-:W-:Y:S01]  /*9a20*/  HMMA.16816.F32.BF16 R60, R36, R28, R60 ;  /* 0x0000001c243c723c */ /* 0x004fe2000004183c */
[CC--:B------:R-:W-:Y:S02]  /*9a30*/  LEA.HI R6, R2.reuse, R7.reuse, RZ, 0x2 ;  /* 0x0000000702067211 */ /* 0x0c0fe400078f10ff */
[----:B------:R-:W-:Y:S02]  /*9a40*/  LEA.HI R2, R2, R7, RZ, 0x5 ;  /* 0x0000000702027211 */ /* 0x000fe400078f28ff */
[----:B------:R-:W-:-:S03]  /*9a50*/  LOP3.LUT R6, R6, 0xfffffffc, RZ, 0xc0, !PT ;  /* 0xfffffffc06067812 */ /* 0x000fc600078ec0ff */
[----:B---3--:R-:W-:Y:S02]  /*9a60*/  HMMA.16816.F32.BF16 R52, R36, R24, R52 ;  /* 0x000000182434723c */ /* 0x008fe40000041834 */
[----:B------:R-:W-:-:S05]  /*9a70*/  IMAD.IADD R6, R7, 0x1, -R6 ;  /* 0x0000000107067824 */ /* 0x000fca00078e0a06 */
[--C-:B------:R-:W-:Y:S01]  /*9a80*/  SHF.R.S32.HI R24, RZ, 0x5, R2.reuse ;  /* 0x00000005ff187819 */ /* 0x100fe20000011402 */
[----:B------:R-:W-:Y:S01]  /*9a90*/  HMMA.16816.F32.BF16 R64, R36, R34, R64 ;  /* 0x000000222440723c */ /* 0x000fe20000041840 */
[----:B------:R-:W-:Y:S02]  /*9aa0*/  SHF.R.S32.HI R25, RZ, 0x1f, R2 ;  /* 0x0000001fff197819 */ /* 0x000fe40000011402 */
[----:B------:R-:W-:Y:S02]  /*9ab0*/  LOP3.LUT R2, R2, 0xffffffe0, RZ, 0xc0, !PT ;  /* 0xffffffe002027812 */ /* 0x000fe400078ec0ff */
[----:B------:R-:W-:-:S03]  /*9ac0*/  LEA.HI R25, R25, R24, RZ, 0x3 ;  /* 0x0000001819197211 */ /* 0x000fc600078f18ff */
[----:B------:R-:W-:Y:S01]  /*9ad0*/  IMAD.IADD R7, R7, 0x1, -R2 ;  /* 0x0000000107077824 */ /* 0x000fe200078e0a02 */
[----:B------:R-:W-:Y:S01]  /*9ae0*/  LEA.HI R2, R6, R6, RZ, 0x1 ;  /* 0x0000000606027211 */ /* 0x000fe200078f08ff */
[----:B----4-:R-:W-:Y:S01]  /*9af0*/  HMMA.16816.F32.BF16 R60, R8, R16, R60 ;  /* 0x00000010083c723c */ /* 0x010fe2000004183c */
[----:B------:R-:W-:Y:S02]  /*9b00*/  LOP3.LUT R25, R25, 0xffffff8, RZ, 0xc0, !PT ;  /* 0x0ffffff819197812 */ /* 0x000fe400078ec0ff */
[----:B------:R-:W-:-:S03]  /*9b10*/  LOP3.LUT R211, R2, 0x1ffffffe, RZ, 0xc0, !PT ;  /* 0x1ffffffe02d37812 */ /* 0x000fc600078ec0ff */
[----:B------:R-:W-:Y:S01]  /*9b20*/  IMAD.IADD R218, R24, 0x1, -R25 ;  /* 0x0000000118da7824 */ /* 0x000fe200078e0a19 */
[----:B------:R-:W-:Y:S01]  /*9b30*/  SHF.R.S32.HI R16, RZ, 0x1f, R7 ;  /* 0x0000001fff107819 */ /* 0x000fe20000011407 */
[C---:B------:R-:W-:Y:S01]  /*9b40*/  HMMA.16816.F32.BF16 R56, R80.reuse, R78, R56 ;  /* 0x0000004e5038723c */ /* 0x040fe20000041838 */
[----:B------:R-:W-:Y:S02]  /*9b50*/  IMAD.IADD R211, R6, 0x1, -R211 ;  /* 0x0000000106d37824 */ /* 0x000fe400078e0ad3 */
[----:B------:R-:W-:Y:S01]  /*9b60*/  LEA.HI R2, R16, R7, RZ, 0x2 ;  /* 0x0000000710027211 */ /* 0x000fe200078f10ff */
[----:B------:R-:W-:Y:S02]  /*9b70*/  IMAD.SHL.U32 R218, R218, 0x10, RZ ;  /* 0x00000010dada7824 */ /* 0x000fe400078e00ff */
[----:B------:R-:W-:Y:S01]  /*9b80*/  IMAD.SHL.U32 R211, R211, 0x8, RZ ;  /* 0x00000008d3d37824 */ /* 0x000fe200078e00ff */
[----:B------:R-:W-:Y:S01]  /*9b90*/  SHF.R.S32.HI R220, RZ, 0x2, R2 ;  /* 0x00000002ffdc7819 */ /* 0x000fe20000011402 */
[----:B------:R-:W-:Y:S01]  /*9ba0*/  HMMA.16816.F32.BF16 R48, R80, R74, R48 ;  /* 0x0000004a5030723c */ /* 0x000fe20000041830 */
[----:B------:R-:W-:-:S03]  /*9bb0*/  LOP3.LUT R2, R2, 0x7ffffffc, RZ, 0xc0, !PT ;  /* 0x7ffffffc02027812 */ /* 0x000fc600078ec0ff */
[----:B------:R-:W-:Y:S02]  /*9bc0*/  IMAD R5, R5, 0x80, R220 ;  /* 0x0000008005057824 */ /* 0x000fe400078e02dc */
[----:B------:R-:W-:Y:S01]  /*9bd0*/  IMAD.IADD R219, R7, 0x1, -R2 ;  /* 0x0000000107db7824 */ /* 0x000fe200078e0a02 */
[----:B------:R-:W-:Y:S01]  /*9be0*/  IADD3 R2, R193, 0x1, -R144 ;  /* 0x00000001c1027810 */ /* 0x000fe20007ffe890 */
[----:B------:R-:W-:Y:S02]  /*9bf0*/  HMMA.16816.F32.BF16 R44, R36, R20, R44 ;  /* 0x00000014242c723c */ /* 0x000fe4000004182c */
[----:B------:R-:W-:-:S05]  /*9c00*/  IMAD.SHL.U32 R219, R219, 0x2, RZ ;  /* 0x00000002dbdb7824 */ /* 0x000fca00078e00ff */
[----:B------:R-:W-:Y:S01]  /*9c10*/  IADD3 R2, -R204, R2, -R219 ;  /* 0x00000002cc027210 */ /* 0x000fe20007ffe9db */
[----:B------:R-:W-:Y:S01]  /*9c20*/  HMMA.16816.F32.BF16 R40, R36, R22, R40 ;  /* 0x000000162428723c */ /* 0x000fe20000041828 */
[----:B------:R-:W1:Y:S02]  /*9c30*/  LDSM.16.M88.4 R20, [R0+0x11100] ;  /* 0x011100000014783b */ /* 0x000e640000000200 */
[C---:B------:R-:W-:Y:S02]  /*9c40*/  IADD3 R6, R2.reuse, c[0x0][0x328], RZ ;  /* 0x0000ca0002067a10 */ /* 0x040fe40007ffe0ff */
[----:B------:R-:W-:-:S03]  /*9c50*/  IADD3 R2, R2, UR4, RZ ;  /* 0x0000000402027c10 */ /* 0x000fc6000fffe0ff */
[C---:B------:R-:W-:Y:S08]  /*9c60*/  HMMA.16816.F32.BF16 R68, R8.reuse, R12, R68 ;  /* 0x0000000c0844723c */ /* 0x040ff00000041844 */
[----:B------:R-:W-:Y:S01]  /*9c70*/  HMMA.16816.F32.BF16 R64, R8, R14, R64 ;  /* 0x0000000e0840723c */ /* 0x000fe20000041840 */
[----:B------:R2:W3:Y:S07]  /*9c80*/  LDSM.16.M88.4 R12, [R0+0x11900] ;  /* 0x01190000000c783b */ /* 0x0004ee0000000200 */
[C---:B------:R-:W-:Y:S08]  /*9c90*/  HMMA.16816.F32.BF16 R56, R36.reuse, R30, R56 ;  /* 0x0000001e2438723c */ /* 0x040ff00000041838 */
[----:B------:R-:W-:Y:S01]  /*9ca0*/  HMMA.16816.F32.BF16 R48, R36, R26, R48 ;  /* 0x0000001a2430723c */ /* 0x000fe20000041830 */
[----:B--2---:R-:W-:-:S07]  /*9cb0*/  IADD3 R0, R211, R5, R218 ;  /* 0x00000005d3007210 */ /* 0x004fce0007ffe0da */
[----:B-1----:R-:W-:Y:S01]  /*9cc0*/  HMMA.16816.F32.BF16 R52, R8, R20, R52 ;  /* 0x000000140834723c */ /* 0x002fe20000041834 */
[----:B------:R-:W-:-:S07]  /*9cd0*/  @P0 IMAD.HI.U32 R5, R0, c[0x0][0x2c8], RZ ;  /* 0x0000b20000050a27 */ /* 0x000fce00078e00ff */
[----:B------:R-:W-:Y:S01]  /*9ce0*/  HMMA.16816.F32.BF16 R56, R8, R18, R56 ;  /* 0x000000120838723c */ /* 0x000fe20000041838 */
[----:B------:R-:W-:-:S05]  /*9cf0*/  @P0 SHF.R.U32.HI R0, RZ, c[0x0][0x2cc], R5 ;  /* 0x0000b300ff000a19 */ /* 0x000fca0000011605 */
[----:B------:R-:W1:Y:S02]  /*9d00*/  SHFL.IDX PT, R5, R0, RZ, 0x1c1f ;  /* 0x001c1fff00057589 */ /* 0x000e6400000e0000 */
[C---:B------:R-:W-:Y:S08]  /*9d10*/  HMMA.16816.F32.BF16 R48, R8.reuse, R22, R48 ;  /* 0x000000160830723c */ /* 0x040ff00000041830 */
[C---:B---3--:R-:W-:Y:S08]  /*9d20*/  HMMA.16816.F32.BF16 R44, R8.reuse, R12, R44 ;  /* 0x0000000c082c723c */ /* 0x048ff0000004182c */
[----:B------:R-:W-:Y:S01]  /*9d30*/  HMMA.16816.F32.BF16 R40, R8, R14, R40 ;  /* 0x0000000e0828723c */ /* 0x000fe20000041828 */
[----:B-1----:R-:W-:-:S06]  /*9d40*/  IMAD.IADD R7, R6, 0x1, R5 ;  /* 0x0000000106077824 */ /* 0x002fcc00078e0205 */
[----:B------:R-:W-:Y:S01]  /*9d50*/  IADD3 R8, -R219, R193, -R144 ;  /* 0x000000c1db087210 */ /* 0x000fe20007ffe990 */
[----:B------:R-:W-:-:S03]  /*9d60*/  IMAD.IADD R10, R2, 0x1, R5 ;  /* 0x00000001020a7824 */ /* 0x000fc600078e0205 */
[----:B------:R-:W-:Y:S01]  /*9d70*/  IMNMX R12, R8, R7, PT ;  /* 0x00000007080c7217 */ /* 0x000fe20003800200 */
        /* <DEDUP_REMOVED lines=11> */
.L_x_2936:
[----:B------:R-:W-:-:S13]  /*9e30*/  ISETP.NE.AND P0, PT, R143, c[0x0][0x32c], PT ;  /* 0x0000cb008f007a0c */ /* 0x000fda0003f05270 */
[----:B------:R-:W-:-:S05]  /*9e40*/  @P0 IMAD.HI.U32 R5, R7, c[0x0][0x330], RZ ;  /* 0x0000cc0007050a27 */ /* 0x000fca00078e00ff */
[----:B------:R-:W-:Y:S02]  /*9e50*/  @P0 SHF.R.U32.HI R7, RZ, c[0x0][0x334], R5 ;  /* 0x0000cd00ff070a19 */ /* 0x000fe40000011605 */
.L_x_2937:
[----:B------:R-:W-:Y:S05]  /*9e60*/  BSYNC B0 ;  /* 0x0000000000007941 */ /* 0x000fea0003800000 */
.L_x_2935:
[----:B------:R-:W-:-:S04]  /*9e70*/  IMAD R14, R7, c[0x0][0x32c], -R144 ;  /* 0x0000cb00070e7a24 */ /* 0x000fc800078e0a90 */
[----:B------:R-:W-:-:S05]  /*9e80*/  IMAD.IADD R7, R14, 0x1, -R219 ;  /* 0x000000010e077824 */ /* 0x000fca00078e0adb */
[----:B------:R-:W-:Y:S02]  /*9e90*/  IADD3 R5, R7, c[0x0][0x32c], RZ ;  /* 0x0000cb0007057a10 */ /* 0x000fe40007ffe0ff */
[----:B------:R-:W-:Y:S02]  /*9ea0*/  IMNMX R10, R10, R7, !PT ;  /* 0x000000070a0a7217 */ /* 0x000fe40007800200 */
[----:B------:R-:W-:Y:S02]  /*9eb0*/  IMNMX R12, R12, R5, PT ;  /* 0x000000050c0c7217 */ /* 0x000fe40003800200 */
.L_x_2934:
        /* <DEDUP_REMOVED lines=64> */
.L_x_2940:
[----:B------:R-:W-:-:S13]  /*a2c0*/  ISETP.NE.AND P0, PT, R143, c[0x0][0x32c], PT ;  /* 0x0000cb008f007a0c */ /* 0x000fda0003f05270 */
[----:B------:R-:W-:-:S05]  /*a2d0*/  @P0 IMAD.HI.U32 R0, R15, c[0x0][0x330], RZ ;  /* 0x0000cc000f000a27 */ /* 0x000fca00078e00ff */
[----:B------:R-:W-:Y:S02]  /*a2e0*/  @P0 SHF.R.U32.HI R15, RZ, c[0x0][0x334], R0 ;  /* 0x0000cd00ff0f0a19 */ /* 0x000fe40000011600 */
.L_x_2941:
[----:B------:R-:W-:Y:S05]  /*a2f0*/  BSYNC B0 ;  /* 0x0000000000007941 */ /* 0x000fea0003800000 */
.L_x_2939:
[----:B------:R-:W-:-:S04]  /*a300*/  IMAD R0, R15, c[0x0][0x32c], -R144 ;  /* 0x0000cb000f007a24 */ /* 0x000fc800078e0a90 */
[----:B------:R-:W-:-:S05]  /*a310*/  IMAD.IADD R15, R0, 0x1, -R219 ;  /* 0x00000001000f7824 */ /* 0x000fca00078e0adb */
[----:B------:R-:W-:Y:S02]  /*a320*/  IADD3 R0, R15, c[0x0][0x32c], RZ ;  /* 0x0000cb000f007a10 */ /* 0x000fe40007ffe0ff */
[----:B------:R-:W-:Y:S02]  /*a330*/  IMNMX R2, R2, R15, !PT ;  /* 0x0000000f02027217 */ /* 0x000fe40007800200 */
[----:B------:R-:W-:Y:S02]  /*a340*/  IMNMX R13, R13, R0, PT ;  /* 0x000000000d0d7217 */ /* 0x000fe40003800200 */
.L_x_2938:
        /* <DEDUP_REMOVED lines=9> */
[----:B------:R-:W-:Y:S01]  /*a3e0*/  IMAD.IADD R168, R187, 0x1, R182 ;  /* 0x00000001bba87824 */ /* 0x000fe200078e02b6 */
[----:B------:R-:W-:Y:S01]  /*a3f0*/  FMNMX.FTZ R0, R11, R0, !PT ;  /* 0x000000000b007209 */ /* 0x000fe20007810000 */
[----:B------:R-:W-:Y:S01]  /*a400*/  IMAD.IADD R159, R187, 0x1, R180 ;  /* 0x00000001bb9f7824 */ /* 0x000fe200078e02b4 */
[----:B------:R-:W-:Y:S01]  /*a410*/  ISETP.LT.OR P0, PT, R13, 0x9, P0 ;  /* 0x000000090d00780c */ /* 0x000fe20000701670 */
[----:B------:R-:W-:Y:S01]  /*a420*/  IMAD R4, R3, 0x2, R168 ;  /* 0x0000000203047824 */ /* 0x000fe200078e02a8 */
[----:B------:R-:W-:Y:S01]  /*a430*/  FMNMX.FTZ R0, R65, R0, !PT ;  /* 0x0000000041007209 */ /* 0x000fe20007810000 */
[----:B------:R-:W-:Y:S01]  /*a440*/  BSSY B0, `(.L_x_2942) ;  /* 0x00001a0000007945 */ /* 0x000fe20003800000 */
[----:B------:R-:W-:-:S02]  /*a450*/  FSEL R66, R66, -INF , !P0 ;  /* 0xff80000042427808 */ /* 0x000fc40004000000 */
[C---:B------:R-:W-:Y:S02]  /*a460*/  ISETP.GT.AND P0, PT, R2.reuse, 0x9, P2 ;  /* 0x000000090200780c */ /* 0x040fe40001704270 */
[----:B------:R-:W-:Y:S02]  /*a470*/  FMNMX.FTZ R0, R9, R0, !PT ;  /* 0x0000000009007209 */ /* 0x000fe40007810000 */
[----:B------:R-:W-:Y:S02]  /*a480*/  ISETP.LT.OR P0, PT, R13, 0xa, P0 ;  /* 0x0000000a0d00780c */ /* 0x000fe40000701670 */
[----:B------:R-:W-:Y:S01]  /*a490*/  FMNMX.FTZ R0, R61, R0, !PT ;  /* 0x000000003d007209 */ /* 0x000fe20007810000 */
[----:B------:R-:W-:Y:S01]  /*a4a0*/  LDSM.16.MT88.4 R124, [R182+0x100] ;  /* 0x00010000b67c783b */ /* 0x000fe20000004200 */
[----:B------:R-:W-:Y:S02]  /*a4b0*/  FSEL R6, R67, -INF , !P0 ;  /* 0xff80000043067808 */ /* 0x000fe40004000000 */
[----:B------:R-:W-:Y:S01]  /*a4c0*/  ISETP.GT.AND P0, PT, R2, 0x10, P2 ;  /* 0x000000100200780c */ /* 0x000fe20001704270 */
[----:B------:R-:W-:Y:S01]  /*a4d0*/  LDSM.16.MT88.4 R104, [R168+0x100] ;  /* 0x00010000a868783b */ /* 0x000fe20000004200 */
[----:B------:R-:W-:-:S02]  /*a4e0*/  FMNMX.FTZ R0, R7, R0, !PT ;  /* 0x0000000007007209 */ /* 0x000fc40007810000 */
[----:B------:R-:W-:Y:S01]  /*a4f0*/  ISETP.LT.OR P0, PT, R13, 0x11, P0 ;  /* 0x000000110d00780c */ /* 0x000fe20000701670 */
        /* <DEDUP_REMOVED lines=20> */
[----:B------:R-:W-:Y:S01]  /*a640*/  FMNMX.FTZ R0, R173, R0, !PT ;  /* 0x00000000ad007209 */ /* 0x000fe20007810000 */
[----:B------:R-:W-:Y:S01]  /*a650*/  LDSM.16.MT88.4 R32, [R180+0x900] ;  /* 0x00090000b420783b */ /* 0x000fe20000004200 */
        /* <DEDUP_REMOVED lines=10> */
[----:B------:R-:W-:Y:S02]  /*a700*/  FSEL R222, R54, -INF , !P0 ;  /* 0xff80000036de7808 */ /* 0x000fe40004000000 */
[C---:B------:R-:W-:Y:S01]  /*a710*/  ISETP.GT.AND P0, PT, R2.reuse, 0x21, P2 ;  /* 0x000000210200780c */ /* 0x040fe20001704270 */
[----:B------:R-:W1:Y:S01]  /*a720*/  SHFL.BFLY PT, R0, R15, 0x2, 0x1f ;  /* 0x0c401f000f007f89 */ /* 0x000e6200000e0000 */
[----:B------:R-:W-:-:S02]  /*a730*/  ISETP.GT.AND P3, PT, R2, 0x38, P2 ;  /* 0x000000380200780c */ /* 0x000fc40001764270 */
        /* <DEDUP_REMOVED lines=16> */
[----:B------:R-:W-:Y:S01]  /*a840*/  FMNMX.FTZ R17, R10, R17, !PT ;  /* 0x000000110a117209 */ /* 0x000fe20007810000 */
[----:B------:R-:W-:Y:S01]  /*a850*/  LDSM.16.MT88.4 R48, [R168+0x2100] ;  /* 0x00210000a830783b */ /* 0x000fe20000004200 */
        /* <DEDUP_REMOVED lines=48> */
[----:B------:R-:W-:Y:S01]  /*ab60*/  FFMA.FTZ R173, R173, c[0x0][0x2d0], -R174 ;  /* 0x0000b400adad7a23 */ /* 0x000fe200000108ae */
[----:B------:R-:W-:Y:S02]  /*ab70*/  FSEL R165, R165, RZ, P0 ;  /* 0x000000ffa5a57208 */ /* 0x000fe40000000000 */
[----:B--2---:R-:W-:Y:S02]  /*ab80*/  F2FP.BF16.PACK_AB R96, R153, R158 ;  /* 0x0000009e9960723e */ /* 0x004fe400000010ff */
[----:B------:R-:W1:Y:S01]  /*ab90*/  MUFU.EX2 R149, R149 ;  /* 0x0000009500957308 */ /* 0x000e620000000800 */
[--C-:B------:R-:W-:Y:S02]  /*aba0*/  FFMA.FTZ R160, R70, c[0x0][0x2d0], -R165.reuse ;  /* 0x0000b40046a07a23 */ /* 0x100fe400000108a5 */
        /* <DEDUP_REMOVED lines=15> */
[--C-:B------:R-:W-:Y:S01]  /*aca0*/  FFMA.FTZ R170, R170, c[0x0][0x2d0], -R165.reuse ;  /* 0x0000b400aaaa7a23 */ /* 0x100fe200000108a5 */
[----:B------:R-:W5:Y:S01]  /*acb0*/  LDSM.16.MT88.4 R12, [R159+0x2900] ;  /* 0x002900009f0c783b */ /* 0x000f620000004200 */
[--C-:B------:R-:W-:Y:S01]  /*acc0*/  FFMA.FTZ R169, R194, c[0x0][0x2d0], -R165.reuse ;  /* 0x0000b400c2a97a23 */ /* 0x100fe200000108a5 */
[----:B------:R-:W-:Y:S01]  /*acd0*/  MUFU.EX2 R157, R157 ;  /* 0x0000009d009d7308 */ /* 0x000fe20000000800 */
[----:B------:R-:W-:-:S02]  /*ace0*/  FFMA.FTZ R192, R192, c[0x0][0x2d0], -R165 ;  /* 0x0000b400c0c07a23 */ /* 0x000fc400000108a5 */
[--C-:B------:R-:W-:Y:S02]  /*acf0*/  FFMA.FTZ R194, R171, c[0x0][0x2d0], -R174.reuse ;  /* 0x0000b400abc27a23 */ /* 0x100fe400000108ae */
[--C-:B------:R-:W-:Y:S02]  /*ad00*/  FFMA.FTZ R171, R139, c[0x0][0x2d0], -R174.reuse ;  /* 0x0000b4008bab7a23 */ /* 0x100fe400000108ae */
[----:B------:R-:W-:Y:S01]  /*ad10*/  FFMA.FTZ R174, R137, c[0x0][0x2d0], -R174 ;  /* 0x0000b40089ae7a23 */ /* 0x000fe200000108ae */
[----:B------:R-:W2:Y:S01]  /*ad20*/  MUFU.EX2 R152, R152 ;  /* 0x0000009800987308 */ /* 0x000ea20000000800 */
        /* <DEDUP_REMOVED lines=10> */
[----:B--2---:R-:W-:Y:S01]  /*add0*/  F2FP.BF16.PACK_AB R99, R152, R157 ;  /* 0x0000009d9863723e */ /* 0x004fe200000010ff */
        /* <DEDUP_REMOVED lines=189> */
[----:B------:R-:W-:Y:S01]  /*b9b0*/  ISETP.NE.AND P0, PT, R143, c[0x0][0x2b8], PT ;  /* 0x0000ae008f007a0c */ /* 0x000fe20003f05270 */
        /* <DEDUP_REMOVED lines=28> */
.L_x_3036:
[----:B------:R-:W-:Y:S05]  /*bb80*/  BRA.DIV ~URZ, `(.L_x_2945) ;  /* 0x0000dab27f007947 */ /* 0x000fea000b800000 */
[----:B------:R-:W3:Y:S01]  /*bb90*/  SHFL.IDX PT, R10, R3, RZ, 0x181f ;  /* 0x00181fff030a7589 */ /* 0x000ee200000e0000 */
[C---:B------:R-:W-:Y:S01]  /*bba0*/  IMAD.SHL.U32 R5, R223.reuse, 0x2, RZ ;  /* 0x00000002df057824 */ /* 0x040fe200078e00ff */
[C---:B------:R-:W-:Y:S01]  /*bbb0*/  SHF.L.U64.HI R4, R223.reuse, 0x1, R140 ;  /* 0x00000001df047819 */ /* 0x040fe2000001028c */
[C---:B------:R-:W-:Y:S01]  /*bbc0*/  IMAD.SHL.U32 R7, R230.reuse, 0x2, RZ ;  /* 0x00000002e6077824 */ /* 0x040fe200078e00ff */
[----:B------:R-:W-:Y:S01]  /*bbd0*/  ISETP.GE.AND P4, PT, R223, c[0x0][0x1d4], PT ;  /* 0x00007500df007a0c */ /* 0x000fe20003f86270 */
[----:B------:R-:W-:Y:S01]  /*bbe0*/  IMAD.SHL.U32 R9, R205, 0x2, RZ ;  /* 0x00000002cd097824 */ /* 0x000fe200078e00ff */
[----:B------:R-:W-:Y:S01]  /*bbf0*/  ISETP.GE.AND P3, PT, R229, c[0x0][0x1d4], PT ;  /* 0x00007500e5007a0c */ /* 0x000fe20003f66270 */
[----:B-1----:R-:W1:Y:S01]  /*bc00*/  SHFL.IDX PT, R11, R11, 0x1, 0x181f ;  /* 0x00381f000b0b7f89 */ /* 0x002e6200000e0000 */
[----:B------:R-:W-:Y:S02]  /*bc10*/  SHF.L.U64.HI R6, R230, 0x1, R227 ;  /* 0x00000001e6067819 */ /* 0x000fe400000102e3 */
[----:B------:R-:W-:Y:S01]  /*bc20*/  SHF.L.U64.HI R8, R205, 0x1, R202 ;  /* 0x00000001cd087819 */ /* 0x000fe200000102ca */
[----:B------:R4:W2:Y:S01]  /*bc30*/  SHFL.IDX PT, R240, R3, 0x1, 0x181f ;  /* 0x00381f0003f07f89 */ /* 0x0008a200000e0000 */
[----:B------:R-:W-:-:S02]  /*bc40*/  SEL R12, RZ, 0x10, P4 ;  /* 0x00000010ff0c7807 */ /* 0x000fc40002000000 */
[C---:B---3--:R-:W-:Y:S02]  /*bc50*/  IADD3 R18, P0, R10.reuse, R5, RZ ;  /* 0x000000050a127210 */ /* 0x048fe40007f1e0ff */
[----:B------:R-:W-:-:S03]  /*bc60*/  IADD3 R16, P2, R10, R7, RZ ;  /* 0x000000070a107210 */ /* 0x000fc60007f5e0ff */
[C---:B--2---:R-:W-:Y:S01]  /*bc70*/  IMAD.X R19, R13.reuse, 0x1, R4, P0 ;  /* 0x000000010d137824 */ /* 0x044fe200000e0604 */
[----:B------:R-:W-:Y:S01]  /*bc80*/  IADD3 R14, P0, R10, R9, RZ ;  /* 0x000000090a0e7210 */ /* 0x000fe20007f1e0ff */
[C---:B------:R-:W-:Y:S01]  /*bc90*/  IMAD.X R17, R13.reuse, 0x1, R6, P2 ;  /* 0x000000010d117824 */ /* 0x040fe200010e0606 */
[----:B------:R-:W-:Y:S02]  /*bca0*/  SEL R10, RZ, 0x10, P3 ;  /* 0x00000010ff0a7807 */ /* 0x000fe40001800000 */
[----:B------:R4:W-:Y:S01]  /*bcb0*/  LDGSTS.E.BYPASS.LTC128B.128 [R141+0xc100], [R18.64], !P4 ;  /* 0x0c100000128d7fae */ /* 0x0009e2000e101d46 */
[----:B------:R-:W-:-:S03]  /*bcc0*/  IMAD.X R15, R13, 0x1, R8, P0 ;  /* 0x000000010d0f7824 */ /* 0x000fc600000e0608 */
[----:B------:R4:W-:Y:S04]  /*bcd0*/  LDGSTS.E.BYPASS.LTC128B.128 [R141+0xe100], [R16.64], !P3 ;  /* 0x0e100000108d7fae */ /* 0x0009e8000d901d46 */
[----:B------:R4:W-:Y:S02]  /*bce0*/  LDGSTS.E.BYPASS.LTC128B.128 [R141+0x10100], [R14.64], !P6 ;  /* 0x101000000e8d7fae */ /* 0x0009e4000f101d46 */
.L_x_3037:
[----:B-1--4-:R-:W-:Y:S02]  /*bcf0*/  IADD3 R14, -R12, 0x10, RZ ;  /* 0x000000100c0e7810 */ /* 0x012fe40007ffe1ff */
[----:B------:R-:W-:Y:S02]  /*bd00*/  IADD3 R3, -R10, 0x10, RZ ;  /* 0x000000100a037810 */ /* 0x000fe40007ffe1ff */
[----:B------:R-:W-:-:S04]  /*bd10*/  LOP3.LUT R14, R14, 0xf, RZ, 0xc0, !PT ;  /* 0x0000000f0e0e7812 */ /* 0x000fc800078ec0ff */
[-C--:B------:R-:W-:Y:S02]  /*bd20*/  IADD3 R14, P2, P0, R14, R240.reuse, R5 ;  /* 0x000000f00e0e7210 */ /* 0x080fe4000785e005 */
[----:B------:R-:W-:Y:S02]  /*bd30*/  LOP3.LUT R5, R3, 0xf, RZ, 0xc0, !PT ;  /* 0x0000000f03057812 */ /* 0x000fe400078ec0ff */
[----:B------:R-:W-:Y:S02]  /*bd40*/  IADD3 R3, -R225, 0x10, RZ ;  /* 0x00000010e1037810 */ /* 0x000fe40007ffe1ff */
[----:B------:R-:W-:Y:S02]  /*bd50*/  IADD3.X R15, RZ, R11, R4, P2, P0 ;  /* 0x0000000bff0f7210 */ /* 0x000fe400017e0404 */
[----:B------:R-:W-:Y:S02]  /*bd60*/  IADD3 R4, P2, P0, R5, R240, R7 ;  /* 0x000000f005047210 */ /* 0x000fe4000785e007 */
[----:B------:R-:W-:-:S02]  /*bd70*/  LOP3.LUT R3, R3, 0xf, RZ, 0xc0, !PT ;  /* 0x0000000f03037812 */ /* 0x000fc400078ec0ff */
        /* <DEDUP_REMOVED lines=12> */
.L_x_2943:
[----:B------:R-:W-:Y:S05]  /*be40*/  BSYNC B0 ;  /* 0x0000000000007941 */ /* 0x000fea0003800000 */
.L_x_2942:
        /* <DEDUP_REMOVED lines=25> */
.L_x_2948:
[----:B------:R-:W-:-:S13]  /*bfe0*/  ISETP.NE.AND P0, PT, R4, c[0x0][0x32c], PT ;  /* 0x0000cb0004007a0c */ /* 0x000fda0003f05270 */
[----:B------:R-:W-:-:S05]  /*bff0*/  @P0 IMAD.HI.U32 R4, R6, c[0x0][0x330], RZ ;  /* 0x0000cc0006040a27 */ /* 0x000fca00078e00ff */
[----:B------:R-:W-:Y:S02]  /*c000*/  @P0 SHF.R.U32.HI R6, RZ, c[0x0][0x334], R4 ;  /* 0x0000cd00ff060a19 */ /* 0x000fe40000011604 */
.L_x_2949:
[----:B------:R-:W-:Y:S05]  /*c010*/  BSYNC B0 ;  /* 0x0000000000007941 */ /* 0x000fea0003800000 */
.L_x_2947:
[----:B------:R-:W-:-:S05]  /*c020*/  MOV R5, c[0x0][0x32c] ;  /* 0x0000cb0000057a02 */ /* 0x000fca0000000f00 */
[----:B------:R-:W-:-:S05]  /*c030*/  IMAD R6, R6, R5, c[0x0][0x32c] ;  /* 0x0000cb0006067624 */ /* 0x000fca00078e0205 */
[----:B------:R-:W-:-:S04]  /*c040*/  IMNMX R7, R7, R6, PT ;  /* 0x0000000607077217 */ /* 0x000fc80003800200 */
.L_x_2946:
        /* <DEDUP_REMOVED lines=14> */
[----:B------:R-:W-:Y:S01]  /*c130*/  SEL R233, RZ, 0x10, P2 ;  /* 0x00000010ffe97807 */ /* 0x000fe20001000000 */
[----:B------:R-:W-:Y:S01]  /*c140*/  IMAD.MOV.U32 R222, RZ, RZ, RZ ;  /* 0x000000ffffde7224 */ /* 0x000fe200078e00ff */
[----:B------:R-:W-:Y:S01]  /*c150*/  SHF.L.U64.HI R232, R205, 0x1, R202 ;  /* 0x00000001cde87819 */ /* 0x000fe200000102ca */
[----:B------:R-:W-:Y:S02]  /*c160*/  IMAD.MOV.U32 R181, RZ, RZ, 0x1 ;  /* 0x00000001ffb57424 */ /* 0x000fe400078e00ff */
.L_x_2967:
        /* <DEDUP_REMOVED lines=20> */
[----:B------:R-:W-:-:S05]  /*c2b0*/  @P0 BRA `(.L_x_2952) ;  /* 0x0000034000000947 */ /* 0x000fca0003800000 */
[----:B------:R-:W-:Y:S01]  /*c2c0*/  IMAD.WIDE.U32 R6, R208, c[0x0][0x208], RZ ;  /* 0x00008200d0067a25 */ /* 0x000fe200078e00ff */
[----:B------:R-:W-:Y:S02]  /*c2d0*/  SHF.R.S32.HI R4, RZ, 0x1f, R208 ;  /* 0x0000001fff047819 */ /* 0x000fe400000114d0 */
[----:B-1----:R-:W-:Y:S03]  /*c2e0*/  SHF.R.S32.HI R3, RZ, 0x1f, R207 ;  /* 0x0000001fff037819 */ /* 0x002fe600000114cf */
        /* <DEDUP_REMOVED lines=11> */
[----:B------:R1:W4:Y:S02]  /*c3a0*/  SHFL.IDX PT, R6, R4, RZ, 0x181f ;  /* 0x00181fff04067589 */ /* 0x00032400000e0000 */
.L_x_3038:
[----:B------:R-:W-:-:S05]  /*c3b0*/  BRA.DIV ~URZ, `(.L_x_2954) ;  /* 0x0000d5a27f007947 */ /* 0x000fca000b800000 */
[----:B------:R-:W5:Y:S01]  /*c3c0*/  SHFL.IDX PT, R9, R3, RZ, 0x181f ;  /* 0x00181fff03097589 */ /* 0x000f6200000e0000 */
[----:B------:R-:W-:Y:S01]  /*c3d0*/  ISETP.GE.AND P2, PT, R229, c[0x0][0x1d4], PT ;  /* 0x00007500e5007a0c */ /* 0x000fe20003f46270 */
[----:B------:R-:W-:Y:S02]  /*c3e0*/  IMAD R5, R222, 0x6000, R203 ;  /* 0x00006000de057824 */ /* 0x000fe400078e02cb */
[----:B-1----:R-:W1:Y:S04]  /*c3f0*/  SHFL.IDX PT, R4, R4, 0x1, 0x181f ;  /* 0x00381f0004047f89 */ /* 0x002e6800000e0000 */
[----:B------:R4:W3:Y:S01]  /*c400*/  SHFL.IDX PT, R240, R3, 0x1, 0x181f ;  /* 0x00381f0003f07f89 */ /* 0x0008e200000e0000 */
[C---:B-----5:R-:W-:Y:S05]  /*c410*/  IADD3 R12, P0, R9.reuse, R236, RZ ;  /* 0x000000ec090c7210 */ /* 0x060fea0007f1e0ff */
[C---:B----4-:R-:W-:Y:S01]  /*c420*/  IMAD.X R13, R6.reuse, 0x1, R237, P0 ;  /* 0x00000001060d7824 */ /* 0x050fe200000e06ed */
[C---:B------:R-:W-:Y:S05]  /*c430*/  IADD3 R10, P0, R9.reuse, R234, RZ ;  /* 0x000000ea090a7210 */ /* 0x040fea0007f1e0ff */
[C---:B------:R-:W-:Y:S01]  /*c440*/  IMAD.X R11, R6.reuse, 0x1, R235, P0 ;  /* 0x00000001060b7824 */ /* 0x040fe200000e06eb */
[----:B------:R-:W-:Y:S05]  /*c450*/  IADD3 R8, P0, R9, R231, RZ ;  /* 0x000000e709087210 */ /* 0x000fea0007f1e0ff */
[----:B------:R-:W-:Y:S01]  /*c460*/  IMAD.X R9, R6, 0x1, R232, P0 ;  /* 0x0000000106097824 */ /* 0x000fe200000e06e8 */
[----:B------:R-:W-:Y:S11]  /*c470*/  ISETP.GE.AND P0, PT, R223, c[0x0][0x1d4], PT ;  /* 0x00007500df007a0c */ /* 0x000ff60003f06270 */
[----:B------:R-:W-:Y:S02]  /*c480*/  @!UPT UIADD3 URZ, URZ, URZ, URZ ;  /* 0x0000003f3f3ff290 */ /* 0x000fe4000fffe03f */
[----:B------:R4:W-:Y:S04]  /*c490*/  LDGSTS.E.BYPASS.LTC128B.128 [R5], [R12.64], !P0 ;  /* 0x000000000c057fae */ /* 0x0009e8000c101d46 */
[----:B------:R4:W-:Y:S04]  /*c4a0*/  LDGSTS.E.BYPASS.LTC128B.128 [R5+0x2000], [R10.64], !P2 ;  /* 0x020000000a057fae */ /* 0x0009e8000d101d46 */
[----:B------:R4:W-:Y:S02]  /*c4b0*/  LDGSTS.E.BYPASS.LTC128B.128 [R5+0x4000], [R8.64], !P6 ;  /* 0x0400000008057fae */ /* 0x0009e4000f101d46 */
.L_x_3039:
[----:B-1-3--:R-:W-:Y:S04]  /*c4c0*/  IADD3 R3, -R233, 0x10, RZ ;  /* 0x00000010e9037810 */ /* 0x00afe80007ffe1ff */
[----:B------:R-:W-:Y:S04]  /*c4d0*/  LOP3.LUT R3, R3, 0xf, RZ, 0xc0, !PT ;  /* 0x0000000f03037812 */ /* 0x000fe800078ec0ff */
[----:B------:R-:W-:Y:S02]  /*c4e0*/  IADD3 R6, P2, P0, R3, R240, R234 ;  /* 0x000000f003067210 */ /* 0x000fe4000785e0ea */
[----:B------:R-:W-:Y:S02]  /*c4f0*/  IADD3 R3, -R225, 0x10, RZ ;  /* 0x00000010e1037810 */ /* 0x000fe40007ffe1ff */
[----:B------:R-:W-:Y:S02]  /*c500*/  IADD3.X R7, RZ, R4, R235, P2, P0 ;  /* 0x00000004ff077210 */ /* 0x000fe400017e04eb */
[----:B------:R-:W-:Y:S04]  /*c510*/  LOP3.LUT R3, R3, 0xf, RZ, 0xc0, !PT ;  /* 0x0000000f03037812 */ /* 0x000fe800078ec0ff */
[----:B----4-:R-:W-:Y:S04]  /*c520*/  IADD3 R8, P2, P0, R3, R240, R231 ;  /* 0x000000f003087210 */ /* 0x010fe8000785e0e7 */
        /* <DEDUP_REMOVED lines=13> */
.L_x_2952:
[----:B------:R-:W-:Y:S05]  /*c600*/  BSYNC B0 ;  /* 0x0000000000007941 */ /* 0x000fea0003800000 */
.L_x_2951:
[----:B------:R-:W0:Y:S01]  /*c610*/  LDGDEPBAR ;  /* 0x00000000000079af */ /* 0x000e220000000000 */
[----:B------:R-:W-:Y:S01]  /*c620*/  WARPSYNC 0xffffffff ;  /* 0xffffffff00007948 */ /* 0x000fe20003800000 */
[C---:B-12---:R-:W-:Y:S03]  /*c630*/  HMMA.16816.F32.BF16 R4, R132.reuse, R136, RZ ;  /* 0x000000888404723c */ /* 0x046fe600000418ff */
[C---:B------:R-:W-:Y:S01]  /*c640*/  ISETP.GE.AND P0, PT, R222.reuse, 0x1, PT ;  /* 0x00000001de00780c */ /* 0x040fe20003f06270 */
[----:B------:R-:W2:Y:S01]  /*c650*/  LDL R241, [R1+0x4] ;  /* 0x0000040001f17983 */ /* 0x000ea20000100800 */
[----:B------:R-:W-:Y:S01]  /*c660*/  IMAD.IADD R3, R177, 0x1, R194 ;  /* 0x00000001b1037824 */ /* 0x000fe200078e02c2 */
[----:B------:R-:W-:Y:S01]  /*c670*/  IADD3 R179, R222, 0x1, RZ ;  /* 0x00000001deb37810 */ /* 0x000fe20007ffe0ff */
[----:B------:R-:W-:Y:S01]  /*c680*/  IMAD.IADD R191, R194, 0x1, R189 ;  /* 0x00000001c2bf7824 */ /* 0x000fe200078e02bd */
[C---:B------:R-:W-:Y:S01]  /*c690*/  HMMA.16816.F32.BF16 R8, R132.reuse, R138, RZ ;  /* 0x0000008a8408723c */ /* 0x040fe200000418ff */
[----:B------:R-:W-:Y:S01]  /*c6a0*/  IADD3 R189, R189, R194, R177 ;  /* 0x000000c2bdbd7210 */ /* 0x000fe20007ffe0b1 */
[----:B------:R-:W-:Y:S02]  /*c6b0*/  LDSM.16.M88.4 R136, [R184] ;  /* 0x00000000b888783b */ /* 0x000fe40000000200 */
[----:B------:R-:W-:Y:S01]  /*c6c0*/  SEL R222, R179, RZ, !P0 ;  /* 0x000000ffb3de7207 */ /* 0x000fe20004000000 */
[----:B------:R-:W-:Y:S03]  /*c6d0*/  IMAD.IADD R179, R177, 0x1, R192 ;  /* 0x00000001b1b37824 */ /* 0x000fe600078e02c0 */
[C---:B---3--:R-:W-:Y:S01]  /*c6e0*/  HMMA.16816.F32.BF16 R12, R132.reuse, R140, RZ ;  /* 0x0000008c840c723c */ /* 0x048fe200000418ff */
[----:B------:R-:W-:Y:S07]  /*c6f0*/  LDSM.16.M88.4 R172, [R3+0x800] ;  /* 0x0008000003ac783b */ /* 0x000fee0000000200 */
[C---:B------:R-:W-:Y:S01]  /*c700*/  HMMA.16816.F32.BF16 R16, R132.reuse, R142, RZ ;  /* 0x0000008e8410723c */ /* 0x040fe200000418ff */
[----:B------:R-:W1:Y:S07]  /*c710*/  LDSM.16.M88.4 R140, [R3] ;  /* 0x00000000038c783b */ /* 0x000e6e0000000200 */
[C---:B----4-:R-:W-:Y:S08]  /*c720*/  HMMA.16816.F32.BF16 R20, R132.reuse, R144, RZ ;  /* 0x000000908414723c */ /* 0x050ff000000418ff */
[C---:B------:R-:W-:Y:S01]  /*c730*/  HMMA.16816.F32.BF16 R24, R132.reuse, R146, RZ ;  /* 0x000000928418723c */ /* 0x040fe200000418ff */
[----:B------:R-:W-:Y:S07]  /*c740*/  LDSM.16.M88.4 R144, [R3+0x1800] ;  /* 0x001800000390783b */ /* 0x000fee0000000200 */
[C---:B------:R-:W-:Y:S08]  /*c750*/  HMMA.16816.F32.BF16 R28, R132.reuse, R148, RZ ;  /* 0x00000094841c723c */ /* 0x040ff000000418ff */
[----:B------:R-:W-:Y:S01]  /*c760*/  HMMA.16816.F32.BF16 R32, R132, R150, RZ ;  /* 0x000000968420723c */ /* 0x000fe200000418ff */
[----:B------:R-:W3:Y:S06]  /*c770*/  LDSM.16.M88.4 R132, [R3+0x1000] ;  /* 0x001000000384783b */ /* 0x000eec0000000200 */
[----:B------:R-:W-:Y:S01]  /*c780*/  LDSM.16.M88.4 R148, [R179] ;  /* 0x00000000b394783b */ /* 0x000fe20000000200 */
        /* <DEDUP_REMOVED lines=11> */
[----:B------:R-:W-:Y:S06]  /*c840*/  LDSM.16.M88.4 R152, [R179+0x800] ;  /* 0x00080000b398783b */ /* 0x000fec0000000200 */
[----:B------:R-:W-:Y:S01]  /*c850*/  LDSM.16.M88.4 R168, [R190+0x8000] ;  /* 0x00800000bea8783b */ /* 0x000fe20000000200 */
[C---:B-1----:R-:W-:Y:S08]  /*c860*/  HMMA.16816.F32.BF16 R4, R136.reuse, R140, R4 ;  /* 0x0000008c8804723c */ /* 0x042ff00000041804 */
[C---:B------:R-:W-:Y:S01]  /*c870*/  HMMA.16816.F32.BF16 R8, R136.reuse, R142, R8 ;  /* 0x0000008e8808723c */ /* 0x040fe20000041808 */
[----:B------:R-:W1:Y:S07]  /*c880*/  LDSM.16.M88.4 R140, [R183] ;  /* 0x00000000b78c783b */ /* 0x000e6e0000000200 */
        /* <DEDUP_REMOVED lines=8> */
[----:B------:R-:W-:Y:S06]  /*c910*/  LDSM.16.M88.4 R136, [R190+0x4000] ;  /* 0x00400000be88783b */ /* 0x000fec0000000200 */
[----:B------:R-:W4:Y:S01]  /*c920*/  LDSM.16.M88.4 R144, [R194+0x2000] ;  /* 0x00200000c290783b */ /* 0x000f220000000200 */
[C---:B-1----:R-:W-:Y:S08]  /*c930*/  HMMA.16816.F32.BF16 R4, R140.reuse, R148, R4 ;  /* 0x000000948c04723c */ /* 0x042ff00000041804 */
        /* <DEDUP_REMOVED lines=10> */
[----:B------:R-:W5:Y:S06]  /*c9e0*/  LDSM.16.M88.4 R140, [R194+0x3800] ;  /* 0x00380000c28c783b */ /* 0x000f6c0000000200 */
[----:B------:R-:W2:Y:S01]  /*c9f0*/  LDSM.16.M88.4 R156, [R192+0x2000] ;  /* 0x00200000c09c783b */ /* 0x000ea20000000200 */
[C---:B----4-:R-:W-:Y:S08]  /*ca00*/  HMMA.16816.F32.BF16 R4, R136.reuse, R144, R4 ;  /* 0x000000908804723c */ /* 0x050ff00000041804 */
[C---:B------:R-:W-:Y:S01]  /*ca10*/  HMMA.16816.F32.BF16 R8, R136.reuse, R146, R8 ;  /* 0x000000928808723c */ /* 0x040fe20000041808 */
[----:B------:R-:W4:Y:S07]  /*ca20*/  LDSM.16.M88.4 R144, [R191+0x2800] ;  /* 0x00280000bf90783b */ /* 0x000f2e0000000200 */
[C---:B-1----:R-:W-:Y:S08]  /*ca30*/  HMMA.16816.F32.BF16 R12, R136.reuse, R148, R12 ;  /* 0x00000094880c723c */ /* 0x042ff0000004180c */
[C---:B------:R-:W-:Y:S01]  /*ca40*/  HMMA.16816.F32.BF16 R16, R136.reuse, R150, R16 ;  /* 0x000000968810723c */ /* 0x040fe20000041810 */
[----:B------:R-:W1:Y:S07]  /*ca50*/  LDSM.16.M88.4 R148, [R191+0x3000] ;  /* 0x00300000bf94783b */ /* 0x000e6e0000000200 */
[C---:B---3--:R-:W-:Y:S08]  /*ca60*/  HMMA.16816.F32.BF16 R20, R136.reuse, R132, R20 ;  /* 0x000000848814723c */ /* 0x048ff00000041814 */
[C---:B------:R-:W-:Y:S01]  /*ca70*/  HMMA.16816.F32.BF16 R24, R136.reuse, R134, R24 ;  /* 0x000000868818723c */ /* 0x040fe20000041818 */
[----:B------:R-:W3:Y:S07]  /*ca80*/  LDSM.16.M88.4 R132, [R191+0x3800] ;  /* 0x00380000bf84783b */ /* 0x000eee0000000200 */
[C---:B-----5:R-:W-:Y:S04]  /*ca90*/  HMMA.16816.F32.BF16 R28, R136.reuse, R140, R28 ;  /* 0x0000008c881c723c */ /* 0x060fe8000004181c */
[----:B--2---:R-:W-:Y:S04]  /*caa0*/  IMAD R241, R241, 0x80, R220 ;  /* 0x00000080f1f17824 */ /* 0x004fe800078e02dc */
        /* <DEDUP_REMOVED lines=8> */
[----:B------:R-:W4:Y:S07]  /*cb30*/  LDSM.16.M88.4 R144, [R3+0x2800] ;  /* 0x002800000390783b */ /* 0x000f2e0000000200 */
[C---:B-1----:R-:W-:Y:S08]  /*cb40*/  HMMA.16816.F32.BF16 R20, R152.reuse, R148, R20 ;  /* 0x000000949814723c */ /* 0x042ff00000041814 */
[C---:B------:R-:W-:Y:S01]  /*cb50*/  HMMA.16816.F32.BF16 R24, R152.reuse, R150, R24 ;  /* 0x000000969818723c */ /* 0x040fe20000041818 */
[----:B------:R-:W1:Y:S07]  /*cb60*/  LDSM.16.M88.4 R148, [R3+0x3000] ;  /* 0x003000000394783b */ /* 0x000e6e0000000200 */
[C---:B---3--:R-:W-:Y:S08]  /*cb70*/  HMMA.16816.F32.BF16 R28, R152.reuse, R132, R28 ;  /* 0x00000084981c723c */ /* 0x048ff0000004181c */
[----:B------:R-:W-:Y:S01]  /*cb80*/  HMMA.16816.F32.BF16 R32, R152, R134, R32 ;  /* 0x000000869820723c */ /* 0x000fe20000041820 */
[----:B------:R-:W3:Y:S06]  /*cb90*/  LDSM.16.M88.4 R132, [R189+0x2800] ;  /* 0x00280000bd84783b */ /* 0x000eec0000000200 */
[----:B------:R-:W-:Y:S01]  /*cba0*/  LDSM.16.M88.4 R152, [R189+0x3800] ;  /* 0x00380000bd98783b */ /* 0x000fe20000000200 */
        /* <DEDUP_REMOVED lines=13> */
[C---:B------:R-:W-:Y:S07]  /*cc80*/  HMMA.16816.F32.BF16 R4, R160.reuse, R164, R4 ;  /* 0x000000a4a004723c */ /* 0x040fee0000041804 */
[----:B------:R-:W-:Y:S01]  /*cc90*/  IMAD.SHL.U32 R164, R226, 0x40, RZ ;  /* 0x00000040e2a47824 */ /* 0x000fe200078e00ff */
[C---:B------:R-:W-:Y:S08]  /*cca0*/  HMMA.16816.F32.BF16 R8, R160.reuse, R166, R8 ;  /* 0x000000a6a008723c */ /* 0x040ff00000041808 */
        /* <DEDUP_REMOVED lines=8> */
[----:B------:R-:W4:Y:S06]  /*cd30*/  LDSM.16.M88.4 R152, [R191+0x4800] ;  /* 0x00480000bf98783b */ /* 0x000f2c0000000200 */
[----:B------:R-:W-:Y:S01]  /*cd40*/  LDSM.16.M88.4 R160, [R3+0x4000] ;  /* 0x0040000003a0783b */ /* 0x000fe20000000200 */
[C---:B------:R-:W-:Y:S08]  /*cd50*/  HMMA.16816.F32.BF16 R4, R168.reuse, R172, R4 ;  /* 0x000000aca804723c */ /* 0x040ff00000041804 */
[C---:B------:R-:W-:Y:S08]  /*cd60*/  HMMA.16816.F32.BF16 R8, R168.reuse, R174, R8 ;  /* 0x000000aea808723c */ /* 0x040ff00000041808 */
[C---:B-1----:R-:W-:Y:S08]  /*cd70*/  HMMA.16816.F32.BF16 R12, R168.reuse, R136, R12 ;  /* 0x00000088a80c723c */ /* 0x042ff0000004180c */
[C---:B------:R-:W-:Y:S01]  /*cd80*/  HMMA.16816.F32.BF16 R16, R168.reuse, R138, R16 ;  /* 0x0000008aa810723c */ /* 0x040fe20000041810 */
[----:B------:R-:W1:Y:S07]  /*cd90*/  LDSM.16.M88.4 R136, [R191+0x5800] ;  /* 0x00580000bf88783b */ /* 0x000e6e0000000200 */
[C---:B------:R-:W-:Y:S08]  /*cda0*/  HMMA.16816.F32.BF16 R20, R168.reuse, R144, R20 ;  /* 0x00000090a814723c */ /* 0x040ff00000041814 */
[C---:B------:R-:W-:Y:S01]  /*cdb0*/  HMMA.16816.F32.BF16 R24, R168.reuse, R146, R24 ;  /* 0x00000092a818723c */ /* 0x040fe20000041818 */
[----:B------:R-:W5:Y:S07]  /*cdc0*/  LDSM.16.M88.4 R144, [R184+0x8000] ;  /* 0x00800000b890783b */ /* 0x000f6e0000000200 */
[C---:B---3--:R-:W-:Y:S08]  /*cdd0*/  HMMA.16816.F32.BF16 R28, R168.reuse, R132, R28 ;  /* 0x00000084a81c723c */ /* 0x048ff0000004181c */
[----:B------:R-:W-:Y:S01]  /*cde0*/  HMMA.16816.F32.BF16 R32, R168, R134, R32 ;  /* 0x00000086a820723c */ /* 0x000fe20000041820 */
[----:B------:R-:W3:Y:S07]  /*cdf0*/  LDSM.16.M88.4 R132, [R3+0x4800] ;  /* 0x004800000384783b */ /* 0x000eee0000000200 */
[C---:B--2---:R-:W-:Y:S08]  /*ce00*/  HMMA.16816.F32.BF16 R4, R140.reuse, R148, R4 ;  /* 0x000000948c04723c */ /* 0x044ff00000041804 */
[C---:B------:R-:W-:Y:S01]  /*ce10*/  HMMA.16816.F32.BF16 R8, R140.reuse, R150, R8 ;  /* 0x000000968c08723c */ /* 0x040fe20000041808 */
[----:B------:R-:W2:Y:S07]  /*ce20*/  LDSM.16.M88.4 R148, [R3+0x5000] ;  /* 0x005000000394783b */ /* 0x000eae0000000200 */
[C---:B----4-:R-:W-:Y:S08]  /*ce30*/  HMMA.16816.F32.BF16 R12, R140.reuse, R152, R12 ;  /* 0x000000988c0c723c */ /* 0x050ff0000004180c */
[C---:B------:R-:W-:Y:S01]  /*ce40*/  HMMA.16816.F32.BF16 R16, R140.reuse, R154, R16 ;  /* 0x0000009a8c10723c */ /* 0x040fe20000041810 */
[----:B------:R-:W-:Y:S07]  /*ce50*/  LDSM.16.M88.4 R152, [R179+0x4000] ;  /* 0x00400000b398783b */ /* 0x000fee0000000200 */
[C---:B------:R-:W-:Y:S08]  /*ce60*/  HMMA.16816.F32.BF16 R20, R140.reuse, R156, R20 ;  /* 0x0000009c8c14723c */ /* 0x040ff00000041814 */
[C---:B------:R-:W-:Y:S01]  /*ce70*/  HMMA.16816.F32.BF16 R24, R140.reuse, R158, R24 ;  /* 0x0000009e8c18723c */ /* 0x040fe20000041818 */
[----:B------:R-:W-:Y:S07]  /*ce80*/  LDSM.16.M88.4 R156, [R189+0x4800] ;  /* 0x00480000bd9c783b */ /* 0x000fee0000000200 */
[C---:B-1----:R-:W-:Y:S08]  /*ce90*/  HMMA.16816.F32.BF16 R28, R140.reuse, R136, R28 ;  /* 0x000000888c1c723c */ /* 0x042ff0000004181c */
[----:B------:R-:W-:Y:S01]  /*cea0*/  HMMA.16816.F32.BF16 R32, R140, R138, R32 ;  /* 0x0000008a8c20723c */ /* 0x000fe20000041820 */
[----:B------:R-:W1:Y:S06]  /*ceb0*/  LDSM.16.M88.4 R136, [R3+0x5800] ;  /* 0x005800000388783b */ /* 0x000e6c0000000200 */
[----:B------:R-:W4:Y:S01]  /*cec0*/  LDSM.16.M88.4 R140, [R183+0x8000] ;  /* 0x00800000b78c783b */ /* 0x000f220000000200 */
[C---:B-----5:R-:W-:Y:S08]  /*ced0*/  HMMA.16816.F32.BF16 R4, R144.reuse, R160, R4 ;  /* 0x000000a09004723c */ /* 0x060ff00000041804 */
[C---:B------:R-:W-:Y:S01]  /*cee0*/  HMMA.16816.F32.BF16 R8, R144.reuse, R162, R8 ;  /* 0x000000a29008723c */ /* 0x040fe20000041808 */
[----:B------:R-:W5:Y:S07]  /*cef0*/  LDSM.16.M88.4 R160, [R189+0x5000] ;  /* 0x00500000bda0783b */ /* 0x000f6e0000000200 */
[C---:B---3--:R-:W-:Y:S08]  /*cf00*/  HMMA.16816.F32.BF16 R12, R144.reuse, R132, R12 ;  /* 0x00000084900c723c */ /* 0x048ff0000004180c */
[C---:B------:R-:W-:Y:S01]  /*cf10*/  HMMA.16816.F32.BF16 R16, R144.reuse, R134, R16 ;  /* 0x000000869010723c */ /* 0x040fe20000041810 */
[----:B------:R-:W3:Y:S07]  /*cf20*/  LDSM.16.M88.4 R132, [R189+0x5800] ;  /* 0x00580000bd84783b */ /* 0x000eee0000000200 */
[C---:B--2---:R-:W-:Y:S08]  /*cf30*/  HMMA.16816.F32.BF16 R20, R144.reuse, R148, R20 ;  /* 0x000000949014723c */ /* 0x044ff00000041814 */
[C---:B------:R-:W-:Y:S08]  /*cf40*/  HMMA.16816.F32.BF16 R24, R144.reuse, R150, R24 ;  /* 0x000000969018723c */ /* 0x040ff00000041818 */
[C---:B-1----:R-:W-:Y:S08]  /*cf50*/  HMMA.16816.F32.BF16 R28, R144.reuse, R136, R28 ;  /* 0x00000088901c723c */ /* 0x042ff0000004181c */
[----:B------:R-:W-:Y:S08]  /*cf60*/  HMMA.16816.F32.BF16 R32, R144, R138, R32 ;  /* 0x0000008a9020723c */ /* 0x000ff00000041820 */
[C---:B----4-:R-:W-:Y:S07]  /*cf70*/  HMMA.16816.F32.BF16 R4, R140.reuse, R152, R4 ;  /* 0x000000988c04723c */ /* 0x050fee0000041804 */
[----:B------:R-:W-:Y:S01]  /*cf80*/  IADD3 R153, R211, R241, R218 ;  /* 0x000000f1d3997210 */ /* 0x000fe20007ffe0da */
[C---:B------:R-:W-:Y:S04]  /*cf90*/  HMMA.16816.F32.BF16 R8, R140.reuse, R154, R8 ;  /* 0x0000009a8c08723c */ /* 0x040fe80000041808 */
[----:B------:R-:W-:Y:S03]  /*cfa0*/  @P4 IMAD.HI.U32 R152, R153, c[0x0][0x2c8], RZ ;  /* 0x0000b20099984a27 */ /* 0x000fe600078e00ff */
[----:B------:R-:W-:Y:S01]  /*cfb0*/  IADD3 R155, -R219, 0x1, -R164 ;  /* 0x00000001db9b7810 */ /* 0x000fe20007ffe9a4 */
[C---:B------:R-:W-:Y:S04]  /*cfc0*/  HMMA.16816.F32.BF16 R12, R140.reuse, R156, R12 ;  /* 0x0000009c8c0c723c */ /* 0x040fe8000004180c */
[----:B------:R-:W-:Y:S02]  /*cfd0*/  @P4 SHF.R.U32.HI R153, RZ, c[0x0][0x2cc], R152 ;  /* 0x0000b300ff994a19 */ /* 0x000fe40000011698 */
[----:B------:R-:W-:Y:S02]  /*cfe0*/  IADD3 R155, -R204, R155, R193 ;  /* 0x0000009bcc9b7210 */ /* 0x000fe40007ffe1c1 */
[C---:B------:R-:W-:Y:S01]  /*cff0*/  HMMA.16816.F32.BF16 R16, R140.reuse, R158, R16 ;  /* 0x0000009e8c10723c */ /* 0x040fe20000041810 */
[----:B------:R-:W1:Y:S03]  /*d000*/  SHFL.IDX PT, R152, R153, RZ, 0x1c1f ;  /* 0x001c1fff99987589 */ /* 0x000e6600000e0000 */
[C---:B------:R-:W-:Y:S02]  /*d010*/  IADD3 R157, R155.reuse, c[0x0][0x328], RZ ;  /* 0x0000ca009b9d7a10 */ /* 0x040fe40007ffe0ff */
[----:B------:R-:W-:Y:S02]  /*d020*/  IADD3 R155, R155, UR4, RZ ;  /* 0x000000049b9b7c10 */ /* 0x000fe4000fffe0ff */
[C---:B-----5:R-:W-:Y:S08]  /*d030*/  HMMA.16816.F32.BF16 R20, R140.reuse, R160, R20 ;  /* 0x000000a08c14723c */ /* 0x060ff00000041814 */
[C---:B------:R-:W-:Y:S08]  /*d040*/  HMMA.16816.F32.BF16 R24, R140.reuse, R162, R24 ;  /* 0x000000a28c18723c */ /* 0x040ff00000041818 */
[C---:B---3--:R-:W-:Y:S04]  /*d050*/  HMMA.16816.F32.BF16 R28, R140.reuse, R132, R28 ;  /* 0x000000848c1c723c */ /* 0x048fe8000004181c */
[--C-:B-1----:R-:W-:Y:S02]  /*d060*/  IMAD.IADD R161, R157, 0x1, R152.reuse ;  /* 0x000000019da17824 */ /* 0x102fe400078e0298 */
[----:B------:R-:W-:Y:S02]  /*d070*/  IMAD.IADD R159, R155, 0x1, R152 ;  /* 0x000000019b9f7824 */ /* 0x000fe400078e0298 */
        /* <DEDUP_REMOVED lines=15> */
.L_x_2957:
[----:B------:R-:W-:Y:S04]  /*d170*/  MOV R3, 0x1 ;  /* 0x0000000100037802 */ /* 0x000fe80000000f00 */
[----:B------:R-:W-:Y:S11]  /*d180*/  ISETP.NE.AND P0, PT, R3, c[0x0][0x32c], PT ;  /* 0x0000cb0003007a0c */ /* 0x000ff60003f05270 */
[----:B------:R-:W-:Y:S02]  /*d190*/  @!UPT UIADD3 URZ, URZ, URZ, URZ ;  /* 0x0000003f3f3ff290 */ /* 0x000fe4000fffe03f */
[----:B------:R-:W-:Y:S05]  /*d1a0*/  @P0 IMAD.HI.U32 R3, R133, c[0x0][0x330], RZ ;  /* 0x0000cc0085030a27 */ /* 0x000fea00078e00ff */
[----:B------:R-:W-:Y:S02]  /*d1b0*/  @P0 SHF.R.U32.HI R133, RZ, c[0x0][0x334], R3 ;  /* 0x0000cd00ff850a19 */ /* 0x000fe40000011603 */
.L_x_2958:
[----:B------:R-:W-:Y:S05]  /*d1c0*/  BSYNC B0 ;  /* 0x0000000000007941 */ /* 0x000fea0003800000 */
.L_x_2956:
[----:B------:R-:W-:Y:S04]  /*d1d0*/  IMAD R134, R133, c[0x0][0x32c], -R164 ;  /* 0x0000cb0085867a24 */ /* 0x000fe800078e0aa4 */
[----:B------:R-:W-:Y:S05]  /*d1e0*/  IMAD.IADD R134, R134, 0x1, -R219 ;  /* 0x0000000186867824 */ /* 0x000fea00078e0adb */
[----:B------:R-:W-:Y:S02]  /*d1f0*/  IADD3 R132, R134, c[0x0][0x32c], RZ ;  /* 0x0000cb0086847a10 */ /* 0x000fe40007ffe0ff */
[----:B------:R-:W-:Y:S02]  /*d200*/  IMNMX R159, R159, R134, !PT ;  /* 0x000000869f9f7217 */ /* 0x000fe40007800200 */
[----:B------:R-:W-:Y:S02]  /*d210*/  IMNMX R161, R161, R132, PT ;  /* 0x00000084a1a17217 */ /* 0x000fe40003800200 */
.L_x_2955:
        /* <DEDUP_REMOVED lines=11> */
[----:B------:R-:W1:Y:S03]  /*d2d0*/  SHFL.IDX PT, R8, R153, 0x1, 0x1c1f ;  /* 0x003c1f0099087f89 */ /* 0x000e6600000e0000 */
[----:B------:R-:W-:Y:S04]  /*d2e0*/  ISETP.LT.OR P0, PT, R161, 0xa, P0 ;  /* 0x0000000aa100780c */ /* 0x000fe80000701670 */
[----:B------:R-:W-:Y:S02]  /*d2f0*/  FSEL R136, R9, -INF , !P0 ;  /* 0xff80000009887808 */ /* 0x000fe40004000000 */
[----:B------:R-:W-:Y:S04]  /*d300*/  ISETP.GT.AND P0, PT, R159, 0x10, P2 ;  /* 0x000000109f00780c */ /* 0x000fe80001704270 */
[----:B------:R-:W-:Y:S04]  /*d310*/  ISETP.LT.OR P0, PT, R161, 0x11, P0 ;  /* 0x00000011a100780c */ /* 0x000fe80000701670 */
[----:B------:R-:W-:Y:S02]  /*d320*/  FSEL R192, R12, -INF , !P0 ;  /* 0xff8000000cc07808 */ /* 0x000fe40004000000 */
[----:B------:R-:W-:Y:S04]  /*d330*/  ISETP.GT.AND P0, PT, R159, 0x11, P2 ;  /* 0x000000119f00780c */ /* 0x000fe80001704270 */
[----:B------:R-:W-:Y:S01]  /*d340*/  ISETP.LT.OR P0, PT, R161, 0x12, P0 ;  /* 0x00000012a100780c */ /* 0x000fe20000701670 */
[--C-:B-1----:R-:W-:Y:S02]  /*d350*/  IMAD.IADD R3, R157, 0x1, R8.reuse ;  /* 0x000000019d037824 */ /* 0x102fe400078e0208 */
[----:B------:R-:W-:Y:S01]  /*d360*/  IMAD.IADD R4, R155, 0x1, R8 ;  /* 0x000000019b047824 */ /* 0x000fe200078e0208 */
        /* <DEDUP_REMOVED lines=45> */
.L_x_2961:
[----:B------:R-:W-:Y:S04]  /*d640*/  MOV R5, 0x1 ;  /* 0x0000000100057802 */ /* 0x000fe80000000f00 */
[----:B------:R-:W-:Y:S11]  /*d650*/  ISETP.NE.AND P0, PT, R5, c[0x0][0x32c], PT ;  /* 0x0000cb0005007a0c */ /* 0x000ff60003f05270 */
[----:B------:R-:W-:Y:S02]  /*d660*/  @!UPT UIADD3 URZ, URZ, URZ, URZ ;  /* 0x0000003f3f3ff290 */ /* 0x000fe4000fffe03f */
[----:B------:R-:W-:Y:S05]  /*d670*/  @P0 IMAD.HI.U32 R5, R9, c[0x0][0x330], RZ ;  /* 0x0000cc0009050a27 */ /* 0x000fea00078e00ff */
[----:B------:R-:W-:Y:S02]  /*d680*/  @P0 SHF.R.U32.HI R9, RZ, c[0x0][0x334], R5 ;  /* 0x0000cd00ff090a19 */ /* 0x000fe40000011605 */
.L_x_2962:
[----:B------:R-:W-:Y:S05]  /*d690*/  BSYNC B0 ;  /* 0x0000000000007941 */ /* 0x000fea0003800000 */
.L_x_2960:
[----:B------:R-:W-:Y:S04]  /*d6a0*/  IMAD R8, R9, c[0x0][0x32c], -R164 ;  /* 0x0000cb0009087a24 */ /* 0x000fe800078e0aa4 */
[----:B------:R-:W-:Y:S05]  /*d6b0*/  IMAD.IADD R5, R8, 0x1, -R219 ;  /* 0x0000000108057824 */ /* 0x000fea00078e0adb */
[----:B------:R-:W-:Y:S02]  /*d6c0*/  IADD3 R8, R5, c[0x0][0x32c], RZ ;  /* 0x0000cb0005087a10 */ /* 0x000fe40007ffe0ff */
[----:B------:R-:W-:Y:S02]  /*d6d0*/  IMNMX R4, R4, R5, !PT ;  /* 0x0000000504047217 */ /* 0x000fe40007800200 */
[----:B------:R-:W-:Y:S02]  /*d6e0*/  IMNMX R3, R3, R8, PT ;  /* 0x0000000803037217 */ /* 0x000fe40003800200 */
.L_x_2959:
[----:B------:R-:W-:Y:S01]  /*d6f0*/  ISETP.GT.AND P0, PT, R4, RZ, P2 ;  /* 0x000000ff0400720c */ /* 0x000fe20001704270 */
[----:B------:R-:W-:Y:S04]  /*d700*/  DEPBAR.LE SB0, 0x2 ;  /* 0x000080800000791a */ /* 0x000fe80000000000 */
[----:B------:R-:W-:Y:S01]  /*d710*/  BAR.SYNC.DEFER_BLOCKING 0x0 ;  /* 0x0000000000007b1d */ /* 0x000fe20000010000 */
[----:B------:R-:W-:Y:S04]  /*d720*/  ISETP.LT.OR P0, PT, R3, 0x1, P0 ;  /* 0x000000010300780c */ /* 0x000fe80000701670 */
[----:B------:R-:W-:Y:S02]  /*d730*/  FSEL R17, R6, -INF , !P0 ;  /* 0xff80000006117808 */ /* 0x000fe40004000000 */
[C---:B------:R-:W-:Y:S02]  /*d740*/  ISETP.GT.AND P0, PT, R4.reuse, 0x1, P2 ;  /* 0x000000010400780c */ /* 0x040fe40001704270 */
[----:B------:R-:W-:Y:S02]  /*d750*/  FMNMX.FTZ R8, R17, R0, !PT ;  /* 0x0000000011087209 */ /* 0x000fe40007810000 */
[----:B------:R-:W-:Y:S04]  /*d760*/  ISETP.LT.OR P0, PT, R3, 0x2, P0 ;  /* 0x000000020300780c */ /* 0x000fe80000701670 */
        /* <DEDUP_REMOVED lines=67> */
[----:B------:R-:W1:Y:S01]  /*dba0*/  SHFL.BFLY PT, R4, R5, 0x2, 0x1f ;  /* 0x0c401f0005047f89 */ /* 0x000e6200000e0000 */
[----:B------:R-:W-:Y:S01]  /*dbb0*/  FMNMX.FTZ R8, R153, R8, !PT ;  /* 0x0000000899087209 */ /* 0x000fe20007810000 */
[----:B------:R-:W-:Y:S01]  /*dbc0*/  BSSY B0, `(.L_x_2963) ;  /* 0x00001c9000007945 */ /* 0x000fe20003800000 */
[----:B------:R-:W-:Y:S02]  /*dbd0*/  ISETP.LT.OR P0, PT, R3, 0x3a, P0 ;  /* 0x0000003a0300780c */ /* 0x000fe40000701670 */
[----:B------:R-:W-:Y:S02]  /*dbe0*/  FMNMX.FTZ R8, R149, R8, !PT ;  /* 0x0000000895087209 */ /* 0x000fe40007810000 */
[----:B------:R-:W-:Y:S02]  /*dbf0*/  FSEL R133, R35, -INF , !P0 ;  /* 0xff80000023857808 */ /* 0x000fe40004000000 */
[----:B------:R-:W-:Y:S04]  /*dc00*/  FMNMX.FTZ R8, R147, R8, !PT ;  /* 0x0000000893087209 */ /* 0x000fe80007810000 */
[----:B------:R-:W-:Y:S04]  /*dc10*/  FMNMX.FTZ R8, R145, R8, !PT ;  /* 0x0000000891087209 */ /* 0x000fe80007810000 */
[----:B------:R-:W-:Y:S02]  /*dc20*/  FMNMX.FTZ R6, R133, R8, !PT ;  /* 0x0000000885067209 */ /* 0x000fe40007810000 */
[----:B-1----:R-:W-:Y:S05]  /*dc30*/  FMNMX.FTZ R3, R5, R4, !PT ;  /* 0x0000000405037209 */ /* 0x002fea0007810000 */
[----:B------:R-:W1:Y:S02]  /*dc40*/  SHFL.BFLY PT, R132, R3, 0x1, 0x1f ;  /* 0x0c201f0003847f89 */ /* 0x000e6400000e0000 */
[----:B-1----:R-:W-:Y:S06]  /*dc50*/  FMNMX.FTZ R132, R3, R132, !PT ;  /* 0x0000008403847209 */ /* 0x002fec0007810000 */
[----:B------:R-:W1:Y:S01]  /*dc60*/  SHFL.BFLY PT, R3, R6, 0x2, 0x1f ;  /* 0x0c401f0006037f89 */ /* 0x000e6200000e0000 */
[C---:B------:R-:W-:Y:S01]  /*dc70*/  FSETP.NEU.FTZ.AND P0, PT, R132.reuse, -INF , PT ;  /* 0xff8000008400780b */ /* 0x040fe20003f1d000 */
[C---:B------:R-:W-:Y:S03]  /*dc80*/  FMUL.FTZ R151, R132.reuse, c[0x0][0x2d0] ;  /* 0x0000b40084977a20 */ /* 0x040fe60000410000 */
        /* <DEDUP_REMOVED lines=8> */
[----:B------:R-:W-:Y:S02]  /*dd10*/  FMUL.FTZ R2, R7, c[0x0][0x2d0] ;  /* 0x0000b40007027a20 */ /* 0x000fe40000410000 */
[--C-:B------:R-:W-:Y:S01]  /*dd20*/  FFMA.FTZ R173, R142, c[0x0][0x2d0], -R151.reuse ;  /* 0x0000b4008ead7a23 */ /* 0x100fe20000010897 */
[----:B-1----:R-:W-:Y:S01]  /*dd30*/  FMNMX.FTZ R4, R6, R3, !PT ;  /* 0x0000000306047209 */ /* 0x002fe20007810000 */
[--C-:B------:R-:W-:Y:S02]  /*dd40*/  FFMA.FTZ R189, R158, c[0x0][0x2d0], -R151.reuse ;  /* 0x0000b4009ebd7a23 */ /* 0x100fe40000010897 */
[--C-:B------:R-:W-:Y:S02]  /*dd50*/  FFMA.FTZ R240, R156, c[0x0][0x2d0], -R151.reuse ;  /* 0x0000b4009cf07a23 */ /* 0x100fe40000010897 */
[----:B------:R-:W1:Y:S01]  /*dd60*/  SHFL.BFLY PT, R3, R4, 0x1, 0x1f ;  /* 0x0c201f0004037f89 */ /* 0x000e6200000e0000 */
        /* <DEDUP_REMOVED lines=12> */
[----:B-1----:R-:W-:Y:S02]  /*de30*/  FMNMX.FTZ R3, R4, R3, !PT ;  /* 0x0000000304037209 */ /* 0x002fe40007810000 */
[----:B--2---:R-:W-:Y:S02]  /*de40*/  F2FP.BF16.PACK_AB R136, R165, R170 ;  /* 0x000000aaa588723e */ /* 0x004fe400000010ff */
[C---:B------:R-:W-:Y:S01]  /*de50*/  FSETP.NEU.FTZ.AND P0, PT, R3.reuse, -INF , PT ;  /* 0xff8000000300780b */ /* 0x040fe20003f1d000 */
[C---:B------:R-:W-:Y:S04]  /*de60*/  FMUL.FTZ R144, R3.reuse, c[0x0][0x2d0] ;  /* 0x0000b40003907a20 */ /* 0x040fe80000410000 */
[----:B------:R-:W1:Y:S01]  /*de70*/  MUFU.EX2 R2, R2 ;  /* 0x0000000200027308 */ /* 0x000e620000000800 */
[----:B------:R-:W-:Y:S02]  /*de80*/  FSEL R5, R3, RZ, P0 ;  /* 0x000000ff03057208 */ /* 0x000fe40000000000 */
[----:B------:R-:W-:Y:S03]  /*de90*/  FSEL R144, R144, RZ, P0 ;  /* 0x000000ff90907208 */ /* 0x000fe60000000000 */
[----:B------:R-:W-:Y:S02]  /*dea0*/  FADD.FTZ R5, -R5, R0 ;  /* 0x0000000005057221 */ /* 0x000fe40000010100 */
[--C-:B------:R-:W-:Y:S02]  /*deb0*/  FFMA.FTZ R167, R9, c[0x0][0x2d0], -R144.reuse ;  /* 0x0000b40009a77a23 */ /* 0x100fe40000010890 */
[----:B------:R-:W-:Y:S01]  /*dec0*/  IMAD R9, R181, 0x6000, RZ ;  /* 0x00006000b5097824 */ /* 0x000fe200078e02ff */
[----:B------:R-:W-:Y:S01]  /*ded0*/  MUFU.EX2 R134, R151 ;  /* 0x0000009700867308 */ /* 0x000fe20000000800 */
[--C-:B------:R-:W-:Y:S02]  /*dee0*/  FFMA.FTZ R168, R13, c[0x0][0x2d0], -R144.reuse ;  /* 0x0000b4000da87a23 */ /* 0x100fe40000010890 */
[--C-:B------:R-:W-:Y:S01]  /*def0*/  FFMA.FTZ R169, R17, c[0x0][0x2d0], -R144.reuse ;  /* 0x0000b40011a97a23 */ /* 0x100fe20000010890 */
[----:B------:R-:W-:Y:S01]  /*df00*/  IADD3 R162, R182, R9, RZ ;  /* 0x00000009b6a27210 */ /* 0x000fe20007ffe0ff */
[--C-:B------:R-:W-:Y:S01]  /*df10*/  FFMA.FTZ R172, R11, c[0x0][0x2d0], -R144.reuse ;  /* 0x0000b4000bac7a23 */ /* 0x100fe20000010890 */
[----:B---3--:R-:W-:Y:S01]  /*df20*/  F2FP.BF16.PACK_AB R138, R163, R166 ;  /* 0x000000a6a38a723e */ /* 0x008fe200000010ff */
[----:B------:R-:W-:Y:S01]  /*df30*/  FMUL.FTZ R0, R5, c[0x0][0x2d0] ;  /* 0x0000b40005007a20 */ /* 0x000fe20000410000 */
[----:B------:R-:W-:Y:S01]  /*df40*/  IADD3 R135, R187, R162, RZ ;  /* 0x000000a2bb877210 */ /* 0x000fe20007ffe0ff */
[----:B------:R-:W2:Y:S01]  /*df50*/  LDSM.16.MT88.4 R12, [R162+0x100] ;  /* 0x00010000a20c783b */ /* 0x000ea20000004200 */
[----:B------:R-:W-:Y:S01]  /*df60*/  MUFU.EX2 R169, R169 ;  /* 0x000000a900a97308 */ /* 0x000fe20000000800 */
[----:B------:R-:W-:Y:S01]  /*df70*/  IADD3 R160, R9, R180, RZ ;  /* 0x000000b409a07210 */ /* 0x000fe20007ffe0ff */
[--C-:B------:R-:W-:Y:S02]  /*df80*/  FFMA.FTZ R238, R141, c[0x0][0x2d0], -R144.reuse ;  /* 0x0000b4008dee7a23 */ /* 0x100fe40000010890 */
[C---:B-1----:R-:W-:Y:S01]  /*df90*/  FMUL.FTZ R4, R2.reuse, R128 ;  /* 0x0000008002047220 */ /* 0x042fe20000410000 */
[----:B------:R-:W-:Y:S01]  /*dfa0*/  IADD3 R161, R187, R160, RZ ;  /* 0x000000a0bba17210 */ /* 0x000fe20007ffe0ff */
[C---:B------:R-:W-:Y:S01]  /*dfb0*/  FMUL.FTZ R5, R2.reuse, R129 ;  /* 0x0000008102057220 */ /* 0x040fe20000410000 */
[----:B------:R-:W1:Y:S01]  /*dfc0*/  LDSM.16.MT88.4 R20, [R135+0x100] ;  /* 0x000100008714783b */ /* 0x000e620000004200 */
[C---:B------:R-:W-:Y:S02]  /*dfd0*/  FMUL.FTZ R8, R2.reuse, R124 ;  /* 0x0000007c02087220 */ /* 0x040fe40000410000 */
[----:B------:R-:W3:Y:S01]  /*dfe0*/  MUFU.EX2 R168, R168 ;  /* 0x000000a800a87308 */ /* 0x000ee20000000800 */
[C---:B------:R-:W-:Y:S02]  /*dff0*/  FMUL.FTZ R9, R2.reuse, R125 ;  /* 0x0000007d02097220 */ /* 0x040fe40000410000 */
[C---:B------:R-:W-:Y:S02]  /*e000*/  FMUL.FTZ R16, R2.reuse, R104 ;  /* 0x0000006802107220 */ /* 0x040fe40000410000 */
[----:B------:R-:W4:Y:S01]  /*e010*/  LDSM.16.MT88.4 R28, [R160+0x100] ;  /* 0x00010000a01c783b */ /* 0x000f220000004200 */
[C---:B------:R-:W-:Y:S02]  /*e020*/  FMUL.FTZ R17, R2.reuse, R105 ;  /* 0x0000006902117220 */ /* 0x040fe40000410000 */
[C---:B------:R-:W-:Y:S02]  /*e030*/  FMUL.FTZ R24, R2.reuse, R112 ;  /* 0x0000007002187220 */ /* 0x040fe40000410000 */
[----:B------:R-:W-:Y:S01]  /*e040*/  MUFU.EX2 R167, R167 ;  /* 0x000000a700a77308 */ /* 0x000fe20000000800 */
[C---:B------:R-:W-:Y:S02]  /*e050*/  FMUL.FTZ R25, R2.reuse, R113 ;  /* 0x0000007102197220 */ /* 0x040fe40000410000 */
[C---:B------:R-:W-:Y:S02]  /*e060*/  FMUL.FTZ R32, R2.reuse, R120 ;  /* 0x0000007802207220 */ /* 0x040fe40000410000 */
[----:B------:R-:W-:Y:S02]  /*e070*/  FMUL.FTZ R33, R2, R121 ;  /* 0x0000007902217220 */ /* 0x000fe40000410000 */
[--C-:B------:R-:W-:Y:S02]  /*e080*/  FFMA.FTZ R241, R159, c[0x0][0x2d0], -R144.reuse ;  /* 0x0000b4009ff17a23 */ /* 0x100fe40000010890 */
[--C-:B------:R-:W-:Y:S01]  /*e090*/  FFMA.FTZ R244, R157, c[0x0][0x2d0], -R144.reuse ;  /* 0x0000b4009df47a23 */ /* 0x100fe20000010890 */
[----:B------:R-:W5:Y:S01]  /*e0a0*/  MUFU.EX2 R172, R172 ;  /* 0x000000ac00ac7308 */ /* 0x000f620000000800 */
[----:B------:R-:W-:Y:S01]  /*e0b0*/  LDSM.16.MT88.4 R156, [R162+0x5900] ;  /* 0x00590000a29c783b */ /* 0x000fe20000004200 */
[--C-:B------:R-:W-:Y:S01]  /*e0c0*/  FFMA.FTZ R243, R155, c[0x0][0x2d0], -R144.reuse ;  /* 0x0000b4009bf37a23 */ /* 0x100fe20000010890 */
[----:B---3--:R-:W-:Y:S01]  /*e0d0*/  F2FP.BF16.PACK_AB R137, R168, R169 ;  /* 0x000000a9a889723e */ /* 0x008fe200000010ff */
[--C-:B------:R-:W-:Y:S02]  /*e0e0*/  FFMA.FTZ R246, R153, c[0x0][0x2d0], -R144.reuse ;  /* 0x0000b40099f67a23 */ /* 0x100fe40000010890 */
[--C-:B------:R-:W-:Y:S03]  /*e0f0*/  FFMA.FTZ R249, R149, c[0x0][0x2d0], -R144.reuse ;  /* 0x0000b40095f97a23 */ /* 0x100fe60000010890 */
[----:B------:R-:W-:Y:S01]  /*e100*/  LDSM.16.MT88.4 R148, [R160+0x3900] ;  /* 0x00390000a094783b */ /* 0x000fe20000004200 */
[----:B------:R-:W3:Y:S01]  /*e110*/  MUFU.EX2 R0, R0 ;  /* 0x0000000000007308 */ /* 0x000ee20000000800 */
[--C-:B------:R-:W-:Y:S02]  /*e120*/  FFMA.FTZ R250, R147, c[0x0][0x2d0], -R144.reuse ;  /* 0x0000b40093fa7a23 */ /* 0x100fe40000010890 */
[--C-:B------:R-:W-:Y:S02]  /*e130*/  FFMA.FTZ R251, R145, c[0x0][0x2d0], -R144.reuse ;  /* 0x0000b40091fb7a23 */ /* 0x100fe40000010890 */
[C---:B------:R-:W-:Y:S02]  /*e140*/  FMUL.FTZ R36, R2.reuse, R36 ;  /* 0x0000002402247220 */ /* 0x040fe40000410000 */
[----:B------:R-:W-:Y:S01]  /*e150*/  LDSM.16.MT88.4 R152, [R161+0x3900] ;  /* 0x00390000a198783b */ /* 0x000fe20000004200 */
[C---:B------:R-:W-:Y:S02]  /*e160*/  FMUL.FTZ R37, R2.reuse, R37 ;  /* 0x0000002502257220 */ /* 0x040fe40000410000 */
[C---:B------:R-:W-:Y:S01]  /*e170*/  FMUL.FTZ R40, R2.reuse, R40 ;  /* 0x0000002802287220 */ /* 0x040fe20000410000 */
[----:B------:R-:W-:Y:S01]  /*e180*/  MUFU.EX2 R171, R171 ;  /* 0x000000ab00ab7308 */ /* 0x000fe20000000800 */
[----:B------:R-:W-:Y:S01]  /*e190*/  FMUL.FTZ R41, R2, R41 ;  /* 0x0000002902297220 */ /* 0x000fe20000410000 */
[----:B-----5:R-:W-:Y:S01]  /*e1a0*/  F2FP.BF16.PACK_AB R139, R172, R167 ;  /* 0x000000a7ac8b723e */ /* 0x020fe200000010ff */
[C---:B------:R-:W-:Y:S02]  /*e1b0*/  FMUL.FTZ R44, R2.reuse, R44 ;  /* 0x0000002c022c7220 */ /* 0x040fe40000410000 */
[C---:B------:R-:W-:Y:S02]  /*e1c0*/  FMUL.FTZ R45, R2.reuse, R45 ;  /* 0x0000002d022d7220 */ /* 0x040fe40000410000 */
[C---:B------:R-:W-:Y:S02]  /*e1d0*/  FMUL.FTZ R48, R2.reuse, R48 ;  /* 0x0000003002307220 */ /* 0x040fe40000410000 */
[C---:B------:R-:W-:Y:S01]  /*e1e0*/  FMUL.FTZ R49, R2.reuse, R49 ;  /* 0x0000003102317220 */ /* 0x040fe20000410000 */
[----:B------:R-:W5:Y:S01]  /*e1f0*/  MUFU.EX2 R174, R174 ;  /* 0x000000ae00ae7308 */ /* 0x000f620000000800 */
[----:B------:R-:W-:Y:S02]  /*e200*/  FMUL.FTZ R52, R2, R52 ;  /* 0x0000003402347220 */ /* 0x000fe40000410000 */
[C---:B---3--:R-:W-:Y:S02]  /*e210*/  FMUL.FTZ R6, R0.reuse, R130 ;  /* 0x0000008200067220 */ /* 0x048fe40000410000 */
[C---:B------:R-:W-:Y:S02]  /*e220*/  FMUL.FTZ R7, R0.reuse, R131 ;  /* 0x0000008300077220 */ /* 0x040fe40000410000 */
[----:B------:R-:W-:Y:S01]  /*e230*/  LDSM.16.MT88.4 R128, [R135+0x2900] ;  /* 0x002900008780783b */ /* 0x000fe20000004200 */
[C---:B------:R-:W-:Y:S02]  /*e240*/  FMUL.FTZ R10, R0.reuse, R126 ;  /* 0x0000007e000a7220 */ /* 0x040fe40000410000 */
[C---:B------:R-:W-:Y:S01]  /*e250*/  FMUL.FTZ R11, R0.reuse, R127 ;  /* 0x0000007f000b7220 */ /* 0x040fe20000410000 */
[----:B------:R-:W-:Y:S01]  /*e260*/  MUFU.EX2 R173, R173 ;  /* 0x000000ad00ad7308 */ /* 0x000fe20000000800 */
[C---:B--2---:R-:W-:Y:S03]  /*e270*/  HMMA.16816.F32.BF16 R4, R136.reuse, R12, R4 ;  /* 0x0000000c8804723c */ /* 0x044fe60000041804 */
[----:B------:R-:W-:Y:S02]  /*e280*/  LDSM.16.MT88.4 R124, [R162+0x2900] ;  /* 0x00290000a27c783b */ /* 0x000fe40000004200 */
[----:B------:R-:W-:Y:S02]  /*e290*/  FMUL.FTZ R18, R0, R106 ;  /* 0x0000006a00127220 */ /* 0x000fe40000410000 */
[C---:B------:R-:W-:Y:S01]  /*e2a0*/  FMUL.FTZ R12, R2.reuse, R100 ;  /* 0x00000064020c7220 */ /* 0x040fe20000410000 */
[C---:B------:R-:W-:Y:S01]  /*e2b0*/  HMMA.16816.F32.BF16 R8, R136.reuse, R14, R8 ;  /* 0x0000000e8808723c */ /* 0x040fe20000041808 */
[----:B------:R-:W2:Y:S03]  /*e2c0*/  MUFU.EX2 R192, R192 ;  /* 0x000000c000c07308 */ /* 0x000ea60000000800 */
[----:B------:R-:W-:Y:S02]  /*e2d0*/  FMUL.FTZ R13, R2, R101 ;  /* 0x00000065020d7220 */ /* 0x000fe40000410000 */
[C---:B------:R-:W-:Y:S02]  /*e2e0*/  FMUL.FTZ R19, R0.reuse, R107 ;  /* 0x0000006b00137220 */ /* 0x040fe40000410000 */
[C---:B------:R-:W-:Y:S01]  /*e2f0*/  FMUL.FTZ R14, R0.reuse, R102 ;  /* 0x00000066000e7220 */ /* 0x040fe20000410000 */
[----:B------:R-:W-:Y:S02]  /*e300*/  LDSM.16.MT88.4 R104, [R162+0x2100] ;  /* 0x00210000a268783b */ /* 0x000fe40000004200 */
[----:B------:R-:W-:Y:S01]  /*e310*/  MUFU.EX2 R238, R238 ;  /* 0x000000ee00ee7308 */ /* 0x000fe20000000800 */
[C---:B------:R-:W-:Y:S02]  /*e320*/  FMUL.FTZ R15, R0.reuse, R103 ;  /* 0x00000067000f7220 */ /* 0x040fe40000410000 */
[C---:B------:R-:W-:Y:S02]  /*e330*/  FMUL.FTZ R26, R0.reuse, R114 ;  /* 0x00000072001a7220 */ /* 0x040fe40000410000 */
[C---:B------:R-:W-:Y:S01]  /*e340*/  FMUL.FTZ R27, R0.reuse, R115 ;  /* 0x00000073001b7220 */ /* 0x040fe20000410000 */
[----:B------:R-:W3:Y:S01]  /*e350*/  LDSM.16.MT88.4 R100, [R161+0x100] ;  /* 0x00010000a164783b */ /* 0x000ee20000004200 */
[C---:B------:R-:W-:Y:S01]  /*e360*/  FMUL.FTZ R34, R0.reuse, R122 ;  /* 0x0000007a00227220 */ /* 0x040fe20000410000 */
[C---:B-1----:R-:W-:Y:S02]  /*e370*/  HMMA.16816.F32.BF16 R12, R136.reuse, R20, R12 ;  /* 0x00000014880c723c */ /* 0x042fe4000004180c */
[----:B------:R-:W-:Y:S01]  /*e380*/  MUFU.EX2 R189, R189 ;  /* 0x000000bd00bd7308 */ /* 0x000fe20000000800 */
[C---:B------:R-:W-:Y:S02]  /*e390*/  FMUL.FTZ R35, R0.reuse, R123 ;  /* 0x0000007b00237220 */ /* 0x040fe40000410000 */
[----:B------:R-:W-:Y:S01]  /*e3a0*/  FMUL.FTZ R38, R0, R38 ;  /* 0x0000002600267220 */ /* 0x000fe20000410000 */
[----:B------:R-:W-:Y:S01]  /*e3b0*/  LDSM.16.MT88.4 R112, [R162+0x900] ;  /* 0x00090000a270783b */ /* 0x000fe20000004200 */
[C---:B------:R-:W-:Y:S01]  /*e3c0*/  FMUL.FTZ R20, R2.reuse, R108 ;  /* 0x0000006c02147220 */ /* 0x040fe20000410000 */
[C---:B------:R-:W-:Y:S04]  /*e3d0*/  HMMA.16816.F32.BF16 R16, R136.reuse, R22, R16 ;  /* 0x000000168810723c */ /* 0x040fe80000041810 */
[----:B------:R-:W-:Y:S01]  /*e3e0*/  FMUL.FTZ R21, R2, R109 ;  /* 0x0000006d02157220 */ /* 0x000fe20000410000 */
[----:B------:R-:W-:Y:S01]  /*e3f0*/  MUFU.EX2 R240, R240 ;  /* 0x000000f000f07308 */ /* 0x000fe20000000800 */
[----:B------:R-:W-:Y:S01]  /*e400*/  LDSM.16.MT88.4 R120, [R161+0x900] ;  /* 0x00090000a178783b */ /* 0x000fe20000004200 */
[C---:B------:R-:W-:Y:S02]  /*e410*/  FMUL.FTZ R22, R0.reuse, R110 ;  /* 0x0000006e00167220 */ /* 0x040fe40000410000 */
[C---:B------:R-:W-:Y:S03]  /*e420*/  FMUL.FTZ R23, R0.reuse, R111 ;  /* 0x0000006f00177220 */ /* 0x040fe60000410000 */
[C---:B------:R-:W-:Y:S02]  /*e430*/  FMUL.FTZ R39, R0.reuse, R39 ;  /* 0x0000002700277220 */ /* 0x040fe40000410000 */
[----:B------:R-:W1:Y:S01]  /*e440*/  LDSM.16.MT88.4 R108, [R135+0x2100] ;  /* 0x00210000876c783b */ /* 0x000e620000004200 */
[C---:B------:R-:W-:Y:S01]  /*e450*/  FMUL.FTZ R42, R0.reuse, R42 ;  /* 0x0000002a002a7220 */ /* 0x040fe20000410000 */
[C---:B----4-:R-:W-:Y:S01]  /*e460*/  HMMA.16816.F32.BF16 R20, R136.reuse, R28, R20 ;  /* 0x0000001c8814723c */ /* 0x050fe20000041814 */
[----:B------:R-:W-:Y:S02]  /*e470*/  MUFU.EX2 R191, R191 ;  /* 0x000000bf00bf7308 */ /* 0x000fe40000000800 */
[C---:B------:R-:W-:Y:S02]  /*e480*/  FMUL.FTZ R43, R0.reuse, R43 ;  /* 0x0000002b002b7220 */ /* 0x040fe40000410000 */
[----:B------:R-:W-:Y:S02]  /*e490*/  FMUL.FTZ R46, R0, R46 ;  /* 0x0000002e002e7220 */ /* 0x000fe40000410000 */
[C---:B------:R-:W-:Y:S01]  /*e4a0*/  FMUL.FTZ R28, R2.reuse, R116 ;  /* 0x00000074021c7220 */ /* 0x040fe20000410000 */
[C---:B------:R-:W-:Y:S03]  /*e4b0*/  HMMA.16816.F32.BF16 R24, R136.reuse, R30, R24 ;  /* 0x0000001e8818723c */ /* 0x040fe60000041818 */
[----:B------:R-:W-:Y:S01]  /*e4c0*/  MUFU.EX2 R242, R242 ;  /* 0x000000f200f27308 */ /* 0x000fe20000000800 */
[----:B------:R-:W-:Y:S02]  /*e4d0*/  FMUL.FTZ R29, R2, R117 ;  /* 0x00000075021d7220 */ /* 0x000fe40000410000 */
[C---:B------:R-:W-:Y:S02]  /*e4e0*/  FMUL.FTZ R47, R0.reuse, R47 ;  /* 0x0000002f002f7220 */ /* 0x040fe40000410000 */
[C---:B------:R-:W-:Y:S04]  /*e4f0*/  FMUL.FTZ R30, R0.reuse, R118 ;  /* 0x00000076001e7220 */ /* 0x040fe80000410000 */
[C---:B------:R-:W-:Y:S01]  /*e500*/  FMUL.FTZ R31, R0.reuse, R119 ;  /* 0x00000077001f7220 */ /* 0x040fe20000410000 */
[----:B------:R-:W-:Y:S01]  /*e510*/  MUFU.EX2 R241, R241 ;  /* 0x000000f100f17308 */ /* 0x000fe20000000800 */
[----:B------:R-:W-:Y:S01]  /*e520*/  LDSM.16.MT88.4 R116, [R135+0x900] ;  /* 0x000900008774783b */ /* 0x000fe20000004200 */
[C---:B------:R-:W-:Y:S02]  /*e530*/  FMUL.FTZ R50, R0.reuse, R50 ;  /* 0x0000003200327220 */ /* 0x040fe40000410000 */
[----:B------:R-:W-:Y:S02]  /*e540*/  FMUL.FTZ R51, R0, R51 ;  /* 0x0000003300337220 */ /* 0x000fe40000410000 */
[C---:B---3--:R-:W-:Y:S03]  /*e550*/  HMMA.16816.F32.BF16 R28, R136.reuse, R100, R28 ;  /* 0x00000064881c723c */ /* 0x048fe6000004181c */
[----:B------:R-:W-:Y:S01]  /*e560*/  FMUL.FTZ R53, R2, R53 ;  /* 0x0000003502357220 */ /* 0x000fe20000410000 */
[----:B------:R-:W-:Y:S01]  /*e570*/  MUFU.EX2 R244, R244 ;  /* 0x000000f400f47308 */ /* 0x000fe20000000800 */
[C---:B------:R-:W-:Y:S02]  /*e580*/  FMUL.FTZ R54, R0.reuse, R54 ;  /* 0x0000003600367220 */ /* 0x040fe40000410000 */
[----:B------:R-:W-:Y:S01]  /*e590*/  FMUL.FTZ R55, R0, R55 ;  /* 0x0000003700377220 */ /* 0x000fe20000410000 */
[C---:B------:R-:W-:Y:S01]  /*e5a0*/  HMMA.16816.F32.BF16 R32, R136.reuse, R102, R32 ;  /* 0x000000668820723c */ /* 0x040fe20000041820 */
[----:B------:R-:W3:Y:S03]  /*e5b0*/  LDSM.16.MT88.4 R100, [R160+0x2100] ;  /* 0x00210000a064783b */ /* 0x000ee60000004200 */
[C---:B------:R-:W-:Y:S02]  /*e5c0*/  FMUL.FTZ R56, R2.reuse, R56 ;  /* 0x0000003802387220 */ /* 0x040fe40000410000 */
[----:B------:R-:W-:Y:S01]  /*e5d0*/  FMUL.FTZ R57, R2, R57 ;  /* 0x0000003902397220 */ /* 0x000fe20000410000 */
[----:B------:R-:W-:Y:S01]  /*e5e0*/  MUFU.EX2 R243, R243 ;  /* 0x000000f300f37308 */ /* 0x000fe20000000800 */
[C---:B------:R-:W-:Y:S04]  /*e5f0*/  HMMA.16816.F32.BF16 R36, R136.reuse, R104, R36 ;  /* 0x000000688824723c */ /* 0x040fe80000041824 */
[C---:B------:R-:W-:Y:S02]  /*e600*/  FMUL.FTZ R58, R0.reuse, R58 ;  /* 0x0000003a003a7220 */ /* 0x040fe40000410000 */
[----:B------:R-:W-:Y:S02]  /*e610*/  FMUL.FTZ R59, R0, R59 ;  /* 0x0000003b003b7220 */ /* 0x000fe40000410000 */
[C---:B------:R-:W-:Y:S01]  /*e620*/  HMMA.16816.F32.BF16 R40, R136.reuse, R106, R40 ;  /* 0x0000006a8828723c */ /* 0x040fe20000041828 */
[----:B------:R-:W4:Y:S01]  /*e630*/  LDSM.16.MT88.4 R104, [R161+0x2100] ;  /* 0x00210000a168783b */ /* 0x000f220000004200 */
[----:B------:R-:W-:Y:S02]  /*e640*/  MUFU.EX2 R246, R246 ;  /* 0x000000f600f67308 */ /* 0x000fe40000000800 */
[C---:B------:R-:W-:Y:S02]  /*e650*/  FMUL.FTZ R60, R2.reuse, R60 ;  /* 0x0000003c023c7220 */ /* 0x040fe40000410000 */
[----:B------:R-:W-:Y:S02]  /*e660*/  FMUL.FTZ R61, R2, R61 ;  /* 0x0000003d023d7220 */ /* 0x000fe40000410000 */
[C---:B-1----:R-:W-:Y:S04]  /*e670*/  HMMA.16816.F32.BF16 R44, R136.reuse, R108, R44 ;  /* 0x0000006c882c723c */ /* 0x042fe8000004182c */
[C---:B------:R-:W-:Y:S01]  /*e680*/  FMUL.FTZ R62, R0.reuse, R62 ;  /* 0x0000003e003e7220 */ /* 0x040fe20000410000 */
[----:B------:R-:W-:Y:S01]  /*e690*/  MUFU.EX2 R245, R245 ;  /* 0x000000f500f57308 */ /* 0x000fe20000000800 */
[----:B------:R-:W-:Y:S02]  /*e6a0*/  FMUL.FTZ R63, R0, R63 ;  /* 0x0000003f003f7220 */ /* 0x000fe40000410000 */
[C---:B------:R-:W-:Y:S01]  /*e6b0*/  HMMA.16816.F32.BF16 R48, R136.reuse, R110, R48 ;  /* 0x0000006e8830723c */ /* 0x040fe20000041830 */
[----:B------:R-:W1:Y:S03]  /*e6c0*/  LDSM.16.MT88.4 R108, [R162+0x4100] ;  /* 0x00410000a26c783b */ /* 0x000e660000004200 */
[C---:B------:R-:W-:Y:S02]  /*e6d0*/  FMUL.FTZ R64, R2.reuse, R64 ;  /* 0x0000004002407220 */ /* 0x040fe40000410000 */
[----:B------:R-:W-:Y:S01]  /*e6e0*/  FMUL.FTZ R65, R2, R65 ;  /* 0x0000004102417220 */ /* 0x000fe20000410000 */
[----:B------:R-:W-:Y:S01]  /*e6f0*/  MUFU.EX2 R248, R248 ;  /* 0x000000f800f87308 */ /* 0x000fe20000000800 */
[C---:B------:R-:W-:Y:S01]  /*e700*/  FMUL.FTZ R66, R0.reuse, R66 ;  /* 0x0000004200427220 */ /* 0x040fe20000410000 */
[C---:B---3--:R-:W-:Y:S03]  /*e710*/  HMMA.16816.F32.BF16 R52, R136.reuse, R100, R52 ;  /* 0x000000648834723c */ /* 0x048fe60000041834 */
[----:B------:R-:W-:Y:S02]  /*e720*/  FMUL.FTZ R67, R0, R67 ;  /* 0x0000004300437220 */ /* 0x000fe40000410000 */
[C---:B------:R-:W-:Y:S02]  /*e730*/  FMUL.FTZ R68, R2.reuse, R68 ;  /* 0x0000004402447220 */ /* 0x040fe40000410000 */
[----:B------:R-:W-:Y:S01]  /*e740*/  FMUL.FTZ R69, R2, R69 ;  /* 0x0000004502457220 */ /* 0x000fe20000410000 */
[C---:B------:R-:W-:Y:S01]  /*e750*/  HMMA.16816.F32.BF16 R56, R136.reuse, R102, R56 ;  /* 0x000000668838723c */ /* 0x040fe20000041838 */
[----:B------:R-:W3:Y:S01]  /*e760*/  LDSM.16.MT88.4 R100, [R135+0x4100] ;  /* 0x004100008764783b */ /* 0x000ee20000004200 */
[----:B------:R-:W-:Y:S02]  /*e770*/  MUFU.EX2 R247, R247 ;  /* 0x000000f700f77308 */ /* 0x000fe40000000800 */
[C---:B------:R-:W-:Y:S02]  /*e780*/  FMUL.FTZ R70, R0.reuse, R70 ;  /* 0x0000004600467220 */ /* 0x040fe40000410000 */
[----:B------:R-:W-:Y:S02]  /*e790*/  FMUL.FTZ R71, R0, R71 ;  /* 0x0000004700477220 */ /* 0x000fe40000410000 */
[C---:B----4-:R-:W-:Y:S04]  /*e7a0*/  HMMA.16816.F32.BF16 R60, R136.reuse, R104, R60 ;  /* 0x00000068883c723c */ /* 0x050fe8000004183c */
[C---:B------:R-:W-:Y:S01]  /*e7b0*/  FMUL.FTZ R72, R2.reuse, R72 ;  /* 0x0000004802487220 */ /* 0x040fe20000410000 */
[----:B------:R-:W-:Y:S01]  /*e7c0*/  MUFU.EX2 R249, R249 ;  /* 0x000000f900f97308 */ /* 0x000fe20000000800 */
[----:B------:R-:W-:Y:S02]  /*e7d0*/  FMUL.FTZ R73, R2, R73 ;  /* 0x0000004902497220 */ /* 0x000fe40000410000 */
[C---:B------:R-:W-:Y:S01]  /*e7e0*/  HMMA.16816.F32.BF16 R64, R136.reuse, R106, R64 ;  /* 0x0000006a8840723c */ /* 0x040fe20000041840 */
[----:B------:R-:W4:Y:S03]  /*e7f0*/  LDSM.16.MT88.4 R104, [R160+0x4100] ;  /* 0x00410000a068783b */ /* 0x000f260000004200 */
[C---:B------:R-:W-:Y:S02]  /*e800*/  FMUL.FTZ R74, R0.reuse, R74 ;  /* 0x0000004a004a7220 */ /* 0x040fe40000410000 */
[----:B------:R-:W-:Y:S01]  /*e810*/  FMUL.FTZ R75, R0, R75 ;  /* 0x0000004b004b7220 */ /* 0x000fe20000410000 */
        /* <DEDUP_REMOVED lines=8> */
[----:B------:R-:W-:Y:S02]  /*e8a0*/  FMUL.FTZ R79, R0, R79 ;  /* 0x0000004f004f7220 */ /* 0x000fe40000410000 */
[C---:B------:R-:W-:Y:S04]  /*e8b0*/  FMUL.FTZ R80, R2.reuse, R80 ;  /* 0x0000005002507220 */ /* 0x040fe80000410000 */
[----:B------:R-:W-:Y:S01]  /*e8c0*/  FMUL.FTZ R81, R2, R81 ;  /* 0x0000005102517220 */ /* 0x000fe20000410000 */
[C---:B---3--:R-:W-:Y:S03]  /*e8d0*/  HMMA.16816.F32.BF16 R76, R136.reuse, R100, R76 ;  /* 0x00000064884c723c */ /* 0x048fe6000004184c */
[C---:B------:R-:W-:Y:S02]  /*e8e0*/  FMUL.FTZ R82, R0.reuse, R82 ;  /* 0x0000005200527220 */ /* 0x040fe40000410000 */
[----:B------:R-:W-:Y:S02]  /*e8f0*/  FMUL.FTZ R83, R0, R83 ;  /* 0x0000005300537220 */ /* 0x000fe40000410000 */
[----:B------:R-:W-:Y:S01]  /*e900*/  FMUL.FTZ R84, R2, R84 ;  /* 0x0000005402547220 */ /* 0x000fe20000410000 */
[----:B-----5:R-:W-:Y:S01]  /*e910*/  F2FP.BF16.PACK_AB R100, R174, R171 ;  /* 0x000000abae64723e */ /* 0x020fe200000010ff */
[----:B------:R-:W-:Y:S03]  /*e920*/  FMUL.FTZ R85, R2, R85 ;  /* 0x0000005502557220 */ /* 0x000fe60000410000 */
[C---:B------:R-:W-:Y:S03]  /*e930*/  HMMA.16816.F32.BF16 R80, R136.reuse, R102, R80 ;  /* 0x000000668850723c */ /* 0x040fe60000041850 */
[C---:B------:R-:W-:Y:S02]  /*e940*/  FMUL.FTZ R86, R0.reuse, R86 ;  /* 0x0000005600567220 */ /* 0x040fe40000410000 */
[----:B------:R-:W-:Y:S02]  /*e950*/  FMUL.FTZ R87, R0, R87 ;  /* 0x0000005700577220 */ /* 0x000fe40000410000 */
[--C-:B------:R-:W-:Y:S01]  /*e960*/  FFMA.FTZ R175, R175, c[0x0][0x2d0], -R144.reuse ;  /* 0x0000b400afaf7a23 */ /* 0x100fe20000010890 */
[----:B--2---:R-:W-:Y:S01]  /*e970*/  F2FP.BF16.PACK_AB R102, R192, R173 ;  /* 0x000000adc066723e */ /* 0x004fe200000010ff */
[--C-:B------:R-:W-:Y:S03]  /*e980*/  FFMA.FTZ R194, R179, c[0x0][0x2d0], -R144.reuse ;  /* 0x0000b400b3c27a23 */ /* 0x100fe60000010890 */
[C---:B----4-:R-:W-:Y:S01]  /*e990*/  HMMA.16816.F32.BF16 R84, R136.reuse, R104, R84 ;  /* 0x000000688854723c */ /* 0x050fe20000041854 */
[----:B------:R-:W-:Y:S02]  /*e9a0*/  MUFU.EX2 R175, R175 ;  /* 0x000000af00af7308 */ /* 0x000fe40000000800 */
[--C-:B------:R-:W-:Y:S02]  /*e9b0*/  FFMA.FTZ R179, R143, c[0x0][0x2d0], -R144.reuse ;  /* 0x0000b4008fb37a23 */ /* 0x100fe40000010890 */
[C---:B------:R-:W-:Y:S01]  /*e9c0*/  FMUL.FTZ R88, R2.reuse, R88 ;  /* 0x0000005802587220 */ /* 0x040fe20000410000 */
[----:B------:R-:W-:Y:S01]  /*e9d0*/  LDSM.16.MT88.4 R140, [R160+0x2900] ;  /* 0x00290000a08c783b */ /* 0x000fe20000004200 */
[----:B------:R-:W-:Y:S02]  /*e9e0*/  FMUL.FTZ R89, R2, R89 ;  /* 0x0000005902597220 */ /* 0x000fe40000410000 */
[C---:B------:R-:W-:Y:S02]  /*e9f0*/  FMUL.FTZ R90, R0.reuse, R90 ;  /* 0x0000005a005a7220 */ /* 0x040fe40000410000 */
[----:B------:R-:W2:Y:S01]  /*ea00*/  MUFU.EX2 R194, R194 ;  /* 0x000000c200c27308 */ /* 0x000ea20000000800 */
[----:B------:R-:W-:Y:S02]  /*ea10*/  FMUL.FTZ R91, R0, R91 ;  /* 0x0000005b005b7220 */ /* 0x000fe40000410000 */
[----:B------:R-:W-:Y:S02]  /*ea20*/  FFMA.FTZ R144, R133, c[0x0][0x2d0], -R144 ;  /* 0x0000b40085907a23 */ /* 0x000fe40000010890 */
[C---:B------:R-:W-:Y:S02]  /*ea30*/  FMUL.FTZ R92, R2.reuse, R92 ;  /* 0x0000005c025c7220 */ /* 0x040fe40000410000 */
[----:B------:R-:W-:Y:S01]  /*ea40*/  FMUL.FTZ R93, R2, R93 ;  /* 0x0000005d025d7220 */ /* 0x000fe20000410000 */
[C---:B------:R-:W-:Y:S01]  /*ea50*/  HMMA.16816.F32.BF16 R88, R136.reuse, R106, R88 ;  /* 0x0000006a8858723c */ /* 0x040fe20000041858 */
[----:B------:R-:W3:Y:S01]  /*ea60*/  LDSM.16.MT88.4 R104, [R160+0x900] ;  /* 0x00090000a068783b */ /* 0x000ee20000004200 */
[----:B------:R-:W4:Y:S01]  /*ea70*/  MUFU.EX2 R179, R179 ;  /* 0x000000b300b37308 */ /* 0x000f220000000800 */
[C---:B------:R-:W-:Y:S02]  /*ea80*/  FMUL.FTZ R94, R0.reuse, R94 ;  /* 0x0000005e005e7220 */ /* 0x040fe40000410000 */
[----:B------:R-:W-:Y:S02]  /*ea90*/  FMUL.FTZ R95, R0, R95 ;  /* 0x0000005f005f7220 */ /* 0x000fe40000410000 */
[C---:B------:R-:W-:Y:S02]  /*eaa0*/  FMUL.FTZ R96, R2.reuse, R96 ;  /* 0x0000006002607220 */ /* 0x040fe40000410000 */
[----:B------:R-:W-:Y:S03]  /*eab0*/  FMUL.FTZ R97, R2, R97 ;  /* 0x0000006102617220 */ /* 0x000fe60000410000 */
[C---:B-1----:R-:W-:Y:S01]  /*eac0*/  HMMA.16816.F32.BF16 R92, R136.reuse, R108, R92 ;  /* 0x0000006c885c723c */ /* 0x042fe2000004185c */
[----:B------:R1:W5:Y:S02]  /*ead0*/  MUFU.EX2 R252, R144 ;  /* 0x0000009000fc7308 */ /* 0x0003640000000800 */
[----:B------:R-:W-:Y:S01]  /*eae0*/  FMUL.FTZ R98, R0, R98 ;  /* 0x0000006200627220 */ /* 0x000fe20000410000 */
[----:B--2---:R-:W-:Y:S01]  /*eaf0*/  F2FP.BF16.PACK_AB R101, R194, R175 ;  /* 0x000000afc265723e */ /* 0x004fe200000010ff */
[----:B------:R-:W-:Y:S02]  /*eb00*/  FMUL.FTZ R99, R0, R99 ;  /* 0x0000006300637220 */ /* 0x000fe40000410000 */
[----:B------:R-:W-:Y:S02]  /*eb10*/  FFMA.FTZ R170, R2, R221, R170 ;  /* 0x000000dd02aa7223 */ /* 0x000fe400000100aa */
[----:B------:R-:W-:Y:S03]  /*eb20*/  FFMA.FTZ R169, R0, R224, R169 ;  /* 0x000000e000a97223 */ /* 0x000fe600000100a9 */
[----:B------:R-:W-:Y:S01]  /*eb30*/  HMMA.16816.F32.BF16 R96, R136, R110, R96 ;  /* 0x0000006e8860723c */ /* 0x000fe20000041860 */
[----:B------:R-:W2:Y:S02]  /*eb40*/  LDSM.16.MT88.4 R108, [R161+0x2900] ;  /* 0x00290000a16c783b */ /* 0x000ea40000004200 */
[----:B----4-:R-:W-:Y:S01]  /*eb50*/  F2FP.BF16.PACK_AB R103, R238, R179 ;  /* 0x000000b3ee67723e */ /* 0x010fe200000010ff */
[----:B------:R-:W-:Y:S01]  /*eb60*/  FADD.FTZ R165, R165, R170 ;  /* 0x000000aaa5a57221 */ /* 0x000fe20000010000 */
[----:B------:R-:W-:Y:S01]  /*eb70*/  IADD3 R0, R226, -0x2, RZ ;  /* 0xfffffffee2007810 */ /* 0x000fe20007ffe0ff */
[----:B------:R-:W-:Y:S02]  /*eb80*/  FADD.FTZ R168, R168, R169 ;  /* 0x000000a9a8a87221 */ /* 0x000fe40000010000 */
[----:B------:R-:W-:Y:S01]  /*eb90*/  FADD.FTZ R166, R166, R165 ;  /* 0x000000a5a6a67221 */ /* 0x000fe20000010000 */
[----:B------:R-:W-:Y:S01]  /*eba0*/  LDSM.16.MT88.4 R136, [R160+0x3100] ;  /* 0x00310000a088783b */ /* 0x000fe20000004200 */
[C---:B------:R-:W-:Y:S05]  /*ebb0*/  HMMA.16816.F32.BF16 R4, R100.reuse, R112, R4 ;  /* 0x000000706404723c */ /* 0x040fea0000041804 */
[----:B------:R-:W-:Y:S01]  /*ebc0*/  FADD.FTZ R167, R167, R168 ;  /* 0x000000a8a7a77221 */ /* 0x000fe20000010000 */
[----:B------:R-:W-:Y:S01]  /*ebd0*/  ISETP.GE.AND P0, PT, R0, R201, PT ;  /* 0x000000c90000720c */ /* 0x000fe20003f06270 */
[----:B-1----:R-:W-:Y:S01]  /*ebe0*/  LDSM.16.MT88.4 R144, [R135+0x3900] ;  /* 0x003900008790783b */ /* 0x002fe20000004200 */
[C---:B------:R-:W-:Y:S04]  /*ebf0*/  HMMA.16816.F32.BF16 R8, R100.reuse, R114, R8 ;  /* 0x000000726408723c */ /* 0x040fe80000041808 */
[----:B------:R-:W-:Y:S02]  /*ec00*/  FADD.FTZ R166, R163, R166 ;  /* 0x000000a6a3a67221 */ /* 0x000fe40000010000 */
[----:B------:R-:W-:Y:S01]  /*ec10*/  FADD.FTZ R172, R172, R167 ;  /* 0x000000a7acac7221 */ /* 0x000fe20000010000 */
[----:B------:R-:W-:Y:S01]  /*ec20*/  LDSM.16.MT88.4 R112, [R135+0x4900] ;  /* 0x004900008770783b */ /* 0x000fe20000004200 */
[C---:B------:R-:W-:Y:S04]  /*ec30*/  HMMA.16816.F32.BF16 R12, R100.reuse, R116, R12 ;  /* 0x00000074640c723c */ /* 0x040fe8000004180c */
[----:B------:R-:W-:Y:S02]  /*ec40*/  FADD.FTZ R171, R171, R166 ;  /* 0x000000a6abab7221 */ /* 0x000fe40000010000 */
[----:B------:R-:W-:Y:S02]  /*ec50*/  FADD.FTZ R175, R175, R172 ;  /* 0x000000acafaf7221 */ /* 0x000fe40000010000 */
[C---:B------:R-:W-:Y:S01]  /*ec60*/  HMMA.16816.F32.BF16 R16, R100.reuse, R118, R16 ;  /* 0x000000766410723c */ /* 0x040fe20000041810 */
[----:B------:R-:W-:Y:S03]  /*ec70*/  LDSM.16.MT88.4 R116, [R160+0x4900] ;  /* 0x00490000a074783b */ /* 0x000fe60000004200 */
[----:B------:R-:W-:Y:S02]  /*ec80*/  FADD.FTZ R174, R174, R171 ;  /* 0x000000abaeae7221 */ /* 0x000fe40000010000 */
[----:B------:R-:W-:Y:S02]  /*ec90*/  FADD.FTZ R194, R194, R175 ;  /* 0x000000afc2c27221 */ /* 0x000fe40000010000 */
[C---:B---3--:R-:W-:Y:S04]  /*eca0*/  HMMA.16816.F32.BF16 R20, R100.reuse, R104, R20 ;  /* 0x000000686414723c */ /* 0x048fe80000041814 */
[----:B------:R-:W-:Y:S02]  /*ecb0*/  FADD.FTZ R173, R173, R174 ;  /* 0x000000aeadad7221 */ /* 0x000fe40000010000 */
[----:B------:R-:W-:Y:S02]  /*ecc0*/  FADD.FTZ R179, R179, R194 ;  /* 0x000000c2b3b37221 */ /* 0x000fe40000010000 */
[C---:B------:R-:W-:Y:S01]  /*ecd0*/  HMMA.16816.F32.BF16 R24, R100.reuse, R106, R24 ;  /* 0x0000006a6418723c */ /* 0x040fe20000041818 */
[----:B------:R-:W1:Y:S03]  /*ece0*/  LDSM.16.MT88.4 R104, [R162+0x4900] ;  /* 0x00490000a268783b */ /* 0x000e660000004200 */
        /* <DEDUP_REMOVED lines=65> */
[----:B-----5:R-:W-:Y:S01]  /*f100*/  F2FP.BF16.PACK_AB R139, R252, R251 ;  /* 0x000000fbfc8b723e */ /* 0x020fe200000010ff */
        /* <DEDUP_REMOVED lines=50> */
[----:B------:R-:W-:Y:S02]  /*f430*/  IMAD.MOV.U32 R207, RZ, RZ, RZ ;  /* 0x000000ffffcf7224 */ /* 0x000fe400078e00ff */
[----:B------:R-:W-:Y:S01]  /*f440*/  IMAD R4, R222, 0x3000, R206 ;  /* 0x00003000de047824 */ /* 0x000fe200078e02ce */
[----:B------:R-:W-:Y:S02]  /*f450*/  ISETP.NE.AND P0, PT, R0, c[0x0][0x2b8], PT ;  /* 0x0000ae0000007a0c */ /* 0x000fe40003f05270 */
[----:B------:R-:W-:Y:S05]  /*f460*/  IADD3 R208, R208, -0x80, RZ ;  /* 0xffffff80d0d07810 */ /* 0x000fea0007ffe0ff */
        /* <DEDUP_REMOVED lines=25> */
.L_x_3040:
[----:B------:R-:W-:-:S05]  /*f600*/  BRA.DIV ~URZ, `(.L_x_2966) ;  /* 0x0000a6127f007947 */ /* 0x000fca000b800000 */
[----:B------:R-:W3:Y:S01]  /*f610*/  SHFL.IDX PT, R9, R0, RZ, 0x181f ;  /* 0x00181fff00097589 */ /* 0x000ee200000e0000 */
[----:B------:R-:W-:Y:S01]  /*f620*/  ISETP.GE.AND P2, PT, R229, c[0x0][0x1d4], PT ;  /* 0x00007500e5007a0c */ /* 0x000fe20003f46270 */
[----:B------:R-:W-:Y:S02]  /*f630*/  IMAD.SHL.U32 R4, R4, 0x2, RZ ;  /* 0x0000000204047824 */ /* 0x000fe400078e00ff */
[----:B-1----:R-:W1:Y:S04]  /*f640*/  SHFL.IDX PT, R2, R2, 0x1, 0x181f ;  /* 0x00381f0002027f89 */ /* 0x002e6800000e0000 */
[----:B------:R4:W2:Y:S01]  /*f650*/  SHFL.IDX PT, R240, R0, 0x1, 0x181f ;  /* 0x00381f0000f07f89 */ /* 0x0008a200000e0000 */
[C---:B---3--:R-:W-:Y:S05]  /*f660*/  IADD3 R12, P0, R9.reuse, R236, RZ ;  /* 0x000000ec090c7210 */ /* 0x048fea0007f1e0ff */
[C---:B--2---:R-:W-:Y:S01]  /*f670*/  IMAD.X R13, R6.reuse, 0x1, R237, P0 ;  /* 0x00000001060d7824 */ /* 0x044fe200000e06ed */
[C---:B------:R-:W-:Y:S05]  /*f680*/  IADD3 R10, P0, R9.reuse, R234, RZ ;  /* 0x000000ea090a7210 */ /* 0x040fea0007f1e0ff */
[C---:B------:R-:W-:Y:S01]  /*f690*/  IMAD.X R11, R6.reuse, 0x1, R235, P0 ;  /* 0x00000001060b7824 */ /* 0x040fe200000e06eb */
[----:B------:R-:W-:Y:S05]  /*f6a0*/  IADD3 R8, P0, R9, R231, RZ ;  /* 0x000000e709087210 */ /* 0x000fea0007f1e0ff */
[----:B------:R-:W-:Y:S01]  /*f6b0*/  IMAD.X R9, R6, 0x1, R232, P0 ;  /* 0x0000000106097824 */ /* 0x000fe200000e06e8 */
[----:B------:R-:W-:Y:S11]  /*f6c0*/  ISETP.GE.AND P0, PT, R223, c[0x0][0x1d4], PT ;  /* 0x00007500df007a0c */ /* 0x000ff60003f06270 */
[----:B------:R-:W-:Y:S02]  /*f6d0*/  @!UPT UIADD3 URZ, URZ, URZ, URZ ;  /* 0x0000003f3f3ff290 */ /* 0x000fe4000fffe03f */
[----:B------:R4:W-:Y:S04]  /*f6e0*/  LDGSTS.E.BYPASS.LTC128B.128 [R4+0xc100], [R12.64], !P0 ;  /* 0x0c1000000c047fae */ /* 0x0009e8000c101d46 */
[----:B------:R4:W-:Y:S04]  /*f6f0*/  LDGSTS.E.BYPASS.LTC128B.128 [R4+0xe100], [R10.64], !P2 ;  /* 0x0e1000000a047fae */ /* 0x0009e8000d101d46 */
[----:B------:R4:W-:Y:S02]  /*f700*/  LDGSTS.E.BYPASS.LTC128B.128 [R4+0x10100], [R8.64], !P6 ;  /* 0x1010000008047fae */ /* 0x0009e4000f101d46 */
.L_x_3041:
[----:B-1----:R-:W-:Y:S02]  /*f710*/  IADD3 R5, -R233, 0x10, RZ ;  /* 0x00000010e9057810 */ /* 0x002fe40007ffe1ff */
[----:B----4-:R-:W-:Y:S02]  /*f720*/  IADD3 R0, -R225, 0x10, RZ ;  /* 0x00000010e1007810 */ /* 0x010fe40007ffe1ff */
[----:B------:R-:W-:Y:S02]  /*f730*/  LOP3.LUT R5, R5, 0xf, RZ, 0xc0, !PT ;  /* 0x0000000f05057812 */ /* 0x000fe400078ec0ff */
[----:B------:R-:W-:Y:S02]  /*f740*/  LOP3.LUT R0, R0, 0xf, RZ, 0xc0, !PT ;  /* 0x0000000f00007812 */ /* 0x000fe400078ec0ff */
[----:B------:R-:W-:Y:S04]  /*f750*/  IADD3 R6, P2, P0, R5, R240, R234 ;  /* 0x000000f005067210 */ /* 0x000fe8000785e0ea */
        /* <DEDUP_REMOVED lines=15> */
.L_x_2964:
[----:B------:R-:W-:Y:S05]  /*f850*/  BSYNC B0 ;  /* 0x0000000000007941 */ /* 0x000fea0003800000 */
.L_x_2963:
[C---:B------:R-:W-:Y:S01]  /*f860*/  IADD3 R0, R181.reuse, 0x1, RZ ;  /* 0x00000001b5007810 */ /* 0x040fe20007ffe0ff */
[----:B------:R-:W0:Y:S01]  /*f870*/  LDGDEPBAR ;  /* 0x00000000000079af */ /* 0x000e220000000000 */
[----:B------:R-:W-:Y:S01]  /*f880*/  ISETP.GE.AND P0, PT, R181, 0x1, PT ;  /* 0x00000001b500780c */ /* 0x000fe20003f06270 */
[----:B------:R-:W-:Y:S01]  /*f890*/  IMAD.MOV.U32 R2, RZ, RZ, R132 ;  /* 0x000000ffff027224 */ /* 0x000fe200078e0084 */
[----:B-1----:R-:W-:Y:S02]  /*f8a0*/  IADD3 R4, R226, -0x1, RZ ;  /* 0xffffffffe2047810 */ /* 0x002fe40007ffe0ff */
[----:B------:R-:W-:Y:S01]  /*f8b0*/  SEL R181, R0, RZ, !P0 ;  /* 0x000000ff00b57207 */ /* 0x000fe20004000000 */
[----:B------:R-:W-:Y:S01]  /*f8c0*/  IMAD.MOV.U32 R0, RZ, RZ, R3 ;  /* 0x000000ffff007224 */ /* 0x000fe200078e0003 */
[----:B------:R-:W-:Y:S01]  /*f8d0*/  ISETP.GT.AND P0, PT, R226, R239, PT ;  /* 0x000000efe200720c */ /* 0x000fe20003f04270 */
[----:B------:R-:W-:Y:S11]  /*f8e0*/  IMAD.MOV.U32 R226, RZ, RZ, R4 ;  /* 0x000000ffffe27224 */ /* 0x000ff600078e0004 */
[----:B------:R-:W-:Y:S01]  /*f8f0*/  @!UPT UIADD3 URZ, URZ, URZ, URZ ;  /* 0x0000003f3f3ff290 */ /* 0x000fe2000fffe03f */
[----:B------:R-:W-:-:S05]  /*f900*/  @P0 BRA `(.L_x_2967) ;  /* 0xffffc86000000947 */ /* 0x000fca000383ffff */
[----:B------:R-:W2:Y:S01]  /*f910*/  LDL R5, [R1+0x4] ;  /* 0x0000040001057983 */ /* 0x000ea20000100800 */
[----:B------:R-:W-:Y:S01]  /*f920*/  IMAD.MOV.U32 R0, RZ, RZ, R3 ;  /* 0x000000ffff007224 */ /* 0x000fe200078e0003 */
[----:B------:R-:W-:Y:S01]  /*f930*/  MOV R226, R4 ;  /* 0x0000000400e27202 */ /* 0x000fe20000000f00 */
[----:B------:R-:W-:Y:S01]  /*f940*/  IMAD.MOV.U32 R2, RZ, RZ, R132 ;  /* 0x000000ffff027224 */ /* 0x000fe200078e0084 */
[----:B--2---:R-:W-:Y:S02]  /*f950*/  SHF.L.U32 R3, R5, 0x7, RZ ;  /* 0x0000000705037819 */ /* 0x004fe400000006ff */
.L_x_2950:
[----:B------:R-:W2:Y:S04]  /*f960*/  LDL R5, [R1+0x64] ;  /* 0x0000640001057983 */ /* 0x000ea80000100800 */
[----:B------:R-:W3:Y:S01]  /*f970*/  LDL R4, [R1+0x58] ;  /* 0x0000580001047983 */ /* 0x000ee20000100800 */
[----:B------:R-:W-:Y:S01]  /*f980*/  IMAD.MOV.U32 R194, RZ, RZ, 0x1 ;  /* 0x00000001ffc27424 */ /* 0x000fe200078e00ff */
[----:B------:R-:W-:-:S02]  /*f990*/  IADD3 R6, R3, 0x7f, RZ ;  /* 0x0000007f03067810 */ /* 0x000fc40007ffe0ff */
[----:B------:R-:W-:Y:S02]  /*f9a0*/  LOP3.LUT R228, R228, 0xfffffffd, RZ, 0xc0, !PT ;  /* 0xfffffffde4e47812 */ /* 0x000fe400078ec0ff */
[----:B------:R-:W-:-:S13]  /*f9b0*/  ISETP.NE.AND P0, PT, R194, c[0x0][0x2c4], PT ;  /* 0x0000b100c2007a0c */ /* 0x000fda0003f05270 */
[----:B------:R-:W-:Y:S01]  /*f9c0*/  @P0 IMAD.HI.U32 R3, R6, c[0x0][0x2c8], RZ ;  /* 0x0000b20006030a27 */ /* 0x000fe200078e00ff */
[----:B------:R-:W-:-:S04]  /*f9d0*/  @P0 LOP3.LUT R228, R228, 0x2, RZ, 0xfc, !PT ;  /* 0x00000002e4e40812 */ /* 0x000fc800078efcff */
[----:B------:R-:W-:Y:S02]  /*f9e0*/  @P0 SHF.R.U32.HI R6, RZ, c[0x0][0x2cc], R3 ;  /* 0x0000b300ff060a19 */ /* 0x000fe40000011603 */
[----:B------:R-:W-:Y:S02]  /*f9f0*/  ISETP.LE.AND P0, PT, R194, c[0x0][0x32c], PT ;  /* 0x0000cb00c2007a0c */ /* 0x000fe40003f03270 */
[----:B------:R-:W-:-:S11]  /*fa00*/  LOP3.LUT R228, R228, 0xfffffffe, RZ, 0xc0, !PT ;  /* 0xfffffffee4e47812 */ /* 0x000fd600078ec0ff */
[----:B------:R-:W-:Y:S02]  /*fa10*/  @P0 LOP3.LUT R228, R228, 0x1, RZ, 0xfc, !PT ;  /* 0x00000001e4e40812 */ /* 0x000fe400078efcff */
        /* <DEDUP_REMOVED lines=13> */
.L_x_2970:
[----:B------:R-:W-:-:S13]  /*faf0*/  ISETP.NE.AND P0, PT, R194, c[0x0][0x32c], PT ;  /* 0x0000cb00c2007a0c */ /* 0x000fda0003f05270 */
[----:B------:R-:W-:-:S05]  /*fb00*/  @P0 IMAD.HI.U32 R4, R5, c[0x0][0x330], RZ ;  /* 0x0000cc0005040a27 */ /* 0x000fca00078e00ff */
[----:B------:R-:W-:Y:S02]  /*fb10*/  @P0 SHF.R.U32.HI R5, RZ, c[0x0][0x334], R4 ;  /* 0x0000cd00ff050a19 */ /* 0x000fe40000011604 */
.L_x_2971:
[----:B------:R-:W-:Y:S05]  /*fb20*/  BSYNC B0 ;  /* 0x0000000000007941 */ /* 0x000fea0003800000 */
.L_x_2969:
[----:B------:R-:W-:-:S05]  /*fb30*/  IMAD R4, R5, c[0x0][0x32c], RZ ;  /* 0x0000cb0005047a24 */ /* 0x000fca00078e02ff */
[----:B------:R-:W-:-:S04]  /*fb40*/  IMNMX R3, R3, R4, !PT ;  /* 0x0000000403037217 */ /* 0x000fc80007800200 */
.L_x_2968:
        /* <DEDUP_REMOVED lines=10> */
[----:B------:R-:W-:Y:S01]  /*fbf0*/  IMAD.MOV.U32 R133, RZ, RZ, R2 ;  /* 0x000000ffff857224 */ /* 0x000fe200078e0002 */
[----:B------:R-:W-:Y:S01]  /*fc00*/  SHF.R.S32.HI R232, RZ, 0x1f, R223 ;  /* 0x0000001fffe87819 */ /* 0x000fe200000114df */
[----:B------:R-:W-:Y:S01]  /*fc10*/  IMAD.MOV.U32 R234, RZ, RZ, R226 ;  /* 0x000000ffffea7224 */ /* 0x000fe200078e00e2 */
[----:B------:R-:W-:Y:S01]  /*fc20*/  ISETP.GE.AND P4, PT, R3, c[0x0][0x1d4], PT ;  /* 0x0000750003007a0c */ /* 0x000fe20003f86270 */
[----:B------:R-:W-:Y:S01]  /*fc30*/  IMAD.MOV.U32 R3, RZ, RZ, R0 ;  /* 0x000000ffff037224 */ /* 0x000fe200078e0000 */
[C---:B------:R-:W-:Y:S01]  /*fc40*/  SHF.L.U64.HI R227, R230.reuse, 0x1, R227 ;  /* 0x00000001e6e37819 */ /* 0x040fe200000102e3 */
[----:B------:R-:W-:Y:S01]  /*fc50*/  IMAD.SHL.U32 R230, R230, 0x2, RZ ;  /* 0x00000002e6e67824 */ /* 0x000fe200078e00ff */
[C---:B------:R-:W-:Y:S01]  /*fc60*/  ISETP.GE.AND P3, PT, R223.reuse, c[0x0][0x1d4], PT ;  /* 0x00007500df007a0c */ /* 0x040fe20003f66270 */
[----:B------:R-:W-:Y:S01]  /*fc70*/  IMAD.SHL.U32 R231, R223, 0x2, RZ ;  /* 0x00000002dfe77824 */ /* 0x000fe200078e00ff */
[C---:B------:R-:W-:Y:S01]  /*fc80*/  SHF.L.U64.HI R192, R205.reuse, 0x1, R202 ;  /* 0x00000001cdc07819 */ /* 0x040fe200000102ca */
[----:B------:R-:W-:Y:S01]  /*fc90*/  IMAD.SHL.U32 R178, R205, 0x2, RZ ;  /* 0x00000002cdb27824 */ /* 0x000fe200078e00ff */
[----:B------:R-:W-:-:S02]  /*fca0*/  SHF.L.U64.HI R232, R223, 0x1, R232 ;  /* 0x00000001dfe87819 */ /* 0x000fc400000102e8 */
[----:B------:R-:W-:Y:S02]  /*fcb0*/  SEL R229, RZ, 0x10, P4 ;  /* 0x00000010ffe57807 */ /* 0x000fe40002000000 */
.L_x_2982:
        /* <DEDUP_REMOVED lines=36> */
.L_x_3042:
[----:B------:R-:W-:-:S05]  /*ff00*/  BRA.DIV ~URZ, `(.L_x_2976) ;  /* 0x00009fd27f007947 */ /* 0x000fca000b800000 */
[----:B------:R-:W5:Y:S01]  /*ff10*/  SHFL.IDX PT, R13, R0, RZ, 0x181f ;  /* 0x00181fff000d7589 */ /* 0x000f6200000e0000 */
[----:B------:R-:W-:Y:S03]  /*ff20*/  IMAD R4, R222, 0x6000, R203 ;  /* 0x00006000de047824 */ /* 0x000fe600078e02cb */
[----:B----4-:R-:W4:Y:S04]  /*ff30*/  SHFL.IDX PT, R5, R5, 0x1, 0x181f ;  /* 0x00381f0005057f89 */ /* 0x010f2800000e0000 */
[----:B------:R3:W2:Y:S01]  /*ff40*/  SHFL.IDX PT, R240, R0, 0x1, 0x181f ;  /* 0x00381f0000f07f89 */ /* 0x0006a200000e0000 */
[----:B-----5:R-:W-:Y:S05]  /*ff50*/  IADD3 R20, P0, R13, R231, RZ ;  /* 0x000000e70d147210 */ /* 0x020fea0007f1e0ff */
[----:B---3--:R-:W-:Y:S01]  /*ff60*/  IMAD.X R21, R7, 0x1, R232, P0 ;  /* 0x0000000107157824 */ /* 0x008fe200000e06e8 */
[----:B------:R-:W-:Y:S04]  /*ff70*/  IADD3 R14, P0, R13, R230, RZ ;  /* 0x000000e60d0e7210 */ /* 0x000fe80007f1e0ff */
[----:B------:R3:W-:Y:S01]  /*ff80*/  LDGSTS.E.BYPASS.LTC128B.128 [R4], [R20.64], !P3 ;  /* 0x0000000014047fae */ /* 0x0007e2000d901d46 */
[----:B------:R-:W-:Y:S02]  /*ff90*/  IADD3.X R15, R7, R227, RZ, P0, !PT ;  /* 0x000000e3070f7210 */ /* 0x000fe400007fe4ff */
[----:B------:R-:W-:Y:S03]  /*ffa0*/  IADD3 R6, P0, R13, R178, RZ ;  /* 0x000000b20d067210 */ /* 0x000fe60007f1e0ff */
[----:B------:R3:W-:Y:S02]  /*ffb0*/  LDGSTS.E.BYPASS.LTC128B.128 [R4+0x2000], [R14.64], !P4 ;  /* 0x020000000e047fae */ /* 0x0007e4000e101d46 */
[----:B------:R-:W-:Y:S05]  /*ffc0*/  IMAD.X R7, R7, 0x1, R192, P0 ;  /* 0x0000000107077824 */ /* 0x000fea00000e06c0 */
[----:B------:R3:W-:Y:S03]  /*ffd0*/  LDGSTS.E.BYPASS.LTC128B.128 [R4+0x4000], [R6.64], !P6 ;  /* 0x0400000006047fae */ /* 0x0007e6000f101d46 */
.L_x_3043:
[----:B--234-:R-:W-:Y:S04]  /*ffe0*/  IADD3 R7, -R229, 0x10, RZ ;  /* 0x00000010e5077810 */ /* 0x01cfe80007ffe1ff */
        /* <DEDUP_REMOVED lines=18> */
.L_x_2974:
[----:B------:R-:W-:Y:S05]  /*10110*/  BSYNC B0 ;  /* 0x0000000000007941 */ /* 0x000fea0003800000 */
.L_x_2973:
[----:B------:R-:W0:Y:S01]  /*10120*/  LDGDEPBAR ;  /* 0x00000000000079af */ /* 0x000e220000000000 */
[----:B------:R-:W-:Y:S01]  /*10130*/  WARPSYNC 0xffffffff ;  /* 0xffffffff00007948 */ /* 0x000fe20003800000 */
[C---:B--23--:R-:W-:Y:S03]  /*10140*/  HMMA.16816.F32.BF16 R4, R32.reuse, R8, RZ ;  /* 0x000000082004723c */ /* 0x04cfe600000418ff */
[C---:B------:R-:W-:Y:S01]  /*10150*/  ISETP.GE.AND P0, PT, R222.reuse, 0x1, PT ;  /* 0x00000001de00780c */ /* 0x040fe20003f06270 */
[----:B------:R-:W-:Y:S01]  /*10160*/  IMAD.IADD R132, R177, 0x1, R2 ;  /* 0x00000001b1847824 */ /* 0x000fe200078e0202 */
[----:B------:R-:W-:Y:S01]  /*10170*/  LDSM.16.M88.4 R160, [R184] ;  /* 0x00000000b8a0783b */ /* 0x000fe20000000200 */
[----:B------:R-:W-:Y:S02]  /*10180*/  IADD3 R179, R179, R134, R177 ;  /* 0x00000086b3b37210 */ /* 0x000fe40007ffe0b1 */
[C---:B------:R-:W-:Y:S01]  /*10190*/  HMMA.16816.F32.BF16 R8, R32.reuse, R10, RZ ;  /* 0x0000000a2008723c */ /* 0x040fe200000418ff */
[----:B------:R-:W-:Y:S03]  /*101a0*/  IADD3 R0, R222, 0x1, RZ ;  /* 0x00000001de007810 */ /* 0x000fe60007ffe0ff */
[----:B------:R-:W-:Y:S01]  /*101b0*/  LDSM.16.M88.4 R168, [R132+0xc100] ;  /* 0x00c1000084a8783b */ /* 0x000fe20000000200 */
[----:B------:R-:W-:Y:S01]  /*101c0*/  SEL R222, R0, RZ, !P0 ;  /* 0x000000ff00de7207 */ /* 0x000fe20004000000 */
[----:B------:R-:W-:Y:S02]  /*101d0*/  IMAD.IADD R0, R177, 0x1, R134 ;  /* 0x00000001b1007824 */ /* 0x000fe400078e0286 */
[C---:B----4-:R-:W-:Y:S03]  /*101e0*/  HMMA.16816.F32.BF16 R12, R32.reuse, R16, RZ ;  /* 0x00000010200c723c */ /* 0x050fe600000418ff */
[----:B------:R-:W2:Y:S05]  /*101f0*/  LDSM.16.M88.4 R164, [R0+0xc100] ;  /* 0x00c1000000a4783b */ /* 0x000eaa0000000200 */
[C---:B------:R-:W-:Y:S02]  /*10200*/  HMMA.16816.F32.BF16 R16, R32.reuse, R18, RZ ;  /* 0x000000122010723c */ /* 0x040fe400000418ff */
[----:B------:R-:W-:Y:S06]  /*10210*/  LDSM.16.M88.4 R172, [R2+0xf900] ;  /* 0x00f9000002ac783b */ /* 0x000fec0000000200 */
[C---:B-1----:R-:W-:Y:S08]  /*10220*/  HMMA.16816.F32.BF16 R20, R32.reuse, R24, RZ ;  /* 0x000000182014723c */ /* 0x042ff000000418ff */
[C---:B------:R-:W-:Y:S08]  /*10230*/  HMMA.16816.F32.BF16 R24, R32.reuse, R26, RZ ;  /* 0x0000001a2018723c */ /* 0x040ff000000418ff */
        /* <DEDUP_REMOVED lines=25> */
[C---:B----4-:R-:W-:Y:S08]  /*103d0*/  HMMA.16816.F32.BF16 R28, R160.reuse, R148, R28 ;  /* 0x00000094a01c723c */ /* 0x050ff0000004181c */
[----:B------:R-:W-:Y:S01]  /*103e0*/  HMMA.16816.F32.BF16 R32, R160, R150, R32 ;  /* 0x00000096a020723c */ /* 0x000fe20000041820 */
[----:B------:R-:W3:Y:S07]  /*103f0*/  LDSM.16.M88.4 R148, [R134+0xe100] ;  /* 0x00e100008694783b */ /* 0x000eee0000000200 */
[C---:B-----5:R-:W-:Y:S01]  /*10400*/  HMMA.16816.F32.BF16 R4, R152.reuse, R168, R4 ;  /* 0x000000a89804723c */ /* 0x060fe20000041804 */
[----:B------:R-:W-:Y:S07]  /*10410*/  LDSM.16.M88.4 R160, [R134+0xf100] ;  /* 0x00f1000086a0783b */ /* 0x000fee0000000200 */
[C---:B------:R-:W-:Y:S01]  /*10420*/  HMMA.16816.F32.BF16 R8, R152.reuse, R170, R8 ;  /* 0x000000aa9808723c */ /* 0x040fe20000041808 */
[----:B------:R-:W-:Y:S07]  /*10430*/  LDSM.16.M88.4 R168, [R2+0xe100] ;  /* 0x00e1000002a8783b */ /* 0x000fee0000000200 */
[C---:B------:R-:W-:Y:S08]  /*10440*/  HMMA.16816.F32.BF16 R12, R152.reuse, R140, R12 ;  /* 0x0000008c980c723c */ /* 0x040ff0000004180c */
[C---:B------:R-:W-:Y:S01]  /*10450*/  HMMA.16816.F32.BF16 R16, R152.reuse, R142, R16 ;  /* 0x0000008e9810723c */ /* 0x040fe20000041810 */
[----:B------:R-:W4:Y:S07]  /*10460*/  LDSM.16.M88.4 R140, [R134+0xe900] ;  /* 0x00e90000868c783b */ /* 0x000f2e0000000200 */
[C---:B--2---:R-:W-:Y:S08]  /*10470*/  HMMA.16816.F32.BF16 R20, R152.reuse, R156, R20 ;  /* 0x0000009c9814723c */ /* 0x044ff00000041814 */
[C---:B------:R-:W-:Y:S01]  /*10480*/  HMMA.16816.F32.BF16 R24, R152.reuse, R158, R24 ;  /* 0x0000009e9818723c */ /* 0x040fe20000041818 */
[----:B------:R-:W2:Y:S07]  /*10490*/  LDSM.16.M88.4 R156, [R186+0x4000] ;  /* 0x00400000ba9c783b */ /* 0x000eae0000000200 */
[C---:B-1----:R-:W-:Y:S08]  /*104a0*/  HMMA.16816.F32.BF16 R28, R152.reuse, R136, R28 ;  /* 0x00000088981c723c */ /* 0x042ff0000004181c */
        /* <DEDUP_REMOVED lines=40> */
[C---:B--2---:R-:W-:Y:S01]  /*10730*/  HMMA.16816.F32.BF16 R4, R152.reuse, R164, R4 ;  /* 0x000000a49804723c */ /* 0x044fe20000041804 */
[----:B------:R-:W1:Y:S07]  /*10740*/  LDSM.16.M88.4 R140, [R134+0x10100] ;  /* 0x01010000868c783b */ /* 0x000e6e0000000200 */
[C---:B------:R-:W-:Y:S01]  /*10750*/  HMMA.16816.F32.BF16 R8, R152.reuse, R166, R8 ;  /* 0x000000a69808723c */ /* 0x040fe20000041808 */
[----:B------:R-:W-:Y:S07]  /*10760*/  LDSM.16.M88.4 R164, [R186+0x8000] ;  /* 0x00800000baa4783b */ /* 0x000fee0000000200 */
[C---:B---3--:R-:W-:Y:S08]  /*10770*/  HMMA.16816.F32.BF16 R12, R152.reuse, R156, R12 ;  /* 0x0000009c980c723c */ /* 0x048ff0000004180c */
[C---:B------:R-:W-:Y:S01]  /*10780*/  HMMA.16816.F32.BF16 R16, R152.reuse, R158, R16 ;  /* 0x0000009e9810723c */ /* 0x040fe20000041810 */
[----:B------:R-:W2:Y:S07]  /*10790*/  LDSM.16.M88.4 R156, [R134+0x11100] ;  /* 0x01110000869c783b */ /* 0x000eae0000000200 */
[C---:B------:R-:W-:Y:S08]  /*107a0*/  HMMA.16816.F32.BF16 R20, R152.reuse, R168, R20 ;  /* 0x000000a89814723c */ /* 0x040ff00000041814 */
[C---:B------:R-:W-:Y:S01]  /*107b0*/  HMMA.16816.F32.BF16 R24, R152.reuse, R170, R24 ;  /* 0x000000aa9818723c */ /* 0x040fe20000041818 */
[----:B------:R-:W3:Y:S07]  /*107c0*/  LDSM.16.M88.4 R168, [R2+0x10100] ;  /* 0x0101000002a8783b */ /* 0x000eee0000000200 */
[C---:B----4-:R-:W-:Y:S08]  /*107d0*/  HMMA.16816.F32.BF16 R28, R152.reuse, R144, R28 ;  /* 0x00000090981c723c */ /* 0x050ff0000004181c */
[----:B------:R-:W-:Y:S01]  /*107e0*/  HMMA.16816.F32.BF16 R32, R152, R146, R32 ;  /* 0x000000929820723c */ /* 0x000fe20000041820 */
[----:B------:R-:W4:Y:S07]  /*107f0*/  LDSM.16.M88.4 R144, [R2+0x10900] ;  /* 0x010900000290783b */ /* 0x000f2e0000000200 */
[C---:B-1----:R-:W-:Y:S01]  /*10800*/  HMMA.16816.F32.BF16 R4, R136.reuse, R140, R4 ;  /* 0x0000008c8804723c */ /* 0x042fe20000041804 */
[----:B------:R-:W1:Y:S07]  /*10810*/  LDSM.16.M88.4 R152, [R2+0x11100] ;  /* 0x011100000298783b */ /* 0x000e6e0000000200 */
        /* <DEDUP_REMOVED lines=11> */
[C---:B---3--:R-:W-:Y:S01]  /*108d0*/  HMMA.16816.F32.BF16 R4, R164.reuse, R168, R4 ;  /* 0x000000a8a404723c */ /* 0x048fe20000041804 */
[----:B------:R-:W-:Y:S07]  /*108e0*/  LDSM.16.M88.4 R160, [R0+0x11900] ;  /* 0x0119000000a0783b */ /* 0x000fee0000000200 */
        /* <DEDUP_REMOVED lines=8> */
[C---:B--2---:R-:W-:Y:S08]  /*10970*/  HMMA.16816.F32.BF16 R28, R164.reuse, R136, R28 ;  /* 0x00000088a41c723c */ /* 0x044ff0000004181c */
[----:B------:R-:W-:Y:S01]  /*10980*/  HMMA.16816.F32.BF16 R32, R164, R138, R32 ;  /* 0x0000008aa420723c */ /* 0x000fe20000041820 */
[----:B------:R-:W2:Y:S07]  /*10990*/  LDSM.16.M88.4 R136, [R179+0x10900] ;  /* 0x01090000b388783b */ /* 0x000eae0000000200 */
[C---:B------:R-:W-:Y:S08]  /*109a0*/  HMMA.16816.F32.BF16 R4, R140.reuse, R148, R4 ;  /* 0x000000948c04723c */ /* 0x040ff00000041804 */
[C---:B------:R-:W-:Y:S08]  /*109b0*/  HMMA.16816.F32.BF16 R8, R140.reuse, R150, R8 ;  /* 0x000000968c08723c */ /* 0x040ff00000041808 */
[C---:B---3--:R-:W-:Y:S08]  /*109c0*/  HMMA.16816.F32.BF16 R12, R140.reuse, R144, R12 ;  /* 0x000000908c0c723c */ /* 0x048ff0000004180c */
[C---:B------:R-:W-:Y:S01]  /*109d0*/  HMMA.16816.F32.BF16 R16, R140.reuse, R146, R16 ;  /* 0x000000928c10723c */ /* 0x040fe20000041810 */
[----:B------:R-:W3:Y:S07]  /*109e0*/  LDSM.16.M88.4 R144, [R179+0x11100] ;  /* 0x01110000b390783b */ /* 0x000eee0000000200 */
[C---:B------:R-:W-:Y:S08]  /*109f0*/  HMMA.16816.F32.BF16 R20, R140.reuse, R156, R20 ;  /* 0x0000009c8c14723c */ /* 0x040ff00000041814 */
[C---:B------:R-:W-:Y:S08]  /*10a00*/  HMMA.16816.F32.BF16 R24, R140.reuse, R158, R24 ;  /* 0x0000009e8c18723c */ /* 0x040ff00000041818 */
[C---:B------:R-:W-:Y:S08]  /*10a10*/  HMMA.16816.F32.BF16 R28, R140.reuse, R160, R28 ;  /* 0x000000a08c1c723c */ /* 0x040ff0000004181c */
[----:B------:R-:W-:Y:S01]  /*10a20*/  HMMA.16816.F32.BF16 R32, R140, R162, R32 ;  /* 0x000000a28c20723c */ /* 0x000fe20000041820 */
[----:B------:R-:W4:Y:S07]  /*10a30*/  LDSM.16.M88.4 R140, [R179+0x11900] ;  /* 0x01190000b38c783b */ /* 0x000f2e0000000200 */
[C---:B-1----:R-:W-:Y:S08]  /*10a40*/  HMMA.16816.F32.BF16 R4, R152.reuse, R168, R4 ;  /* 0x000000a89804723c */ /* 0x042ff00000041804 */
[C---:B------:R-:W-:Y:S08]  /*10a50*/  HMMA.16816.F32.BF16 R8, R152.reuse, R170, R8 ;  /* 0x000000aa9808723c */ /* 0x040ff00000041808 */
[C---:B--2---:R-:W-:Y:S08]  /*10a60*/  HMMA.16816.F32.BF16 R12, R152.reuse, R136, R12 ;  /* 0x00000088980c723c */ /* 0x044ff0000004180c */
[----:B------:R-:W-:Y:S01]  /*10a70*/  FMNMX.FTZ R2, R4, R133, !PT ;  /* 0x0000008504027209 */ /* 0x000fe20007810000 */
[C---:B------:R-:W-:Y:S03]  /*10a80*/  HMMA.16816.F32.BF16 R16, R152.reuse, R138, R16 ;  /* 0x0000008a9810723c */ /* 0x040fe60000041810 */
[----:B------:R-:W-:Y:S04]  /*10a90*/  FMNMX.FTZ R0, R6, R3, !PT ;  /* 0x0000000306007209 */ /* 0x000fe80007810000 */
[----:B------:R-:W-:Y:S01]  /*10aa0*/  FMNMX.FTZ R139, R5, R2, !PT ;  /* 0x00000002058b7209 */ /* 0x000fe20007810000 */
[C---:B---3--:R-:W-:Y:S04]  /*10ab0*/  HMMA.16816.F32.BF16 R20, R152.reuse, R144, R20 ;  /* 0x000000909814723c */ /* 0x048fe80000041814 */
[----:B------:R-:W-:Y:S02]  /*10ac0*/  FMNMX.FTZ R137, R7, R0, !PT ;  /* 0x0000000007897209 */ /* 0x000fe40007810000 */
[----:B------:R-:W-:Y:S02]  /*10ad0*/  FMNMX.FTZ R2, R8, R139, !PT ;  /* 0x0000008b08027209 */ /* 0x000fe40007810000 */
[----:B------:R-:W-:Y:S01]  /*10ae0*/  FMNMX.FTZ R0, R10, R137, !PT ;  /* 0x000000890a007209 */ /* 0x000fe20007810000 */
[C---:B------:R-:W-:Y:S03]  /*10af0*/  HMMA.16816.F32.BF16 R24, R152.reuse, R146, R24 ;  /* 0x000000929818723c */ /* 0x040fe60000041818 */
[----:B------:R-:W-:Y:S02]  /*10b00*/  FMNMX.FTZ R139, R9, R2, !PT ;  /* 0x00000002098b7209 */ /* 0x000fe40007810000 */
[----:B------:R-:W-:Y:S02]  /*10b10*/  FMNMX.FTZ R137, R11, R0, !PT ;  /* 0x000000000b897209 */ /* 0x000fe40007810000 */
[----:B------:R-:W-:Y:S01]  /*10b20*/  FMNMX.FTZ R2, R12, R139, !PT ;  /* 0x0000008b0c027209 */ /* 0x000fe20007810000 */
[C---:B----4-:R-:W-:Y:S04]  /*10b30*/  HMMA.16816.F32.BF16 R28, R152.reuse, R140, R28 ;  /* 0x0000008c981c723c */ /* 0x050fe8000004181c */
[----:B------:R-:W-:Y:S02]  /*10b40*/  FMNMX.FTZ R0, R14, R137, !PT ;  /* 0x000000890e007209 */ /* 0x000fe40007810000 */
[----:B------:R-:W-:Y:S02]  /*10b50*/  FMNMX.FTZ R139, R13, R2, !PT ;  /* 0x000000020d8b7209 */ /* 0x000fe40007810000 */
[----:B------:R-:W-:Y:S01]  /*10b60*/  FMNMX.FTZ R137, R15, R0, !PT ;  /* 0x000000000f897209 */ /* 0x000fe20007810000 */
[----:B------:R-:W-:Y:S03]  /*10b70*/  HMMA.16816.F32.BF16 R32, R152, R142, R32 ;  /* 0x0000008e9820723c */ /* 0x000fe60000041820 */
[----:B------:R-:W-:Y:S02]  /*10b80*/  FMNMX.FTZ R2, R16, R139, !PT ;  /* 0x0000008b10027209 */ /* 0x000fe40007810000 */
[----:B------:R-:W-:Y:S02]  /*10b90*/  FMNMX.FTZ R0, R18, R137, !PT ;  /* 0x0000008912007209 */ /* 0x000fe40007810000 */
[----:B------:R-:W-:Y:S02]  /*10ba0*/  FMNMX.FTZ R139, R17, R2, !PT ;  /* 0x00000002118b7209 */ /* 0x000fe40007810000 */
[----:B------:R-:W-:Y:S03]  /*10bb0*/  FMNMX.FTZ R137, R19, R0, !PT ;  /* 0x0000000013897209 */ /* 0x000fe60007810000 */
        /* <DEDUP_REMOVED lines=18> */
.L_x_3044:
[----:B--2---:R-:W-:Y:S01]  /*10ce0*/  FMNMX.FTZ R139, R137, R139, !PT ;  /* 0x0000008b898b7209 */ /* 0x004fe20007810000 */
[----:B------:R-:W-:Y:S04]  /*10cf0*/  DEPBAR.LE SB0, 0x2 ;  /* 0x000080800000791a */ /* 0x000fe80000000000 */
[----:B------:R-:W-:Y:S01]  /*10d00*/  SHFL.BFLY PT, R2, R139, 0x1, 0x1f ;  /* 0x0c201f008b027f89 */ /* 0x000fe200000e0000 */
[----:B------:R-:W-:Y:S01]  /*10d10*/  IADD3 R160, R182, R135, RZ ;  /* 0x00000087b6a07210 */ /* 0x000fe20007ffe0ff */
[----:B------:R-:W-:Y:S06]  /*10d20*/  BSSY B0, `(.L_x_2978) ;  /* 0x00001b6000007945 */ /* 0x000fec0003800000 */
[----:B-1----:R-:W1:Y:S08]  /*10d30*/  SHFL.BFLY PT, R137, R136, 0x2, 0x1f ;  /* 0x0c401f0088897f89 */ /* 0x002e7000000e0000 */
[----:B------:R-:W-:Y:S01]  /*10d40*/  BAR.SYNC.DEFER_BLOCKING 0x0 ;  /* 0x0000000000007b1d */ /* 0x000fe20000010000 */
[----:B-1----:R-:W-:Y:S02]  /*10d50*/  FMNMX.FTZ R134, R136, R137, !PT ;  /* 0x0000008988867209 */ /* 0x002fe40007810000 */
[----:B------:R-:W-:Y:S05]  /*10d60*/  FMNMX.FTZ R2, R139, R2, !PT ;  /* 0x000000028b027209 */ /* 0x000fea0007810000 */
[C---:B------:R-:W-:Y:S01]  /*10d70*/  FADD.FTZ R0, -R2.reuse, R133 ;  /* 0x0000008502007221 */ /* 0x040fe20000010100 */
[----:B------:R-:W-:Y:S01]  /*10d80*/  LDSM.16.MT88.4 R140, [R160+0x100] ;  /* 0x00010000a08c783b */ /* 0x000fe20000004200 */
[----:B------:R-:W-:Y:S02]  /*10d90*/  FMUL.FTZ R170, R2, c[0x0][0x2d0] ;  /* 0x0000b40002aa7a20 */ /* 0x000fe40000410000 */
[----:B------:R-:W-:Y:S02]  /*10da0*/  FMUL.FTZ R132, R0, c[0x0][0x2d0] ;  /* 0x0000b40000847a20 */ /* 0x000fe40000410000 */
[--C-:B------:R-:W-:Y:S02]  /*10db0*/  FFMA.FTZ R164, R4, c[0x0][0x2d0], -R170.reuse ;  /* 0x0000b40004a47a23 */ /* 0x100fe400000108aa */
[--C-:B------:R-:W-:Y:S01]  /*10dc0*/  FFMA.FTZ R161, R5, c[0x0][0x2d0], -R170.reuse ;  /* 0x0000b40005a17a23 */ /* 0x100fe200000108aa */
[----:B------:R-:W1:Y:S01]  /*10dd0*/  SHFL.BFLY PT, R133, R134, 0x1, 0x1f ;  /* 0x0c201f0086857f89 */ /* 0x000e6200000e0000 */
[--C-:B------:R-:W-:Y:S01]  /*10de0*/  FFMA.FTZ R162, R8, c[0x0][0x2d0], -R170.reuse ;  /* 0x0000b40008a27a23 */ /* 0x100fe200000108aa */
[----:B------:R-:W2:Y:S01]  /*10df0*/  MUFU.EX2 R132, R132 ;  /* 0x0000008400847308 */ /* 0x000ea20000000800 */
        /* <DEDUP_REMOVED lines=9> */
[----:B------:R-:W-:Y:S05]  /*10e90*/  FFMA.FTZ R172, R13, c[0x0][0x2d0], -R170 ;  /* 0x0000b4000dac7a23 */ /* 0x000fea00000108aa */
[----:B------:R-:W3:Y:S01]  /*10ea0*/  MUFU.EX2 R161, R161 ;  /* 0x000000a100a17308 */ /* 0x000ee20000000800 */
[----:B-1----:R-:W-:Y:S02]  /*10eb0*/  FMNMX.FTZ R0, R134, R133, !PT ;  /* 0x0000008586007209 */ /* 0x002fe40007810000 */
[----:B------:R-:W-:Y:S01]  /*10ec0*/  IADD3 R133, R187, R160, RZ ;  /* 0x000000a0bb857210 */ /* 0x000fe20007ffe0ff */
[----:B--2---:R-:W-:Y:S01]  /*10ed0*/  FMUL.FTZ R5, R132, R129 ;  /* 0x0000008184057220 */ /* 0x004fe20000410000 */
[----:B------:R-:W-:Y:S01]  /*10ee0*/  IADD3 R134, R135, R180, RZ ;  /* 0x000000b487867210 */ /* 0x000fe20007ffe0ff */
[C---:B------:R-:W-:Y:S02]  /*10ef0*/  FADD.FTZ R4, -R0.reuse, R3 ;  /* 0x0000000300047221 */ /* 0x040fe40000010100 */
[----:B------:R-:W-:Y:S02]  /*10f00*/  FMUL.FTZ R169, R0, c[0x0][0x2d0] ;  /* 0x0000b40000a97a20 */ /* 0x000fe40000410000 */
[----:B------:R-:W-:Y:S01]  /*10f10*/  MUFU.EX2 R162, R162 ;  /* 0x000000a200a27308 */ /* 0x000fe20000000800 */
[----:B------:R-:W-:Y:S01]  /*10f20*/  FMUL.FTZ R3, R4, c[0x0][0x2d0] ;  /* 0x0000b40004037a20 */ /* 0x000fe20000410000 */
[----:B------:R-:W1:Y:S01]  /*10f30*/  LDSM.16.MT88.4 R144, [R133+0x100] ;  /* 0x000100008590783b */ /* 0x000e620000004200 */
[--C-:B------:R-:W-:Y:S01]  /*10f40*/  FFMA.FTZ R168, R6, c[0x0][0x2d0], -R169.reuse ;  /* 0x0000b40006a87a23 */ /* 0x100fe200000108a9 */
[----:B------:R-:W-:Y:S01]  /*10f50*/  IADD3 R135, R187, R134, RZ ;  /* 0x00000086bb877210 */ /* 0x000fe20007ffe0ff */
[--C-:B------:R-:W-:Y:S02]  /*10f60*/  FFMA.FTZ R165, R7, c[0x0][0x2d0], -R169.reuse ;  /* 0x0000b40007a57a23 */ /* 0x100fe400000108a9 */
[--C-:B------:R-:W-:Y:S02]  /*10f70*/  FFMA.FTZ R166, R10, c[0x0][0x2d0], -R169.reuse ;  /* 0x0000b4000aa67a23 */ /* 0x100fe400000108a9 */
[--C-:B------:R-:W-:Y:S01]  /*10f80*/  FFMA.FTZ R167, R11, c[0x0][0x2d0], -R169.reuse ;  /* 0x0000b4000ba77a23 */ /* 0x100fe200000108a9 */
[----:B------:R-:W2:Y:S01]  /*10f90*/  MUFU.EX2 R3, R3 ;  /* 0x0000000300037308 */ /* 0x000ea20000000800 */
[C---:B------:R-:W-:Y:S01]  /*10fa0*/  FMUL.FTZ R4, R132.reuse, R128 ;  /* 0x0000008084047220 */ /* 0x040fe20000410000 */
[----:B------:R-:W-:Y:S01]  /*10fb0*/  LDSM.16.MT88.4 R152, [R133+0x2900] ;  /* 0x002900008598783b */ /* 0x000fe20000004200 */
[C---:B------:R-:W-:Y:S01]  /*10fc0*/  FMUL.FTZ R8, R132.reuse, R124 ;  /* 0x0000007c84087220 */ /* 0x040fe20000410000 */
[----:B---3--:R-:W-:Y:S01]  /*10fd0*/  F2FP.BF16.PACK_AB R136, R161, R164 ;  /* 0x000000a4a188723e */ /* 0x008fe200000010ff */
[C---:B------:R-:W-:Y:S02]  /*10fe0*/  FMUL.FTZ R9, R132.reuse, R125 ;  /* 0x0000007d84097220 */ /* 0x040fe40000410000 */
[C---:B------:R-:W-:Y:S02]  /*10ff0*/  FMUL.FTZ R100, R132.reuse, R100 ;  /* 0x0000006484647220 */ /* 0x040fe40000410000 */
[C---:B------:R-:W-:Y:S01]  /*11000*/  FMUL.FTZ R101, R132.reuse, R101 ;  /* 0x0000006584657220 */ /* 0x040fe20000410000 */
[----:B------:R-:W3:Y:S01]  /*11010*/  MUFU.EX2 R163, R163 ;  /* 0x000000a300a37308 */ /* 0x000ee20000000800 */
[C---:B------:R-:W-:Y:S01]  /*11020*/  FMUL.FTZ R104, R132.reuse, R104 ;  /* 0x0000006884687220 */ /* 0x040fe20000410000 */
[----:B------:R-:W-:Y:S01]  /*11030*/  LDSM.16.MT88.4 R156, [R134+0x2900] ;  /* 0x00290000869c783b */ /* 0x000fe20000004200 */
[C---:B------:R-:W-:Y:S02]  /*11040*/  FMUL.FTZ R105, R132.reuse, R105 ;  /* 0x0000006984697220 */ /* 0x040fe40000410000 */
[C---:B------:R-:W-:Y:S02]  /*11050*/  FMUL.FTZ R108, R132.reuse, R108 ;  /* 0x0000006c846c7220 */ /* 0x040fe40000410000 */
[----:B------:R-:W-:Y:S02]  /*11060*/  FMUL.FTZ R109, R132, R109 ;  /* 0x0000006d846d7220 */ /* 0x000fe40000410000 */
        /* <DEDUP_REMOVED lines=8> */
[----:B------:R-:W4:Y:S01]  /*110f0*/  LDSM.16.MT88.4 R128, [R134+0x100] ;  /* 0x000100008680783b */ /* 0x000f220000004200 */
[----:B------:R-:W-:Y:S01]  /*11100*/  FMUL.FTZ R11, R3, R127 ;  /* 0x0000007f030b7220 */ /* 0x000fe20000410000 */
[----:B---3--:R-:W-:Y:S01]  /*11110*/  F2FP.BF16.PACK_AB R138, R163, R162 ;  /* 0x000000a2a38a723e */ /* 0x008fe200000010ff */
[C---:B------:R-:W-:Y:S02]  /*11120*/  FMUL.FTZ R102, R3.reuse, R102 ;  /* 0x0000006603667220 */ /* 0x040fe40000410000 */
[C---:B------:R-:W-:Y:S03]  /*11130*/  FMUL.FTZ R103, R3.reuse, R103 ;  /* 0x0000006703677220 */ /* 0x040fe60000410000 */
[----:B------:R-:W3:Y:S01]  /*11140*/  LDSM.16.MT88.4 R124, [R135+0x100] ;  /* 0x00010000877c783b */ /* 0x000ee20000004200 */
[----:B------:R-:W-:Y:S01]  /*11150*/  MUFU.EX2 R166, R166 ;  /* 0x000000a600a67308 */ /* 0x000fe20000000800 */
[C---:B------:R-:W-:Y:S02]  /*11160*/  FMUL.FTZ R106, R3.reuse, R106 ;  /* 0x0000006a036a7220 */ /* 0x040fe40000410000 */
[C---:B------:R-:W-:Y:S02]  /*11170*/  FMUL.FTZ R107, R3.reuse, R107 ;  /* 0x0000006b036b7220 */ /* 0x040fe40000410000 */
[C---:B------:R-:W-:Y:S02]  /*11180*/  FMUL.FTZ R110, R3.reuse, R110 ;  /* 0x0000006e036e7220 */ /* 0x040fe40000410000 */
[----:B------:R-:W-:Y:S02]  /*11190*/  FMUL.FTZ R111, R3, R111 ;  /* 0x0000006f036f7220 */ /* 0x000fe40000410000 */
[--C-:B------:R-:W-:Y:S01]  /*111a0*/  FFMA.FTZ R237, R30, c[0x0][0x2d0], -R169.reuse ;  /* 0x0000b4001eed7a23 */ /* 0x100fe200000108a9 */
[----:B------:R-:W5:Y:S01]  /*111b0*/  MUFU.EX2 R167, R167 ;  /* 0x000000a700a77308 */ /* 0x000f620000000800 */
[--C-:B------:R-:W-:Y:S02]  /*111c0*/  FFMA.FTZ R240, R31, c[0x0][0x2d0], -R169.reuse ;  /* 0x0000b4001ff07a23 */ /* 0x100fe400000108a9 */
[----:B------:R-:W-:Y:S01]  /*111d0*/  LDSM.16.MT88.4 R28, [R134+0x1900] ;  /* 0x00190000861c783b */ /* 0x000fe20000004200 */
[----:B--2---:R-:W-:Y:S01]  /*111e0*/  F2FP.BF16.PACK_AB R137, R165, R168 ;  /* 0x000000a8a589723e */ /* 0x004fe200000010ff */
[--C-:B------:R-:W-:Y:S02]  /*111f0*/  FFMA.FTZ R239, R34, c[0x0][0x2d0], -R169.reuse ;  /* 0x0000b40022ef7a23 */ /* 0x100fe400000108a9 */
        /* <DEDUP_REMOVED lines=9> */
[----:B------:R-:W-:Y:S02]  /*11290*/  FMUL.FTZ R119, R3, R119 ;  /* 0x0000007703777220 */ /* 0x000fe40000410000 */
[C---:B------:R-:W-:Y:S01]  /*112a0*/  FMUL.FTZ R120, R132.reuse, R120 ;  /* 0x0000007884787220 */ /* 0x040fe20000410000 */
[----:B-----5:R-:W-:Y:S01]  /*112b0*/  F2FP.BF16.PACK_AB R139, R167, R166 ;  /* 0x000000a6a78b723e */ /* 0x020fe200000010ff */
[C---:B------:R-:W-:Y:S02]  /*112c0*/  FMUL.FTZ R121, R132.reuse, R121 ;  /* 0x0000007984797220 */ /* 0x040fe40000410000 */
[C---:B------:R-:W-:Y:S02]  /*112d0*/  FMUL.FTZ R122, R3.reuse, R122 ;  /* 0x0000007a037a7220 */ /* 0x040fe40000410000 */
[C---:B------:R-:W-:Y:S01]  /*112e0*/  FMUL.FTZ R123, R3.reuse, R123 ;  /* 0x0000007b037b7220 */ /* 0x040fe20000410000 */
[----:B------:R-:W-:Y:S01]  /*112f0*/  MUFU.EX2 R173, R173 ;  /* 0x000000ad00ad7308 */ /* 0x000fe20000000800 */
[C---:B------:R-:W-:Y:S05]  /*11300*/  HMMA.16816.F32.BF16 R4, R136.reuse, R140, R4 ;  /* 0x0000008c8804723c */ /* 0x040fea0000041804 */
[C---:B------:R-:W-:Y:S02]  /*11310*/  FMUL.FTZ R36, R132.reuse, R36 ;  /* 0x0000002484247220 */ /* 0x040fe40000410000 */
[----:B------:R-:W-:Y:S01]  /*11320*/  FMUL.FTZ R37, R132, R37 ;  /* 0x0000002584257220 */ /* 0x000fe20000410000 */
[C---:B------:R-:W-:Y:S01]  /*11330*/  HMMA.16816.F32.BF16 R8, R136.reuse, R142, R8 ;  /* 0x0000008e8808723c */ /* 0x040fe20000041808 */
[----:B------:R-:W5:Y:S01]  /*11340*/  LDSM.16.MT88.4 R140, [R160+0x2100] ;  /* 0x00210000a08c783b */ /* 0x000f620000004200 */
[----:B------:R-:W3:Y:S02]  /*11350*/  MUFU.EX2 R174, R174 ;  /* 0x000000ae00ae7308 */ /* 0x000ee40000000800 */
[C---:B------:R-:W-:Y:S01]  /*11360*/  FMUL.FTZ R38, R3.reuse, R38 ;  /* 0x0000002603267220 */ /* 0x040fe20000410000 */
[----:B--2---:R-:W-:Y:S01]  /*11370*/  F2FP.BF16.PACK_AB R12, R172, R171 ;  /* 0x000000abac0c723e */ /* 0x004fe200000010ff */
[C---:B------:R-:W-:Y:S02]  /*11380*/  FMUL.FTZ R39, R3.reuse, R39 ;  /* 0x0000002703277220 */ /* 0x040fe40000410000 */
[C---:B-1----:R-:W-:Y:S04]  /*11390*/  HMMA.16816.F32.BF16 R100, R136.reuse, R144, R100 ;  /* 0x000000908864723c */ /* 0x042fe80000041864 */
[C---:B------:R-:W-:Y:S01]  /*113a0*/  FMUL.FTZ R40, R132.reuse, R40 ;  /* 0x0000002884287220 */ /* 0x040fe20000410000 */
[----:B------:R-:W-:Y:S01]  /*113b0*/  MUFU.EX2 R179, R179 ;  /* 0x000000b300b37308 */ /* 0x000fe20000000800 */
[C---:B------:R-:W-:Y:S02]  /*113c0*/  FMUL.FTZ R41, R132.reuse, R41 ;  /* 0x0000002984297220 */ /* 0x040fe40000410000 */
        /* <DEDUP_REMOVED lines=22> */
[C---:B-----5:R-:W-:Y:S04]  /*11530*/  HMMA.16816.F32.BF16 R36, R136.reuse, R140, R36 ;  /* 0x0000008c8824723c */ /* 0x060fe80000041824 */
        /* <DEDUP_REMOVED lines=18> */
[C---:B---3--:R-:W-:Y:S04]  /*11660*/  HMMA.16816.F32.BF16 R52, R136.reuse, R124, R52 ;  /* 0x0000007c8834723c */ /* 0x048fe80000041834 */
[C---:B------:R-:W-:Y:S02]  /*11670*/  FMUL.FTZ R62, R3.reuse, R62 ;  /* 0x0000003e033e7220 */ /* 0x040fe40000410000 */
[C---:B------:R-:W-:Y:S02]  /*11680*/  FMUL.FTZ R63, R3.reuse, R63 ;  /* 0x0000003f033f7220 */ /* 0x040fe40000410000 */
[C---:B------:R-:W-:Y:S01]  /*11690*/  HMMA.16816.F32.BF16 R56, R136.reuse, R126, R56 ;  /* 0x0000007e8838723c */ /* 0x040fe20000041838 */
[----:B------:R-:W3:Y:S03]  /*116a0*/  LDSM.16.MT88.4 R124, [R133+0x4100] ;  /* 0x00410000857c783b */ /* 0x000ee60000004200 */
[C---:B------:R-:W-:Y:S02]  /*116b0*/  FMUL.FTZ R64, R132.reuse, R64 ;  /* 0x0000004084407220 */ /* 0x040fe40000410000 */
[C---:B------:R-:W-:Y:S02]  /*116c0*/  FMUL.FTZ R65, R132.reuse, R65 ;  /* 0x0000004184417220 */ /* 0x040fe40000410000 */
[C---:B----4-:R-:W-:Y:S04]  /*116d0*/  HMMA.16816.F32.BF16 R60, R136.reuse, R140, R60 ;  /* 0x0000008c883c723c */ /* 0x050fe8000004183c */
[C---:B------:R-:W-:Y:S02]  /*116e0*/  FMUL.FTZ R66, R3.reuse, R66 ;  /* 0x0000004203427220 */ /* 0x040fe40000410000 */
[C---:B------:R-:W-:Y:S02]  /*116f0*/  FMUL.FTZ R67, R3.reuse, R67 ;  /* 0x0000004303437220 */ /* 0x040fe40000410000 */
[C---:B------:R-:W-:Y:S04]  /*11700*/  FMUL.FTZ R68, R132.reuse, R68 ;  /* 0x0000004484447220 */ /* 0x040fe80000410000 */
[C---:B------:R-:W-:Y:S01]  /*11710*/  FMUL.FTZ R69, R132.reuse, R69 ;  /* 0x0000004584457220 */ /* 0x040fe20000410000 */
[C---:B------:R-:W-:Y:S01]  /*11720*/  HMMA.16816.F32.BF16 R64, R136.reuse, R142, R64 ;  /* 0x0000008e8840723c */ /* 0x040fe20000041840 */
[----:B------:R-:W4:Y:S02]  /*11730*/  LDSM.16.MT88.4 R140, [R134+0x4100] ;  /* 0x00410000868c783b */ /* 0x000f240000004200 */
        /* <DEDUP_REMOVED lines=19> */
[----:B------:R-:W-:Y:S03]  /*11870*/  FMUL.FTZ R85, R132, R85 ;  /* 0x0000005584557220 */ /* 0x000fe60000410000 */
[C---:B------:R-:W-:Y:S01]  /*11880*/  HMMA.16816.F32.BF16 R80, R136.reuse, R126, R80 ;  /* 0x0000007e8850723c */ /* 0x040fe20000041850 */
[----:B------:R-:W3:Y:S02]  /*11890*/  LDSM.16.MT88.4 R124, [R160+0x900] ;  /* 0x00090000a07c783b */ /* 0x000ee40000004200 */
[C---:B------:R-:W-:Y:S02]  /*118a0*/  FMUL.FTZ R86, R3.reuse, R86 ;  /* 0x0000005603567220 */ /* 0x040fe40000410000 */
[----:B------:R-:W-:Y:S02]  /*118b0*/  FMUL.FTZ R87, R3, R87 ;  /* 0x0000005703577220 */ /* 0x000fe40000410000 */
[--C-:B------:R-:W-:Y:S01]  /*118c0*/  FFMA.FTZ R175, R14, c[0x0][0x2d0], -R169.reuse ;  /* 0x0000b4000eaf7a23 */ /* 0x100fe200000108a9 */
[----:B------:R-:W-:Y:S01]  /*118d0*/  F2FP.BF16.PACK_AB R14, R174, R173 ;  /* 0x000000adae0e723e */ /* 0x000fe200000010ff */
[----:B------:R-:W-:Y:S03]  /*118e0*/  FFMA.FTZ R226, R15, c[0x0][0x2d0], -R169 ;  /* 0x0000b4000fe27a23 */ /* 0x000fe600000108a9 */
[C---:B----4-:R-:W-:Y:S01]  /*118f0*/  HMMA.16816.F32.BF16 R84, R136.reuse, R140, R84 ;  /* 0x0000008c8854723c */ /* 0x050fe20000041854 */
[----:B------:R-:W-:Y:S02]  /*11900*/  MUFU.EX2 R175, R175 ;  /* 0x000000af00af7308 */ /* 0x000fe40000000800 */
[----:B------:R-:W-:Y:S01]  /*11910*/  FMUL.FTZ R88, R132, R88 ;  /* 0x0000005884587220 */ /* 0x000fe20000410000 */
[----:B-1----:R-:W-:Y:S01]  /*11920*/  F2FP.BF16.PACK_AB R15, R236, R179 ;  /* 0x000000b3ec0f723e */ /* 0x002fe200000010ff */
[C---:B------:R-:W-:Y:S02]  /*11930*/  FMUL.FTZ R89, R132.reuse, R89 ;  /* 0x0000005984597220 */ /* 0x040fe40000410000 */
[C---:B------:R-:W-:Y:S02]  /*11940*/  FMUL.FTZ R90, R3.reuse, R90 ;  /* 0x0000005a035a7220 */ /* 0x040fe40000410000 */
[C---:B------:R-:W-:Y:S02]  /*11950*/  FMUL.FTZ R91, R3.reuse, R91 ;  /* 0x0000005b035b7220 */ /* 0x040fe40000410000 */
[----:B------:R-:W1:Y:S01]  /*11960*/  MUFU.EX2 R226, R226 ;  /* 0x000000e200e27308 */ /* 0x000e620000000800 */
[C---:B------:R-:W-:Y:S02]  /*11970*/  FMUL.FTZ R92, R132.reuse, R92 ;  /* 0x0000005c845c7220 */ /* 0x040fe40000410000 */
[C---:B------:R-:W-:Y:S02]  /*11980*/  FMUL.FTZ R93, R132.reuse, R93 ;  /* 0x0000005d845d7220 */ /* 0x040fe40000410000 */
[C---:B------:R-:W-:Y:S01]  /*11990*/  HMMA.16816.F32.BF16 R88, R136.reuse, R142, R88 ;  /* 0x0000008e8858723c */ /* 0x040fe20000041858 */
[----:B------:R-:W4:Y:S02]  /*119a0*/  LDSM.16.MT88.4 R140, [R135+0x900] ;  /* 0x00090000878c783b */ /* 0x000f240000004200 */
[C---:B------:R-:W-:Y:S02]  /*119b0*/  FMUL.FTZ R94, R3.reuse, R94 ;  /* 0x0000005e035e7220 */ /* 0x040fe40000410000 */
[C---:B------:R-:W-:Y:S02]  /*119c0*/  FMUL.FTZ R95, R3.reuse, R95 ;  /* 0x0000005f035f7220 */ /* 0x040fe40000410000 */
[C---:B------:R-:W-:Y:S02]  /*119d0*/  FMUL.FTZ R96, R132.reuse, R96 ;  /* 0x0000006084607220 */ /* 0x040fe40000410000 */
[----:B------:R-:W-:Y:S03]  /*119e0*/  FMUL.FTZ R97, R132, R97 ;  /* 0x0000006184617220 */ /* 0x000fe60000410000 */
[C---:B--2---:R-:W-:Y:S03]  /*119f0*/  HMMA.16816.F32.BF16 R92, R136.reuse, R128, R92 ;  /* 0x00000080885c723c */ /* 0x044fe6000004185c */
[C---:B------:R-:W-:Y:S02]  /*11a00*/  FMUL.FTZ R98, R3.reuse, R98 ;  /* 0x0000006203627220 */ /* 0x040fe40000410000 */
[C---:B------:R-:W-:Y:S01]  /*11a10*/  FMUL.FTZ R99, R3.reuse, R99 ;  /* 0x0000006303637220 */ /* 0x040fe20000410000 */
[----:B-1----:R-:W-:Y:S01]  /*11a20*/  F2FP.BF16.PACK_AB R13, R226, R175 ;  /* 0x000000afe20d723e */ /* 0x002fe200000010ff */
[----:B------:R-:W-:Y:S05]  /*11a30*/  FFMA.FTZ R164, R132, R221, R164 ;  /* 0x000000dd84a47223 */ /* 0x000fea00000100a4 */
[----:B------:R-:W-:Y:S01]  /*11a40*/  HMMA.16816.F32.BF16 R96, R136, R130, R96 ;  /* 0x000000828860723c */ /* 0x000fe20000041860 */
[----:B------:R-:W-:Y:S02]  /*11a50*/  LDSM.16.MT88.4 R128, [R133+0x4900] ;  /* 0x004900008580783b */ /* 0x000fe40000004200 */
[----:B------:R-:W-:Y:S02]  /*11a60*/  FFMA.FTZ R168, R3, R224, R168 ;  /* 0x000000e003a87223 */ /* 0x000fe400000100a8 */
[----:B------:R-:W-:Y:S02]  /*11a70*/  FADD.FTZ R161, R161, R164 ;  /* 0x000000a4a1a17221 */ /* 0x000fe40000010000 */
[----:B------:R-:W-:Y:S01]  /*11a80*/  FADD.FTZ R165, R165, R168 ;  /* 0x000000a8a5a57221 */ /* 0x000fe20000010000 */
[C---:B---3--:R-:W-:Y:S01]  /*11a90*/  HMMA.16816.F32.BF16 R4, R12.reuse, R124, R4 ;  /* 0x0000007c0c04723c */ /* 0x048fe20000041804 */
        /* <DEDUP_REMOVED lines=18> */
[----:B------:R-:W2:Y:S03]  /*11bc0*/  LDSM.16.MT88.4 R16, [R160+0x4900] ;  /* 0x00490000a010783b */ /* 0x000ea60000004200 */
[----:B------:R-:W-:Y:S02]  /*11bd0*/  FADD.FTZ R173, R174, R173 ;  /* 0x000000adaead7221 */ /* 0x000fe40000010000 */
[----:B------:R-:W-:Y:S02]  /*11be0*/  FADD.FTZ R179, R236, R179 ;  /* 0x000000b3ecb37221 */ /* 0x000fe40000010000 */
[C---:B----4-:R-:W-:Y:S08]  /*11bf0*/  HMMA.16816.F32.BF16 R116, R12.reuse, R140, R116 ;  /* 0x0000008c0c74723c */ /* 0x050ff00000041874 */
        /* <DEDUP_REMOVED lines=102> */
[C---:B---3--:R-:W-:Y:S01]  /*12260*/  HMMA.16816.F32.BF16 R128, R12.reuse, R20, R4 ;  /* 0x000000140c80723c */ /* 0x048fe20000041804 */
[----:B------:R-:W1:Y:S02]  /*12270*/  LDSM.16.MT88.4 R4, [R133+0x5900] ;  /* 0x005900008504783b */ /* 0x000e640000004200 */
[----:B------:R-:W-:Y:S02]  /*12280*/  FADD.FTZ R239, R239, R240 ;  /* 0x000000f0efef7221 */ /* 0x000fe40000010000 */
[----:B------:R-:W-:Y:S02]  /*12290*/  FADD.FTZ R221, R170, R221 ;  /* 0x000000ddaadd7221 */ /* 0x000fe40000010000 */
[----:B------:R-:W-:Y:S01]  /*122a0*/  FADD.FTZ R224, R242, R239 ;  /* 0x000000eff2e07221 */ /* 0x000fe20000010000 */
        /* <DEDUP_REMOVED lines=21> */
[C---:B------:R-:W-:Y:S03]  /*12400*/  HMMA.16816.F32.BF16 R80, R12.reuse, R6, R80 ;  /* 0x000000060c50723c */ /* 0x040fe60000041850 */
[----:B------:R-:W-:Y:S05]  /*12410*/  ISETP.GE.AND P0, PT, R4, R201, PT ;  /* 0x000000c90400720c */ /* 0x000fea0003f06270 */
[C---:B---3--:R-:W-:Y:S08]  /*12420*/  HMMA.16816.F32.BF16 R84, R12.reuse, R8, R84 ;  /* 0x000000080c54723c */ /* 0x048ff00000041854 */
[C---:B------:R-:W-:Y:S08]  /*12430*/  HMMA.16816.F32.BF16 R88, R12.reuse, R10, R88 ;  /* 0x0000000a0c58723c */ /* 0x040ff00000041858 */
[C---:B--2---:R-:W-:Y:S08]  /*12440*/  HMMA.16816.F32.BF16 R92, R12.reuse, R16, R92 ;  /* 0x000000100c5c723c */ /* 0x044ff0000004185c */
[----:B------:R-:W-:Y:S01]  /*12450*/  HMMA.16816.F32.BF16 R96, R12, R18, R96 ;  /* 0x000000120c60723c */ /* 0x000fe20000041860 */
[----:B------:R-:W-:Y:S07]  /*12460*/  @!UPT UIADD3 URZ, URZ, URZ, URZ ;  /* 0x0000003f3f3ff290 */ /* 0x000fee000fffe03f */
[----:B------:R-:W-:-:S11]  /*12470*/  @!P0 BRA `(.L_x_2979) ;  /* 0x0000040000008947 */ /* 0x000fd60003800000 */
[----:B------:R-:W-:Y:S01]  /*12480*/  IMAD.MOV.U32 R3, RZ, RZ, c[0x0][0x2b8] ;  /* 0x0000ae00ff037624 */ /* 0x000fe200078e00ff */
[----:B------:R-:W-:Y:S01]  /*12490*/  MOV R207, RZ ;  /* 0x000000ff00cf7202 */ /* 0x000fe20000000f00 */
[----:B------:R-:W-:Y:S03]  /*124a0*/  IMAD R208, R234, 0x40, R210 ;  /* 0x00000040ead07824 */ /* 0x000fe600078e02d2 */
[----:B------:R-:W-:Y:S02]  /*124b0*/  ISETP.NE.AND P0, PT, R3, 0x1, PT ;  /* 0x000000010300780c */ /* 0x000fe40003f05270 */
        /* <DEDUP_REMOVED lines=24> */
[----:B------:R-:W-:Y:S01]  /*12640*/  IMAD R4, R222, 0x3000, R206 ;  /* 0x00003000de047824 */ /* 0x000fe200078e02ce */
[----:B------:R-:W-:-:S05]  /*12650*/  BRA.DIV ~URZ, `(.L_x_2980) ;  /* 0x00007ad27f007947 */ /* 0x000fca000b800000 */
[----:B------:R1:W2:Y:S02]  /*12660*/  SHFL.IDX PT, R7, R5, RZ, 0x181f ;  /* 0x00181fff05077589 */ /* 0x0002a400000e0000 */
.L_x_3045:
[----:B------:R-:W-:-:S05]  /*12670*/  BRA.DIV ~URZ, `(.L_x_2981) ;  /* 0x00007b327f007947 */ /* 0x000fca000b800000 */
[----:B------:R-:W3:Y:S01]  /*12680*/  SHFL.IDX PT, R9, R3, RZ, 0x181f ;  /* 0x00181fff03097589 */ /* 0x000ee200000e0000 */
[----:B------:R-:W-:Y:S03]  /*12690*/  IMAD.SHL.U32 R4, R4, 0x2, RZ ;  /* 0x0000000204047824 */ /* 0x000fe600078e00ff */
[----:B-1----:R-:W1:Y:S04]  /*126a0*/  SHFL.IDX PT, R5, R5, 0x1, 0x181f ;  /* 0x00381f0005057f89 */ /* 0x002e6800000e0000 */
[----:B------:R4:W2:Y:S01]  /*126b0*/  SHFL.IDX PT, R240, R3, 0x1, 0x181f ;  /* 0x00381f0003f07f89 */ /* 0x0008a200000e0000 */
[----:B---3--:R-:W-:Y:S05]  /*126c0*/  IADD3 R12, P0, R9, R231, RZ ;  /* 0x000000e7090c7210 */ /* 0x008fea0007f1e0ff */
[----:B--2---:R-:W-:Y:S01]  /*126d0*/  IMAD.X R13, R7, 0x1, R232, P0 ;  /* 0x00000001070d7824 */ /* 0x004fe200000e06e8 */
[----:B------:R-:W-:Y:S04]  /*126e0*/  IADD3 R10, P0, R9, R230, RZ ;  /* 0x000000e6090a7210 */ /* 0x000fe80007f1e0ff */
[----:B------:R4:W-:Y:S01]  /*126f0*/  LDGSTS.E.BYPASS.LTC128B.128 [R4+0xc100], [R12.64], !P3 ;  /* 0x0c1000000c047fae */ /* 0x0009e2000d901d46 */
[----:B------:R-:W-:Y:S01]  /*12700*/  IMAD.X R11, R7, 0x1, R227, P0 ;  /* 0x00000001070b7824 */ /* 0x000fe200000e06e3 */
[----:B------:R-:W-:Y:S04]  /*12710*/  IADD3 R6, P0, R9, R178, RZ ;  /* 0x000000b209067210 */ /* 0x000fe80007f1e0ff */
[----:B------:R4:W-:Y:S01]  /*12720*/  LDGSTS.E.BYPASS.LTC128B.128 [R4+0xe100], [R10.64], !P4 ;  /* 0x0e1000000a047fae */ /* 0x0009e2000e101d46 */
[----:B------:R-:W-:Y:S05]  /*12730*/  IADD3.X R7, R7, R192, RZ, P0, !PT ;  /* 0x000000c007077210 */ /* 0x000fea00007fe4ff */
[----:B------:R4:W-:Y:S03]  /*12740*/  LDGSTS.E.BYPASS.LTC128B.128 [R4+0x10100], [R6.64], !P6 ;  /* 0x1010000006047fae */ /* 0x0009e6000f101d46 */
.L_x_3046:
        /* <DEDUP_REMOVED lines=19> */
.L_x_2979:
[----:B------:R-:W-:Y:S05]  /*12880*/  BSYNC B0 ;  /* 0x0000000000007941 */ /* 0x000fea0003800000 */
.L_x_2978:
[C---:B------:R-:W-:Y:S01]  /*12890*/  IADD3 R3, R181.reuse, 0x1, RZ ;  /* 0x00000001b5037810 */ /* 0x040fe20007ffe0ff */
[----:B------:R-:W0:Y:S01]  /*128a0*/  LDGDEPBAR ;  /* 0x00000000000079af */ /* 0x000e220000000000 */
[----:B------:R-:W-:Y:S01]  /*128b0*/  ISETP.GE.AND P0, PT, R181, 0x1, PT ;  /* 0x00000001b500780c */ /* 0x000fe20003f06270 */
[----:B------:R-:W-:Y:S01]  /*128c0*/  IMAD.MOV.U32 R133, RZ, RZ, R2 ;  /* 0x000000ffff857224 */ /* 0x000fe200078e0002 */
[C---:B------:R-:W-:Y:S02]  /*128d0*/  IADD3 R226, R234.reuse, -0x1, RZ ;  /* 0xffffffffeae27810 */ /* 0x040fe40007ffe0ff */
[----:B------:R-:W-:Y:S01]  /*128e0*/  SEL R181, R3, RZ, !P0 ;  /* 0x000000ff03b57207 */ /* 0x000fe20004000000 */
[----:B------:R-:W-:Y:S01]  /*128f0*/  IMAD.MOV.U32 R3, RZ, RZ, R0 ;  /* 0x000000ffff037224 */ /* 0x000fe200078e0000 */
[----:B------:R-:W-:Y:S01]  /*12900*/  ISETP.GT.AND P0, PT, R234, R189, PT ;  /* 0x000000bdea00720c */ /* 0x000fe20003f04270 */
[----:B------:R-:W-:Y:S11]  /*12910*/  IMAD.MOV.U32 R234, RZ, RZ, R226 ;  /* 0x000000ffffea7224 */ /* 0x000ff600078e00e2 */
[----:B------:R-:W-:Y:S01]  /*12920*/  @!UPT UIADD3 URZ, URZ, URZ, URZ ;  /* 0x0000003f3f3ff290 */ /* 0x000fe2000fffe03f */
[----:B-1----:R-:W-:-:S05]  /*12930*/  @P0 BRA `(.L_x_2982) ;  /* 0xffffd38000000947 */ /* 0x002fca000383ffff */
.L_x_2972:
[----:B------:R-:W-:-:S13]  /*12940*/  ISETP.GE.AND P0, PT, R226, R201, PT ;  /* 0x000000c9e200720c */ /* 0x000fda0003f06270 */
[----:B------:R-:W-:Y:S05]  /*12950*/  @!P0 BRA `(.L_x_2983) ;  /* 0x0000376000008947 */ /* 0x000fea0003800000 */
[----:B------:R-:W-:Y:S01]  /*12960*/  IADD3 R3, R223, 0x40, RZ ;  /* 0x00000040df037810 */ /* 0x000fe20007ffe0ff */
[----:B------:R-:W-:Y:S01]  /*12970*/  IMAD.MOV.U32 R189, RZ, RZ, 0x40 ;  /* 0x00000040ffbd7424 */ /* 0x000fe200078e00ff */
[----:B------:R-:W-:Y:S01]  /*12980*/  LOP3.LUT P0, RZ, R176, 0x4, RZ, 0xc0, !PT ;  /* 0x00000004b0ff7812 */ /* 0x000fe2000780c0ff */
[----:B------:R-:W-:Y:S01]  /*12990*/  IMAD.MOV.U32 R132, RZ, RZ, R2 ;  /* 0x000000ffff847224 */ /* 0x000fe200078e0002 */
[----:B------:R-:W-:Y:S02]  /*129a0*/  SHF.R.S32.HI R4, RZ, 0x1f, R3 ;  /* 0x0000001fff047819 */ /* 0x000fe40000011403 */
[----:B------:R-:W-:Y:S02]  /*129b0*/  ISETP.GE.AND P3, PT, R3, c[0x0][0x1d4], PT ;  /* 0x0000750003007a0c */ /* 0x000fe40003f66270 */
[----:B------:R-:W-:Y:S01]  /*129c0*/  LEA.HI R227, R4, R3, RZ, 0x3 ;  /* 0x0000000304e37211 */ /* 0x000fe200078f18ff */
[----:B------:R-:W-:Y:S01]  /*129d0*/  IMAD.MOV.U32 R3, RZ, RZ, R0 ;  /* 0x000000ffff037224 */ /* 0x000fe200078e0000 */
[----:B------:R-:W-:-:S02]  /*129e0*/  SHF.R.S32.HI R4, RZ, 0x1f, R223 ;  /* 0x0000001fff047819 */ /* 0x000fc400000114df */
[----:B------:R-:W-:Y:S02]  /*129f0*/  LOP3.LUT R227, R227, 0xfffffff8, RZ, 0xc0, !PT ;  /* 0xfffffff8e3e37812 */ /* 0x000fe400078ec0ff */
[C---:B------:R-:W-:Y:S02]  /*12a00*/  ISETP.GE.AND P2, PT, R223.reuse, c[0x0][0x1d4], PT ;  /* 0x00007500df007a0c */ /* 0x040fe40003f46270 */
[----:B------:R-:W-:Y:S02]  /*12a10*/  SHF.R.S32.HI R0, RZ, 0x1f, R227 ;  /* 0x0000001fff007819 */ /* 0x000fe400000114e3 */
[C---:B------:R-:W-:Y:S01]  /*12a20*/  SHF.L.U64.HI R225, R223.reuse, 0x1, R4 ;  /* 0x00000001dfe17819 */ /* 0x040fe20000010204 */
[----:B------:R-:W-:Y:S01]  /*12a30*/  IMAD.SHL.U32 R223, R223, 0x2, RZ ;  /* 0x00000002dfdf7824 */ /* 0x000fe200078e00ff */
[C---:B------:R-:W-:Y:S01]  /*12a40*/  SHF.L.U64.HI R229, R227.reuse, 0x1, R0 ;  /* 0x00000001e3e57819 */ /* 0x040fe20000010200 */
[----:B------:R-:W-:Y:S01]  /*12a50*/  IMAD.SHL.U32 R227, R227, 0x2, RZ ;  /* 0x00000002e3e37824 */ /* 0x000fe200078e00ff */
[----:B------:R-:W-:-:S02]  /*12a60*/  SEL R189, R189, 0xffffffc0, !P0 ;  /* 0xffffffc0bdbd7807 */ /* 0x000fc40004000000 */
.L_x_3000:
        /* <DEDUP_REMOVED lines=34> */
.L_x_3047:
[----:B------:R-:W-:-:S05]  /*12c90*/  BRA.DIV ~URZ, `(.L_x_2987) ;  /* 0x000077a27f007947 */ /* 0x000fca000b800000 */
[----:B------:R-:W5:Y:S01]  /*12ca0*/  SHFL.IDX PT, R14, R4, RZ, 0x181f ;  /* 0x00181fff040e7589 */ /* 0x000f6200000e0000 */
[C---:B------:R-:W-:Y:S01]  /*12cb0*/  IMAD.SHL.U32 R7, R205.reuse, 0x2, RZ ;  /* 0x00000002cd077824 */ /* 0x040fe200078e00ff */
[----:B------:R-:W-:Y:S01]  /*12cc0*/  SHF.L.U64.HI R5, R205, 0x1, R202 ;  /* 0x00000001cd057819 */ /* 0x000fe200000102ca */
[----:B------:R-:W-:Y:S01]  /*12cd0*/  IMAD R6, R222, 0x6000, R203 ;  /* 0x00006000de067824 */ /* 0x000fe200078e02cb */
        /* <DEDUP_REMOVED lines=11> */
.L_x_3048:
[----:B--234-:R-:W-:Y:S05]  /*12d90*/  IADD3 R14, P0, R240, R223, RZ ;  /* 0x000000dff00e7210 */ /* 0x01cfea0007f1e0ff */
        /* <DEDUP_REMOVED lines=11> */
.L_x_2985:
[----:B------:R-:W-:Y:S05]  /*12e50*/  BSYNC B0 ;  /* 0x0000000000007941 */ /* 0x000fea0003800000 */
.L_x_2984:
[----:B------:R-:W0:Y:S01]  /*12e60*/  LDGDEPBAR ;  /* 0x00000000000079af */ /* 0x000e220000000000 */
[----:B------:R-:W-:Y:S01]  /*12e70*/  WARPSYNC 0xffffffff ;  /* 0xffffffff00007948 */ /* 0x000fe20003800000 */
[C---:B--23--:R-:W-:Y:S03]  /*12e80*/  HMMA.16816.F32.BF16 R4, R32.reuse, R8, RZ ;  /* 0x000000082004723c */ /* 0x04cfe600000418ff */
[C---:B------:R-:W-:Y:S01]  /*12e90*/  ISETP.NE.AND P0, PT, R194.reuse, c[0x0][0x2c4], PT ;  /* 0x0000b100c2007a0c */ /* 0x040fe20003f05270 */
[----:B------:R-:W2:Y:S01]  /*12ea0*/  LDL R231, [R1+0x4] ;  /* 0x0000040001e77983 */ /* 0x000ea20000100800 */
[C---:B------:R-:W-:Y:S01]  /*12eb0*/  IMAD.IADD R0, R189.reuse, 0x1, R192 ;  /* 0x00000001bd007824 */ /* 0x040fe200078e02c0 */
[----:B------:R-:W-:Y:S01]  /*12ec0*/  ISETP.LE.AND P4, PT, R194, c[0x0][0x32c], PT ;  /* 0x0000cb00c2007a0c */ /* 0x000fe20003f83270 */
[----:B------:R-:W-:Y:S01]  /*12ed0*/  IMAD.IADD R134, R189, 0x1, R2 ;  /* 0x00000001bd867824 */ /* 0x000fe200078e0202 */
[C---:B------:R-:W-:Y:S02]  /*12ee0*/  HMMA.16816.F32.BF16 R8, R32.reuse, R10, RZ ;  /* 0x0000000a2008723c */ /* 0x040fe400000418ff */
[----:B------:R-:W-:Y:S06]  /*12ef0*/  LDSM.16.M88.4 R160, [R184] ;  /* 0x00000000b8a0783b */ /* 0x000fec0000000200 */
[C---:B----4-:R-:W-:Y:S01]  /*12f00*/  HMMA.16816.F32.BF16 R12, R32.reuse, R16, RZ ;  /* 0x00000010200c723c */ /* 0x050fe200000418ff */
[----:B------:R-:W3:Y:S06]  /*12f10*/  LDSM.16.M88.4 R164, [R0+0xc100] ;  /* 0x00c1000000a4783b */ /* 0x000eec0000000200 */
[----:B------:R-:W-:Y:S01]  /*12f20*/  LDSM.16.M88.4 R168, [R192+0xe100] ;  /* 0x00e10000c0a8783b */ /* 0x000fe20000000200 */
[C---:B------:R-:W-:Y:S05]  /*12f30*/  HMMA.16816.F32.BF16 R16, R32.reuse, R18, RZ ;  /* 0x000000122010723c */ /* 0x040fea00000418ff */
[----:B------:R-:W-:Y:S03]  /*12f40*/  LDSM.16.M88.4 R172, [R2+0x10100] ;  /* 0x0101000002ac783b */ /* 0x000fe60000000200 */
[C---:B-1----:R-:W-:Y:S03]  /*12f50*/  HMMA.16816.F32.BF16 R20, R32.reuse, R24, RZ ;  /* 0x000000182014723c */ /* 0x042fe600000418ff */
[----:B------:R-:W-:Y:S05]  /*12f60*/  LDSM.16.M88.4 R176, [R2+0x10900] ;  /* 0x0109000002b0783b */ /* 0x000fea0000000200 */
        /* <DEDUP_REMOVED lines=15> */
[----:B------:R-:W4:Y:S06]  /*13060*/  LDSM.16.M88.4 R140, [R0+0xd100] ;  /* 0x00d10000008c783b */ /* 0x000f2c0000000200 */
[----:B------:R-:W-:Y:S01]  /*13070*/  LDSM.16.M88.4 R156, [R134+0xd900] ;  /* 0x00d90000869c783b */ /* 0x000fe20000000200 */
[C---:B---3--:R-:W-:Y:S08]  /*13080*/  HMMA.16816.F32.BF16 R4, R160.reuse, R164, R4 ;  /* 0x000000a4a004723c */ /* 0x048ff00000041804 */
[C---:B------:R-:W-:Y:S01]  /*13090*/  HMMA.16816.F32.BF16 R8, R160.reuse, R166, R8 ;  /* 0x000000a6a008723c */ /* 0x040fe20000041808 */
[----:B------:R-:W-:Y:S07]  /*130a0*/  LDSM.16.M88.4 R164, [R190+0x4000] ;  /* 0x00400000bea4783b */ /* 0x000fee0000000200 */
[C---:B-1----:R-:W-:Y:S08]  /*130b0*/  HMMA.16816.F32.BF16 R12, R160.reuse, R136, R12 ;  /* 0x00000088a00c723c */ /* 0x042ff0000004180c */
[C---:B------:R-:W-:Y:S01]  /*130c0*/  HMMA.16816.F32.BF16 R16, R160.reuse, R138, R16 ;  /* 0x0000008aa010723c */ /* 0x040fe20000041810 */
[----:B------:R-:W1:Y:S07]  /*130d0*/  LDSM.16.M88.4 R136, [R134+0xc900] ;  /* 0x00c900008688783b */ /* 0x000e6e0000000200 */
[C---:B----4-:R-:W-:Y:S08]  /*130e0*/  HMMA.16816.F32.BF16 R20, R160.reuse, R140, R20 ;  /* 0x0000008ca014723c */ /* 0x050ff00000041814 */
[C---:B------:R-:W-:Y:S01]  /*130f0*/  HMMA.16816.F32.BF16 R24, R160.reuse, R142, R24 ;  /* 0x0000008ea018723c */ /* 0x040fe20000041818 */
[----:B------:R-:W3:Y:S07]  /*13100*/  LDSM.16.M88.4 R140, [R134+0xd100] ;  /* 0x00d10000868c783b */ /* 0x000eee0000000200 */
[C---:B------:R-:W-:Y:S08]  /*13110*/  HMMA.16816.F32.BF16 R28, R160.reuse, R144, R28 ;  /* 0x00000090a01c723c */ /* 0x040ff0000004181c */
[----:B------:R-:W-:Y:S01]  /*13120*/  HMMA.16816.F32.BF16 R32, R160, R146, R32 ;  /* 0x00000092a020723c */ /* 0x000fe20000041820 */
[----:B------:R-:W4:Y:S06]  /*13130*/  LDSM.16.M88.4 R144, [R192+0xe900] ;  /* 0x00e90000c090783b */ /* 0x000f2c0000000200 */
[----:B------:R-:W-:Y:S01]  /*13140*/  LDSM.16.M88.4 R160, [R0+0xe100] ;  /* 0x00e1000000a0783b */ /* 0x000fe20000000200 */
[C---:B------:R-:W-:Y:S08]  /*13150*/  HMMA.16816.F32.BF16 R4, R148.reuse, R152, R4 ;  /* 0x000000989404723c */ /* 0x040ff00000041804 */
[C---:B------:R-:W-:Y:S01]  /*13160*/  HMMA.16816.F32.BF16 R8, R148.reuse, R154, R8 ;  /* 0x0000009a9408723c */ /* 0x040fe20000041808 */
[----:B------:R-:W5:Y:S07]  /*13170*/  LDSM.16.M88.4 R152, [R192+0xf100] ;  /* 0x00f10000c098783b */ /* 0x000f6e0000000200 */
[C---:B-1----:R-:W-:Y:S08]  /*13180*/  HMMA.16816.F32.BF16 R12, R148.reuse, R136, R12 ;  /* 0x00000088940c723c */ /* 0x042ff0000004180c */
[C---:B------:R-:W-:Y:S01]  /*13190*/  HMMA.16816.F32.BF16 R16, R148.reuse, R138, R16 ;  /* 0x0000008a9410723c */ /* 0x040fe20000041810 */
[----:B------:R-:W1:Y:S07]  /*131a0*/  LDSM.16.M88.4 R136, [R192+0xf900] ;  /* 0x00f90000c088783b */ /* 0x000e6e0000000200 */
[C---:B---3--:R-:W-:Y:S08]  /*131b0*/  HMMA.16816.F32.BF16 R20, R148.reuse, R140, R20 ;  /* 0x0000008c9414723c */ /* 0x048ff00000041814 */
[C---:B------:R-:W-:Y:S01]  /*131c0*/  HMMA.16816.F32.BF16 R24, R148.reuse, R142, R24 ;  /* 0x0000008e9418723c */ /* 0x040fe20000041818 */
[----:B------:R-:W-:Y:S07]  /*131d0*/  LDSM.16.M88.4 R140, [R186+0x4000] ;  /* 0x00400000ba8c783b */ /* 0x000fee0000000200 */
[C---:B------:R-:W-:Y:S08]  /*131e0*/  HMMA.16816.F32.BF16 R28, R148.reuse, R156, R28 ;  /* 0x0000009c941c723c */ /* 0x040ff0000004181c */
[----:B------:R-:W-:Y:S01]  /*131f0*/  HMMA.16816.F32.BF16 R32, R148, R158, R32 ;  /* 0x0000009e9420723c */ /* 0x000fe20000041820 */
[----:B------:R-:W3:Y:S06]  /*13200*/  LDSM.16.M88.4 R148, [R2+0xe100] ;  /* 0x00e100000294783b */ /* 0x000eec0000000200 */
[----:B------:R-:W1:Y:S01]  /*13210*/  LDSM.16.M88.4 R156, [R2+0xe900] ;  /* 0x00e90000029c783b */ /* 0x000e620000000200 */
[C---:B------:R-:W-:Y:S08]  /*13220*/  HMMA.16816.F32.BF16 R4, R164.reuse, R168, R4 ;  /* 0x000000a8a404723c */ /* 0x040ff00000041804 */
[C---:B------:R-:W-:Y:S01]  /*13230*/  HMMA.16816.F32.BF16 R8, R164.reuse, R170, R8 ;  /* 0x000000aaa408723c */ /* 0x040fe20000041808 */
[----:B------:R-:W-:Y:S07]  /*13240*/  LDSM.16.M88.4 R168, [R192+0x10100] ;  /* 0x01010000c0a8783b */ /* 0x000fee0000000200 */
[C---:B----4-:R-:W-:Y:S08]  /*13250*/  HMMA.16816.F32.BF16 R12, R164.reuse, R144, R12 ;  /* 0x00000090a40c723c */ /* 0x050ff0000004180c */
[C---:B------:R-:W-:Y:S01]  /*13260*/  HMMA.16816.F32.BF16 R16, R164.reuse, R146, R16 ;  /* 0x00000092a410723c */ /* 0x040fe20000041810 */
[----:B------:R-:W4:Y:S07]  /*13270*/  LDSM.16.M88.4 R144, [R2+0xf100] ;  /* 0x00f100000290783b */ /* 0x000f2e0000000200 */
[C---:B-----5:R-:W-:Y:S08]  /*13280*/  HMMA.16816.F32.BF16 R20, R164.reuse, R152, R20 ;  /* 0x00000098a414723c */ /* 0x060ff00000041814 */
[C---:B------:R-:W-:Y:S01]  /*13290*/  HMMA.16816.F32.BF16 R24, R164.reuse, R154, R24 ;  /* 0x0000009aa418723c */ /* 0x040fe20000041818 */
[----:B------:R-:W5:Y:S03]  /*132a0*/  LDSM.16.M88.4 R152, [R2+0xf900] ;  /* 0x00f900000298783b */ /* 0x000f660000000200 */
[----:B--2---:R-:W-:Y:S04]  /*132b0*/  IMAD R231, R231, 0x80, R220 ;  /* 0x00000080e7e77824 */ /* 0x004fe800078e02dc */
[C---:B-1----:R-:W-:Y:S08]  /*132c0*/  HMMA.16816.F32.BF16 R28, R164.reuse, R136, R28 ;  /* 0x00000088a41c723c */ /* 0x042ff0000004181c */
[----:B------:R-:W-:Y:S01]  /*132d0*/  HMMA.16816.F32.BF16 R32, R164, R138, R32 ;  /* 0x0000008aa420723c */ /* 0x000fe20000041820 */
[----:B------:R-:W1:Y:S06]  /*132e0*/  LDSM.16.M88.4 R136, [R184+0x4000] ;  /* 0x00400000b888783b */ /* 0x000e6c0000000200 */
[----:B------:R-:W-:Y:S01]  /*132f0*/  LDSM.16.M88.4 R164, [R190+0x8000] ;  /* 0x00800000bea4783b */ /* 0x000fe20000000200 */
[C---:B---3--:R-:W-:Y:S08]  /*13300*/  HMMA.16816.F32.BF16 R4, R140.reuse, R148, R4 ;  /* 0x000000948c04723c */ /* 0x048ff00000041804 */
[C---:B------:R-:W-:Y:S01]  /*13310*/  HMMA.16816.F32.BF16 R8, R140.reuse, R150, R8 ;  /* 0x000000968c08723c */ /* 0x040fe20000041808 */
[----:B------:R-:W2:Y:S07]  /*13320*/  LDSM.16.M88.4 R148, [R0+0xe900] ;  /* 0x00e900000094783b */ /* 0x000eae0000000200 */
[C---:B------:R-:W-:Y:S08]  /*13330*/  HMMA.16816.F32.BF16 R12, R140.reuse, R156, R12 ;  /* 0x0000009c8c0c723c */ /* 0x040ff0000004180c */
[C---:B------:R-:W-:Y:S01]  /*13340*/  HMMA.16816.F32.BF16 R16, R140.reuse, R158, R16 ;  /* 0x0000009e8c10723c */ /* 0x040fe20000041810 */
[----:B------:R-:W3:Y:S07]  /*13350*/  LDSM.16.M88.4 R156, [R0+0xf100] ;  /* 0x00f10000009c783b */ /* 0x000eee0000000200 */
[C---:B----4-:R-:W-:Y:S08]  /*13360*/  HMMA.16816.F32.BF16 R20, R140.reuse, R144, R20 ;  /* 0x000000908c14723c */ /* 0x050ff00000041814 */
[C---:B------:R-:W-:Y:S01]  /*13370*/  HMMA.16816.F32.BF16 R24, R140.reuse, R146, R24 ;  /* 0x000000928c18723c */ /* 0x040fe20000041818 */
[----:B------:R-:W4:Y:S07]  /*13380*/  LDSM.16.M88.4 R144, [R0+0xf900] ;  /* 0x00f900000090783b */ /* 0x000f2e0000000200 */
[C---:B-----5:R-:W-:Y:S08]  /*13390*/  HMMA.16816.F32.BF16 R28, R140.reuse, R152, R28 ;  /* 0x000000988c1c723c */ /* 0x060ff0000004181c */
[----:B------:R-:W-:Y:S01]  /*133a0*/  HMMA.16816.F32.BF16 R32, R140, R154, R32 ;  /* 0x0000009a8c20723c */ /* 0x000fe20000041820 */
[----:B------:R-:W-:Y:S06]  /*133b0*/  LDSM.16.M88.4 R140, [R183+0x4000] ;  /* 0x00400000b78c783b */ /* 0x000fec0000000200 */
[----:B------:R-:W5:Y:S01]  /*133c0*/  LDSM.16.M88.4 R152, [R134+0xe100] ;  /* 0x00e100008698783b */ /* 0x000f620000000200 */
[C---:B-1----:R-:W-:Y:S07]  /*133d0*/  HMMA.16816.F32.BF16 R4, R136.reuse, R160, R4 ;  /* 0x000000a08804723c */ /* 0x042fee0000041804 */
[----:B------:R-:W-:Y:S01]  /*133e0*/  IADD3 R160, R189, R188, R133 ;  /* 0x000000bcbda07210 */ /* 0x000fe20007ffe085 */
[C---:B------:R-:W-:Y:S04]  /*133f0*/  HMMA.16816.F32.BF16 R8, R136.reuse, R162, R8 ;  /* 0x000000a28808723c */ /* 0x040fe80000041808 */
[----:B------:R-:W-:Y:S04]  /*13400*/  IMAD.IADD R135, R185, 0x1, R160 ;  /* 0x00000001b9877824 */ /* 0x000fe800078e02a0 */
[C---:B--2---:R-:W-:Y:S01]  /*13410*/  HMMA.16816.F32.BF16 R12, R136.reuse, R148, R12 ;  /* 0x00000094880c723c */ /* 0x044fe2000004180c */
[----:B------:R-:W1:Y:S07]  /*13420*/  LDSM.16.M88.4 R160, [R135+0xe900] ;  /* 0x00e9000087a0783b */ /* 0x000e6e0000000200 */
[C---:B------:R-:W-:Y:S01]  /*13430*/  HMMA.16816.F32.BF16 R16, R136.reuse, R150, R16 ;  /* 0x000000968810723c */ /* 0x040fe20000041810 */
[----:B------:R-:W2:Y:S07]  /*13440*/  LDSM.16.M88.4 R148, [R135+0xf100] ;  /* 0x00f100008794783b */ /* 0x000eae0000000200 */
[C---:B---3--:R-:W-:Y:S08]  /*13450*/  HMMA.16816.F32.BF16 R20, R136.reuse, R156, R20 ;  /* 0x0000009c8814723c */ /* 0x048ff00000041814 */
[C---:B------:R-:W-:Y:S01]  /*13460*/  HMMA.16816.F32.BF16 R24, R136.reuse, R158, R24 ;  /* 0x0000009e8818723c */ /* 0x040fe20000041818 */
[----:B------:R-:W3:Y:S07]  /*13470*/  LDSM.16.M88.4 R156, [R135+0xf900] ;  /* 0x00f90000879c783b */ /* 0x000eee0000000200 */
[C---:B----4-:R-:W-:Y:S08]  /*13480*/  HMMA.16816.F32.BF16 R28, R136.reuse, R144, R28 ;  /* 0x00000090881c723c */ /* 0x050ff0000004181c */
[----:B------:R-:W-:Y:S01]  /*13490*/  HMMA.16816.F32.BF16 R32, R136, R146, R32 ;  /* 0x000000928820723c */ /* 0x000fe20000041820 */
[----:B------:R-:W4:Y:S06]  /*134a0*/  LDSM.16.M88.4 R136, [R192+0x10900] ;  /* 0x01090000c088783b */ /* 0x000f2c0000000200 */
[----:B------:R-:W3:Y:S01]  /*134b0*/  LDSM.16.M88.4 R144, [R192+0x11100] ;  /* 0x01110000c090783b */ /* 0x000ee20000000200 */
[C---:B-----5:R-:W-:Y:S08]  /*134c0*/  HMMA.16816.F32.BF16 R4, R140.reuse, R152, R4 ;  /* 0x000000988c04723c */ /* 0x060ff00000041804 */
[C---:B------:R-:W-:Y:S01]  /*134d0*/  HMMA.16816.F32.BF16 R8, R140.reuse, R154, R8 ;  /* 0x0000009a8c08723c */ /* 0x040fe20000041808 */
[----:B------:R-:W5:Y:S07]  /*134e0*/  LDSM.16.M88.4 R152, [R192+0x11900] ;  /* 0x01190000c098783b */ /* 0x000f6e0000000200 */
[C---:B-1----:R-:W-:Y:S08]  /*134f0*/  HMMA.16816.F32.BF16 R12, R140.reuse, R160, R12 ;  /* 0x000000a08c0c723c */ /* 0x042ff0000004180c */
[C---:B------:R-:W-:Y:S01]  /*13500*/  HMMA.16816.F32.BF16 R16, R140.reuse, R162, R16 ;  /* 0x000000a28c10723c */ /* 0x040fe20000041810 */
[----:B------:R-:W1:Y:S07]  /*13510*/  LDSM.16.M88.4 R160, [R186+0x8000] ;  /* 0x00800000baa0783b */ /* 0x000e6e0000000200 */
[C---:B--2---:R-:W-:Y:S08]  /*13520*/  HMMA.16816.F32.BF16 R20, R140.reuse, R148, R20 ;  /* 0x000000948c14723c */ /* 0x044ff00000041814 */
[C---:B------:R-:W-:Y:S01]  /*13530*/  HMMA.16816.F32.BF16 R24, R140.reuse, R150, R24 ;  /* 0x000000968c18723c */ /* 0x040fe20000041818 */
[----:B------:R-:W-:Y:S07]  /*13540*/  LDSM.16.M88.4 R148, [R184+0x8000] ;  /* 0x00800000b894783b */ /* 0x000fee0000000200 */
[C---:B---3--:R-:W-:Y:S08]  /*13550*/  HMMA.16816.F32.BF16 R28, R140.reuse, R156, R28 ;  /* 0x0000009c8c1c723c */ /* 0x048ff0000004181c */
[----:B------:R-:W-:Y:S01]  /*13560*/  HMMA.16816.F32.BF16 R32, R140, R158, R32 ;  /* 0x0000009e8c20723c */ /* 0x000fe20000041820 */
[----:B------:R-:W2:Y:S06]  /*13570*/  LDSM.16.M88.4 R140, [R2+0x11100] ;  /* 0x01110000028c783b */ /* 0x000eac0000000200 */
[----:B------:R-:W-:Y:S01]  /*13580*/  LDSM.16.M88.4 R156, [R0+0x10100] ;  /* 0x01010000009c783b */ /* 0x000fe20000000200 */
[C---:B------:R-:W-:Y:S08]  /*13590*/  HMMA.16816.F32.BF16 R4, R164.reuse, R168, R4 ;  /* 0x000000a8a404723c */ /* 0x040ff00000041804 */
[C---:B------:R-:W-:Y:S01]  /*135a0*/  HMMA.16816.F32.BF16 R8, R164.reuse, R170, R8 ;  /* 0x000000aaa408723c */ /* 0x040fe20000041808 */
[----:B------:R-:W-:Y:S07]  /*135b0*/  LDSM.16.M88.4 R168, [R0+0x10900] ;  /* 0x0109000000a8783b */ /* 0x000fee0000000200 */
[C---:B----4-:R-:W-:Y:S08]  /*135c0*/  HMMA.16816.F32.BF16 R12, R164.reuse, R136, R12 ;  /* 0x00000088a40c723c */ /* 0x050ff0000004180c */
[C---:B------:R-:W-:Y:S01]  /*135d0*/  HMMA.16816.F32.BF16 R16, R164.reuse, R138, R16 ;  /* 0x0000008aa410723c */ /* 0x040fe20000041810 */
[----:B------:R-:W3:Y:S07]  /*135e0*/  LDSM.16.M88.4 R136, [R2+0x11900] ;  /* 0x011900000288783b */ /* 0x000eee0000000200 */
[C---:B------:R-:W-:Y:S08]  /*135f0*/  HMMA.16816.F32.BF16 R20, R164.reuse, R144, R20 ;  /* 0x00000090a414723c */ /* 0x040ff00000041814 */
[C---:B------:R-:W-:Y:S01]  /*13600*/  HMMA.16816.F32.BF16 R24, R164.reuse, R146, R24 ;  /* 0x00000092a418723c */ /* 0x040fe20000041818 */
[----:B------:R-:W4:Y:S07]  /*13610*/  LDSM.16.M88.4 R144, [R0+0x11100] ;  /* 0x011100000090783b */ /* 0x000f2e0000000200 */
[C---:B-----5:R-:W-:Y:S08]  /*13620*/  HMMA.16816.F32.BF16 R28, R164.reuse, R152, R28 ;  /* 0x00000098a41c723c */ /* 0x060ff0000004181c */
[----:B------:R-:W-:Y:S01]  /*13630*/  HMMA.16816.F32.BF16 R32, R164, R154, R32 ;  /* 0x0000009aa420723c */ /* 0x000fe20000041820 */
[----:B------:R5:W3:Y:S06]  /*13640*/  LDSM.16.M88.4 R152, [R0+0x11900] ;  /* 0x011900000098783b */ /* 0x000aec0000000200 */
[----:B------:R-:W-:Y:S01]  /*13650*/  LDSM.16.M88.4 R164, [R183+0x8000] ;  /* 0x00800000b7a4783b */ /* 0x000fe20000000200 */
[C---:B-1----:R-:W-:Y:S08]  /*13660*/  HMMA.16816.F32.BF16 R4, R160.reuse, R172, R4 ;  /* 0x000000aca004723c */ /* 0x042ff00000041804 */
[C---:B------:R-:W-:Y:S01]  /*13670*/  HMMA.16816.F32.BF16 R8, R160.reuse, R174, R8 ;  /* 0x000000aea008723c */ /* 0x040fe20000041808 */
[----:B------:R-:W1:Y:S07]  /*13680*/  LDSM.16.M88.4 R172, [R134+0x10100] ;  /* 0x0101000086ac783b */ /* 0x000e6e0000000200 */
[C---:B------:R-:W-:Y:S04]  /*13690*/  HMMA.16816.F32.BF16 R12, R160.reuse, R176, R12 ;  /* 0x000000b0a00c723c */ /* 0x040fe8000004180c */
[----:B-----5:R-:W-:Y:S04]  /*136a0*/  IADD3 R0, R211, R231, R218 ;  /* 0x000000e7d3007210 */ /* 0x020fe80007ffe0da */
[C---:B------:R-:W-:Y:S01]  /*136b0*/  HMMA.16816.F32.BF16 R16, R160.reuse, R178, R16 ;  /* 0x000000b2a010723c */ /* 0x040fe20000041810 */
[----:B------:R-:W5:Y:S03]  /*136c0*/  LDSM.16.M88.4 R176, [R135+0x10900] ;  /* 0x0109000087b0783b */ /* 0x000f660000000200 */
[----:B------:R-:W-:Y:S04]  /*136d0*/  @P0 IMAD.HI.U32 R2, R0, c[0x0][0x2c8], RZ ;  /* 0x0000b20000020a27 */ /* 0x000fe800078e00ff */
[C---:B--2---:R-:W-:Y:S04]  /*136e0*/  HMMA.16816.F32.BF16 R20, R160.reuse, R140, R20 ;  /* 0x0000008ca014723c */ /* 0x044fe80000041814 */
[----:B------:R-:W-:Y:S02]  /*136f0*/  @P0 SHF.R.U32.HI R0, RZ, c[0x0][0x2cc], R2 ;  /* 0x0000b300ff000a19 */ /* 0x000fe40000011602 */
[C---:B------:R-:W-:Y:S02]  /*13700*/  ISETP.GE.AND P0, PT, R222.reuse, 0x1, PT ;  /* 0x00000001de00780c */ /* 0x040fe40003f06270 */
[C---:B------:R-:W-:Y:S01]  /*13710*/  HMMA.16816.F32.BF16 R24, R160.reuse, R142, R24 ;  /* 0x0000008ea018723c */ /* 0x040fe20000041818 */
[----:B------:R-:W-:Y:S03]  /*13720*/  LDSM.16.M88.4 R140, [R135+0x11900] ;  /* 0x01190000878c783b */ /* 0x000fe60000000200 */
[----:B------:R-:W-:Y:S03]  /*13730*/  IADD3 R222, R222, 0x1, RZ ;  /* 0x00000001dede7810 */ /* 0x000fe60007ffe0ff */
[----:B------:R-:W2:Y:S01]  /*13740*/  SHFL.IDX PT, R2, R0, RZ, 0x1c1f ;  /* 0x001c1fff00027589 */ /* 0x000ea200000e0000 */
[C---:B---3--:R-:W-:Y:S04]  /*13750*/  HMMA.16816.F32.BF16 R28, R160.reuse, R136, R28 ;  /* 0x00000088a01c723c */ /* 0x048fe8000004181c */
[----:B------:R-:W-:Y:S04]  /*13760*/  SEL R222, R222, RZ, !P0 ;  /* 0x000000ffdede7207 */ /* 0x000fe80004000000 */
[----:B------:R-:W-:Y:S01]  /*13770*/  HMMA.16816.F32.BF16 R32, R160, R138, R32 ;  /* 0x0000008aa020723c */ /* 0x000fe20000041820 */
[----:B------:R-:W3:Y:S07]  /*13780*/  LDSM.16.M88.4 R136, [R135+0x11100] ;  /* 0x011100008788783b */ /* 0x000eee0000000200 */
[C---:B------:R-:W-:Y:S08]  /*13790*/  HMMA.16816.F32.BF16 R4, R148.reuse, R156, R4 ;  /* 0x0000009c9404723c */ /* 0x040ff00000041804 */
[C---:B------:R-:W-:Y:S08]  /*137a0*/  HMMA.16816.F32.BF16 R8, R148.reuse, R158, R8 ;  /* 0x0000009e9408723c */ /* 0x040ff00000041808 */
[C---:B------:R-:W-:Y:S08]  /*137b0*/  HMMA.16816.F32.BF16 R12, R148.reuse, R168, R12 ;  /* 0x000000a8940c723c */ /* 0x040ff0000004180c */
[C---:B------:R-:W-:Y:S08]  /*137c0*/  HMMA.16816.F32.BF16 R16, R148.reuse, R170, R16 ;  /* 0x000000aa9410723c */ /* 0x040ff00000041810 */
[C---:B----4-:R-:W-:Y:S08]  /*137d0*/  HMMA.16816.F32.BF16 R20, R148.reuse, R144, R20 ;  /* 0x000000909414723c */ /* 0x050ff00000041814 */
[C---:B------:R-:W-:Y:S08]  /*137e0*/  HMMA.16816.F32.BF16 R24, R148.reuse, R146, R24 ;  /* 0x000000929418723c */ /* 0x040ff00000041818 */
[C---:B------:R-:W-:Y:S08]  /*137f0*/  HMMA.16816.F32.BF16 R28, R148.reuse, R152, R28 ;  /* 0x00000098941c723c */ /* 0x040ff0000004181c */
[----:B------:R-:W-:Y:S07]  /*13800*/  HMMA.16816.F32.BF16 R32, R148, R154, R32 ;  /* 0x0000009a9420723c */ /* 0x000fee0000041820 */
[----:B------:R-:W-:Y:S01]  /*13810*/  IMAD.SHL.U32 R150, R226, 0x40, RZ ;  /* 0x00000040e2967824 */ /* 0x000fe200078e00ff */
[C---:B-1----:R-:W-:Y:S05]  /*13820*/  HMMA.16816.F32.BF16 R4, R164.reuse, R172, R4 ;  /* 0x000000aca404723c */ /* 0x042fea0000041804 */
[----:B------:R-:W-:Y:S03]  /*13830*/  IADD3 R151, -R219, 0x1, -R150 ;  /* 0x00000001db977810 */ /* 0x000fe60007ffe996 */
[C---:B------:R-:W-:Y:S04]  /*13840*/  HMMA.16816.F32.BF16 R8, R164.reuse, R174, R8 ;  /* 0x000000aea408723c */ /* 0x040fe80000041808 */
[----:B------:R-:W-:Y:S04]  /*13850*/  IADD3 R151, -R204, R151, R193 ;  /* 0x00000097cc977210 */ /* 0x000fe80007ffe1c1 */
[C---:B-----5:R-:W-:Y:S04]  /*13860*/  HMMA.16816.F32.BF16 R12, R164.reuse, R176, R12 ;  /* 0x000000b0a40c723c */ /* 0x060fe8000004180c */
[C---:B------:R-:W-:Y:S02]  /*13870*/  IADD3 R153, R151.reuse, c[0x0][0x328], RZ ;  /* 0x0000ca0097997a10 */ /* 0x040fe40007ffe0ff */
[----:B------:R-:W-:Y:S02]  /*13880*/  IADD3 R151, R151, UR4, RZ ;  /* 0x0000000497977c10 */ /* 0x000fe4000fffe0ff */
[C---:B------:R-:W-:Y:S04]  /*13890*/  HMMA.16816.F32.BF16 R16, R164.reuse, R178, R16 ;  /* 0x000000b2a410723c */ /* 0x040fe80000041810 */
[--C-:B--2---:R-:W-:Y:S04]  /*138a0*/  IMAD.IADD R134, R151, 0x1, R2.reuse ;  /* 0x0000000197867824 */ /* 0x104fe800078e0202 */
[C---:B---3--:R-:W-:Y:S07]  /*138b0*/  HMMA.16816.F32.BF16 R20, R164.reuse, R136, R20 ;  /* 0x00000088a414723c */ /* 0x048fee0000041814 */
[----:B------:R-:W-:Y:S01]  /*138c0*/  IMAD.IADD R136, R153, 0x1, R2 ;  /* 0x0000000199887824 */ /* 0x000fe200078e0202 */
        /* <DEDUP_REMOVED lines=17> */
.L_x_2990:
[----:B------:R-:W-:Y:S04]  /*139e0*/  MOV R2, 0x1 ;  /* 0x0000000100027802 */ /* 0x000fe80000000f00 */
[----:B------:R-:W-:Y:S11]  /*139f0*/  ISETP.NE.AND P0, PT, R2, c[0x0][0x32c], PT ;  /* 0x0000cb0002007a0c */ /* 0x000ff60003f05270 */
[----:B------:R-:W-:Y:S02]  /*13a00*/  @!UPT UIADD3 URZ, URZ, URZ, URZ ;  /* 0x0000003f3f3ff290 */ /* 0x000fe4000fffe03f */
[----:B------:R-:W-:Y:S05]  /*13a10*/  @P0 IMAD.HI.U32 R2, R135, c[0x0][0x330], RZ ;  /* 0x0000cc0087020a27 */ /* 0x000fea00078e00ff */
[----:B------:R-:W-:Y:S02]  /*13a20*/  @P0 SHF.R.U32.HI R135, RZ, c[0x0][0x334], R2 ;  /* 0x0000cd00ff870a19 */ /* 0x000fe40000011602 */
.L_x_2991:
[----:B------:R-:W-:Y:S05]  /*13a30*/  BSYNC B0 ;  /* 0x0000000000007941 */ /* 0x000fea0003800000 */
.L_x_2989:
[----:B------:R-:W-:Y:S04]  /*13a40*/  IMAD R2, R135, c[0x0][0x32c], -R150 ;  /* 0x0000cb0087027a24 */ /* 0x000fe800078e0a96 */
[----:B------:R-:W-:Y:S05]  /*13a50*/  IMAD.IADD R137, R2, 0x1, -R219 ;  /* 0x0000000102897824 */ /* 0x000fea00078e0adb */
[----:B------:R-:W-:Y:S02]  /*13a60*/  IADD3 R135, R137, c[0x0][0x32c], RZ ;  /* 0x0000cb0089877a10 */ /* 0x000fe40007ffe0ff */
[----:B------:R-:W-:Y:S02]  /*13a70*/  IMNMX R134, R134, R137, !PT ;  /* 0x0000008986867217 */ /* 0x000fe40007800200 */
[----:B------:R-:W-:Y:S02]  /*13a80*/  IMNMX R136, R136, R135, PT ;  /* 0x0000008788887217 */ /* 0x000fe40003800200 */
.L_x_2988:
[----:B------:R-:W-:Y:S01]  /*13a90*/  ISETP.GT.AND P1, PT, R226, -0x1, PT ;  /* 0xffffffffe200780c */ /* 0x000fe20003f24270 */
[----:B------:R-:W1:Y:S03]  /*13aa0*/  SHFL.IDX PT, R0, R0, 0x1, 0x1c1f ;  /* 0x003c1f0000007f89 */ /* 0x000e6600000e0000 */
[----:B------:R-:W-:Y:S04]  /*13ab0*/  ISETP.GT.AND P0, PT, R134, RZ, P1 ;  /* 0x000000ff8600720c */ /* 0x000fe80000f04270 */
        /* <DEDUP_REMOVED lines=63> */
.L_x_2994:
[----:B------:R-:W-:Y:S04]  /*13eb0*/  MOV R0, 0x1 ;  /* 0x0000000100007802 */ /* 0x000fe80000000f00 */
[----:B------:R-:W-:Y:S11]  /*13ec0*/  ISETP.NE.AND P0, PT, R0, c[0x0][0x32c], PT ;  /* 0x0000cb0000007a0c */ /* 0x000ff60003f05270 */
[----:B------:R-:W-:Y:S02]  /*13ed0*/  @!UPT UIADD3 URZ, URZ, URZ, URZ ;  /* 0x0000003f3f3ff290 */ /* 0x000fe4000fffe03f */
[----:B------:R-:W-:Y:S05]  /*13ee0*/  @P0 IMAD.HI.U32 R0, R13, c[0x0][0x330], RZ ;  /* 0x0000cc000d000a27 */ /* 0x000fea00078e00ff */
[----:B------:R-:W-:Y:S02]  /*13ef0*/  @P0 SHF.R.U32.HI R13, RZ, c[0x0][0x334], R0 ;  /* 0x0000cd00ff0d0a19 */ /* 0x000fe40000011600 */
.L_x_2995:
[----:B------:R-:W-:Y:S05]  /*13f00*/  BSYNC B0 ;  /* 0x0000000000007941 */ /* 0x000fea0003800000 */
.L_x_2993:
[----:B------:R-:W-:Y:S04]  /*13f10*/  IMAD R2, R13, c[0x0][0x32c], -R150 ;  /* 0x0000cb000d027a24 */ /* 0x000fe800078e0a96 */
[----:B------:R-:W-:Y:S05]  /*13f20*/  IMAD.IADD R2, R2, 0x1, -R219 ;  /* 0x0000000102027824 */ /* 0x000fea00078e0adb */
[----:B------:R-:W-:Y:S02]  /*13f30*/  IADD3 R0, R2, c[0x0][0x32c], RZ ;  /* 0x0000cb0002007a10 */ /* 0x000fe40007ffe0ff */
[----:B------:R-:W-:Y:S02]  /*13f40*/  IMNMX R151, R151, R2, !PT ;  /* 0x0000000297977217 */ /* 0x000fe40007800200 */
[----:B------:R-:W-:Y:S02]  /*13f50*/  IMNMX R153, R153, R0, PT ;  /* 0x0000000099997217 */ /* 0x000fe40003800200 */
.L_x_2992:
        /* <DEDUP_REMOVED lines=83> */
[----:B------:R-:W-:Y:S02]  /*14490*/  IADD3 R148, R182, R133, RZ ;  /* 0x00000085b6947210 */ /* 0x000fe40007ffe0ff */
[----:B------:R-:W-:Y:S02]  /*144a0*/  FMNMX.FTZ R11, R140, R15, !PT ;  /* 0x0000000f8c0b7209 */ /* 0x000fe40007810000 */
[----:B------:R-:W-:Y:S01]  /*144b0*/  IADD3 R14, R133, R180, RZ ;  /* 0x000000b4850e7210 */ /* 0x000fe20007ffe0ff */
[----:B------:R-:W-:Y:S03]  /*144c0*/  LDSM.16.MT88.4 R20, [R148+0x100] ;  /* 0x000100009414783b */ /* 0x000fe60000004200 */
[----:B------:R-:W-:Y:S05]  /*144d0*/  IADD3 R15, R187, R14, RZ ;  /* 0x0000000ebb0f7210 */ /* 0x000fea0007ffe0ff */
[----:B------:R-:W2:Y:S08]  /*144e0*/  SHFL.BFLY PT, R0, R11, 0x2, 0x1f ;  /* 0x0c401f000b007f89 */ /* 0x000eb000000e0000 */
[----:B------:R-:W-:Y:S01]  /*144f0*/  LDSM.16.MT88.4 R28, [R14+0x100] ;  /* 0x000100000e1c783b */ /* 0x000fe20000004200 */
[----:B-1----:R-:W-:Y:S07]  /*14500*/  FMNMX.FTZ R4, R7, R4, !PT ;  /* 0x0000000407047209 */ /* 0x002fee0007810000 */
[----:B------:R-:W1:Y:S01]  /*14510*/  SHFL.BFLY PT, R13, R4, 0x1, 0x1f ;  /* 0x0c201f00040d7f89 */ /* 0x000e6200000e0000 */
[----:B--2---:R-:W-:Y:S07]  /*14520*/  FMNMX.FTZ R7, R11, R0, !PT ;  /* 0x000000000b077209 */ /* 0x004fee0007810000 */
[----:B------:R-:W2:Y:S01]  /*14530*/  SHFL.BFLY PT, R0, R7, 0x1, 0x1f ;  /* 0x0c201f0007007f89 */ /* 0x000ea200000e0000 */
[----:B-1----:R-:W-:Y:S02]  /*14540*/  FMNMX.FTZ R2, R4, R13, !PT ;  /* 0x0000000d04027209 */ /* 0x002fe40007810000 */
[----:B------:R-:W-:Y:S02]  /*14550*/  IADD3 R13, R187, R148, RZ ;  /* 0x00000094bb0d7210 */ /* 0x000fe40007ffe0ff */
[C---:B------:R-:W-:Y:S01]  /*14560*/  FSETP.NEU.FTZ.AND P0, PT, R2.reuse, -INF , PT ;  /* 0xff8000000200780b */ /* 0x040fe20003f1d000 */
[----:B------:R-:W-:Y:S02]  /*14570*/  FMUL.FTZ R160, R2, c[0x0][0x2d0] ;  /* 0x0000b40002a07a20 */ /* 0x000fe40000410000 */
[----:B------:R-:W1:Y:S03]  /*14580*/  LDSM.16.MT88.4 R24, [R13+0x100] ;  /* 0x000100000d18783b */ /* 0x000e660000004200 */
[----:B------:R-:W-:Y:S02]  /*14590*/  FSEL R160, R160, RZ, P0 ;  /* 0x000000ffa0a07208 */ /* 0x000fe40000000000 */
[----:B--2---:R-:W-:Y:S03]  /*145a0*/  FMNMX.FTZ R0, R7, R0, !PT ;  /* 0x0000000007007209 */ /* 0x004fe60007810000 */
[--C-:B------:R-:W-:Y:S02]  /*145b0*/  FFMA.FTZ R152, R149, c[0x0][0x2d0], -R160.reuse ;  /* 0x0000b40095987a23 */ /* 0x100fe400000108a0 */
[--C-:B------:R-:W-:Y:S01]  /*145c0*/  FFMA.FTZ R149, R5, c[0x0][0x2d0], -R160.reuse ;  /* 0x0000b40005957a23 */ /* 0x100fe200000108a0 */
[----:B------:R-:W-:Y:S01]  /*145d0*/  FSEL R5, R2, RZ, P0 ;  /* 0x000000ff02057208 */ /* 0x000fe20000000000 */
[----:B------:R-:W-:Y:S01]  /*145e0*/  FFMA.FTZ R151, R141, c[0x0][0x2d0], -R160 ;  /* 0x0000b4008d977a23 */ /* 0x000fe200000108a0 */
[C---:B------:R-:W-:Y:S01]  /*145f0*/  FSETP.NEU.FTZ.AND P0, PT, R0.reuse, -INF , PT ;  /* 0xff8000000000780b */ /* 0x040fe20003f1d000 */
[----:B------:R-:W-:Y:S01]  /*14600*/  FMUL.FTZ R141, R0, c[0x0][0x2d0] ;  /* 0x0000b400008d7a20 */ /* 0x000fe20000410000 */
[----:B------:R-:W-:Y:S01]  /*14610*/  MUFU.EX2 R152, R152 ;  /* 0x0000009800987308 */ /* 0x000fe20000000800 */
[----:B------:R-:W-:Y:S02]  /*14620*/  FADD.FTZ R4, -R5, R132 ;  /* 0x0000008405047221 */ /* 0x000fe40000010100 */
[--C-:B------:R-:W-:Y:S01]  /*14630*/  FFMA.FTZ R154, R9, c[0x0][0x2d0], -R160.reuse ;  /* 0x0000b400099a7a23 */ /* 0x100fe200000108a0 */
[----:B------:R-:W-:Y:S01]  /*14640*/  FSEL R141, R141, RZ, P0 ;  /* 0x000000ff8d8d7208 */ /* 0x000fe20000000000 */
[----:B------:R-:W-:Y:S01]  /*14650*/  FMUL.FTZ R12, R4, c[0x0][0x2d0] ;  /* 0x0000b400040c7a20 */ /* 0x000fe20000410000 */
[----:B------:R-:W-:Y:S01]  /*14660*/  FSEL R4, R0, RZ, P0 ;  /* 0x000000ff00047208 */ /* 0x000fe20000000000 */
[--C-:B------:R-:W-:Y:S02]  /*14670*/  FFMA.FTZ R162, R139, c[0x0][0x2d0], -R160.reuse ;  /* 0x0000b4008ba27a23 */ /* 0x100fe400000108a0 */
[----:B------:R-:W-:Y:S01]  /*14680*/  FFMA.FTZ R156, R16, c[0x0][0x2d0], -R141 ;  /* 0x0000b400109c7a23 */ /* 0x000fe2000001088d */
[----:B------:R-:W2:Y:S01]  /*14690*/  MUFU.EX2 R151, R151 ;  /* 0x0000009700977308 */ /* 0x000ea20000000800 */
[----:B------:R-:W-:Y:S02]  /*146a0*/  FADD.FTZ R4, -R4, R3 ;  /* 0x0000000304047221 */ /* 0x000fe40000010100 */
[--C-:B------:R-:W-:Y:S02]  /*146b0*/  FFMA.FTZ R155, R8, c[0x0][0x2d0], -R141.reuse ;  /* 0x0000b400089b7a23 */ /* 0x100fe4000001088d */
[--C-:B------:R-:W-:Y:S02]  /*146c0*/  FFMA.FTZ R153, R10, c[0x0][0x2d0], -R141.reuse ;  /* 0x0000b4000a997a23 */ /* 0x100fe4000001088d */
[--C-:B------:R-:W-:Y:S02]  /*146d0*/  FFMA.FTZ R158, R6, c[0x0][0x2d0], -R141.reuse ;  /* 0x0000b400069e7a23 */ /* 0x100fe4000001088d */
[----:B------:R-:W-:Y:S01]  /*146e0*/  FMUL.FTZ R3, R4, c[0x0][0x2d0] ;  /* 0x0000b40004037a20 */ /* 0x000fe20000410000 */
        /* <DEDUP_REMOVED lines=34> */
[----:B------:R-:W-:Y:S01]  /*14910*/  FMUL.FTZ R105, R12, R105 ;  /* 0x000000690c697220 */ /* 0x000fe20000410000 */
[----:B------:R-:W-:Y:S01]  /*14920*/  LDSM.16.MT88.4 R124, [R15+0x900] ;  /* 0x000900000f7c783b */ /* 0x000fe20000004200 */
        /* <DEDUP_REMOVED lines=25> */
[----:B------:R-:W-:Y:S02]  /*14ac0*/  FMUL.FTZ R37, R12, R37 ;  /* 0x000000250c257220 */ /* 0x000fe40000410000 */
        /* <DEDUP_REMOVED lines=38> */
[----:B------:R-:W2:Y:S03]  /*14d30*/  LDSM.16.MT88.4 R20, [R14+0x2100] ;  /* 0x002100000e14783b */ /* 0x000ea60000004200 */
        /* <DEDUP_REMOVED lines=46> */
[C---:B------:R-:W-:Y:S02]  /*15020*/  FMUL.FTZ R85, R12.reuse, R85 ;  /* 0x000000550c557220 */ /* 0x040fe40000410000 */
[C---:B------:R-:W-:Y:S01]  /*15030*/  FMUL.FTZ R86, R3.reuse, R86 ;  /* 0x0000005603567220 */ /* 0x040fe20000410000 */
[C---:B------:R-:W-:Y:S01]  /*15040*/  HMMA.16816.F32.BF16 R80, R16.reuse, R22, R80 ;  /* 0x000000161050723c */ /* 0x040fe20000041850 */
[----:B------:R-:W2:Y:S02]  /*15050*/  LDSM.16.MT88.4 R20, [R148+0x900] ;  /* 0x000900009414783b */ /* 0x000ea40000004200 */
[C---:B------:R-:W-:Y:S02]  /*15060*/  FMUL.FTZ R87, R3.reuse, R87 ;  /* 0x0000005703577220 */ /* 0x040fe40000410000 */
[C---:B------:R-:W-:Y:S02]  /*15070*/  FMUL.FTZ R88, R12.reuse, R88 ;  /* 0x000000580c587220 */ /* 0x040fe40000410000 */
[C---:B------:R-:W-:Y:S02]  /*15080*/  FMUL.FTZ R89, R12.reuse, R89 ;  /* 0x000000590c597220 */ /* 0x040fe40000410000 */
[C---:B------:R-:W-:Y:S01]  /*15090*/  FMUL.FTZ R90, R3.reuse, R90 ;  /* 0x0000005a035a7220 */ /* 0x040fe20000410000 */
[C---:B-1----:R-:W-:Y:S03]  /*150a0*/  HMMA.16816.F32.BF16 R84, R16.reuse, R24, R84 ;  /* 0x000000181054723c */ /* 0x042fe60000041854 */
[C---:B------:R-:W-:Y:S02]  /*150b0*/  FMUL.FTZ R91, R3.reuse, R91 ;  /* 0x0000005b035b7220 */ /* 0x040fe40000410000 */
[C---:B------:R-:W-:Y:S02]  /*150c0*/  FMUL.FTZ R92, R12.reuse, R92 ;  /* 0x0000005c0c5c7220 */ /* 0x040fe40000410000 */
[C---:B------:R-:W-:Y:S02]  /*150d0*/  FMUL.FTZ R93, R12.reuse, R93 ;  /* 0x0000005d0c5d7220 */ /* 0x040fe40000410000 */
[C---:B------:R-:W-:Y:S01]  /*150e0*/  FMUL.FTZ R94, R3.reuse, R94 ;  /* 0x0000005e035e7220 */ /* 0x040fe20000410000 */
[C---:B------:R-:W-:Y:S01]  /*150f0*/  HMMA.16816.F32.BF16 R88, R16.reuse, R26, R88 ;  /* 0x0000001a1058723c */ /* 0x040fe20000041858 */
[----:B------:R-:W1:Y:S02]  /*15100*/  LDSM.16.MT88.4 R24, [R13+0x900] ;  /* 0x000900000d18783b */ /* 0x000e640000004200 */
[C---:B------:R-:W-:Y:S02]  /*15110*/  FMUL.FTZ R95, R3.reuse, R95 ;  /* 0x0000005f035f7220 */ /* 0x040fe40000410000 */
[C---:B------:R-:W-:Y:S02]  /*15120*/  FMUL.FTZ R96, R12.reuse, R96 ;  /* 0x000000600c607220 */ /* 0x040fe40000410000 */
[----:B------:R-:W-:Y:S02]  /*15130*/  FMUL.FTZ R97, R12, R97 ;  /* 0x000000610c617220 */ /* 0x000fe40000410000 */
[C---:B------:R-:W-:Y:S01]  /*15140*/  FMUL.FTZ R98, R3.reuse, R98 ;  /* 0x0000006203627220 */ /* 0x040fe20000410000 */
[C---:B---3--:R-:W-:Y:S03]  /*15150*/  HMMA.16816.F32.BF16 R92, R16.reuse, R28, R92 ;  /* 0x0000001c105c723c */ /* 0x048fe6000004185c */
[----:B------:R-:W-:Y:S02]  /*15160*/  FMUL.FTZ R99, R3, R99 ;  /* 0x0000006303637220 */ /* 0x000fe40000410000 */
[--C-:B------:R-:W-:Y:S02]  /*15170*/  FFMA.FTZ R173, R173, c[0x0][0x2d0], -R160.reuse ;  /* 0x0000b400adad7a23 */ /* 0x100fe400000108a0 */
[--C-:B------:R-:W-:Y:S02]  /*15180*/  FFMA.FTZ R178, R171, c[0x0][0x2d0], -R160.reuse ;  /* 0x0000b400abb27a23 */ /* 0x100fe400000108a0 */
[--C-:B------:R-:W-:Y:S01]  /*15190*/  FFMA.FTZ R169, R169, c[0x0][0x2d0], -R160.reuse ;  /* 0x0000b400a9a97a23 */ /* 0x100fe200000108a0 */
        /* <DEDUP_REMOVED lines=14> */
[----:B------:R-:W-:Y:S01]  /*15280*/  LDSM.16.MT88.4 R144, [R148+0x5900] ;  /* 0x005900009490783b */ /* 0x000fe20000004200 */
[--C-:B------:R-:W-:Y:S01]  /*15290*/  FFMA.FTZ R170, R170, c[0x0][0x2d0], -R141.reuse ;  /* 0x0000b400aaaa7a23 */ /* 0x100fe2000001088d */
[C---:B--2---:R-:W-:Y:S03]  /*152a0*/  HMMA.16816.F32.BF16 R4, R16.reuse, R20, R4 ;  /* 0x000000141004723c */ /* 0x044fe60000041804 */
[----:B------:R-:W-:Y:S02]  /*152b0*/  FFMA.FTZ R141, R140, c[0x0][0x2d0], -R141 ;  /* 0x0000b4008c8d7a23 */ /* 0x000fe4000001088d */
[--C-:B------:R-:W-:Y:S01]  /*152c0*/  FFMA.FTZ R157, R157, c[0x0][0x2d0], -R160.reuse ;  /* 0x0000b4009d9d7a23 */ /* 0x100fe200000108a0 */
[----:B------:R-:W-:Y:S01]  /*152d0*/  MUFU.EX2 R169, R169 ;  /* 0x000000a900a97308 */ /* 0x000fe20000000800 */
[----:B------:R-:W-:Y:S01]  /*152e0*/  FFMA.FTZ R160, R143, c[0x0][0x2d0], -R160 ;  /* 0x0000b4008fa07a23 */ /* 0x000fe200000108a0 */
[C---:B------:R-:W-:Y:S01]  /*152f0*/  HMMA.16816.F32.BF16 R8, R16.reuse, R22, R8 ;  /* 0x000000161008723c */ /* 0x040fe20000041808 */
[----:B------:R-:W2:Y:S03]  /*15300*/  LDSM.16.MT88.4 R20, [R148+0x4900] ;  /* 0x004900009414783b */ /* 0x000ea60000004200 */
[----:B------:R-:W-:Y:S02]  /*15310*/  FFMA.FTZ R152, R12, R221, R152 ;  /* 0x000000dd0c987223 */ /* 0x000fe40000010098 */
[----:B------:R-:W-:Y:S02]  /*15320*/  FFMA.FTZ R156, R3, R224, R156 ;  /* 0x000000e0039c7223 */ /* 0x000fe4000001009c */
[C---:B-1----:R-:W-:Y:S01]  /*15330*/  HMMA.16816.F32.BF16 R100, R16.reuse, R24, R100 ;  /* 0x000000181064723c */ /* 0x042fe20000041864 */
[----:B------:R1:W-:Y:S03]  /*15340*/  MUFU.EX2 R230, R141 ;  /* 0x0000008d00e67308 */ /* 0x0003e60000000800 */
[----:B------:R-:W-:Y:S02]  /*15350*/  FADD.FTZ R152, R151, R152 ;  /* 0x0000009897987221 */ /* 0x000fe40000010000 */
[----:B------:R-:W-:Y:S02]  /*15360*/  FADD.FTZ R156, R155, R156 ;  /* 0x0000009c9b9c7221 */ /* 0x000fe40000010000 */
[C---:B------:R-:W-:Y:S01]  /*15370*/  HMMA.16816.F32.BF16 R104, R16.reuse, R26, R104 ;  /* 0x0000001a1068723c */ /* 0x040fe20000041868 */
[----:B------:R-:W5:Y:S02]  /*15380*/  LDSM.16.MT88.4 R24, [R13+0x4900] ;  /* 0x004900000d18783b */ /* 0x000f640000004200 */
[----:B------:R-:W2:Y:S01]  /*15390*/  MUFU.EX2 R192, R192 ;  /* 0x000000c000c07308 */ /* 0x000ea20000000800 */
[----:B------:R-:W-:Y:S02]  /*153a0*/  FADD.FTZ R149, R149, R152 ;  /* 0x0000009895957221 */ /* 0x000fe40000010000 */
[----:B------:R-:W-:Y:S02]  /*153b0*/  FADD.FTZ R153, R153, R156 ;  /* 0x0000009c99997221 */ /* 0x000fe40000010000 */
[C---:B------:R-:W-:Y:S04]  /*153c0*/  HMMA.16816.F32.BF16 R108, R16.reuse, R32, R108 ;  /* 0x00000020106c723c */ /* 0x040fe8000004186c */
[----:B------:R-:W-:Y:S01]  /*153d0*/  FADD.FTZ R154, R154, R149 ;  /* 0x000000959a9a7221 */ /* 0x000fe20000010000 */
[----:B------:R-:W-:Y:S01]  /*153e0*/  MUFU.EX2 R167, R167 ;  /* 0x000000a700a77308 */ /* 0x000fe20000000800 */
[----:B------:R-:W-:Y:S02]  /*153f0*/  FADD.FTZ R153, R158, R153 ;  /* 0x000000999e997221 */ /* 0x000fe40000010000 */
[C---:B------:R-:W-:Y:S01]  /*15400*/  HMMA.16816.F32.BF16 R112, R16.reuse, R34, R112 ;  /* 0x000000221070723c */ /* 0x040fe20000041870 */
[----:B------:R-:W-:Y:S03]  /*15410*/  LDSM.16.MT88.4 R32, [R15+0x4900] ;  /* 0x004900000f20783b */ /* 0x000fe60000004200 */
[----:B------:R-:W-:Y:S02]  /*15420*/  FADD.FTZ R159, R159, R154 ;  /* 0x0000009a9f9f7221 */ /* 0x000fe40000010000 */
[----:B------:R-:W-:Y:S01]  /*15430*/  FADD.FTZ R166, R166, R153 ;  /* 0x00000099a6a67221 */ /* 0x000fe20000010000 */
[----:B------:R-:W2:Y:S01]  /*15440*/  MUFU.EX2 R174, R174 ;  /* 0x000000ae00ae7308 */ /* 0x000ea20000000800 */
[C---:B------:R-:W-:Y:S01]  /*15450*/  HMMA.16816.F32.BF16 R116, R16.reuse, R124, R116 ;  /* 0x0000007c1074723c */ /* 0x040fe20000041874 */
[----:B-1----:R-:W-:Y:S03]  /*15460*/  LDSM.16.MT88.4 R140, [R15+0x3900] ;  /* 0x003900000f8c783b */ /* 0x002fe60000004200 */
[----:B------:R-:W-:Y:S02]  /*15470*/  FADD.FTZ R162, R162, R159 ;  /* 0x0000009fa2a27221 */ /* 0x000fe40000010000 */
[----:B------:R-:W-:Y:S02]  /*15480*/  FADD.FTZ R166, R163, R166 ;  /* 0x000000a6a3a67221 */ /* 0x000fe40000010000 */
[C---:B------:R-:W-:Y:S01]  /*15490*/  HMMA.16816.F32.BF16 R120, R16.reuse, R126, R120 ;  /* 0x0000007e1078723c */ /* 0x040fe20000041878 */
[----:B------:R-:W-:Y:S01]  /*154a0*/  LDSM.16.MT88.4 R124, [R13+0x1100] ;  /* 0x001100000d7c783b */ /* 0x000fe20000004200 */
[----:B------:R-:W-:Y:S02]  /*154b0*/  MUFU.EX2 R171, R171 ;  /* 0x000000ab00ab7308 */ /* 0x000fe40000000800 */
[----:B------:R-:W-:Y:S02]  /*154c0*/  FADD.FTZ R161, R161, R162 ;  /* 0x000000a2a1a17221 */ /* 0x000fe40000010000 */
[----:B------:R-:W-:Y:S02]  /*154d0*/  FADD.FTZ R165, R165, R166 ;  /* 0x000000a6a5a57221 */ /* 0x000fe40000010000 */
[C---:B------:R-:W-:Y:S04]  /*154e0*/  HMMA.16816.F32.BF16 R36, R16.reuse, R128, R36 ;  /* 0x000000801024723c */ /* 0x040fe80000041824 */
[----:B------:R-:W1:Y:S01]  /*154f0*/  MUFU.EX2 R170, R170 ;  /* 0x000000aa00aa7308 */ /* 0x000e620000000800 */
[----:B------:R-:W-:Y:S02]  /*15500*/  FADD.FTZ R164, R164, R161 ;  /* 0x000000a1a4a47221 */ /* 0x000fe40000010000 */
[----:B------:R-:W-:Y:S01]  /*15510*/  FADD.FTZ R168, R168, R165 ;  /* 0x000000a5a8a87221 */ /* 0x000fe20000010000 */
[C---:B------:R-:W-:Y:S01]  /*15520*/  HMMA.16816.F32.BF16 R40, R16.reuse, R130, R40 ;  /* 0x000000821028723c */ /* 0x040fe20000041828 */
[----:B------:R-:W-:Y:S05]  /*15530*/  LDSM.16.MT88.4 R128, [R15+0x1100] ;  /* 0x001100000f80783b */ /* 0x000fea0000004200 */
[----:B------:R-:W-:Y:S02]  /*15540*/  MUFU.EX2 R157, R157 ;  /* 0x0000009d009d7308 */ /* 0x000fe40000000800 */
[C---:B------:R-:W-:Y:S08]  /*15550*/  HMMA.16816.F32.BF16 R44, R16.reuse, R132, R44 ;  /* 0x00000084102c723c */ /* 0x040ff0000004182c */
[C---:B------:R-:W-:Y:S01]  /*15560*/  HMMA.16816.F32.BF16 R48, R16.reuse, R134, R48 ;  /* 0x000000861030723c */ /* 0x040fe20000041830 */
[----:B------:R-:W-:Y:S01]  /*15570*/  LDSM.16.MT88.4 R132, [R15+0x1900] ;  /* 0x001900000f84783b */ /* 0x000fe20000004200 */
[----:B------:R-:W1:Y:S06]  /*15580*/  MUFU.EX2 R172, R172 ;  /* 0x000000ac00ac7308 */ /* 0x000e6c0000000800 */
[C---:B------:R-:W-:Y:S04]  /*15590*/  HMMA.16816.F32.BF16 R52, R16.reuse, R136, R52 ;  /* 0x000000881034723c */ /* 0x040fe80000041834 */
[----:B------:R-:W1:Y:S04]  /*155a0*/  MUFU.EX2 R160, R160 ;  /* 0x000000a000a07308 */ /* 0x000e680000000800 */
[C---:B------:R-:W-:Y:S01]  /*155b0*/  HMMA.16816.F32.BF16 R56, R16.reuse, R138, R56 ;  /* 0x0000008a1038723c */ /* 0x040fe20000041838 */
[----:B------:R-:W-:Y:S05]  /*155c0*/  LDSM.16.MT88.4 R136, [R14+0x3900] ;  /* 0x003900000e88783b */ /* 0x000fea0000004200 */
[----:B------:R-:W1:Y:S02]  /*155d0*/  MUFU.EX2 R176, R176 ;  /* 0x000000b000b07308 */ /* 0x000e640000000800 */
[C---:B---3--:R-:W-:Y:S08]  /*155e0*/  HMMA.16816.F32.BF16 R60, R16.reuse, R28, R60 ;  /* 0x0000001c103c723c */ /* 0x048ff0000004183c */
[C---:B------:R-:W-:Y:S01]  /*155f0*/  HMMA.16816.F32.BF16 R64, R16.reuse, R30, R64 ;  /* 0x0000001e1040723c */ /* 0x040fe20000041840 */
[----:B------:R-:W3:Y:S07]  /*15600*/  LDSM.16.MT88.4 R28, [R14+0x4900] ;  /* 0x004900000e1c783b */ /* 0x000eee0000004200 */
[C---:B--2---:R-:W-:Y:S08]  /*15610*/  HMMA.16816.F32.BF16 R68, R16.reuse, R20, R68 ;  /* 0x000000141044723c */ /* 0x044ff00000041844 */
[C---:B------:R-:W-:Y:S01]  /*15620*/  HMMA.16816.F32.BF16 R72, R16.reuse, R22, R72 ;  /* 0x000000161048723c */ /* 0x040fe20000041848 */
[----:B------:R-:W2:Y:S07]  /*15630*/  LDSM.16.MT88.4 R20, [R148+0x1100] ;  /* 0x001100009414783b */ /* 0x000eae0000004200 */
[C---:B-----5:R-:W-:Y:S08]  /*15640*/  HMMA.16816.F32.BF16 R76, R16.reuse, R24, R76 ;  /* 0x00000018104c723c */ /* 0x060ff0000004184c */
[C---:B------:R-:W-:Y:S01]  /*15650*/  HMMA.16816.F32.BF16 R80, R16.reuse, R26, R80 ;  /* 0x0000001a1050723c */ /* 0x040fe20000041850 */
[----:B------:R-:W5:Y:S07]  /*15660*/  LDSM.16.MT88.4 R24, [R14+0x1100] ;  /* 0x001100000e18783b */ /* 0x000f6e0000004200 */
[C---:B---3--:R-:W-:Y:S08]  /*15670*/  HMMA.16816.F32.BF16 R84, R16.reuse, R28, R84 ;  /* 0x0000001c1054723c */ /* 0x048ff00000041854 */
[C---:B------:R-:W-:Y:S01]  /*15680*/  HMMA.16816.F32.BF16 R88, R16.reuse, R30, R88 ;  /* 0x0000001e1058723c */ /* 0x040fe20000041858 */
[----:B------:R-:W3:Y:S07]  /*15690*/  LDSM.16.MT88.4 R28, [R148+0x3100] ;  /* 0x00310000941c783b */ /* 0x000eee0000004200 */
[C---:B------:R-:W-:Y:S08]  /*156a0*/  HMMA.16816.F32.BF16 R92, R16.reuse, R32, R92 ;  /* 0x00000020105c723c */ /* 0x040ff0000004185c */
[----:B------:R-:W-:Y:S01]  /*156b0*/  HMMA.16816.F32.BF16 R96, R16, R34, R96 ;  /* 0x000000221060723c */ /* 0x000fe20000041860 */
[----:B------:R-:W3:Y:S06]  /*156c0*/  LDSM.16.MT88.4 R32, [R13+0x3100] ;  /* 0x003100000d20783b */ /* 0x000eec0000004200 */
[----:B----4-:R-:W-:Y:S01]  /*156d0*/  F2FP.BF16.PACK_AB R16, R178, R173 ;  /* 0x000000adb210723e */ /* 0x010fe200000010ff */
[----:B------:R-:W-:Y:S01]  /*156e0*/  FADD.FTZ R173, R173, R164 ;  /* 0x000000a4adad7221 */ /* 0x000fe20000010000 */
[----:B------:R-:W-:Y:S03]  /*156f0*/  F2FP.BF16.PACK_AB R18, R192, R169 ;  /* 0x000000a9c012723e */ /* 0x000fe600000010ff */
[----:B------:R-:W-:Y:S01]  /*15700*/  F2FP.BF16.PACK_AB R17, R174, R167 ;  /* 0x000000a7ae11723e */ /* 0x000fe200000010ff */
[----:B------:R-:W-:Y:S01]  /*15710*/  FADD.FTZ R167, R167, R168 ;  /* 0x000000a8a7a77221 */ /* 0x000fe20000010000 */
[----:B-1----:R-:W-:Y:S01]  /*15720*/  F2FP.BF16.PACK_AB R19, R170, R171 ;  /* 0x000000abaa13723e */ /* 0x002fe200000010ff */
        /* <DEDUP_REMOVED lines=12> */
[C---:B-----5:R-:W-:Y:S08]  /*157f0*/  HMMA.16816.F32.BF16 R108, R16.reuse, R24, R108 ;  /* 0x00000018106c723c */ /* 0x060ff0000004186c */
        /* <DEDUP_REMOVED lines=43> */
[----:B------:R-:W1:Y:S07]  /*15ab0*/  LDSM.16.MT88.4 R8, [R14+0x5900] ;  /* 0x005900000e08783b */ /* 0x000e6e0000004200 */
        /* <DEDUP_REMOVED lines=18> */
[----:B------:R-:W-:Y:S01]  /*15be0*/  IADD3 R4, R226, -0x2, RZ ;  /* 0xfffffffee2047810 */ /* 0x000fe20007ffe0ff */
[C---:B------:R-:W-:Y:S03]  /*15bf0*/  HMMA.16816.F32.BF16 R80, R16.reuse, R6, R80 ;  /* 0x000000061050723c */ /* 0x040fe60000041850 */
[----:B------:R-:W-:Y:S05]  /*15c00*/  ISETP.GE.AND P0, PT, R4, R201, PT ;  /* 0x000000c90400720c */ /* 0x000fea0003f06270 */
[C---:B------:R-:W-:Y:S08]  /*15c10*/  HMMA.16816.F32.BF16 R84, R16.reuse, R8, R84 ;  /* 0x000000081054723c */ /* 0x040ff00000041854 */
[C---:B------:R-:W-:Y:S08]  /*15c20*/  HMMA.16816.F32.BF16 R88, R16.reuse, R10, R88 ;  /* 0x0000000a1058723c */ /* 0x040ff00000041858 */
[C---:B-1----:R-:W-:Y:S08]  /*15c30*/  HMMA.16816.F32.BF16 R92, R16.reuse, R20, R92 ;  /* 0x00000014105c723c */ /* 0x042ff0000004185c */
[----:B------:R-:W-:Y:S01]  /*15c40*/  HMMA.16816.F32.BF16 R96, R16, R22, R96 ;  /* 0x000000161060723c */ /* 0x000fe20000041860 */
[----:B------:R-:W-:Y:S07]  /*15c50*/  @!UPT UIADD3 URZ, URZ, URZ, URZ ;  /* 0x0000003f3f3ff290 */ /* 0x000fee000fffe03f */
[----:B------:R-:W-:-:S11]  /*15c60*/  @!P0 BRA `(.L_x_2997) ;  /* 0x000003b000008947 */ /* 0x000fd60003800000 */
[----:B------:R-:W-:Y:S01]  /*15c70*/  IMAD.MOV.U32 R3, RZ, RZ, 0x1 ;  /* 0x00000001ff037424 */ /* 0x000fe200078e00ff */
[----:B------:R-:W-:Y:S01]  /*15c80*/  IADD3 R208, R209, R150, R210 ;  /* 0x00000096d1d07210 */ /* 0x000fe20007ffe0d2 */
[----:B------:R-:W-:Y:S03]  /*15c90*/  IMAD.MOV.U32 R207, RZ, RZ, RZ ;  /* 0x000000ffffcf7224 */ /* 0x000fe600078e00ff */
        /* <DEDUP_REMOVED lines=28> */
.L_x_3049:
[----:B------:R-:W-:-:S05]  /*15e60*/  BRA.DIV ~URZ, `(.L_x_2999) ;  /* 0x000048827f007947 */ /* 0x000fca000b800000 */
[----:B------:R-:W3:Y:S01]  /*15e70*/  SHFL.IDX PT, R10, R5, RZ, 0x181f ;  /* 0x00181fff050a7589 */ /* 0x000ee200000e0000 */
[C---:B------:R-:W-:Y:S01]  /*15e80*/  IMAD.SHL.U32 R7, R205.reuse, 0x2, RZ ;  /* 0x00000002cd077824 */ /* 0x040fe200078e00ff */
[----:B------:R-:W-:Y:S01]  /*15e90*/  SHF.L.U64.HI R6, R205, 0x1, R202 ;  /* 0x00000001cd067819 */ /* 0x000fe200000102ca */
[----:B------:R-:W-:Y:S01]  /*15ea0*/  IMAD.SHL.U32 R3, R3, 0x2, RZ ;  /* 0x0000000203037824 */ /* 0x000fe200078e00ff */
[----:B-1----:R-:W1:Y:S04]  /*15eb0*/  SHFL.IDX PT, R4, R4, 0x1, 0x181f ;  /* 0x00381f0004047f89 */ /* 0x002e6800000e0000 */
[----:B------:R4:W2:Y:S01]  /*15ec0*/  SHFL.IDX PT, R240, R5, 0x1, 0x181f ;  /* 0x00381f0005f07f89 */ /* 0x0008a200000e0000 */
[----:B---3--:R-:W-:Y:S05]  /*15ed0*/  IADD3 R14, P0, R10, R223, RZ ;  /* 0x000000df0a0e7210 */ /* 0x008fea0007f1e0ff */
[----:B--2---:R-:W-:Y:S01]  /*15ee0*/  IMAD.X R15, R8, 0x1, R225, P0 ;  /* 0x00000001080f7824 */ /* 0x004fe200000e06e1 */
[----:B------:R-:W-:Y:S04]  /*15ef0*/  IADD3 R12, P0, R10, R227, RZ ;  /* 0x000000e30a0c7210 */ /* 0x000fe80007f1e0ff */
[----:B------:R4:W-:Y:S01]  /*15f00*/  LDGSTS.E.BYPASS.LTC128B.128 [R3+0xc100], [R14.64], !P2 ;  /* 0x0c1000000e037fae */ /* 0x0009e2000d101d46 */
[----:B------:R-:W-:Y:S02]  /*15f10*/  IADD3.X R13, R8, R229, RZ, P0, !PT ;  /* 0x000000e5080d7210 */ /* 0x000fe400007fe4ff */
[----:B------:R-:W-:Y:S03]  /*15f20*/  IADD3 R10, P0, R10, R7, RZ ;  /* 0x000000070a0a7210 */ /* 0x000fe60007f1e0ff */
[----:B------:R4:W-:Y:S01]  /*15f30*/  LDGSTS.E.BYPASS.LTC128B.128 [R3+0xe100], [R12.64], !P3 ;  /* 0x0e1000000c037fae */ /* 0x0009e2000d901d46 */
[----:B------:R-:W-:Y:S05]  /*15f40*/  IADD3.X R11, R8, R6, RZ, P0, !PT ;  /* 0x00000006080b7210 */ /* 0x000fea00007fe4ff */
[----:B------:R4:W-:Y:S04]  /*15f50*/  LDGSTS.E.BYPASS.LTC128B.128 [R3+0x10100], [R10.64], !P6 ;  /* 0x101000000a037fae */ /* 0x0009e8000f101d46 */
.L_x_3050:
[----:B-1--4-:R-:W-:Y:S05]  /*15f60*/  IADD3 R10, P0, R240, R223, RZ ;  /* 0x000000dff00a7210 */ /* 0x012fea0007f1e0ff */
        /* <DEDUP_REMOVED lines=11> */
.L_x_2997:
[----:B------:R-:W-:Y:S05]  /*16020*/  BSYNC B0 ;  /* 0x0000000000007941 */ /* 0x000fea0003800000 */
.L_x_2996:
[C---:B------:R-:W-:Y:S01]  /*16030*/  ISETP.GE.AND P0, PT, R181.reuse, 0x1, PT ;  /* 0x00000001b500780c */ /* 0x040fe20003f06270 */
[----:B------:R-:W0:Y:S01]  /*16040*/  LDGDEPBAR ;  /* 0x00000000000079af */ /* 0x000e220000000000 */
[----:B------:R-:W-:Y:S01]  /*16050*/  IADD3 R181, R181, 0x1, RZ ;  /* 0x00000001b5b57810 */ /* 0x000fe20007ffe0ff */
[----:B-1----:R-:W-:Y:S02]  /*16060*/  IMAD.MOV.U32 R3, RZ, RZ, R0 ;  /* 0x000000ffff037224 */ /* 0x002fe400078e0000 */
[----:B------:R-:W-:Y:S01]  /*16070*/  IMAD.MOV.U32 R132, RZ, RZ, R2 ;  /* 0x000000ffff847224 */ /* 0x000fe200078e0002 */
[----:B------:R-:W-:Y:S02]  /*16080*/  SEL R181, R181, RZ, !P0 ;  /* 0x000000ffb5b57207 */ /* 0x000fe40004000000 */
[----:B------:R-:W-:Y:S02]  /*16090*/  ISETP.GE.AND P0, PT, R201, R226, PT ;  /* 0x000000e2c900720c */ /* 0x000fe40003f06270 */
[----:B------:R-:W-:Y:S11]  /*160a0*/  IADD3 R226, R226, -0x1, RZ ;  /* 0xffffffffe2e27810 */ /* 0x000ff60007ffe0ff */
[----:B------:R-:W-:-:S05]  /*160b0*/  @!P0 BRA `(.L_x_3000) ;  /* 0xffffc9b000008947 */ /* 0x000fca000383ffff */
.L_x_2983:
[----:B------:R-:W-:Y:S05]  /*160c0*/  BRA.DIV ~URZ, `(.L_x_3001) ;  /* 0x000048527f007947 */ /* 0x000fea000b800000 */
[----:B------:R1:W2:Y:S02]  /*160d0*/  SHFL.BFLY PT, R139, R221, 0x2, 0x1f ;  /* 0x0c401f00dd8b7f89 */ /* 0x0002a400000e0000 */
.L_x_3051:
[----:B--2---:R-:W-:Y:S01]  /*160e0*/  FADD.FTZ R137, R139, R221 ;  /* 0x000000dd8b897221 */ /* 0x004fe20000010000 */
[----:B------:R-:W-:Y:S05]  /*160f0*/  BRA.DIV ~URZ, `(.L_x_3002) ;  /* 0x000048727f007947 */ /* 0x000fea000b800000 */
[----:B------:R-:W2:Y:S04]  /*16100*/  SHFL.BFLY PT, R3, R224, 0x2, 0x1f ;  /* 0x0c401f00e0037f89 */ /* 0x000ea800000e0000 */
[----:B------:R-:W3:Y:S01]  /*16110*/  SHFL.BFLY PT, R6, R137, 0x1, 0x1f ;  /* 0x0c201f0089067f89 */ /* 0x000ee200000e0000 */
[----:B--2---:R-:W-:-:S02]  /*16120*/  FADD.FTZ R4, R3, R224 ;  /* 0x000000e003047221 */ /* 0x004fc40000010000 */
[----:B---3--:R-:W-:-:S03]  /*16130*/  FADD.FTZ R3, R137, R6 ;  /* 0x0000000689037221 */ /* 0x008fc60000010000 */
[----:B------:R2:W3:Y:S04]  /*16140*/  SHFL.BFLY PT, R139, R4, 0x1, 0x1f ;  /* 0x0c201f00048b7f89 */ /* 0x0004e800000e0000 */
.L_x_3052:
[----:B---3--:R-:W-:Y:S01]  /*16150*/  FADD.FTZ R6, R139, R4 ;  /* 0x000000048b067221 */ /* 0x008fe20000010000 */
[----:B------:R-:W-:Y:S02]  /*16160*/  FSETP.NE.FTZ.AND P1, PT, R3, RZ, PT ;  /* 0x000000ff0300720b */ /* 0x000fe40003f35000 */
[----:B------:R-:W-:Y:S02]  /*16170*/  MOV R7, RZ ;  /* 0x000000ff00077202 */ /* 0x000fe40000000f00 */
[----:B------:R-:W-:Y:S02]  /*16180*/  FSETP.NE.FTZ.AND P0, PT, R6, RZ, PT ;  /* 0x000000ff0600720b */ /* 0x000fe40003f15000 */
[----:B------:R-:W-:Y:S02]  /*16190*/  MOV R5, RZ ;  /* 0x000000ff00057202 */ /* 0x000fe40000000f00 */
[----:B--2---:R-:W-:-:S05]  /*161a0*/  MOV R4, 0xff800000 ;  /* 0xff80000000047802 */ /* 0x004fca0000000f00 */
[----:B------:R-:W2:Y:S01]  /*161b0*/  @P1 MUFU.LG2 R9, R3 ;  /* 0x0000000300091308 */ /* 0x000ea20000000c00 */
[----:B------:R-:W-:-:S03]  /*161c0*/  @P1 MOV R8, 0x3f317218 ;  /* 0x3f31721800081802 */ /* 0x000fc60000000f00 */
[----:B------:R-:W-:Y:S02]  /*161d0*/  @P0 MOV R11, 0x3f317218 ;  /* 0x3f317218000b0802 */ /* 0x000fe40000000f00 */
[----:B------:R-:W-:Y:S02]  /*161e0*/  @P1 FMUL.FTZ R8, R8, c[0x0][0x2d0] ;  /* 0x0000b40008081a20 */ /* 0x000fe40000410000 */
[----:B------:R-:W3:Y:S01]  /*161f0*/  @P0 MUFU.RCP R7, R6 ;  /* 0x0000000600070308 */ /* 0x000ee20000001000 */
[----:B------:R-:W-:-:S07]  /*16200*/  @P0 FMUL.FTZ R11, R11, c[0x0][0x2d0] ;  /* 0x0000b4000b0b0a20 */ /* 0x000fce0000410000 */
[----:B------:R-:W4:Y:S01]  /*16210*/  @P0 MUFU.LG2 R6, R6 ;  /* 0x0000000600060308 */ /* 0x000f220000000c00 */
[----:B--2---:R-:W-:-:S04]  /*16220*/  @P1 FMUL.FTZ R9, R9, 0.69314718246459960938 ;  /* 0x3f31721809091820 */ /* 0x004fc80000410000 */
[----:B------:R-:W-:Y:S01]  /*16230*/  @P1 FFMA.FTZ R4, R8, R2, R9 ;  /* 0x0000000208041223 */ /* 0x000fe20000010009 */
[----:B------:R-:W-:Y:S02]  /*16240*/  MOV R9, 0xff800000 ;  /* 0xff80000000097802 */ /* 0x000fe40000000f00 */
[----:B------:R-:W2:Y:S01]  /*16250*/  @P1 MUFU.RCP R5, R3 ;  /* 0x0000000300051308 */ /* 0x000ea20000001000 */
[C---:B---3--:R-:W-:Y:S01]  /*16260*/  FMUL.FTZ R130, R7.reuse, R130 ;  /* 0x0000008207827220 */ /* 0x048fe20000410000 */
[----:B------:R-:W-:Y:S01]  /*16270*/  PLOP3.LUT P1, PT, PT, PT, PT, 0x8, 0x0 ;  /* 0x000000000000781c */ /* 0x000fe20003f2e170 */
[C---:B------:R-:W-:Y:S02]  /*16280*/  FMUL.FTZ R131, R7.reuse, R131 ;  /* 0x0000008307837220 */ /* 0x040fe40000410000 */
[C---:B------:R-:W-:Y:S02]  /*16290*/  FMUL.FTZ R126, R7.reuse, R126 ;  /* 0x0000007e077e7220 */ /* 0x040fe40000410000 */
[----:B------:R-:W-:-:S02]  /*162a0*/  FMUL.FTZ R127, R7, R127 ;  /* 0x0000007f077f7220 */ /* 0x000fc40000410000 */
[----:B----4-:R-:W-:Y:S02]  /*162b0*/  @P0 FMUL.FTZ R6, R6, 0.69314718246459960938 ;  /* 0x3f31721806060820 */ /* 0x010fe40000410000 */
[C---:B------:R-:W-:Y:S02]  /*162c0*/  FMUL.FTZ R102, R7.reuse, R102 ;  /* 0x0000006607667220 */ /* 0x040fe40000410000 */
[C---:B------:R-:W-:Y:S02]  /*162d0*/  FMUL.FTZ R103, R7.reuse, R103 ;  /* 0x0000006707677220 */ /* 0x040fe40000410000 */
[----:B------:R-:W-:Y:S02]  /*162e0*/  FMUL.FTZ R106, R7, R106 ;  /* 0x0000006a076a7220 */ /* 0x000fe40000410000 */
[C---:B--2---:R-:W-:Y:S02]  /*162f0*/  FMUL.FTZ R128, R5.reuse, R128 ;  /* 0x0000008005807220 */ /* 0x044fe40000410000 */
        /* <DEDUP_REMOVED lines=86> */
[----:B------:R-:W-:Y:S02]  /*16860*/  FMUL.FTZ R5, R5, R97 ;  /* 0x0000006105057220 */ /* 0x000fe40000410000 */
[----:B------:R-:W-:Y:S02]  /*16870*/  FMUL.FTZ R7, R7, R99 ;  /* 0x0000006307077220 */ /* 0x000fe40000410000 */
[----:B------:R-:W-:Y:S02]  /*16880*/  @P0 FFMA.FTZ R9, R11, R0, R6 ;  /* 0x000000000b090223 */ /* 0x000fe40000010006 */
.L_x_2912:
[----:B------:R-:W-:Y:S05]  /*16890*/  @P1 BRA `(.L_x_3003) ;  /* 0x0000169000001947 */ /* 0x000fea0003800000 */
[----:B------:R-:W3:Y:S01]  /*168a0*/  S2R R0, SR_TID.X ;  /* 0x0000000000007919 */ /* 0x000ee20000002100 */
[----:B------:R-:W-:Y:S01]  /*168b0*/  WARPSYNC 0xffffffff ;  /* 0xffffffff00007948 */ /* 0x000fe20003800000 */
[----:B------:R-:W-:Y:S02]  /*168c0*/  F2FP.BF16.PACK_AB R96, R5, R96 ;  /* 0x000000600560723e */ /* 0x000fe400000010ff */
        /* <DEDUP_REMOVED lines=11> */
[----:B---3--:R-:W-:Y:S02]  /*16980*/  SHF.R.S32.HI R11, RZ, 0x1f, R0 ;  /* 0x0000001fff0b7819 */ /* 0x008fe40000011400 */
[----:B------:R-:W-:Y:S02]  /*16990*/  F2FP.BF16.PACK_AB R112, R113, R112 ;  /* 0x000000707170723e */ /* 0x000fe400000010ff */
[----:B------:R-:W-:-:S02]  /*169a0*/  LEA.HI R6, R11, R0, RZ, 0x2 ;  /* 0x000000000b067211 */ /* 0x000fc400078f10ff */
[----:B------:R-:W-:Y:S02]  /*169b0*/  F2FP.BF16.PACK_AB R114, R115, R114 ;  /* 0x000000727372723e */ /* 0x000fe400000010ff */
[--C-:B------:R-:W-:Y:S02]  /*169c0*/  SHF.R.S32.HI R13, RZ, 0x2, R6.reuse ;  /* 0x00000002ff0d7819 */ /* 0x100fe40000011406 */
[----:B--2---:R-:W-:Y:S02]  /*169d0*/  SHF.R.S32.HI R8, RZ, 0x1f, R6 ;  /* 0x0000001fff087819 */ /* 0x004fe40000011406 */
        /* <DEDUP_REMOVED lines=21> */
[----:B------:R-:W-:Y:S01]  /*16b30*/  F2FP.BF16.PACK_AB R40, R41, R40 ;  /* 0x000000282928723e */ /* 0x000fe200000010ff */
        /* <DEDUP_REMOVED lines=8> */
[----:B------:R-:W-:Y:S01]  /*16bc0*/  IMAD.MOV.U32 R6, RZ, RZ, 0x40 ;  /* 0x00000040ff067424 */ /* 0x000fe200078e00ff */
[----:B------:R-:W-:Y:S01]  /*16bd0*/  SEL R12, R12, 0xffffffe0, !P1 ;  /* 0xffffffe00c0c7807 */ /* 0x000fe20004800000 */
[----:B------:R-:W-:Y:S01]  /*16be0*/  STS [R17+0x480], R130 ;  /* 0x0004808211007388 */ /* 0x000fe20000000800 */
[----:B------:R-:W-:-:S02]  /*16bf0*/  F2FP.BF16.PACK_AB R46, R47, R46 ;  /* 0x0000002e2f2e723e */ /* 0x000fc400000010ff */
[----:B------:R-:W-:Y:S01]  /*16c00*/  SEL R6, R6, 0xffffffc0, !P2 ;  /* 0xffffffc006067807 */ /* 0x000fe20005000000 */
[----:B------:R-:W-:Y:S01]  /*16c10*/  IMAD.IADD R13, R17, 0x1, R12 ;  /* 0x00000001110d7824 */ /* 0x000fe200078e020c */
[----:B------:R-:W-:Y:S01]  /*16c20*/  STS [R5], R124 ;  /* 0x0000007c05007388 */ /* 0x000fe20000000800 */
[--C-:B------:R-:W-:Y:S01]  /*16c30*/  IMAD.IADD R19, R12, 0x1, R5.reuse ;  /* 0x000000010c137824 */ /* 0x100fe200078e0205 */
        /* <DEDUP_REMOVED lines=8> */
[----:B------:R-:W-:Y:S01]  /*16cc0*/  F2FP.BF16.PACK_AB R52, R53, R52 ;  /* 0x000000343534723e */ /* 0x000fe200000010ff */
[----:B------:R-:W-:Y:S01]  /*16cd0*/  IMAD.MOV.U32 R6, RZ, RZ, 0x4 ;  /* 0x00000004ff067424 */ /* 0x000fe200078e00ff */
        /* <DEDUP_REMOVED lines=60> */
[----:B------:R-:W-:Y:S01]  /*170a0*/  STS [R19+0x8400], R82 ;  /* 0x0084005213007388 */ /* 0x000fe20000000800 */
[----:B--2---:R-:W-:-:S03]  /*170b0*/  IMAD.WIDE R16, R197, R6, c[0x0][0x500] ;  /* 0x00014000c5107625 */ /* 0x004fc600078e0206 */
        /* <DEDUP_REMOVED lines=9> */
[----:B---3--:R-:W-:-:S02]  /*17150*/  IMAD.MOV.U32 R5, RZ, RZ, c[0x0][0x388] ;  /* 0x0000e200ff057624 */ /* 0x008fc400078e00ff */
[----:B--2---:R-:W-:-:S03]  /*17160*/  @P1 IMAD.WIDE R20, R197, R6, c[0x0][0x508] ;  /* 0x00014200c5141625 */ /* 0x004fc600078e0206 */
        /* <DEDUP_REMOVED lines=10> */
.L_x_3004:
[----:B-1----:R-:W-:Y:S01]  /*17210*/  LOP3.LUT R7, R8, 0xffffffe0, RZ, 0xc0, !PT ;  /* 0xffffffe008077812 */ /* 0x002fe200078ec0ff */
        /* <DEDUP_REMOVED lines=25> */
[----:B------:R-:W-:-:S02]  /*173b0*/  IMAD R7, R13, c[0x0][0x3a0], RZ ;  /* 0x0000e8000d077a24 */ /* 0x000fc400078e02ff */
[----:B------:R-:W-:Y:S01]  /*173c0*/  IMAD R13, R196, c[0x0][0x494], R3 ;  /* 0x00012500c40d7a24 */ /* 0x000fe200078e0203 */
[----:B-1----:R-:W-:Y:S01]  /*173d0*/  LEA R8, R57, R8, 0x7 ;  /* 0x0000000839087211 */ /* 0x002fe200078e38ff */
[----:B------:R-:W-:Y:S01]  /*173e0*/  IMAD R7, R12, c[0x0][0x3a4], R7 ;  /* 0x0000e9000c077a24 */ /* 0x000fe200078e0207 */
[----:B------:R-:W-:Y:S01]  /*173f0*/  LOP3.LUT R3, R6, 0xfffffff8, RZ, 0xc0, !PT ;  /* 0xfffffff806037812 */ /* 0x000fe200078ec0ff */
[----:B------:R-:W-:Y:S01]  /*17400*/  IMAD.WIDE.U32 R14, R12, c[0x0][0x3a0], RZ ;  /* 0x0000e8000c0e7a25 */ /* 0x000fe200078e00ff */
[----:B------:R-:W-:-:S03]  /*17410*/  SHF.R.S32.HI R6, RZ, 0x3, R6 ;  /* 0x00000003ff067819 */ /* 0x000fc60000011406 */
[----:B------:R-:W-:Y:S01]  /*17420*/  @P1 IMAD.HI.U32 R10, R8, c[0x0][0x4ec], RZ ;  /* 0x00013b00080a1a27 */ /* 0x000fe200078e00ff */
[----:B------:R-:W-:Y:S02]  /*17430*/  IADD3 R15, R15, R7, RZ ;  /* 0x000000070f0f7210 */ /* 0x000fe40007ffe0ff */
[----:B------:R-:W-:Y:S01]  /*17440*/  SHF.R.S32.HI R7, RZ, 0x1f, R197 ;  /* 0x0000001fff077819 */ /* 0x000fe200000114c5 */
[----:B------:R-:W-:Y:S01]  /*17450*/  IMAD.IADD R3, R0, 0x1, -R3 ;  /* 0x0000000100037824 */ /* 0x000fe200078e0a03 */
[----:B------:R-:W-:Y:S01]  /*17460*/  SEL R197, R197, RZ, !P0 ;  /* 0x000000ffc5c57207 */ /* 0x000fe20004000000 */
[----:B------:R-:W-:Y:S01]  /*17470*/  IMAD.MOV.U32 R0, RZ, RZ, R8 ;  /* 0x000000ffff007224 */ /* 0x000fe200078e0008 */
[----:B------:R-:W-:Y:S01]  /*17480*/  @P1 SHF.R.U32.HI R0, RZ, c[0x0][0x4f0], R10 ;  /* 0x00013c00ff001a19 */ /* 0x000fe2000001160a */
[----:B------:R-:W-:Y:S01]  /*17490*/  IMAD.WIDE.U32 R20, R196, c[0x0][0x490], R20 ;  /* 0x00012400c4147a25 */ /* 0x000fe200078e0014 */
[----:B------:R-:W-:Y:S02]  /*174a0*/  SEL R7, R7, RZ, !P0 ;  /* 0x000000ff07077207 */ /* 0x000fe40004000000 */
[----:B------:R-:W-:Y:S01]  /*174b0*/  LEA R10, R3, R6, 0x5 ;  /* 0x00000006030a7211 */ /* 0x000fe200078e28ff */
[----:B------:R-:W-:-:S02]  /*174c0*/  IMAD.IADD R21, R21, 0x1, R13 ;  /* 0x0000000115157824 */ /* 0x000fc400078e020d */
[----:B------:R-:W-:Y:S02]  /*174d0*/  IMAD.MOV R13, RZ, RZ, -R0 ;  /* 0x000000ffff0d7224 */ /* 0x000fe400078e0a00 */
[----:B------:R-:W-:-:S04]  /*174e0*/  IMAD.WIDE.U32 R14, R196, c[0x0][0x3e8], R14 ;  /* 0x0000fa00c40e7a25 */ /* 0x000fc800078e000e */
[----:B------:R-:W-:Y:S01]  /*174f0*/  IMAD.WIDE.U32 R20, R197, c[0x0][0x498], R20 ;  /* 0x00012600c5147a25 */ /* 0x000fe200078e0014 */
[----:B------:R-:W-:Y:S02]  /*17500*/  IADD3 R15, R15, R17, RZ ;  /* 0x000000110f0f7210 */ /* 0x000fe40007ffe0ff */
[----:B------:R-:W-:Y:S01]  /*17510*/  SHF.R.S32.HI R17, RZ, 0x1f, R0 ;  /* 0x0000001fff117819 */ /* 0x000fe20000011400 */
[----:B------:R-:W-:Y:S01]  /*17520*/  IMAD R12, R13, c[0x0][0x4e8], R8 ;  /* 0x00013a000d0c7a24 */ /* 0x000fe200078e0208 */
[----:B------:R-:W-:Y:S01]  /*17530*/  IADD3 R20, P0, R0, R20, RZ ;  /* 0x0000001400147210 */ /* 0x000fe20007f1e0ff */
[----:B------:R-:W-:Y:S02]  /*17540*/  IMAD R16, R7, c[0x0][0x498], RZ ;  /* 0x0001260007107a24 */ /* 0x000fe400078e02ff */
[----:B------:R-:W-:Y:S01]  /*17550*/  IMAD.SHL.U32 R13, R6, 0x40, RZ ;  /* 0x00000040060d7824 */ /* 0x000fe200078e00ff */
[----:B------:R-:W-:Y:S01]  /*17560*/  SHF.R.S32.HI R0, RZ, 0x1f, R12 ;  /* 0x0000001fff007819 */ /* 0x000fe2000001140c */
[----:B------:R-:W-:-:S02]  /*17570*/  IMAD R16, R197, c[0x0][0x49c], R16 ;  /* 0x00012700c5107a24 */ /* 0x000fc400078e0210 */
[----:B------:R-:W-:Y:S01]  /*17580*/  IMAD R10, R57, 0x80, R10 ;  /* 0x00000080390a7824 */ /* 0x000fe200078e020a */
[----:B------:R-:W-:Y:S01]  /*17590*/  LOP3.LUT R13, R13, 0x1c0, RZ, 0xc0, !PT ;  /* 0x000001c00d0d7812 */ /* 0x000fe200078ec0ff */
[----:B------:R-:W-:Y:S01]  /*175a0*/  IMAD.WIDE.U32 R14, R197, c[0x0][0x3f0], R14 ;  /* 0x0000fc00c50e7a25 */ /* 0x000fe200078e000e */
[----:B------:R-:W-:-:S03]  /*175b0*/  IADD3.X R21, R17, R21, R16, P0, !PT ;  /* 0x0000001511157210 */ /* 0x000fc600007fe410 */
[----:B------:R-:W-:Y:S02]  /*175c0*/  IMAD R17, R0, c[0x0][0x488], RZ ;  /* 0x0001220000117a24 */ /* 0x000fe400078e02ff */
[----:B------:R-:W-:-:S04]  /*175d0*/  IMAD.WIDE.U32 R20, R12, c[0x0][0x488], R20 ;  /* 0x000122000c147a25 */ /* 0x000fc800078e0014 */
[----:B------:R-:W-:Y:S02]  /*175e0*/  IMAD R17, R12, c[0x0][0x48c], R17 ;  /* 0x000123000c117a24 */ /* 0x000fe400078e0211 */
[----:B------:R-:W-:Y:S01]  /*175f0*/  IMAD R12, R7, c[0x0][0x3f0], RZ ;  /* 0x0000fc00070c7a24 */ /* 0x000fe200078e02ff */
[----:B------:R-:W-:Y:S01]  /*17600*/  LEA R7, P0, R20, c[0x0][0x450], 0x2 ;  /* 0x0001140014077a11 */ /* 0x000fe200078010ff */
[----:B------:R-:W-:Y:S01]  /*17610*/  IMAD.SHL.U32 R0, R3, 0x8, RZ ;  /* 0x0000000803007824 */ /* 0x000fe200078e00ff */
[----:B------:R-:W-:Y:S01]  /*17620*/  IADD3 R17, R21, R17, RZ ;  /* 0x0000001115117210 */ /* 0x000fe20007ffe0ff */
[----:B------:R-:W-:Y:S01]  /*17630*/  @P1 IMAD.HI.U32 R18, R10, c[0x0][0x4ec], RZ ;  /* 0x00013b000a121a27 */ /* 0x000fe200078e00ff */
[----:B------:R-:W-:Y:S01]  /*17640*/  SHF.R.U32.HI R3, RZ, 0x3, R13 ;  /* 0x00000003ff037819 */ /* 0x000fe2000001160d */
[----:B------:R-:W-:Y:S01]  /*17650*/  SHFL.IDX PT, R48, R7, RZ, 0x1c1f ;  /* 0x001c1fff07307589 */ /* 0x000fe200000e0000 */
[----:B------:R-:W-:Y:S01]  /*17660*/  LEA.HI.X R17, R20, c[0x0][0x454], R17, 0x2, P0 ;  /* 0x0001150014117a11 */ /* 0x000fe200000f1411 */
[----:B------:R-:W-:Y:S01]  /*17670*/  IMAD.MOV.U32 R8, RZ, RZ, R10 ;  /* 0x000000ffff087224 */ /* 0x000fe200078e000a */
[----:B------:R-:W-:Y:S01]  /*17680*/  LOP3.LUT R16, R13, 0x38, R0, 0xf8, !PT ;  /* 0x000000380d107812 */ /* 0x000fe200078ef800 */
[----:B------:R1:W-:Y:S01]  /*17690*/  SHFL.IDX PT, R50, R7, 0x1, 0x1c1f ;  /* 0x003c1f0007327f89 */ /* 0x0003e200000e0000 */
[----:B------:R-:W-:Y:S01]  /*176a0*/  @P1 SHF.R.U32.HI R8, RZ, c[0x0][0x4f0], R18 ;  /* 0x00013c00ff081a19 */ /* 0x000fe20000011612 */
[----:B------:R-:W-:Y:S01]  /*176b0*/  IMAD R12, R197, c[0x0][0x3f4], R12 ;  /* 0x0000fd00c50c7a24 */ /* 0x000fe200078e020c */
[----:B------:R-:W-:Y:S01]  /*176c0*/  LOP3.LUT R3, R16, R3, RZ, 0x3c, !PT ;  /* 0x0000000310037212 */ /* 0x000fe200078e3cff */
[----:B------:R-:W2:Y:S01]  /*176d0*/  SHFL.IDX PT, R49, R17, RZ, 0x1c1f ;  /* 0x001c1fff11317589 */ /* 0x000ea200000e0000 */
[----:B------:R-:W-:Y:S01]  /*176e0*/  SHF.R.S32.HI R16, RZ, 0x1f, R8 ;  /* 0x0000001fff107819 */ /* 0x000fe20000011408 */
[----:B------:R-:W-:Y:S01]  /*176f0*/  IMAD R19, R57, 0x80, R2 ;  /* 0x0000008039137824 */ /* 0x000fe200078e0202 */
[----:B------:R-:W-:Y:S01]  /*17700*/  IADD3 R15, R15, R12, RZ ;  /* 0x0000000c0f0f7210 */ /* 0x000fe20007ffe0ff */
[----:B------:R-:W3:Y:S01]  /*17710*/  SHFL.IDX PT, R51, R17, 0x1, 0x1c1f ;  /* 0x003c1f0011337f89 */ /* 0x000ee200000e0000 */
[----:B------:R-:W-:Y:S01]  /*17720*/  IMAD.MOV R13, RZ, RZ, -R8 ;  /* 0x000000ffff0d7224 */ /* 0x000fe200078e0a08 */
[----:B------:R-:W-:Y:S01]  /*17730*/  LEA R57, R57, R6, 0x7 ;  /* 0x0000000639397211 */ /* 0x000fe200078e38ff */
[----:B-----5:R-:W-:Y:S01]  /*17740*/  IMAD R2, R5, c[0x0][0x4e8], RZ ;  /* 0x00013a0005027a24 */ /* 0x020fe200078e02ff */
[----:B------:R-:W-:Y:S01]  /*17750*/  IADD3 R5, R19, 0x8, RZ ;  /* 0x0000000813057810 */ /* 0x000fe20007ffe0ff */
[----:B------:R-:W-:-:S02]  /*17760*/  IMAD R21, R16, c[0x0][0x3e0], RZ ;  /* 0x0000f80010157a24 */ /* 0x000fc400078e02ff */
[----:B------:R-:W-:Y:S01]  /*17770*/  IMAD R13, R13, c[0x0][0x4e8], R10 ;  /* 0x00013a000d0d7a24 */ /* 0x000fe200078e020a */
[-C--:B------:R-:W-:Y:S01]  /*17780*/  ISETP.GE.OR P1, PT, R19, R2.reuse, P2 ;  /* 0x000000021300720c */ /* 0x080fe20001726670 */
[C---:B------:R-:W-:Y:S01]  /*17790*/  IMAD R21, R8.reuse, c[0x0][0x3e4], R21 ;  /* 0x0000f90008157a24 */ /* 0x040fe200078e0215 */
[----:B------:R-:W-:Y:S01]  /*177a0*/  ISETP.GE.OR P0, PT, R5, R2, P2 ;  /* 0x000000020500720c */ /* 0x000fe20001706670 */
[----:B------:R-:W-:Y:S01]  /*177b0*/  IMAD.WIDE.U32 R14, R8, c[0x0][0x3e0], R14 ;  /* 0x0000f800080e7a25 */ /* 0x000fe200078e000e */
[----:B------:R-:W-:Y:S02]  /*177c0*/  SHF.L.U32 R8, R11, 0x3, RZ ;  /* 0x000000030b087819 */ /* 0x000fe400000006ff */
[----:B-1----:R-:W-:Y:S01]  /*177d0*/  SHF.R.S32.HI R7, RZ, 0x1f, R13 ;  /* 0x0000001fff077819 */ /* 0x002fe2000001140d */
[----:B------:R-:W-:Y:S01]  /*177e0*/  IMAD.IADD R15, R15, 0x1, R21 ;  /* 0x000000010f0f7824 */ /* 0x000fe200078e0215 */
[----:B------:R-:W-:-:S03]  /*177f0*/  LOP3.LUT R8, R3, 0x7ffffe00, R8, 0xf8, !PT ;  /* 0x7ffffe0003087812 */ /* 0x000fc600078ef808 */
[----:B------:R-:W-:Y:S01]  /*17800*/  IMAD R10, R7, c[0x0][0x3d8], RZ ;  /* 0x0000f600070a7a24 */ /* 0x000fe200078e02ff */
[----:B------:R-:W-:Y:S01]  /*17810*/  SHF.L.U32 R58, R8, 0x1, RZ ;  /* 0x00000001083a7819 */ /* 0x000fe200000006ff */
[----:B--2---:R1:W-:Y:S02]  /*17820*/  @!P1 ST.E [R48.64], R4 ;  /* 0x0000000430009985 */ /* 0x0043e4000c101906 */
[C---:B------:R-:W-:Y:S02]  /*17830*/  IMAD R3, R13.reuse, c[0x0][0x3dc], R10 ;  /* 0x0000f7000d037a24 */ /* 0x040fe400078e020a */
[----:B------:R-:W-:Y:S01]  /*17840*/  IMAD.WIDE.U32 R10, R13, c[0x0][0x3d8], R14 ;  /* 0x0000f6000d0a7a25 */ /* 0x000fe200078e000e */
[----:B---3--:R1:W-:Y:S03]  /*17850*/  @!P0 ST.E [R50.64], R9 ;  /* 0x0000000932008985 */ /* 0x0083e6000c101906 */
        /* <DEDUP_REMOVED lines=36> */
.L_x_3006:
[----:B--2---:R-:W-:Y:S05]  /*17aa0*/  BSYNC B0 ;  /* 0x0000000000007941 */ /* 0x004fea0003800000 */
.L_x_3005:
        /* <DEDUP_REMOVED lines=23> */
.L_x_3008:
[----:B------:R-:W-:Y:S05]  /*17c20*/  BSYNC B0 ;  /* 0x0000000000007941 */ /* 0x000fea0003800000 */
.L_x_3007:
        /* <DEDUP_REMOVED lines=23> */
.L_x_3010:
[----:B------:R-:W-:Y:S05]  /*17da0*/  BSYNC B0 ;  /* 0x0000000000007941 */ /* 0x000fea0003800000 */
.L_x_3009:
        /* <DEDUP_REMOVED lines=24> */
.L_x_3003:
        /* <DEDUP_REMOVED lines=8> */
[----:B------:R-:W3:Y:S04]  /*17fb0*/  @P0 LDG.E R3, [R4.64] ;  /* 0x0000000604030981 */ /* 0x000ee8000c1e1900 */
[----:B------:R1:W5:Y:S01]  /*17fc0*/  @P1 LDG.E R0, [R6.64] ;  /* 0x0000000606001981 */ /* 0x000362000c1e1900 */
[----:B--2---:R-:W-:Y:S02]  /*17fd0*/  CS2R R8, SRZ ;  /* 0x0000000000087805 */ /* 0x004fe4000001ff00 */
[--C-:B---3--:R-:W-:Y:S01]  /*17fe0*/  @P0 SHF.R.S32.HI R9, RZ, 0x1f, R3.reuse ;  /* 0x0000001fff090819 */ /* 0x108fe20000011403 */
[----:B------:R-:W-:Y:S01]  /*17ff0*/  @P0 IMAD.MOV.U32 R8, RZ, RZ, R3 ;  /* 0x000000ffff080224 */ /* 0x000fe200078e0003 */
[----:B------:R-:W-:Y:S05]  /*18000*/  @P1 BRA `(.L_x_3011) ;  /* 0x0000004000001947 */ /* 0x000fea0003800000 */
[----:B-1----:R-:W-:Y:S05]  /*18010*/  @!P0 BRA `(.L_x_3011) ;  /* 0x0000003000008947 */ /* 0x002fea0003800000 */
[----:B-----5:R-:W2:Y:S04]  /*18020*/  LDG.E R0, [R4.64] ;  /* 0x0000000604007981 */ /* 0x020ea8000c1e1900 */
[----:B------:R-:W2:Y:S02]  /*18030*/  LDG.E R3, [R4.64+0x4] ;  /* 0x0000040604037981 */ /* 0x000ea4000c1e1900 */
[----:B--2---:R-:W-:-:S02]  /*18040*/  IADD3 R0, -R0, R3, RZ ;  /* 0x0000000300007210 */ /* 0x004fc40007ffe1ff */
.L_x_3011:
        /* <DEDUP_REMOVED lines=14> */
[----:B------:R-:W-:Y:S01]  /*18130*/  MOV R10, R8 ;  /* 0x00000008000a7202 */ /* 0x000fe20000000f00 */
[----:B------:R-:W-:Y:S01]  /*18140*/  IMAD R14, R4, c[0x0][0x498], RZ ;  /* 0x00012600040e7a24 */ /* 0x000fe200078e02ff */
[----:B------:R-:W-:Y:S01]  /*18150*/  ISETP.NE.AND P0, PT, R3, 0x1, PT ;  /* 0x000000010300780c */ /* 0x000fe20003f05270 */
[----:B------:R-:W-:Y:S01]  /*18160*/  IMAD R3, R195, c[0x0][0x490], RZ ;  /* 0x00012400c3037a24 */ /* 0x000fe200078e02ff */
[----:B------:R-:W-:Y:S01]  /*18170*/  MOV R6, R7 ;  /* 0x0000000700067202 */ /* 0x000fe20000000f00 */
[----:B------:R-:W-:-:S04]  /*18180*/  IMAD.WIDE.U32 R10, R196, c[0x0][0x490], R10 ;  /* 0x00012400c40a7a25 */ /* 0x000fc800078e000a */
[----:B------:R-:W-:-:S05]  /*18190*/  IMAD R3, R196, c[0x0][0x494], R3 ;  /* 0x00012500c4037a24 */ /* 0x000fca00078e0203 */
[----:B------:R-:W-:Y:S01]  /*181a0*/  IADD3 R11, R3, R11, RZ ;  /* 0x0000000b030b7210 */ /* 0x000fe20007ffe0ff */
        /* <DEDUP_REMOVED lines=18> */
.L_x_3013:
[----:B------:R-:W-:Y:S05]  /*182d0*/  BSYNC B0 ;  /* 0x0000000000007941 */ /* 0x000fea0003800000 */
.L_x_3012:
[----:B-1----:R-:W1:Y:S01]  /*182e0*/  S2R R3, SR_CTAID.X ;  /* 0x0000000000037919 */ /* 0x002e620000002500 */
[----:B------:R-:W-:Y:S01]  /*182f0*/  SHF.R.S32.HI R5, RZ, 0x1f, R2 ;  /* 0x0000001fff057819 */ /* 0x000fe20000011402 */
[----:B------:R-:W-:Y:S02]  /*18300*/  IMAD R7, R9, c[0x0][0x3a0], RZ ;  /* 0x0000e80009077a24 */ /* 0x000fe400078e02ff */
[----:B------:R-:W-:Y:S01]  /*18310*/  IMAD.WIDE.U32 R10, R8, c[0x0][0x3a0], RZ ;  /* 0x0000e800080a7a25 */ /* 0x000fe200078e00ff */
[----:B------:R-:W-:-:S03]  /*18320*/  LEA.HI R5, R5, R2, RZ, 0x3 ;  /* 0x0000000205057211 */ /* 0x000fc600078f18ff */
[----:B------:R-:W-:Y:S01]  /*18330*/  IMAD R6, R8, c[0x0][0x3a4], R7 ;  /* 0x0000e90008067a24 */ /* 0x000fe200078e0207 */
[----:B------:R-:W-:Y:S01]  /*18340*/  LOP3.LUT R9, R5, 0xfffffff8, RZ, 0xc0, !PT ;  /* 0xfffffff805097812 */ /* 0x000fe200078ec0ff */
[----:B------:R-:W-:Y:S01]  /*18350*/  IMAD R195, R195, c[0x0][0x3e8], RZ ;  /* 0x0000fa00c3c37a24 */ /* 0x000fe200078e02ff */
[----:B------:R-:W-:Y:S01]  /*18360*/  MOV R7, c[0x0][0x4e8] ;  /* 0x00013a0000077a02 */ /* 0x000fe20000000f00 */
[----:B------:R-:W-:Y:S01]  /*18370*/  IMAD R8, R4, c[0x0][0x3f0], RZ ;  /* 0x0000fc0004087a24 */ /* 0x000fe200078e02ff */
[----:B------:R-:W-:Y:S01]  /*18380*/  IADD3 R11, R11, R6, RZ ;  /* 0x000000060b0b7210 */ /* 0x000fe20007ffe0ff */
[----:B------:R-:W-:Y:S01]  /*18390*/  IMAD.IADD R9, R2, 0x1, -R9 ;  /* 0x0000000102097824 */ /* 0x000fe200078e0a09 */
[----:B------:R-:W-:Y:S01]  /*183a0*/  ISETP.NE.AND P0, PT, R7, 0x1, PT ;  /* 0x000000010700780c */ /* 0x000fe20003f05270 */
[C---:B------:R-:W-:Y:S01]  /*183b0*/  IMAD R195, R196.reuse, c[0x0][0x3ec], R195 ;  /* 0x0000fb00c4c37a24 */ /* 0x040fe200078e02c3 */
[----:B------:R-:W-:Y:S01]  /*183c0*/  SHF.R.S32.HI R2, RZ, 0x3, R5 ;  /* 0x00000003ff027819 */ /* 0x000fe20000011405 */
[----:B------:R-:W-:-:S03]  /*183d0*/  IMAD.WIDE.U32 R10, R196, c[0x0][0x3e8], R10 ;  /* 0x0000fa00c40a7a25 */ /* 0x000fc600078e000a */
[-C--:B------:R-:W-:Y:S01]  /*183e0*/  LEA R6, R9, R2.reuse, 0x5 ;  /* 0x0000000209067211 */ /* 0x080fe200078e28ff */
[----:B------:R-:W-:Y:S01]  /*183f0*/  IMAD R8, R197, c[0x0][0x3f4], R8 ;  /* 0x0000fd00c5087a24 */ /* 0x000fe200078e0208 */
[----:B------:R-:W-:Y:S02]  /*18400*/  IADD3 R11, R195, R11, RZ ;  /* 0x0000000bc30b7210 */ /* 0x000fe40007ffe0ff */
[C---:B-1----:R-:W-:Y:S01]  /*18410*/  LEA R2, R3.reuse, R2, 0x7 ;  /* 0x0000000203027211 */ /* 0x042fe200078e38ff */
[----:B------:R-:W-:Y:S02]  /*18420*/  IMAD R6, R3, 0x80, R6 ;  /* 0x0000008003067824 */ /* 0x000fe400078e0206 */
[----:B------:R-:W-:-:S03]  /*18430*/  IMAD.WIDE.U32 R10, R197, c[0x0][0x3f0], R10 ;  /* 0x0000fc00c50a7a25 */ /* 0x000fc600078e000a */
[----:B------:R-:W-:Y:S01]  /*18440*/  MOV R5, R6 ;  /* 0x0000000600057202 */ /* 0x000fe20000000f00 */
[----:B------:R-:W-:-:S04]  /*18450*/  @P0 IMAD.HI.U32 R4, R6, c[0x0][0x4ec], RZ ;  /* 0x00013b0006040a27 */ /* 0x000fc800078e00ff */
[----:B------:R-:W-:Y:S01]  /*18460*/  IMAD.IADD R11, R11, 0x1, R8 ;  /* 0x000000010b0b7824 */ /* 0x000fe200078e0208 */
[----:B------:R-:W-:-:S04]  /*18470*/  @P0 SHF.R.U32.HI R5, RZ, c[0x0][0x4f0], R4 ;  /* 0x00013c00ff050a19 */ /* 0x000fc80000011604 */
[----:B------:R-:W-:Y:S01]  /*18480*/  SHF.R.S32.HI R4, RZ, 0x1f, R5 ;  /* 0x0000001fff047819 */ /* 0x000fe20000011405 */
[C---:B------:R-:W-:Y:S01]  /*18490*/  IMAD.WIDE.U32 R10, R5.reuse, c[0x0][0x3e0], R10 ;  /* 0x0000f800050a7a25 */ /* 0x040fe200078e000a */
[----:B------:R-:W-:-:S03]  /*184a0*/  IADD3 R7, -R5, RZ, RZ ;  /* 0x000000ff05077210 */ /* 0x000fc60007ffe1ff */
[----:B------:R-:W-:Y:S02]  /*184b0*/  IMAD R4, R4, c[0x0][0x3e0], RZ ;  /* 0x0000f80004047a24 */ /* 0x000fe400078e02ff */
[----:B------:R-:W-:Y:S02]  /*184c0*/  IMAD R7, R7, c[0x0][0x4e8], R6 ;  /* 0x00013a0007077a24 */ /* 0x000fe400078e0206 */
[----:B------:R-:W-:-:S03]  /*184d0*/  IMAD R5, R5, c[0x0][0x3e4], R4 ;  /* 0x0000f90005057a24 */ /* 0x000fc600078e0204 */
[----:B------:R-:W-:Y:S02]  /*184e0*/  SHF.R.S32.HI R4, RZ, 0x1f, R7 ;  /* 0x0000001fff047819 */ /* 0x000fe40000011407 */
[----:B------:R-:W-:Y:S01]  /*184f0*/  IADD3 R11, R11, R5, RZ ;  /* 0x000000050b0b7210 */ /* 0x000fe20007ffe0ff */
[----:B------:R-:W-:Y:S02]  /*18500*/  IMAD.SHL.U32 R5, R9, 0x8, RZ ;  /* 0x0000000809057824 */ /* 0x000fe400078e00ff */
[----:B------:R-:W-:Y:S02]  /*18510*/  IMAD R4, R4, c[0x0][0x3d8], RZ ;  /* 0x0000f60004047a24 */ /* 0x000fe400078e02ff */
[----:B------:R-:W-:Y:S01]  /*18520*/  IMAD.WIDE.U32 R10, R7, c[0x0][0x3d8], R10 ;  /* 0x0000f600070a7a25 */ /* 0x000fe200078e000a */
[----:B------:R-:W-:-:S03]  /*18530*/  IADD3 R3, R5, 0x80, RZ ;  /* 0x0000008005037810 */ /* 0x000fc60007ffe0ff */
[----:B------:R-:W-:Y:S01]  /*18540*/  IMAD R13, R7, c[0x0][0x3dc], R4 ;  /* 0x0000f700070d7a24 */ /* 0x000fe200078e0204 */
[----:B------:R-:W-:Y:S02]  /*18550*/  LEA R7, P0, R10, c[0x0][0x380], 0x1 ;  /* 0x0000e0000a077a11 */ /* 0x000fe400078008ff */
[----:B------:R-:W-:Y:S02]  /*18560*/  IADD3 R4, R5, 0x40, RZ ;  /* 0x0000004005047810 */ /* 0x000fe40007ffe0ff */
[----:B------:R-:W-:-:S04]  /*18570*/  IADD3 R9, R11, R13, RZ ;  /* 0x0000000d0b097210 */ /* 0x000fc80007ffe0ff */
[----:B------:R-:W-:Y:S01]  /*18580*/  LEA.HI.X R6, R10, c[0x0][0x384], R9, 0x1, P0 ;  /* 0x0000e1000a067a11 */ /* 0x000fe200000f0c09 */
[----:B------:R-:W-:Y:S05]  /*18590*/  BRA.DIV ~URZ, `(.L_x_3014) ;  /* 0x000024b27f007947 */ /* 0x000fea000b800000 */
[----:B------:R1:W2:Y:S02]  /*185a0*/  SHFL.IDX PT, R9, R6, RZ, 0x181f ;  /* 0x00181fff06097589 */ /* 0x0002a400000e0000 */
.L_x_3053:
[----:B------:R-:W-:Y:S05]  /*185b0*/  BRA.DIV ~URZ, `(.L_x_3015) ;  /* 0x000025127f007947 */ /* 0x000fea000b800000 */
[----:B------:R3:W1:Y:S02]  /*185c0*/  SHFL.IDX PT, R12, R7, RZ, 0x181f ;  /* 0x00181fff070c7589 */ /* 0x00066400000e0000 */
.L_x_3054:
[----:B-----5:R-:W-:Y:S01]  /*185d0*/  IMAD R11, R0, c[0x0][0x4e8], RZ ;  /* 0x00013a00000b7a24 */ /* 0x020fe200078e02ff */
[----:B------:R-:W-:Y:S01]  /*185e0*/  BSSY B0, `(.L_x_3016) ;  /* 0x0000013000007945 */ /* 0x000fe20003800000 */
[----:B--2---:R-:W-:-:S03]  /*185f0*/  MOV R13, R9 ;  /* 0x00000009000d7202 */ /* 0x004fc60000000f00 */
        /* <DEDUP_REMOVED lines=17> */
.L_x_3017:
[----:B------:R-:W-:Y:S05]  /*18710*/  BSYNC B0 ;  /* 0x0000000000007941 */ /* 0x000fea0003800000 */
.L_x_3016:
[----:B------:R-:W-:Y:S05]  /*18720*/  BRA.DIV ~URZ, `(.L_x_3018) ;  /* 0x000024227f007947 */ /* 0x000fea000b800000 */
[----:B-1----:R1:W2:Y:S04]  /*18730*/  SHFL.IDX PT, R9, R6, 0x1, 0x181f ;  /* 0x00381f0006097f89 */ /* 0x0022a800000e0000 */
[----:B------:R1:W3:Y:S02]  /*18740*/  SHFL.IDX PT, R12, R7, 0x1, 0x181f ;  /* 0x00381f00070c7f89 */ /* 0x0002e400000e0000 */
.L_x_3055:
[----:B------:R-:W-:Y:S01]  /*18750*/  IADD3 R0, R2, 0x20, RZ ;  /* 0x0000002002007810 */ /* 0x000fe20007ffe0ff */
[----:B------:R-:W-:Y:S01]  /*18760*/  BSSY B0, `(.L_x_3019) ;  /* 0x0000013000007945 */ /* 0x000fe20003800000 */
[----:B--2---:R-:W-:-:S02]  /*18770*/  IMAD.MOV.U32 R13, RZ, RZ, R9 ;  /* 0x000000ffff0d7224 */ /* 0x004fc400078e0009 */
        /* <DEDUP_REMOVED lines=8> */
[--C-:B---3--:R-:W-:Y:S01]  /*18800*/  @!P2 IMAD.WIDE R14, R5, 0x2, R12.reuse ;  /* 0x00000002050ea825 */ /* 0x108fe200078e020c */
        /* <DEDUP_REMOVED lines=8> */
.L_x_3020:
[----:B------:R-:W-:Y:S05]  /*18890*/  BSYNC B0 ;  /* 0x0000000000007941 */ /* 0x000fea0003800000 */
.L_x_3019:
[----:B------:R-:W-:Y:S05]  /*188a0*/  BRA.DIV ~URZ, `(.L_x_3021) ;  /* 0x000023927f007947 */ /* 0x000fea000b800000 */
[----:B--2---:R2:W1:Y:S02]  /*188b0*/  SHFL.IDX PT, R9, R6, 0x2, 0x181f ;  /* 0x00581f0006097f89 */ /* 0x00446400000e0000 */
.L_x_3056:
[----:B------:R-:W-:Y:S05]  /*188c0*/  BRA.DIV ~URZ, `(.L_x_3022) ;  /* 0x000023f27f007947 */ /* 0x000fea000b800000 */
[----:B---3--:R3:W2:Y:S02]  /*188d0*/  SHFL.IDX PT, R12, R7, 0x2, 0x181f ;  /* 0x00581f00070c7f89 */ /* 0x0086a400000e0000 */
.L_x_3057:
[----:B------:R-:W-:Y:S01]  /*188e0*/  IADD3 R0, R2, 0x40, RZ ;  /* 0x0000004002007810 */ /* 0x000fe20007ffe0ff */
[----:B------:R-:W-:Y:S01]  /*188f0*/  BSSY B0, `(.L_x_3023) ;  /* 0x0000013000007945 */ /* 0x000fe20003800000 */
[----:B-1----:R-:W-:Y:S02]  /*18900*/  IMAD.MOV.U32 R13, RZ, RZ, R9 ;  /* 0x000000ffff0d7224 */ /* 0x002fe400078e0009 */
        /* <DEDUP_REMOVED lines=17> */
.L_x_3024:
[----:B------:R-:W-:Y:S05]  /*18a20*/  BSYNC B0 ;  /* 0x0000000000007941 */ /* 0x000fea0003800000 */
.L_x_3023:
[----:B------:R-:W-:Y:S05]  /*18a30*/  BRA.DIV ~URZ, `(.L_x_3025) ;  /* 0x000023027f007947 */ /* 0x000fea000b800000 */
[----:B-1----:R1:W3:Y:S04]  /*18a40*/  SHFL.IDX PT, R9, R6, 0x3, 0x181f ;  /* 0x00781f0006097f89 */ /* 0x0022e800000e0000 */
[----:B------:R1:W4:Y:S02]  /*18a50*/  SHFL.IDX PT, R240, R7, 0x3, 0x181f ;  /* 0x00781f0007f07f89 */ /* 0x00032400000e0000 */
.L_x_3058:
[----:B------:R-:W-:Y:S01]  /*18a60*/  IADD3 R2, R2, 0x60, RZ ;  /* 0x0000006002027810 */ /* 0x000fe20007ffe0ff */
[----:B---3--:R-:W-:-:S03]  /*18a70*/  IMAD.MOV.U32 R241, RZ, RZ, R9 ;  /* 0x000000fffff17224 */ /* 0x008fc600078e0009 */
[----:B------:R-:W-:-:S13]  /*18a80*/  ISETP.GE.AND P0, PT, R2, R11, PT ;  /* 0x0000000b0200720c */ /* 0x000fda0003f06270 */
[----:B------:R-:W-:Y:S05]  /*18a90*/  @P0 EXIT ;  /* 0x000000000000094d */ /* 0x000fea0003800000 */
[----:B------:R-:W-:Y:S02]  /*18aa0*/  ISETP.GE.AND P0, PT, R4, c[0x0][0x3c8], PT ;  /* 0x0000f20004007a0c */ /* 0x000fe40003f06270 */
[----:B------:R-:W-:-:S11]  /*18ab0*/  ISETP.GE.AND P1, PT, R5, c[0x0][0x3c8], PT ;  /* 0x0000f20005007a0c */ /* 0x000fd60003f26270 */
[----:B-1----:R-:W-:-:S04]  /*18ac0*/  @!P0 SHF.R.S32.HI R7, RZ, 0x1f, R4 ;  /* 0x0000001fff078819 */ /* 0x002fc80000011404 */
[----:B------:R-:W-:Y:S01]  /*18ad0*/  @!P0 LEA.HI R7, R7, R4, RZ, 0x3 ;  /* 0x0000000407078211 */ /* 0x000fe200078f18ff */
[----:B----4-:R-:W-:-:S03]  /*18ae0*/  @!P1 IMAD.WIDE R4, R5, 0x2, R240 ;  /* 0x0000000205049825 */ /* 0x010fc600078e02f0 */
        /* <DEDUP_REMOVED lines=12> */
.L_x_2913:
[----:B-1----:R-:W-:Y:S01]  /*18bb0*/  IMAD.MOV.U32 R238, RZ, RZ, R15 ;  /* 0x000000ffffee7224 */ /* 0x002fe200078e000f */
[----:B------:R-:W-:Y:S01]  /*18bc0*/  MOV R174, 0x181f ;  /* 0x0000181f00ae7802 */ /* 0x000fe20000000f00 */
[----:B------:R-:W-:Y:S01]  /*18bd0*/  IMAD.MOV.U32 R175, RZ, RZ, RZ ;  /* 0x000000ffffaf7224 */ /* 0x000fe200078e00ff */
[----:B------:R-:W-:Y:S02]  /*18be0*/  MOV R173, 0xffffffff ;  /* 0xffffffff00ad7802 */ /* 0x000fe40000000f00 */
[----:B------:R-:W-:Y:S02]  /*18bf0*/  MOV R172, 0x18c10 ;  /* 0x00018c1000ac7802 */ /* 0x000fe40000000f00 */
[----:B----45:R-:W-:Y:S05]  /*18c00*/  CALL.REL.NOINC `($__internal_13_$__cuda_sm70_shflsync_idx_p) ;  /* 0x0000a76000007944 */ /* 0x030fea0003c00000 */
[----:B--2---:R-:W-:Y:S01]  /*18c10*/  MOV R17, R240 ;  /* 0x000000f000117202 */ /* 0x004fe20000000f00 */
[----:B-1----:R-:W-:Y:S05]  /*18c20*/  BRA `(.L_x_3026) ;  /* 0xfffee97000007947 */ /* 0x002fea000383ffff */
.L_x_2914:
[----:B------:R-:W-:Y:S01]  /*18c30*/  IMAD.MOV.U32 R238, RZ, RZ, R16 ;  /* 0x000000ffffee7224 */ /* 0x000fe200078e0010 */
[----:B------:R-:W-:Y:S01]  /*18c40*/  MOV R174, 0x181f ;  /* 0x0000181f00ae7802 */ /* 0x000fe20000000f00 */
[----:B------:R-:W-:Y:S01]  /*18c50*/  IMAD.MOV.U32 R175, RZ, RZ, RZ ;  /* 0x000000ffffaf7224 */ /* 0x000fe200078e00ff */
[----:B------:R-:W-:-:S02]  /*18c60*/  MOV R173, 0xffffffff ;  /* 0xffffffff00ad7802 */ /* 0x000fc40000000f00 */
[----:B------:R-:W-:Y:S02]  /*18c70*/  MOV R172, 0x18c90 ;  /* 0x00018c9000ac7802 */ /* 0x000fe40000000f00 */
[----:B-12-45:R-:W-:Y:S05]  /*18c80*/  CALL.REL.NOINC `($__internal_13_$__cuda_sm70_shflsync_idx_p) ;  /* 0x0000a6e000007944 */ /* 0x036fea0003c00000 */
[----:B--2---:R-:W-:Y:S01]  /*18c90*/  MOV R20, R240 ;  /* 0x000000f000147202 */ /* 0x004fe20000000f00 */
[----:B-1----:R-:W-:Y:S05]  /*18ca0*/  BRA `(.L_x_3027) ;  /* 0xfffee91000007947 */ /* 0x002fea000383ffff */
.L_x_2917:
[----:B------:R-:W-:Y:S01]  /*18cb0*/  IMAD.MOV.U32 R238, RZ, RZ, R15 ;  /* 0x000000ffffee7224 */ /* 0x000fe200078e000f */
[----:B------:R-:W-:Y:S01]  /*18cc0*/  MOV R174, 0x181f ;  /* 0x0000181f00ae7802 */ /* 0x000fe20000000f00 */
[----:B------:R-:W-:Y:S01]  /*18cd0*/  IMAD.MOV.U32 R175, RZ, RZ, 0x1 ;  /* 0x00000001ffaf7424 */ /* 0x000fe200078e00ff */
[----:B------:R-:W-:Y:S02]  /*18ce0*/  MOV R173, 0xffffffff ;  /* 0xffffffff00ad7802 */ /* 0x000fe40000000f00 */
[----:B------:R-:W-:Y:S02]  /*18cf0*/  MOV R172, 0x18d10 ;  /* 0x00018d1000ac7802 */ /* 0x000fe40000000f00 */
[----:B-1-345:R-:W-:Y:S05]  /*18d00*/  CALL.REL.NOINC `($__internal_13_$__cuda_sm70_shflsync_idx_p) ;  /* 0x0000a66000007944 */ /* 0x03afea0003c00000 */
[----:B--2---:R-:W-:Y:S01]  /*18d10*/  IMAD.MOV.U32 R17, RZ, RZ, R240 ;  /* 0x000000ffff117224 */ /* 0x004fe200078e00f0 */
[----:B-1----:R-:W-:Y:S01]  /*18d20*/  MOV R238, R16 ;  /* 0x0000001000ee7202 */ /* 0x002fe20000000f00 */
[----:B------:R-:W-:Y:S01]  /*18d30*/  IMAD.MOV.U32 R175, RZ, RZ, 0x1 ;  /* 0x00000001ffaf7424 */ /* 0x000fe200078e00ff */
[----:B------:R-:W-:Y:S01]  /*18d40*/  MOV R174, 0x181f ;  /* 0x0000181f00ae7802 */ /* 0x000fe20000000f00 */
[----:B------:R-:W-:Y:S01]  /*18d50*/  IMAD.MOV.U32 R173, RZ, RZ, -0x1 ;  /* 0xffffffffffad7424 */ /* 0x000fe200078e00ff */
[----:B------:R-:W-:-:S02]  /*18d60*/  MOV R172, 0x18d80 ;  /* 0x00018d8000ac7802 */ /* 0x000fc40000000f00 */
[----:B------:R-:W-:Y:S05]  /*18d70*/  CALL.REL.NOINC `($__internal_13_$__cuda_sm70_shflsync_idx_p) ;  /* 0x0000a5f000007944 */ /* 0x000fea0003c00000 */
[----:B--2---:R-:W-:Y:S01]  /*18d80*/  MOV R20, R240 ;  /* 0x000000f000147202 */ /* 0x004fe20000000f00 */
[----:B-1----:R-:W-:Y:S05]  /*18d90*/  BRA `(.L_x_3028) ;  /* 0xfffee9c000007947 */ /* 0x002fea000383ffff */
.L_x_2920:
[----:B------:R-:W-:Y:S01]  /*18da0*/  IMAD.MOV.U32 R238, RZ, RZ, R15 ;  /* 0x000000ffffee7224 */ /* 0x000fe200078e000f */
[----:B------:R-:W-:Y:S01]  /*18db0*/  MOV R174, 0x181f ;  /* 0x0000181f00ae7802 */ /* 0x000fe20000000f00 */
[----:B------:R-:W-:Y:S01]  /*18dc0*/  IMAD.MOV.U32 R175, RZ, RZ, 0x2 ;  /* 0x00000002ffaf7424 */ /* 0x000fe200078e00ff */
[----:B------:R-:W-:-:S02]  /*18dd0*/  MOV R173, 0xffffffff ;  /* 0xffffffff00ad7802 */ /* 0x000fc40000000f00 */
[----:B------:R-:W-:Y:S02]  /*18de0*/  MOV R172, 0x18e00 ;  /* 0x00018e0000ac7802 */ /* 0x000fe40000000f00 */
[----:B-12-45:R-:W-:Y:S05]  /*18df0*/  CALL.REL.NOINC `($__internal_13_$__cuda_sm70_shflsync_idx_p) ;  /* 0x0000a57000007944 */ /* 0x036fea0003c00000 */
[----:B--2---:R-:W-:Y:S01]  /*18e00*/  MOV R17, R240 ;  /* 0x000000f000117202 */ /* 0x004fe20000000f00 */
[----:B-1----:R-:W-:Y:S05]  /*18e10*/  BRA `(.L_x_3029) ;  /* 0xfffeeac000007947 */ /* 0x002fea000383ffff */
.L_x_2921:
[----:B------:R-:W-:Y:S01]  /*18e20*/  IMAD.MOV.U32 R238, RZ, RZ, R16 ;  /* 0x000000ffffee7224 */ /* 0x000fe200078e0010 */
[----:B------:R-:W-:Y:S01]  /*18e30*/  MOV R174, 0x181f ;  /* 0x0000181f00ae7802 */ /* 0x000fe20000000f00 */
[----:B------:R-:W-:Y:S01]  /*18e40*/  IMAD.MOV.U32 R175, RZ, RZ, 0x2 ;  /* 0x00000002ffaf7424 */ /* 0x000fe200078e00ff */
[----:B------:R-:W-:Y:S02]  /*18e50*/  MOV R173, 0xffffffff ;  /* 0xffffffff00ad7802 */ /* 0x000fe40000000f00 */
[----:B------:R-:W-:Y:S02]  /*18e60*/  MOV R172, 0x18e80 ;  /* 0x00018e8000ac7802 */ /* 0x000fe40000000f00 */
[----:B-12345:R-:W-:Y:S05]  /*18e70*/  CALL.REL.NOINC `($__internal_13_$__cuda_sm70_shflsync_idx_p) ;  /* 0x0000a4f000007944 */ /* 0x03efea0003c00000 */
[----:B--2---:R-:W-:Y:S01]  /*18e80*/  MOV R20, R240 ;  /* 0x000000f000147202 */ /* 0x004fe20000000f00 */
[----:B-1----:R-:W-:Y:S05]  /*18e90*/  BRA `(.L_x_3030) ;  /* 0xfffeea6000007947 */ /* 0x002fea000383ffff */
.L_x_2924:
[----:B------:R-:W-:Y:S01]  /*18ea0*/  IMAD.MOV.U32 R238, RZ, RZ, R15 ;  /* 0x000000ffffee7224 */ /* 0x000fe200078e000f */
[----:B------:R-:W-:Y:S01]  /*18eb0*/  MOV R174, 0x181f ;  /* 0x0000181f00ae7802 */ /* 0x000fe20000000f00 */
[----:B------:R-:W-:Y:S01]  /*18ec0*/  IMAD.MOV.U32 R175, RZ, RZ, 0x3 ;  /* 0x00000003ffaf7424 */ /* 0x000fe200078e00ff */
[----:B------:R-:W-:-:S02]  /*18ed0*/  MOV R173, 0xffffffff ;  /* 0xffffffff00ad7802 */ /* 0x000fc40000000f00 */
[----:B------:R-:W-:Y:S02]  /*18ee0*/  MOV R172, 0x18f00 ;  /* 0x00018f0000ac7802 */ /* 0x000fe40000000f00 */
[----:B-12345:R-:W-:Y:S05]  /*18ef0*/  CALL.REL.NOINC `($__internal_13_$__cuda_sm70_shflsync_idx_p) ;  /* 0x0000a47000007944 */ /* 0x03efea0003c00000 */
[----:B--2---:R-:W-:Y:S01]  /*18f00*/  IMAD.MOV.U32 R15, RZ, RZ, R240 ;  /* 0x000000ffff0f7224 */ /* 0x004fe200078e00f0 */
[----:B-1----:R-:W-:Y:S01]  /*18f10*/  MOV R238, R16 ;  /* 0x0000001000ee7202 */ /* 0x002fe20000000f00 */
[----:B------:R-:W-:Y:S01]  /*18f20*/  IMAD.MOV.U32 R175, RZ, RZ, 0x3 ;  /* 0x00000003ffaf7424 */ /* 0x000fe200078e00ff */
[----:B------:R-:W-:Y:S01]  /*18f30*/  MOV R174, 0x181f ;  /* 0x0000181f00ae7802 */ /* 0x000fe20000000f00 */
[----:B------:R-:W-:Y:S01]  /*18f40*/  IMAD.MOV.U32 R173, RZ, RZ, -0x1 ;  /* 0xffffffffffad7424 */ /* 0x000fe200078e00ff */
[----:B------:R-:W-:Y:S02]  /*18f50*/  MOV R172, 0x18f70 ;  /* 0x00018f7000ac7802 */ /* 0x000fe40000000f00 */
[----:B------:R-:W-:Y:S05]  /*18f60*/  CALL.REL.NOINC `($__internal_13_$__cuda_sm70_shflsync_idx_p) ;  /* 0x0000a40000007944 */ /* 0x000fea0003c00000 */
[----:B-12---:R-:W-:Y:S05]  /*18f70*/  BRA `(.L_x_3031) ;  /* 0xfffeeb1000007947 */ /* 0x006fea000383ffff */
.L_x_2927:
[----:B------:R-:W-:Y:S01]  /*18f80*/  IMAD.MOV.U32 R238, RZ, RZ, R15 ;  /* 0x000000ffffee7224 */ /* 0x000fe200078e000f */
[----:B------:R-:W-:Y:S01]  /*18f90*/  MOV R174, 0x181f ;  /* 0x0000181f00ae7802 */ /* 0x000fe20000000f00 */
[----:B------:R-:W-:Y:S01]  /*18fa0*/  IMAD.MOV.U32 R175, RZ, RZ, RZ ;  /* 0x000000ffffaf7224 */ /* 0x000fe200078e00ff */
[----:B------:R-:W-:Y:S02]  /*18fb0*/  MOV R173, 0xffffffff ;  /* 0xffffffff00ad7802 */ /* 0x000fe40000000f00 */
[----:B------:R-:W-:-:S02]  /*18fc0*/  MOV R172, 0x18fe0 ;  /* 0x00018fe000ac7802 */ /* 0x000fc40000000f00 */
[----:B------:R-:W-:Y:S05]  /*18fd0*/  CALL.REL.NOINC `($__internal_13_$__cuda_sm70_shflsync_idx_p) ;  /* 0x0000a39000007944 */ /* 0x000fea0003c00000 */
[----:B--2---:R-:W-:Y:S01]  /*18fe0*/  MOV R17, R240 ;  /* 0x000000f000117202 */ /* 0x004fe20000000f00 */
[----:B-1----:R-:W-:Y:S05]  /*18ff0*/  BRA `(.L_x_3032) ;  /* 0xfffef8d000007947 */ /* 0x002fea000383ffff */
.L_x_2928:
[----:B------:R-:W-:Y:S01]  /*19000*/  IMAD.MOV.U32 R238, RZ, RZ, R7 ;  /* 0x000000ffffee7224 */ /* 0x000fe200078e0007 */
[----:B------:R-:W-:Y:S01]  /*19010*/  MOV R174, 0x181f ;  /* 0x0000181f00ae7802 */ /* 0x000fe20000000f00 */
[----:B------:R-:W-:Y:S01]  /*19020*/  IMAD.MOV.U32 R175, RZ, RZ, RZ ;  /* 0x000000ffffaf7224 */ /* 0x000fe200078e00ff */
[----:B------:R-:W-:-:S02]  /*19030*/  MOV R173, 0xffffffff ;  /* 0xffffffff00ad7802 */ /* 0x000fc40000000f00 */
[----:B------:R-:W-:Y:S02]  /*19040*/  MOV R172, 0x19060 ;  /* 0x0001906000ac7802 */ /* 0x000fe40000000f00 */
[----:B-12---:R-:W-:Y:S05]  /*19050*/  CALL.REL.NOINC `($__internal_13_$__cuda_sm70_shflsync_idx_p) ;  /* 0x0000a31000007944 */ /* 0x006fea0003c00000 */
[C---:B------:R-:W-:Y:S01]  /*19060*/  IMAD.SHL.U32 R9, R223.reuse, 0x2, RZ ;  /* 0x00000002df097824 */ /* 0x040fe200078e00ff */
[----:B------:R-:W-:Y:S01]  /*19070*/  SHF.L.U64.HI R8, R223, 0x1, R140 ;  /* 0x00000001df087819 */ /* 0x000fe2000001028c */
[C---:B------:R-:W-:Y:S01]  /*19080*/  IMAD.SHL.U32 R11, R230.reuse, 0x2, RZ ;  /* 0x00000002e60b7824 */ /* 0x040fe200078e00ff */
[----:B------:R-:W-:Y:S01]  /*19090*/  SHF.L.U64.HI R10, R230, 0x1, R227 ;  /* 0x00000001e60a7819 */ /* 0x000fe200000102e3 */
[C---:B------:R-:W-:Y:S01]  /*190a0*/  IMAD.SHL.U32 R13, R205.reuse, 0x2, RZ ;  /* 0x00000002cd0d7824 */ /* 0x040fe200078e00ff */
[C---:B--2---:R-:W-:Y:S01]  /*190b0*/  IADD3 R20, P0, R240.reuse, R9, RZ ;  /* 0x00000009f0147210 */ /* 0x044fe20007f1e0ff */
[----:B-1----:R-:W-:Y:S01]  /*190c0*/  IMAD.MOV.U32 R238, RZ, RZ, R15 ;  /* 0x000000ffffee7224 */ /* 0x002fe200078e000f */
[----:B------:R-:W-:Y:S01]  /*190d0*/  SHF.L.U64.HI R12, R205, 0x1, R202 ;  /* 0x00000001cd0c7819 */ /* 0x000fe200000102ca */
[----:B------:R-:W-:Y:S01]  /*190e0*/  IMAD.MOV.U32 R175, RZ, RZ, 0x1 ;  /* 0x00000001ffaf7424 */ /* 0x000fe200078e00ff */
[----:B------:R-:W-:Y:S01]  /*190f0*/  ISETP.GE.AND P3, PT, R229, c[0x0][0x1d4], PT ;  /* 0x00007500e5007a0c */ /* 0x000fe20003f66270 */
[C---:B------:R-:W-:Y:S01]  /*19100*/  IMAD.X R21, R17.reuse, 0x1, R8, P0 ;  /* 0x0000000111157824 */ /* 0x040fe200000e0608 */
[C---:B------:R-:W-:Y:S01]  /*19110*/  IADD3 R18, P0, R240.reuse, R11, RZ ;  /* 0x0000000bf0127210 */ /* 0x040fe20007f1e0ff */
[----:B------:R-:W-:Y:S01]  /*19120*/  IMAD.MOV.U32 R174, RZ, RZ, 0x181f ;  /* 0x0000181fffae7424 */ /* 0x000fe200078e00ff */
[----:B------:R-:W-:Y:S01]  /*19130*/  SEL R14, RZ, 0x10, P3 ;  /* 0x00000010ff0e7807 */ /* 0x000fe20001800000 */
[----:B------:R-:W-:Y:S01]  /*19140*/  IMAD.MOV.U32 R173, RZ, RZ, -0x1 ;  /* 0xffffffffffad7424 */ /* 0x000fe200078e00ff */
[----:B------:R-:W-:Y:S01]  /*19150*/  MOV R172, 0x19220 ;  /* 0x0001922000ac7802 */ /* 0x000fe20000000f00 */
[----:B------:R-:W-:Y:S01]  /*19160*/  IMAD.X R19, R17, 0x1, R10, P0 ;  /* 0x0000000111137824 */ /* 0x000fe200000e060a */
[----:B------:R-:W-:-:S05]  /*19170*/  IADD3 R22, P0, R240, R13, RZ ;  /* 0x0000000df0167210 */ /* 0x000fca0007f1e0ff */
[----:B------:R-:W-:Y:S01]  /*19180*/  IMAD.X R23, R17, 0x1, R12, P0 ;  /* 0x0000000111177824 */ /* 0x000fe200000e060c */
[----:B------:R-:W-:-:S04]  /*19190*/  ISETP.GE.AND P0, PT, R223, c[0x0][0x1d4], PT ;  /* 0x00007500df007a0c */ /* 0x000fc80003f06270 */
[----:B------:R-:W-:-:S09]  /*191a0*/  SEL R16, RZ, 0x10, P0 ;  /* 0x00000010ff107807 */ /* 0x000fd20000000000 */
[----:B------:R-:W-:Y:S01]  /*191b0*/  @!PT LDS RZ, [RZ] ;  /* 0x00000000fffff984 */ /* 0x000fe20000000800 */
[----:B------:R-:W-:Y:S01]  /*191c0*/  @!PT LDS RZ, [RZ] ;  /* 0x00000000fffff984 */ /* 0x000fe20000000800 */
[----:B------:R-:W-:Y:S01]  /*191d0*/  @!PT LDS RZ, [RZ] ;  /* 0x00000000fffff984 */ /* 0x000fe20000000800 */
[----:B------:R1:W-:Y:S04]  /*191e0*/  LDGSTS.E.BYPASS.LTC128B.128 [R141+0x12100], [R20.64], !P0 ;  /* 0x12100000148d7fae */ /* 0x0003e8000c101d46 */
[----:B------:R1:W-:Y:S04]  /*191f0*/  LDGSTS.E.BYPASS.LTC128B.128 [R141+0x14100], [R18.64], !P3 ;  /* 0x14100000128d7fae */ /* 0x0003e8000d901d46 */
[----:B------:R1:W-:Y:S02]  /*19200*/  LDGSTS.E.BYPASS.LTC128B.128 [R141+0x16100], [R22.64], !P6 ;  /* 0x16100000168d7fae */ /* 0x0003e4000f101d46 */
[----:B-1----:R-:W-:Y:S05]  /*19210*/  CALL.REL.NOINC `($__internal_13_$__cuda_sm70_shflsync_idx_p) ;  /* 0x0000a15000007944 */ /* 0x002fea0003c00000 */
[----:B--2---:R-:W-:Y:S01]  /*19220*/  IMAD.MOV.U32 R15, RZ, RZ, R240 ;  /* 0x000000ffff0f7224 */ /* 0x004fe200078e00f0 */
[----:B-1----:R-:W-:Y:S01]  /*19230*/  MOV R238, R7 ;  /* 0x0000000700ee7202 */ /* 0x002fe20000000f00 */
[----:B------:R-:W-:Y:S01]  /*19240*/  IMAD.MOV.U32 R175, RZ, RZ, 0x1 ;  /* 0x00000001ffaf7424 */ /* 0x000fe200078e00ff */
[----:B------:R-:W-:Y:S01]  /*19250*/  MOV R174, 0x181f ;  /* 0x0000181f00ae7802 */ /* 0x000fe20000000f00 */
[----:B------:R-:W-:Y:S01]  /*19260*/  IMAD.MOV.U32 R173, RZ, RZ, -0x1 ;  /* 0xffffffffffad7424 */ /* 0x000fe200078e00ff */
[----:B------:R-:W-:-:S02]  /*19270*/  MOV R172, 0x19290 ;  /* 0x0001929000ac7802 */ /* 0x000fc40000000f00 */
[----:B------:R-:W-:Y:S05]  /*19280*/  CALL.REL.NOINC `($__internal_13_$__cuda_sm70_shflsync_idx_p) ;  /* 0x0000a0e000007944 */ /* 0x000fea0003c00000 */
[----:B-12---:R-:W-:Y:S05]  /*19290*/  BRA `(.L_x_3033) ;  /* 0xfffef7a000007947 */ /* 0x006fea000383ffff */
.L_x_2932:
[----:B------:R-:W-:Y:S01]  /*192a0*/  IMAD.MOV.U32 R238, RZ, RZ, R17 ;  /* 0x000000ffffee7224 */ /* 0x000fe200078e0011 */
[----:B------:R-:W-:Y:S01]  /*192b0*/  MOV R174, 0x181f ;  /* 0x0000181f00ae7802 */ /* 0x000fe20000000f00 */
[----:B------:R-:W-:Y:S01]  /*192c0*/  IMAD.MOV.U32 R175, RZ, RZ, RZ ;  /* 0x000000ffffaf7224 */ /* 0x000fe200078e00ff */
[----:B------:R-:W-:-:S02]  /*192d0*/  MOV R173, 0xffffffff ;  /* 0xffffffff00ad7802 */ /* 0x000fc40000000f00 */
[----:B------:R-:W-:Y:S02]  /*192e0*/  MOV R172, 0x19300 ;  /* 0x0001930000ac7802 */ /* 0x000fe40000000f00 */
[----:B-12345:R-:W-:Y:S05]  /*192f0*/  CALL.REL.NOINC `($__internal_13_$__cuda_sm70_shflsync_idx_p) ;  /* 0x0000a07000007944 */ /* 0x03efea0003c00000 */
[----:B--2---:R-:W-:Y:S01]  /*19300*/  MOV R19, R240 ;  /* 0x000000f000137202 */ /* 0x004fe20000000f00 */
[----:B-1----:R-:W-:Y:S05]  /*19310*/  BRA `(.L_x_3034) ;  /* 0xfffefb5000007947 */ /* 0x002fea000383ffff */
.L_x_2933:
[----:B------:R-:W-:Y:S01]  /*19320*/  IMAD.MOV.U32 R238, RZ, RZ, R0 ;  /* 0x000000ffffee7224 */ /* 0x000fe200078e0000 */
[----:B------:R-:W-:Y:S01]  /*19330*/  MOV R174, 0x181f ;  /* 0x0000181f00ae7802 */ /* 0x000fe20000000f00 */
[----:B------:R-:W-:Y:S01]  /*19340*/  IMAD.MOV.U32 R175, RZ, RZ, RZ ;  /* 0x000000ffffaf7224 */ /* 0x000fe200078e00ff */
[----:B------:R-:W-:Y:S02]  /*19350*/  MOV R173, 0xffffffff ;  /* 0xffffffff00ad7802 */ /* 0x000fe40000000f00 */
[----:B------:R-:W-:Y:S02]  /*19360*/  MOV R172, 0x19380 ;  /* 0x0001938000ac7802 */ /* 0x000fe40000000f00 */
[----:B-12345:R-:W-:Y:S05]  /*19370*/  CALL.REL.NOINC `($__internal_13_$__cuda_sm70_shflsync_idx_p) ;  /* 0x00009ff000007944 */ /* 0x03efea0003c00000 */
[C---:B------:R-:W-:Y:S01]  /*19380*/  IMAD.SHL.U32 R5, R223.reuse, 0x2, RZ ;  /* 0x00000002df057824 */ /* 0x040fe200078e00ff */
[----:B------:R-:W-:Y:S01]  /*19390*/  SHF.L.U64.HI R2, R223, 0x1, R140 ;  /* 0x00000001df027819 */ /* 0x000fe2000001028c */
[C---:B------:R-:W-:Y:S01]  /*193a0*/  IMAD.SHL.U32 R9, R230.reuse, 0x2, RZ ;  /* 0x00000002e6097824 */ /* 0x040fe200078e00ff */
[----:B------:R-:W-:Y:S01]  /*193b0*/  SHF.L.U64.HI R8, R230, 0x1, R227 ;  /* 0x00000001e6087819 */ /* 0x000fe200000102e3 */
[----:B------:R-:W-:Y:S01]  /*193c0*/  IMAD.SHL.U32 R11, R205, 0x2, RZ ;  /* 0x00000002cd0b7824 */ /* 0x000fe200078e00ff */
[C---:B--2---:R-:W-:Y:S01]  /*193d0*/  IADD3 R26, P0, R240.reuse, R5, RZ ;  /* 0x00000005f01a7210 */ /* 0x044fe20007f1e0ff */
[----:B-1----:R-:W-:Y:S01]  /*193e0*/  IMAD.MOV.U32 R238, RZ, RZ, R17 ;  /* 0x000000ffffee7224 */ /* 0x002fe200078e0011 */
[----:B------:R-:W-:Y:S01]  /*193f0*/  ISETP.GE.AND P4, PT, R223, c[0x0][0x1d4], PT ;  /* 0x00007500df007a0c */ /* 0x000fe20003f86270 */
[----:B------:R-:W-:Y:S01]  /*19400*/  IMAD.MOV.U32 R175, RZ, RZ, 0x1 ;  /* 0x00000001ffaf7424 */ /* 0x000fe200078e00ff */
[----:B------:R-:W-:Y:S01]  /*19410*/  ISETP.GE.AND P3, PT, R229, c[0x0][0x1d4], PT ;  /* 0x00007500e5007a0c */ /* 0x000fe20003f66270 */
[----:B------:R-:W-:Y:S01]  /*19420*/  IMAD.X R27, R19, 0x1, R2, P0 ;  /* 0x00000001131b7824 */ /* 0x000fe200000e0602 */
[C---:B------:R-:W-:Y:S01]  /*19430*/  IADD3 R24, P0, R240.reuse, R9, RZ ;  /* 0x00000009f0187210 */ /* 0x040fe20007f1e0ff */
[----:B------:R-:W-:Y:S01]  /*19440*/  IMAD.MOV.U32 R174, RZ, RZ, 0x181f ;  /* 0x0000181fffae7424 */ /* 0x000fe200078e00ff */
[----:B------:R-:W-:Y:S01]  /*19450*/  SHF.L.U64.HI R10, R205, 0x1, R202 ;  /* 0x00000001cd0a7819 */ /* 0x000fe200000102ca */
[----:B------:R-:W-:Y:S01]  /*19460*/  IMAD.MOV.U32 R173, RZ, RZ, -0x1 ;  /* 0xffffffffffad7424 */ /* 0x000fe200078e00ff */
[----:B------:R-:W-:Y:S01]  /*19470*/  SEL R18, RZ, 0x10, P4 ;  /* 0x00000010ff127807 */ /* 0x000fe20002000000 */
[----:B------:R-:W-:Y:S01]  /*19480*/  IMAD.X R25, R19, 0x1, R8, P0 ;  /* 0x0000000113197824 */ /* 0x000fe200000e0608 */
[----:B------:R-:W-:-:S02]  /*19490*/  IADD3 R32, P0, R240, R11, RZ ;  /* 0x0000000bf0207210 */ /* 0x000fc40007f1e0ff */
[----:B------:R-:W-:Y:S01]  /*194a0*/  SEL R16, RZ, 0x10, P3 ;  /* 0x00000010ff107807 */ /* 0x000fe20001800000 */
[----:B------:R-:W-:Y:S01]  /*194b0*/  @!PT LDS RZ, [RZ] ;  /* 0x00000000fffff984 */ /* 0x000fe20000000800 */
[----:B------:R-:W-:Y:S01]  /*194c0*/  @!PT LDS RZ, [RZ] ;  /* 0x00000000fffff984 */ /* 0x000fe20000000800 */
[----:B------:R-:W-:Y:S01]  /*194d0*/  @!PT LDS RZ, [RZ] ;  /* 0x00000000fffff984 */ /* 0x000fe20000000800 */
[----:B------:R1:W-:Y:S01]  /*194e0*/  LDGSTS.E.BYPASS.LTC128B.128 [R203+0x6000], [R26.64], !P4 ;  /* 0x060000001acb7fae */ /* 0x0003e2000e101d46 */
[----:B------:R-:W-:Y:S01]  /*194f0*/  MOV R172, 0x19540 ;  /* 0x0001954000ac7802 */ /* 0x000fe20000000f00 */
[----:B------:R-:W-:Y:S02]  /*19500*/  IMAD.X R33, R19, 0x1, R10, P0 ;  /* 0x0000000113217824 */ /* 0x000fe400000e060a */
        /* <DEDUP_REMOVED lines=11> */
.L_x_2944:
[----:B------:R-:W-:Y:S01]  /*195c0*/  IMAD.MOV.U32 R238, RZ, RZ, R11 ;  /* 0x000000ffffee7224 */ /* 0x000fe200078e000b */
[----:B------:R-:W-:Y:S01]  /*195d0*/  MOV R174, 0x181f ;  /* 0x0000181f00ae7802 */ /* 0x000fe20000000f00 */
[----:B------:R-:W-:Y:S01]  /*195e0*/  IMAD.MOV.U32 R175, RZ, RZ, RZ ;  /* 0x000000ffffaf7224 */ /* 0x000fe200078e00ff */
[----:B------:R-:W-:-:S02]  /*195f0*/  MOV R173, 0xffffffff ;  /* 0xffffffff00ad7802 */ /* 0x000fc40000000f00 */
[----:B------:R-:W-:Y:S02]  /*19600*/  MOV R172, 0x19620 ;  /* 0x0001962000ac7802 */ /* 0x000fe40000000f00 */
[----:B------:R-:W-:Y:S05]  /*19610*/  CALL.REL.NOINC `($__internal_13_$__cuda_sm70_shflsync_idx_p) ;  /* 0x00009d5000007944 */ /* 0x000fea0003c00000 */
[----:B--2---:R-:W-:Y:S01]  /*19620*/  MOV R13, R240 ;  /* 0x000000f0000d7202 */ /* 0x004fe20000000f00 */
[----:B-1----:R-:W-:Y:S05]  /*19630*/  BRA `(.L_x_3036) ;  /* 0xffff254000007947 */ /* 0x002fea000383ffff */
.L_x_2945:
[----:B------:R-:W-:Y:S01]  /*19640*/  IMAD.MOV.U32 R238, RZ, RZ, R3 ;  /* 0x000000ffffee7224 */ /* 0x000fe200078e0003 */
[----:B------:R-:W-:Y:S01]  /*19650*/  MOV R174, 0x181f ;  /* 0x0000181f00ae7802 */ /* 0x000fe20000000f00 */
[----:B------:R-:W-:Y:S01]  /*19660*/  IMAD.MOV.U32 R175, RZ, RZ, RZ ;  /* 0x000000ffffaf7224 */ /* 0x000fe200078e00ff */
[----:B------:R-:W-:Y:S02]  /*19670*/  MOV R173, 0xffffffff ;  /* 0xffffffff00ad7802 */ /* 0x000fe40000000f00 */
[----:B------:R-:W-:Y:S02]  /*19680*/  MOV R172, 0x196a0 ;  /* 0x000196a000ac7802 */ /* 0x000fe40000000f00 */
[----:B-12---:R-:W-:Y:S05]  /*19690*/  CALL.REL.NOINC `($__internal_13_$__cuda_sm70_shflsync_idx_p) ;  /* 0x00009cd000007944 */ /* 0x006fea0003c00000 */
[C---:B------:R-:W-:Y:S01]  /*196a0*/  IMAD.SHL.U32 R5, R223.reuse, 0x2, RZ ;  /* 0x00000002df057824 */ /* 0x040fe200078e00ff */
[C---:B------:R-:W-:Y:S01]  /*196b0*/  SHF.L.U64.HI R4, R223.reuse, 0x1, R140 ;  /* 0x00000001df047819 */ /* 0x040fe2000001028c */
[----:B------:R-:W-:Y:S01]  /*196c0*/  IMAD.SHL.U32 R7, R230, 0x2, RZ ;  /* 0x00000002e6077824 */ /* 0x000fe200078e00ff */
[----:B------:R-:W-:Y:S01]  /*196d0*/  ISETP.GE.AND P4, PT, R223, c[0x0][0x1d4], PT ;  /* 0x00007500df007a0c */ /* 0x000fe20003f86270 */
[----:B------:R-:W-:Y:S01]  /*196e0*/  IMAD.SHL.U32 R9, R205, 0x2, RZ ;  /* 0x00000002cd097824 */ /* 0x000fe200078e00ff */
[----:B--2---:R-:W-:Y:S01]  /*196f0*/  IADD3 R16, P0, R240, R5, RZ ;  /* 0x00000005f0107210 */ /* 0x004fe20007f1e0ff */
[----:B-1----:R-:W-:Y:S01]  /*19700*/  IMAD.MOV.U32 R238, RZ, RZ, R11 ;  /* 0x000000ffffee7224 */ /* 0x002fe200078e000b */
[----:B------:R-:W-:Y:S01]  /*19710*/  ISETP.GE.AND P3, PT, R229, c[0x0][0x1d4], PT ;  /* 0x00007500e5007a0c */ /* 0x000fe20003f66270 */
[----:B------:R-:W-:Y:S01]  /*19720*/  IMAD.MOV.U32 R175, RZ, RZ, 0x1 ;  /* 0x00000001ffaf7424 */ /* 0x000fe200078e00ff */
[----:B------:R-:W-:Y:S01]  /*19730*/  SHF.L.U64.HI R6, R230, 0x1, R227 ;  /* 0x00000001e6067819 */ /* 0x000fe200000102e3 */
[----:B------:R-:W-:Y:S01]  /*19740*/  IMAD.X R17, R13, 0x1, R4, P0 ;  /* 0x000000010d117824 */ /* 0x000fe200000e0604 */
[C---:B------:R-:W-:Y:S01]  /*19750*/  IADD3 R14, P2, R240.reuse, R7, RZ ;  /* 0x00000007f00e7210 */ /* 0x040fe20007f5e0ff */
[----:B------:R-:W-:Y:S01]  /*19760*/  IMAD.MOV.U32 R174, RZ, RZ, 0x181f ;  /* 0x0000181fffae7424 */ /* 0x000fe200078e00ff */
        /* <DEDUP_REMOVED lines=9> */
[----:B------:R-:W-:Y:S01]  /*19800*/  IMAD.X R19, R13, 0x1, R8, P0 ;  /* 0x000000010d137824 */ /* 0x000fe200000e0608 */
[----:B------:R1:W-:Y:S01]  /*19810*/  LDGSTS.E.BYPASS.LTC128B.128 [R141+0xe100], [R14.64], !P3 ;  /* 0x0e1000000e8d7fae */ /* 0x0003e2000d901d46 */
[----:B------:R-:W-:Y:S02]  /*19820*/  SEL R10, RZ, 0x10, P3 ;  /* 0x00000010ff0a7807 */ /* 0x000fe40001800000 */
[----:B------:R-:W-:Y:S01]  /*19830*/  MOV R172, 0x19860 ;  /* 0x0001986000ac7802 */ /* 0x000fe20000000f00 */
[----:B------:R1:W-:Y:S04]  /*19840*/  LDGSTS.E.BYPASS.LTC128B.128 [R141+0x10100], [R18.64], !P6 ;  /* 0x10100000128d7fae */ /* 0x0003e8000f101d46 */
        /* <DEDUP_REMOVED lines=9> */
.L_x_2953:
[----:B------:R-:W-:Y:S01]  /*198e0*/  MOV R174, 0x181f ;  /* 0x0000181f00ae7802 */ /* 0x000fe20000000f00 */
[----:B------:R-:W-:Y:S01]  /*198f0*/  IMAD.MOV.U32 R238, RZ, RZ, R4 ;  /* 0x000000ffffee7224 */ /* 0x000fe200078e0004 */
[----:B------:R-:W-:Y:S01]  /*19900*/  MOV R173, 0xffffffff ;  /* 0xffffffff00ad7802 */ /* 0x000fe20000000f00 */
[----:B------:R-:W-:Y:S01]  /*19910*/  IMAD.MOV.U32 R175, RZ, RZ, RZ ;  /* 0x000000ffffaf7224 */ /* 0x000fe200078e00ff */
[----:B------:R-:W-:Y:S02]  /*19920*/  MOV R172, 0x19940 ;  /* 0x0001994000ac7802 */ /* 0x000fe40000000f00 */
[----:B--234-:R-:W-:Y:S05]  /*19930*/  CALL.REL.NOINC `($__internal_13_$__cuda_sm70_shflsync_idx_p) ;  /* 0x00009a3000007944 */ /* 0x01cfea0003c00000 */
[----:B--2---:R-:W-:Y:S01]  /*19940*/  MOV R6, R240 ;  /* 0x000000f000067202 */ /* 0x004fe20000000f00 */
[----:B-1----:R-:W-:-:S05]  /*19950*/  BRA `(.L_x_3038) ;  /* 0xffff2a5000007947 */ /* 0x002fca000383ffff */
.L_x_2954:
[----:B------:R-:W-:Y:S01]  /*19960*/  MOV R174, 0x181f ;  /* 0x0000181f00ae7802 */ /* 0x000fe20000000f00 */
[----:B------:R-:W-:Y:S01]  /*19970*/  IMAD.MOV.U32 R238, RZ, RZ, R3 ;  /* 0x000000ffffee7224 */ /* 0x000fe200078e0003 */
[----:B------:R-:W-:Y:S01]  /*19980*/  MOV R173, 0xffffffff ;  /* 0xffffffff00ad7802 */ /* 0x000fe20000000f00 */
[----:B------:R-:W-:Y:S01]  /*19990*/  IMAD.MOV.U32 R175, RZ, RZ, RZ ;  /* 0x000000ffffaf7224 */ /* 0x000fe200078e00ff */
[----:B------:R-:W-:Y:S02]  /*199a0*/  MOV R172, 0x199c0 ;  /* 0x000199c000ac7802 */ /* 0x000fe40000000f00 */
[----:B-1234-:R-:W-:Y:S05]  /*199b0*/  CALL.REL.NOINC `($__internal_13_$__cuda_sm70_shflsync_idx_p) ;  /* 0x000099b000007944 */ /* 0x01efea0003c00000 */
[----:B--2---:R-:W-:Y:S01]  /*199c0*/  IADD3 R10, P0, R240, R236, RZ ;  /* 0x000000ecf00a7210 */ /* 0x004fe20007f1e0ff */
[----:B------:R-:W-:Y:S01]  /*199d0*/  IMAD R5, R222, 0x6000, R203 ;  /* 0x00006000de057824 */ /* 0x000fe200078e02cb */
[----:B------:R-:W-:Y:S01]  /*199e0*/  ISETP.GE.AND P2, PT, R229, c[0x0][0x1d4], PT ;  /* 0x00007500e5007a0c */ /* 0x000fe20003f46270 */
[----:B-1----:R-:W-:Y:S01]  /*199f0*/  IMAD.MOV.U32 R175, RZ, RZ, 0x1 ;  /* 0x00000001ffaf7424 */ /* 0x002fe200078e00ff */
[----:B------:R-:W-:Y:S01]  /*19a00*/  MOV R238, R4 ;  /* 0x0000000400ee7202 */ /* 0x000fe20000000f00 */
[----:B------:R-:W-:Y:S01]  /*19a10*/  IMAD.X R11, R6, 0x1, R237, P0 ;  /* 0x00000001060b7824 */ /* 0x000fe200000e06ed */
[----:B------:R-:W-:Y:S01]  /*19a20*/  IADD3 R8, P0, R240, R234, RZ ;  /* 0x000000eaf0087210 */ /* 0x000fe20007f1e0ff */
[----:B------:R-:W-:Y:S01]  /*19a30*/  IMAD.MOV.U32 R174, RZ, RZ, 0x181f ;  /* 0x0000181fffae7424 */ /* 0x000fe200078e00ff */
[----:B------:R-:W-:Y:S02]  /*19a40*/  MOV R173, 0xffffffff ;  /* 0xffffffff00ad7802 */ /* 0x000fe40000000f00 */
[----:B------:R-:W-:Y:S01]  /*19a50*/  MOV R172, 0x19b20 ;  /* 0x00019b2000ac7802 */ /* 0x000fe20000000f00 */
[----:B------:R-:W-:Y:S01]  /*19a60*/  IMAD.X R9, R6, 0x1, R235, P0 ;  /* 0x0000000106097824 */ /* 0x000fe200000e06eb */
[----:B------:R-:W-:Y:S05]  /*19a70*/  IADD3 R12, P0, R240, R231, RZ ;  /* 0x000000e7f00c7210 */ /* 0x000fea0007f1e0ff */
[----:B------:R-:W-:Y:S01]  /*19a80*/  IMAD.X R13, R6, 0x1, R232, P0 ;  /* 0x00000001060d7824 */ /* 0x000fe200000e06e8 */
[----:B------:R-:W-:Y:S11]  /*19a90*/  ISETP.GE.AND P0, PT, R223, c[0x0][0x1d4], PT ;  /* 0x00007500df007a0c */ /* 0x000ff60003f06270 */
[----:B------:R-:W-:Y:S02]  /*19aa0*/  @!UPT UIADD3 URZ, URZ, URZ, URZ ;  /* 0x0000003f3f3ff290 */ /* 0x000fe4000fffe03f */
[----:B------:R-:W-:Y:S01]  /*19ab0*/  @!PT LDS RZ, [RZ] ;  /* 0x00000000fffff984 */ /* 0x000fe20000000800 */
[----:B------:R-:W-:Y:S01]  /*19ac0*/  @!PT LDS RZ, [RZ] ;  /* 0x00000000fffff984 */ /* 0x000fe20000000800 */
[----:B------:R-:W-:Y:S01]  /*19ad0*/  @!PT LDS RZ, [RZ] ;  /* 0x00000000fffff984 */ /* 0x000fe20000000800 */
[----:B------:R1:W-:Y:S04]  /*19ae0*/  LDGSTS.E.BYPASS.LTC128B.128 [R5], [R10.64], !P0 ;  /* 0x000000000a057fae */ /* 0x0003e8000c101d46 */
[----:B------:R1:W-:Y:S04]  /*19af0*/  LDGSTS.E.BYPASS.LTC128B.128 [R5+0x2000], [R8.64], !P2 ;  /* 0x0200000008057fae */ /* 0x0003e8000d101d46 */
[----:B------:R1:W-:Y:S02]  /*19b00*/  LDGSTS.E.BYPASS.LTC128B.128 [R5+0x4000], [R12.64], !P6 ;  /* 0x040000000c057fae */ /* 0x0003e4000f101d46 */
[----:B-1----:R-:W-:Y:S05]  /*19b10*/  CALL.REL.NOINC `($__internal_13_$__cuda_sm70_shflsync_idx_p) ;  /* 0x0000985000007944 */ /* 0x002fea0003c00000 */
[----:B-1----:R-:W-:Y:S01]  /*19b20*/  MOV R238, R3 ;  /* 0x0000000300ee7202 */ /* 0x002fe20000000f00 */
[----:B--2---:R-:W-:Y:S01]  /*19b30*/  IMAD.MOV.U32 R4, RZ, RZ, R240 ;  /* 0x000000ffff047224 */ /* 0x004fe200078e00f0 */
[----:B------:R-:W-:Y:S01]  /*19b40*/  MOV R174, 0x181f ;  /* 0x0000181f00ae7802 */ /* 0x000fe20000000f00 */
[----:B------:R-:W-:Y:S01]  /*19b50*/  IMAD.MOV.U32 R175, RZ, RZ, 0x1 ;  /* 0x00000001ffaf7424 */ /* 0x000fe200078e00ff */
[----:B------:R-:W-:Y:S01]  /*19b60*/  MOV R172, 0x19b90 ;  /* 0x00019b9000ac7802 */ /* 0x000fe20000000f00 */
[----:B------:R-:W-:Y:S02]  /*19b70*/  IMAD.MOV.U32 R173, RZ, RZ, -0x1 ;  /* 0xffffffffffad7424 */ /* 0x000fe400078e00ff */
[----:B------:R-:W-:Y:S05]  /*19b80*/  CALL.REL.NOINC `($__internal_13_$__cuda_sm70_shflsync_idx_p) ;  /* 0x000097e000007944 */ /* 0x000fea0003c00000 */
[----:B-12---:R-:W-:-:S05]  /*19b90*/  BRA `(.L_x_3039) ;  /* 0xffff292000007947 */ /* 0x006fca000383ffff */
.L_x_2965:
[----:B------:R-:W-:Y:S01]  /*19ba0*/  MOV R174, 0x181f ;  /* 0x0000181f00ae7802 */ /* 0x000fe20000000f00 */
[----:B------:R-:W-:Y:S01]  /*19bb0*/  IMAD.MOV.U32 R238, RZ, RZ, R2 ;  /* 0x000000ffffee7224 */ /* 0x000fe200078e0002 */
[----:B------:R-:W-:Y:S01]  /*19bc0*/  MOV R173, 0xffffffff ;  /* 0xffffffff00ad7802 */ /* 0x000fe20000000f00 */
[----:B------:R-:W-:Y:S01]  /*19bd0*/  IMAD.MOV.U32 R175, RZ, RZ, RZ ;  /* 0x000000ffffaf7224 */ /* 0x000fe200078e00ff */
[----:B------:R-:W-:Y:S02]  /*19be0*/  MOV R172, 0x19c00 ;  /* 0x00019c0000ac7802 */ /* 0x000fe40000000f00 */
[----:B------:R-:W-:Y:S05]  /*19bf0*/  CALL.REL.NOINC `($__internal_13_$__cuda_sm70_shflsync_idx_p) ;  /* 0x0000977000007944 */ /* 0x000fea0003c00000 */
[----:B--2---:R-:W-:Y:S01]  /*19c00*/  MOV R6, R240 ;  /* 0x000000f000067202 */ /* 0x004fe20000000f00 */
[----:B-1----:R-:W-:-:S05]  /*19c10*/  BRA `(.L_x_3040) ;  /* 0xffff59e000007947 */ /* 0x002fca000383ffff */
.L_x_2966:
[----:B------:R-:W-:Y:S01]  /*19c20*/  MOV R174, 0x181f ;  /* 0x0000181f00ae7802 */ /* 0x000fe20000000f00 */
[----:B------:R-:W-:Y:S01]  /*19c30*/  IMAD.MOV.U32 R238, RZ, RZ, R0 ;  /* 0x000000ffffee7224 */ /* 0x000fe200078e0000 */
[----:B------:R-:W-:Y:S01]  /*19c40*/  MOV R173, 0xffffffff ;  /* 0xffffffff00ad7802 */ /* 0x000fe20000000f00 */
[----:B------:R-:W-:Y:S01]  /*19c50*/  IMAD.MOV.U32 R175, RZ, RZ, RZ ;  /* 0x000000ffffaf7224 */ /* 0x000fe200078e00ff */
[----:B------:R-:W-:Y:S02]  /*19c60*/  MOV R172, 0x19c80 ;  /* 0x00019c8000ac7802 */ /* 0x000fe40000000f00 */
[----:B-12---:R-:W-:Y:S05]  /*19c70*/  CALL.REL.NOINC `($__internal_13_$__cuda_sm70_shflsync_idx_p) ;  /* 0x000096f000007944 */ /* 0x006fea0003c00000 */
[----:B--2---:R-:W-:Y:S01]  /*19c80*/  IADD3 R10, P0, R240, R236, RZ ;  /* 0x000000ecf00a7210 */ /* 0x004fe20007f1e0ff */
[----:B------:R-:W-:Y:S01]  /*19c90*/  IMAD.SHL.U32 R4, R4, 0x2, RZ ;  /* 0x0000000204047824 */ /* 0x000fe200078e00ff */
        /* <DEDUP_REMOVED lines=16> */
[----:B------:R1:W-:Y:S04]  /*19da0*/  LDGSTS.E.BYPASS.LTC128B.128 [R4+0xc100], [R10.64], !P0 ;  /* 0x0c1000000a047fae */ /* 0x0003e8000c101d46 */
        /* <DEDUP_REMOVED lines=11> */
.L_x_2975:
[----:B------:R-:W-:Y:S01]  /*19e60*/  MOV R174, 0x181f ;  /* 0x0000181f00ae7802 */ /* 0x000fe20000000f00 */
[----:B------:R-:W-:Y:S01]  /*19e70*/  IMAD.MOV.U32 R238, RZ, RZ, R5 ;  /* 0x000000ffffee7224 */ /* 0x000fe200078e0005 */
[----:B------:R-:W-:Y:S01]  /*19e80*/  MOV R173, 0xffffffff ;  /* 0xffffffff00ad7802 */ /* 0x000fe20000000f00 */
[----:B------:R-:W-:Y:S01]  /*19e90*/  IMAD.MOV.U32 R175, RZ, RZ, RZ ;  /* 0x000000ffffaf7224 */ /* 0x000fe200078e00ff */
[----:B------:R-:W-:Y:S02]  /*19ea0*/  MOV R172, 0x19ec0 ;  /* 0x00019ec000ac7802 */ /* 0x000fe40000000f00 */
[----:B-1234-:R-:W-:Y:S05]  /*19eb0*/  CALL.REL.NOINC `($__internal_13_$__cuda_sm70_shflsync_idx_p) ;  /* 0x000094b000007944 */ /* 0x01efea0003c00000 */
[----:B--2---:R-:W-:Y:S01]  /*19ec0*/  MOV R7, R240 ;  /* 0x000000f000077202 */ /* 0x004fe20000000f00 */
[----:B-1----:R-:W-:-:S05]  /*19ed0*/  BRA `(.L_x_3042) ;  /* 0xffff602000007947 */ /* 0x002fca000383ffff */
.L_x_2976:
        /* <DEDUP_REMOVED lines=8> */
[----:B-1----:R-:W-:Y:S01]  /*19f60*/  MOV R175, 0x1 ;  /* 0x0000000100af7802 */ /* 0x002fe20000000f00 */
[----:B------:R-:W-:Y:S01]  /*19f70*/  IMAD.MOV.U32 R238, RZ, RZ, R5 ;  /* 0x000000ffffee7224 */ /* 0x000fe200078e0005 */
[----:B------:R-:W-:Y:S01]  /*19f80*/  MOV R173, 0xffffffff ;  /* 0xffffffff00ad7802 */ /* 0x000fe20000000f00 */
[C---:B------:R-:W-:Y:S01]  /*19f90*/  IMAD.X R15, R7.reuse, 0x1, R232, P0 ;  /* 0x00000001070f7824 */ /* 0x040fe200000e06e8 */
[C---:B------:R-:W-:Y:S01]  /*19fa0*/  IADD3 R12, P0, R240.reuse, R230, RZ ;  /* 0x000000e6f00c7210 */ /* 0x040fe20007f1e0ff */
[----:B------:R-:W-:Y:S01]  /*19fb0*/  IMAD.MOV.U32 R174, RZ, RZ, 0x181f ;  /* 0x0000181fffae7424 */ /* 0x000fe200078e00ff */
        /* <DEDUP_REMOVED lines=19> */
.L_x_2977:
[----:B------:R-:W-:Y:S02]  /*1a0f0*/  MOV R134, 0x2 ;  /* 0x0000000200867802 */ /* 0x000fe40000000f00 */
[----:B------:R-:W-:Y:S02]  /*1a100*/  MOV R132, 0x1a120 ;  /* 0x0001a12000847802 */ /* 0x000fe40000000f00 */
[----:B------:R-:W-:Y:S05]  /*1a110*/  CALL.REL.NOINC `($__internal_12_$__cuda_sm70_shflsync_bfly_p) ;  /* 0x0000920000007944 */ /* 0x000fea0003c00000 */
[----:B-12---:R-:W-:-:S05]  /*1a120*/  BRA `(.L_x_3044) ;  /* 0xffff6bb000007947 */ /* 0x006fca000383ffff */
.L_x_2980:
        /* <DEDUP_REMOVED lines=8> */
.L_x_2981:
        /* <DEDUP_REMOVED lines=33> */
.L_x_2986:
        /* <DEDUP_REMOVED lines=8> */
.L_x_2987:
[----:B------:R-:W-:Y:S01]  /*1a440*/  MOV R174, 0x181f ;  /* 0x0000181f00ae7802 */ /* 0x000fe20000000f00 */
[----:B------:R-:W-:Y:S01]  /*1a450*/  IMAD.MOV.U32 R238, RZ, RZ, R4 ;  /* 0x000000ffffee7224 */ /* 0x000fe200078e0004 */
[----:B------:R-:W-:Y:S01]  /*1a460*/  MOV R173, 0xffffffff ;  /* 0xffffffff00ad7802 */ /* 0x000fe20000000f00 */
[----:B------:R-:W-:Y:S01]  /*1a470*/  IMAD.MOV.U32 R175, RZ, RZ, RZ ;  /* 0x000000ffffaf7224 */ /* 0x000fe200078e00ff */
[----:B------:R-:W-:Y:S02]  /*1a480*/  MOV R172, 0x1a4a0 ;  /* 0x0001a4a000ac7802 */ /* 0x000fe40000000f00 */
[----:B-1234-:R-:W-:Y:S05]  /*1a490*/  CALL.REL.NOINC `($__internal_13_$__cuda_sm70_shflsync_idx_p) ;  /* 0x00008ed000007944 */ /* 0x01efea0003c00000 */
[----:B--2---:R-:W-:Y:S01]  /*1a4a0*/  IADD3 R20, P0, R240, R223, RZ ;  /* 0x000000dff0147210 */ /* 0x004fe20007f1e0ff */
[C---:B------:R-:W-:Y:S01]  /*1a4b0*/  IMAD.SHL.U32 R7, R205.reuse, 0x2, RZ ;  /* 0x00000002cd077824 */ /* 0x040fe200078e00ff */
[----:B------:R-:W-:Y:S01]  /*1a4c0*/  SHF.L.U64.HI R5, R205, 0x1, R202 ;  /* 0x00000001cd057819 */ /* 0x000fe200000102ca */
[----:B------:R-:W-:Y:S01]  /*1a4d0*/  IMAD R6, R222, 0x6000, R203 ;  /* 0x00006000de067824 */ /* 0x000fe200078e02cb */
[----:B-1----:R-:W-:Y:S01]  /*1a4e0*/  MOV R175, 0x1 ;  /* 0x0000000100af7802 */ /* 0x002fe20000000f00 */
[----:B------:R-:W-:Y:S01]  /*1a4f0*/  IMAD.X R21, R12, 0x1, R225, P0 ;  /* 0x000000010c157824 */ /* 0x000fe200000e06e1 */
[----:B------:R-:W-:Y:S01]  /*1a500*/  IADD3 R14, P0, R240, R227, RZ ;  /* 0x000000e3f00e7210 */ /* 0x000fe20007f1e0ff */
[----:B------:R-:W-:Y:S01]  /*1a510*/  IMAD.MOV.U32 R238, RZ, RZ, R0 ;  /* 0x000000ffffee7224 */ /* 0x000fe200078e0000 */
[----:B------:R-:W-:Y:S01]  /*1a520*/  MOV R173, 0xffffffff ;  /* 0xffffffff00ad7802 */ /* 0x000fe20000000f00 */
[----:B------:R-:W-:Y:S01]  /*1a530*/  IMAD.MOV.U32 R174, RZ, RZ, 0x181f ;  /* 0x0000181fffae7424 */ /* 0x000fe200078e00ff */
[----:B------:R-:W-:Y:S01]  /*1a540*/  @!PT LDS RZ, [RZ] ;  /* 0x00000000fffff984 */ /* 0x000fe20000000800 */
[----:B------:R-:W-:Y:S01]  /*1a550*/  @!PT LDS RZ, [RZ] ;  /* 0x00000000fffff984 */ /* 0x000fe20000000800 */
[----:B------:R-:W-:Y:S01]  /*1a560*/  @!PT LDS RZ, [RZ] ;  /* 0x00000000fffff984 */ /* 0x000fe20000000800 */
[----:B------:R1:W-:Y:S01]  /*1a570*/  LDGSTS.E.BYPASS.LTC128B.128 [R6], [R20.64], !P2 ;  /* 0x0000000014067fae */ /* 0x0003e2000d101d46 */
[----:B------:R-:W-:Y:S02]  /*1a580*/  IADD3.X R15, R12, R229, RZ, P0, !PT ;  /* 0x000000e50c0f7210 */ /* 0x000fe400007fe4ff */
[----:B------:R-:W-:Y:S02]  /*1a590*/  IADD3 R22, P0, R240, R7, RZ ;  /* 0x00000007f0167210 */ /* 0x000fe40007f1e0ff */
[----:B------:R-:W-:Y:S01]  /*1a5a0*/  MOV R172, 0x1a5f0 ;  /* 0x0001a5f000ac7802 */ /* 0x000fe20000000f00 */
[----:B------:R1:W-:Y:S02]  /*1a5b0*/  LDGSTS.E.BYPASS.LTC128B.128 [R6+0x2000], [R14.64], !P3 ;  /* 0x020000000e067fae */ /* 0x0003e4000d901d46 */
[----:B------:R-:W-:Y:S05]  /*1a5c0*/  IMAD.X R23, R12, 0x1, R5, P0 ;  /* 0x000000010c177824 */ /* 0x000fea00000e0605 */
        /* <DEDUP_REMOVED lines=10> */
.L_x_2998:
        /* <DEDUP_REMOVED lines=8> */
.L_x_2999:
        /* <DEDUP_REMOVED lines=8> */
[----:B------:R-:W-:Y:S01]  /*1a770*/  SHF.L.U32 R3, R3, 0x1, RZ ;  /* 0x0000000103037819 */ /* 0x000fe200000006ff */
[----:B-1----:R-:W-:Y:S01]  /*1a780*/  IMAD.MOV.U32 R238, RZ, RZ, R4 ;  /* 0x000000ffffee7224 */ /* 0x002fe200078e0004 */
[----:B------:R-:W-:Y:S01]  /*1a790*/  SHF.L.U64.HI R6, R205, 0x1, R202 ;  /* 0x00000001cd067819 */ /* 0x000fe200000102ca */
[----:B------:R-:W-:Y:S01]  /*1a7a0*/  IMAD.X R13, R8, 0x1, R225, P0 ;  /* 0x00000001080d7824 */ /* 0x000fe200000e06e1 */
[----:B------:R-:W-:Y:S01]  /*1a7b0*/  IADD3 R10, P0, R240, R227, RZ ;  /* 0x000000e3f00a7210 */ /* 0x000fe20007f1e0ff */
[----:B------:R-:W-:Y:S01]  /*1a7c0*/  IMAD.MOV.U32 R174, RZ, RZ, 0x181f ;  /* 0x0000181fffae7424 */ /* 0x000fe200078e00ff */
[----:B------:R-:W-:Y:S02]  /*1a7d0*/  MOV R175, 0x1 ;  /* 0x0000000100af7802 */ /* 0x000fe40000000f00 */
[----:B------:R-:W-:Y:S01]  /*1a7e0*/  @!PT LDS RZ, [RZ] ;  /* 0x00000000fffff984 */ /* 0x000fe20000000800 */
[----:B------:R-:W-:Y:S01]  /*1a7f0*/  @!PT LDS RZ, [RZ] ;  /* 0x00000000fffff984 */ /* 0x000fe20000000800 */
[----:B------:R-:W-:Y:S01]  /*1a800*/  @!PT LDS RZ, [RZ] ;  /* 0x00000000fffff984 */ /* 0x000fe20000000800 */
[----:B------:R1:W-:Y:S01]  /*1a810*/  LDGSTS.E.BYPASS.LTC128B.128 [R3+0xc100], [R12.64], !P2 ;  /* 0x0c1000000c037fae */ /* 0x0003e2000d101d46 */
[----:B------:R-:W-:Y:S01]  /*1a820*/  IMAD.X R11, R8, 0x1, R229, P0 ;  /* 0x00000001080b7824 */ /* 0x000fe200000e06e5 */
[----:B------:R-:W-:Y:S02]  /*1a830*/  IADD3 R14, P0, R240, R7, RZ ;  /* 0x00000007f00e7210 */ /* 0x000fe40007f1e0ff */
[----:B------:R-:W-:Y:S02]  /*1a840*/  MOV R173, 0xffffffff ;  /* 0xffffffff00ad7802 */ /* 0x000fe40000000f00 */
[----:B------:R1:W-:Y:S01]  /*1a850*/  LDGSTS.E.BYPASS.LTC128B.128 [R3+0xe100], [R10.64], !P3 ;  /* 0x0e1000000a037fae */ /* 0x0003e2000d901d46 */
[----:B------:R-:W-:Y:S01]  /*1a860*/  IMAD.X R15, R8, 0x1, R6, P0 ;  /* 0x00000001080f7824 */ /* 0x000fe200000e0606 */
[----:B------:R-:W-:Y:S04]  /*1a870*/  MOV R172, 0x1a8a0 ;  /* 0x0001a8a000ac7802 */ /* 0x000fe80000000f00 */
        /* <DEDUP_REMOVED lines=10> */
.L_x_3001:
[----:B------:R-:W-:Y:S01]  /*1a920*/  IMAD.MOV.U32 R137, RZ, RZ, R221 ;  /* 0x000000ffff897224 */ /* 0x000fe200078e00dd */
[----:B------:R-:W-:-:S02]  /*1a930*/  MOV R134, 0x2 ;  /* 0x0000000200867802 */ /* 0x000fc40000000f00 */
[----:B------:R-:W-:Y:S02]  /*1a940*/  MOV R132, 0x1a960 ;  /* 0x0001a96000847802 */ /* 0x000fe40000000f00 */
[----:B------:R-:W-:Y:S05]  /*1a950*/  CALL.REL.NOINC `($__internal_12_$__cuda_sm70_shflsync_bfly_p) ;  /* 0x000089c000007944 */ /* 0x000fea0003c00000 */
[----:B-12---:R-:W-:Y:S05]  /*1a960*/  BRA `(.L_x_3051) ;  /* 0xffffb77000007947 */ /* 0x006fea000383ffff */
.L_x_3002:
[----:B------:R-:W-:Y:S02]  /*1a970*/  MOV R134, 0x1 ;  /* 0x0000000100867802 */ /* 0x000fe40000000f00 */
[----:B------:R-:W-:Y:S02]  /*1a980*/  MOV R132, 0x1a9a0 ;  /* 0x0001a9a000847802 */ /* 0x000fe40000000f00 */
[----:B-1----:R-:W-:Y:S05]  /*1a990*/  CALL.REL.NOINC `($__internal_12_$__cuda_sm70_shflsync_bfly_p) ;  /* 0x0000898000007944 */ /* 0x002fea0003c00000 */
[----:B--2---:R-:W-:Y:S01]  /*1a9a0*/  FADD.FTZ R3, R137, R139 ;  /* 0x0000008b89037221 */ /* 0x004fe20000010000 */
[----:B-1----:R-:W-:Y:S02]  /*1a9b0*/  MOV R137, R224 ;  /* 0x000000e000897202 */ /* 0x002fe40000000f00 */
[----:B------:R-:W-:Y:S02]  /*1a9c0*/  MOV R134, 0x2 ;  /* 0x0000000200867802 */ /* 0x000fe40000000f00 */
[----:B------:R-:W-:Y:S02]  /*1a9d0*/  MOV R132, 0x1a9f0 ;  /* 0x0001a9f000847802 */ /* 0x000fe40000000f00 */
[----:B------:R-:W-:Y:S05]  /*1a9e0*/  CALL.REL.NOINC `($__internal_12_$__cuda_sm70_shflsync_bfly_p) ;  /* 0x0000893000007944 */ /* 0x000fea0003c00000 */
[----:B--2---:R-:W-:Y:S01]  /*1a9f0*/  FADD.FTZ R4, R224, R139 ;  /* 0x0000008be0047221 */ /* 0x004fe20000010000 */
[----:B-1----:R-:W-:Y:S02]  /*1aa00*/  MOV R134, 0x1 ;  /* 0x0000000100867802 */ /* 0x002fe40000000f00 */
[----:B------:R-:W-:-:S02]  /*1aa10*/  MOV R132, 0x1aa40 ;  /* 0x0001aa4000847802 */ /* 0x000fc40000000f00 */
[----:B------:R-:W-:Y:S02]  /*1aa20*/  MOV R137, R4 ;  /* 0x0000000400897202 */ /* 0x000fe40000000f00 */
[----:B------:R-:W-:Y:S05]  /*1aa30*/  CALL.REL.NOINC `($__internal_12_$__cuda_sm70_shflsync_bfly_p) ;  /* 0x000088e000007944 */ /* 0x000fea0003c00000 */
[----:B-12---:R-:W-:Y:S05]  /*1aa40*/  BRA `(.L_x_3052) ;  /* 0xffffb70000007947 */ /* 0x006fea000383ffff */
.L_x_3014:
[----:B------:R-:W-:Y:S01]  /*1aa50*/  IMAD.MOV.U32 R238, RZ, RZ, R6 ;  /* 0x000000ffffee7224 */ /* 0x000fe200078e0006 */
[----:B------:R-:W-:Y:S01]  /*1aa60*/  MOV R174, 0x181f ;  /* 0x0000181f00ae7802 */ /* 0x000fe20000000f00 */
[----:B------:R-:W-:Y:S01]  /*1aa70*/  IMAD.MOV.U32 R175, RZ, RZ, RZ ;  /* 0x000000ffffaf7224 */ /* 0x000fe200078e00ff */
[----:B------:R-:W-:Y:S02]  /*1aa80*/  MOV R173, 0xffffffff ;  /* 0xffffffff00ad7802 */ /* 0x000fe40000000f00 */
[----:B------:R-:W-:Y:S02]  /*1aa90*/  MOV R172, 0x1aab0 ;  /* 0x0001aab000ac7802 */ /* 0x000fe40000000f00 */
[----:B----45:R-:W-:Y:S05]  /*1aaa0*/  CALL.REL.NOINC `($__internal_13_$__cuda_sm70_shflsync_idx_p) ;  /* 0x000088c000007944 */ /* 0x030fea0003c00000 */
[----:B--2---:R-:W-:Y:S01]  /*1aab0*/  MOV R9, R240 ;  /* 0x000000f000097202 */ /* 0x004fe20000000f00 */
[----:B-1----:R-:W-:Y:S05]  /*1aac0*/  BRA `(.L_x_3053) ;  /* 0xffffdae000007947 */ /* 0x002fea000383ffff */
.L_x_3015:
[----:B------:R-:W-:Y:S01]  /*1aad0*/  IMAD.MOV.U32 R238, RZ, RZ, R7 ;  /* 0x000000ffffee7224 */ /* 0x000fe200078e0007 */
[----:B------:R-:W-:Y:S01]  /*1aae0*/  MOV R174, 0x181f ;  /* 0x0000181f00ae7802 */ /* 0x000fe20000000f00 */
[----:B------:R-:W-:Y:S01]  /*1aaf0*/  IMAD.MOV.U32 R175, RZ, RZ, RZ ;  /* 0x000000ffffaf7224 */ /* 0x000fe200078e00ff */
[----:B------:R-:W-:Y:S02]  /*1ab00*/  MOV R173, 0xffffffff ;  /* 0xffffffff00ad7802 */ /* 0x000fe40000000f00 */
[----:B------:R-:W-:-:S02]  /*1ab10*/  MOV R172, 0x1ab30 ;  /* 0x0001ab3000ac7802 */ /* 0x000fc40000000f00 */
[----:B-12-45:R-:W-:Y:S05]  /*1ab20*/  CALL.REL.NOINC `($__internal_13_$__cuda_sm70_shflsync_idx_p) ;  /* 0x0000884000007944 */ /* 0x036fea0003c00000 */
[----:B--2---:R-:W-:Y:S01]  /*1ab30*/  MOV R12, R240 ;  /* 0x000000f0000c7202 */ /* 0x004fe20000000f00 */
[----:B-1----:R-:W-:Y:S05]  /*1ab40*/  BRA `(.L_x_3054) ;  /* 0xffffda8000007947 */ /* 0x002fea000383ffff */
.L_x_3018:
[----:B------:R-:W-:Y:S01]  /*1ab50*/  IMAD.MOV.U32 R238, RZ, RZ, R6 ;  /* 0x000000ffffee7224 */ /* 0x000fe200078e0006 */
[----:B------:R-:W-:Y:S01]  /*1ab60*/  MOV R174, 0x181f ;  /* 0x0000181f00ae7802 */ /* 0x000fe20000000f00 */
[----:B------:R-:W-:Y:S01]  /*1ab70*/  IMAD.MOV.U32 R175, RZ, RZ, 0x1 ;  /* 0x00000001ffaf7424 */ /* 0x000fe200078e00ff */
[----:B------:R-:W-:-:S02]  /*1ab80*/  MOV R173, 0xffffffff ;  /* 0xffffffff00ad7802 */ /* 0x000fc40000000f00 */
[----:B------:R-:W-:Y:S02]  /*1ab90*/  MOV R172, 0x1abb0 ;  /* 0x0001abb000ac7802 */ /* 0x000fe40000000f00 */
[----:B-1-34-:R-:W-:Y:S05]  /*1aba0*/  CALL.REL.NOINC `($__internal_13_$__cuda_sm70_shflsync_idx_p) ;  /* 0x000087c000007944 */ /* 0x01afea0003c00000 */
[----:B--2---:R-:W-:Y:S01]  /*1abb0*/  IMAD.MOV.U32 R9, RZ, RZ, R240 ;  /* 0x000000ffff097224 */ /* 0x004fe200078e00f0 */
[----:B-1----:R-:W-:Y:S01]  /*1abc0*/  MOV R238, R7 ;  /* 0x0000000700ee7202 */ /* 0x002fe20000000f00 */
[----:B------:R-:W-:Y:S01]  /*1abd0*/  IMAD.MOV.U32 R175, RZ, RZ, 0x1 ;  /* 0x00000001ffaf7424 */ /* 0x000fe200078e00ff */
[----:B------:R-:W-:Y:S01]  /*1abe0*/  MOV R174, 0x181f ;  /* 0x0000181f00ae7802 */ /* 0x000fe20000000f00 */
[----:B------:R-:W-:Y:S01]  /*1abf0*/  IMAD.MOV.U32 R173, RZ, RZ, -0x1 ;  /* 0xffffffffffad7424 */ /* 0x000fe200078e00ff */
[----:B------:R-:W-:Y:S02]  /*1ac00*/  MOV R172, 0x1ac20 ;  /* 0x0001ac2000ac7802 */ /* 0x000fe40000000f00 */
[----:B------:R-:W-:Y:S05]  /*1ac10*/  CALL.REL.NOINC `($__internal_13_$__cuda_sm70_shflsync_idx_p) ;  /* 0x0000875000007944 */ /* 0x000fea0003c00000 */
[----:B--2---:R-:W-:Y:S01]  /*1ac20*/  MOV R12, R240 ;  /* 0x000000f0000c7202 */ /* 0x004fe20000000f00 */
[----:B-1----:R-:W-:Y:S05]  /*1ac30*/  BRA `(.L_x_3055) ;  /* 0xffffdb1000007947 */ /* 0x002fea000383ffff */
.L_x_3021:
[----:B------:R-:W-:Y:S01]  /*1ac40*/  IMAD.MOV.U32 R238, RZ, RZ, R6 ;  /* 0x000000ffffee7224 */ /* 0x000fe200078e0006 */
[----:B------:R-:W-:Y:S01]  /*1ac50*/  MOV R174, 0x181f ;  /* 0x0000181f00ae7802 */ /* 0x000fe20000000f00 */
[----:B------:R-:W-:Y:S01]  /*1ac60*/  IMAD.MOV.U32 R175, RZ, RZ, 0x2 ;  /* 0x00000002ffaf7424 */ /* 0x000fe200078e00ff */
[----:B------:R-:W-:Y:S02]  /*1ac70*/  MOV R173, 0xffffffff ;  /* 0xffffffff00ad7802 */ /* 0x000fe40000000f00 */
[----:B------:R-:W-:-:S02]  /*1ac80*/  MOV R172, 0x1aca0 ;  /* 0x0001aca000ac7802 */ /* 0x000fc40000000f00 */
[----:B-1234-:R-:W-:Y:S05]  /*1ac90*/  CALL.REL.NOINC `($__internal_13_$__cuda_sm70_shflsync_idx_p) ;  /* 0x000086d000007944 */ /* 0x01efea0003c00000 */
[----:B--2---:R-:W-:Y:S01]  /*1aca0*/  MOV R9, R240 ;  /* 0x000000f000097202 */ /* 0x004fe20000000f00 */
[----:B-1----:R-:W-:Y:S05]  /*1acb0*/  BRA `(.L_x_3056) ;  /* 0xffffdc0000007947 */ /* 0x002fea000383ffff */
.L_x_3022:
[----:B------:R-:W-:Y:S01]  /*1acc0*/  IMAD.MOV.U32 R238, RZ, RZ, R7 ;  /* 0x000000ffffee7224 */ /* 0x000fe200078e0007 */
[----:B------:R-:W-:Y:S01]  /*1acd0*/  MOV R174, 0x181f ;  /* 0x0000181f00ae7802 */ /* 0x000fe20000000f00 */
[----:B------:R-:W-:Y:S01]  /*1ace0*/  IMAD.MOV.U32 R175, RZ, RZ, 0x2 ;  /* 0x00000002ffaf7424 */ /* 0x000fe200078e00ff */
[----:B------:R-:W-:-:S02]  /*1acf0*/  MOV R173, 0xffffffff ;  /* 0xffffffff00ad7802 */ /* 0x000fc40000000f00 */
[----:B------:R-:W-:Y:S02]  /*1ad00*/  MOV R172, 0x1ad20 ;  /* 0x0001ad2000ac7802 */ /* 0x000fe40000000f00 */
[----:B-1234-:R-:W-:Y:S05]  /*1ad10*/  CALL.REL.NOINC `($__internal_13_$__cuda_sm70_shflsync_idx_p) ;  /* 0x0000865000007944 */ /* 0x01efea0003c00000 */
[----:B--2---:R-:W-:Y:S01]  /*1ad20*/  MOV R12, R240 ;  /* 0x000000f0000c7202 */ /* 0x004fe20000000f00 */
[----:B-1----:R-:W-:Y:S05]  /*1ad30*/  BRA `(.L_x_3057) ;  /* 0xffffdba000007947 */ /* 0x002fea000383ffff */
.L_x_3025:
[----:B------:R-:W-:Y:S01]  /*1ad40*/  IMAD.MOV.U32 R238, RZ, RZ, R6 ;  /* 0x000000ffffee7224 */ /* 0x000fe200078e0006 */
[----:B------:R-:W-:Y:S01]  /*1ad50*/  MOV R174, 0x181f ;  /* 0x0000181f00ae7802 */ /* 0x000fe20000000f00 */
[----:B------:R-:W-:Y:S01]  /*1ad60*/  IMAD.MOV.U32 R175, RZ, RZ, 0x3 ;  /* 0x00000003ffaf7424 */ /* 0x000fe200078e00ff */
[----:B------:R-:W-:Y:S02]  /*1ad70*/  MOV R173, 0xffffffff ;  /* 0xffffffff00ad7802 */ /* 0x000fe40000000f00 */
[----:B------:R-:W-:Y:S02]  /*1ad80*/  MOV R172, 0x1ada0 ;  /* 0x0001ada000ac7802 */ /* 0x000fe40000000f00 */
[----:B-1234-:R-:W-:Y:S05]  /*1ad90*/  CALL.REL.NOINC `($__internal_13_$__cuda_sm70_shflsync_idx_p) ;  /* 0x000085d000007944 */ /* 0x01efea0003c00000 */
        /* <DEDUP_REMOVED lines=8> */
        .type           $_ZN7cutlass13device_kernelIN5flash19enable_sm80_to_sm89INS1_16FlashAttnFwdSm80INS1_25CollectiveMainloopFwdSm80ILi8ELi2ELb0EN4cute5tupleIJNS5_1CILi128EEENS7_ILi64EEENS7_ILi192EEEEEELi192ENS_10bfloat16_tEfNS_4arch4Sm80ELb0ELb1ELb0ELb1ELb1ELb1ELb1ELb0EEENS1_21CollectiveEpilogueFwdINS6_IJS8_SA_S9_EEENS6_IJNS7_ILi1EEESI_SI_EEESC_SE_Li256ELb1ELb1ELb0ELb0EEENS1_19SingleTileSchedulerILb1ELb0ELb1ELi128EEEEEEEEEvNT_6ParamsE$_ZZN5flash25CollectiveMainloopFwdSm80ILi8ELi2ELb0EN4cute5tupleIJNS1_1CILi128EEENS3_ILi64EEENS3_ILi192EEEEEELi192EN7cutlass10bfloat16_tEfNS8_4arch4Sm80ELb0ELb1ELb0ELb1ELb1ELb1ELb1ELb0EE3mmaINS_16FlashAttnFwdSm80ISC_NS_21CollectiveEpilogueFwdINS2_IJS4_S6_S5_EEENS2_IJNS3_ILi1EEESH_SH_EEES9_SB_Li256ELb1ELb1ELb0ELb0EEENS_19SingleTileSchedulerILb1ELb0ELb1ELi128EEEE13SharedStorageENS1_6TensorINS1_11ArrayEngineIfLm96EEENS1_6LayoutINS2_IJNS2_IJNS3_ILi2EEESS_EEESH_NS3_ILi24EEEEEENS2_IJNS2_IJSH_SS_EEENS3_ILi0EEENS3_ILi4EEEEEEEEEENS_7SoftmaxILi2ELi0EEEEEbRKNSC_6ParamsERT0_RT1_iRKNS_16SeqlenInfoQKNewKILb1ELb1EEENS2_IJiiiiEEERT_ENKUlvE_clEv,@function
        .size           $_ZN7cutlass13device_kernelIN5flash19enable_sm80_to_sm89INS1_16FlashAttnFwdSm80INS1_25CollectiveMainloopFwdSm80ILi8ELi2ELb0EN4cute5tupleIJNS5_1CILi128EEENS7_ILi64EEENS7_ILi192EEEEEELi192ENS_10bfloat16_tEfNS_4arch4Sm80ELb0ELb1ELb0ELb1ELb1ELb1ELb1ELb0EEENS1_21CollectiveEpilogueFwdINS6_IJS8_SA_S9_EEENS6_IJNS7_ILi1EEESI_SI_EEESC_SE_Li256ELb1ELb1ELb0ELb0EEENS1_19SingleTileSchedulerILb1ELb0ELb1ELi128EEEEEEEEEvNT_6ParamsE$_ZZN5flash25CollectiveMainloopFwdSm80ILi8ELi2ELb0EN4cute5tupleIJNS1_1CILi128EEENS3_ILi64EEENS3_ILi192EEEEEELi192EN7cutlass10bfloat16_tEfNS8_4arch4Sm80ELb0ELb1ELb0ELb1ELb1ELb1ELb1ELb0EE3mmaINS_16FlashAttnFwdSm80ISC_NS_21CollectiveEpilogueFwdINS2_IJS4_S6_S5_EEENS2_IJNS3_ILi1EEESH_SH_EEES9_SB_Li256ELb1ELb1ELb0ELb0EEENS_19SingleTileSchedulerILb1ELb0ELb1ELi128EEEE13SharedStorageENS1_6TensorINS1_11ArrayEngineIfLm96EEENS1_6LayoutINS2_IJNS2_IJNS3_ILi2EEESS_EEESH_NS3_ILi24EEEEEENS2_IJNS2_IJSH_SS_EEENS3_ILi0EEENS3_ILi4EEEEEEEEEENS_7SoftmaxILi2ELi0EEEEEbRKNSC_6ParamsERT0_RT1_iRKNS_16SeqlenInfoQKNewKILb1ELb1EEENS2_IJiiiiEEERT_ENKUlvE_clEv,($__internal_12_$__cuda_sm70_shflsync_bfly_p - $_ZN7cutlass13device_kernelIN5flash19enable_sm80_to_sm89INS1_16FlashAttnFwdSm80INS1_25CollectiveMainloopFwdSm80ILi8ELi2ELb0EN4cute5tupleIJNS5_1CILi128EEENS7_ILi64EEENS7_ILi192EEEEEELi192ENS_10bfloat16_tEfNS_4arch4Sm80ELb0ELb1ELb0ELb1ELb1ELb1ELb1ELb0EEENS1_21CollectiveEpilogueFwdINS6_IJS8_SA_S9_EEENS6_IJNS7_ILi1EEESI_SI_EEESC_SE_Li256ELb1ELb1ELb0ELb0EEENS1_19SingleTileSchedulerILb1ELb0ELb1ELi128EEEEEEEEEvNT_6ParamsE$_ZZN5flash25CollectiveMainloopFwdSm80ILi8ELi2ELb0EN4cute5tupleIJNS1_1CILi128EEENS3_ILi64EEENS3_ILi192EEEEEELi192EN7cutlass10bfloat16_tEfNS8_4arch4Sm80ELb0ELb1ELb0ELb1ELb1ELb1ELb1ELb0EE3mmaINS_16FlashAttnFwdSm80ISC_NS_21CollectiveEpilogueFwdINS2_IJS4_S6_S5_EEENS2_IJNS3_ILi1EEESH_SH_EEES9_SB_Li256ELb1ELb1ELb0ELb0EEENS_19SingleTileSchedulerILb1ELb0ELb1ELi128EEEE13SharedStorageENS1_6TensorINS1_11ArrayEngineIfLm96EEENS1_6LayoutINS2_IJNS2_IJNS3_ILi2EEESS_EEESH_NS3_ILi24EEEEEENS2_IJNS2_IJSH_SS_EEENS3_ILi0EEENS3_ILi4EEEEEEEEEENS_7SoftmaxILi2ELi0EEEEEbRKNSC_6ParamsERT0_RT1_iRKNS_16SeqlenInfoQKNewKILb1ELb1EEENS2_IJiiiiEEERT_ENKUlvE_clEv)
$_ZN7cutlass13device_kernelIN5flash19enable_sm80_to_sm89INS1_16FlashAttnFwdSm80INS1_25CollectiveMainloopFwdSm80ILi8ELi2ELb0EN4cute5tupleIJNS5_1CILi128EEENS7_ILi64EEENS7_ILi192EEEEEELi192ENS_10bfloat16_tEfNS_4arch4Sm80ELb0ELb1ELb0ELb1ELb1ELb1ELb1ELb0EEENS1_21CollectiveEpilogueFwdINS6_IJS8_SA_S9_EEENS6_IJNS7_ILi1EEESI_SI_EEESC_SE_Li256ELb1ELb1ELb0ELb0EEENS1_19SingleTileSchedulerILb1ELb0ELb1ELi128EEEEEEEEEvNT_6ParamsE$_ZZN5flash25CollectiveMainloopFwdSm80ILi8ELi2ELb0EN4cute5tupleIJNS1_1CILi128EEENS3_ILi64EEENS3_ILi192EEEEEELi192EN7cutlass10bfloat16_tEfNS8_4arch4Sm80ELb0ELb1ELb0ELb1ELb1ELb1ELb1ELb0EE3mmaINS_16FlashAttnFwdSm80ISC_NS_21CollectiveEpilogueFwdINS2_IJS4_S6_S5_EEENS2_IJNS3_ILi1EEESH_SH_EEES9_SB_Li256ELb1ELb1ELb0ELb0EEENS_19SingleTileSchedulerILb1ELb0ELb1ELi128EEEE13SharedStorageENS1_6TensorINS1_11ArrayEngineIfLm96EEENS1_6LayoutINS2_IJNS2_IJNS3_ILi2EEESS_EEESH_NS3_ILi24EEEEEENS2_IJNS2_IJSH_SS_EEENS3_ILi0EEENS3_ILi4EEEEEEEEEENS_7SoftmaxILi2ELi0EEEEEbRKNSC_6ParamsERT0_RT1_iRKNS_16SeqlenInfoQKNewKILb1ELb1EEENS2_IJiiiiEEERT_ENKUlvE_clEv:
        /* <DEDUP_REMOVED lines=8> */
[----:B------:R-:W-:Y:S05]  /*1aea0*/  RET.REL.NODEC R24 `(_ZN7cutlass13device_kernelIN5flash19enable_sm80_to_sm89INS1_16FlashAttnFwdSm80INS1_25CollectiveMainloopFwdSm80ILi8ELi2ELb0EN4cute5tupleIJNS5_1CILi128EEENS7_ILi64EEENS7_ILi192EEEEEELi192ENS_10bfloat16_tEfNS_4arch4Sm80ELb0ELb1ELb0ELb1ELb1ELb1ELb1ELb0EEENS1_21CollectiveEpilogueFwdINS6_IJS8_SA_S9_EEENS6_IJNS7_ILi1EEESI_SI_EEESC_SE_Li256ELb1ELb1ELb0ELb0EEENS1_19SingleTileSchedulerILb1ELb0ELb1ELi128EEEEEEEEEvNT_6ParamsE) ;  /* 0xfffe515018007950 */ /* 0x000fea0003c3ffff */
.L_x_3059:
[----:B------:R-:W2:Y:S04]  /*1aeb0*/  LDL.64 R18, [R27+0x8] ;  /* 0x000008001b127983 */ /* 0x000ea80000100a00 */
[----:B------:R-:W3:Y:S04]  /*1aec0*/  LDL.64 R20, [R27+0x18] ;  /* 0x000018001b147983 */ /* 0x000ee80000100a00 */
[----:B------:R-:W4:Y:S01]  /*1aed0*/  LDL.64 R16, [R27+0x20] ;  /* 0x000020001b107983 */ /* 0x000f220000100a00 */
[----:B------:R-:W-:-:S03]  /*1aee0*/  ULDC.64 UR4, c[0x0][0x118] ;  /* 0x0000460000047ab9 */ /* 0x000fc60000000a00 */
[----:B------:R-:W4:Y:S04]  /*1aef0*/  LD.E.U8 R11, [R36.64+0x138] ;  /* 0x00013804240b7980 */ /* 0x000f28000c101100 */
[----:B------:R-:W4:Y:S04]  /*1af00*/  LD.E.64 R34, [R36.64+0x120] ;  /* 0x0001200424227980 */ /* 0x000f28000c101b00 */
        /* <DEDUP_REMOVED lines=10> */
[----:B--2---:R-:W-:-:S04]  /*1afb0*/  SHF.R.S32.HI R64, RZ, 0x1f, R101 ;  /* 0x0000001fff407819 */ /* 0x004fc80000011465 */
[----:B------:R-:W-:Y:S01]  /*1afc0*/  LEA.HI R25, R64, R101, RZ, 0x2 ;  /* 0x0000006540197211 */ /* 0x000fe200078f10ff */
[-C--:B---3--:R-:W-:Y:S01]  /*1afd0*/  IMAD R31, R35, R21.reuse, RZ ;  /* 0x00000015231f7224 */ /* 0x088fe200078e02ff */
[----:B------:R-:W-:Y:S02]  /*1afe0*/  SHF.R.S32.HI R13, RZ, 0x1f, R21 ;  /* 0x0000001fff0d7819 */ /* 0x000fe40000011415 */
[----:B------:R-:W-:Y:S02]  /*1aff0*/  LOP3.LUT R76, R25, 0xfffffffc, RZ, 0xc0, !PT ;  /* 0xfffffffc194c7812 */ /* 0x000fe400078ec0ff */
[----:B------:R-:W-:Y:S01]  /*1b000*/  SHF.R.S32.HI R25, RZ, 0x2, R25 ;  /* 0x00000002ff197819 */ /* 0x000fe20000011419 */
[----:B------:R-:W-:Y:S02]  /*1b010*/  IMAD R19, R29, R21, RZ ;  /* 0x000000151d137224 */ /* 0x000fe400078e02ff */
[C---:B------:R-:W-:Y:S02]  /*1b020*/  IMAD R31, R34.reuse, R13, R31 ;  /* 0x0000000d221f7224 */ /* 0x040fe400078e021f */
[----:B-1----:R-:W-:-:S04]  /*1b030*/  IMAD.WIDE.U32 R32, R34, R21, RZ ;  /* 0x0000001522207225 */ /* 0x002fc800078e00ff */
[----:B------:R-:W-:Y:S02]  /*1b040*/  IMAD.IADD R76, R101, 0x1, -R76 ;  /* 0x00000001654c7824 */ /* 0x000fe400078e0a4c */
[----:B----4-:R-:W-:Y:S02]  /*1b050*/  IMAD R16, R16, 0x80, R25 ;  /* 0x0000008010107824 */ /* 0x010fe400078e0219 */
[C---:B------:R-:W-:Y:S02]  /*1b060*/  IMAD R19, R28.reuse, R13, R19 ;  /* 0x0000000d1c137224 */ /* 0x040fe400078e0213 */
[----:B------:R-:W-:Y:S01]  /*1b070*/  IMAD.WIDE.U32 R20, R28, R21, RZ ;  /* 0x000000151c147225 */ /* 0x000fe200078e00ff */
        /* <DEDUP_REMOVED lines=8> */
[----:B------:R-:W-:Y:S02]  /*1b100*/  ULDC.64 UR4, c[0x0][0x118] ;  /* 0x0000460000047ab9 */ /* 0x000fe40000000a00 */
[----:B------:R-:W2:Y:S04]  /*1b110*/  LD.E R13, [R36.64+0x168] ;  /* 0x00016804240d7980 */ /* 0x000ea8000c101900 */
[----:B------:R-:W3:Y:S01]  /*1b120*/  LD.E R11, [R36.64+0x16c] ;  /* 0x00016c04240b7980 */ /* 0x000ee2000c101900 */
[----:B--2---:R-:W-:-:S05]  /*1b130*/  IMAD.HI.U32 R10, R10, R13, RZ ;  /* 0x0000000d0a0a7227 */ /* 0x004fca00078e00ff */
[----:B---3--:R-:W-:Y:S02]  /*1b140*/  SHF.R.U32.HI R10, RZ, R11, R10 ;  /* 0x0000000bff0a7219 */ /* 0x008fe4000001160a */
.L_x_3062:
[----:B------:R-:W-:Y:S05]  /*1b150*/  BSYNC B0 ;  /* 0x0000000000007941 */ /* 0x000fea0003800000 */
.L_x_3061:
[----:B------:R-:W-:Y:S01]  /*1b160*/  SHF.R.S32.HI R11, RZ, 0x1f, R10 ;  /* 0x0000001fff0b7819 */ /* 0x000fe2000001140a */
[----:B------:R-:W-:Y:S01]  /*1b170*/  IMAD R12, R35, R10, RZ ;  /* 0x0000000a230c7224 */ /* 0x000fe200078e02ff */
[----:B------:R-:W-:Y:S02]  /*1b180*/  MOV R30, R32 ;  /* 0x00000020001e7202 */ /* 0x000fe40000000f00 */
[----:B------:R-:W-:Y:S01]  /*1b190*/  MOV R18, R20 ;  /* 0x0000001400127202 */ /* 0x000fe20000000f00 */
[C---:B------:R-:W-:Y:S02]  /*1b1a0*/  IMAD R12, R34.reuse, R11, R12 ;  /* 0x0000000b220c7224 */ /* 0x040fe400078e020c */
[----:B------:R-:W-:-:S04]  /*1b1b0*/  IMAD.WIDE.U32 R30, R34, R10, R30 ;  /* 0x0000000a221e7225 */ /* 0x000fc800078e001e */
[----:B------:R-:W-:Y:S01]  /*1b1c0*/  IMAD.WIDE.U32 R18, R28, R10, R18 ;  /* 0x0000000a1c127225 */ /* 0x000fe200078e0012 */
[----:B------:R-:W-:Y:S02]  /*1b1d0*/  IADD3 R17, R31, R12, RZ ;  /* 0x0000000c1f117210 */ /* 0x000fe40007ffe0ff */
[----:B------:R-:W-:Y:S01]  /*1b1e0*/  LEA R13, P0, R30, R22, 0x1 ;  /* 0x000000161e0d7211 */ /* 0x000fe200078008ff */
[----:B------:R-:W-:-:S03]  /*1b1f0*/  IMAD R12, R29, R10, RZ ;  /* 0x0000000a1d0c7224 */ /* 0x000fc600078e02ff */
[----:B------:R-:W-:Y:S01]  /*1b200*/  LEA.HI.X R17, R30, R23, R17, 0x1, P0 ;  /* 0x000000171e117211 */ /* 0x000fe200000f0c11 */
[----:B------:R-:W-:Y:S01]  /*1b210*/  IMAD R12, R28, R11, R12 ;  /* 0x0000000b1c0c7224 */ /* 0x000fe200078e020c */
[----:B------:R-:W-:-:S04]  /*1b220*/  LEA R11, P0, R18, R14, 0x1 ;  /* 0x0000000e120b7211 */ /* 0x000fc800078008ff */
[----:B------:R-:W-:-:S04]  /*1b230*/  IADD3 R19, R19, R12, RZ ;  /* 0x0000000c13137210 */ /* 0x000fc80007ffe0ff */
[----:B------:R-:W-:Y:S01]  /*1b240*/  LEA.HI.X R10, R18, R15, R19, 0x1, P0 ;  /* 0x0000000f120a7211 */ /* 0x000fe200000f0c13 */
[----:B------:R-:W-:Y:S05]  /*1b250*/  BRA.DIV ~URZ, `(.L_x_3063) ;  /* 0x000079627f007947 */ /* 0x000fea000b800000 */
[----:B------:R1:W2:Y:S02]  /*1b260*/  SHFL.IDX PT, R21, R17, RZ, 0x1c1f ;  /* 0x001c1fff11157589 */ /* 0x0002a400000e0000 */
.L_x_3111:
[----:B------:R-:W-:Y:S05]  /*1b270*/  BRA.DIV ~URZ, `(.L_x_3064) ;  /* 0x000079c27f007947 */ /* 0x000fea000b800000 */
[----:B------:R3:W4:Y:S04]  /*1b280*/  SHFL.IDX PT, R20, R13, RZ, 0x1c1f ;  /* 0x001c1fff0d147589 */ /* 0x00072800000e0000 */
[----:B------:R3:W1:Y:S04]  /*1b290*/  SHFL.IDX PT, R23, R10, RZ, 0x1c1f ;  /* 0x001c1fff0a177589 */ /* 0x00066800000e0000 */
[----:B------:R3:W2:Y:S02]  /*1b2a0*/  SHFL.IDX PT, R22, R11, RZ, 0x1c1f ;  /* 0x001c1fff0b167589 */ /* 0x0006a400000e0000 */
.L_x_3112:
        /* <DEDUP_REMOVED lines=21> */
[----:B------:R-:W-:Y:S05]  /*1b400*/  @P0 BRA `(.L_x_3066) ;  /* 0x000003f000000947 */ /* 0x000fea0003800000 */
[C---:B------:R-:W-:Y:S01]  /*1b410*/  ISETP.GE.AND P0, PT, R12.reuse, R7, PT ;  /* 0x000000070c00720c */ /* 0x040fe20003f06270 */
[----:B------:R-:W-:Y:S01]  /*1b420*/  CS2R R112, SRZ ;  /* 0x0000000000707805 */ /* 0x000fe2000001ff00 */
[----:B------:R-:W-:Y:S01]  /*1b430*/  CS2R R116, SRZ ;  /* 0x0000000000747805 */ /* 0x000fe2000001ff00 */
[----:B------:R-:W-:Y:S01]  /*1b440*/  IADD3 R19, R12, 0x10, RZ ;  /* 0x000000100c137810 */ /* 0x000fe20007ffe0ff */
[----:B------:R-:W-:-:S09]  /*1b450*/  ULDC.64 UR4, c[0x0][0x118] ;  /* 0x0000460000047ab9 */ /* 0x000fd20000000a00 */
[----:B--2-4-:R-:W-:-:S04]  /*1b460*/  @!P0 IMAD.WIDE R30, R12, 0x2, R20 ;  /* 0x000000020c1e8825 */ /* 0x014fc800078e0214 */
[----:B-1----:R-:W-:Y:S01]  /*1b470*/  @!P0 IMAD.WIDE R28, R12, 0x2, R22 ;  /* 0x000000020c1c8825 */ /* 0x002fe200078e0216 */
[----:B------:R1:W5:Y:S04]  /*1b480*/  @!P0 LD.E.64 R112, [R30.64] ;  /* 0x000000041e708980 */ /* 0x000368000c101b00 */
[----:B------:R2:W5:Y:S01]  /*1b490*/  @!P0 LD.E.64 R116, [R28.64] ;  /* 0x000000041c748980 */ /* 0x000562000c101b00 */
[----:B------:R-:W-:Y:S01]  /*1b4a0*/  ISETP.GE.AND P0, PT, R19, R7, PT ;  /* 0x000000071300720c */ /* 0x000fe20003f06270 */
        /* <DEDUP_REMOVED lines=27> */
[----:B----4-:R-:W-:-:S04]  /*1b660*/  @!P0 IMAD.WIDE R32, R19, 0x2, R20 ;  /* 0x0000000213208825 */ /* 0x010fc800078e0214 */
[----:B---3--:R-:W-:Y:S01]  /*1b670*/  @!P0 IMAD.WIDE R34, R19, 0x2, R22 ;  /* 0x0000000213228825 */ /* 0x008fe200078e0216 */
        /* <DEDUP_REMOVED lines=24> */
.L_x_3066:
[----:B------:R-:W-:Y:S05]  /*1b800*/  BSYNC B0 ;  /* 0x0000000000007941 */ /* 0x000fea0003800000 */
.L_x_3065:
[----:B--23-5:R-:W-:Y:S02]  /*1b810*/  IMAD.MOV.U32 R21, RZ, RZ, R84 ;  /* 0x000000ffff157224 */ /* 0x02cfe400078e0054 */
[----:B----4-:R-:W-:Y:S02]  /*1b820*/  IMAD.MOV.U32 R20, RZ, RZ, R85 ;  /* 0x000000ffff147224 */ /* 0x010fe400078e0055 */
        /* <DEDUP_REMOVED lines=47> */
[----:B------:R2:W3:Y:S04]  /*1bb20*/  SHFL.IDX PT, R19, R17, 0x1, 0x1c1f ;  /* 0x003c1f0011137f89 */ /* 0x0004e800000e0000 */
[----:B------:R2:W4:Y:S04]  /*1bb30*/  SHFL.IDX PT, R18, R13, 0x1, 0x1c1f ;  /* 0x003c1f000d127f89 */ /* 0x00052800000e0000 */
[----:B------:R2:W1:Y:S04]  /*1bb40*/  SHFL.IDX PT, R21, R10, 0x1, 0x1c1f ;  /* 0x003c1f000a157f89 */ /* 0x00046800000e0000 */
[----:B------:R2:W1:Y:S02]  /*1bb50*/  SHFL.IDX PT, R20, R11, 0x1, 0x1c1f ;  /* 0x003c1f000b147f89 */ /* 0x00046400000e0000 */
.L_x_3113:
        /* <DEDUP_REMOVED lines=15> */
[C---:B------:R-:W-:Y:S01]  /*1bc50*/  ISETP.GE.AND P0, PT, R12.reuse, R7, PT ;  /* 0x000000070c00720c */ /* 0x040fe20003f06270 */
[----:B------:R-:W-:Y:S01]  /*1bc60*/  CS2R R92, SRZ ;  /* 0x00000000005c7805 */ /* 0x000fe2000001ff00 */
[----:B------:R-:W-:Y:S01]  /*1bc70*/  CS2R R90, SRZ ;  /* 0x00000000005a7805 */ /* 0x000fe2000001ff00 */
[----:B--2---:R-:W-:Y:S01]  /*1bc80*/  IADD3 R11, R12, 0x10, RZ ;  /* 0x000000100c0b7810 */ /* 0x004fe20007ffe0ff */
[----:B------:R-:W-:-:S09]  /*1bc90*/  ULDC.64 UR4, c[0x0][0x118] ;  /* 0x0000460000047ab9 */ /* 0x000fd20000000a00 */
[----:B-1-34-:R-:W-:-:S04]  /*1bca0*/  @!P0 IMAD.WIDE R22, R12, 0x2, R18 ;  /* 0x000000020c168825 */ /* 0x01afc800078e0212 */
[----:B------:R-:W-:Y:S01]  /*1bcb0*/  @!P0 IMAD.WIDE R16, R12, 0x2, R20 ;  /* 0x000000020c108825 */ /* 0x000fe200078e0214 */
        /* <DEDUP_REMOVED lines=47> */
[----:B---3--:R-:W-:Y:S01]  /*1bfb0*/  CS2R R14, SRZ ;  /* 0x00000000000e7805 */ /* 0x008fe2000001ff00 */
        /* <DEDUP_REMOVED lines=8> */
.L_x_3069:
[----:B------:R-:W-:Y:S05]  /*1c040*/  BSYNC B0 ;  /* 0x0000000000007941 */ /* 0x000fea0003800000 */
.L_x_3068:
[----:B-12---:R-:W2:Y:S01]  /*1c050*/  LDL.64 R20, [R27+0x20] ;  /* 0x000020001b147983 */ /* 0x006ea20000100a00 */
[----:B------:R-:W-:-:S04]  /*1c060*/  DEPBAR.LE SB0, 0x3 ;  /* 0x000080c00000791a */ /* 0x000fc80000000000 */
[----:B----4-:R-:W4:Y:S01]  /*1c070*/  LDL.64 R46, [R27+0x28] ;  /* 0x000028001b2e7983 */ /* 0x010f220000100a00 */
[----:B------:R-:W-:Y:S01]  /*1c080*/  WARPSYNC 0xffffffff ;  /* 0xffffffff00007948 */ /* 0x000fe20003800000 */
[----:B------:R-:W-:Y:S01]  /*1c090*/  ULDC.64 UR4, c[0x0][0x118] ;  /* 0x0000460000047ab9 */ /* 0x000fe20000000a00 */
[----:B------:R-:W-:Y:S01]  /*1c0a0*/  SHF.R.S32.HI R10, RZ, 0x1f, R25 ;  /* 0x0000001fff0a7819 */ /* 0x000fe20000011419 */
[----:B------:R-:W-:Y:S01]  /*1c0b0*/  BAR.SYNC.DEFER_BLOCKING 0x0 ;  /* 0x0000000000007b1d */ /* 0x000fe20000010000 */
[----:B------:R-:W-:Y:S02]  /*1c0c0*/  IMAD.MOV.U32 R13, RZ, RZ, 0x20 ;  /* 0x00000020ff0d7424 */ /* 0x000fe400078e00ff */
[----:B------:R-:W-:-:S04]  /*1c0d0*/  LEA.HI R10, R10, R25, RZ, 0x3 ;  /* 0x000000190a0a7211 */ /* 0x000fc800078f18ff */
[----:B------:R-:W-:Y:S01]  /*1c0e0*/  LOP3.LUT R10, R10, 0xfffffff8, RZ, 0xc0, !PT ;  /* 0xfffffff80a0a7812 */ /* 0x000fe200078ec0ff */
[----:B-----5:R-:W-:Y:S01]  /*1c0f0*/  IMAD.MOV.U32 R17, RZ, RZ, R14 ;  /* 0x000000ffff117224 */ /* 0x020fe200078e000e */
[----:B------:R-:W-:Y:S01]  /*1c100*/  LEA.HI R11, R8, R101, RZ, 0x5 ;  /* 0x00000065080b7211 */ /* 0x000fe200078f28ff */
[----:B--2---:R1:W2:Y:S02]  /*1c110*/  LD.E R60, [R20.64] ;  /* 0x00000004143c7980 */ /* 0x0042a4000c101900 */
[----:B------:R-:W-:Y:S02]  /*1c120*/  IMAD.IADD R49, R25, 0x1, -R10 ;  /* 0x0000000119317824 */ /* 0x000fe400078e0a0a */
[----:B----4-:R-:W4:Y:S01]  /*1c130*/  LD.E.64 R46, [R46.64] ;  /* 0x000000042e2e7980 */ /* 0x010f22000c101b00 */
[----:B------:R-:W-:Y:S01]  /*1c140*/  IMAD.MOV.U32 R16, RZ, RZ, R15 ;  /* 0x000000ffff107224 */ /* 0x000fe200078e000f */
[----:B---3--:R-:W-:Y:S01]  /*1c150*/  PRMT R19, R17, 0x7610, R19 ;  /* 0x0000761011137816 */ /* 0x008fe20000000013 */
[----:B------:R-:W-:Y:S01]  /*1c160*/  IMAD.MOV.U32 R10, RZ, RZ, R62 ;  /* 0x000000ffff0a7224 */ /* 0x000fe200078e003e */
[----:B------:R-:W-:Y:S01]  /*1c170*/  LOP3.LUT P0, RZ, R49, 0x4, RZ, 0xc0, !PT ;  /* 0x0000000431ff7812 */ /* 0x000fe2000780c0ff */
[----:B------:R-:W-:Y:S01]  /*1c180*/  IMAD.MOV.U32 R8, RZ, RZ, R72 ;  /* 0x000000ffff087224 */ /* 0x000fe200078e0048 */
[----:B------:R-:W-:Y:S01]  /*1c190*/  PRMT R18, R16, 0x7610, R18 ;  /* 0x0000761010127816 */ /* 0x000fe20000000012 */
[----:B------:R-:W-:Y:S01]  /*1c1a0*/  IMAD.MOV.U32 R17, RZ, RZ, R63 ;  /* 0x000000ffff117224 */ /* 0x000fe200078e003f */
[----:B------:R-:W-:Y:S01]  /*1c1b0*/  PRMT R27, R10, 0x7610, R27 ;  /* 0x000076100a1b7816 */ /* 0x000fe2000000001b */
[----:B------:R-:W-:Y:S01]  /*1c1c0*/  IMAD.MOV.U32 R16, RZ, RZ, R66 ;  /* 0x000000ffff107224 */ /* 0x000fe200078e0042 */
[----:B------:R-:W-:Y:S01]  /*1c1d0*/  PRMT R33, R8, 0x7610, R33 ;  /* 0x0000761008217816 */ /* 0x000fe20000000021 */
[----:B------:R-:W-:Y:S01]  /*1c1e0*/  IMAD.MOV.U32 R10, RZ, RZ, R67 ;  /* 0x000000ffff0a7224 */ /* 0x000fe200078e0043 */
[----:B------:R-:W-:Y:S01]  /*1c1f0*/  SEL R13, R13, 0xffffffe0, !P0 ;  /* 0xffffffe00d0d7807 */ /* 0x000fe20004000000 */
        /* <DEDUP_REMOVED lines=16> */
[----:B------:R-:W-:-:S02]  /*1c300*/  IMAD.MOV.U32 R8, RZ, RZ, R65 ;  /* 0x000000ffff087224 */ /* 0x000fc400078e0041 */
[----:B------:R-:W-:Y:S01]  /*1c310*/  IMAD.SHL.U32 R49, R49, 0x40, RZ ;  /* 0x0000004031317824 */ /* 0x000fe200078e00ff */
[----:B------:R-:W-:Y:S01]  /*1c320*/  PRMT R43, R17, 0x7610, R43 ;  /* 0x00007610112b7816 */ /* 0x000fe2000000002b */
[----:B-1----:R-:W-:Y:S01]  /*1c330*/  IMAD.MOV.U32 R20, RZ, RZ, R59 ;  /* 0x000000ffff147224 */ /* 0x002fe200078e003b */
[----:B------:R-:W-:Y:S02]  /*1c340*/  PRMT R17, R16, 0x7610, R17 ;  /* 0x0000761010117816 */ /* 0x000fe40000000011 */
[----:B------:R-:W-:Y:S01]  /*1c350*/  PRMT R16, R10, 0x7610, R16 ;  /* 0x000076100a107816 */ /* 0x000fe20000000010 */
[----:B------:R-:W-:Y:S01]  /*1c360*/  IMAD.MOV.U32 R10, RZ, RZ, R64 ;  /* 0x000000ffff0a7224 */ /* 0x000fe200078e0040 */
[----:B------:R-:W-:Y:S01]  /*1c370*/  PRMT R28, R8, 0x7610, R28 ;  /* 0x00007610081c7816 */ /* 0x000fe2000000001c */
[----:B------:R-:W-:Y:S01]  /*1c380*/  IMAD.MOV.U32 R8, RZ, RZ, R70 ;  /* 0x000000ffff087224 */ /* 0x000fe200078e0046 */
[----:B------:R-:W-:Y:S02]  /*1c390*/  LOP3.LUT R49, R49, 0x1c0, RZ, 0xc0, !PT ;  /* 0x000001c031317812 */ /* 0x000fe400078ec0ff */
[----:B------:R-:W-:-:S02]  /*1c3a0*/  PRMT R21, R20, 0x7610, R21 ;  /* 0x0000761014157816 */ /* 0x000fc40000000015 */
[----:B------:R-:W-:Y:S02]  /*1c3b0*/  LOP3.LUT R41, R49, 0x18, R26, 0xf8, !PT ;  /* 0x0000001831297812 */ /* 0x000fe400078ef81a */
[----:B------:R-:W-:Y:S02]  /*1c3c0*/  SHF.R.U32.HI R20, RZ, 0x3, R49 ;  /* 0x00000003ff147819 */ /* 0x000fe40000011631 */
[----:B------:R-:W-:Y:S01]  /*1c3d0*/  PRMT R29, R10, 0x7610, R29 ;  /* 0x000076100a1d7816 */ /* 0x000fe2000000001d */
[----:B------:R-:W-:Y:S01]  /*1c3e0*/  IMAD.MOV.U32 R10, RZ, RZ, R71 ;  /* 0x000000ffff0a7224 */ /* 0x000fe200078e0047 */
[----:B------:R-:W-:Y:S01]  /*1c3f0*/  PRMT R38, R8, 0x7610, R38 ;  /* 0x0000761008267816 */ /* 0x000fe20000000026 */
[----:B------:R-:W-:Y:S01]  /*1c400*/  IMAD.MOV.U32 R8, RZ, RZ, R78 ;  /* 0x000000ffff087224 */ /* 0x000fe200078e004e */
[----:B------:R-:W-:Y:S01]  /*1c410*/  LOP3.LUT R20, R41, R20, RZ, 0x3c, !PT ;  /* 0x0000001429147212 */ /* 0x000fe200078e3cff */
[----:B------:R-:W-:Y:S01]  /*1c420*/  IMAD.SHL.U32 R11, R11, 0x10, RZ ;  /* 0x000000100b0b7824 */ /* 0x000fe200078e00ff */
[----:B------:R-:W-:Y:S01]  /*1c430*/  PRMT R26, R10, 0x7610, R26 ;  /* 0x000076100a1a7816 */ /* 0x000fe2000000001a */
[----:B------:R-:W-:Y:S01]  /*1c440*/  IMAD.MOV.U32 R10, RZ, RZ, R79 ;  /* 0x000000ffff0a7224 */ /* 0x000fe200078e004f */
[----:B------:R-:W-:Y:S01]  /*1c450*/  PRMT R42, R8, 0x7610, R42 ;  /* 0x00007610082a7816 */ /* 0x000fe2000000002a */
[----:B------:R-:W-:Y:S01]  /*1c460*/  IMAD.MOV.U32 R8, RZ, RZ, R91 ;  /* 0x000000ffff087224 */ /* 0x000fe200078e005b */
[----:B------:R-:W-:Y:S01]  /*1c470*/  LOP3.LUT R20, R20, 0xfffffe00, R11, 0xf8, !PT ;  /* 0xfffffe0014147812 */ /* 0x000fe200078ef80b */
[----:B------:R-:W-:Y:S01]  /*1c480*/  BSSY B1, `(.L_x_3070) ;  /* 0x000014d000017945 */ /* 0x000fe20003800000 */
[----:B------:R-:W-:-:S02]  /*1c490*/  PRMT R41, R10, 0x7610, R41 ;  /* 0x000076100a297816 */ /* 0x000fc40000000029 */
[----:B------:R-:W-:Y:S01]  /*1c4a0*/  PRMT R49, R8, 0x7610, R49 ;  /* 0x0000761008317816 */ /* 0x000fe20000000031 */
[----:B--2---:R-:W-:-:S05]  /*1c4b0*/  IMAD R60, R60, -0x80, R9 ;  /* 0xffffff803c3c7824 */ /* 0x004fca00078e0209 */
[----:B------:R-:W-:-:S04]  /*1c4c0*/  IMNMX R60, R60, 0x80, PT ;  /* 0x000000803c3c7817 */ /* 0x000fc80003800200 */
[----:B------:R-:W-:Y:S01]  /*1c4d0*/  ISETP.GE.AND P0, PT, R25, R60, PT ;  /* 0x0000003c1900720c */ /* 0x000fe20003f06270 */
[----:B------:R-:W-:Y:S02]  /*1c4e0*/  IMAD.MOV.U32 R9, RZ, RZ, R90 ;  /* 0x000000ffff097224 */ /* 0x000fe400078e005a */
[----:B----4-:R-:W-:-:S03]  /*1c4f0*/  IMAD.WIDE.U32 R52, R20, 0x2, R46 ;  /* 0x0000000214347825 */ /* 0x010fc600078e002e */
[----:B------:R-:W-:-:S07]  /*1c500*/  PRMT R50, R9, 0x7610, R50 ;  /* 0x0000761009327816 */ /* 0x000fce0000000032 */
[----:B------:R-:W-:Y:S05]  /*1c510*/  @P0 BRA `(.L_x_3071) ;  /* 0x0000143000000947 */ /* 0x000fea0003800000 */
[----:B------:R-:W-:Y:S01]  /*1c520*/  ISETP.GE.AND P0, PT, R12, R7, PT ;  /* 0x000000070c00720c */ /* 0x000fe20003f06270 */
[----:B------:R-:W-:-:S12]  /*1c530*/  BSSY B0, `(.L_x_3072) ;  /* 0x0000031000007945 */ /* 0x000fd80003800000 */
[----:B------:R-:W-:Y:S05]  /*1c540*/  @P0 BRA `(.L_x_3073) ;  /* 0x000002f000000947 */ /* 0x000fea0003800000 */
[----:B------:R-:W-:Y:S02]  /*1c550*/  ULDC.64 UR4, c[0x0][0x118] ;  /* 0x0000460000047ab9 */ /* 0x000fe40000000a00 */
[----:B------:R-:W2:Y:S01]  /*1c560*/  LD.E.128 R8, [R52.64] ;  /* 0x0000000434087980 */ /* 0x000ea2000c101d00 */
[----:B------:R-:W-:Y:S02]  /*1c570*/  SHF.R.U32.HI R101, RZ, 0x10, R117 ;  /* 0x00000010ff657819 */ /* 0x000fe40000011675 */
[----:B------:R-:W-:Y:S02]  /*1c580*/  SHF.R.U32.HI R115, RZ, 0x10, R113 ;  /* 0x00000010ff737819 */ /* 0x000fe40000011671 */
[----:B------:R-:W-:Y:S02]  /*1c590*/  PRMT R101, R94, 0x5410, R101 ;  /* 0x000054105e657816 */ /* 0x000fe40000000065 */
[----:B------:R-:W-:Y:S02]  /*1c5a0*/  SHF.R.U64 R100, R116, 0x10, R117 ;  /* 0x0000001074647819 */ /* 0x000fe40000001275 */
[----:B------:R-:W-:-:S02]  /*1c5b0*/  PRMT R115, R96, 0x5410, R115 ;  /* 0x0000541060737816 */ /* 0x000fc40000000073 */
[----:B------:R-:W-:Y:S01]  /*1c5c0*/  SHF.R.U64 R112, R112, 0x10, R113 ;  /* 0x0000001070707819 */ /* 0x000fe20000001271 */
[----:B------:R-:W-:Y:S01]  /*1c5d0*/  IMAD.U32 R113, R101, 0x10000, RZ ;  /* 0x0001000065717824 */ /* 0x000fe200078e00ff */
[----:B------:R-:W-:Y:S02]  /*1c5e0*/  PRMT R95, R95, 0x5410, R100 ;  /* 0x000054105f5f7816 */ /* 0x000fe40000000064 */
[----:B------:R-:W-:Y:S02]  /*1c5f0*/  SHF.L.U32 R117, R115, 0x10, RZ ;  /* 0x0000001073757819 */ /* 0x000fe400000006ff */
[----:B------:R-:W-:Y:S02]  /*1c600*/  LOP3.LUT R101, R101, 0xffff0000, RZ, 0xc0, !PT ;  /* 0xffff000065657812 */ /* 0x000fe400078ec0ff */
[----:B------:R-:W-:Y:S02]  /*1c610*/  PRMT R97, R97, 0x5410, R112 ;  /* 0x0000541061617816 */ /* 0x000fe40000000070 */
[----:B------:R-:W-:-:S02]  /*1c620*/  LOP3.LUT R115, R115, 0xffff0000, RZ, 0xc0, !PT ;  /* 0xffff000073737812 */ /* 0x000fc400078ec0ff */
        /* <DEDUP_REMOVED lines=9> */
[----:B------:R-:W-:Y:S02]  /*1c6c0*/  FMUL.FTZ R94, R94, R117 ;  /* 0x000000755e5e7220 */ /* 0x000fe40000410000 */
[----:B------:R-:W-:-:S02]  /*1c6d0*/  FMUL.FTZ R9, R100, R101 ;  /* 0x0000006564097220 */ /* 0x000fc40000410000 */
[----:B------:R-:W-:Y:S02]  /*1c6e0*/  FFMA.FTZ R94, R96, R113, R94 ;  /* 0x00000071605e7223 */ /* 0x000fe4000001005e */
[-C--:B------:R-:W-:Y:S02]  /*1c6f0*/  FMUL.FTZ R100, R100, R115.reuse ;  /* 0x0000007364647220 */ /* 0x080fe40000410000 */
[----:B------:R-:W-:Y:S01]  /*1c700*/  FFMA.FTZ R9, R10, R115, -R9 ;  /* 0x000000730a097223 */ /* 0x000fe20000010809 */
[----:B------:R-:W-:Y:S01]  /*1c710*/  SHF.L.U32 R115, R97, 0x10, RZ ;  /* 0x0000001061737819 */ /* 0x000fe200000006ff */
[C---:B------:R-:W-:Y:S01]  /*1c720*/  IMAD.U32 R113, R95.reuse, 0x10000, RZ ;  /* 0x000100005f717824 */ /* 0x040fe200078e00ff */
[----:B------:R-:W-:Y:S01]  /*1c730*/  LOP3.LUT R95, R95, 0xffff0000, RZ, 0xc0, !PT ;  /* 0xffff00005f5f7812 */ /* 0x000fe200078ec0ff */
[----:B------:R-:W-:Y:S01]  /*1c740*/  FFMA.FTZ R11, R96, R117, -R11 ;  /* 0x00000075600b7223 */ /* 0x000fe2000001080b */
[----:B------:R-:W-:Y:S01]  /*1c750*/  LOP3.LUT R97, R97, 0xffff0000, RZ, 0xc0, !PT ;  /* 0xffff000061617812 */ /* 0x000fe200078ec0ff */
[----:B------:R-:W-:-:S02]  /*1c760*/  FFMA.FTZ R100, R10, R101, R100 ;  /* 0x000000650a647223 */ /* 0x000fc40000010064 */
[----:B------:R-:W-:Y:S02]  /*1c770*/  FMUL.FTZ R10, R112, R113 ;  /* 0x00000071700a7220 */ /* 0x000fe40000410000 */
        /* <DEDUP_REMOVED lines=11> */
[----:B------:R1:W-:Y:S02]  /*1c830*/  ST.E.128 [R52.64], R8 ;  /* 0x0000000834007985 */ /* 0x0003e4000c101d04 */
.L_x_3073:
[----:B------:R-:W-:Y:S05]  /*1c840*/  BSYNC B0 ;  /* 0x0000000000007941 */ /* 0x000fea0003800000 */
.L_x_3072:
[----:B-1----:R-:W-:Y:S01]  /*1c850*/  IADD3 R8, R12, 0x10, RZ ;  /* 0x000000100c087810 */ /* 0x002fe20007ffe0ff */
        /* <DEDUP_REMOVED lines=54> */
.L_x_3075:
[----:B------:R-:W-:Y:S05]  /*1cbc0*/  BSYNC B0 ;  /* 0x0000000000007941 */ /* 0x000fea0003800000 */
.L_x_3074:
[----:B-1----:R-:W-:Y:S01]  /*1cbd0*/  IADD3 R8, R12, 0x20, RZ ;  /* 0x000000200c087810 */ /* 0x002fe20007ffe0ff */
[----:B------:R-:W-:Y:S03]  /*1cbe0*/  BSSY B0, `(.L_x_3076) ;  /* 0x0000032000007945 */ /* 0x000fe60003800000 */
[----:B------:R-:W-:-:S13]  /*1cbf0*/  ISETP.GE.AND P0, PT, R8, R7, PT ;  /* 0x000000070800720c */ /* 0x000fda0003f06270 */
[----:B------:R-:W-:Y:S05]  /*1cc00*/  @P0 BRA `(.L_x_3077) ;  /* 0x000002f000000947 */ /* 0x000fea0003800000 */
[----:B------:R-:W-:Y:S02]  /*1cc10*/  ULDC.64 UR4, c[0x0][0x118] ;  /* 0x0000460000047ab9 */ /* 0x000fe40000000a00 */
[----:B------:R-:W2:Y:S01]  /*1cc20*/  LD.E.128 R8, [R52.64+0x4000] ;  /* 0x0040000434087980 */ /* 0x000ea2000c101d00 */
[--C-:B------:R-:W-:Y:S02]  /*1cc30*/  SHF.R.U64 R88, R108, 0x10, R109.reuse ;  /* 0x000000106c587819 */ /* 0x100fe4000000126d */
[----:B------:R-:W-:Y:S02]  /*1cc40*/  SHF.R.U32.HI R109, RZ, 0x10, R109 ;  /* 0x00000010ff6d7819 */ /* 0x000fe4000001166d */
[----:B------:R-:W-:Y:S02]  /*1cc50*/  SHF.R.U32.HI R95, RZ, 0x10, R111 ;  /* 0x00000010ff5f7819 */ /* 0x000fe4000001166f */
[----:B------:R-:W-:Y:S02]  /*1cc60*/  PRMT R109, R74, 0x5410, R109 ;  /* 0x000054104a6d7816 */ /* 0x000fe4000000006d */
[----:B------:R-:W-:-:S02]  /*1cc70*/  SHF.R.U64 R86, R110, 0x10, R111 ;  /* 0x000000106e567819 */ /* 0x000fc4000000126f */
[----:B------:R-:W-:Y:S01]  /*1cc80*/  PRMT R95, R76, 0x5410, R95 ;  /* 0x000054104c5f7816 */ /* 0x000fe2000000005f */
        /* <DEDUP_REMOVED lines=39> */
.L_x_3077:
[----:B------:R-:W-:Y:S05]  /*1cf00*/  BSYNC B0 ;  /* 0x0000000000007941 */ /* 0x000fea0003800000 */
.L_x_3076:
[----:B-1----:R-:W-:Y:S01]  /*1cf10*/  IADD3 R8, R12, 0x30, RZ ;  /* 0x000000300c087810 */ /* 0x002fe20007ffe0ff */
[----:B------:R-:W-:Y:S03]  /*1cf20*/  BSSY B0, `(.L_x_3078) ;  /* 0x0000037000007945 */ /* 0x000fe60003800000 */
[----:B------:R-:W-:-:S13]  /*1cf30*/  ISETP.GE.AND P0, PT, R8, R7, PT ;  /* 0x000000070800720c */ /* 0x000fda0003f06270 */
[----:B------:R-:W-:Y:S05]  /*1cf40*/  @P0 BRA `(.L_x_3079) ;  /* 0x0000034000000947 */ /* 0x000fea0003800000 */
[----:B------:R-:W-:Y:S01]  /*1cf50*/  IADD3 R9, R13, 0x2000, RZ ;  /* 0x000020000d097810 */ /* 0x000fe20007ffe0ff */
[----:B------:R-:W-:-:S03]  /*1cf60*/  ULDC.64 UR4, c[0x0][0x118] ;  /* 0x0000460000047ab9 */ /* 0x000fc60000000a00 */
        /* <DEDUP_REMOVED lines=21> */
[----:B------:R-:W-:Y:S01]  /*1d0c0*/  LOP3.LUT R87, R8, 0xffff0000, RZ, 0xc0, !PT ;  /* 0xffff000008577812 */ /* 0x000fe200078ec0ff */
[----:B------:R-:W-:Y:S01]  /*1d0d0*/  FMUL.FTZ R11, R57, R74 ;  /* 0x0000004a390b7220 */ /* 0x000fe20000410000 */
[----:B------:R-:W-:Y:S01]  /*1d0e0*/  LOP3.LUT R89, R9, 0xffff0000, RZ, 0xc0, !PT ;  /* 0xffff000009597812 */ /* 0x000fe200078ec0ff */
[----:B------:R-:W-:-:S02]  /*1d0f0*/  FMUL.FTZ R57, R57, R76 ;  /* 0x0000004c39397220 */ /* 0x000fc40000410000 */
[----:B------:R-:W-:Y:S02]  /*1d100*/  IMAD.U32 R88, R8, 0x10000, RZ ;  /* 0x0001000008587824 */ /* 0x000fe400078e00ff */
[C---:B------:R-:W-:Y:S02]  /*1d110*/  FFMA.FTZ R11, R68.reuse, R76, -R11 ;  /* 0x0000004c440b7223 */ /* 0x040fe4000001080b */
[----:B------:R-:W-:Y:S02]  /*1d120*/  IMAD.U32 R8, R9, 0x10000, RZ ;  /* 0x0001000009087824 */ /* 0x000fe400078e00ff */
[----:B------:R-:W-:Y:S02]  /*1d130*/  FFMA.FTZ R68, R68, R74, R57 ;  /* 0x0000004a44447223 */ /* 0x000fe40000010039 */
[C---:B------:R-:W-:Y:S02]  /*1d140*/  FMUL.FTZ R9, R86.reuse, R75 ;  /* 0x0000004b56097220 */ /* 0x040fe40000410000 */
[C---:B------:R-:W-:Y:S01]  /*1d150*/  IMAD.U32 R57, R61.reuse, 0x10000, RZ ;  /* 0x000100003d397824 */ /* 0x040fe200078e00ff */
[----:B------:R-:W-:Y:S01]  /*1d160*/  LOP3.LUT R61, R61, 0xffff0000, RZ, 0xc0, !PT ;  /* 0xffff00003d3d7812 */ /* 0x000fe200078ec0ff */
[----:B------:R-:W-:-:S02]  /*1d170*/  FMUL.FTZ R86, R86, R77 ;  /* 0x0000004d56567220 */ /* 0x000fc40000410000 */
[C---:B------:R-:W-:Y:S01]  /*1d180*/  IMAD.U32 R74, R69.reuse, 0x10000, RZ ;  /* 0x00010000454a7824 */ /* 0x040fe200078e00ff */
[----:B------:R-:W-:Y:S01]  /*1d190*/  LOP3.LUT R69, R69, 0xffff0000, RZ, 0xc0, !PT ;  /* 0xffff000045457812 */ /* 0x000fe200078ec0ff */
[C---:B------:R-:W-:Y:S02]  /*1d1a0*/  FFMA.FTZ R9, R10.reuse, R77, -R9 ;  /* 0x0000004d0a097223 */ /* 0x040fe40000010809 */
[----:B------:R-:W-:Y:S02]  /*1d1b0*/  FFMA.FTZ R86, R10, R75, R86 ;  /* 0x0000004b0a567223 */ /* 0x000fe40000010056 */
[----:B------:R-:W-:Y:S02]  /*1d1c0*/  FMUL.FTZ R75, R87, R57 ;  /* 0x00000039574b7220 */ /* 0x000fe40000410000 */
[----:B------:R-:W-:Y:S02]  /*1d1d0*/  FMUL.FTZ R10, R89, R61 ;  /* 0x0000003d590a7220 */ /* 0x000fe40000410000 */
[----:B------:R-:W-:-:S02]  /*1d1e0*/  FMUL.FTZ R87, R87, R74 ;  /* 0x0000004a57577220 */ /* 0x000fc40000410000 */
[----:B------:R-:W-:Y:S02]  /*1d1f0*/  FMUL.FTZ R89, R89, R69 ;  /* 0x0000004559597220 */ /* 0x000fe40000410000 */
[C---:B------:R-:W-:Y:S02]  /*1d200*/  FFMA.FTZ R75, R88.reuse, R74, -R75 ;  /* 0x0000004a584b7223 */ /* 0x040fe4000001084b */
[----:B------:R-:W-:Y:S02]  /*1d210*/  FFMA.FTZ R88, R88, R57, R87 ;  /* 0x0000003958587223 */ /* 0x000fe40000010057 */
[----:B------:R-:W-:Y:S01]  /*1d220*/  FFMA.FTZ R69, R8, R69, -R10 ;  /* 0x0000004508457223 */ /* 0x000fe2000001080a */
[----:B------:R-:W-:Y:S01]  /*1d230*/  F2FP.BF16.PACK_AB R10, R68, R11 ;  /* 0x0000000b440a723e */ /* 0x000fe200000010ff */
[----:B------:R-:W-:Y:S01]  /*1d240*/  FFMA.FTZ R74, R8, R61, R89 ;  /* 0x0000003d084a7223 */ /* 0x000fe20000010059 */
[----:B------:R-:W-:Y:S02]  /*1d250*/  F2FP.BF16.PACK_AB R11, R86, R9 ;  /* 0x00000009560b723e */ /* 0x000fe400000010ff */
[----:B------:R-:W-:-:S02]  /*1d260*/  F2FP.BF16.PACK_AB R8, R88, R75 ;  /* 0x0000004b5808723e */ /* 0x000fc400000010ff */
[----:B------:R-:W-:-:S05]  /*1d270*/  F2FP.BF16.PACK_AB R9, R74, R69 ;  /* 0x000000454a09723e */ /* 0x000fca00000010ff */
[----:B------:R1:W-:Y:S02]  /*1d280*/  ST.E.128 [R94.64], R8 ;  /* 0x000000085e007985 */ /* 0x0003e4000c101d04 */
.L_x_3079:
[----:B------:R-:W-:Y:S05]  /*1d290*/  BSYNC B0 ;  /* 0x0000000000007941 */ /* 0x000fea0003800000 */
.L_x_3078:
[----:B-1----:R-:W-:Y:S01]  /*1d2a0*/  IADD3 R8, R12, 0x40, RZ ;  /* 0x000000400c087810 */ /* 0x002fe20007ffe0ff */
[----:B------:R-:W-:Y:S03]  /*1d2b0*/  BSSY B0, `(.L_x_3080) ;  /* 0x0000032000007945 */ /* 0x000fe60003800000 */
[----:B------:R-:W-:-:S13]  /*1d2c0*/  ISETP.GE.AND P0, PT, R8, R7, PT ;  /* 0x000000070800720c */ /* 0x000fda0003f06270 */
[----:B------:R-:W-:Y:S05]  /*1d2d0*/  @P0 BRA `(.L_x_3081) ;  /* 0x000002f000000947 */ /* 0x000fea0003800000 */
[----:B------:R-:W-:Y:S02]  /*1d2e0*/  ULDC.64 UR4, c[0x0][0x118] ;  /* 0x0000460000047ab9 */ /* 0x000fe40000000a00 */
[----:B------:R-:W2:Y:S01]  /*1d2f0*/  LD.E.128 R8, [R52.64+0x8000] ;  /* 0x0080000434087980 */ /* 0x000ea2000c101d00 */
[----:B------:R-:W-:Y:S02]  /*1d300*/  SHF.R.U64 R61, R98, 0x10, R99 ;  /* 0x00000010623d7819 */ /* 0x000fe40000001263 */
[----:B------:R-:W-:Y:S02]  /*1d310*/  SHF.R.U64 R57, R102, 0x10, R103 ;  /* 0x0000001066397819 */ /* 0x000fe40000001267 */
[----:B------:R-:W-:Y:S02]  /*1d320*/  SHF.R.U32.HI R98, RZ, 0x10, R99 ;  /* 0x00000010ff627819 */ /* 0x000fe40000011663 */
[----:B------:R-:W-:Y:S02]  /*1d330*/  SHF.R.U32.HI R102, RZ, 0x10, R103 ;  /* 0x00000010ff667819 */ /* 0x000fe40000011667 */
[----:B------:R-:W-:-:S02]  /*1d340*/  PRMT R56, R56, 0x5410, R57 ;  /* 0x0000541038387816 */ /* 0x000fc40000000039 */
[----:B------:R-:W-:Y:S02]  /*1d350*/  PRMT R98, R51, 0x5410, R98 ;  /* 0x0000541033627816 */ /* 0x000fe40000000062 */
[----:B------:R-:W-:Y:S02]  /*1d360*/  PRMT R57, R55, 0x5410, R102 ;  /* 0x0000541037397816 */ /* 0x000fe40000000066 */
[----:B------:R-:W-:Y:S01]  /*1d370*/  PRMT R54, R54, 0x5410, R61 ;  /* 0x0000541036367816 */ /* 0x000fe2000000003d */
[----:B------:R-:W-:Y:S01]  /*1d380*/  IMAD.U32 R68, R98, 0x10000, RZ ;  /* 0x0001000062447824 */ /* 0x000fe200078e00ff */
[C---:B------:R-:W-:Y:S02]  /*1d390*/  SHF.L.U32 R74, R57.reuse, 0x10, RZ ;  /* 0x00000010394a7819 */ /* 0x040fe400000006ff */
        /* <DEDUP_REMOVED lines=24> */
[----:B------:R-:W-:Y:S02]  /*1d520*/  FMUL.FTZ R69, R69, R74 ;  /* 0x0000004a45457220 */ /* 0x000fe40000410000 */
[----:B------:R-:W-:Y:S02]  /*1d530*/  FMUL.FTZ R77, R77, R56 ;  /* 0x000000384d4d7220 */ /* 0x000fe40000410000 */
[----:B------:R-:W-:Y:S01]  /*1d540*/  FFMA.FTZ R74, R75, R74, -R10 ;  /* 0x0000004a4b4a7223 */ /* 0x000fe2000001080a */
[----:B------:R-:W-:Y:S01]  /*1d550*/  F2FP.BF16.PACK_AB R10, R51, R8 ;  /* 0x00000008330a723e */ /* 0x000fe200000010ff */
[----:B------:R-:W-:-:S02]  /*1d560*/  FFMA.FTZ R69, R75, R68, R69 ;  /* 0x000000444b457223 */ /* 0x000fc40000010045 */
[C---:B------:R-:W-:Y:S01]  /*1d570*/  FFMA.FTZ R56, R61.reuse, R56, -R11 ;  /* 0x000000383d387223 */ /* 0x040fe2000001080b */
[----:B------:R-:W-:Y:S01]  /*1d580*/  F2FP.BF16.PACK_AB R11, R76, R9 ;  /* 0x000000094c0b723e */ /* 0x000fe200000010ff */
[----:B------:R-:W-:Y:S01]  /*1d590*/  FFMA.FTZ R77, R61, R54, R77 ;  /* 0x000000363d4d7223 */ /* 0x000fe2000001004d */
[----:B------:R-:W-:-:S04]  /*1d5a0*/  F2FP.BF16.PACK_AB R8, R69, R74 ;  /* 0x0000004a4508723e */ /* 0x000fc800000010ff */
[----:B------:R-:W-:-:S05]  /*1d5b0*/  F2FP.BF16.PACK_AB R9, R77, R56 ;  /* 0x000000384d09723e */ /* 0x000fca00000010ff */
[----:B------:R1:W-:Y:S02]  /*1d5c0*/  ST.E.128 [R52.64+0x8000], R8 ;  /* 0x0080000834007985 */ /* 0x0003e4000c101d04 */
.L_x_3081:
[----:B------:R-:W-:Y:S05]  /*1d5d0*/  BSYNC B0 ;  /* 0x0000000000007941 */ /* 0x000fea0003800000 */
.L_x_3080:
[----:B-1----:R-:W-:-:S04]  /*1d5e0*/  IADD3 R8, R12, 0x50, RZ ;  /* 0x000000500c087810 */ /* 0x002fc80007ffe0ff */
        /* <DEDUP_REMOVED lines=54> */
.L_x_3071:
[----:B------:R-:W-:Y:S05]  /*1d950*/  BSYNC B1 ;  /* 0x0000000000017941 */ /* 0x000fea0003800000 */
.L_x_3070:
[----:B------:R-:W-:-:S04]  /*1d960*/  IADD3 R25, R25, 0x40, RZ ;  /* 0x0000004019197810 */ /* 0x000fc80007ffe0ff */
[----:B------:R-:W-:Y:S01]  /*1d970*/  ISETP.GE.AND P0, PT, R25, R60, PT ;  /* 0x0000003c1900720c */ /* 0x000fe20003f06270 */
[----:B------:R-:W-:-:S12]  /*1d980*/  IMAD.MOV.U32 R25, RZ, RZ, 0x0 ;  /* 0x00000000ff197424 */ /* 0x000fd800078e00ff */
[----:B------:R-:W-:Y:S05]  /*1d990*/  @P0 RET.REL.NODEC R24 `(_ZN7cutlass13device_kernelIN5flash19enable_sm80_to_sm89INS1_16FlashAttnFwdSm80INS1_25CollectiveMainloopFwdSm80ILi8ELi2ELb0EN4cute5tupleIJNS5_1CILi128EEENS7_ILi64EEENS7_ILi192EEEEEELi192ENS_10bfloat16_tEfNS_4arch4Sm80ELb0ELb1ELb0ELb1ELb1ELb1ELb1ELb0EEENS1_21CollectiveEpilogueFwdINS6_IJS8_SA_S9_EEENS6_IJNS7_ILi1EEESI_SI_EEESC_SE_Li256ELb1ELb1ELb0ELb0EEENS1_19SingleTileSchedulerILb1ELb0ELb1ELi128EEEEEEEEEvNT_6ParamsE) ;  /* 0xfffe266018000950 */ /* 0x000fea0003c3ffff */
[----:B------:R-:W-:Y:S01]  /*1d9a0*/  ISETP.GE.AND P0, PT, R12, R7, PT ;  /* 0x000000070c00720c */ /* 0x000fe20003f06270 */
[----:B------:R-:W-:-:S12]  /*1d9b0*/  BSSY B0, `(.L_x_3082) ;  /* 0x0000031000007945 */ /* 0x000fd80003800000 */
[----:B------:R-:W-:Y:S05]  /*1d9c0*/  @P0 BRA `(.L_x_3083) ;  /* 0x000002f000000947 */ /* 0x000fea0003800000 */
[----:B------:R-:W-:Y:S02]  /*1d9d0*/  ULDC.64 UR4, c[0x0][0x118] ;  /* 0x0000460000047ab9 */ /* 0x000fe40000000a00 */
[----:B-1----:R-:W2:Y:S01]  /*1d9e0*/  LD.E.128 R8, [R52.64+0x2000] ;  /* 0x0020000434087980 */ /* 0x002ea2000c101d00 */
[----:B------:R-:W-:Y:S02]  /*1d9f0*/  SHF.R.U64 R35, R90, 0x10, R91 ;  /* 0x000000105a237819 */ /* 0x000fe4000000125b */
[----:B------:R-:W-:Y:S02]  /*1da00*/  SHF.R.U64 R25, R92, 0x10, R93 ;  /* 0x000000105c197819 */ /* 0x000fe4000000125d */
[----:B------:R-:W-:Y:S02]  /*1da10*/  SHF.R.U32.HI R90, RZ, 0x10, R91 ;  /* 0x00000010ff5a7819 */ /* 0x000fe4000001165b */
[----:B------:R-:W-:Y:S02]  /*1da20*/  SHF.R.U32.HI R92, RZ, 0x10, R93 ;  /* 0x00000010ff5c7819 */ /* 0x000fe4000001165d */
[----:B------:R-:W-:-:S02]  /*1da30*/  PRMT R49, R49, 0x5410, R90 ;  /* 0x0000541031317816 */ /* 0x000fc4000000005a */
[----:B------:R-:W-:Y:S02]  /*1da40*/  PRMT R43, R43, 0x5410, R92 ;  /* 0x000054102b2b7816 */ /* 0x000fe4000000005c */
[----:B------:R-:W-:Y:S01]  /*1da50*/  PRMT R48, R48, 0x5410, R25 ;  /* 0x0000541030307816 */ /* 0x000fe20000000019 */
[----:B------:R-:W-:Y:S01]  /*1da60*/  IMAD.U32 R36, R49, 0x10000, RZ ;  /* 0x0001000031247824 */ /* 0x000fe200078e00ff */
[----:B------:R-:W-:Y:S02]  /*1da70*/  SHF.L.U32 R54, R43, 0x10, RZ ;  /* 0x000000102b367819 */ /* 0x000fe400000006ff */
[----:B------:R-:W-:Y:S02]  /*1da80*/  PRMT R50, R50, 0x5410, R35 ;  /* 0x0000541032327816 */ /* 0x000fe40000000023 */
[----:B------:R-:W-:Y:S02]  /*1da90*/  LOP3.LUT R35, R49, 0xffff0000, RZ, 0xc0, !PT ;  /* 0xffff000031237812 */ /* 0x000fe400078ec0ff */
[----:B------:R-:W-:-:S02]  /*1daa0*/  LOP3.LUT R37, R43, 0xffff0000, RZ, 0xc0, !PT ;  /* 0xffff00002b257812 */ /* 0x000fc400078ec0ff */
[C---:B--2---:R-:W-:Y:S01]  /*1dab0*/  LOP3.LUT R25, R10.reuse, 0xffff0000, RZ, 0xc0, !PT ;  /* 0xffff00000a197812 */ /* 0x044fe200078ec0ff */
[----:B------:R-:W-:Y:S01]  /*1dac0*/  IMAD.U32 R34, R10, 0x10000, RZ ;  /* 0x000100000a227824 */ /* 0x000fe200078e00ff */
[C---:B------:R-:W-:Y:S01]  /*1dad0*/  LOP3.LUT R56, R11.reuse, 0xffff0000, RZ, 0xc0, !PT ;  /* 0xffff00000b387812 */ /* 0x040fe200078ec0ff */
[----:B------:R-:W-:Y:S01]  /*1dae0*/  IMAD.U32 R10, R11, 0x10000, RZ ;  /* 0x000100000b0a7824 */ /* 0x000fe200078e00ff */
[C---:B------:R-:W-:Y:S01]  /*1daf0*/  LOP3.LUT R43, R8.reuse, 0xffff0000, RZ, 0xc0, !PT ;  /* 0xffff0000082b7812 */ /* 0x040fe200078ec0ff */
[----:B------:R-:W-:Y:S01]  /*1db00*/  FMUL.FTZ R11, R25, R36 ;  /* 0x00000024190b7220 */ /* 0x000fe20000410000 */
[----:B------:R-:W-:Y:S01]  /*1db10*/  LOP3.LUT R51, R9, 0xffff0000, RZ, 0xc0, !PT ;  /* 0xffff000009337812 */ /* 0x000fe200078ec0ff */
[-C--:B------:R-:W-:Y:S02]  /*1db20*/  FMUL.FTZ R25, R25, R54.reuse ;  /* 0x0000003619197220 */ /* 0x080fe40000410000 */
[----:B------:R-:W-:Y:S01]  /*1db30*/  IMAD.U32 R49, R8, 0x10000, RZ ;  /* 0x0001000008317824 */ /* 0x000fe200078e00ff */
[----:B------:R-:W-:Y:S01]  /*1db40*/  SHF.L.U32 R8, R9, 0x10, RZ ;  /* 0x0000001009087819 */ /* 0x000fe200000006ff */
        /* <DEDUP_REMOVED lines=23> */
.L_x_3083:
[----:B------:R-:W-:Y:S05]  /*1dcc0*/  BSYNC B0 ;  /* 0x0000000000007941 */ /* 0x000fea0003800000 */
.L_x_3082:
        /* <DEDUP_REMOVED lines=20> */
[----:B------:R-:W-:Y:S01]  /*1de10*/  IMAD.U32 R48, R39, 0x10000, RZ ;  /* 0x0001000027307824 */ /* 0x000fe200078e00ff */
        /* <DEDUP_REMOVED lines=35> */
.L_x_3085:
[----:B------:R-:W-:Y:S05]  /*1e050*/  BSYNC B0 ;  /* 0x0000000000007941 */ /* 0x000fea0003800000 */
.L_x_3084:
        /* <DEDUP_REMOVED lines=13> */
[----:B------:R-:W-:Y:S02]  /*1e130*/  PRMT R38, R38, 0x5410, R25 ;  /* 0x0000541026267816 */ /* 0x000fe40000000019 */
[C---:B------:R-:W-:Y:S02]  /*1e140*/  SHF.L.U32 R34, R32.reuse, 0x10, RZ ;  /* 0x0000001020227819 */ /* 0x040fe400000006ff */
[----:B------:R-:W-:Y:S01]  /*1e150*/  LOP3.LUT R37, R32, 0xffff0000, RZ, 0xc0, !PT ;  /* 0xffff000020257812 */ /* 0x000fe200078ec0ff */
[C---:B------:R-:W-:Y:S01]  /*1e160*/  IMAD.U32 R32, R71.reuse, 0x10000, RZ ;  /* 0x0001000047207824 */ /* 0x040fe200078e00ff */
        /* <DEDUP_REMOVED lines=11> */
[----:B------:R-:W-:-:S02]  /*1e220*/  FFMA.FTZ R11, R26, R34, -R11 ;  /* 0x000000221a0b7223 */ /* 0x000fc4000001080b */
[----:B------:R-:W-:Y:S01]  /*1e230*/  FFMA.FTZ R26, R26, R32, R25 ;  /* 0x000000201a1a7223 */ /* 0x000fe20000010019 */
[C---:B------:R-:W-:Y:S01]  /*1e240*/  SHF.L.U32 R32, R33.reuse, 0x10, RZ ;  /* 0x0000001021207819 */ /* 0x040fe200000006ff */
[----:B------:R-:W-:Y:S01]  /*1e250*/  FMUL.FTZ R9, R36, R35 ;  /* 0x0000002324097220 */ /* 0x000fe20000410000 */
[----:B------:R-:W-:Y:S01]  /*1e260*/  LOP3.LUT R33, R33, 0xffff0000, RZ, 0xc0, !PT ;  /* 0xffff000021217812 */ /* 0x000fe200078ec0ff */
[C---:B------:R-:W-:Y:S01]  /*1e270*/  IMAD.U32 R25, R38.reuse, 0x10000, RZ ;  /* 0x0001000026197824 */ /* 0x040fe200078e00ff */
[----:B------:R-:W-:Y:S01]  /*1e280*/  LOP3.LUT R38, R38, 0xffff0000, RZ, 0xc0, !PT ;  /* 0xffff000026267812 */ /* 0x000fe200078ec0ff */
[-C--:B------:R-:W-:Y:S02]  /*1e290*/  FMUL.FTZ R36, R36, R37.reuse ;  /* 0x0000002524247220 */ /* 0x080fe40000410000 */
[C---:B------:R-:W-:Y:S02]  /*1e2a0*/  FFMA.FTZ R9, R10.reuse, R37, -R9 ;  /* 0x000000250a097223 */ /* 0x040fe40000010809 */
        /* <DEDUP_REMOVED lines=13> */
[----:B------:R1:W-:Y:S02]  /*1e380*/  ST.E.128 [R52.64+0x6000], R8 ;  /* 0x0060000834007985 */ /* 0x0003e4000c101d04 */
.L_x_3087:
[----:B------:R-:W-:Y:S05]  /*1e390*/  BSYNC B0 ;  /* 0x0000000000007941 */ /* 0x000fea0003800000 */
.L_x_3086:
        /* <DEDUP_REMOVED lines=15> */
[----:B------:R-:W-:Y:S02]  /*1e490*/  PRMT R35, R30, 0x5410, R35 ;  /* 0x000054101e237816 */ /* 0x000fe40000000023 */
[----:B------:R-:W-:Y:S01]  /*1e4a0*/  SHF.R.U64 R26, R66, 0x10, R67 ;  /* 0x00000010421a7819 */ /* 0x000fe20000001243 */
[----:B------:R-:W-:Y:S01]  /*1e4b0*/  IMAD.U32 R28, R65, 0x10000, RZ ;  /* 0x00010000411c7824 */ /* 0x000fe200078e00ff */
[----:B------:R-:W-:Y:S01]  /*1e4c0*/  PRMT R29, R29, 0x5410, R32 ;  /* 0x000054101d1d7816 */ /* 0x000fe20000000020 */
[----:B------:R-:W-:Y:S01]  /*1e4d0*/  IMAD.U32 R30, R35, 0x10000, RZ ;  /* 0x00010000231e7824 */ /* 0x000fe200078e00ff */
[----:B------:R-:W-:-:S02]  /*1e4e0*/  PRMT R31, R31, 0x5410, R26 ;  /* 0x000054101f1f7816 */ /* 0x000fc4000000001a */
        /* <DEDUP_REMOVED lines=12> */
[----:B------:R-:W-:Y:S02]  /*1e5b0*/  FMUL.FTZ R9, R32, R33 ;  /* 0x0000002120097220 */ /* 0x000fe40000410000 */
[C---:B------:R-:W-:Y:S02]  /*1e5c0*/  FFMA.FTZ R11, R26.reuse, R30, -R11 ;  /* 0x0000001e1a0b7223 */ /* 0x040fe4000001080b */
[----:B------:R-:W-:Y:S02]  /*1e5d0*/  FFMA.FTZ R26, R26, R28, R25 ;  /* 0x0000001c1a1a7223 */ /* 0x000fe40000010019 */
[----:B------:R-:W-:-:S02]  /*1e5e0*/  FMUL.FTZ R32, R32, R35 ;  /* 0x0000002320207220 */ /* 0x000fc40000410000 */
[C---:B------:R-:W-:Y:S02]  /*1e5f0*/  FFMA.FTZ R9, R10.reuse, R35, -R9 ;  /* 0x000000230a097223 */ /* 0x040fe40000010809 */
[C---:B------:R-:W-:Y:S01]  /*1e600*/  IMAD.U32 R25, R29.reuse, 0x10000, RZ ;  /* 0x000100001d197824 */ /* 0x040fe200078e00ff */
[----:B------:R-:W-:Y:S01]  /*1e610*/  LOP3.LUT R29, R29, 0xffff0000, RZ, 0xc0, !PT ;  /* 0xffff00001d1d7812 */ /* 0x000fe200078ec0ff */
[C---:B------:R-:W-:Y:S01]  /*1e620*/  IMAD.U32 R35, R31.reuse, 0x10000, RZ ;  /* 0x000100001f237824 */ /* 0x040fe200078e00ff */
[----:B------:R-:W-:Y:S01]  /*1e630*/  LOP3.LUT R31, R31, 0xffff0000, RZ, 0xc0, !PT ;  /* 0xffff00001f1f7812 */ /* 0x000fe200078ec0ff */
        /* <DEDUP_REMOVED lines=14> */
.L_x_3089:
[----:B------:R-:W-:Y:S05]  /*1e720*/  BSYNC B0 ;  /* 0x0000000000007941 */ /* 0x000fea0003800000 */
.L_x_3088:
        /* <DEDUP_REMOVED lines=14> */
[C---:B------:R-:W-:Y:S02]  /*1e810*/  SHF.L.U32 R28, R25.reuse, 0x10, RZ ;  /* 0x00000010191c7819 */ /* 0x040fe400000006ff */
[----:B------:R-:W-:Y:S02]  /*1e820*/  PRMT R22, R22, 0x5410, R29 ;  /* 0x0000541016167816 */ /* 0x000fe4000000001d */
[----:B------:R-:W-:Y:S02]  /*1e830*/  LOP3.LUT R25, R25, 0xffff0000, RZ, 0xc0, !PT ;  /* 0xffff000019197812 */ /* 0x000fe400078ec0ff */
[C---:B--2---:R-:W-:Y:S01]  /*1e840*/  LOP3.LUT R21, R10.reuse, 0xffff0000, RZ, 0xc0, !PT ;  /* 0xffff00000a157812 */ /* 0x044fe200078ec0ff */
[----:B------:R-:W-:Y:S01]  /*1e850*/  IMAD.U32 R23, R10, 0x10000, RZ ;  /* 0x000100000a177824 */ /* 0x000fe200078e00ff */
[C---:B------:R-:W-:Y:S01]  /*1e860*/  LOP3.LUT R30, R11.reuse, 0xffff0000, RZ, 0xc0, !PT ;  /* 0xffff00000b1e7812 */ /* 0x040fe200078ec0ff */
[----:B------:R-:W-:Y:S01]  /*1e870*/  IMAD.U32 R10, R11, 0x10000, RZ ;  /* 0x000100000b0a7824 */ /* 0x000fe200078e00ff */
[----:B------:R-:W-:Y:S01]  /*1e880*/  LOP3.LUT R11, R58, 0xffff0000, RZ, 0xc0, !PT ;  /* 0xffff00003a0b7812 */ /* 0x000fe200078ec0ff */
[C---:B------:R-:W-:Y:S01]  /*1e890*/  IMAD.U32 R32, R8.reuse, 0x10000, RZ ;  /* 0x0001000008207824 */ /* 0x040fe200078e00ff */
[----:B------:R-:W-:Y:S01]  /*1e8a0*/  LOP3.LUT R31, R8, 0xffff0000, RZ, 0xc0, !PT ;  /* 0xffff0000081f7812 */ /* 0x000fe200078ec0ff */
[----:B------:R-:W-:Y:S01]  /*1e8b0*/  FMUL.FTZ R8, R21, R26 ;  /* 0x0000001a15087220 */ /* 0x000fe20000410000 */
[----:B------:R-:W-:Y:S01]  /*1e8c0*/  SHF.L.U32 R29, R9, 0x10, RZ ;  /* 0x00000010091d7819 */ /* 0x000fe200000006ff */
[----:B------:R-:W-:Y:S01]  /*1e8d0*/  FMUL.FTZ R21, R21, R28 ;  /* 0x0000001c15157220 */ /* 0x000fe20000410000 */
[----:B------:R-:W-:Y:S01]  /*1e8e0*/  LOP3.LUT R33, R9, 0xffff0000, RZ, 0xc0, !PT ;  /* 0xffff000009217812 */ /* 0x000fe200078ec0ff */
[----:B------:R-:W-:-:S02]  /*1e8f0*/  FMUL.FTZ R9, R30, R11 ;  /* 0x0000000b1e097220 */ /* 0x000fc40000410000 */
[C---:B------:R-:W-:Y:S02]  /*1e900*/  FFMA.FTZ R8, R23.reuse, R28, -R8 ;  /* 0x0000001c17087223 */ /* 0x040fe40000010808 */
[----:B------:R-:W-:Y:S01]  /*1e910*/  FFMA.FTZ R21, R23, R26, R21 ;  /* 0x0000001a17157223 */ /* 0x000fe20000010015 */
[C---:B------:R-:W-:Y:S01]  /*1e920*/  LOP3.LUT R26, R27.reuse, 0xffff0000, RZ, 0xc0, !PT ;  /* 0xffff00001b1a7812 */ /* 0x040fe200078ec0ff */
[C---:B------:R-:W-:Y:S01]  /*1e930*/  IMAD.U32 R23, R22.reuse, 0x10000, RZ ;  /* 0x0001000016177824 */ /* 0x040fe200078e00ff */
[----:B------:R-:W-:Y:S01]  /*1e940*/  LOP3.LUT R22, R22, 0xffff0000, RZ, 0xc0, !PT ;  /* 0xffff000016167812 */ /* 0x000fe200078ec0ff */
[-C--:B------:R-:W-:Y:S02]  /*1e950*/  FMUL.FTZ R30, R30, R25.reuse ;  /* 0x000000191e1e7220 */ /* 0x080fe40000410000 */
[C---:B------:R-:W-:Y:S01]  /*1e960*/  FFMA.FTZ R9, R10.reuse, R25, -R9 ;  /* 0x000000190a097223 */ /* 0x040fe20000010809 */
[----:B------:R-:W-:Y:S01]  /*1e970*/  SHF.L.U32 R25, R27, 0x10, RZ ;  /* 0x000000101b197819 */ /* 0x000fe200000006ff */
[----:B------:R-:W-:-:S02]  /*1e980*/  FFMA.FTZ R30, R10, R11, R30 ;  /* 0x0000000b0a1e7223 */ /* 0x000fc4000001001e */
[----:B------:R-:W-:Y:S02]  /*1e990*/  FMUL.FTZ R10, R31, R23 ;  /* 0x000000171f0a7220 */ /* 0x000fe40000410000 */
[----:B------:R-:W-:Y:S02]  /*1e9a0*/  FMUL.FTZ R11, R33, R22 ;  /* 0x00000016210b7220 */ /* 0x000fe40000410000 */
        /* <DEDUP_REMOVED lines=11> */
.L_x_3091:
[----:B------:R-:W-:Y:S05]  /*1ea60*/  BSYNC B0 ;  /* 0x0000000000007941 */ /* 0x000fea0003800000 */
.L_x_3090:
[----:B------:R-:W-:Y:S01]  /*1ea70*/  IADD3 R12, R12, 0x50, RZ ;  /* 0x000000500c0c7810 */ /* 0x000fe20007ffe0ff */
[----:B------:R-:W-:-:S03]  /*1ea80*/  IMAD.MOV.U32 R25, RZ, RZ, 0x0 ;  /* 0x00000000ff197424 */ /* 0x000fc600078e00ff */
[----:B------:R-:W-:-:S13]  /*1ea90*/  ISETP.GE.AND P0, PT, R12, R7, PT ;  /* 0x000000070c00720c */ /* 0x000fda0003f06270 */
[----:B------:R-:W-:Y:S05]  /*1eaa0*/  @P0 RET.REL.NODEC R24 `(_ZN7cutlass13device_kernelIN5flash19enable_sm80_to_sm89INS1_16FlashAttnFwdSm80INS1_25CollectiveMainloopFwdSm80ILi8ELi2ELb0EN4cute5tupleIJNS5_1CILi128EEENS7_ILi64EEENS7_ILi192EEEEEELi192ENS_10bfloat16_tEfNS_4arch4Sm80ELb0ELb1ELb0ELb1ELb1ELb1ELb1ELb0EEENS1_21CollectiveEpilogueFwdINS6_IJS8_SA_S9_EEENS6_IJNS7_ILi1EEESI_SI_EEESC_SE_Li256ELb1ELb1ELb0ELb0EEENS1_19SingleTileSchedulerILb1ELb0ELb1ELi128EEEEEEEEEvNT_6ParamsE) ;  /* 0xfffe155018000950 */ /* 0x000fea0003c3ffff */
[----:B------:R-:W-:Y:S01]  /*1eab0*/  IADD3 R7, R13, 0x5000, RZ ;  /* 0x000050000d077810 */ /* 0x000fe20007ffe0ff */
[----:B------:R-:W-:-:S03]  /*1eac0*/  ULDC.64 UR4, c[0x0][0x118] ;  /* 0x0000460000047ab9 */ /* 0x000fc60000000a00 */
[----:B-1----:R-:W-:-:S04]  /*1ead0*/  IADD3 R9, P0, R20, R7, RZ ;  /* 0x0000000714097210 */ /* 0x002fc80007f1e0ff */
        /* <DEDUP_REMOVED lines=15> */
[----:B------:R-:W-:Y:S01]  /*1ebd0*/  LOP3.LUT R18, R18, 0xffff0000, RZ, 0xc0, !PT ;  /* 0xffff000012127812 */ /* 0x000fe200078ec0ff */
[C---:B--2---:R-:W-:Y:S01]  /*1ebe0*/  IMAD.U32 R14, R10.reuse, 0x10000, RZ ;  /* 0x000100000a0e7824 */ /* 0x044fe200078e00ff */
[----:B------:R-:W-:Y:S01]  /*1ebf0*/  LOP3.LUT R10, R10, 0xffff0000, RZ, 0xc0, !PT ;  /* 0xffff00000a0a7812 */ /* 0x000fe200078ec0ff */
[C---:B------:R-:W-:Y:S01]  /*1ec00*/  IMAD.U32 R7, R11.reuse, 0x10000, RZ ;  /* 0x000100000b077824 */ /* 0x040fe200078e00ff */
[----:B------:R-:W-:Y:S01]  /*1ec10*/  LOP3.LUT R23, R11, 0xffff0000, RZ, 0xc0, !PT ;  /* 0xffff00000b177812 */ /* 0x000fe200078ec0ff */
[C---:B------:R-:W-:Y:S01]  /*1ec20*/  IMAD.U32 R22, R8.reuse, 0x10000, RZ ;  /* 0x0001000008167824 */ /* 0x040fe200078e00ff */
[----:B------:R-:W-:Y:S01]  /*1ec30*/  LOP3.LUT R20, R8, 0xffff0000, RZ, 0xc0, !PT ;  /* 0xffff000008147812 */ /* 0x000fe200078ec0ff */
[C---:B------:R-:W-:Y:S01]  /*1ec40*/  FMUL.FTZ R11, R10.reuse, R15 ;  /* 0x0000000f0a0b7220 */ /* 0x040fe20000410000 */
[----:B------:R-:W-:Y:S01]  /*1ec50*/  LOP3.LUT R25, R9, 0xffff0000, RZ, 0xc0, !PT ;  /* 0xffff000009197812 */ /* 0x000fe200078ec0ff */
[----:B------:R-:W-:-:S02]  /*1ec60*/  FMUL.FTZ R10, R10, R21 ;  /* 0x000000150a0a7220 */ /* 0x000fc40000410000 */
[----:B------:R-:W-:Y:S02]  /*1ec70*/  IMAD.U32 R8, R9, 0x10000, RZ ;  /* 0x0001000009087824 */ /* 0x000fe400078e00ff */
[C---:B------:R-:W-:Y:S02]  /*1ec80*/  FFMA.FTZ R10, R14.reuse, R15, R10 ;  /* 0x0000000f0e0a7223 */ /* 0x040fe4000001000a */
[----:B------:R-:W-:Y:S02]  /*1ec90*/  FMUL.FTZ R9, R23, R16 ;  /* 0x0000001017097220 */ /* 0x000fe40000410000 */
[----:B------:R-:W-:Y:S02]  /*1eca0*/  FFMA.FTZ R11, R14, R21, -R11 ;  /* 0x000000150e0b7223 */ /* 0x000fe4000001080b */
[C---:B------:R-:W-:Y:S01]  /*1ecb0*/  IMAD.U32 R15, R17.reuse, 0x10000, RZ ;  /* 0x00010000110f7824 */ /* 0x040fe200078e00ff */
[----:B------:R-:W-:Y:S01]  /*1ecc0*/  LOP3.LUT R17, R17, 0xffff0000, RZ, 0xc0, !PT ;  /* 0xffff000011117812 */ /* 0x000fe200078ec0ff */
[-C--:B------:R-:W-:Y:S01]  /*1ecd0*/  FMUL.FTZ R23, R23, R18.reuse ;  /* 0x0000001217177220 */ /* 0x080fe20000410000 */
[----:B------:R-:W-:Y:S01]  /*1ece0*/  F2FP.BF16.PACK_AB R10, R10, R11 ;  /* 0x0000000b0a0a723e */ /* 0x000fe200000010ff */
[C---:B------:R-:W-:Y:S01]  /*1ecf0*/  IMAD.U32 R21, R19.reuse, 0x10000, RZ ;  /* 0x0001000013157824 */ /* 0x040fe200078e00ff */
[----:B------:R-:W-:Y:S01]  /*1ed00*/  LOP3.LUT R19, R19, 0xffff0000, RZ, 0xc0, !PT ;  /* 0xffff000013137812 */ /* 0x000fe200078ec0ff */
[----:B------:R-:W-:-:S02]  /*1ed10*/  FFMA.FTZ R9, R7, R18, -R9 ;  /* 0x0000001207097223 */ /* 0x000fc40000010809 */
[----:B------:R-:W-:Y:S02]  /*1ed20*/  FFMA.FTZ R16, R7, R16, R23 ;  /* 0x0000001007107223 */ /* 0x000fe40000010017 */
[----:B------:R-:W-:Y:S02]  /*1ed30*/  FMUL.FTZ R7, R20, R15 ;  /* 0x0000000f14077220 */ /* 0x000fe40000410000 */
[C---:B------:R-:W-:Y:S01]  /*1ed40*/  FMUL.FTZ R14, R25.reuse, R17 ;  /* 0x00000011190e7220 */ /* 0x040fe20000410000 */
[----:B------:R-:W-:Y:S01]  /*1ed50*/  F2FP.BF16.PACK_AB R11, R16, R9 ;  /* 0x00000009100b723e */ /* 0x000fe200000010ff */
[----:B------:R-:W-:Y:S02]  /*1ed60*/  FMUL.FTZ R20, R20, R21 ;  /* 0x0000001514147220 */ /* 0x000fe40000410000 */
[----:B------:R-:W-:Y:S02]  /*1ed70*/  FMUL.FTZ R25, R25, R19 ;  /* 0x0000001319197220 */ /* 0x000fe40000410000 */
[----:B------:R-:W-:-:S02]  /*1ed80*/  FFMA.FTZ R7, R22, R21, -R7 ;  /* 0x0000001516077223 */ /* 0x000fc40000010807 */
[----:B------:R-:W-:Y:S02]  /*1ed90*/  FFMA.FTZ R20, R22, R15, R20 ;  /* 0x0000000f16147223 */ /* 0x000fe40000010014 */
[C---:B------:R-:W-:Y:S02]  /*1eda0*/  FFMA.FTZ R14, R8.reuse, R19, -R14 ;  /* 0x00000013080e7223 */ /* 0x040fe4000001080e */
[----:B------:R-:W-:Y:S01]  /*1edb0*/  FFMA.FTZ R25, R8, R17, R25 ;  /* 0x0000001108197223 */ /* 0x000fe20000010019 */
[----:B------:R-:W-:-:S04]  /*1edc0*/  F2FP.BF16.PACK_AB R8, R20, R7 ;  /* 0x000000071408723e */ /* 0x000fc800000010ff */
[----:B------:R-:W-:Y:S01]  /*1edd0*/  F2FP.BF16.PACK_AB R9, R25, R14 ;  /* 0x0000000e1909723e */ /* 0x000fe200000010ff */
[----:B------:R-:W-:-:S04]  /*1ede0*/  IMAD.MOV.U32 R25, RZ, RZ, 0x0 ;  /* 0x00000000ff197424 */ /* 0x000fc800078e00ff */
[----:B------:R1:W-:Y:S01]  /*1edf0*/  ST.E.128 [R12.64], R8 ;  /* 0x000000080c007985 */ /* 0x0003e2000c101d04 */
[----:B------:R-:W-:Y:S05]  /*1ee00*/  RET.REL.NODEC R24 `(_ZN7cutlass13device_kernelIN5flash19enable_sm80_to_sm89INS1_16FlashAttnFwdSm80INS1_25CollectiveMainloopFwdSm80ILi8ELi2ELb0EN4cute5tupleIJNS5_1CILi128EEENS7_ILi64EEENS7_ILi192EEEEEELi192ENS_10bfloat16_tEfNS_4arch4Sm80ELb0ELb1ELb0ELb1ELb1ELb1ELb1ELb0EEENS1_21CollectiveEpilogueFwdINS6_IJS8_SA_S9_EEENS6_IJNS7_ILi1EEESI_SI_EEESC_SE_Li256ELb1ELb1ELb0ELb0EEENS1_19SingleTileSchedulerILb1ELb0ELb1ELi128EEEEEEEEEvNT_6ParamsE) ;  /* 0xfffe11f018007950 */ /* 0x000fea0003c3ffff */
.L_x_3060:
        /* <DEDUP_REMOVED lines=8> */
.L_x_3093:
[----:B------:R-:W-:Y:S05]  /*1ee90*/  BSYNC B0 ;  /* 0x0000000000007941 */ /* 0x000fea0003800000 */
.L_x_3092:
        /* <DEDUP_REMOVED lines=17> */
.L_x_3114:
[----:B------:R-:W-:Y:S05]  /*1efb0*/  BRA.DIV ~URZ, `(.L_x_3095) ;  /* 0x000040327f007947 */ /* 0x000fea000b800000 */
[----:B------:R3:W4:Y:S04]  /*1efc0*/  SHFL.IDX PT, R30, R22, RZ, 0x1c1f ;  /* 0x001c1fff161e7589 */ /* 0x00072800000e0000 */
[----:B------:R3:W1:Y:S04]  /*1efd0*/  SHFL.IDX PT, R33, R17, RZ, 0x1c1f ;  /* 0x001c1fff11217589 */ /* 0x00066800000e0000 */
[----:B------:R3:W2:Y:S02]  /*1efe0*/  SHFL.IDX PT, R32, R20, RZ, 0x1c1f ;  /* 0x001c1fff14207589 */ /* 0x0006a400000e0000 */
.L_x_3115:
        /* <DEDUP_REMOVED lines=15> */
[----:B------:R-:W-:-:S03]  /*1f0e0*/  CS2R R8, SRZ ;  /* 0x0000000000087805 */ /* 0x000fc6000001ff00 */
[----:B------:R-:W-:Y:S05]  /*1f0f0*/  @P0 BRA `(.L_x_3097) ;  /* 0x0000024000000947 */ /* 0x000fea0003800000 */
[C---:B------:R-:W-:Y:S01]  /*1f100*/  ISETP.GE.AND P0, PT, R26.reuse, R7, PT ;  /* 0x000000071a00720c */ /* 0x040fe20003f06270 */
[----:B------:R-:W-:Y:S01]  /*1f110*/  CS2R R14, SRZ ;  /* 0x00000000000e7805 */ /* 0x000fe2000001ff00 */
[----:B------:R-:W-:Y:S01]  /*1f120*/  CS2R R12, SRZ ;  /* 0x00000000000c7805 */ /* 0x000fe2000001ff00 */
[----:B------:R-:W-:Y:S01]  /*1f130*/  CS2R R10, SRZ ;  /* 0x00000000000a7805 */ /* 0x000fe2000001ff00 */
[----:B------:R-:W-:Y:S01]  /*1f140*/  CS2R R8, SRZ ;  /* 0x0000000000087805 */ /* 0x000fe2000001ff00 */
[----:B------:R-:W-:Y:S01]  /*1f150*/  IADD3 R28, R26, 0x20, RZ ;  /* 0x000000201a1c7810 */ /* 0x000fe20007ffe0ff */
[----:B------:R-:W-:-:S07]  /*1f160*/  ULDC.64 UR4, c[0x0][0x118] ;  /* 0x0000460000047ab9 */ /* 0x000fce0000000a00 */
[----:B--2-4-:R-:W-:-:S04]  /*1f170*/  @!P0 IMAD.WIDE R34, R26, 0x2, R30 ;  /* 0x000000021a228825 */ /* 0x014fc800078e021e */
[----:B-1----:R-:W-:Y:S01]  /*1f180*/  @!P0 IMAD.WIDE R36, R26, 0x2, R32 ;  /* 0x000000021a248825 */ /* 0x002fe200078e0220 */
[----:B------:R1:W5:Y:S04]  /*1f190*/  @!P0 LD.E.128 R12, [R34.64] ;  /* 0x00000004220c8980 */ /* 0x000368000c101d00 */
[----:B------:R2:W5:Y:S01]  /*1f1a0*/  @!P0 LD.E.128 R8, [R36.64] ;  /* 0x0000000424088980 */ /* 0x000562000c101d00 */
[----:B------:R-:W-:Y:S01]  /*1f1b0*/  ISETP.GE.AND P0, PT, R28, R7, PT ;  /* 0x000000071c00720c */ /* 0x000fe20003f06270 */
        /* <DEDUP_REMOVED lines=24> */
.L_x_3097:
[----:B------:R-:W-:Y:S05]  /*1f340*/  BSYNC B0 ;  /* 0x0000000000007941 */ /* 0x000fea0003800000 */
.L_x_3096:
[----:B-1--45:R-:W-:Y:S02]  /*1f350*/  IMAD.MOV.U32 R30, RZ, RZ, R50 ;  /* 0x000000ffff1e7224 */ /* 0x032fe400078e0032 */
        /* <DEDUP_REMOVED lines=48> */
[----:B------:R1:W4:Y:S04]  /*1f660*/  SHFL.IDX PT, R63, R21, 0x1, 0x1c1f ;  /* 0x003c1f00153f7f89 */ /* 0x00032800000e0000 */
[----:B------:R1:W3:Y:S04]  /*1f670*/  SHFL.IDX PT, R62, R22, 0x1, 0x1c1f ;  /* 0x003c1f00163e7f89 */ /* 0x0002e800000e0000 */
[----:B---3--:R-:W3:Y:S04]  /*1f680*/  SHFL.IDX PT, R17, R17, 0x1, 0x1c1f ;  /* 0x003c1f0011117f89 */ /* 0x008ee800000e0000 */
[----:B------:R1:W2:Y:S02]  /*1f690*/  SHFL.IDX PT, R66, R20, 0x1, 0x1c1f ;  /* 0x003c1f0014427f89 */ /* 0x0002a400000e0000 */
.L_x_3116:
[----:B------:R-:W-:Y:S01]  /*1f6a0*/  IADD3 R60, R16, 0x40, RZ ;  /* 0x00000040103c7810 */ /* 0x000fe20007ffe0ff */
[----:B------:R-:W-:Y:S01]  /*1f6b0*/  BSSY B0, `(.L_x_3099) ;  /* 0x0000033000007945 */ /* 0x000fe20003800000 */
[----:B---3--:R-:W-:Y:S01]  /*1f6c0*/  IMAD.MOV.U32 R67, RZ, RZ, R17 ;  /* 0x000000ffff437224 */ /* 0x008fe200078e0011 */
[----:B------:R-:W-:Y:S01]  /*1f6d0*/  CS2R R34, SRZ ;  /* 0x0000000000227805 */ /* 0x000fe2000001ff00 */
[----:B------:R-:W-:Y:S01]  /*1f6e0*/  ISETP.GE.AND P0, PT, R60, R65, PT ;  /* 0x000000413c00720c */ /* 0x000fe20003f06270 */
[----:B------:R-:W-:Y:S01]  /*1f6f0*/  CS2R R16, SRZ ;  /* 0x0000000000107805 */ /* 0x000fe2000001ff00 */
[----:B--2---:R-:W-:Y:S01]  /*1f700*/  CS2R R32, SRZ ;  /* 0x0000000000207805 */ /* 0x004fe2000001ff00 */
[----:B------:R-:W-:Y:S01]  /*1f710*/  CS2R R42, SRZ ;  /* 0x00000000002a7805 */ /* 0x000fe2000001ff00 */
[----:B------:R-:W-:Y:S01]  /*1f720*/  CS2R R40, SRZ ;  /* 0x0000000000287805 */ /* 0x000fe2000001ff00 */
[----:B-1----:R-:W-:Y:S01]  /*1f730*/  CS2R R22, SRZ ;  /* 0x0000000000167805 */ /* 0x002fe2000001ff00 */
        /* <DEDUP_REMOVED lines=13> */
[----:B----4-:R-:W-:-:S04]  /*1f810*/  @!P0 IMAD.WIDE R20, R26, 0x2, R62 ;  /* 0x000000021a148825 */ /* 0x010fc800078e023e */
[----:B------:R-:W-:Y:S01]  /*1f820*/  @!P0 IMAD.WIDE R18, R26, 0x2, R66 ;  /* 0x000000021a128825 */ /* 0x000fe200078e0242 */
        /* <DEDUP_REMOVED lines=12> */
[----:B------:R-:W-:Y:S01]  /*1f8f0*/  @!P0 IMAD.WIDE R60, R16, 0x2, R66 ;  /* 0x00000002103c8825 */ /* 0x000fe200078e0242 */
[----:B------:R1:W5:Y:S04]  /*1f900*/  @!P0 LD.E.128 R32, [R20.64] ;  /* 0x0000000414208980 */ /* 0x000368000c101d00 */
[----:B------:R3:W5:Y:S01]  /*1f910*/  @!P0 LD.E.128 R28, [R60.64] ;  /* 0x000000043c1c8980 */ /* 0x000762000c101d00 */
[----:B------:R-:W-:Y:S01]  /*1f920*/  ISETP.GE.AND P0, PT, R17, R7, PT ;  /* 0x000000071100720c */ /* 0x000fe20003f06270 */
[----:B--2---:R-:W-:Y:S01]  /*1f930*/  CS2R R18, SRZ ;  /* 0x0000000000127805 */ /* 0x004fe2000001ff00 */
[----:B------:R-:W-:-:S11]  /*1f940*/  CS2R R22, SRZ ;  /* 0x0000000000167805 */ /* 0x000fd6000001ff00 */
[----:B------:R-:W-:-:S04]  /*1f950*/  @!P0 SHF.R.S32.HI R16, RZ, 0x1f, R17 ;  /* 0x0000001fff108819 */ /* 0x000fc80000011411 */
[----:B------:R-:W-:Y:S01]  /*1f960*/  @!P0 LEA.HI R16, R16, R17, RZ, 0x3 ;  /* 0x0000001110108211 */ /* 0x000fe200078f18ff */
[----:B-1----:R-:W-:-:S03]  /*1f970*/  CS2R R20, SRZ ;  /* 0x0000000000147805 */ /* 0x002fc6000001ff00 */
[----:B------:R-:W-:-:S05]  /*1f980*/  @!P0 LOP3.LUT R16, R16, 0xfffffff8, RZ, 0xc0, !PT ;  /* 0xfffffff810108812 */ /* 0x000fca00078ec0ff */
[----:B------:R-:W-:-:S04]  /*1f990*/  @!P0 IMAD.WIDE R62, R16, 0x2, R62 ;  /* 0x00000002103e8825 */ /* 0x000fc800078e023e */
[----:B------:R-:W-:Y:S02]  /*1f9a0*/  @!P0 IMAD.WIDE R66, R16, 0x2, R66 ;  /* 0x0000000210428825 */ /* 0x000fe400078e0242 */
[----:B------:R-:W-:-:S03]  /*1f9b0*/  CS2R R16, SRZ ;  /* 0x0000000000107805 */ /* 0x000fc6000001ff00 */
[----:B------:R3:W5:Y:S04]  /*1f9c0*/  @!P0 LD.E.128 R20, [R66.64] ;  /* 0x0000000442148980 */ /* 0x000768000c101d00 */
[----:B------:R3:W5:Y:S02]  /*1f9d0*/  @!P0 LD.E.128 R16, [R62.64] ;  /* 0x000000043e108980 */ /* 0x000764000c101d00 */
.L_x_3100:
[----:B------:R-:W-:Y:S05]  /*1f9e0*/  BSYNC B0 ;  /* 0x0000000000007941 */ /* 0x000fea0003800000 */
.L_x_3099:
[----:B---3--:R-:W2:Y:S01]  /*1f9f0*/  LDL.64 R66, [R27+0x20] ;  /* 0x000020001b427983 */ /* 0x008ea20000100a00 */
[----:B------:R-:W-:-:S04]  /*1fa00*/  DEPBAR.LE SB0, 0x3 ;  /* 0x000080c00000791a */ /* 0x000fc80000000000 */
[----:B------:R-:W-:Y:S01]  /*1fa10*/  WARPSYNC 0xffffffff ;  /* 0xffffffff00007948 */ /* 0x000fe20003800000 */
[----:B------:R-:W-:Y:S01]  /*1fa20*/  ULDC.64 UR4, c[0x0][0x118] ;  /* 0x0000460000047ab9 */ /* 0x000fe20000000a00 */
[----:B------:R-:W-:Y:S06]  /*1fa30*/  BAR.SYNC.DEFER_BLOCKING 0x0 ;  /* 0x0000000000007b1d */ /* 0x000fec0000010000 */
[----:B------:R1:W3:Y:S04]  /*1fa40*/  LDL.64 R110, [R27+0x28] ;  /* 0x000028001b6e7983 */ /* 0x0002e80000100a00 */
[----:B--2-4-:R2:W4:Y:S01]  /*1fa50*/  LD.E R100, [R66.64] ;  /* 0x0000000442647980 */ /* 0x014522000c101900 */
[----:B-----5:R-:W-:-:S02]  /*1fa60*/  IMAD.MOV.U32 R60, RZ, RZ, R18 ;  /* 0x000000ffff3c7224 */ /* 0x020fc400078e0012 */
[----:B-1----:R-:W-:-:S03]  /*1fa70*/  IMAD.MOV.U32 R27, RZ, RZ, R34 ;  /* 0x000000ffff1b7224 */ /* 0x002fc600078e0022 */
[----:B------:R-:W-:Y:S01]  /*1fa80*/  PRMT R74, R60, 0x7610, R74 ;  /* 0x000076103c4a7816 */ /* 0x000fe2000000004a */
[----:B------:R-:W-:Y:S01]  /*1fa90*/  IMAD.MOV.U32 R60, RZ, RZ, R17 ;  /* 0x000000ffff3c7224 */ /* 0x000fe200078e0011 */
[----:B------:R-:W-:Y:S01]  /*1faa0*/  PRMT R83, R27, 0x7610, R83 ;  /* 0x000076101b537816 */ /* 0x000fe20000000053 */
[----:B------:R-:W-:-:S03]  /*1fab0*/  IMAD.MOV.U32 R61, RZ, RZ, R16 ;  /* 0x000000ffff3d7224 */ /* 0x000fc600078e0010 */
[----:B------:R-:W-:Y:S01]  /*1fac0*/  PRMT R63, R60, 0x7610, R63 ;  /* 0x000076103c3f7816 */ /* 0x000fe2000000003f */
[----:B------:R-:W-:Y:S01]  /*1fad0*/  IMAD.MOV.U32 R60, RZ, RZ, R35 ;  /* 0x000000ffff3c7224 */ /* 0x000fe200078e0023 */
[----:B---3--:R-:W5:Y:S01]  /*1fae0*/  LD.E.64 R110, [R110.64] ;  /* 0x000000046e6e7980 */ /* 0x008f62000c101b00 */
        /* <DEDUP_REMOVED lines=10> */
[----:B--2---:R-:W-:Y:S01]  /*1fb90*/  IMAD.MOV.U32 R66, RZ, RZ, R31 ;  /* 0x000000ffff427224 */ /* 0x004fe200078e001f */
[----:B------:R-:W-:Y:S01]  /*1fba0*/  PRMT R98, R27, 0x7610, R98 ;  /* 0x000076101b627816 */ /* 0x000fe20000000062 */
[----:B------:R-:W-:Y:S01]  /*1fbb0*/  IMAD.MOV.U32 R67, RZ, RZ, R30 ;  /* 0x000000ffff437224 */ /* 0x000fe200078e001e */
[----:B------:R-:W-:Y:S01]  /*1fbc0*/  MOV R27, R22 ;  /* 0x00000016001b7202 */ /* 0x000fe20000000f00 */
        /* <DEDUP_REMOVED lines=11> */
[----:B------:R-:W-:Y:S01]  /*1fc80*/  BSSY B1, `(.L_x_3101) ;  /* 0x000017d000017945 */ /* 0x000fe20003800000 */
[----:B------:R-:W-:-:S02]  /*1fc90*/  PRMT R73, R62, 0x7610, R73 ;  /* 0x000076103e497816 */ /* 0x000fc40000000049 */
        /* <DEDUP_REMOVED lines=9> */
[----:B----4-:R-:W-:-:S02]  /*1fd30*/  IMAD R100, R100, -0x80, R65 ;  /* 0xffffff8064647824 */ /* 0x010fc400078e0241 */
[----:B------:R-:W-:-:S03]  /*1fd40*/  IMAD.MOV.U32 R65, RZ, RZ, R37 ;  /* 0x000000ffff417224 */ /* 0x000fc600078e0025 */
[----:B------:R-:W-:Y:S02]  /*1fd50*/  IMNMX R100, R100, 0x80, PT ;  /* 0x0000008064647817 */ /* 0x000fe40003800200 */
[----:B------:R-:W-:Y:S02]  /*1fd60*/  PRMT R92, R65, 0x7610, R92 ;  /* 0x00007610415c7816 */ /* 0x000fe4000000005c */
        /* <DEDUP_REMOVED lines=44> */
[----:B------:R-:W-:Y:S02]  /*20030*/  LOP3.LUT R127, R112, 0xffff0000, RZ, 0xc0, !PT ;  /* 0xffff0000707f7812 */ /* 0x000fe400078ec0ff */
[----:B------:R-:W-:Y:S01]  /*20040*/  SHF.R.U32.HI R11, RZ, 0x10, R11 ;  /* 0x00000010ff0b7819 */ /* 0x000fe2000001160b */
[----:B------:R-:W-:-:S03]  /*20050*/  IMAD.U32 R117, R116, 0x10000, RZ ;  /* 0x0001000074757824 */ /* 0x000fc600078e00ff */
        /* <DEDUP_REMOVED lines=15> */
[C---:B------:R-:W-:Y:S01]  /*20150*/  IMAD.U32 R125, R66.reuse, 0x10000, RZ ;  /* 0x00010000427d7824 */ /* 0x040fe200078e00ff */
[----:B------:R-:W-:Y:S01]  /*20160*/  LOP3.LUT R66, R66, 0xffff0000, RZ, 0xc0, !PT ;  /* 0xffff000042427812 */ /* 0x000fe200078ec0ff */
[----:B------:R-:W-:-:S02]  /*20170*/  FMUL.FTZ R65, R69, R64 ;  /* 0x0000004045417220 */ /* 0x000fc40000410000 */
[-C--:B------:R-:W-:Y:S02]  /*20180*/  FMUL.FTZ R69, R69, R124.reuse ;  /* 0x0000007c45457220 */ /* 0x080fe40000410000 */
        /* <DEDUP_REMOVED lines=8> */
[C---:B------:R-:W-:Y:S02]  /*20210*/  FMUL.FTZ R64, R126.reuse, R127 ;  /* 0x0000007f7e407220 */ /* 0x040fe40000410000 */
        /* <DEDUP_REMOVED lines=17> */
[----:B------:R-:W-:Y:S02]  /*20330*/  FMUL.FTZ R125, R125, R14 ;  /* 0x0000000e7d7d7220 */ /* 0x000fe40000410000 */
[-C--:B------:R-:W-:Y:S02]  /*20340*/  FMUL.FTZ R71, R71, R112.reuse ;  /* 0x0000007047477220 */ /* 0x080fe40000410000 */
[----:B------:R-:W-:Y:S02]  /*20350*/  FFMA.FTZ R116, R11, R112, -R116 ;  /* 0x000000700b747223 */ /* 0x000fe40000010874 */
[----:B------:R-:W-:Y:S02]  /*20360*/  FFMA.FTZ R125, R13, R8, R125 ;  /* 0x000000080d7d7223 */ /* 0x000fe4000001007d */
[----:B------:R-:W-:-:S02]  /*20370*/  FFMA.FTZ R11, R11, R64, R71 ;  /* 0x000000400b0b7223 */ /* 0x000fc40000010047 */
[----:B------:R-:W-:Y:S02]  /*20380*/  FFMA.FTZ R14, R13, R14, -R113 ;  /* 0x0000000e0d0e7223 */ /* 0x000fe40000010871 */
[C---:B------:R-:W-:Y:S02]  /*20390*/  FMUL.FTZ R8, R66.reuse, R115 ;  /* 0x0000007342087220 */ /* 0x040fe40000410000 */
[C---:B------:R-:W-:Y:S02]  /*203a0*/  FMUL.FTZ R71, R67.reuse, R114 ;  /* 0x0000007243477220 */ /* 0x040fe40000410000 */
[-C--:B------:R-:W-:Y:S02]  /*203b0*/  FMUL.FTZ R64, R66, R119.reuse ;  /* 0x0000007742407220 */ /* 0x080fe40000410000 */
[-C--:B------:R-:W-:Y:S02]  /*203c0*/  FMUL.FTZ R13, R67, R118.reuse ;  /* 0x00000076430d7220 */ /* 0x080fe40000410000 */
[----:B------:R-:W-:Y:S01]  /*203d0*/  FFMA.FTZ R119, R12, R119, -R8 ;  /* 0x000000770c777223 */ /* 0x000fe20000010808 */
[----:B------:R-:W-:Y:S01]  /*203e0*/  F2FP.BF16.PACK_AB R8, R128, R69 ;  /* 0x000000458008723e */ /* 0x000fe200000010ff */
[----:B------:R-:W-:-:S02]  /*203f0*/  FFMA.FTZ R67, R70, R118, -R71 ;  /* 0x0000007646437223 */ /* 0x000fc40000010847 */
[----:B------:R-:W-:Y:S01]  /*20400*/  FFMA.FTZ R68, R68, R127, R126 ;  /* 0x0000007f44447223 */ /* 0x000fe2000001007e */
[----:B------:R-:W-:Y:S01]  /*20410*/  F2FP.BF16.PACK_AB R14, R119, R14 ;  /* 0x0000000e770e723e */ /* 0x000fe200000010ff */
[----:B------:R-:W-:Y:S01]  /*20420*/  FFMA.FTZ R64, R12, R115, R64 ;  /* 0x000000730c407223 */ /* 0x000fe20000010040 */
[----:B------:R-:W-:Y:S01]  /*20430*/  F2FP.BF16.PACK_AB R12, R124, R65 ;  /* 0x000000417c0c723e */ /* 0x000fe200000010ff */
[----:B------:R-:W-:Y:S01]  /*20440*/  FFMA.FTZ R70, R70, R114, R13 ;  /* 0x0000007246467223 */ /* 0x000fe2000001000d */
[----:B------:R-:W-:Y:S02]  /*20450*/  F2FP.BF16.PACK_AB R13, R15, R10 ;  /* 0x0000000a0f0d723e */ /* 0x000fe400000010ff */
[----:B------:R-:W-:Y:S02]  /*20460*/  F2FP.BF16.PACK_AB R15, R67, R116 ;  /* 0x00000074430f723e */ /* 0x000fe400000010ff */
[----:B------:R-:W-:Y:S02]  /*20470*/  F2FP.BF16.PACK_AB R9, R68, R9 ;  /* 0x000000094409723e */ /* 0x000fe400000010ff */
[----:B------:R-:W-:Y:S01]  /*20480*/  F2FP.BF16.PACK_AB R10, R64, R125 ;  /* 0x0000007d400a723e */ /* 0x000fe200000010ff */
[----:B------:R1:W-:Y:S01]  /*20490*/  ST.E.128 [R122.64], R12 ;  /* 0x0000000c7a007985 */ /* 0x0003e2000c101d04 */
[----:B------:R-:W-:-:S05]  /*204a0*/  F2FP.BF16.PACK_AB R11, R70, R11 ;  /* 0x0000000b460b723e */ /* 0x000fca00000010ff */
[----:B------:R1:W-:Y:S02]  /*204b0*/  ST.E.128 [R120.64], R8 ;  /* 0x0000000878007985 */ /* 0x0003e4000c101d04 */
.L_x_3104:
[----:B------:R-:W-:Y:S05]  /*204c0*/  BSYNC B0 ;  /* 0x0000000000007941 */ /* 0x000fea0003800000 */
.L_x_3103:
[----:B-1----:R-:W-:Y:S01]  /*204d0*/  IADD3 R11, R26, 0x20, RZ ;  /* 0x000000201a0b7810 */ /* 0x002fe20007ffe0ff */
        /* <DEDUP_REMOVED lines=123> */
.L_x_3106:
[----:B------:R-:W-:Y:S05]  /*20c90*/  BSYNC B0 ;  /* 0x0000000000007941 */ /* 0x000fea0003800000 */
.L_x_3105:
[----:B-1----:R-:W-:-:S04]  /*20ca0*/  IADD3 R11, R26, 0x40, RZ ;  /* 0x000000401a0b7810 */ /* 0x002fc80007ffe0ff */
        /* <DEDUP_REMOVED lines=122> */
.L_x_3102:
[----:B------:R-:W-:Y:S05]  /*21450*/  BSYNC B1 ;  /* 0x0000000000017941 */ /* 0x000fea0003800000 */
.L_x_3101:
[----:B------:R-:W-:Y:S01]  /*21460*/  IADD3 R25, R25, 0x40, RZ ;  /* 0x0000004019197810 */ /* 0x000fe20007ffe0ff */
[----:B-1----:R-:W-:Y:S02]  /*21470*/  IMAD.MOV.U32 R8, RZ, RZ, R24 ;  /* 0x000000ffff087224 */ /* 0x002fe400078e0018 */
[----:B------:R-:W-:Y:S01]  /*21480*/  IMAD.MOV.U32 R9, RZ, RZ, 0x0 ;  /* 0x00000000ff097424 */ /* 0x000fe200078e00ff */
[----:B------:R-:W-:-:S13]  /*21490*/  ISETP.GE.AND P0, PT, R25, R100, PT ;  /* 0x000000641900720c */ /* 0x000fda0003f06270 */
[----:B------:R-:W-:Y:S05]  /*214a0*/  @P0 RET.REL.NODEC R8 `(_ZN7cutlass13device_kernelIN5flash19enable_sm80_to_sm89INS1_16FlashAttnFwdSm80INS1_25CollectiveMainloopFwdSm80ILi8ELi2ELb0EN4cute5tupleIJNS5_1CILi128EEENS7_ILi64EEENS7_ILi192EEEEEELi192ENS_10bfloat16_tEfNS_4arch4Sm80ELb0ELb1ELb0ELb1ELb1ELb1ELb1ELb0EEENS1_21CollectiveEpilogueFwdINS6_IJS8_SA_S9_EEENS6_IJNS7_ILi1EEESI_SI_EEESC_SE_Li256ELb1ELb1ELb0ELb0EEENS1_19SingleTileSchedulerILb1ELb0ELb1ELi128EEEEEEEEEvNT_6ParamsE) ;  /* 0xfffdeb5008000950 */ /* 0x000fea0003c3ffff */
[----:B------:R-:W-:Y:S01]  /*214b0*/  ISETP.GE.AND P0, PT, R26, R7, PT ;  /* 0x000000071a00720c */ /* 0x000fe20003f06270 */
[----:B------:R-:W-:-:S12]  /*214c0*/  BSSY B0, `(.L_x_3107) ;  /* 0x0000073000007945 */ /* 0x000fd80003800000 */
[----:B------:R-:W-:Y:S05]  /*214d0*/  @P0 BRA `(.L_x_3108) ;  /* 0x0000071000000947 */ /* 0x000fea0003800000 */
[----:B------:R-:W-:Y:S01]  /*214e0*/  LEA.HI R8, R7, R76, RZ, 0x1d ;  /* 0x0000004c07087211 */ /* 0x000fe200078fe8ff */
[----:B------:R-:W-:Y:S01]  /*214f0*/  IMAD.SHL.U32 R11, R25, 0x40, RZ ;  /* 0x00000040190b7824 */ /* 0x000fe200078e00ff */
[----:B------:R-:W-:Y:S01]  /*21500*/  SHF.R.S32.HI R10, RZ, 0x1f, R25 ;  /* 0x0000001fff0a7819 */ /* 0x000fe20000011419 */
[----:B------:R-:W-:Y:S01]  /*21510*/  ULDC.64 UR4, c[0x0][0x118] ;  /* 0x0000460000047ab9 */ /* 0x000fe20000000a00 */
        /* <DEDUP_REMOVED lines=109> */
.L_x_3108:
[----:B------:R-:W-:Y:S05]  /*21bf0*/  BSYNC B0 ;  /* 0x0000000000007941 */ /* 0x000fea0003800000 */
.L_x_3107:
        /* <DEDUP_REMOVED lines=124> */
.L_x_3110:
[----:B------:R-:W-:Y:S05]  /*223c0*/  BSYNC B0 ;  /* 0x0000000000007941 */ /* 0x000fea0003800000 */
.L_x_3109:
[----:B-1----:R-:W-:Y:S01]  /*223d0*/  IADD3 R11, R26, 0x40, RZ ;  /* 0x000000401a0b7810 */ /* 0x002fe20007ffe0ff */
[----:B------:R-:W-:Y:S02]  /*223e0*/  IMAD.MOV.U32 R8, RZ, RZ, R24 ;  /* 0x000000ffff087224 */ /* 0x000fe400078e0018 */
[----:B------:R-:W-:Y:S01]  /*223f0*/  IMAD.MOV.U32 R9, RZ, RZ, 0x0 ;  /* 0x00000000ff097424 */ /* 0x000fe200078e00ff */
[----:B------:R-:W-:-:S13]  /*22400*/  ISETP.GE.AND P0, PT, R11, R7, PT ;  /* 0x000000070b00720c */ /* 0x000fda0003f06270 */
[----:B------:R-:W-:Y:S05]  /*22410*/  @P0 RET.REL.NODEC R8 `(_ZN7cutlass13device_kernelIN5flash19enable_sm80_to_sm89INS1_16FlashAttnFwdSm80INS1_25CollectiveMainloopFwdSm80ILi8ELi2ELb0EN4cute5tupleIJNS5_1CILi128EEENS7_ILi64EEENS7_ILi192EEEEEELi192ENS_10bfloat16_tEfNS_4arch4Sm80ELb0ELb1ELb0ELb1ELb1ELb1ELb1ELb0EEENS1_21CollectiveEpilogueFwdINS6_IJS8_SA_S9_EEENS6_IJNS7_ILi1EEESI_SI_EEESC_SE_Li256ELb1ELb1ELb0ELb0EEENS1_19SingleTileSchedulerILb1ELb0ELb1ELi128EEEEEEEEEvNT_6ParamsE) ;  /* 0xfffddbe008000950 */ /* 0x000fea0003c3ffff */
[----:B------:R-:W-:Y:S01]  /*22420*/  SHF.R.S32.HI R12, RZ, 0x1f, R11 ;  /* 0x0000001fff0c7819 */ /* 0x000fe2000001140b */
[----:B------:R-:W-:Y:S01]  /*22430*/  IMAD.SHL.U32 R8, R25, 0x40, RZ ;  /* 0x0000004019087824 */ /* 0x000fe200078e00ff */
[----:B------:R-:W-:Y:S01]  /*22440*/  SHF.R.S32.HI R14, RZ, 0x1f, R25 ;  /* 0x0000001fff0e7819 */ /* 0x000fe20000011419 */
[----:B------:R-:W-:Y:S01]  /*22450*/  ULDC.64 UR4, c[0x0][0x118] ;  /* 0x0000460000047ab9 */ /* 0x000fe20000000a00 */
[----:B------:R-:W-:Y:S02]  /*22460*/  LEA.HI R9, R12, R11, RZ, 0x3 ;  /* 0x0000000b0c097211 */ /* 0x000fe400078f18ff */
[----:B------:R-:W-:Y:S02]  /*22470*/  LOP3.LUT R8, R8, 0x1c0, RZ, 0xc0, !PT ;  /* 0x000001c008087812 */ /* 0x000fe400078ec0ff */
[----:B------:R-:W-:Y:S02]  /*22480*/  SHF.R.S32.HI R10, RZ, 0x3, R9 ;  /* 0x00000003ff0a7819 */ /* 0x000fe40000011409 */
[----:B------:R-:W-:-:S02]  /*22490*/  LEA.HI R25, R14, R25, RZ, 0x3 ;  /* 0x000000190e197211 */ /* 0x000fc400078f18ff */
[----:B------:R-:W-:Y:S02]  /*224a0*/  LEA.HI R10, R7, R10, RZ, 0x1d ;  /* 0x0000000a070a7211 */ /* 0x000fe400078fe8ff */
[----:B------:R-:W-:Y:S01]  /*224b0*/  LOP3.LUT R14, R8, 0x38, R9, 0xf8, !PT ;  /* 0x00000038080e7812 */ /* 0x000fe200078ef809 */
[----:B------:R-:W-:Y:S01]  /*224c0*/  IMAD.SHL.U32 R7, R25, 0x40, RZ ;  /* 0x0000004019077824 */ /* 0x000fe200078e00ff */
        /* <DEDUP_REMOVED lines=22> */
[----:B------:R-:W-:Y:S02]  /*22630*/  SHF.R.U32.HI R18, RZ, 0x10, R19 ;  /* 0x00000010ff127819 */ /* 0x000fe40000011613 */
[--C-:B------:R-:W-:Y:S02]  /*22640*/  SHF.R.U64 R19, R20, 0x10, R21.reuse ;  /* 0x0000001014137819 */ /* 0x100fe40000001215 */
[----:B------:R-:W-:Y:S02]  /*22650*/  SHF.R.U32.HI R20, RZ, 0x10, R21 ;  /* 0x00000010ff147819 */ /* 0x000fe40000011615 */
[----:B------:R-:W-:Y:S02]  /*22660*/  SHF.R.U64 R21, R22, 0x10, R23 ;  /* 0x0000001016157819 */ /* 0x000fe40000001217 */
[----:B------:R-:W-:Y:S02]  /*22670*/  PRMT R60, R60, 0x5410, R19 ;  /* 0x000054103c3c7816 */ /* 0x000fe40000000013 */
[----:B------:R-:W-:-:S02]  /*22680*/  SHF.R.U32.HI R22, RZ, 0x10, R23 ;  /* 0x00000010ff167819 */ /* 0x000fc40000011617 */
[----:B------:R-:W-:Y:S02]  /*22690*/  PRMT R72, R72, 0x5410, R7 ;  /* 0x0000541048487816 */ /* 0x000fe40000000007 */
[----:B------:R-:W-:Y:S01]  /*226a0*/  PRMT R62, R62, 0x5410, R21 ;  /* 0x000054103e3e7816 */ /* 0x000fe20000000015 */
[----:B------:R-:W-:Y:S01]  /*226b0*/  IMAD.U32 R21, R60, 0x10000, RZ ;  /* 0x000100003c157824 */ /* 0x000fe200078e00ff */
[----:B------:R-:W-:Y:S02]  /*226c0*/  PRMT R73, R73, 0x5410, R18 ;  /* 0x0000541049497816 */ /* 0x000fe40000000012 */
[----:B------:R-:W-:Y:S01]  /*226d0*/  PRMT R61, R61, 0x5410, R22 ;  /* 0x000054103d3d7816 */ /* 0x000fe20000000016 */
[----:B------:R-:W-:Y:S01]  /*226e0*/  IMAD.U32 R22, R72, 0x10000, RZ ;  /* 0x0001000048167824 */ /* 0x000fe200078e00ff */
[----:B------:R-:W-:Y:S02]  /*226f0*/  PRMT R27, R27, 0x5410, R20 ;  /* 0x000054101b1b7816 */ /* 0x000fe40000000014 */
[----:B------:R-:W-:-:S02]  /*22700*/  PRMT R63, R63, 0x5410, R16 ;  /* 0x000054103f3f7816 */ /* 0x000fc40000000010 */
[----:B------:R-:W-:Y:S02]  /*22710*/  LOP3.LUT R31, R60, 0xffff0000, RZ, 0xc0, !PT ;  /* 0xffff00003c1f7812 */ /* 0x000fe400078ec0ff */
[----:B------:R-:W-:Y:S02]  /*22720*/  LOP3.LUT R35, R72, 0xffff0000, RZ, 0xc0, !PT ;  /* 0xffff000048237812 */ /* 0x000fe400078ec0ff */
[----:B------:R-:W-:-:S05]  /*22730*/  PRMT R74, R74, 0x5410, R17 ;  /* 0x000054104a4a7816 */ /* 0x000fca0000000011 */
[----:B------:R-:W-:Y:S02]  /*22740*/  IMAD.U32 R32, R74, 0x10000, RZ ;  /* 0x000100004a207824 */ /* 0x000fe400078e00ff */
[C---:B--2---:R-:W-:Y:S01]  /*22750*/  IMAD.U32 R7, R9.reuse, 0x10000, RZ ;  /* 0x0001000009077824 */ /* 0x044fe200078e00ff */
[----:B------:R-:W-:Y:S01]  /*22760*/  LOP3.LUT R18, R9, 0xffff0000, RZ, 0xc0, !PT ;  /* 0xffff000009127812 */ /* 0x000fe200078ec0ff */
[C---:B------:R-:W-:Y:S01]  /*22770*/  IMAD.U32 R9, R11.reuse, 0x10000, RZ ;  /* 0x000100000b097824 */ /* 0x040fe200078e00ff */
[----:B------:R-:W-:Y:S01]  /*22780*/  LOP3.LUT R20, R11, 0xffff0000, RZ, 0xc0, !PT ;  /* 0xffff00000b147812 */ /* 0x000fe200078ec0ff */
[C---:B---3--:R-:W-:Y:S01]  /*22790*/  IMAD.U32 R19, R12.reuse, 0x10000, RZ ;  /* 0x000100000c137824 */ /* 0x048fe200078e00ff */
[C---:B------:R-:W-:Y:S01]  /*227a0*/  LOP3.LUT R26, R13.reuse, 0xffff0000, RZ, 0xc0, !PT ;  /* 0xffff00000d1a7812 */ /* 0x040fe200078ec0ff */
[----:B------:R-:W-:Y:S01]  /*227b0*/  IMAD.U32 R11, R13, 0x10000, RZ ;  /* 0x000100000d0b7824 */ /* 0x000fe200078e00ff */
[----:B------:R-:W-:Y:S01]  /*227c0*/  LOP3.LUT R12, R12, 0xffff0000, RZ, 0xc0, !PT ;  /* 0xffff00000c0c7812 */ /* 0x000fe200078ec0ff */
[C---:B------:R-:W-:Y:S01]  /*227d0*/  IMAD.U32 R16, R8.reuse, 0x10000, RZ ;  /* 0x0001000008107824 */ /* 0x040fe200078e00ff */
[----:B------:R-:W-:Y:S01]  /*227e0*/  LOP3.LUT R8, R8, 0xffff0000, RZ, 0xc0, !PT ;  /* 0xffff000008087812 */ /* 0x000fe200078ec0ff */
[----:B------:R-:W-:-:S02]  /*227f0*/  FMUL.FTZ R13, R19, R21 ;  /* 0x00000015130d7220 */ /* 0x000fc40000410000 */
[-C--:B------:R-:W-:Y:S02]  /*22800*/  FMUL.FTZ R19, R19, R22.reuse ;  /* 0x0000001613137220 */ /* 0x080fe40000410000 */
[----:B------:R-:W-:Y:S02]  /*22810*/  FFMA.FTZ R13, R16, R22, -R13 ;  /* 0x00000016100d7223 */ /* 0x000fe4000001080d */
[C---:B------:R-:W-:Y:S01]  /*22820*/  IMAD.U32 R22, R27.reuse, 0x10000, RZ ;  /* 0x000100001b167824 */ /* 0x040fe200078e00ff */
[----:B------:R-:W-:Y:S01]  /*22830*/  LOP3.LUT R27, R27, 0xffff0000, RZ, 0xc0, !PT ;  /* 0xffff00001b1b7812 */ /* 0x000fe200078ec0ff */
[----:B------:R-:W-:Y:S02]  /*22840*/  FMUL.FTZ R33, R12, R31 ;  /* 0x0000001f0c217220 */ /* 0x000fe40000410000 */
[----:B------:R-:W-:Y:S02]  /*22850*/  FFMA.FTZ R19, R16, R21, R19 ;  /* 0x0000001510137223 */ /* 0x000fe40000010013 */
[C---:B------:R-:W-:Y:S01]  /*22860*/  IMAD.U32 R16, R63.reuse, 0x10000, RZ ;  /* 0x000100003f107824 */ /* 0x040fe200078e00ff */
[----:B------:R-:W-:Y:S01]  /*22870*/  LOP3.LUT R63, R63, 0xffff0000, RZ, 0xc0, !PT ;  /* 0xffff00003f3f7812 */ /* 0x000fe200078ec0ff */
[----:B------:R-:W-:-:S02]  /*22880*/  FMUL.FTZ R12, R12, R35 ;  /* 0x000000230c0c7220 */ /* 0x000fc40000410000 */
[C---:B------:R-:W-:Y:S02]  /*22890*/  FFMA.FTZ R30, R8.reuse, R35, -R33 ;  /* 0x00000023081e7223 */ /* 0x040fe40000010821 */
[C---:B------:R-:W-:Y:S02]  /*228a0*/  FMUL.FTZ R21, R11.reuse, R22 ;  /* 0x000000160b157220 */ /* 0x040fe40000410000 */
[-C--:B------:R-:W-:Y:S02]  /*228b0*/  FMUL.FTZ R11, R11, R16.reuse ;  /* 0x000000100b0b7220 */ /* 0x080fe40000410000 */
[----:B------:R-:W-:Y:S02]  /*228c0*/  FFMA.FTZ R8, R8, R31, R12 ;  /* 0x0000001f08087223 */ /* 0x000fe4000001000c */
[C---:B------:R-:W-:Y:S01]  /*228d0*/  IMAD.U32 R25, R14.reuse, 0x10000, RZ ;  /* 0x000100000e197824 */ /* 0x040fe200078e00ff */
[----:B------:R-:W-:Y:S01]  /*228e0*/  LOP3.LUT R14, R14, 0xffff0000, RZ, 0xc0, !PT ;  /* 0xffff00000e0e7812 */ /* 0x000fe200078ec0ff */
[----:B------:R-:W-:Y:S01]  /*228f0*/  IMAD.U32 R12, R62, 0x10000, RZ ;  /* 0x000100003e0c7824 */ /* 0x000fe200078e00ff */
[----:B------:R-:W-:Y:S01]  /*22900*/  F2FP.BF16.PACK_AB R8, R8, R19 ;  /* 0x000000130808723e */ /* 0x000fe200000010ff */
[----:B------:R-:W-:-:S02]  /*22910*/  FFMA.FTZ R21, R7, R16, -R21 ;  /* 0x0000001007157223 */ /* 0x000fc40000010815 */
[----:B------:R-:W-:Y:S02]  /*22920*/  FFMA.FTZ R11, R7, R22, R11 ;  /* 0x00000016070b7223 */ /* 0x000fe4000001000b */
[C---:B------:R-:W-:Y:S02]  /*22930*/  FMUL.FTZ R16, R26.reuse, R27 ;  /* 0x0000001b1a107220 */ /* 0x040fe40000410000 */
[----:B------:R-:W-:Y:S02]  /*22940*/  FMUL.FTZ R31, R26, R63 ;  /* 0x0000003f1a1f7220 */ /* 0x000fe40000410000 */
[----:B------:R-:W-:Y:S02]  /*22950*/  FMUL.FTZ R7, R25, R12 ;  /* 0x0000000c19077220 */ /* 0x000fe40000410000 */
[C---:B------:R-:W-:Y:S01]  /*22960*/  IMAD.U32 R17, R10.reuse, 0x10000, RZ ;  /* 0x000100000a117824 */ /* 0x040fe200078e00ff */
[----:B------:R-:W-:Y:S01]  /*22970*/  LOP3.LUT R10, R10, 0xffff0000, RZ, 0xc0, !PT ;  /* 0xffff00000a0a7812 */ /* 0x000fe200078ec0ff */
[C---:B------:R-:W-:Y:S01]  /*22980*/  IMAD.U32 R23, R15.reuse, 0x10000, RZ ;  /* 0x000100000f177824 */ /* 0x040fe200078e00ff */
[----:B------:R-:W-:Y:S01]  /*22990*/  LOP3.LUT R15, R15, 0xffff0000, RZ, 0xc0, !PT ;  /* 0xffff00000f0f7812 */ /* 0x000fe200078ec0ff */
[C---:B------:R-:W-:Y:S01]  /*229a0*/  IMAD.U32 R22, R61.reuse, 0x10000, RZ ;  /* 0x000100003d167824 */ /* 0x040fe200078e00ff */
[----:B------:R-:W-:Y:S01]  /*229b0*/  LOP3.LUT R61, R61, 0xffff0000, RZ, 0xc0, !PT ;  /* 0xffff00003d3d7812 */ /* 0x000fe200078ec0ff */
[----:B------:R-:W-:-:S02]  /*229c0*/  FMUL.FTZ R25, R25, R32 ;  /* 0x0000002019197220 */ /* 0x000fc40000410000 */
[C---:B------:R-:W-:Y:S01]  /*229d0*/  IMAD.U32 R26, R73.reuse, 0x10000, RZ ;  /* 0x00010000491a7824 */ /* 0x040fe200078e00ff */
[----:B------:R-:W-:Y:S01]  /*229e0*/  LOP3.LUT R73, R73, 0xffff0000, RZ, 0xc0, !PT ;  /* 0xffff000049497812 */ /* 0x000fe200078ec0ff */
[C---:B------:R-:W-:Y:S02]  /*229f0*/  FFMA.FTZ R16, R18.reuse, R63, -R16 ;  /* 0x0000003f12107223 */ /* 0x040fe40000010810 */
[----:B------:R-:W-:Y:S01]  /*22a00*/  FFMA.FTZ R18, R18, R27, R31 ;  /* 0x0000001b12127223 */ /* 0x000fe2000001001f */
[----:B------:R-:W-:Y:S01]  /*22a10*/  LOP3.LUT R31, R74, 0xffff0000, RZ, 0xc0, !PT ;  /* 0xffff00004a1f7812 */ /* 0x000fe200078ec0ff */
[----:B------:R-:W-:Y:S02]  /*22a20*/  FMUL.FTZ R27, R23, R22 ;  /* 0x00000016171b7220 */ /* 0x000fe40000410000 */
[C---:B------:R-:W-:Y:S02]  /*22a30*/  FFMA.FTZ R7, R17.reuse, R32, -R7 ;  /* 0x0000002011077223 */ /* 0x040fe40000010807 */
        /* <DEDUP_REMOVED lines=18> */
[----:B------:R-:W-:Y:S01]  /*22b60*/  F2FP.BF16.PACK_AB R10, R10, R25 ;  /* 0x000000190a0a723e */ /* 0x000fe200000010ff */
[----:B------:R-:W-:Y:S01]  /*22b70*/  IMAD.MOV.U32 R25, RZ, RZ, 0x0 ;  /* 0x00000000ff197424 */ /* 0x000fe200078e00ff */
[----:B------:R-:W-:Y:S01]  /*22b80*/  F2FP.BF16.PACK_AB R11, R20, R23 ;  /* 0x00000017140b723e */ /* 0x000fe200000010ff */
[----:B------:R1:W-:Y:S04]  /*22b90*/  ST.E.128 [R28.64], R12 ;  /* 0x0000000c1c007985 */ /* 0x0003e8000c101d04 */
[----:B------:R1:W-:Y:S01]  /*22ba0*/  ST.E.128 [R110.64], R8 ;  /* 0x000000086e007985 */ /* 0x0003e2000c101d04 */
[----:B------:R-:W-:Y:S05]  /*22bb0*/  RET.REL.NODEC R24 `(_ZN7cutlass13device_kernelIN5flash19enable_sm80_to_sm89INS1_16FlashAttnFwdSm80INS1_25CollectiveMainloopFwdSm80ILi8ELi2ELb0EN4cute5tupleIJNS5_1CILi128EEENS7_ILi64EEENS7_ILi192EEEEEELi192ENS_10bfloat16_tEfNS_4arch4Sm80ELb0ELb1ELb0ELb1ELb1ELb1ELb1ELb0EEENS1_21CollectiveEpilogueFwdINS6_IJS8_SA_S9_EEENS6_IJNS7_ILi1EEESI_SI_EEESC_SE_Li256ELb1ELb1ELb0ELb0EEENS1_19SingleTileSchedulerILb1ELb0ELb1ELi128EEEEEEEEEvNT_6ParamsE) ;  /* 0xfffdd44018007950 */ /* 0x000fea0003c3ffff */
.L_x_3063:
        /* <DEDUP_REMOVED lines=8> */
.L_x_3064:
[----:B------:R-:W-:Y:S01]  /*22c40*/  IMAD.MOV.U32 R238, RZ, RZ, R13 ;  /* 0x000000ffffee7224 */ /* 0x000fe200078e000d */
[----:B------:R-:W-:Y:S01]  /*22c50*/  MOV R174, 0x1c1f ;  /* 0x00001c1f00ae7802 */ /* 0x000fe20000000f00 */
[----:B------:R-:W-:Y:S01]  /*22c60*/  IMAD.MOV.U32 R175, RZ, RZ, RZ ;  /* 0x000000ffffaf7224 */ /* 0x000fe200078e00ff */
[----:B------:R-:W-:Y:S02]  /*22c70*/  MOV R173, 0xffffffff ;  /* 0xffffffff00ad7802 */ /* 0x000fe40000000f00 */
[----:B------:R-:W-:Y:S02]  /*22c80*/  MOV R172, 0x22ca0 ;  /* 0x00022ca000ac7802 */ /* 0x000fe40000000f00 */
[----:B-12---:R-:W-:Y:S05]  /*22c90*/  CALL.REL.NOINC `($__internal_13_$__cuda_sm70_shflsync_idx_p) ;  /* 0x000006d000007944 */ /* 0x006fea0003c00000 */
[----:B-1----:R-:W-:Y:S01]  /*22ca0*/  IMAD.MOV.U32 R238, RZ, RZ, R10 ;  /* 0x000000ffffee7224 */ /* 0x002fe200078e000a */
[----:B------:R-:W-:Y:S01]  /*22cb0*/  MOV R175, RZ ;  /* 0x000000ff00af7202 */ /* 0x000fe20000000f00 */
[----:B------:R-:W-:Y:S01]  /*22cc0*/  IMAD.MOV.U32 R174, RZ, RZ, 0x1c1f ;  /* 0x00001c1fffae7424 */ /* 0x000fe200078e00ff */
[----:B------:R-:W-:Y:S01]  /*22cd0*/  MOV R173, 0xffffffff ;  /* 0xffffffff00ad7802 */ /* 0x000fe20000000f00 */
[----:B--2---:R-:W-:Y:S01]  /*22ce0*/  IMAD.MOV.U32 R20, RZ, RZ, R240 ;  /* 0x000000ffff147224 */ /* 0x004fe200078e00f0 */
[----:B------:R-:W-:-:S02]  /*22cf0*/  MOV R172, 0x22d10 ;  /* 0x00022d1000ac7802 */ /* 0x000fc40000000f00 */
[----:B------:R-:W-:Y:S05]  /*22d00*/  CALL.REL.NOINC `($__internal_13_$__cuda_sm70_shflsync_idx_p) ;  /* 0x0000066000007944 */ /* 0x000fea0003c00000 */
[----:B--2---:R-:W-:Y:S01]  /*22d10*/  IMAD.MOV.U32 R23, RZ, RZ, R240 ;  /* 0x000000ffff177224 */ /* 0x004fe200078e00f0 */
[----:B-1----:R-:W-:Y:S01]  /*22d20*/  MOV R238, R11 ;  /* 0x0000000b00ee7202 */ /* 0x002fe20000000f00 */
[----:B------:R-:W-:Y:S01]  /*22d30*/  IMAD.MOV.U32 R175, RZ, RZ, RZ ;  /* 0x000000ffffaf7224 */ /* 0x000fe200078e00ff */
[----:B------:R-:W-:Y:S01]  /*22d40*/  MOV R174, 0x1c1f ;  /* 0x00001c1f00ae7802 */ /* 0x000fe20000000f00 */
[----:B------:R-:W-:Y:S01]  /*22d50*/  IMAD.MOV.U32 R173, RZ, RZ, -0x1 ;  /* 0xffffffffffad7424 */ /* 0x000fe200078e00ff */
[----:B------:R-:W-:-:S02]  /*22d60*/  MOV R172, 0x22d80 ;  /* 0x00022d8000ac7802 */ /* 0x000fc40000000f00 */
[----:B------:R-:W-:Y:S05]  /*22d70*/  CALL.REL.NOINC `($__internal_13_$__cuda_sm70_shflsync_idx_p) ;  /* 0x000005f000007944 */ /* 0x000fea0003c00000 */
[----:B--2---:R-:W-:Y:S01]  /*22d80*/  MOV R22, R240 ;  /* 0x000000f000167202 */ /* 0x004fe20000000f00 */
[----:B-1----:R-:W-:Y:S05]  /*22d90*/  BRA `(.L_x_3112) ;  /* 0xffff851000007947 */ /* 0x002fea000383ffff */
.L_x_3067:
[----:B------:R-:W-:Y:S01]  /*22da0*/  IMAD.MOV.U32 R238, RZ, RZ, R17 ;  /* 0x000000ffffee7224 */ /* 0x000fe200078e0011 */
[----:B------:R-:W-:Y:S01]  /*22db0*/  MOV R174, 0x1c1f ;  /* 0x00001c1f00ae7802 */ /* 0x000fe20000000f00 */
[----:B------:R-:W-:Y:S01]  /*22dc0*/  IMAD.MOV.U32 R175, RZ, RZ, 0x1 ;  /* 0x00000001ffaf7424 */ /* 0x000fe200078e00ff */
[----:B------:R-:W-:-:S02]  /*22dd0*/  MOV R173, 0xffffffff ;  /* 0xffffffff00ad7802 */ /* 0x000fc40000000f00 */
[----:B------:R-:W-:Y:S02]  /*22de0*/  MOV R172, 0x22e00 ;  /* 0x00022e0000ac7802 */ /* 0x000fe40000000f00 */
[----:B-1----:R-:W-:Y:S05]  /*22df0*/  CALL.REL.NOINC `($__internal_13_$__cuda_sm70_shflsync_idx_p) ;  /* 0x0000057000007944 */ /* 0x002fea0003c00000 */
[----:B--2---:R-:W-:Y:S01]  /*22e00*/  IMAD.MOV.U32 R19, RZ, RZ, R240 ;  /* 0x000000ffff137224 */ /* 0x004fe200078e00f0 */
[----:B-1----:R-:W-:Y:S01]  /*22e10*/  MOV R238, R13 ;  /* 0x0000000d00ee7202 */ /* 0x002fe20000000f00 */
[----:B------:R-:W-:Y:S01]  /*22e20*/  IMAD.MOV.U32 R175, RZ, RZ, 0x1 ;  /* 0x00000001ffaf7424 */ /* 0x000fe200078e00ff */
[----:B------:R-:W-:Y:S01]  /*22e30*/  MOV R174, 0x1c1f ;  /* 0x00001c1f00ae7802 */ /* 0x000fe20000000f00 */
[----:B------:R-:W-:Y:S01]  /*22e40*/  IMAD.MOV.U32 R173, RZ, RZ, -0x1 ;  /* 0xffffffffffad7424 */ /* 0x000fe200078e00ff */
[----:B------:R-:W-:Y:S02]  /*22e50*/  MOV R172, 0x22e70 ;  /* 0x00022e7000ac7802 */ /* 0x000fe40000000f00 */
[----:B------:R-:W-:Y:S05]  /*22e60*/  CALL.REL.NOINC `($__internal_13_$__cuda_sm70_shflsync_idx_p) ;  /* 0x0000050000007944 */ /* 0x000fea0003c00000 */
[----:B-1----:R-:W-:Y:S01]  /*22e70*/  IMAD.MOV.U32 R238, RZ, RZ, R10 ;  /* 0x000000ffffee7224 */ /* 0x002fe200078e000a */
[----:B------:R-:W-:Y:S01]  /*22e80*/  MOV R175, 0x1 ;  /* 0x0000000100af7802 */ /* 0x000fe20000000f00 */
[----:B------:R-:W-:Y:S01]  /*22e90*/  IMAD.MOV.U32 R174, RZ, RZ, 0x1c1f ;  /* 0x00001c1fffae7424 */ /* 0x000fe200078e00ff */
[----:B------:R-:W-:Y:S01]  /*22ea0*/  MOV R173, 0xffffffff ;  /* 0xffffffff00ad7802 */ /* 0x000fe20000000f00 */
[----:B--2---:R-:W-:Y:S01]  /*22eb0*/  IMAD.MOV.U32 R18, RZ, RZ, R240 ;  /* 0x000000ffff127224 */ /* 0x004fe200078e00f0 */
[----:B------:R-:W-:-:S02]  /*22ec0*/  MOV R172, 0x22ee0 ;  /* 0x00022ee000ac7802 */ /* 0x000fc40000000f00 */
[----:B------:R-:W-:Y:S05]  /*22ed0*/  CALL.REL.NOINC `($__internal_13_$__cuda_sm70_shflsync_idx_p) ;  /* 0x0000049000007944 */ /* 0x000fea0003c00000 */
        /* <DEDUP_REMOVED lines=9> */
.L_x_3094:
        /* <DEDUP_REMOVED lines=8> */
.L_x_3095:
        /* <DEDUP_REMOVED lines=22> */
.L_x_3098:
[----:B------:R-:W-:Y:S01]  /*23150*/  IMAD.MOV.U32 R238, RZ, RZ, R21 ;  /* 0x000000ffffee7224 */ /* 0x000fe200078e0015 */
[----:B------:R-:W-:Y:S01]  /*23160*/  MOV R174, 0x1c1f ;  /* 0x00001c1f00ae7802 */ /* 0x000fe20000000f00 */
[----:B------:R-:W-:Y:S01]  /*23170*/  IMAD.MOV.U32 R175, RZ, RZ, 0x1 ;  /* 0x00000001ffaf7424 */ /* 0x000fe200078e00ff */
[----:B------:R-:W-:-:S02]  /*23180*/  MOV R173, 0xffffffff ;  /* 0xffffffff00ad7802 */ /* 0x000fc40000000f00 */
[----:B------:R-:W-:Y:S02]  /*23190*/  MOV R172, 0x231b0 ;  /* 0x000231b000ac7802 */ /* 0x000fe40000000f00 */
[----:B--23--:R-:W-:Y:S05]  /*231a0*/  CALL.REL.NOINC `($__internal_13_$__cuda_sm70_shflsync_idx_p) ;  /* 0x000001c000007944 */ /* 0x00cfea0003c00000 */
        /* <DEDUP_REMOVED lines=23> */
        .weak           $__internal_12_$__cuda_sm70_shflsync_bfly_p
        .type           $__internal_12_$__cuda_sm70_shflsync_bfly_p,@function
        .size           $__internal_12_$__cuda_sm70_shflsync_bfly_p,($__internal_13_$__cuda_sm70_shflsync_idx_p - $__internal_12_$__cuda_sm70_shflsync_bfly_p)
$__internal_12_$__cuda_sm70_shflsync_bfly_p:
[----:B------:R-:W-:Y:S01]  /*23320*/  MOV R140, R132 ;  /* 0x00000084008c7202 */ /* 0x000fe20000000f00 */
[----:B------:R-:W-:Y:S04]  /*23330*/  WARPSYNC R191 ;  /* 0x000000bf00007348 */ /* 0x000fe80003800000 */
[----:B------:R-:W-:Y:S01]  /*23340*/  MOV R141, 0x0 ;  /* 0x00000000008d7802 */ /* 0x000fe20000000f00 */
[----:B------:R1:W2:Y:S03]  /*23350*/  SHFL.BFLY PT, R139, R137, R134, R228 ;  /* 0x0c000086898b7389 */ /* 0x0002a600000e00e4 */
[----:B------:R-:W-:Y:S05]  /*23360*/  RET.REL.NODEC R140 `(_ZN7cutlass13device_kernelIN5flash19enable_sm80_to_sm89INS1_16FlashAttnFwdSm80INS1_25CollectiveMainloopFwdSm80ILi8ELi2ELb0EN4cute5tupleIJNS5_1CILi128EEENS7_ILi64EEENS7_ILi192EEEEEELi192ENS_10bfloat16_tEfNS_4arch4Sm80ELb0ELb1ELb0ELb1ELb1ELb1ELb1ELb0EEENS1_21CollectiveEpilogueFwdINS6_IJS8_SA_S9_EEENS6_IJNS7_ILi1EEESI_SI_EEESC_SE_Li256ELb1ELb1ELb0ELb0EEENS1_19SingleTileSchedulerILb1ELb0ELb1ELi128EEEEEEEEEvNT_6ParamsE) ;  /* 0xfffdcc908c007950 */ /* 0x000fea0003c3ffff */
        .weak           $__internal_13_$__cuda_sm70_shflsync_idx_p
        .type           $__internal_13_$__cuda_sm70_shflsync_idx_p,@function
        .size           $__internal_13_$__cuda_sm70_shflsync_idx_p,(.L_x_3441 - $__internal_13_$__cuda_sm70_shflsync_idx_p)
$__internal_13_$__cuda_sm70_shflsync_idx_p:
[----:B------:R-:W-:Y:S01]  /*23370*/  MOV R242, R172 ;  /* 0x000000ac00f27202 */ /* 0x000fe20000000f00 */
[----:B------:R-:W-:Y:S04]  /*23380*/  WARPSYNC R173 ;  /* 0x000000ad00007348 */ /* 0x000fe80003800000 */
[----:B------:R-:W-:Y:S01]  /*23390*/  MOV R243, 0x0 ;  /* 0x0000000000f37802 */ /* 0x000fe20000000f00 */
[----:B------:R1:W2:Y:S03]  /*233a0*/  SHFL.IDX PT, R240, R238, R175, R174 ;  /* 0x000000afeef07389 */ /* 0x0002a600000e00ae */
[----:B------:R-:W-:Y:S05]  /*233b0*/  RET.REL.NODEC R242 `(_ZN7cutlass13device_kernelIN5flash19enable_sm80_to_sm89INS1_16FlashAttnFwdSm80INS1_25CollectiveMainloopFwdSm80ILi8ELi2ELb0EN4cute5tupleIJNS5_1CILi128EEENS7_ILi64EEENS7_ILi192EEEEEELi192ENS_10bfloat16_tEfNS_4arch4Sm80ELb0ELb1ELb0ELb1ELb1ELb1ELb1ELb0EEENS1_21CollectiveEpilogueFwdINS6_IJS8_SA_S9_EEENS6_IJNS7_ILi1EEESI_SI_EEESC_SE_Li256ELb1ELb1ELb0ELb0EEENS1_19SingleTileSchedulerILb1ELb0ELb1ELi128EEEEEEEEEvNT_6ParamsE) ;  /* 0xfffdcc40f2007950 */ /* 0x000fea0003c3ffff */
.L_x_3117:
        /* <DEDUP_REMOVED lines=12> */
.L_x_3441:


//--------------------- .text._ZN7cutlass13device_kernelIN5flash19enable_sm80_to_sm89INS1_16FlashAttnFwdSm80INS1_25CollectiveMainloopFwdSm80ILi8ELi2ELb0EN4cute5tupleIJNS5_1CILi128EEENS7_ILi64EEENS7_ILi192EEEEEELi192ENS_10bfloat16_tEfNS_4arch4Sm80ELb1ELb0ELb0ELb0ELb1ELb0ELb1ELb0EEENS1_21CollectiveEpilogueFwdINS6_IJS8_SA_S9_EEENS6_IJNS7_ILi1EEESI_SI_EEESC_SE_Li256ELb0ELb1ELb0ELb0EEENS1_30DynamicPersistentTileSchedulerILi256ELi256ELb0ELb1ELb0EEEEEEEEEvNT_6ParamsE --------------------------
	.section	.text._ZN7cutlass13device_kernelIN5flash19enable_sm80_to_sm89INS1_16FlashAttnFwdSm80INS1_25CollectiveMainloopFwdSm80ILi8ELi2ELb0EN4cute5tupleIJNS5_1CILi128EEENS7_ILi64EEENS7_ILi192EEEEEELi192ENS_10bfloat16_tEfNS_4arch4Sm80ELb1ELb0ELb0ELb0ELb1ELb0ELb1ELb0EEENS1_21CollectiveEpilogueFwdINS6_IJS8_SA_S9_EEENS6_IJNS7_ILi1EEESI_SI_EEESC_SE_Li256ELb0ELb1ELb0ELb0EEENS1_30DynamicPersistentTileSchedulerILi256ELi256ELb0ELb1ELb0EEEEEEEEEvNT_6ParamsE,"ax",@progbits
	.sectioninfo	@"SHI_REGISTERS=255"
	.align	128
.text._ZN7cutlass13device_kernelIN5flash19enable_sm80_to_sm89INS1_16FlashAttnFwdSm80INS1_25CollectiveMainloopFwdSm80ILi8ELi2ELb0EN4cute5tupleIJNS5_1CILi128EEENS7_ILi64EEENS7_ILi192EEEEEELi192ENS_10bfloat16_tEfNS_4arch4Sm80ELb1ELb0ELb0ELb0ELb1ELb0ELb1ELb0EEENS1_21CollectiveEpilogueFwdINS6_IJS8_SA_S9_EEENS6_IJNS7_ILi1EEESI_SI_EEESC_SE_Li256ELb0ELb1ELb0ELb0EEENS1_30DynamicPersistentTileSchedulerILi256ELi256ELb0ELb1ELb0EEEEEEEEEvNT_6ParamsE:
        .type           _ZN7cutlass13device_kernelIN5flash19enable_sm80_to_sm89INS1_16FlashAttnFwdSm80INS1_25CollectiveMainloopFwdSm80ILi8ELi2ELb0EN4cute5tupleIJNS5_1CILi128EEENS7_ILi64EEENS7_ILi192EEEEEELi192ENS_10bfloat16_tEfNS_4arch4Sm80ELb1ELb0ELb0ELb0ELb1ELb0ELb1ELb0EEENS1_21CollectiveEpilogueFwdINS6_IJS8_SA_S9_EEENS6_IJNS7_ILi1EEESI_SI_EEESC_SE_Li256ELb0ELb1ELb0ELb0EEENS1_30DynamicPersistentTileSchedulerILi256ELi256ELb0ELb1ELb0EEEEEEEEEvNT_6ParamsE,@function
        .size           _ZN7cutlass13device_kernelIN5flash19enable_sm80_to_sm89INS1_16FlashAttnFwdSm80INS1_25CollectiveMainloopFwdSm80ILi8ELi2ELb0EN4cute5tupleIJNS5_1CILi128EEENS7_ILi64EEENS7_ILi192EEEEEELi192ENS_10bfloat16_tEfNS_4arch4Sm80ELb1ELb0ELb0ELb0ELb1ELb0ELb1ELb0EEENS1_21CollectiveEpilogueFwdINS6_IJS8_SA_S9_EEENS6_IJNS7_ILi1EEESI_SI_EEESC_SE_Li256ELb0ELb1ELb0ELb0EEENS1_30DynamicPersistentTileSchedulerILi256ELi256ELb0ELb1ELb0EEEEEEEEEvNT_6ParamsE,(.L_x_3445 - _ZN7cutlass13device_kernelIN5flash19enable_sm80_to_sm89INS1_16FlashAttnFwdSm80INS1_25CollectiveMainloopFwdSm80ILi8ELi2ELb0EN4cute5tupleIJNS5_1CILi128EEENS7_ILi64EEENS7_ILi192EEEEEELi192ENS_10bfloat16_tEfNS_4arch4Sm80ELb1ELb0ELb0ELb0ELb1ELb0ELb1ELb0EEENS1_21CollectiveEpilogueFwdINS6_IJS8_SA_S9_EEENS6_IJNS7_ILi1EEESI_SI_EEESC_SE_Li256ELb0ELb1ELb0ELb0EEENS1_30DynamicPersistentTileSchedulerILi256ELi256ELb0ELb1ELb0EEEEEEEEEvNT_6ParamsE)
        .other          _ZN7cutlass13device_kernelIN5flash19enable_sm80_to_sm89INS1_16FlashAttnFwdSm80INS1_25CollectiveMainloopFwdSm80ILi8ELi2ELb0EN4cute5tupleIJNS5_1CILi128EEENS7_ILi64EEENS7_ILi192EEEEEELi192ENS_10bfloat16_tEfNS_4arch4Sm80ELb1ELb0ELb0ELb0ELb1ELb0ELb1ELb0EEENS1_21CollectiveEpilogueFwdINS6_IJS8_SA_S9_EEENS6_IJNS7_ILi1EEESI_SI_EEESC_SE_Li256ELb0ELb1ELb0ELb0EEENS1_30DynamicPersistentTileSchedulerILi256ELi256ELb0ELb1ELb0EEEEEEEEEvNT_6ParamsE,@"STO_CUDA_ENTRY STV_DEFAULT"
_ZN7cutlass13device_kernelIN5flash19enable_sm80_to_sm89INS1_16FlashAttnFwdSm80INS1_25CollectiveMainloopFwdSm80ILi8ELi2ELb0EN4cute5tupleIJNS5_1CILi128EEENS7_ILi64EEENS7_ILi192EEEEEELi192ENS_10bfloat16_tEfNS_4arch4Sm80ELb1ELb0ELb0ELb0ELb1ELb0ELb1ELb0EEENS1_21CollectiveEpilogueFwdINS6_IJS8_SA_S9_EEENS6_IJNS7_ILi1EEESI_SI_EEESC_SE_Li256ELb0ELb1ELb0ELb0EEENS1_30DynamicPersistentTileSchedulerILi256ELi256ELb0ELb1ELb0EEEEEEEEEvNT_6ParamsE:
        /* <DEDUP_REMOVED lines=72> */
[----:B------:R-:W-:Y:S01]  /*0480*/  LOP3.LUT R13, R13, 0x7ffffe00, R8, 0xf8, !PT ;  /* 0x7ffffe000d0d7812 */ /* 0x000fe200078ef808 */
[----:B------:R-:W-:Y:S01]  /*0490*/  IMAD.SHL.U32 R4, R6, 0x400, RZ ;  /* 0x0000040006047824 */ /* 0x000fe200078e00ff */
[----:B------:R-:W-:Y:S01]  /*04a0*/  LOP3.LUT R2, R2, 0x1ffffffe, RZ, 0xc0, !PT ;  /* 0x1ffffffe02027812 */ /* 0x000fe200078ec0ff */
[----:B------:R-:W-:Y:S01]  /*04b0*/  STL [R1+0x30], R18 ;  /* 0x0000301201007387 */ /* 0x000fe20000100800 */
[----:B------:R-:W-:Y:S01]  /*04c0*/  LOP3.LUT R8, R7, R5, RZ, 0x3c, !PT ;  /* 0x0000000507087212 */ /* 0x000fe200078e3cff */
[----:B------:R-:W-:Y:S01]  /*04d0*/  IMAD.SHL.U32 R7, R11, 0x40, RZ ;  /* 0x000000400b077824 */ /* 0x000fe200078e00ff */
[----:B------:R-:W-:Y:S01]  /*04e0*/  LOP3.LUT R6, R3, 0x1c0, RZ, 0xc0, !PT ;  /* 0x000001c003067812 */ /* 0x000fe200078ec0ff */
[C---:B------:R-:W-:Y:S01]  /*04f0*/  IMAD R5, R0.reuse, 0x2, R4 ;  /* 0x0000000200057824 */ /* 0x040fe200078e0204 */
[----:B------:R-:W-:Y:S01]  /*0500*/  R2P PR, R9, 0x6 ;  /* 0x0000000609007804 */ /* 0x000fe20000000000 */
[----:B------:R-:W-:Y:S01]  /*0510*/  IMAD.IADD R9, R0, 0x1, -R2 ;  /* 0x0000000100097824 */ /* 0x000fe200078e0a02 */
[----:B------:R-:W-:Y:S01]  /*0520*/  LEA.HI R2, R6, R6, RZ, 0x1d ;  /* 0x0000000606027211 */ /* 0x000fe200078fe8ff */
[----:B------:R-:W-:Y:S01]  /*0530*/  IMAD R0, R14, 0x200, R15 ;  /* 0x000002000e007824 */ /* 0x000fe200078e020f */
[----:B------:R-:W-:Y:S01]  /*0540*/  LOP3.LUT R3, R7, 0xfffffe00, RZ, 0xc0, !PT ;  /* 0xfffffe0007037812 */ /* 0x000fe200078ec0ff */
[----:B------:R-:W-:Y:S01]  /*0550*/  STL [R1], R17 ;  /* 0x0000001101007387 */ /* 0x000fe20000100800 */
[----:B------:R-:W-:Y:S01]  /*0560*/  SHF.R.S32.HI R6, RZ, 0x1f, R195 ;  /* 0x0000001fff067819 */ /* 0x000fe200000114c3 */
[----:B------:R-:W-:Y:S01]  /*0570*/  IMAD.IADD R7, R5, 0x1, R2 ;  /* 0x0000000105077824 */ /* 0x000fe200078e0202 */
[----:B------:R-:W-:Y:S01]  /*0580*/  IADD3 R2, R8, R3, R4 ;  /* 0x0000000308027210 */ /* 0x000fe20007ffe004 */
[----:B------:R-:W-:Y:S01]  /*0590*/  IMAD.SHL.U32 R220, R13, 0x2, RZ ;  /* 0x000000020ddc7824 */ /* 0x000fe200078e00ff */
[----:B------:R-:W-:-:S02]  /*05a0*/  LEA.HI R4, R16, R20, RZ, 0x7 ;  /* 0x0000001410047211 */ /* 0x000fc400078f38ff */
[C---:B------:R-:W-:Y:S02]  /*05b0*/  IADD3 R212, R195.reuse, 0x40, RZ ;  /* 0x00000040c3d47810 */ /* 0x040fe40007ffe0ff */
[----:B------:R-:W-:Y:S02]  /*05c0*/  SHF.R.S32.HI R4, RZ, 0x7, R4 ;  /* 0x00000007ff047819 */ /* 0x000fe40000011404 */
[----:B------:R-:W-:Y:S02]  /*05d0*/  LOP3.LUT R4, R12, 0x7ffffffc, RZ, 0xc0, !PT ;  /* 0x7ffffffc0c047812 */ /* 0x000fe400078ec0ff */
[----:B------:R-:W-:Y:S02]  /*05e0*/  IADD3 R213, R195, 0x80, RZ ;  /* 0x00000080c3d57810 */ /* 0x000fe40007ffe0ff */
[C---:B------:R-:W-:Y:S01]  /*05f0*/  LOP3.LUT P0, RZ, R10.reuse, 0x2, RZ, 0xc0, !PT ;  /* 0x000000020aff7812 */ /* 0x040fe2000780c0ff */
[----:B------:R-:W-:Y:S01]  /*0600*/  IMAD.IADD R6, R19, 0x1, -R4 ;  /* 0x0000000113067824 */ /* 0x000fe200078e0a04 */
[----:B------:R-:W-:-:S02]  /*0610*/  LOP3.LUT P4, RZ, R10, 0x4, RZ, 0xc0, !PT ;  /* 0x000000040aff7812 */ /* 0x000fc4000788c0ff */
[----:B------:R-:W-:Y:S01]  /*0620*/  LOP3.LUT R3, R8, R3, RZ, 0xfc, !PT ;  /* 0x0000000308037212 */ /* 0x000fe200078efcff */
[----:B------:R-:W-:Y:S01]  /*0630*/  IMAD.MOV.U32 R8, RZ, RZ, 0x40 ;  /* 0x00000040ff087424 */ /* 0x000fe200078e00ff */
[----:B------:R-:W-:Y:S01]  /*0640*/  SHF.R.S32.HI R5, RZ, 0x1f, R212 ;  /* 0x0000001fff057819 */ /* 0x000fe200000114d4 */
[----:B------:R-:W-:Y:S01]  /*0650*/  IMAD.SHL.U32 R251, R6, 0x2, RZ ;  /* 0x0000000206fb7824 */ /* 0x000fe200078e00ff */
[----:B------:R-:W-:Y:S01]  /*0660*/  SHF.R.S32.HI R10, RZ, 0x1f, R213 ;  /* 0x0000001fff0a7819 */ /* 0x000fe200000114d5 */
[----:B------:R-:W-:Y:S01]  /*0670*/  IMAD R6, R9, 0x8, R18 ;  /* 0x0000000809067824 */ /* 0x000fe200078e0212 */
[----:B------:R-:W-:Y:S02]  /*0680*/  SEL R5, R189, 0xffffffe0, !P1 ;  /* 0xffffffe0bd057807 */ /* 0x000fe40004800000 */
[----:B------:R-:W-:Y:S02]  /*0690*/  LEA R10, R7, 0x80, 0x1 ;  /* 0x00000080070a7811 */ /* 0x000fe400078e08ff */
[----:B------:R-:W-:Y:S01]  /*06a0*/  SEL R4, R8, 0xffffffc0, !P2 ;  /* 0xffffffc008047807 */ /* 0x000fe20005000000 */
[----:B------:R1:W-:Y:S01]  /*06b0*/  STL [R1+0x28], R6 ;  /* 0x0000280601007387 */ /* 0x0003e20000100800 */
[----:B------:R-:W-:Y:S01]  /*06c0*/  LEA R190, R0, 0xc100, 0x1 ;  /* 0x0000c10000be7811 */ /* 0x000fe200078e08ff */
[----:B------:R-:W-:Y:S01]  /*06d0*/  IMAD.IADD R7, R10, 0x1, R5 ;  /* 0x000000010a077824 */ /* 0x000fe200078e0205 */
[----:B------:R-:W-:Y:S01]  /*06e0*/  SEL R0, R8, 0xffffffc0, !P4 ;  /* 0xffffffc008007807 */ /* 0x000fe20006000000 */
[----:B------:R-:W-:Y:S01]  /*06f0*/  STL [R1+0x4], R10 ;  /* 0x0000040a01007387 */ /* 0x000fe20000100800 */
[----:B------:R-:W-:Y:S01]  /*0700*/  IMAD.IADD R8, R10, 0x1, R4 ;  /* 0x000000010a087824 */ /* 0x000fe200078e0204 */
[----:B------:R-:W-:-:S02]  /*0710*/  LEA R183, R2, 0x18100, 0x1 ;  /* 0x0001810002b77811 */ /* 0x000fc400078e08ff */
[----:B------:R2:W-:Y:S01]  /*0720*/  STL [R1+0x10], R7 ;  /* 0x0000100701007387 */ /* 0x0005e20000100800 */
[----:B------:R-:W-:Y:S02]  /*0730*/  SEL R189, R189, 0xffffffe0, !P0 ;  /* 0xffffffe0bdbd7807 */ /* 0x000fe40004000000 */
[----:B------:R-:W-:Y:S01]  /*0740*/  LEA R191, R3, 0x100, 0x1 ;  /* 0x0000010003bf7811 */ /* 0x000fe200078e08ff */
[----:B------:R-:W-:Y:S01]  /*0750*/  STL [R1+0x20], R8 ;  /* 0x0000200801007387 */ /* 0x000fe20000100800 */
[C-C-:B------:R-:W-:Y:S01]  /*0760*/  IMAD.IADD R186, R183.reuse, 0x1, R0.reuse ;  /* 0x00000001b7ba7824 */ /* 0x140fe200078e0200 */
[C---:B------:R-:W-:Y:S01]  /*0770*/  IADD3 R232, R220.reuse, 0xc100, RZ ;  /* 0x0000c100dce87810 */ /* 0x040fe20007ffe0ff */
[----:B------:R-:W-:Y:S01]  /*0780*/  IMAD.IADD R184, R183, 0x1, R189 ;  /* 0x00000001b7b87824 */ /* 0x000fe200078e02bd */
[----:B------:R-:W-:Y:S01]  /*0790*/  IADD3 R231, R220, 0x100, RZ ;  /* 0x00000100dce77810 */ /* 0x000fe20007ffe0ff */
[----:B------:R-:W-:Y:S02]  /*07a0*/  IMAD.IADD R192, R0, 0x1, R191 ;  /* 0x0000000100c07824 */ /* 0x000fe400078e02bf */
[----:B------:R-:W-:Y:S01]  /*07b0*/  IMAD.IADD R185, R184, 0x1, R0 ;  /* 0x00000001b8b97824 */ /* 0x000fe200078e0200 */
        /* <DEDUP_REMOVED lines=15> */
.L_x_3198:
[----:B------:R-:W3:Y:S01]  /*08b0*/  LDL R4, [R1] ;  /* 0x0000000001047983 */ /* 0x000ee20000100800 */
        /* <DEDUP_REMOVED lines=18> */
.L_x_3119:
[----:B------:R-:W-:-:S04]  /*09e0*/  MOV R0, c[0x0][0x554] ;  /* 0x0001550000007a02 */ /* 0x000fc80000000f00 */
[----:B------:R-:W-:Y:S02]  /*09f0*/  ISETP.NE.AND P0, PT, R0, 0x1, PT ;  /* 0x000000010000780c */ /* 0x000fe40003f05270 */
[----:B------:R-:W-:-:S11]  /*0a00*/  MOV R0, R2 ;  /* 0x0000000200007202 */ /* 0x000fd60000000f00 */
[----:B------:R-:W-:-:S05]  /*0a10*/  @P0 IMAD.HI.U32 R4, R2, c[0x0][0x558], RZ ;  /* 0x0001560002040a27 */ /* 0x000fca00078e00ff */
[----:B------:R-:W-:-:S05]  /*0a20*/  @P0 SHF.R.U32.HI R0, RZ, c[0x0][0x55c], R4 ;  /* 0x00015700ff000a19 */ /* 0x000fca0000011604 */
[----:B------:R-:W-:Y:S02]  /*0a30*/  IMAD R4, R0, c[0x0][0x554], RZ ;  /* 0x0001550000047a24 */ /* 0x000fe400078e02ff */
.L_x_3120:
[----:B------:R-:W-:Y:S05]  /*0a40*/  BSYNC B0 ;  /* 0x0000000000007941 */ /* 0x000fea0003800000 */
.L_x_3118:
        /* <DEDUP_REMOVED lines=142> */
.L_x_3199:
[----:B------:R-:W-:Y:S05]  /*1330*/  BRA.DIV ~URZ, `(.L_x_3123) ;  /* 0x0000c9627f007947 */ /* 0x000fea000b800000 */
[----:B------:R3:W4:Y:S02]  /*1340*/  SHFL.IDX PT, R0, R11, RZ, 0x181f ;  /* 0x00181fff0b007589 */ /* 0x00072400000e0000 */
.L_x_3200:
        /* <DEDUP_REMOVED lines=21> */
.L_x_3125:
[----:B------:R-:W-:Y:S05]  /*14a0*/  BSYNC B0 ;  /* 0x0000000000007941 */ /* 0x000fea0003800000 */
.L_x_3124:
[----:B------:R-:W-:Y:S05]  /*14b0*/  BRA.DIV ~URZ, `(.L_x_3126) ;  /* 0x0000c8527f007947 */ /* 0x000fea000b800000 */
[----:B--2---:R2:W1:Y:S04]  /*14c0*/  SHFL.IDX PT, R8, R9, 0x1, 0x181f ;  /* 0x00381f0009087f89 */ /* 0x00446800000e0000 */
[----:B----4-:R2:W4:Y:S02]  /*14d0*/  SHFL.IDX PT, R0, R11, 0x1, 0x181f ;  /* 0x00381f000b007f89 */ /* 0x01052400000e0000 */
.L_x_3201:
        /* <DEDUP_REMOVED lines=19> */
.L_x_3128:
[----:B------:R-:W-:Y:S05]  /*1610*/  BSYNC B0 ;  /* 0x0000000000007941 */ /* 0x000fea0003800000 */
.L_x_3127:
[----:B------:R-:W-:Y:S05]  /*1620*/  BRA.DIV ~URZ, `(.L_x_3129) ;  /* 0x0000c7b27f007947 */ /* 0x000fea000b800000 */
[----:B-1----:R1:W2:Y:S02]  /*1630*/  SHFL.IDX PT, R8, R9, 0x2, 0x181f ;  /* 0x00581f0009087f89 */ /* 0x0022a400000e0000 */
.L_x_3202:
[----:B------:R-:W-:Y:S05]  /*1640*/  BRA.DIV ~URZ, `(.L_x_3130) ;  /* 0x0000c8027f007947 */ /* 0x000fea000b800000 */
[----:B----4-:R4:W1:Y:S02]  /*1650*/  SHFL.IDX PT, R0, R11, 0x2, 0x181f ;  /* 0x00581f000b007f89 */ /* 0x01086400000e0000 */
.L_x_3203:
        /* <DEDUP_REMOVED lines=19> */
.L_x_3132:
[----:B------:R-:W-:Y:S05]  /*1790*/  BSYNC B0 ;  /* 0x0000000000007941 */ /* 0x000fea0003800000 */
.L_x_3131:
[----:B------:R-:W-:Y:S05]  /*17a0*/  BRA.DIV ~URZ, `(.L_x_3133) ;  /* 0x0000c7127f007947 */ /* 0x000fea000b800000 */
[----:B--2---:R2:W3:Y:S04]  /*17b0*/  SHFL.IDX PT, R8, R9, 0x3, 0x181f ;  /* 0x00781f0009087f89 */ /* 0x0044e800000e0000 */
[----:B-1----:R2:W1:Y:S02]  /*17c0*/  SHFL.IDX PT, R0, R11, 0x3, 0x181f ;  /* 0x00781f000b007f89 */ /* 0x00246400000e0000 */
.L_x_3204:
[----:B------:R-:W-:Y:S01]  /*17d0*/  IADD3 R2, R10, 0x60, RZ ;  /* 0x000000600a027810 */ /* 0x000fe20007ffe0ff */
[----:B-----5:R-:W-:Y:S01]  /*17e0*/  IMAD.WIDE.U32 R224, R12, c[0x0][0x2b0], RZ ;  /* 0x0000ac000ce07a25 */ /* 0x020fe200078e00ff */
[----:B------:R-:W-:-:S02]  /*17f0*/  SHF.R.S32.HI R18, RZ, 0x1f, R195 ;  /* 0x0000001fff127819 */ /* 0x000fc400000114c3 */
[----:B------:R-:W-:Y:S02]  /*1800*/  ISETP.GE.AND P2, PT, R2, R13, PT ;  /* 0x0000000d0200720c */ /* 0x000fe40003f46270 */
[----:B------:R-:W-:Y:S02]  /*1810*/  SHF.R.S32.HI R16, RZ, 0x1f, R212 ;  /* 0x0000001fff107819 */ /* 0x000fe400000114d4 */
[----:B------:R-:W-:-:S09]  /*1820*/  SHF.R.S32.HI R20, RZ, 0x1f, R213 ;  /* 0x0000001fff147819 */ /* 0x000fd200000114d5 */
[CC--:B-1----:R-:W-:Y:S02]  /*1830*/  @!P2 LEA R6, P0, R195.reuse, R0.reuse, 0x1 ;  /* 0x00000000c306a211 */ /* 0x0c2fe400078008ff */
        /* <DEDUP_REMOVED lines=48> */
[----:B-1----:R-:W-:Y:S01]  /*1b40*/  LEA R5, R206, 0xffffffc0, 0x6 ;  /* 0xffffffc0ce057811 */ /* 0x002fe200078e30ff */
        /* <DEDUP_REMOVED lines=9> */
[----:B--234-:R-:W-:Y:S01]  /*1be0*/  SHF.R.S32.HI R11, RZ, 0x1f, R193 ;  /* 0x0000001fff0b7819 */ /* 0x01cfe200000114c1 */
        /* <DEDUP_REMOVED lines=11> */
[----:B------:R-:W-:Y:S01]  /*1ca0*/  IMAD R5, R194, c[0x0][0x20c], R4 ;  /* 0x00008300c2057a24 */ /* 0x000fe200078e0204 */
        /* <DEDUP_REMOVED lines=16> */
[C---:B-1----:R-:W-:Y:S02]  /*1db0*/  @P6 LEA R4, P1, R213.reuse, R0, 0x1 ;  /* 0x00000000d5046211 */ /* 0x042fe400078208ff */
        /* <DEDUP_REMOVED lines=86> */
.L_x_3205:
        /* <DEDUP_REMOVED lines=8> */
[----:B------:R-:W-:Y:S01]  /*23a0*/  IMAD.X R5, R8, 0x1, R16, P5 ;  /* 0x0000000108057824 */ /* 0x000fe200028e0610 */
        /* <DEDUP_REMOVED lines=11> */
.L_x_3206:
        /* <DEDUP_REMOVED lines=21> */
.L_x_3135:
[----:B------:R-:W-:Y:S05]  /*25b0*/  BSYNC B0 ;  /* 0x0000000000007941 */ /* 0x000fea0003800000 */
.L_x_3134:
        /* <DEDUP_REMOVED lines=10> */
[----:B---3--:R2:W3:Y:S04]  /*2660*/  LDSM.16.M88.4 R8, [R183] ;  /* 0x00000000b708783b */ /* 0x0084e80000000200 */
[----:B------:R2:W4:Y:S04]  /*2670*/  LDSM.16.M88.4 R40, [R190] ;  /* 0x00000000be28783b */ /* 0x0005280000000200 */
[----:B------:R2:W1:Y:S04]  /*2680*/  LDSM.16.M88.4 R32, [R190+0x800] ;  /* 0x00080000be20783b */ /* 0x0004680000000200 */
[----:B------:R2:W1:Y:S04]  /*2690*/  LDSM.16.M88.4 R48, [R190+0x1000] ;  /* 0x00100000be30783b */ /* 0x0004680000000200 */
[----:B------:R2:W1:Y:S04]  /*26a0*/  LDSM.16.M88.4 R52, [R190+0x1800] ;  /* 0x00180000be34783b */ /* 0x0004680000000200 */
[----:B-1----:R2:W1:Y:S04]  /*26b0*/  LDSM.16.M88.4 R4, [R184] ;  /* 0x00000000b804783b */ /* 0x0024680000000200 */
        /* <DEDUP_REMOVED lines=28> */
[----:B------:R2:W4:Y:S02]  /*2880*/  SHFL.IDX PT, R12, R13, RZ, 0x181f ;  /* 0x00181fff0d0c7589 */ /* 0x00052400000e0000 */
.L_x_3207:
        /* <DEDUP_REMOVED lines=8> */
[C---:B----4-:R-:W-:Y:S01]  /*2910*/  IMAD.X R15, R12.reuse, 0x1, R22, P0 ;  /* 0x000000010c0f7824 */ /* 0x050fe200000e0616 */
        /* <DEDUP_REMOVED lines=8> */
[----:B------:R-:W2:Y:S04]  /*29a0*/  SHFL.IDX PT, R0, R21, 0x1, 0x181f ;  /* 0x00381f0015007f89 */ /* 0x000ea800000e0000 */
[----:B------:R4:W-:Y:S04]  /*29b0*/  LDGSTS.E.BYPASS.LTC128B.128 [R220+0xa100], [R16.64], !P0 ;  /* 0x0a10000010dc7fae */ /* 0x0009e8000c101d46 */
[----:B------:R5:W3:Y:S02]  /*29c0*/  SHFL.IDX PT, R12, R13, 0x1, 0x181f ;  /* 0x00381f000d0c7f89 */ /* 0x000ae400000e0000 */
[----:B--2--5:R-:W-:-:S02]  /*29d0*/  SEL R13, RZ, 0x10, P0 ;  /* 0x00000010ff0d7807 */ /* 0x024fc40000000000 */
.L_x_3208:
[----:B----4-:R-:W-:Y:S02]  /*29e0*/  IADD3 R2, -R19, 0x10, RZ ;  /* 0x0000001013027810 */ /* 0x010fe40007ffe1ff */
[----:B------:R-:W-:-:S02]  /*29f0*/  IADD3 R3, -R18, 0x10, RZ ;  /* 0x0000001012037810 */ /* 0x000fc40007ffe1ff */
[----:B------:R-:W-:Y:S02]  /*2a00*/  LOP3.LUT R2, R2, 0xf, RZ, 0xc0, !PT ;  /* 0x0000000f02027812 */ /* 0x000fe400078ec0ff */
[----:B------:R-:W-:Y:S02]  /*2a10*/  IADD3 R14, -R13, 0x10, RZ ;  /* 0x000000100d0e7810 */ /* 0x000fe40007ffe1ff */
[----:B------:R-:W-:Y:S02]  /*2a20*/  LOP3.LUT R3, R3, 0xf, RZ, 0xc0, !PT ;  /* 0x0000000f03037812 */ /* 0x000fe400078ec0ff */
[-C--:B------:R-:W-:Y:S02]  /*2a30*/  IADD3 R16, P1, P0, R2, R0.reuse, R25 ;  /* 0x0000000002107210 */ /* 0x080fe4000783e019 */
[----:B------:R-:W-:Y:S02]  /*2a40*/  LOP3.LUT R2, R14, 0xf, RZ, 0xc0, !PT ;  /* 0x0000000f0e027812 */ /* 0x000fe400078ec0ff */
[----:B------:R-:W-:-:S02]  /*2a50*/  IADD3 R14, P6, P5, R3, R0, R26 ;  /* 0x00000000030e7210 */ /* 0x000fc40007dde01a */
[----:B---3--:R-:W-:Y:S02]  /*2a60*/  IADD3.X R17, RZ, R12, R22, P1, P0 ;  /* 0x0000000cff117210 */ /* 0x008fe40000fe0416 */
        /* <DEDUP_REMOVED lines=12> */
.L_x_3139:
[----:B------:R-:W-:Y:S05]  /*2b30*/  BSYNC B0 ;  /* 0x0000000000007941 */ /* 0x000fea0003800000 */
.L_x_3138:
[----:B--2---:R-:W2:Y:S01]  /*2b40*/  LDL R3, [R1+0x28] ;  /* 0x0000280001037983 */ /* 0x004ea20000100800 */
[----:B------:R-:W-:Y:S01]  /*2b50*/  IMAD.MOV.U32 R0, RZ, RZ, 0x40 ;  /* 0x00000040ff007424 */ /* 0x000fe200078e00ff */
[----:B------:R-:W-:-:S02]  /*2b60*/  LOP3.LUT P0, RZ, R216, 0x4, RZ, 0xc0, !PT ;  /* 0x00000004d8ff7812 */ /* 0x000fc4000780c0ff */
[----:B------:R-:W0:Y:S01]  /*2b70*/  LDGDEPBAR ;  /* 0x00000000000079af */ /* 0x000e220000000000 */
[----:B------:R-:W-:Y:S01]  /*2b80*/  WARPSYNC 0xffffffff ;  /* 0xffffffff00007948 */ /* 0x000fe20003800000 */
[C---:B---34-:R-:W-:Y:S01]  /*2b90*/  HMMA.16816.F32.BF16 R44, R8.reuse, R40, RZ ;  /* 0x00000028082c723c */ /* 0x058fe200000418ff */
[----:B------:R-:W-:Y:S01]  /*2ba0*/  SEL R187, R0, 0xffffffc0, !P0 ;  /* 0xffffffc000bb7807 */ /* 0x000fe20004000000 */
[----:B------:R-:W-:Y:S03]  /*2bb0*/  LDSM.16.M88.4 R16, [R186] ;  /* 0x00000000ba10783b */ /* 0x000fe60000000200 */
[----:B------:R-:W-:Y:S01]  /*2bc0*/  IADD3 R0, R187, R190, R188 ;  /* 0x000000bebb007210 */ /* 0x000fe20007ffe0bc */
[----:B------:R-:W-:Y:S01]  /*2bd0*/  IMAD.IADD R2, R190, 0x1, R187 ;  /* 0x00000001be027824 */ /* 0x000fe200078e02bb */
[----:B------:R-:W-:Y:S01]  /*2be0*/  LDSM.16.M88.4 R88, [R190+0x2000] ;  /* 0x00200000be58783b */ /* 0x000fe20000000200 */
[C---:B------:R-:W-:Y:S03]  /*2bf0*/  HMMA.16816.F32.BF16 R40, R8.reuse, R42, RZ ;  /* 0x0000002a0828723c */ /* 0x040fe600000418ff */
[----:B------:R-:W3:Y:S04]  /*2c00*/  LDSM.16.M88.4 R68, [R2] ;  /* 0x000000000244783b */ /* 0x000ee80000000200 */
[----:B------:R-:W4:Y:S01]  /*2c10*/  LDSM.16.M88.4 R80, [R2+0x1000] ;  /* 0x001000000250783b */ /* 0x000f220000000200 */
[C---:B------:R-:W-:Y:S03]  /*2c20*/  HMMA.16816.F32.BF16 R36, R8.reuse, R32, RZ ;  /* 0x000000200824723c */ /* 0x040fe600000418ff */
[----:B------:R-:W5:Y:S04]  /*2c30*/  LDSM.16.M88.4 R76, [R2+0x800] ;  /* 0x00080000024c783b */ /* 0x000f680000000200 */
[----:B------:R-:W-:Y:S01]  /*2c40*/  LDSM.16.M88.4 R92, [R0+0x800] ;  /* 0x00080000005c783b */ /* 0x000fe20000000200 */
[C---:B------:R-:W-:Y:S03]  /*2c50*/  HMMA.16816.F32.BF16 R32, R8.reuse, R34, RZ ;  /* 0x000000220820723c */ /* 0x040fe600000418ff */
[----:B------:R-:W-:Y:S04]  /*2c60*/  LDSM.16.M88.4 R84, [R190+0x2800] ;  /* 0x00280000be54783b */ /* 0x000fe80000000200 */
[----:B------:R-:W-:Y:S01]  /*2c70*/  LDSM.16.M88.4 R96, [R190+0x3800] ;  /* 0x00380000be60783b */ /* 0x000fe20000000200 */
[C---:B------:R-:W-:Y:S03]  /*2c80*/  HMMA.16816.F32.BF16 R28, R8.reuse, R48, RZ ;  /* 0x00000030081c723c */ /* 0x040fe600000418ff */
[----:B------:R-:W2:Y:S05]  /*2c90*/  LDL R112, [R1+0x24] ;  /* 0x0000240001707983 */ /* 0x000eaa0000100800 */
[C---:B------:R-:W-:Y:S08]  /*2ca0*/  HMMA.16816.F32.BF16 R24, R8.reuse, R50, RZ ;  /* 0x000000320818723c */ /* 0x040ff000000418ff */
[C---:B------:R-:W-:Y:S08]  /*2cb0*/  HMMA.16816.F32.BF16 R12, R8.reuse, R52, RZ ;  /* 0x00000034080c723c */ /* 0x040ff000000418ff */
[----:B------:R-:W-:Y:S08]  /*2cc0*/  HMMA.16816.F32.BF16 R8, R8, R54, RZ ;  /* 0x000000360808723c */ /* 0x000ff000000418ff */
[C---:B-1----:R-:W-:Y:S08]  /*2cd0*/  HMMA.16816.F32.BF16 R52, R4.reuse, R56, R44 ;  /* 0x000000380434723c */ /* 0x042ff0000004182c */
[C---:B------:R-:W-:Y:S08]  /*2ce0*/  HMMA.16816.F32.BF16 R44, R4.reuse, R58, R40 ;  /* 0x0000003a042c723c */ /* 0x040ff00000041828 */
[C---:B------:R-:W-:Y:S08]  /*2cf0*/  HMMA.16816.F32.BF16 R36, R4.reuse, R60, R36 ;  /* 0x0000003c0424723c */ /* 0x040ff00000041824 */
[C---:B------:R-:W-:Y:S08]  /*2d00*/  HMMA.16816.F32.BF16 R40, R4.reuse, R62, R32 ;  /* 0x0000003e0428723c */ /* 0x040ff00000041820 */
[C---:B------:R-:W-:Y:S08]  /*2d10*/  HMMA.16816.F32.BF16 R48, R4.reuse, R64, R28 ;  /* 0x000000400430723c */ /* 0x040ff0000004181c */
[C---:B------:R-:W-:Y:S01]  /*2d20*/  HMMA.16816.F32.BF16 R60, R4.reuse, R66, R24 ;  /* 0x00000042043c723c */ /* 0x040fe20000041818 */
[----:B------:R-:W1:Y:S07]  /*2d30*/  LDSM.16.M88.4 R64, [R2+0x1800] ;  /* 0x001800000240783b */ /* 0x000e6e0000000200 */
[C---:B------:R-:W-:Y:S01]  /*2d40*/  HMMA.16816.F32.BF16 R56, R4.reuse, R72, R12 ;  /* 0x000000480438723c */ /* 0x040fe2000004180c */
[----:B------:R-:W-:Y:S07]  /*2d50*/  LDSM.16.M88.4 R12, [R185] ;  /* 0x00000000b90c783b */ /* 0x000fee0000000200 */
[----:B------:R-:W-:Y:S01]  /*2d60*/  HMMA.16816.F32.BF16 R32, R4, R74, R8 ;  /* 0x0000004a0420723c */ /* 0x000fe20000041808 */
[----:B------:R-:W1:Y:S04]  /*2d70*/  LDSM.16.M88.4 R72, [R0] ;  /* 0x000000000048783b */ /* 0x000e680000000200 */
[----:B------:R-:W-:Y:S03]  /*2d80*/  LDSM.16.M88.4 R8, [R183+0x4000] ;  /* 0x00400000b708783b */ /* 0x000fe60000000200 */
[C---:B---3--:R-:W-:Y:S01]  /*2d90*/  HMMA.16816.F32.BF16 R28, R16.reuse, R68, R52 ;  /* 0x00000044101c723c */ /* 0x048fe20000041834 */
[----:B------:R-:W3:Y:S07]  /*2da0*/  LDSM.16.M88.4 R52, [R0+0x1000] ;  /* 0x001000000034783b */ /* 0x000eee0000000200 */
[C---:B----4-:R-:W-:Y:S08]  /*2db0*/  HMMA.16816.F32.BF16 R48, R16.reuse, R80, R48 ;  /* 0x000000501030723c */ /* 0x050ff00000041830 */
[C---:B------:R-:W-:Y:S01]  /*2dc0*/  HMMA.16816.F32.BF16 R60, R16.reuse, R82, R60 ;  /* 0x00000052103c723c */ /* 0x040fe2000004183c */
[----:B------:R-:W4:Y:S07]  /*2dd0*/  LDSM.16.M88.4 R80, [R0+0x1800] ;  /* 0x001800000050783b */ /* 0x000f2e0000000200 */
[C---:B------:R-:W-:Y:S08]  /*2de0*/  HMMA.16816.F32.BF16 R24, R16.reuse, R70, R44 ;  /* 0x000000461018723c */ /* 0x040ff0000004182c */
[C---:B-----5:R-:W-:Y:S08]  /*2df0*/  HMMA.16816.F32.BF16 R40, R16.reuse, R78, R40 ;  /* 0x0000004e1028723c */ /* 0x060ff00000041828 */
[C---:B------:R-:W-:Y:S01]  /*2e00*/  HMMA.16816.F32.BF16 R4, R16.reuse, R76, R36 ;  /* 0x0000004c1004723c */ /* 0x040fe20000041824 */
[----:B------:R-:W5:Y:S07]  /*2e10*/  LDSM.16.M88.4 R76, [R190+0x3000] ;  /* 0x00300000be4c783b */ /* 0x000f6e0000000200 */
[C---:B-1----:R-:W-:Y:S08]  /*2e20*/  HMMA.16816.F32.BF16 R68, R16.reuse, R64, R56 ;  /* 0x000000401044723c */ /* 0x042ff00000041838 */
[----:B------:R-:W-:Y:S08]  /*2e30*/  HMMA.16816.F32.BF16 R64, R16, R66, R32 ;  /* 0x000000421040723c */ /* 0x000ff00000041820 */
[C---:B------:R-:W-:Y:S08]  /*2e40*/  HMMA.16816.F32.BF16 R44, R12.reuse, R74, R24 ;  /* 0x0000004a0c2c723c */ /* 0x040ff00000041818 */
[C---:B------:R-:W-:Y:S01]  /*2e50*/  HMMA.16816.F32.BF16 R56, R12.reuse, R72, R28 ;  /* 0x000000480c38723c */ /* 0x040fe2000004181c */
[----:B------:R-:W-:Y:S07]  /*2e60*/  LDSM.16.M88.4 R72, [R20+0x3000] ;  /* 0x003000001448783b */ /* 0x000fee0000000200 */
[C---:B------:R-:W-:Y:S08]  /*2e70*/  HMMA.16816.F32.BF16 R32, R12.reuse, R94, R40 ;  /* 0x0000005e0c20723c */ /* 0x040ff00000041828 */
[C---:B------:R-:W-:Y:S01]  /*2e80*/  HMMA.16816.F32.BF16 R36, R12.reuse, R92, R4 ;  /* 0x0000005c0c24723c */ /* 0x040fe20000041804 */
[----:B------:R-:W-:Y:S04]  /*2e90*/  LDSM.16.M88.4 R4, [R184+0x4000] ;  /* 0x00400000b804783b */ /* 0x000fe80000000200 */
[----:B------:R-:W1:Y:S03]  /*2ea0*/  LDSM.16.M88.4 R92, [R20+0x2000] ;  /* 0x00200000145c783b */ /* 0x000e660000000200 */
[C---:B---3--:R-:W-:Y:S08]  /*2eb0*/  HMMA.16816.F32.BF16 R28, R12.reuse, R52, R48 ;  /* 0x000000340c1c723c */ /* 0x048ff00000041830 */
[C---:B------:R-:W-:Y:S01]  /*2ec0*/  HMMA.16816.F32.BF16 R24, R12.reuse, R54, R60 ;  /* 0x000000360c18723c */ /* 0x040fe2000004183c */
[----:B------:R-:W3:Y:S07]  /*2ed0*/  LDSM.16.M88.4 R60, [R20+0x2800] ;  /* 0x00280000143c783b */ /* 0x000eee0000000200 */
[C---:B----4-:R-:W-:Y:S01]  /*2ee0*/  HMMA.16816.F32.BF16 R16, R12.reuse, R80, R68 ;  /* 0x000000500c10723c */ /* 0x050fe20000041844 */
[----:B------:R-:W-:Y:S07]  /*2ef0*/  LDSM.16.M88.4 R68, [R2+0x3000] ;  /* 0x003000000244783b */ /* 0x000fee0000000200 */
[----:B------:R-:W-:Y:S01]  /*2f00*/  HMMA.16816.F32.BF16 R64, R12, R82, R64 ;  /* 0x000000520c40723c */ /* 0x000fe20000041840 */
[----:B------:R-:W-:Y:S07]  /*2f10*/  LDSM.16.M88.4 R80, [R2+0x3800] ;  /* 0x003800000250783b */ /* 0x000fee0000000200 */
[C---:B------:R-:W-:Y:S08]  /*2f20*/  HMMA.16816.F32.BF16 R52, R8.reuse, R90, R44 ;  /* 0x0000005a0834723c */ /* 0x040ff0000004182c */
[C---:B------:R-:W-:Y:S01]  /*2f30*/  HMMA.16816.F32.BF16 R12, R8.reuse, R88, R56 ;  /* 0x00000058080c723c */ /* 0x040fe20000041838 */
[----:B------:R-:W-:Y:S07]  /*2f40*/  LDSM.16.M88.4 R88, [R190+0x5800] ;  /* 0x00580000be58783b */ /* 0x000fee0000000200 */
[C---:B------:R-:W-:Y:S01]  /*2f50*/  HMMA.16816.F32.BF16 R44, R8.reuse, R86, R32 ;  /* 0x00000056082c723c */ /* 0x040fe20000041820 */
[----:B------:R-:W4:Y:S07]  /*2f60*/  LDSM.16.M88.4 R32, [R20+0x3800] ;  /* 0x003800001420783b */ /* 0x000f2e0000000200 */
[C---:B------:R-:W-:Y:S01]  /*2f70*/  HMMA.16816.F32.BF16 R48, R8.reuse, R84, R36 ;  /* 0x000000540830723c */ /* 0x040fe20000041824 */
[----:B------:R-:W-:Y:S07]  /*2f80*/  LDSM.16.M88.4 R84, [R2+0x2800] ;  /* 0x002800000254783b */ /* 0x000fee0000000200 */
[----:B-----5:R-:W-:Y:S01]  /*2f90*/  HMMA.16816.F32.BF16 R40, R8, R76, R28 ;  /* 0x0000004c0828723c */ /* 0x020fe2000004181c */
[----:B--2---:R-:W-:-:S07]  /*2fa0*/  IMAD.IADD R217, R3, 0x1, R252 ;  /* 0x0000000103d97824 */ /* 0x004fce00078e02fc */
[C---:B------:R-:W-:Y:S01]  /*2fb0*/  HMMA.16816.F32.BF16 R36, R8.reuse, R78, R24 ;  /* 0x0000004e0824723c */ /* 0x040fe20000041818 */
[----:B------:R-:W-:Y:S07]  /*2fc0*/  LDSM.16.M88.4 R76, [R2+0x2000] ;  /* 0x00200000024c783b */ /* 0x000fee0000000200 */
[C---:B------:R-:W-:Y:S01]  /*2fd0*/  HMMA.16816.F32.BF16 R28, R8.reuse, R96, R16 ;  /* 0x00000060081c723c */ /* 0x040fe20000041810 */
[----:B------:R-:W2:Y:S07]  /*2fe0*/  LDSM.16.M88.4 R16, [R186+0x4000] ;  /* 0x00400000ba10783b */ /* 0x000eae0000000200 */
[----:B------:R-:W-:Y:S08]  /*2ff0*/  HMMA.16816.F32.BF16 R24, R8, R98, R64 ;  /* 0x000000620818723c */ /* 0x000ff00000041840 */
[C---:B-1----:R-:W-:Y:S08]  /*3000*/  HMMA.16816.F32.BF16 R12, R4.reuse, R92, R12 ;  /* 0x0000005c040c723c */ /* 0x042ff0000004180c */
[C---:B------:R-:W-:Y:S08]  /*3010*/  HMMA.16816.F32.BF16 R8, R4.reuse, R94, R52 ;  /* 0x0000005e0408723c */ /* 0x040ff00000041834 */
[C---:B---3--:R-:W-:Y:S08]  /*3020*/  HMMA.16816.F32.BF16 R56, R4.reuse, R60, R48 ;  /* 0x0000003c0438723c */ /* 0x048ff00000041830 */
[C---:B------:R-:W-:Y:S08]  /*3030*/  HMMA.16816.F32.BF16 R64, R4.reuse, R62, R44 ;  /* 0x0000003e0440723c */ /* 0x040ff0000004182c */
[C---:B------:R-:W-:Y:S08]  /*3040*/  HMMA.16816.F32.BF16 R60, R4.reuse, R72, R40 ;  /* 0x00000048043c723c */ /* 0x040ff00000041828 */
[C---:B------:R-:W-:Y:S01]  /*3050*/  HMMA.16816.F32.BF16 R52, R4.reuse, R74, R36 ;  /* 0x0000004a0434723c */ /* 0x040fe20000041824 */
[----:B------:R-:W-:Y:S07]  /*3060*/  LDSM.16.M88.4 R72, [R0+0x3000] ;  /* 0x003000000048783b */ /* 0x000fee0000000200 */
[C---:B----4-:R-:W-:Y:S01]  /*3070*/  HMMA.16816.F32.BF16 R48, R4.reuse, R32, R28 ;  /* 0x000000200430723c */ /* 0x050fe2000004181c */
[----:B------:R-:W-:Y:S07]  /*3080*/  LDSM.16.M88.4 R28, [R0+0x2000] ;  /* 0x00200000001c783b */ /* 0x000fee0000000200 */
[----:B------:R-:W-:Y:S01]  /*3090*/  HMMA.16816.F32.BF16 R44, R4, R34, R24 ;  /* 0x00000022042c723c */ /* 0x000fe20000041818 */
[----:B------:R-:W1:Y:S04]  /*30a0*/  LDSM.16.M88.4 R4, [R185+0x4000] ;  /* 0x00400000b904783b */ /* 0x000e680000000200 */
[----:B------:R-:W3:Y:S03]  /*30b0*/  LDSM.16.M88.4 R32, [R0+0x2800] ;  /* 0x002800000020783b */ /* 0x000ee60000000200 */
[C---:B--2---:R-:W-:Y:S01]  /*30c0*/  HMMA.16816.F32.BF16 R36, R16.reuse, R76, R12 ;  /* 0x0000004c1024723c */ /* 0x044fe2000004180c */
[----:B------:R-:W-:Y:S07]  /*30d0*/  LDSM.16.M88.4 R12, [R183+0x8000] ;  /* 0x00800000b70c783b */ /* 0x000fee0000000200 */
[C---:B------:R-:W-:Y:S01]  /*30e0*/  HMMA.16816.F32.BF16 R24, R16.reuse, R78, R8 ;  /* 0x0000004e1018723c */ /* 0x040fe20000041808 */
[----:B------:R-:W2:Y:S07]  /*30f0*/  LDSM.16.M88.4 R76, [R0+0x3800] ;  /* 0x00380000004c783b */ /* 0x000eae0000000200 */
[C---:B------:R-:W-:Y:S08]  /*3100*/  HMMA.16816.F32.BF16 R8, R16.reuse, R84, R56 ;  /* 0x000000541008723c */ /* 0x040ff00000041838 */
[C---:B------:R-:W-:Y:S01]  /*3110*/  HMMA.16816.F32.BF16 R40, R16.reuse, R86, R64 ;  /* 0x000000561028723c */ /* 0x040fe20000041840 */
[----:B------:R-:W4:Y:S04]  /*3120*/  LDSM.16.M88.4 R64, [R190+0x4000] ;  /* 0x00400000be40783b */ /* 0x000f280000000200 */
[----:B------:R-:W5:Y:S03]  /*3130*/  LDSM.16.M88.4 R84, [R190+0x4800] ;  /* 0x00480000be54783b */ /* 0x000f660000000200 */
[C---:B------:R-:W-:Y:S08]  /*3140*/  HMMA.16816.F32.BF16 R60, R16.reuse, R68, R60 ;  /* 0x00000044103c723c */ /* 0x040ff0000004183c */
[C---:B------:R-:W-:Y:S01]  /*3150*/  HMMA.16816.F32.BF16 R56, R16.reuse, R70, R52 ;  /* 0x000000461038723c */ /* 0x040fe20000041834 */
[----:B------:R-:W-:Y:S07]  /*3160*/  LDSM.16.M88.4 R68, [R20+0x4800] ;  /* 0x004800001444783b */ /* 0x000fee0000000200 */
[C---:B------:R-:W-:Y:S08]  /*3170*/  HMMA.16816.F32.BF16 R52, R16.reuse, R80, R48 ;  /* 0x000000501034723c */ /* 0x040ff00000041830 */
[----:B------:R-:W-:Y:S01]  /*3180*/  HMMA.16816.F32.BF16 R48, R16, R82, R44 ;  /* 0x000000521030723c */ /* 0x000fe2000004182c */
[----:B------:R-:W2:Y:S07]  /*3190*/  LDSM.16.M88.4 R80, [R190+0x5000] ;  /* 0x00500000be50783b */ /* 0x000eae0000000200 */
[C---:B-1----:R-:W-:Y:S08]  /*31a0*/  HMMA.16816.F32.BF16 R44, R4.reuse, R28, R36 ;  /* 0x0000001c042c723c */ /* 0x042ff00000041824 */
[C---:B------:R-:W-:Y:S08]  /*31b0*/  HMMA.16816.F32.BF16 R36, R4.reuse, R30, R24 ;  /* 0x0000001e0424723c */ /* 0x040ff00000041818 */
[C---:B---3--:R-:W-:Y:S01]  /*31c0*/  HMMA.16816.F32.BF16 R28, R4.reuse, R32, R8 ;  /* 0x00000020041c723c */ /* 0x048fe20000041808 */
[----:B------:R-:W-:Y:S07]  /*31d0*/  LDSM.16.M88.4 R8, [R184+0x8000] ;  /* 0x00800000b808783b */ /* 0x000fee0000000200 */
[C---:B------:R-:W-:Y:S08]  /*31e0*/  HMMA.16816.F32.BF16 R24, R4.reuse, R34, R40 ;  /* 0x000000220418723c */ /* 0x040ff00000041828 */
[C---:B------:R-:W-:Y:S01]  /*31f0*/  HMMA.16816.F32.BF16 R16, R4.reuse, R72, R60 ;  /* 0x000000480410723c */ /* 0x040fe2000004183c */
[----:B------:R-:W1:Y:S07]  /*3200*/  LDSM.16.M88.4 R60, [R20+0x4000] ;  /* 0x00400000143c783b */ /* 0x000e6e0000000200 */
[C---:B------:R-:W-:Y:S01]  /*3210*/  HMMA.16816.F32.BF16 R32, R4.reuse, R74, R56 ;  /* 0x0000004a0420723c */ /* 0x040fe20000041838 */
[----:B------:R-:W3:Y:S07]  /*3220*/  LDSM.16.M88.4 R72, [R20+0x5000] ;  /* 0x005000001448783b */ /* 0x000eee0000000200 */
[C---:B--2---:R-:W-:Y:S08]  /*3230*/  HMMA.16816.F32.BF16 R52, R4.reuse, R76, R52 ;  /* 0x0000004c0434723c */ /* 0x044ff00000041834 */
[----:B------:R-:W-:Y:S01]  /*3240*/  HMMA.16816.F32.BF16 R48, R4, R78, R48 ;  /* 0x0000004e0430723c */ /* 0x000fe20000041830 */
[----:B------:R2:W1:Y:S04]  /*3250*/  LDSM.16.M88.4 R76, [R20+0x5800] ;  /* 0x00580000144c783b */ /* 0x0004680000000200 */
[----:B------:R-:W-:Y:S03]  /*3260*/  LDSM.16.M88.4 R4, [R186+0x8000] ;  /* 0x00800000ba04783b */ /* 0x000fe60000000200 */
[C---:B----4-:R-:W-:Y:S08]  /*3270*/  HMMA.16816.F32.BF16 R40, R12.reuse, R66, R36 ;  /* 0x000000420c28723c */ /* 0x050ff00000041824 */
[C---:B-----5:R-:W-:Y:S08]  /*3280*/  HMMA.16816.F32.BF16 R36, R12.reuse, R84, R28 ;  /* 0x000000540c24723c */ /* 0x060ff0000004181c */
[C---:B------:R-:W-:Y:S08]  /*3290*/  HMMA.16816.F32.BF16 R28, R12.reuse, R86, R24 ;  /* 0x000000560c1c723c */ /* 0x040ff00000041818 */
[C---:B------:R-:W-:Y:S01]  /*32a0*/  HMMA.16816.F32.BF16 R44, R12.reuse, R64, R44 ;  /* 0x000000400c2c723c */ /* 0x040fe2000004182c */
[----:B------:R-:W-:Y:S07]  /*32b0*/  LDSM.16.M88.4 R64, [R2+0x4800] ;  /* 0x004800000240783b */ /* 0x000fee0000000200 */
[C---:B------:R-:W-:Y:S08]  /*32c0*/  HMMA.16816.F32.BF16 R24, R12.reuse, R80, R16 ;  /* 0x000000500c18723c */ /* 0x040ff00000041810 */
[C---:B--2---:R-:W-:Y:S01]  /*32d0*/  HMMA.16816.F32.BF16 R20, R12.reuse, R82, R32 ;  /* 0x000000520c14723c */ /* 0x044fe20000041820 */
[----:B------:R-:W2:Y:S04]  /*32e0*/  LDSM.16.M88.4 R80, [R2+0x4000] ;  /* 0x004000000250783b */ /* 0x000ea80000000200 */
[----:B------:R-:W4:Y:S03]  /*32f0*/  LDSM.16.M88.4 R32, [R2+0x5000] ;  /* 0x005000000220783b */ /* 0x000f260000000200 */
[C---:B------:R-:W-:Y:S08]  /*3300*/  HMMA.16816.F32.BF16 R16, R12.reuse, R88, R52 ;  /* 0x000000580c10723c */ /* 0x040ff00000041834 */
[----:B------:R-:W-:Y:S08]  /*3310*/  HMMA.16816.F32.BF16 R12, R12, R90, R48 ;  /* 0x0000005a0c0c723c */ /* 0x000ff00000041830 */
[C---:B-1----:R-:W-:Y:S08]  /*3320*/  HMMA.16816.F32.BF16 R52, R8.reuse, R62, R40 ;  /* 0x0000003e0834723c */ /* 0x042ff00000041828 */
[C---:B------:R-:W-:Y:S01]  /*3330*/  HMMA.16816.F32.BF16 R56, R8.reuse, R60, R44 ;  /* 0x0000003c0838723c */ /* 0x040fe2000004182c */
[----:B------:R-:W-:Y:S07]  /*3340*/  LDSM.16.M88.4 R60, [R0+0x4000] ;  /* 0x00400000003c783b */ /* 0x000fee0000000200 */
[C---:B------:R-:W-:Y:S08]  /*3350*/  HMMA.16816.F32.BF16 R48, R8.reuse, R68, R36 ;  /* 0x000000440830723c */ /* 0x040ff00000041824 */
[C---:B------:R-:W-:Y:S01]  /*3360*/  HMMA.16816.F32.BF16 R44, R8.reuse, R70, R28 ;  /* 0x00000046082c723c */ /* 0x040fe2000004181c */
[----:B------:R-:W-:Y:S07]  /*3370*/  LDSM.16.M88.4 R68, [R0+0x5000] ;  /* 0x005000000044783b */ /* 0x000fee0000000200 */
[C---:B---3--:R-:W-:Y:S08]  /*3380*/  HMMA.16816.F32.BF16 R40, R8.reuse, R72, R24 ;  /* 0x000000480828723c */ /* 0x048ff00000041818 */
[C---:B------:R-:W-:Y:S01]  /*3390*/  HMMA.16816.F32.BF16 R36, R8.reuse, R74, R20 ;  /* 0x0000004a0824723c */ /* 0x040fe20000041814 */
[----:B------:R1:W3:Y:S07]  /*33a0*/  LDSM.16.M88.4 R20, [R2+0x5800] ;  /* 0x005800000214783b */ /* 0x0002ee0000000200 */
[C---:B------:R-:W-:Y:S08]  /*33b0*/  HMMA.16816.F32.BF16 R28, R8.reuse, R76, R16 ;  /* 0x0000004c081c723c */ /* 0x040ff00000041810 */
[----:B------:R-:W-:Y:S01]  /*33c0*/  HMMA.16816.F32.BF16 R24, R8, R78, R12 ;  /* 0x0000004e0818723c */ /* 0x000fe2000004180c */
[----:B------:R-:W5:Y:S07]  /*33d0*/  LDSM.16.M88.4 R8, [R185+0x8000] ;  /* 0x00800000b908783b */ /* 0x000f6e0000000200 */
[----:B--2---:R-:W-:Y:S01]  /*33e0*/  HMMA.16816.F32.BF16 R12, R4, R82, R52 ;  /* 0x00000052040c723c */ /* 0x004fe20000041834 */
[----:B-1----:R-:W-:-:S07]  /*33f0*/  @P4 IMAD.HI.U32 R2, R217, c[0x0][0x2c8], RZ ;  /* 0x0000b200d9024a27 */ /* 0x002fce00078e00ff */
[C---:B------:R-:W-:Y:S01]  /*3400*/  HMMA.16816.F32.BF16 R16, R4.reuse, R80, R56 ;  /* 0x000000500410723c */ /* 0x040fe20000041838 */
[----:B------:R-:W1:Y:S07]  /*3410*/  LDSM.16.M88.4 R56, [R0+0x4800] ;  /* 0x004800000038783b */ /* 0x000e6e0000000200 */
[C---:B------:R-:W-:Y:S08]  /*3420*/  HMMA.16816.F32.BF16 R52, R4.reuse, R66, R44 ;  /* 0x000000420434723c */ /* 0x040ff0000004182c */
[C---:B----4-:R-:W-:Y:S08]  /*3430*/  HMMA.16816.F32.BF16 R44, R4.reuse, R32, R40 ;  /* 0x00000020042c723c */ /* 0x050ff00000041828 */
[C---:B------:R-:W-:Y:S08]  /*3440*/  HMMA.16816.F32.BF16 R40, R4.reuse, R34, R36 ;  /* 0x000000220428723c */ /* 0x040ff00000041824 */
[C---:B---3--:R-:W-:Y:S08]  /*3450*/  HMMA.16816.F32.BF16 R36, R4.reuse, R20, R28 ;  /* 0x000000140424723c */ /* 0x048ff0000004181c */
[----:B------:R-:W-:Y:S08]  /*3460*/  HMMA.16816.F32.BF16 R32, R4, R22, R24 ;  /* 0x000000160420723c */ /* 0x000ff00000041818 */
[----:B-----5:R-:W-:Y:S01]  /*3470*/  HMMA.16816.F32.BF16 R20, R8, R62, R12 ;  /* 0x0000003e0814723c */ /* 0x020fe2000004180c */
[----:B------:R2:W-:Y:S01]  /*3480*/  LDSM.16.M88.4 R12, [R0+0x5800] ;  /* 0x00580000000c783b */ /* 0x0005e20000000200 */
[----:B------:R-:W-:Y:S01]  /*3490*/  IMAD.MOV.U32 R3, RZ, RZ, c[0x0][0x2ac] ;  /* 0x0000ab00ff037624 */ /* 0x000fe200078e00ff */
[----:B------:R-:W-:-:S05]  /*34a0*/  DEPBAR.LE SB0, 0x2 ;  /* 0x000080800000791a */ /* 0x000fca0000000000 */
[----:B------:R-:W-:Y:S08]  /*34b0*/  HMMA.16816.F32.BF16 R48, R4, R64, R48 ;  /* 0x000000400430723c */ /* 0x000ff00000041830 */
[----:B------:R-:W-:Y:S01]  /*34c0*/  HMMA.16816.F32.BF16 R24, R8, R60, R16 ;  /* 0x0000003c0818723c */ /* 0x000fe20000041810 */
[----:B--2---:R-:W-:Y:S01]  /*34d0*/  IMAD.MOV.U32 R0, RZ, RZ, R217 ;  /* 0x000000ffff007224 */ /* 0x004fe200078e00d9 */
[----:B------:R-:W-:-:S05]  /*34e0*/  @P4 SHF.R.U32.HI R0, RZ, c[0x0][0x2cc], R2 ;  /* 0x0000b300ff004a19 */ /* 0x000fca0000011602 */
[----:B------:R-:W2:Y:S04]  /*34f0*/  SHFL.IDX PT, R4, R0, RZ, 0x1c1f ;  /* 0x001c1fff00047589 */ /* 0x000ea800000e0000 */
[----:B------:R3:W4:Y:S05]  /*3500*/  SHFL.IDX PT, R2, R0, 0x1, 0x1c1f ;  /* 0x003c1f0000027f89 */ /* 0x00072a00000e0000 */
[----:B-1----:R-:W-:Y:S01]  /*3510*/  HMMA.16816.F32.BF16 R16, R8, R56, R48 ;  /* 0x000000380810723c */ /* 0x002fe20000041830 */
[----:B---3--:R-:W-:-:S04]  /*3520*/  IMAD.MOV.U32 R0, RZ, RZ, -0x40 ;  /* 0xffffffc0ff007424 */ /* 0x008fc800078e00ff */
[----:B------:R-:W-:-:S04]  /*3530*/  IMAD R0, R206, R0, 0x41 ;  /* 0x00000041ce007424 */ /* 0x000fc800078e0200 */
[----:B------:R-:W-:-:S05]  /*3540*/  IMAD R0, R3, c[0x0][0x1d0], R0 ;  /* 0x0000740003007a24 */ /* 0x000fca00078e0200 */
[--C-:B------:R-:W-:Y:S01]  /*3550*/  IADD3 R0, R0, -c[0x0][0x168], -R251.reuse ;  /* 0x80005a0000007a10 */ /* 0x100fe20007ffe8fb */
[----:B------:R-:W-:-:S04]  /*3560*/  IMAD.IADD R3, R100, 0x1, -R251 ;  /* 0x0000000164037824 */ /* 0x000fc800078e0afb */
[C---:B--2---:R-:W-:Y:S02]  /*3570*/  IMAD.IADD R4, R0.reuse, 0x1, R4 ;  /* 0x0000000100047824 */ /* 0x044fe400078e0204 */
[----:B----4-:R-:W-:-:S03]  /*3580*/  IMAD.IADD R0, R0, 0x1, R2 ;  /* 0x0000000100007824 */ /* 0x010fc600078e0202 */
[C---:B------:R-:W-:Y:S02]  /*3590*/  IMNMX R2, R3.reuse, R4, PT ;  /* 0x0000000403027217 */ /* 0x040fe40003800200 */
[----:B------:R-:W-:Y:S01]  /*35a0*/  IMNMX R0, R3, R0, PT ;  /* 0x0000000003007217 */ /* 0x000fe20003800200 */
[C---:B------:R-:W-:Y:S01]  /*35b0*/  HMMA.16816.F32.BF16 R28, R8.reuse, R58, R52 ;  /* 0x0000003a081c723c */ /* 0x040fe20000041834 */
[C---:B------:R-:W-:Y:S02]  /*35c0*/  ISETP.GT.AND P5, PT, R2.reuse, RZ, PT ;  /* 0x000000ff0200720c */ /* 0x040fe40003fa4270 */
[----:B------:R-:W-:Y:S02]  /*35d0*/  ISETP.GT.AND P6, PT, R2, 0x1, PT ;  /* 0x000000010200780c */ /* 0x000fe40003fc4270 */
[----:B------:R-:W-:Y:S02]  /*35e0*/  ISETP.GT.AND P0, PT, R0, 0x1, PT ;  /* 0x000000010000780c */ /* 0x000fe40003f04270 */
[----:B------:R-:W-:Y:S01]  /*35f0*/  FSEL R5, R24, -INF , P5 ;  /* 0xff80000018057808 */ /* 0x000fe20002800000 */
[----:B------:R-:W-:Y:S01]  /*3600*/  HMMA.16816.F32.BF16 R44, R8, R68, R44 ;  /* 0x00000044082c723c */ /* 0x000fe2000004182c */
[----:B------:R-:W-:-:S02]  /*3610*/  ISETP.GT.AND P5, PT, R2, 0x8, PT ;  /* 0x000000080200780c */ /* 0x000fc40003fa4270 */
[----:B------:R-:W-:-:S05]  /*3620*/  FSEL R6, R25, -INF , P6 ;  /* 0xff80000019067808 */ /* 0x000fca0003000000 */
[----:B------:R-:W-:Y:S01]  /*3630*/  HMMA.16816.F32.BF16 R48, R8, R70, R40 ;  /* 0x000000460830723c */ /* 0x000fe20000041828 */
[----:B------:R-:W-:Y:S02]  /*3640*/  ISETP.GT.AND P1, PT, R0, RZ, PT ;  /* 0x000000ff0000720c */ /* 0x000fe40003f24270 */
[----:B------:R-:W-:-:S05]  /*3650*/  FSEL R7, R20, -INF , P5 ;  /* 0xff80000014077808 */ /* 0x000fca0002800000 */
[----:B------:R-:W-:Y:S01]  /*3660*/  HMMA.16816.F32.BF16 R36, R8, R12, R36 ;  /* 0x0000000c0824723c */ /* 0x000fe20000041824 */
[----:B------:R-:W-:-:S07]  /*3670*/  FMNMX.FTZ R3, R5, R6, !PT ;  /* 0x0000000605037209 */ /* 0x000fce0007810000 */
[----:B------:R-:W-:Y:S07]  /*3680*/  HMMA.16816.F32.BF16 R32, R8, R14, R32 ;  /* 0x0000000e0820723c */ /* 0x000fee0000041820 */
[----:B------:R-:W-:Y:S02]  /*3690*/  FSEL R9, R27, -INF , P0 ;  /* 0xff8000001b097808 */ /* 0x000fe40000000000 */
[----:B------:R-:W-:Y:S02]  /*36a0*/  ISETP.GT.AND P0, PT, R2, 0x9, PT ;  /* 0x000000090200780c */ /* 0x000fe40003f04270 */
[----:B------:R-:W-:Y:S01]  /*36b0*/  FSEL R10, R26, -INF , P1 ;  /* 0xff8000001a0a7808 */ /* 0x000fe20000800000 */
[----:B------:R-:W-:Y:S01]  /*36c0*/  BAR.SYNC.DEFER_BLOCKING 0x0 ;  /* 0x0000000000007b1d */ /* 0x000fe20000010000 */
[----:B------:R-:W-:-:S02]  /*36d0*/  FSEL R8, R21, -INF , P0 ;  /* 0xff80000015087808 */ /* 0x000fc40000000000 */
[----:B------:R-:W-:Y:S02]  /*36e0*/  ISETP.GT.AND P0, PT, R0, 0x8, PT ;  /* 0x000000080000780c */ /* 0x000fe40003f04270 */
[----:B------:R-:W-:Y:S02]  /*36f0*/  ISETP.GT.AND P1, PT, R2, 0x10, PT ;  /* 0x000000100200780c */ /* 0x000fe40003f24270 */
[----:B------:R-:W-:Y:S02]  /*3700*/  FMNMX.FTZ R3, R7, R3, !PT ;  /* 0x0000000307037209 */ /* 0x000fe40007810000 */
[----:B------:R-:W-:Y:S02]  /*3710*/  FSEL R11, R22, -INF , P0 ;  /* 0xff800000160b7808 */ /* 0x000fe40000000000 */
[----:B------:R-:W-:Y:S02]  /*3720*/  ISETP.GT.AND P0, PT, R0, 0x11, PT ;  /* 0x000000110000780c */ /* 0x000fe40003f04270 */
[----:B------:R-:W-:-:S02]  /*3730*/  ISETP.GT.AND P6, PT, R2, 0x11, PT ;  /* 0x000000110200780c */ /* 0x000fc40003fc4270 */
[----:B------:R-:W-:Y:S02]  /*3740*/  FSEL R41, R16, -INF , P1 ;  /* 0xff80000010297808 */ /* 0x000fe40000800000 */
[----:B------:R-:W-:Y:S02]  /*3750*/  FMNMX.FTZ R3, R8, R3, !PT ;  /* 0x0000000308037209 */ /* 0x000fe40007810000 */
[C---:B------:R-:W-:Y:S02]  /*3760*/  ISETP.GT.AND P1, PT, R0.reuse, 0x10, PT ;  /* 0x000000100000780c */ /* 0x040fe40003f24270 */
[----:B------:R-:W-:Y:S02]  /*3770*/  ISETP.GT.AND P5, PT, R0, 0x9, PT ;  /* 0x000000090000780c */ /* 0x000fe40003fa4270 */
[----:B------:R-:W-:Y:S01]  /*3780*/  FSEL R56, R19, -INF , P0 ;  /* 0xff80000013387808 */ /* 0x000fe20000000000 */
[----:B------:R-:W-:Y:S01]  /*3790*/  IMAD.IADD R176, R189, 0x1, R191 ;  /* 0x00000001bdb07824 */ /* 0x000fe200078e02bf */
[----:B------:R-:W-:Y:S01]  /*37a0*/  FSEL R40, R17, -INF , P6 ;  /* 0xff80000011287808 */ /* 0x000fe20003000000 */
[----:B------:R-:W-:Y:S01]  /*37b0*/  IMAD.IADD R148, R189, 0x1, R192 ;  /* 0x00000001bd947824 */ /* 0x000fe200078e02c0 */
[----:B------:R-:W-:Y:S01]  /*37c0*/  ISETP.GT.AND P0, PT, R2, 0x18, PT ;  /* 0x000000180200780c */ /* 0x000fe20003f04270 */
[----:B------:R-:W-:Y:S01]  /*37d0*/  LDSM.16.MT88.4 R24, [R192+0x2000] ;  /* 0x00200000c018783b */ /* 0x000fe20000004200 */
[----:B------:R-:W-:-:S02]  /*37e0*/  FMNMX.FTZ R3, R41, R3, !PT ;  /* 0x0000000329037209 */ /* 0x000fc40007810000 */
[----:B------:R-:W-:Y:S02]  /*37f0*/  FSEL R57, R18, -INF , P1 ;  /* 0xff80000012397808 */ /* 0x000fe40000800000 */
[----:B------:R-:W-:Y:S01]  /*3800*/  FSEL R12, R23, -INF , P5 ;  /* 0xff800000170c7808 */ /* 0x000fe20002800000 */
[----:B------:R-:W-:Y:S01]  /*3810*/  LDSM.16.MT88.4 R16, [R112] ;  /* 0x000000007010783b */ /* 0x000fe20000004200 */
[----:B------:R-:W-:Y:S02]  /*3820*/  ISETP.GT.AND P1, PT, R0, 0x18, PT ;  /* 0x000000180000780c */ /* 0x000fe40003f24270 */
[----:B------:R-:W-:Y:S01]  /*3830*/  ISETP.GT.AND P5, PT, R2, 0x19, PT ;  /* 0x000000190200780c */ /* 0x000fe20003fa4270 */
[----:B------:R-:W-:Y:S01]  /*3840*/  LDSM.16.MT88.4 R20, [R192] ;  /* 0x00000000c014783b */ /* 0x000fe20000004200 */
[----:B------:R-:W-:Y:S02]  /*3850*/  FSEL R42, R28, -INF , P0 ;  /* 0xff8000001c2a7808 */ /* 0x000fe40000000000 */
[----:B------:R-:W-:-:S02]  /*3860*/  FMNMX.FTZ R3, R40, R3, !PT ;  /* 0x0000000328037209 */ /* 0x000fc40007810000 */
[----:B------:R-:W-:Y:S02]  /*3870*/  FMNMX.FTZ R4, R10, R9, !PT ;  /* 0x000000090a047209 */ /* 0x000fe40007810000 */
[----:B------:R-:W-:Y:S02]  /*3880*/  ISETP.GT.AND P0, PT, R0, 0x19, PT ;  /* 0x000000190000780c */ /* 0x000fe40003f04270 */
[----:B------:R-:W-:Y:S02]  /*3890*/  FSEL R58, R30, -INF , P1 ;  /* 0xff8000001e3a7808 */ /* 0x000fe40000800000 */
[----:B------:R-:W-:Y:S02]  /*38a0*/  FSEL R43, R29, -INF , P5 ;  /* 0xff8000001d2b7808 */ /* 0x000fe40002800000 */
[----:B------:R-:W-:Y:S02]  /*38b0*/  ISETP.GT.AND P1, PT, R2, 0x20, PT ;  /* 0x000000200200780c */ /* 0x000fe40003f24270 */
[----:B------:R-:W-:-:S02]  /*38c0*/  FMNMX.FTZ R3, R42, R3, !PT ;  /* 0x000000032a037209 */ /* 0x000fc40007810000 */
[----:B------:R-:W-:Y:S02]  /*38d0*/  FMNMX.FTZ R4, R11, R4, !PT ;  /* 0x000000040b047209 */ /* 0x000fe40007810000 */
[----:B------:R-:W-:Y:S02]  /*38e0*/  FSEL R59, R31, -INF , P0 ;  /* 0xff8000001f3b7808 */ /* 0x000fe40000000000 */
[----:B------:R-:W-:Y:S01]  /*38f0*/  ISETP.GT.AND P0, PT, R2, 0x21, PT ;  /* 0x000000210200780c */ /* 0x000fe20003f04270 */
[----:B------:R-:W-:Y:S01]  /*3900*/  LDSM.16.MT88.4 R28, [R176] ;  /* 0x00000000b01c783b */ /* 0x000fe20000004200 */
[----:B------:R-:W-:Y:S02]  /*3910*/  FSEL R117, R44, -INF , P1 ;  /* 0xff8000002c757808 */ /* 0x000fe40000800000 */
[----:B------:R-:W-:Y:S02]  /*3920*/  FMNMX.FTZ R3, R43, R3, !PT ;  /* 0x000000032b037209 */ /* 0x000fe40007810000 */
[----:B------:R-:W-:-:S02]  /*3930*/  FMNMX.FTZ R4, R12, R4, !PT ;  /* 0x000000040c047209 */ /* 0x000fc40007810000 */
[C---:B------:R-:W-:Y:S02]  /*3940*/  ISETP.GT.AND P5, PT, R2.reuse, 0x28, PT ;  /* 0x000000280200780c */ /* 0x040fe40003fa4270 */
[----:B------:R-:W-:Y:S02]  /*3950*/  FSEL R116, R45, -INF , P0 ;  /* 0xff8000002d747808 */ /* 0x000fe40000000000 */
[----:B------:R-:W-:Y:S02]  /*3960*/  FMNMX.FTZ R3, R117, R3, !PT ;  /* 0x0000000375037209 */ /* 0x000fe40007810000 */
[----:B------:R-:W-:Y:S02]  /*3970*/  ISETP.GT.AND P1, PT, R2, 0x29, PT ;  /* 0x000000290200780c */ /* 0x000fe40003f24270 */
[----:B------:R-:W-:Y:S02]  /*3980*/  FMNMX.FTZ R4, R57, R4, !PT ;  /* 0x0000000439047209 */ /* 0x000fe40007810000 */
[----:B------:R-:W-:-:S02]  /*3990*/  FSEL R118, R48, -INF , P5 ;  /* 0xff80000030767808 */ /* 0x000fc40002800000 */
[----:B------:R-:W-:Y:S02]  /*39a0*/  FMNMX.FTZ R3, R116, R3, !PT ;  /* 0x0000000374037209 */ /* 0x000fe40007810000 */
[----:B------:R-:W-:Y:S02]  /*39b0*/  FSEL R132, R49, -INF , P1 ;  /* 0xff80000031847808 */ /* 0x000fe40000800000 */
[----:B------:R-:W-:Y:S02]  /*39c0*/  FMNMX.FTZ R4, R56, R4, !PT ;  /* 0x0000000438047209 */ /* 0x000fe40007810000 */
[----:B------:R-:W-:Y:S02]  /*39d0*/  ISETP.GT.AND P1, PT, R0, 0x20, PT ;  /* 0x000000200000780c */ /* 0x000fe40003f24270 */
[----:B------:R-:W-:Y:S02]  /*39e0*/  ISETP.GT.AND P0, PT, R2, 0x30, PT ;  /* 0x000000300200780c */ /* 0x000fe40003f04270 */
[----:B------:R-:W-:-:S02]  /*39f0*/  FMNMX.FTZ R3, R118, R3, !PT ;  /* 0x0000000376037209 */ /* 0x000fc40007810000 */
[----:B------:R-:W-:Y:S02]  /*3a00*/  FMNMX.FTZ R4, R58, R4, !PT ;  /* 0x000000043a047209 */ /* 0x000fe40007810000 */
[----:B------:R-:W-:Y:S02]  /*3a10*/  FSEL R119, R46, -INF , P1 ;  /* 0xff8000002e777808 */ /* 0x000fe40000800000 */
[C---:B------:R-:W-:Y:S02]  /*3a20*/  ISETP.GT.AND P6, PT, R2.reuse, 0x31, PT ;  /* 0x000000310200780c */ /* 0x040fe40003fc4270 */
[----:B------:R-:W-:Y:S02]  /*3a30*/  ISETP.GT.AND P5, PT, R2, 0x38, PT ;  /* 0x000000380200780c */ /* 0x000fe40003fa4270 */
[----:B------:R-:W-:Y:S02]  /*3a40*/  FSEL R135, R36, -INF , P0 ;  /* 0xff80000024877808 */ /* 0x000fe40000000000 */
[----:B------:R-:W-:-:S02]  /*3a50*/  ISETP.GT.AND P1, PT, R2, 0x39, PT ;  /* 0x000000390200780c */ /* 0x000fc40003f24270 */
        /* <DEDUP_REMOVED lines=8> */
[----:B------:R-:W-:Y:S02]  /*3ae0*/  FSEL R207, R32, -INF , P5 ;  /* 0xff80000020cf7808 */ /* 0x000fe40002800000 */
[----:B------:R-:W-:Y:S02]  /*3af0*/  FMNMX.FTZ R125, R134, R2, !PT ;  /* 0x00000002867d7209 */ /* 0x000fe40007810000 */
[----:B------:R-:W-:Y:S02]  /*3b00*/  ISETP.GT.AND P5, PT, R0, 0x29, PT ;  /* 0x000000290000780c */ /* 0x000fe40003fa4270 */
[----:B------:R-:W-:-:S02]  /*3b10*/  FSEL R126, R50, -INF , P0 ;  /* 0xff800000327e7808 */ /* 0x000fc40000000000 */
[----:B------:R-:W-:Y:S02]  /*3b20*/  FMNMX.FTZ R2, R127, R3, !PT ;  /* 0x000000037f027209 */ /* 0x000fe40007810000 */
[----:B------:R-:W-:Y:S02]  /*3b30*/  FSEL R209, R33, -INF , P1 ;  /* 0xff80000021d17808 */ /* 0x000fe40000800000 */
        /* <DEDUP_REMOVED lines=10> */
[----:B------:R-:W-:Y:S01]  /*3be0*/  FMNMX.FTZ R2, R208, R2, !PT ;  /* 0x00000002d0027209 */ /* 0x000fe20007810000 */
[----:B------:R-:W1:Y:S01]  /*3bf0*/  SHFL.BFLY PT, R3, R125, 0x2, 0x1f ;  /* 0x0c401f007d037f89 */ /* 0x000e6200000e0000 */
[----:B------:R-:W-:Y:S02]  /*3c00*/  ISETP.GT.AND P0, PT, R0, 0x39, PT ;  /* 0x000000390000780c */ /* 0x000fe40003f04270 */
[----:B------:R-:W-:Y:S01]  /*3c10*/  FSEL R210, R34, -INF , P1 ;  /* 0xff80000022d27808 */ /* 0x000fe20000800000 */
[----:B------:R-:W-:Y:S01]  /*3c20*/  LDSM.16.MT88.4 R36, [R148+0x2000] ;  /* 0x002000009424783b */ /* 0x000fe20000004200 */
[----:B------:R-:W-:Y:S02]  /*3c30*/  FMNMX.FTZ R0, R211, R2, !PT ;  /* 0x00000002d3007209 */ /* 0x000fe40007810000 */
[----:B------:R-:W-:Y:S02]  /*3c40*/  FSEL R215, R35, -INF , P0 ;  /* 0xff80000023d77808 */ /* 0x000fe40000000000 */
[----:B------:R-:W-:Y:S01]  /*3c50*/  FMNMX.FTZ R0, R210, R0, !PT ;  /* 0x00000000d2007209 */ /* 0x000fe20007810000 */
[----:B------:R-:W-:Y:S03]  /*3c60*/  LDSM.16.MT88.4 R32, [R191] ;  /* 0x00000000bf20783b */ /* 0x000fe60000004200 */
        /* <DEDUP_REMOVED lines=20> */
[----:B-1----:R-:W-:-:S04]  /*3db0*/  FFMA.FTZ R3, R8, c[0x0][0x2d0], -R2 ;  /* 0x0000b40008037a23 */ /* 0x002fc80000010802 */
[----:B------:R1:W2:Y:S02]  /*3dc0*/  MUFU.EX2 R246, R3 ;  /* 0x0000000300f67308 */ /* 0x0002a40000000800 */
[----:B-1----:R-:W-:-:S06]  /*3dd0*/  FFMA.FTZ R3, R10, c[0x0][0x2d0], -R0 ;  /* 0x0000b4000a037a23 */ /* 0x002fcc0000010800 */
[----:B------:R1:W-:Y:S02]  /*3de0*/  MUFU.EX2 R242, R3 ;  /* 0x0000000300f27308 */ /* 0x0003e40000000800 */
[----:B-1----:R-:W-:-:S06]  /*3df0*/  FFMA.FTZ R3, R9, c[0x0][0x2d0], -R0 ;  /* 0x0000b40009037a23 */ /* 0x002fcc0000010800 */
[----:B------:R1:W4:Y:S02]  /*3e00*/  MUFU.EX2 R241, R3 ;  /* 0x0000000300f17308 */ /* 0x0003240000000800 */
[--C-:B-1----:R-:W-:Y:S02]  /*3e10*/  FFMA.FTZ R3, R11, c[0x0][0x2d0], -R0.reuse ;  /* 0x0000b4000b037a23 */ /* 0x102fe40000010800 */
[----:B------:R-:W-:Y:S04]  /*3e20*/  LDSM.16.MT88.4 R8, [R176+0x2000] ;  /* 0x00200000b008783b */ /* 0x000fe80000004200 */
[----:B------:R1:W-:Y:S02]  /*3e30*/  MUFU.EX2 R240, R3 ;  /* 0x0000000300f07308 */ /* 0x0003e40000000800 */
[----:B-1----:R-:W-:-:S02]  /*3e40*/  FFMA.FTZ R3, R12, c[0x0][0x2d0], -R0 ;  /* 0x0000b4000c037a23 */ /* 0x002fc40000010800 */
[----:B------:R-:W1:Y:S04]  /*3e50*/  LDSM.16.MT88.4 R12, [R191+0x2000] ;  /* 0x00200000bf0c783b */ /* 0x000e680000004200 */
[----:B------:R-:W5:Y:S01]  /*3e60*/  MUFU.EX2 R243, R3 ;  /* 0x0000000300f37308 */ /* 0x000f620000000800 */
[----:B---3--:R-:W-:Y:S02]  /*3e70*/  F2FP.BF16.PACK_AB R4, R245, R247 ;  /* 0x000000f7f504723e */ /* 0x008fe400000010ff */
[----:B--2---:R-:W-:Y:S02]  /*3e80*/  F2FP.BF16.PACK_AB R6, R246, R244 ;  /* 0x000000f4f606723e */ /* 0x004fe400000010ff */
[----:B----4-:R-:W-:Y:S02]  /*3e90*/  F2FP.BF16.PACK_AB R5, R241, R242 ;  /* 0x000000f2f105723e */ /* 0x010fe400000010ff */
[----:B-----5:R-:W-:-:S07]  /*3ea0*/  F2FP.BF16.PACK_AB R7, R243, R240 ;  /* 0x000000f0f307723e */ /* 0x020fce00000010ff */
[C---:B------:R-:W-:Y:S08]  /*3eb0*/  HMMA.16816.F32.BF16 R84, R4.reuse, R16, RZ ;  /* 0x000000100454723c */ /* 0x040ff000000418ff */
[C---:B------:R-:W-:Y:S01]  /*3ec0*/  HMMA.16816.F32.BF16 R80, R4.reuse, R18, RZ ;  /* 0x000000120450723c */ /* 0x040fe200000418ff */
[----:B------:R-:W-:Y:S07]  /*3ed0*/  LDSM.16.MT88.4 R16, [R176+0x4000] ;  /* 0x00400000b010783b */ /* 0x000fee0000004200 */
[C---:B-1----:R-:W-:Y:S08]  /*3ee0*/  HMMA.16816.F32.BF16 R76, R4.reuse, R12, RZ ;  /* 0x0000000c044c723c */ /* 0x042ff000000418ff */
[C---:B------:R-:W-:Y:S01]  /*3ef0*/  HMMA.16816.F32.BF16 R72, R4.reuse, R14, RZ ;  /* 0x0000000e0448723c */ /* 0x040fe200000418ff */
[----:B------:R-:W1:Y:S07]  /*3f00*/  LDSM.16.MT88.4 R12, [R192+0x4000] ;  /* 0x00400000c00c783b */ /* 0x000e6e0000004200 */
[C---:B------:R-:W-:Y:S08]  /*3f10*/  HMMA.16816.F32.BF16 R92, R4.reuse, R20, RZ ;  /* 0x00000014045c723c */ /* 0x040ff000000418ff */
[C---:B------:R-:W-:Y:S01]  /*3f20*/  HMMA.16816.F32.BF16 R88, R4.reuse, R22, RZ ;  /* 0x000000160458723c */ /* 0x040fe200000418ff */
[----:B------:R-:W2:Y:S07]  /*3f30*/  LDSM.16.MT88.4 R20, [R191+0x4000] ;  /* 0x00400000bf14783b */ /* 0x000eae0000004200 */
[C---:B------:R-:W-:Y:S08]  /*3f40*/  HMMA.16816.F32.BF16 R64, R4.reuse, R8, RZ ;  /* 0x000000080440723c */ /* 0x040ff000000418ff */
[----:B------:R-:W-:Y:S01]  /*3f50*/  HMMA.16816.F32.BF16 R68, R4, R10, RZ ;  /* 0x0000000a0444723c */ /* 0x000fe200000418ff */
[----:B------:R2:W3:Y:S01]  /*3f60*/  LDSM.16.MT88.4 R8, [R112+0x4000] ;  /* 0x004000007008783b */ /* 0x0004e20000004200 */
[----:B------:R-:W-:-:S04]  /*3f70*/  FFMA.FTZ R3, R41, c[0x0][0x2d0], -R2 ;  /* 0x0000b40029037a23 */ /* 0x000fc80000010802 */
[----:B------:R4:W-:Y:S02]  /*3f80*/  MUFU.EX2 R237, R3 ;  /* 0x0000000300ed7308 */ /* 0x0009e40000000800 */
[----:B----4-:R-:W-:-:S06]  /*3f90*/  FFMA.FTZ R3, R40, c[0x0][0x2d0], -R2 ;  /* 0x0000b40028037a23 */ /* 0x010fcc0000010802 */
[----:B------:R4:W5:Y:S01]  /*3fa0*/  MUFU.EX2 R239, R3 ;  /* 0x0000000300ef7308 */ /* 0x0009620000000800 */
[----:B------:R-:W-:Y:S01]  /*3fb0*/  HMMA.16816.F32.BF16 R60, R4, R24, RZ ;  /* 0x00000018043c723c */ /* 0x000fe200000418ff */
[----:B----4-:R-:W-:-:S06]  /*3fc0*/  FFMA.FTZ R3, R42, c[0x0][0x2d0], -R2 ;  /* 0x0000b4002a037a23 */ /* 0x010fcc0000010802 */
[----:B------:R4:W-:Y:S01]  /*3fd0*/  MUFU.EX2 R236, R3 ;  /* 0x0000000300ec7308 */ /* 0x0009e20000000800 */
[----:B------:R-:W-:Y:S01]  /*3fe0*/  HMMA.16816.F32.BF16 R52, R4, R26, RZ ;  /* 0x0000001a0434723c */ /* 0x000fe200000418ff */
[----:B------:R-:W-:Y:S01]  /*3ff0*/  LDSM.16.MT88.4 R24, [R191+0x2800] ;  /* 0x00280000bf18783b */ /* 0x000fe20000004200 */
[----:B----4-:R-:W-:-:S06]  /*4000*/  FFMA.FTZ R3, R43, c[0x0][0x2d0], -R2 ;  /* 0x0000b4002b037a23 */ /* 0x010fcc0000010802 */
[C---:B-1----:R-:W-:Y:S01]  /*4010*/  HMMA.16816.F32.BF16 R140, R4.reuse, R12, RZ ;  /* 0x0000000c048c723c */ /* 0x042fe200000418ff */
[----:B------:R-:W1:Y:S01]  /*4020*/  LDSM.16.MT88.4 R40, [R176+0x800] ;  /* 0x00080000b028783b */ /* 0x000e620000004200 */
[----:B------:R4:W-:Y:S06]  /*4030*/  MUFU.EX2 R238, R3 ;  /* 0x0000000300ee7308 */ /* 0x0009ec0000000800 */
[----:B------:R-:W-:Y:S01]  /*4040*/  HMMA.16816.F32.BF16 R144, R4, R14, RZ ;  /* 0x0000000e0490723c */ /* 0x000fe200000418ff */
[----:B------:R-:W1:Y:S01]  /*4050*/  LDSM.16.MT88.4 R12, [R192+0x2800] ;  /* 0x00280000c00c783b */ /* 0x000e620000004200 */
[----:B----4-:R-:W-:-:S06]  /*4060*/  FFMA.FTZ R3, R57, c[0x0][0x2d0], -R0 ;  /* 0x0000b40039037a23 */ /* 0x010fcc0000010800 */
[C---:B------:R-:W-:Y:S01]  /*4070*/  HMMA.16816.F32.BF16 R128, R4.reuse, R16, RZ ;  /* 0x000000100480723c */ /* 0x040fe200000418ff */
[----:B------:R4:W-:Y:S07]  /*4080*/  MUFU.EX2 R233, R3 ;  /* 0x0000000300e97308 */ /* 0x0009ee0000000800 */
[C---:B------:R-:W-:Y:S01]  /*4090*/  HMMA.16816.F32.BF16 R136, R4.reuse, R18, RZ ;  /* 0x000000120488723c */ /* 0x040fe200000418ff */
[----:B------:R-:W1:Y:S07]  /*40a0*/  LDSM.16.MT88.4 R16, [R191+0x4800] ;  /* 0x00480000bf10783b */ /* 0x000e6e0000004200 */
[----:B------:R-:W-:Y:S01]  /*40b0*/  HMMA.16816.F32.BF16 R44, R4, R36, RZ ;  /* 0x00000024042c723c */ /* 0x000fe200000418ff */
[----:B----4-:R-:W-:-:S07]  /*40c0*/  FFMA.FTZ R3, R56, c[0x0][0x2d0], -R0 ;  /* 0x0000b40038037a23 */ /* 0x010fce0000010800 */
[C---:B------:R-:W-:Y:S01]  /*40d0*/  HMMA.16816.F32.BF16 R48, R4.reuse, R38, RZ ;  /* 0x000000260430723c */ /* 0x040fe200000418ff */
[----:B------:R-:W4:Y:S01]  /*40e0*/  LDSM.16.MT88.4 R36, [R191+0x800] ;  /* 0x00080000bf24783b */ /* 0x000f220000004200 */
[----:B------:R2:W1:Y:S06]  /*40f0*/  MUFU.EX2 R235, R3 ;  /* 0x0000000300eb7308 */ /* 0x00046c0000000800 */
[C---:B------:R-:W-:Y:S08]  /*4100*/  HMMA.16816.F32.BF16 R108, R4.reuse, R32, RZ ;  /* 0x00000020046c723c */ /* 0x040ff000000418ff */
[----:B------:R-:W-:Y:S01]  /*4110*/  HMMA.16816.F32.BF16 R104, R4, R34, RZ ;  /* 0x000000220468723c */ /* 0x000fe200000418ff */
[----:B------:R-:W1:Y:S01]  /*4120*/  LDSM.16.MT88.4 R32, [R192+0x800] ;  /* 0x00080000c020783b */ /* 0x000e620000004200 */
[----:B--2---:R-:W-:-:S06]  /*4130*/  FFMA.FTZ R3, R58, c[0x0][0x2d0], -R0 ;  /* 0x0000b4003a037a23 */ /* 0x004fcc0000010800 */
[C---:B------:R-:W-:Y:S01]  /*4140*/  HMMA.16816.F32.BF16 R96, R4.reuse, R28, RZ ;  /* 0x0000001c0460723c */ /* 0x040fe200000418ff */
[----:B------:R2:W-:Y:S07]  /*4150*/  MUFU.EX2 R219, R3 ;  /* 0x0000000300db7308 */ /* 0x0005ee0000000800 */
[C---:B------:R-:W-:Y:S01]  /*4160*/  HMMA.16816.F32.BF16 R100, R4.reuse, R30, RZ ;  /* 0x0000001e0464723c */ /* 0x040fe200000418ff */
[----:B------:R-:W1:Y:S07]  /*4170*/  LDSM.16.MT88.4 R28, [R148+0x800] ;  /* 0x00080000941c783b */ /* 0x000e6e0000004200 */
[----:B------:R-:W-:Y:S01]  /*4180*/  HMMA.16816.F32.BF16 R112, R4, R20, RZ ;  /* 0x000000140470723c */ /* 0x000fe200000418ff */
[----:B--2---:R-:W-:-:S07]  /*4190*/  FFMA.FTZ R3, R59, c[0x0][0x2d0], -R0 ;  /* 0x0000b4003b037a23 */ /* 0x004fce0000010800 */
[C---:B------:R-:W-:Y:S01]  /*41a0*/  HMMA.16816.F32.BF16 R120, R4.reuse, R22, RZ ;  /* 0x000000160478723c */ /* 0x040fe200000418ff */
[----:B------:R-:W2:Y:S07]  /*41b0*/  LDSM.16.MT88.4 R20, [R176+0x2800] ;  /* 0x00280000b014783b */ /* 0x000eae0000004200 */
[C---:B---3--:R-:W-:Y:S08]  /*41c0*/  HMMA.16816.F32.BF16 R152, R4.reuse, R8, RZ ;  /* 0x000000080498723c */ /* 0x048ff000000418ff */
[----:B------:R-:W-:Y:S01]  /*41d0*/  HMMA.16816.F32.BF16 R160, R4, R10, RZ ;  /* 0x0000000a04a0723c */ /* 0x000fe200000418ff */
[----:B------:R3:W2:Y:S01]  /*41e0*/  LDSM.16.MT88.4 R8, [R148+0x2800] ;  /* 0x002800009408783b */ /* 0x0006a20000004200 */
[----:B------:R-:W4:Y:S05]  /*41f0*/  MUFU.EX2 R234, R3 ;  /* 0x0000000300ea7308 */ /* 0x000f2a0000000800 */
[----:B-----5:R-:W-:-:S02]  /*4200*/  F2FP.BF16.PACK_AB R4, R239, R237 ;  /* 0x000000edef04723e */ /* 0x020fc400000010ff */
[----:B-1----:R-:W-:Y:S02]  /*4210*/  F2FP.BF16.PACK_AB R5, R235, R233 ;  /* 0x000000e9eb05723e */ /* 0x002fe400000010ff */
[----:B------:R-:W-:Y:S02]  /*4220*/  F2FP.BF16.PACK_AB R6, R238, R236 ;  /* 0x000000ecee06723e */ /* 0x000fe400000010ff */
[----:B----4-:R-:W-:-:S07]  /*4230*/  F2FP.BF16.PACK_AB R7, R234, R219 ;  /* 0x000000dbea07723e */ /* 0x010fce00000010ff */
[C---:B------:R-:W-:Y:S08]  /*4240*/  HMMA.16816.F32.BF16 R164, R4.reuse, R40, R96 ;  /* 0x0000002804a4723c */ /* 0x040ff00000041860 */
[----:B------:R-:W-:Y:S01]  /*4250*/  HMMA.16816.F32.BF16 R96, R4, R24, R76 ;  /* 0x000000180460723c */ /* 0x000fe2000004184c */
[----:B------:R-:W-:-:S07]  /*4260*/  FFMA.FTZ R3, R117, c[0x0][0x2d0], -R2 ;  /* 0x0000b40075037a23 */ /* 0x000fce0000010802 */
[C---:B------:R-:W-:Y:S08]  /*4270*/  HMMA.16816.F32.BF16 R76, R4.reuse, R14, R52 ;  /* 0x0000000e044c723c */ /* 0x040ff00000041834 */
[C---:B------:R-:W-:Y:S07]  /*4280*/  HMMA.16816.F32.BF16 R52, R4.reuse, R16, R112 ;  /* 0x000000100434723c */ /* 0x040fee0000041870 */
[----:B------:R-:W-:Y:S01]  /*4290*/  IMAD.IADD R115, R189, 0x1, R192 ;  /* 0x00000001bd737824 */ /* 0x000fe200078e02c0 */
[C---:B------:R-:W-:Y:S08]  /*42a0*/  HMMA.16816.F32.BF16 R168, R4.reuse, R38, R104 ;  /* 0x0000002604a8723c */ /* 0x040ff00000041868 */
[C---:B------:R-:W-:Y:S01]  /*42b0*/  HMMA.16816.F32.BF16 R156, R4.reuse, R42, R100 ;  /* 0x0000002a049c723c */ /* 0x040fe20000041864 */
[----:B------:R1:W-:Y:S07]  /*42c0*/  MUFU.EX2 R205, R3 ;  /* 0x0000000300cd7308 */ /* 0x0003ee0000000800 */
[C---:B---3--:R-:W-:Y:S08]  /*42d0*/  HMMA.16816.F32.BF16 R148, R4.reuse, R32, R92 ;  /* 0x000000200494723c */ /* 0x048ff0000004185c */
[C---:B------:R-:W-:Y:S08]  /*42e0*/  HMMA.16816.F32.BF16 R104, R4.reuse, R28, R84 ;  /* 0x0000001c0468723c */ /* 0x040ff00000041854 */
[C---:B------:R-:W-:Y:S01]  /*42f0*/  HMMA.16816.F32.BF16 R100, R4.reuse, R30, R80 ;  /* 0x0000001e0464723c */ /* 0x040fe20000041850 */
[--C-:B-1----:R-:W-:Y:S01]  /*4300*/  FFMA.FTZ R3, R116, c[0x0][0x2d0], -R2.reuse ;  /* 0x0000b40074037a23 */ /* 0x102fe20000010802 */
[----:B------:R-:W-:Y:S06]  /*4310*/  LDSM.16.MT88.4 R28, [R191+0x5000] ;  /* 0x00500000bf1c783b */ /* 0x000fec0000004200 */
[C---:B------:R-:W-:Y:S01]  /*4320*/  HMMA.16816.F32.BF16 R92, R4.reuse, R26, R72 ;  /* 0x0000001a045c723c */ /* 0x040fe20000041848 */
[----:B------:R-:W1:Y:S07]  /*4330*/  LDSM.16.MT88.4 R24, [R176+0x4800] ;  /* 0x00480000b018783b */ /* 0x000e6e0000004200 */
[C---:B--2---:R-:W-:Y:S08]  /*4340*/  HMMA.16816.F32.BF16 R84, R4.reuse, R22, R68 ;  /* 0x000000160454723c */ /* 0x044ff00000041844 */
[C---:B------:R-:W-:Y:S01]  /*4350*/  HMMA.16816.F32.BF16 R80, R4.reuse, R12, R60 ;  /* 0x0000000c0450723c */ /* 0x040fe2000004183c */
[----:B------:R2:W3:Y:S01]  /*4360*/  MUFU.EX2 R204, R3 ;  /* 0x0000000300cc7308 */ /* 0x0004e20000000800 */
[----:B------:R-:W-:Y:S06]  /*4370*/  LDSM.16.MT88.4 R12, [R192+0x4800] ;  /* 0x00480000c00c783b */ /* 0x000fec0000004200 */
[C---:B------:R-:W-:Y:S08]  /*4380*/  HMMA.16816.F32.BF16 R68, R4.reuse, R8, R44 ;  /* 0x000000080444723c */ /* 0x040ff0000004182c */
[----:B------:R-:W-:Y:S01]  /*4390*/  HMMA.16816.F32.BF16 R60, R4, R10, R48 ;  /* 0x0000000a043c723c */ /* 0x000fe20000041830 */
[----:B------:R-:W4:Y:S01]  /*43a0*/  LDSM.16.MT88.4 R8, [R115+0x4800] ;  /* 0x004800007308783b */ /* 0x000f220000004200 */
[----:B--2---:R-:W-:-:S04]  /*43b0*/  FFMA.FTZ R3, R118, c[0x0][0x2d0], -R2 ;  /* 0x0000b40076037a23 */ /* 0x004fc80000010802 */
[----:B------:R2:W-:Y:S02]  /*43c0*/  MUFU.EX2 R182, R3 ;  /* 0x0000000300b67308 */ /* 0x0005e40000000800 */
[----:B------:R-:W-:Y:S01]  /*43d0*/  HMMA.16816.F32.BF16 R56, R4, R18, R120 ;  /* 0x000000120438723c */ /* 0x000fe20000041878 */
[----:B------:R-:W5:Y:S01]  /*43e0*/  LDSM.16.MT88.4 R16, [R191+0x1000] ;  /* 0x00100000bf10783b */ /* 0x000f620000004200 */
[----:B--2---:R-:W-:-:S04]  /*43f0*/  FFMA.FTZ R3, R132, c[0x0][0x2d0], -R2 ;  /* 0x0000b40084037a23 */ /* 0x004fc80000010802 */
[----:B------:R2:W-:Y:S02]  /*4400*/  MUFU.EX2 R214, R3 ;  /* 0x0000000300d67308 */ /* 0x0005e40000000800 */
[----:B------:R-:W-:Y:S01]  /*4410*/  HMMA.16816.F32.BF16 R172, R4, R36, R108 ;  /* 0x0000002404ac723c */ /* 0x000fe2000004186c */
[----:B--2---:R-:W-:-:S05]  /*4420*/  FFMA.FTZ R3, R119, c[0x0][0x2d0], -R0 ;  /* 0x0000b40077037a23 */ /* 0x004fca0000010800 */
[----:B------:R2:W-:Y:S02]  /*4430*/  MUFU.EX2 R181, R3 ;  /* 0x0000000300b57308 */ /* 0x0005e40000000800 */
[----:B------:R-:W-:Y:S01]  /*4440*/  HMMA.16816.F32.BF16 R108, R4, R34, R88 ;  /* 0x00000022046c723c */ /* 0x000fe20000041858 */
[----:B------:R-:W3:Y:S01]  /*4450*/  LDSM.16.MT88.4 R32, [R192+0x1000] ;  /* 0x00100000c020783b */ /* 0x000ee20000004200 */
[----:B--2---:R-:W-:-:S04]  /*4460*/  FFMA.FTZ R3, R127, c[0x0][0x2d0], -R0 ;  /* 0x0000b4007f037a23 */ /* 0x004fc80000010800 */
[----:B------:R2:W1:Y:S02]  /*4470*/  MUFU.EX2 R180, R3 ;  /* 0x0000000300b47308 */ /* 0x0004640000000800 */
[----:B------:R-:W-:Y:S01]  /*4480*/  HMMA.16816.F32.BF16 R88, R4, R20, R64 ;  /* 0x000000140458723c */ /* 0x000fe20000041840 */
[----:B------:R-:W-:Y:S01]  /*4490*/  LDSM.16.MT88.4 R20, [R176+0x3000] ;  /* 0x00300000b014783b */ /* 0x000fe20000004200 */
[----:B--2---:R-:W-:-:S04]  /*44a0*/  FFMA.FTZ R3, R126, c[0x0][0x2d0], -R0 ;  /* 0x0000b4007e037a23 */ /* 0x004fc80000010800 */
[----:B------:R2:W-:Y:S02]  /*44b0*/  MUFU.EX2 R127, R3 ;  /* 0x00000003007f7308 */ /* 0x0005e40000000800 */
[C---:B-1----:R-:W-:Y:S08]  /*44c0*/  HMMA.16816.F32.BF16 R48, R4.reuse, R24, R128 ;  /* 0x000000180430723c */ /* 0x042ff00000041880 */
[----:B------:R-:W-:Y:S01]  /*44d0*/  HMMA.16816.F32.BF16 R40, R4, R26, R136 ;  /* 0x0000001a0428723c */ /* 0x000fe20000041888 */
[----:B------:R-:W1:Y:S01]  /*44e0*/  LDSM.16.MT88.4 R24, [R176+0x1000] ;  /* 0x00100000b018783b */ /* 0x000e620000004200 */
[----:B--2---:R-:W-:-:S06]  /*44f0*/  FFMA.FTZ R3, R133, c[0x0][0x2d0], -R0 ;  /* 0x0000b40085037a23 */ /* 0x004fcc0000010800 */
[C---:B----4-:R-:W-:Y:S01]  /*4500*/  HMMA.16816.F32.BF16 R72, R4.reuse, R8, R152 ;  /* 0x000000080448723c */ /* 0x050fe20000041898 */
[----:B------:R-:W2:Y:S07]  /*4510*/  MUFU.EX2 R126, R3 ;  /* 0x00000003007e7308 */ /* 0x000eae0000000800 */
[C---:B------:R-:W-:Y:S01]  /*4520*/  HMMA.16816.F32.BF16 R64, R4.reuse, R10, R160 ;  /* 0x0000000a0440723c */ /* 0x040fe200000418a0 */
[----:B------:R-:W4:Y:S07]  /*4530*/  LDSM.16.MT88.4 R8, [R191+0x3000] ;  /* 0x00300000bf08783b */ /* 0x000f2e0000004200 */
[C---:B------:R-:W-:Y:S08]  /*4540*/  HMMA.16816.F32.BF16 R36, R4.reuse, R12, R140 ;  /* 0x0000000c0424723c */ /* 0x040ff0000004188c */
[----:B------:R-:W-:Y:S01]  /*4550*/  HMMA.16816.F32.BF16 R44, R4, R14, R144 ;  /* 0x0000000e042c723c */ /* 0x000fe20000041890 */
[----:B------:R-:W-:Y:S06]  /*4560*/  LDSM.16.MT88.4 R12, [R115+0x1000] ;  /* 0x00100000730c783b */ /* 0x000fec0000004200 */
[----:B---3--:R-:W-:-:S02]  /*4570*/  F2FP.BF16.PACK_AB R4, R204, R205 ;  /* 0x000000cdcc04723e */ /* 0x008fc400000010ff */
[----:B------:R-:W-:Y:S02]  /*4580*/  F2FP.BF16.PACK_AB R5, R180, R181 ;  /* 0x000000b5b405723e */ /* 0x000fe400000010ff */
[----:B------:R-:W-:Y:S02]  /*4590*/  F2FP.BF16.PACK_AB R6, R214, R182 ;  /* 0x000000b6d606723e */ /* 0x000fe400000010ff */
[----:B--2---:R-:W-:-:S07]  /*45a0*/  F2FP.BF16.PACK_AB R7, R126, R127 ;  /* 0x0000007f7e07723e */ /* 0x004fce00000010ff */
[C---:B-----5:R-:W-:Y:S08]  /*45b0*/  HMMA.16816.F32.BF16 R128, R4.reuse, R16, R172 ;  /* 0x000000100480723c */ /* 0x060ff000000418ac */
[C---:B------:R-:W-:Y:S01]  /*45c0*/  HMMA.16816.F32.BF16 R196, R4.reuse, R18, R168 ;  /* 0x0000001204c4723c */ /* 0x040fe200000418a8 */
[----:B------:R-:W2:Y:S07]  /*45d0*/  LDSM.16.MT88.4 R16, [R192+0x3000] ;  /* 0x00300000c010783b */ /* 0x000eae0000004200 */
[C---:B------:R-:W-:Y:S07]  /*45e0*/  HMMA.16816.F32.BF16 R168, R4.reuse, R34, R108 ;  /* 0x0000002204a8723c */ /* 0x040fee000004186c */
[----:B------:R-:W-:Y:S01]  /*45f0*/  IMAD.IADD R111, R189, 0x1, R191 ;  /* 0x00000001bd6f7824 */ /* 0x000fe200078e02bf */
[C---:B-1----:R-:W-:Y:S08]  /*4600*/  HMMA.16816.F32.BF16 R200, R4.reuse, R24, R164 ;  /* 0x0000001804c8723c */ /* 0x042ff000000418a4 */
[C---:B------:R-:W-:Y:S01]  /*4610*/  HMMA.16816.F32.BF16 R176, R4.reuse, R26, R156 ;  /* 0x0000001a04b0723c */ /* 0x040fe2000004189c */
[----:B------:R-:W1:Y:S07]  /*4620*/  LDSM.16.MT88.4 R24, [R115+0x3000] ;  /* 0x003000007318783b */ /* 0x000e6e0000004200 */
[C---:B----4-:R-:W-:Y:S08]  /*4630*/  HMMA.16816.F32.BF16 R160, R4.reuse, R8, R96 ;  /* 0x0000000804a0723c */ /* 0x050ff00000041860 */
[----:B------:R-:W-:Y:S01]  /*4640*/  HMMA.16816.F32.BF16 R152, R4, R10, R92 ;  /* 0x0000000a0498723c */ /* 0x000fe2000004185c */
[----:B------:R-:W3:Y:S01]  /*4650*/  LDSM.16.MT88.4 R8, [R111+0x5000] ;  /* 0x005000006f08783b */ /* 0x000ee20000004200 */
[----:B------:R-:W-:-:S06]  /*4660*/  FFMA.FTZ R3, R135, c[0x0][0x2d0], -R2 ;  /* 0x0000b40087037a23 */ /* 0x000fcc0000010802 */
[C---:B--2---:R-:W-:Y:S01]  /*4670*/  HMMA.16816.F32.BF16 R144, R4.reuse, R16, R80 ;  /* 0x000000100490723c */ /* 0x044fe20000041850 */
[----:B------:R-:W-:Y:S07]  /*4680*/  LDSM.16.MT88.4 R80, [R111+0x5800] ;  /* 0x005800006f50783b */ /* 0x000fee0000004200 */
[C---:B------:R-:W-:Y:S01]  /*4690*/  HMMA.16816.F32.BF16 R140, R4.reuse, R18, R76 ;  /* 0x00000012048c723c */ /* 0x040fe2000004184c */
[----:B------:R-:W2:Y:S04]  /*46a0*/  LDSM.16.MT88.4 R16, [R115+0x5000] ;  /* 0x005000007310783b */ /* 0x000ea80000004200 */
[----:B------:R-:W-:Y:S03]  /*46b0*/  LDSM.16.MT88.4 R112, [R192+0x1800] ;  /* 0x00180000c070783b */ /* 0x000fe60000004200 */
[C---:B------:R-:W-:Y:S01]  /*46c0*/  HMMA.16816.F32.BF16 R116, R4.reuse, R12, R104 ;  /* 0x0000000c0474723c */ /* 0x040fe20000041868 */
[----:B------:R-:W-:Y:S07]  /*46d0*/  LDSM.16.MT88.4 R104, [R111+0x1800] ;  /* 0x001800006f68783b */ /* 0x000fee0000004200 */
[C---:B------:R-:W-:Y:S01]  /*46e0*/  HMMA.16816.F32.BF16 R164, R4.reuse, R14, R100 ;  /* 0x0000000e04a4723c */ /* 0x040fe20000041864 */
[----:B------:R-:W4:Y:S07]  /*46f0*/  LDSM.16.MT88.4 R12, [R192+0x5000] ;  /* 0x00500000c00c783b */ /* 0x000f2e0000004200 */
[C---:B------:R-:W-:Y:S08]  /*4700*/  HMMA.16816.F32.BF16 R172, R4.reuse, R32, R148 ;  /* 0x0000002004ac723c */ /* 0x040ff00000041894 */
[C---:B------:R-:W-:Y:S01]  /*4710*/  HMMA.16816.F32.BF16 R148, R4.reuse, R22, R84 ;  /* 0x000000160494723c */ /* 0x040fe20000041854 */
[----:B------:R5:W-:Y:S07]  /*4720*/  MUFU.EX2 R23, R3 ;  /* 0x0000000300177308 */ /* 0x000bee0000000800 */
[----:B------:R-:W-:Y:S01]  /*4730*/  HMMA.16816.F32.BF16 R156, R4, R20, R88 ;  /* 0x00000014049c723c */ /* 0x000fe20000041858 */
[----:B------:R-:W-:Y:S01]  /*4740*/  LDSM.16.MT88.4 R88, [R192+0x5800] ;  /* 0x00580000c058783b */ /* 0x000fe20000004200 */
[----:B-----5:R-:W-:-:S06]  /*4750*/  FFMA.FTZ R3, R134, c[0x0][0x2d0], -R2 ;  /* 0x0000b40086037a23 */ /* 0x020fcc0000010802 */
[C---:B-1----:R-:W-:Y:S01]  /*4760*/  HMMA.16816.F32.BF16 R136, R4.reuse, R24, R68 ;  /* 0x000000180488723c */ /* 0x042fe20000041844 */
[----:B------:R-:W1:Y:S01]  /*4770*/  LDSM.16.MT88.4 R132, [R191+0x1800] ;  /* 0x00180000bf84783b */ /* 0x000e620000004200 */
[----:B------:R5:W1:Y:S06]  /*4780*/  MUFU.EX2 R22, R3 ;  /* 0x0000000300167308 */ /* 0x000a6c0000000800 */
[----:B------:R-:W-:Y:S01]  /*4790*/  HMMA.16816.F32.BF16 R32, R4, R26, R60 ;  /* 0x0000001a0420723c */ /* 0x000fe2000004183c */
[--C-:B-----5:R-:W-:Y:S02]  /*47a0*/  FFMA.FTZ R3, R207, c[0x0][0x2d0], -R2.reuse ;  /* 0x0000b400cf037a23 */ /* 0x120fe40000010802 */
[----:B------:R-:W-:-:S04]  /*47b0*/  FFMA.FTZ R2, R209, c[0x0][0x2d0], -R2 ;  /* 0x0000b400d1027a23 */ /* 0x000fc80000010802 */
[----:B------:R5:W-:Y:S01]  /*47c0*/  MUFU.EX2 R20, R2 ;  /* 0x0000000200147308 */ /* 0x000be20000000800 */
[C---:B---3--:R-:W-:Y:S08]  /*47d0*/  HMMA.16816.F32.BF16 R24, R4.reuse, R10, R40 ;  /* 0x0000000a0418723c */ /* 0x048ff00000041828 */
[----:B------:R-:W-:Y:S01]  /*47e0*/  HMMA.16816.F32.BF16 R76, R4, R8, R48 ;  /* 0x00000008044c723c */ /* 0x000fe20000041830 */
[----:B------:R-:W-:Y:S01]  /*47f0*/  MUFU.EX2 R21, R3 ;  /* 0x0000000300157308 */ /* 0x000fe20000000800 */
[----:B------:R-:W-:Y:S01]  /*4800*/  IMAD.IADD R207, R189, 0x1, R192 ;  /* 0x00000001bdcf7824 */ /* 0x000fe200078e02c0 */
[----:B------:R-:W-:Y:S01]  /*4810*/  LDSM.16.MT88.4 R40, [R191+0x3800] ;  /* 0x00380000bf28783b */ /* 0x000fe20000004200 */
[----:B-----5:R-:W-:-:S04]  /*4820*/  FFMA.FTZ R2, R208, c[0x0][0x2d0], -R0 ;  /* 0x0000b400d0027a23 */ /* 0x020fc80000010800 */
[----:B------:R-:W-:Y:S01]  /*4830*/  HMMA.16816.F32.BF16 R68, R4, R28, R52 ;  /* 0x0000001c0444723c */ /* 0x000fe20000041834 */
[----:B------:R-:W3:Y:S01]  /*4840*/  LDSM.16.MT88.4 R120, [R207+0x1800] ;  /* 0x00180000cf78783b */ /* 0x000ee20000004200 */
[----:B------:R5:W-:Y:S03]  /*4850*/  MUFU.EX2 R10, R2 ;  /* 0x00000002000a7308 */ /* 0x000be60000000800 */
[----:B------:R1:W1:Y:S01]  /*4860*/  LDSM.16.MT88.4 R48, [R111+0x3800] ;  /* 0x003800006f30783b */ /* 0x0002620000004200 */
[----:B-----5:R-:W-:-:S04]  /*4870*/  FFMA.FTZ R2, R211, c[0x0][0x2d0], -R0 ;  /* 0x0000b400d3027a23 */ /* 0x020fc80000010800 */
[----:B------:R5:W1:Y:S01]  /*4880*/  MUFU.EX2 R9, R2 ;  /* 0x0000000200097308 */ /* 0x000a620000000800 */
[----:B--2---:R-:W-:Y:S01]  /*4890*/  HMMA.16816.F32.BF16 R92, R4, R16, R72 ;  /* 0x00000010045c723c */ /* 0x004fe20000041848 */
[----:B------:R-:W-:Y:S01]  /*48a0*/  LDSM.16.MT88.4 R72, [R191+0x5800] ;  /* 0x00580000bf48783b */ /* 0x000fe20000004200 */
[--C-:B-----5:R-:W-:Y:S02]  /*48b0*/  FFMA.FTZ R2, R210, c[0x0][0x2d0], -R0.reuse ;  /* 0x0000b400d2027a23 */ /* 0x120fe40000010800 */
[----:B------:R-:W-:-:S03]  /*48c0*/  FFMA.FTZ R0, R215, c[0x0][0x2d0], -R0 ;  /* 0x0000b400d7007a23 */ /* 0x000fc60000010800 */
[----:B------:R2:W-:Y:S08]  /*48d0*/  MUFU.EX2 R8, R2 ;  /* 0x0000000200087308 */ /* 0x0005f00000000800 */
[----:B------:R5:W1:Y:S01]  /*48e0*/  MUFU.EX2 R3, R0 ;  /* 0x0000000000037308 */ /* 0x000a620000000800 */
[----:B--2---:R-:W-:-:S04]  /*48f0*/  FADD.FTZ R2, R247, R245 ;  /* 0x000000f5f7027221 */ /* 0x004fc80000010000 */
[----:B------:R-:W-:Y:S02]  /*4900*/  FADD.FTZ R2, R244, R2 ;  /* 0x00000002f4027221 */ /* 0x000fe40000010000 */
[----:B-----5:R-:W-:-:S04]  /*4910*/  FADD.FTZ R0, R242, R241 ;  /* 0x000000f1f2007221 */ /* 0x020fc80000010000 */
[----:B------:R-:W-:Y:S02]  /*4920*/  FADD.FTZ R0, R240, R0 ;  /* 0x00000000f0007221 */ /* 0x000fe40000010000 */
[----:B------:R-:W-:Y:S02]  /*4930*/  FADD.FTZ R2, R246, R2 ;  /* 0x00000002f6027221 */ /* 0x000fe40000010000 */
[----:B------:R-:W-:Y:S01]  /*4940*/  FADD.FTZ R0, R243, R0 ;  /* 0x00000000f3007221 */ /* 0x000fe20000010000 */
[----:B------:R-:W-:Y:S01]  /*4950*/  HMMA.16816.F32.BF16 R28, R4, R30, R56 ;  /* 0x0000001e041c723c */ /* 0x000fe20000041838 */
[----:B------:R-:W2:Y:S01]  /*4960*/  LDSM.16.MT88.4 R56, [R192+0x3800] ;  /* 0x00380000c038783b */ /* 0x000ea20000004200 */
[----:B------:R-:W-:Y:S02]  /*4970*/  FADD.FTZ R2, R237, R2 ;  /* 0x00000002ed027221 */ /* 0x000fe40000010000 */
[----:B------:R-:W-:-:S04]  /*4980*/  FADD.FTZ R0, R233, R0 ;  /* 0x00000000e9007221 */ /* 0x000fc80000010000 */
[----:B----4-:R-:W-:Y:S01]  /*4990*/  HMMA.16816.F32.BF16 R84, R4, R12, R36 ;  /* 0x0000000c0454723c */ /* 0x010fe20000041824 */
[----:B------:R-:W-:-:S07]  /*49a0*/  FADD.FTZ R2, R239, R2 ;  /* 0x00000002ef027221 */ /* 0x000fce0000010000 */
[----:B------:R-:W-:Y:S01]  /*49b0*/  HMMA.16816.F32.BF16 R16, R4, R18, R64 ;  /* 0x000000120410723c */ /* 0x000fe20000041840 */
[----:B------:R-:W4:Y:S01]  /*49c0*/  LDSM.16.MT88.4 R64, [R207+0x3800] ;  /* 0x00380000cf40783b */ /* 0x000f220000004200 */
[----:B------:R-:W-:-:S06]  /*49d0*/  FADD.FTZ R0, R235, R0 ;  /* 0x00000000eb007221 */ /* 0x000fcc0000010000 */
[----:B------:R-:W-:Y:S01]  /*49e0*/  HMMA.16816.F32.BF16 R12, R4, R14, R44 ;  /* 0x0000000e040c723c */ /* 0x000fe2000004182c */
[----:B------:R-:W5:Y:S01]  /*49f0*/  LDSM.16.MT88.4 R4, [R207+0x5800] ;  /* 0x00580000cf04783b */ /* 0x000f620000004200 */
[----:B------:R-:W-:Y:S02]  /*4a00*/  FADD.FTZ R2, R236, R2 ;  /* 0x00000002ec027221 */ /* 0x000fe40000010000 */
[----:B------:R-:W-:Y:S02]  /*4a10*/  FADD.FTZ R0, R219, R0 ;  /* 0x00000000db007221 */ /* 0x000fe40000010000 */
[----:B------:R-:W-:Y:S02]  /*4a20*/  FADD.FTZ R2, R238, R2 ;  /* 0x00000002ee027221 */ /* 0x000fe40000010000 */
[----:B------:R-:W-:Y:S02]  /*4a30*/  FADD.FTZ R0, R234, R0 ;  /* 0x00000000ea007221 */ /* 0x000fe40000010000 */
[----:B------:R-:W-:-:S02]  /*4a40*/  FADD.FTZ R2, R205, R2 ;  /* 0x00000002cd027221 */ /* 0x000fc40000010000 */
[----:B------:R-:W-:Y:S02]  /*4a50*/  FADD.FTZ R0, R181, R0 ;  /* 0x00000000b5007221 */ /* 0x000fe40000010000 */
[----:B------:R-:W-:Y:S02]  /*4a60*/  FADD.FTZ R2, R204, R2 ;  /* 0x00000002cc027221 */ /* 0x000fe40000010000 */
[----:B------:R-:W-:Y:S02]  /*4a70*/  FADD.FTZ R0, R180, R0 ;  /* 0x00000000b4007221 */ /* 0x000fe40000010000 */
[----:B------:R-:W-:Y:S02]  /*4a80*/  FADD.FTZ R2, R182, R2 ;  /* 0x00000002b6027221 */ /* 0x000fe40000010000 */
[----:B------:R-:W-:Y:S01]  /*4a90*/  FADD.FTZ R0, R127, R0 ;  /* 0x000000007f007221 */ /* 0x000fe20000010000 */
[----:B------:R-:W-:Y:S01]  /*4aa0*/  ISETP.GE.AND P0, PT, R206, 0x3, PT ;  /* 0x00000003ce00780c */ /* 0x000fe20003f06270 */
[----:B------:R-:W-:-:S02]  /*4ab0*/  FADD.FTZ R214, R214, R2 ;  /* 0x00000002d6d67221 */ /* 0x000fc40000010000 */
[----:B------:R-:W-:Y:S01]  /*4ac0*/  FADD.FTZ R215, R126, R0 ;  /* 0x000000007ed77221 */ /* 0x000fe20000010000 */
[----:B-1----:R-:W-:Y:S01]  /*4ad0*/  F2FP.BF16.PACK_AB R96, R22, R23 ;  /* 0x000000171660723e */ /* 0x002fe200000010ff */
[----:B------:R-:W-:Y:S01]  /*4ae0*/  FADD.FTZ R214, R23, R214 ;  /* 0x000000d617d67221 */ /* 0x000fe20000010000 */
[----:B------:R-:W-:Y:S01]  /*4af0*/  F2FP.BF16.PACK_AB R97, R9, R10 ;  /* 0x0000000a0961723e */ /* 0x000fe200000010ff */
[----:B------:R-:W-:Y:S01]  /*4b00*/  FADD.FTZ R215, R10, R215 ;  /* 0x000000d70ad77221 */ /* 0x000fe20000010000 */
[----:B------:R-:W-:Y:S02]  /*4b10*/  F2FP.BF16.PACK_AB R98, R20, R21 ;  /* 0x000000151462723e */ /* 0x000fe400000010ff */
[----:B------:R-:W-:Y:S01]  /*4b20*/  F2FP.BF16.PACK_AB R99, R3, R8 ;  /* 0x000000080363723e */ /* 0x000fe200000010ff */
[----:B------:R-:W-:Y:S02]  /*4b30*/  FADD.FTZ R214, R22, R214 ;  /* 0x000000d616d67221 */ /* 0x000fe40000010000 */
[----:B------:R-:W-:Y:S01]  /*4b40*/  FADD.FTZ R215, R9, R215 ;  /* 0x000000d709d77221 */ /* 0x000fe20000010000 */
[----:B------:R-:W-:Y:S01]  /*4b50*/  BSSY B0, `(.L_x_3142) ;  /* 0x000006e000007945 */ /* 0x000fe20003800000 */
[----:B------:R-:W-:-:S02]  /*4b60*/  FADD.FTZ R214, R21, R214 ;  /* 0x000000d615d67221 */ /* 0x000fc40000010000 */
[----:B------:R-:W-:Y:S01]  /*4b70*/  HMMA.16816.F32.BF16 R128, R96, R132, R128 ;  /* 0x000000846080723c */ /* 0x000fe20000041880 */
[----:B------:R-:W-:Y:S02]  /*4b80*/  FADD.FTZ R215, R8, R215 ;  /* 0x000000d708d77221 */ /* 0x000fe40000010000 */
[----:B------:R-:W-:-:S05]  /*4b90*/  FADD.FTZ R214, R20, R214 ;  /* 0x000000d614d67221 */ /* 0x000fca0000010000 */
[----:B------:R-:W-:Y:S01]  /*4ba0*/  HMMA.16816.F32.BF16 R100, R96, R104, R200 ;  /* 0x000000686064723c */ /* 0x000fe200000418c8 */
[----:B------:R-:W-:-:S07]  /*4bb0*/  FADD.FTZ R215, R3, R215 ;  /* 0x000000d703d77221 */ /* 0x000fce0000010000 */
[C---:B------:R-:W-:Y:S08]  /*4bc0*/  HMMA.16816.F32.BF16 R108, R96.reuse, R112, R172 ;  /* 0x00000070606c723c */ /* 0x040ff000000418ac */
[C---:B---3--:R-:W-:Y:S08]  /*4bd0*/  HMMA.16816.F32.BF16 R116, R96.reuse, R120, R116 ;  /* 0x000000786074723c */ /* 0x048ff00000041874 */
[C---:B------:R-:W-:Y:S08]  /*4be0*/  HMMA.16816.F32.BF16 R36, R96.reuse, R40, R160 ;  /* 0x000000286024723c */ /* 0x040ff000000418a0 */
[C---:B------:R-:W-:Y:S08]  /*4bf0*/  HMMA.16816.F32.BF16 R44, R96.reuse, R48, R156 ;  /* 0x00000030602c723c */ /* 0x040ff0000004189c */
[C---:B--2---:R-:W-:Y:S08]  /*4c00*/  HMMA.16816.F32.BF16 R52, R96.reuse, R56, R144 ;  /* 0x000000386034723c */ /* 0x044ff00000041890 */
        /* <DEDUP_REMOVED lines=15> */
[C---:B-----5:R-:W-:Y:S08]  /*4d00*/  HMMA.16816.F32.BF16 R92, R96.reuse, R4, R92 ;  /* 0x00000004605c723c */ /* 0x060ff0000004185c */
        /* <DEDUP_REMOVED lines=16> */
[C---:B------:R-:W-:Y:S01]  /*4e10*/  IMAD.SHL.U32 R18, R213.reuse, 0x2, RZ ;  /* 0x00000002d5127824 */ /* 0x040fe200078e00ff */
        /* <DEDUP_REMOVED lines=23> */
.L_x_3209:
        /* <DEDUP_REMOVED lines=8> */
[C---:B--2---:R-:W-:Y:S01]  /*5010*/  IMAD.X R7, R4.reuse, 0x1, R13, P0 ;  /* 0x0000000104077824 */ /* 0x044fe200000e060d */
        /* <DEDUP_REMOVED lines=12> */
.L_x_3210:
        /* <DEDUP_REMOVED lines=21> */
.L_x_3143:
[----:B------:R-:W-:Y:S05]  /*5230*/  BSYNC B0 ;  /* 0x0000000000007941 */ /* 0x000fea0003800000 */
.L_x_3142:
[----:B-1----:R-:W-:Y:S01]  /*5240*/  IMAD.MOV.U32 R3, RZ, RZ, c[0x0][0x2ac] ;  /* 0x0000ab00ff037624 */ /* 0x002fe200078e00ff */
[----:B------:R-:W-:Y:S01]  /*5250*/  IADD3 R178, R206, -0x2, RZ ;  /* 0xfffffffeceb27810 */ /* 0x000fe20007ffe0ff */
[----:B------:R-:W-:Y:S01]  /*5260*/  @P4 IMAD.HI.U32 R2, R252, c[0x0][0x2c8], RZ ;  /* 0x0000b200fc024a27 */ /* 0x000fe200078e00ff */
[----:B------:R-:W0:Y:S03]  /*5270*/  LDGDEPBAR ;  /* 0x00000000000079af */ /* 0x000e260000000000 */
[----:B------:R-:W-:-:S02]  /*5280*/  IMAD R3, R3, c[0x0][0x1d0], RZ ;  /* 0x0000740003037a24 */ /* 0x000fc400078e02ff */
[----:B------:R-:W-:Y:S01]  /*5290*/  IMAD.MOV.U32 R0, RZ, RZ, R252 ;  /* 0x000000ffff007224 */ /* 0x000fe200078e00fc */
[----:B------:R-:W-:Y:S01]  /*52a0*/  @P4 SHF.R.U32.HI R0, RZ, c[0x0][0x2cc], R2 ;  /* 0x0000b300ff004a19 */ /* 0x000fe20000011602 */
[----:B------:R-:W-:Y:S02]  /*52b0*/  IMAD.MOV.U32 R210, RZ, RZ, RZ ;  /* 0x000000ffffd27224 */ /* 0x000fe400078e00ff */
[----:B------:R-:W-:Y:S01]  /*52c0*/  IMAD.MOV.U32 R182, RZ, RZ, 0x1 ;  /* 0x00000001ffb67424 */ /* 0x000fe200078e00ff */
[----:B------:R-:W-:-:S04]  /*52d0*/  IADD3 R0, R0, -c[0x0][0x168], R3 ;  /* 0x80005a0000007a10 */ /* 0x000fc80007ffe003 */
[----:B------:R-:W-:-:S04]  /*52e0*/  SHF.R.S32.HI R2, RZ, 0x1f, R0 ;  /* 0x0000001fff027819 */ /* 0x000fc80000011400 */
[----:B------:R-:W-:-:S04]  /*52f0*/  LEA.HI R0, R2, R0, RZ, 0x6 ;  /* 0x0000000002007211 */ /* 0x000fc800078f30ff */
[----:B------:R-:W-:-:S04]  /*5300*/  SHF.R.S32.HI R0, RZ, 0x6, R0 ;  /* 0x00000006ff007819 */ /* 0x000fc80000011400 */
[----:B------:R-:W-:-:S04]  /*5310*/  IMNMX R219, RZ, R0, !PT ;  /* 0x00000000ffdb7217 */ /* 0x000fc80007800200 */
[----:B------:R-:W-:-:S13]  /*5320*/  ISETP.GE.AND P0, PT, R178, R219, PT ;  /* 0x000000dbb200720c */ /* 0x000fda0003f06270 */
[----:B------:R-:W-:Y:S05]  /*5330*/  @!P0 BRA `(.L_x_3146) ;  /* 0x000033e000008947 */ /* 0x000fea0003800000 */
[----:B------:R-:W-:Y:S01]  /*5340*/  MOV R127, R124 ;  /* 0x0000007c007f7202 */ /* 0x000fe20000000f00 */
[----:B------:R-:W-:Y:S01]  /*5350*/  IMAD.MOV.U32 R201, RZ, RZ, R178 ;  /* 0x000000ffffc97224 */ /* 0x000fe200078e00b2 */
[----:B------:R-:W-:Y:S01]  /*5360*/  MOV R126, R125 ;  /* 0x0000007d007e7202 */ /* 0x000fe20000000f00 */
[----:B------:R-:W-:Y:S01]  /*5370*/  IMAD.MOV.U32 R182, RZ, RZ, 0x1 ;  /* 0x00000001ffb67424 */ /* 0x000fe200078e00ff */
[----:B------:R-:W-:Y:S02]  /*5380*/  MOV R210, RZ ;  /* 0x000000ff00d27202 */ /* 0x000fe40000000f00 */
.L_x_3155:
        /* <DEDUP_REMOVED lines=43> */
.L_x_3211:
[----:B------:R-:W-:-:S05]  /*5640*/  BRA.DIV ~URZ, `(.L_x_3150) ;  /* 0x000091c27f007947 */ /* 0x000fca000b800000 */
[----:B------:R-:W5:Y:S01]  /*5650*/  SHFL.IDX PT, R2, R21, RZ, 0x181f ;  /* 0x00181fff15027589 */ /* 0x000f6200000e0000 */
[----:B------:R-:W-:Y:S01]  /*5660*/  ISETP.GE.AND P5, PT, R195, c[0x0][0x1d4], PT ;  /* 0x00007500c3007a0c */ /* 0x000fe20003fa6270 */
[----:B------:R-:W-:Y:S01]  /*5670*/  IMAD R4, R210, 0x6000, R231 ;  /* 0x00006000d2047824 */ /* 0x000fe200078e02e7 */
[----:B------:R-:W-:Y:S02]  /*5680*/  ISETP.GE.AND P1, PT, R212, c[0x0][0x1d4], PT ;  /* 0x00007500d4007a0c */ /* 0x000fe40003f26270 */
[C---:B-----5:R-:W-:Y:S02]  /*5690*/  IADD3 R12, P0, R2.reuse, R29, RZ ;  /* 0x0000001d020c7210 */ /* 0x060fe40007f1e0ff */
[C---:B------:R-:W-:Y:S03]  /*56a0*/  IADD3 R6, P6, R2.reuse, R30, RZ ;  /* 0x0000001e02067210 */ /* 0x040fe60007fde0ff */
[----:B---3--:R-:W-:Y:S01]  /*56b0*/  IMAD.X R13, R5, 0x1, R22, P0 ;  /* 0x00000001050d7824 */ /* 0x008fe200000e0616 */
        /* <DEDUP_REMOVED lines=14> */
.L_x_3212:
        /* <DEDUP_REMOVED lines=21> */
.L_x_3148:
[----:B------:R-:W-:Y:S05]  /*58f0*/  BSYNC B0 ;  /* 0x0000000000007941 */ /* 0x000fea0003800000 */
.L_x_3147:
        /* <DEDUP_REMOVED lines=13> */
[----:B------:R-:W2:Y:S02]  /*59d0*/  LDSM.16.M88.4 R168, [R2+0x800] ;  /* 0x0008000002a8783b */ /* 0x000ea40000000200 */
[C---:B------:R-:W-:Y:S06]  /*59e0*/  HMMA.16816.F32.BF16 R16, R32.reuse, R18, RZ ;  /* 0x000000122010723c */ /* 0x040fec00000418ff */
[----:B------:R-:W3:Y:S02]  /*59f0*/  LDSM.16.M88.4 R172, [R2+0x1000] ;  /* 0x0010000002ac783b */ /* 0x000ee40000000200 */
[C---:B------:R-:W-:Y:S06]  /*5a00*/  HMMA.16816.F32.BF16 R20, R32.reuse, R24, RZ ;  /* 0x000000182014723c */ /* 0x040fec00000418ff */
[----:B------:R-:W-:Y:S02]  /*5a10*/  LDSM.16.M88.4 R176, [R180+0x1000] ;  /* 0x00100000b4b0783b */ /* 0x000fe40000000200 */
[C---:B------:R-:W-:Y:S08]  /*5a20*/  HMMA.16816.F32.BF16 R24, R32.reuse, R26, RZ ;  /* 0x0000001a2018723c */ /* 0x040ff000000418ff */
[C---:B------:R-:W-:Y:S08]  /*5a30*/  HMMA.16816.F32.BF16 R28, R32.reuse, R136, RZ ;  /* 0x00000088201c723c */ /* 0x040ff000000418ff */
[----:B------:R-:W-:Y:S01]  /*5a40*/  HMMA.16816.F32.BF16 R32, R32, R138, RZ ;  /* 0x0000008a2020723c */ /* 0x000fe200000418ff */
[----:B------:R-:W4:Y:S07]  /*5a50*/  LDSM.16.M88.4 R136, [R2+0x1800] ;  /* 0x001800000288783b */ /* 0x000f2e0000000200 */
[C---:B------:R-:W-:Y:S08]  /*5a60*/  HMMA.16816.F32.BF16 R4, R140.reuse, R144, R4 ;  /* 0x000000908c04723c */ /* 0x040ff00000041804 */
[C---:B------:R-:W-:Y:S01]  /*5a70*/  HMMA.16816.F32.BF16 R8, R140.reuse, R146, R8 ;  /* 0x000000928c08723c */ /* 0x040fe20000041808 */
[----:B------:R-:W-:Y:S07]  /*5a80*/  LDSM.16.M88.4 R144, [R185] ;  /* 0x00000000b990783b */ /* 0x000fee0000000200 */
        /* <DEDUP_REMOVED lines=15> */
[----:B------:R-:W-:Y:S07]  /*5b80*/  LDSM.16.M88.4 R168, [R2+0x2000] ;  /* 0x0020000002a8783b */ /* 0x000fee0000000200 */
[C---:B---3--:R-:W-:Y:S08]  /*5b90*/  HMMA.16816.F32.BF16 R20, R160.reuse, R172, R20 ;  /* 0x000000aca014723c */ /* 0x048ff00000041814 */
[C---:B------:R-:W-:Y:S08]  /*5ba0*/  HMMA.16816.F32.BF16 R24, R160.reuse, R174, R24 ;  /* 0x000000aea018723c */ /* 0x040ff00000041818 */
[C---:B----4-:R-:W-:Y:S08]  /*5bb0*/  HMMA.16816.F32.BF16 R28, R160.reuse, R136, R28 ;  /* 0x00000088a01c723c */ /* 0x050ff0000004181c */
[----:B------:R-:W-:Y:S01]  /*5bc0*/  HMMA.16816.F32.BF16 R32, R160, R138, R32 ;  /* 0x0000008aa020723c */ /* 0x000fe20000041820 */
[----:B------:R-:W2:Y:S07]  /*5bd0*/  LDSM.16.M88.4 R136, [R0+0x2800] ;  /* 0x002800000088783b */ /* 0x000eae0000000200 */
[C---:B-----5:R-:W-:Y:S01]  /*5be0*/  HMMA.16816.F32.BF16 R4, R144.reuse, R148, R4 ;  /* 0x000000949004723c */ /* 0x060fe20000041804 */
[----:B------:R-:W-:Y:S07]  /*5bf0*/  LDSM.16.M88.4 R160, [R124+0x2800] ;  /* 0x002800007ca0783b */ /* 0x000fee0000000200 */
[C---:B------:R-:W-:Y:S01]  /*5c00*/  HMMA.16816.F32.BF16 R8, R144.reuse, R150, R8 ;  /* 0x000000969008723c */ /* 0x040fe20000041808 */
[----:B------:R-:W3:Y:S07]  /*5c10*/  LDSM.16.M88.4 R148, [R0+0x3000] ;  /* 0x003000000094783b */ /* 0x000eee0000000200 */
[C---:B------:R-:W-:Y:S08]  /*5c20*/  HMMA.16816.F32.BF16 R12, R144.reuse, R152, R12 ;  /* 0x00000098900c723c */ /* 0x040ff0000004180c */
[C---:B------:R-:W-:Y:S01]  /*5c30*/  HMMA.16816.F32.BF16 R16, R144.reuse, R154, R16 ;  /* 0x0000009a9010723c */ /* 0x040fe20000041810 */
[----:B------:R-:W-:Y:S07]  /*5c40*/  LDSM.16.M88.4 R152, [R125+0x2000] ;  /* 0x002000007d98783b */ /* 0x000fee0000000200 */
[C---:B------:R-:W-:Y:S08]  /*5c50*/  HMMA.16816.F32.BF16 R20, R144.reuse, R176, R20 ;  /* 0x000000b09014723c */ /* 0x040ff00000041814 */
[C---:B------:R-:W-:Y:S08]  /*5c60*/  HMMA.16816.F32.BF16 R24, R144.reuse, R178, R24 ;  /* 0x000000b29018723c */ /* 0x040ff00000041818 */
[C---:B------:R-:W-:Y:S08]  /*5c70*/  HMMA.16816.F32.BF16 R28, R144.reuse, R140, R28 ;  /* 0x0000008c901c723c */ /* 0x040ff0000004181c */
[----:B------:R-:W-:Y:S01]  /*5c80*/  HMMA.16816.F32.BF16 R32, R144, R142, R32 ;  /* 0x0000008e9020723c */ /* 0x000fe20000041820 */
[----:B------:R-:W4:Y:S07]  /*5c90*/  LDSM.16.M88.4 R140, [R0+0x3800] ;  /* 0x00380000008c783b */ /* 0x000f2e0000000200 */
[C---:B-1----:R-:W-:Y:S01]  /*5ca0*/  HMMA.16816.F32.BF16 R4, R156.reuse, R164, R4 ;  /* 0x000000a49c04723c */ /* 0x042fe20000041804 */
[----:B------:R-:W1:Y:S07]  /*5cb0*/  LDSM.16.M88.4 R144, [R184+0x4000] ;  /* 0x00400000b890783b */ /* 0x000e6e0000000200 */
[C---:B------:R-:W-:Y:S01]  /*5cc0*/  HMMA.16816.F32.BF16 R8, R156.reuse, R166, R8 ;  /* 0x000000a69c08723c */ /* 0x040fe20000041808 */
[----:B------:R-:W5:Y:S07]  /*5cd0*/  LDSM.16.M88.4 R164, [R124+0x3000] ;  /* 0x003000007ca4783b */ /* 0x000f6e0000000200 */
[C---:B--2---:R-:W-:Y:S08]  /*5ce0*/  HMMA.16816.F32.BF16 R12, R156.reuse, R136, R12 ;  /* 0x000000889c0c723c */ /* 0x044ff0000004180c */
[C---:B------:R-:W-:Y:S01]  /*5cf0*/  HMMA.16816.F32.BF16 R16, R156.reuse, R138, R16 ;  /* 0x0000008a9c10723c */ /* 0x040fe20000041810 */
[----:B------:R-:W2:Y:S07]  /*5d00*/  LDSM.16.M88.4 R136, [R124+0x3800] ;  /* 0x003800007c88783b */ /* 0x000eae0000000200 */
[C---:B---3--:R-:W-:Y:S08]  /*5d10*/  HMMA.16816.F32.BF16 R20, R156.reuse, R148, R20 ;  /* 0x000000949c14723c */ /* 0x048ff00000041814 */
[C---:B------:R-:W-:Y:S01]  /*5d20*/  HMMA.16816.F32.BF16 R24, R156.reuse, R150, R24 ;  /* 0x000000969c18723c */ /* 0x040fe20000041818 */
[----:B------:R-:W3:Y:S07]  /*5d30*/  LDSM.16.M88.4 R148, [R186+0x4000] ;  /* 0x00400000ba94783b */ /* 0x000eee0000000200 */
[C---:B----4-:R-:W-:Y:S08]  /*5d40*/  HMMA.16816.F32.BF16 R28, R156.reuse, R140, R28 ;  /* 0x0000008c9c1c723c */ /* 0x050ff0000004181c */
        /* <DEDUP_REMOVED lines=12> */
[C---:B--2---:R-:W-:Y:S08]  /*5e10*/  HMMA.16816.F32.BF16 R28, R144.reuse, R136, R28 ;  /* 0x00000088901c723c */ /* 0x044ff0000004181c */
[----:B------:R-:W-:Y:S01]  /*5e20*/  HMMA.16816.F32.BF16 R32, R144, R138, R32 ;  /* 0x0000008a9020723c */ /* 0x000fe20000041820 */
[----:B------:R-:W2:Y:S07]  /*5e30*/  LDSM.16.M88.4 R136, [R3+0x2800] ;  /* 0x002800000388783b */ /* 0x000eae0000000200 */
[C---:B---3--:R-:W-:Y:S01]  /*5e40*/  HMMA.16816.F32.BF16 R4, R148.reuse, R168, R4 ;  /* 0x000000a89404723c */ /* 0x048fe20000041804 */
[----:B------:R-:W-:Y:S07]  /*5e50*/  LDSM.16.M88.4 R144, [R3+0x3800] ;  /* 0x003800000390783b */ /* 0x000fee0000000200 */
[C---:B------:R-:W-:Y:S01]  /*5e60*/  HMMA.16816.F32.BF16 R8, R148.reuse, R170, R8 ;  /* 0x000000aa9408723c */ /* 0x040fe20000041808 */
[----:B------:R3:W-:Y:S07]  /*5e70*/  LDSM.16.M88.4 R168, [R125+0x4000] ;  /* 0x004000007da8783b */ /* 0x0007ee0000000200 */
[C---:B----4-:R-:W-:Y:S08]  /*5e80*/  HMMA.16816.F32.BF16 R12, R148.reuse, R140, R12 ;  /* 0x0000008c940c723c */ /* 0x050ff0000004180c */
[C---:B------:R-:W-:Y:S01]  /*5e90*/  HMMA.16816.F32.BF16 R16, R148.reuse, R142, R16 ;  /* 0x0000008e9410723c */ /* 0x040fe20000041810 */
[----:B------:R-:W4:Y:S07]  /*5ea0*/  LDSM.16.M88.4 R140, [R3+0x3000] ;  /* 0x00300000038c783b */ /* 0x000f2e0000000200 */
[C---:B-1----:R-:W-:Y:S01]  /*5eb0*/  HMMA.16816.F32.BF16 R20, R148.reuse, R152, R20 ;  /* 0x000000989414723c */ /* 0x042fe20000041814 */
[----:B---3--:R-:W-:Y:S07]  /*5ec0*/  MOV R125, c[0x0][0x2ac] ;  /* 0x0000ab00007d7a02 */ /* 0x008fee0000000f00 */
[C---:B------:R-:W-:Y:S01]  /*5ed0*/  HMMA.16816.F32.BF16 R24, R148.reuse, R154, R24 ;  /* 0x0000009a9418723c */ /* 0x040fe20000041818 */
[----:B------:R-:W-:Y:S07]  /*5ee0*/  LDSM.16.M88.4 R152, [R0+0x4000] ;  /* 0x004000000098783b */ /* 0x000fee0000000200 */
[C---:B------:R-:W-:Y:S08]  /*5ef0*/  HMMA.16816.F32.BF16 R28, R148.reuse, R156, R28 ;  /* 0x0000009c941c723c */ /* 0x040ff0000004181c */
[----:B------:R-:W-:Y:S01]  /*5f00*/  HMMA.16816.F32.BF16 R32, R148, R158, R32 ;  /* 0x0000009e9420723c */ /* 0x000fe20000041820 */
[----:B------:R-:W1:Y:S07]  /*5f10*/  LDSM.16.M88.4 R148, [R183+0x8000] ;  /* 0x00800000b794783b */ /* 0x000e6e0000000200 */
[C---:B-----5:R-:W-:Y:S01]  /*5f20*/  HMMA.16816.F32.BF16 R4, R160.reuse, R164, R4 ;  /* 0x000000a4a004723c */ /* 0x060fe20000041804 */
[----:B------:R-:W3:Y:S07]  /*5f30*/  LDSM.16.M88.4 R156, [R0+0x4800] ;  /* 0x00480000009c783b */ /* 0x000eee0000000200 */
[C---:B------:R-:W-:Y:S01]  /*5f40*/  HMMA.16816.F32.BF16 R8, R160.reuse, R166, R8 ;  /* 0x000000a6a008723c */ /* 0x040fe20000041808 */
[----:B------:R-:W5:Y:S07]  /*5f50*/  LDSM.16.M88.4 R164, [R0+0x5000] ;  /* 0x0050000000a4783b */ /* 0x000f6e0000000200 */
[C---:B--2---:R-:W-:Y:S08]  /*5f60*/  HMMA.16816.F32.BF16 R12, R160.reuse, R136, R12 ;  /* 0x00000088a00c723c */ /* 0x044ff0000004180c */
[C---:B------:R-:W-:Y:S01]  /*5f70*/  HMMA.16816.F32.BF16 R16, R160.reuse, R138, R16 ;  /* 0x0000008aa010723c */ /* 0x040fe20000041810 */
[----:B------:R2:W3:Y:S07]  /*5f80*/  LDSM.16.M88.4 R136, [R0+0x5800] ;  /* 0x005800000088783b */ /* 0x0004ee0000000200 */
[C---:B----4-:R-:W-:Y:S08]  /*5f90*/  HMMA.16816.F32.BF16 R20, R160.reuse, R140, R20 ;  /* 0x0000008ca014723c */ /* 0x050ff00000041814 */
[C---:B------:R-:W-:Y:S01]  /*5fa0*/  HMMA.16816.F32.BF16 R24, R160.reuse, R142, R24 ;  /* 0x0000008ea018723c */ /* 0x040fe20000041818 */
[----:B------:R-:W4:Y:S07]  /*5fb0*/  LDSM.16.M88.4 R140, [R184+0x8000] ;  /* 0x00800000b88c783b */ /* 0x000f2e0000000200 */
[C---:B------:R-:W-:Y:S04]  /*5fc0*/  HMMA.16816.F32.BF16 R28, R160.reuse, R144, R28 ;  /* 0x00000090a01c723c */ /* 0x040fe8000004181c */
[----:B--2---:R-:W-:Y:S04]  /*5fd0*/  MOV R0, R217 ;  /* 0x000000d900007202 */ /* 0x004fe80000000f00 */
        /* <DEDUP_REMOVED lines=9> */
[C---:B-----5:R-:W-:Y:S08]  /*6070*/  HMMA.16816.F32.BF16 R20, R148.reuse, R164, R20 ;  /* 0x000000a49414723c */ /* 0x060ff00000041814 */
[C---:B------:R-:W-:Y:S01]  /*6080*/  HMMA.16816.F32.BF16 R24, R148.reuse, R166, R24 ;  /* 0x000000a69418723c */ /* 0x040fe20000041818 */
[----:B------:R-:W-:Y:S07]  /*6090*/  LDSM.16.M88.4 R164, [R2+0x5000] ;  /* 0x0050000002a4783b */ /* 0x000fee0000000200 */
[C---:B------:R-:W-:Y:S08]  /*60a0*/  HMMA.16816.F32.BF16 R28, R148.reuse, R136, R28 ;  /* 0x00000088941c723c */ /* 0x040ff0000004181c */
[----:B------:R-:W-:Y:S01]  /*60b0*/  HMMA.16816.F32.BF16 R32, R148, R138, R32 ;  /* 0x0000008a9420723c */ /* 0x000fe20000041820 */
[----:B------:R-:W-:Y:S07]  /*60c0*/  LDSM.16.M88.4 R136, [R186+0x8000] ;  /* 0x00800000ba88783b */ /* 0x000fee0000000200 */
[C---:B----4-:R-:W-:Y:S01]  /*60d0*/  HMMA.16816.F32.BF16 R4, R140.reuse, R168, R4 ;  /* 0x000000a88c04723c */ /* 0x050fe20000041804 */
[----:B------:R-:W4:Y:S07]  /*60e0*/  LDSM.16.M88.4 R148, [R2+0x4000] ;  /* 0x004000000294783b */ /* 0x000f2e0000000200 */
[C---:B------:R-:W-:Y:S01]  /*60f0*/  HMMA.16816.F32.BF16 R8, R140.reuse, R170, R8 ;  /* 0x000000aa8c08723c */ /* 0x040fe20000041808 */
[----:B------:R-:W-:Y:S07]  /*6100*/  LDSM.16.M88.4 R168, [R180+0x4000] ;  /* 0x00400000b4a8783b */ /* 0x000fee0000000200 */
[C---:B--2---:R-:W-:Y:S08]  /*6110*/  HMMA.16816.F32.BF16 R12, R140.reuse, R144, R12 ;  /* 0x000000908c0c723c */ /* 0x044ff0000004180c */
[C---:B------:R-:W-:Y:S01]  /*6120*/  HMMA.16816.F32.BF16 R16, R140.reuse, R146, R16 ;  /* 0x000000928c10723c */ /* 0x040fe20000041810 */
[----:B------:R2:W5:Y:S07]  /*6130*/  LDSM.16.M88.4 R144, [R2+0x5800] ;  /* 0x005800000290783b */ /* 0x00056e0000000200 */
[C---:B-1----:R-:W-:Y:S08]  /*6140*/  HMMA.16816.F32.BF16 R20, R140.reuse, R152, R20 ;  /* 0x000000988c14723c */ /* 0x042ff00000041814 */
[C---:B------:R-:W-:Y:S01]  /*6150*/  HMMA.16816.F32.BF16 R24, R140.reuse, R154, R24 ;  /* 0x0000009a8c18723c */ /* 0x040fe20000041818 */
[----:B------:R-:W-:Y:S07]  /*6160*/  LDSM.16.M88.4 R152, [R185+0x8000] ;  /* 0x00800000b998783b */ /* 0x000fee0000000200 */
[C---:B---3--:R-:W-:Y:S04]  /*6170*/  HMMA.16816.F32.BF16 R28, R140.reuse, R156, R28 ;  /* 0x0000009c8c1c723c */ /* 0x048fe8000004181c */
[----:B--2---:R-:W-:Y:S03]  /*6180*/  @P4 IMAD.HI.U32 R2, R217, c[0x0][0x2c8], RZ ;  /* 0x0000b200d9024a27 */ /* 0x004fe600078e00ff */
[----:B------:R-:W-:Y:S01]  /*6190*/  IADD3 R156, R191, R181, RZ ;  /* 0x000000b5bf9c7210 */ /* 0x000fe20007ffe0ff */
[----:B------:R-:W-:Y:S01]  /*61a0*/  HMMA.16816.F32.BF16 R32, R140, R158, R32 ;  /* 0x0000009e8c20723c */ /* 0x000fe20000041820 */
[----:B------:R-:W-:Y:S03]  /*61b0*/  LDSM.16.M88.4 R140, [R3+0x4800] ;  /* 0x00480000038c783b */ /* 0x000fe60000000200 */
[----:B------:R-:W-:Y:S04]  /*61c0*/  @P4 SHF.R.U32.HI R0, RZ, c[0x0][0x2cc], R2 ;  /* 0x0000b300ff004a19 */ /* 0x000fe80000011602 */
[C---:B----4-:R-:W-:Y:S01]  /*61d0*/  HMMA.16816.F32.BF16 R4, R136.reuse, R148, R4 ;  /* 0x000000948804723c */ /* 0x050fe20000041804 */
[----:B------:R-:W1:Y:S07]  /*61e0*/  SHFL.IDX PT, R2, R0, RZ, 0x1c1f ;  /* 0x001c1fff00027589 */ /* 0x000e6e00000e0000 */
[C---:B------:R-:W-:Y:S01]  /*61f0*/  HMMA.16816.F32.BF16 R8, R136.reuse, R150, R8 ;  /* 0x000000968808723c */ /* 0x040fe20000041808 */
[----:B------:R2:W3:Y:S07]  /*6200*/  SHFL.IDX PT, R124, R0, 0x1, 0x1c1f ;  /* 0x003c1f00007c7f89 */ /* 0x0004ee00000e0000 */
[C---:B------:R-:W-:Y:S08]  /*6210*/  HMMA.16816.F32.BF16 R12, R136.reuse, R160, R12 ;  /* 0x000000a0880c723c */ /* 0x040ff0000004180c */
[C---:B------:R-:W-:Y:S08]  /*6220*/  HMMA.16816.F32.BF16 R16, R136.reuse, R162, R16 ;  /* 0x000000a28810723c */ /* 0x040ff00000041810 */
[C---:B------:R-:W-:Y:S04]  /*6230*/  HMMA.16816.F32.BF16 R20, R136.reuse, R164, R20 ;  /* 0x000000a48814723c */ /* 0x040fe80000041814 */
[----:B--2---:R-:W-:Y:S04]  /*6240*/  IADD3 R0, -R251, 0x1, -R211 ;  /* 0x00000001fb007810 */ /* 0x004fe80007ffe9d3 */
[C---:B------:R-:W-:Y:S04]  /*6250*/  HMMA.16816.F32.BF16 R24, R136.reuse, R166, R24 ;  /* 0x000000a68818723c */ /* 0x040fe80000041818 */
[----:B------:R-:W-:Y:S04]  /*6260*/  IMAD R0, R125, c[0x0][0x1d0], R0 ;  /* 0x000074007d007a24 */ /* 0x000fe800078e0200 */
[C---:B-----5:R-:W-:Y:S04]  /*6270*/  HMMA.16816.F32.BF16 R28, R136.reuse, R144, R28 ;  /* 0x00000090881c723c */ /* 0x060fe8000004181c */
[----:B------:R-:W-:Y:S04]  /*6280*/  IADD3 R0, R0, -c[0x0][0x168], RZ ;  /* 0x80005a0000007a10 */ /* 0x000fe80007ffe0ff */
[----:B------:R-:W-:Y:S01]  /*6290*/  HMMA.16816.F32.BF16 R32, R136, R146, R32 ;  /* 0x000000928820723c */ /* 0x000fe20000041820 */
[----:B------:R-:W2:Y:S03]  /*62a0*/  LDSM.16.M88.4 R136, [R3+0x5000] ;  /* 0x005000000388783b */ /* 0x000ea60000000200 */
[C---:B-1----:R-:W-:Y:S02]  /*62b0*/  IADD3 R2, R0.reuse, R2, RZ ;  /* 0x0000000200027210 */ /* 0x042fe40007ffe0ff */
[----:B---3--:R-:W-:Y:S02]  /*62c0*/  IADD3 R0, R0, R124, RZ ;  /* 0x0000007c00007210 */ /* 0x008fe40007ffe0ff */
[C---:B------:R-:W-:Y:S01]  /*62d0*/  HMMA.16816.F32.BF16 R4, R152.reuse, R168, R4 ;  /* 0x000000a89804723c */ /* 0x040fe20000041804 */
[----:B------:R1:W3:Y:S01]  /*62e0*/  LDSM.16.M88.4 R144, [R3+0x5800] ;  /* 0x005800000390783b */ /* 0x0002e20000000200 */
[----:B------:R-:W-:Y:S07]  /*62f0*/  DEPBAR.LE SB0, 0x2 ;  /* 0x000080800000791a */ /* 0x000fee0000000000 */
[----:B------:R-:W-:Y:S01]  /*6300*/  BAR.SYNC.DEFER_BLOCKING 0x0 ;  /* 0x0000000000007b1d */ /* 0x000fe20000010000 */
[C---:B------:R-:W-:Y:S05]  /*6310*/  HMMA.16816.F32.BF16 R8, R152.reuse, R170, R8 ;  /* 0x000000aa9808723c */ /* 0x040fea0000041808 */
[C---:B------:R-:W-:Y:S02]  /*6320*/  ISETP.GT.AND P6, PT, R2.reuse, RZ, PT ;  /* 0x000000ff0200720c */ /* 0x040fe40003fc4270 */
[----:B------:R-:W-:Y:S01]  /*6330*/  ISETP.GT.AND P5, PT, R2, 0x1, PT ;  /* 0x000000010200780c */ /* 0x000fe20003fa4270 */
[C---:B------:R-:W-:Y:S03]  /*6340*/  HMMA.16816.F32.BF16 R12, R152.reuse, R140, R12 ;  /* 0x0000008c980c723c */ /* 0x040fe6000004180c */
[C---:B------:R-:W-:Y:S02]  /*6350*/  ISETP.GT.AND P1, PT, R0.reuse, RZ, PT ;  /* 0x000000ff0000720c */ /* 0x040fe40003f24270 */
[----:B------:R-:W-:Y:S02]  /*6360*/  ISETP.GT.AND P0, PT, R0, 0x1, PT ;  /* 0x000000010000780c */ /* 0x000fe40003f04270 */
[----:B------:R-:W-:Y:S01]  /*6370*/  FSEL R4, R4, -INF , P6 ;  /* 0xff80000004047808 */ /* 0x000fe20003000000 */
[C---:B------:R-:W-:Y:S03]  /*6380*/  HMMA.16816.F32.BF16 R16, R152.reuse, R142, R16 ;  /* 0x0000008e9810723c */ /* 0x040fe60000041810 */
[----:B------:R-:W-:Y:S02]  /*6390*/  ISETP.GT.AND P6, PT, R2, 0x8, PT ;  /* 0x000000080200780c */ /* 0x000fe40003fc4270 */
[----:B------:R-:W-:Y:S02]  /*63a0*/  FSEL R5, R5, -INF , P5 ;  /* 0xff80000005057808 */ /* 0x000fe40002800000 */
[----:B-1----:R-:W-:Y:S01]  /*63b0*/  FMNMX.FTZ R3, R4, R126, !PT ;  /* 0x0000007e04037209 */ /* 0x002fe20007810000 */
[C---:B--2---:R-:W-:Y:S03]  /*63c0*/  HMMA.16816.F32.BF16 R20, R152.reuse, R136, R20 ;  /* 0x000000889814723c */ /* 0x044fe60000041814 */
[----:B------:R-:W-:Y:S02]  /*63d0*/  ISETP.GT.AND P5, PT, R2, 0x9, PT ;  /* 0x000000090200780c */ /* 0x000fe40003fa4270 */
[----:B------:R-:W-:Y:S02]  /*63e0*/  FSEL R8, R8, -INF , P6 ;  /* 0xff80000008087808 */ /* 0x000fe40003000000 */
[----:B------:R-:W-:Y:S01]  /*63f0*/  FMNMX.FTZ R3, R5, R3, !PT ;  /* 0x0000000305037209 */ /* 0x000fe20007810000 */
[C---:B------:R-:W-:Y:S03]  /*6400*/  HMMA.16816.F32.BF16 R24, R152.reuse, R138, R24 ;  /* 0x0000008a9818723c */ /* 0x040fe60000041818 */
[----:B------:R-:W-:Y:S02]  /*6410*/  ISETP.GT.AND P6, PT, R2, 0x10, PT ;  /* 0x000000100200780c */ /* 0x000fe40003fc4270 */
[----:B------:R-:W-:Y:S02]  /*6420*/  FSEL R9, R9, -INF , P5 ;  /* 0xff80000009097808 */ /* 0x000fe40002800000 */
[----:B------:R-:W-:Y:S01]  /*6430*/  FMNMX.FTZ R3, R8, R3, !PT ;  /* 0x0000000308037209 */ /* 0x000fe20007810000 */
[C---:B---3--:R-:W-:Y:S03]  /*6440*/  HMMA.16816.F32.BF16 R28, R152.reuse, R144, R28 ;  /* 0x00000090981c723c */ /* 0x048fe6000004181c */
[----:B------:R-:W-:Y:S02]  /*6450*/  ISETP.GT.AND P5, PT, R2, 0x11, PT ;  /* 0x000000110200780c */ /* 0x000fe40003fa4270 */
[----:B------:R-:W-:Y:S02]  /*6460*/  FSEL R140, R12, -INF , P6 ;  /* 0xff8000000c8c7808 */ /* 0x000fe40003000000 */
[----:B------:R-:W-:Y:S01]  /*6470*/  FSEL R6, R6, -INF , P1 ;  /* 0xff80000006067808 */ /* 0x000fe20000800000 */
[----:B------:R-:W-:Y:S03]  /*6480*/  HMMA.16816.F32.BF16 R32, R152, R146, R32 ;  /* 0x000000929820723c */ /* 0x000fe60000041820 */
[----:B------:R-:W-:Y:S02]  /*6490*/  ISETP.GT.AND P1, PT, R0, 0x8, PT ;  /* 0x000000080000780c */ /* 0x000fe40003f24270 */
[----:B------:R-:W-:Y:S02]  /*64a0*/  FMNMX.FTZ R3, R9, R3, !PT ;  /* 0x0000000309037209 */ /* 0x000fe40007810000 */
        /* <DEDUP_REMOVED lines=9> */
[----:B------:R-:W-:Y:S02]  /*6540*/  FSEL R142, R14, -INF , P1 ;  /* 0xff8000000e8e7808 */ /* 0x000fe40000800000 */
[----:B------:R-:W-:Y:S02]  /*6550*/  FSEL R148, R16, -INF , P6 ;  /* 0xff80000010947808 */ /* 0x000fe40003000000 */
[----:B------:R-:W-:Y:S02]  /*6560*/  FMNMX.FTZ R125, R141, R125, !PT ;  /* 0x0000007d8d7d7209 */ /* 0x000fe40007810000 */
[----:B------:R-:W-:Y:S02]  /*6570*/  FSEL R11, R11, -INF , P0 ;  /* 0xff8000000b0b7808 */ /* 0x000fe40000000000 */
[----:B------:R-:W-:Y:S02]  /*6580*/  ISETP.GT.AND P0, PT, R0, 0x11, PT ;  /* 0x000000110000780c */ /* 0x000fe40003f04270 */
[----:B------:R-:W-:Y:S02]  /*6590*/  ISETP.GT.AND P5, PT, R2, 0x19, PT ;  /* 0x000000190200780c */ /* 0x000fe40003fa4270 */
[----:B------:R-:W-:Y:S02]  /*65a0*/  ISETP.GT.AND P1, PT, R0, 0x18, PT ;  /* 0x000000180000780c */ /* 0x000fe40003f24270 */
[----:B------:R-:W-:Y:S02]  /*65b0*/  FMNMX.FTZ R3, R10, R3, !PT ;  /* 0x000000030a037209 */ /* 0x000fe40007810000 */
[----:B------:R-:W-:Y:S02]  /*65c0*/  FSEL R143, R15, -INF , P0 ;  /* 0xff8000000f8f7808 */ /* 0x000fe40000000000 */
[----:B------:R-:W-:Y:S01]  /*65d0*/  FSEL R149, R17, -INF , P5 ;  /* 0xff80000011957808 */ /* 0x000fe20002800000 */
[----:B------:R-:W-:Y:S01]  /*65e0*/  LDSM.16.MT88.4 R12, [R156] ;  /* 0x000000009c0c783b */ /* 0x000fe20000004200 */
        /* <DEDUP_REMOVED lines=9> */
[----:B------:R-:W-:Y:S02]  /*6680*/  FMNMX.FTZ R3, R142, R3, !PT ;  /* 0x000000038e037209 */ /* 0x000fe40007810000 */
[----:B------:R-:W-:Y:S02]  /*6690*/  ISETP.GT.AND P6, PT, R0, 0x20, PT ;  /* 0x000000200000780c */ /* 0x000fe40003fc4270 */
[C---:B------:R-:W-:Y:S02]  /*66a0*/  ISETP.GT.AND P5, PT, R2.reuse, 0x28, PT ;  /* 0x000000280200780c */ /* 0x040fe40003fa4270 */
[----:B------:R-:W-:Y:S02]  /*66b0*/  ISETP.GT.AND P1, PT, R2, 0x29, PT ;  /* 0x000000290200780c */ /* 0x000fe40003f24270 */
[----:B------:R-:W-:Y:S02]  /*66c0*/  FSEL R152, R21, -INF , P0 ;  /* 0xff80000015987808 */ /* 0x000fe40000000000 */
[----:B------:R-:W-:Y:S02]  /*66d0*/  FMNMX.FTZ R125, R146, R125, !PT ;  /* 0x0000007d927d7209 */ /* 0x000fe40007810000 */
[----:B------:R-:W-:Y:S02]  /*66e0*/  FSEL R153, R22, -INF , P6 ;  /* 0xff80000016997808 */ /* 0x000fe40003000000 */
[----:B------:R-:W-:Y:S02]  /*66f0*/  FSEL R155, R24, -INF , P5 ;  /* 0xff800000189b7808 */ /* 0x000fe40002800000 */
[----:B------:R-:W-:Y:S02]  /*6700*/  FSEL R157, R25, -INF , P1 ;  /* 0xff800000199d7808 */ /* 0x000fe40000800000 */
[C---:B------:R-:W-:Y:S02]  /*6710*/  ISETP.GT.AND P0, PT, R2.reuse, 0x30, PT ;  /* 0x000000300200780c */ /* 0x040fe40003f04270 */
[C---:B------:R-:W-:Y:S02]  /*6720*/  ISETP.GT.AND P6, PT, R2.reuse, 0x31, PT ;  /* 0x000000310200780c */ /* 0x040fe40003fc4270 */
[C---:B------:R-:W-:Y:S02]  /*6730*/  ISETP.GT.AND P5, PT, R2.reuse, 0x38, PT ;  /* 0x000000380200780c */ /* 0x040fe40003fa4270 */
[----:B------:R-:W-:Y:S02]  /*6740*/  ISETP.GT.AND P1, PT, R2, 0x39, PT ;  /* 0x000000390200780c */ /* 0x000fe40003f24270 */
[----:B------:R-:W-:Y:S02]  /*6750*/  FMNMX.FTZ R2, R143, R3, !PT ;  /* 0x000000038f027209 */ /* 0x000fe40007810000 */
[----:B------:R-:W-:Y:S02]  /*6760*/  FMNMX.FTZ R125, R152, R125, !PT ;  /* 0x0000007d987d7209 */ /* 0x000fe40007810000 */
[----:B------:R-:W-:Y:S02]  /*6770*/  FMNMX.FTZ R2, R150, R2, !PT ;  /* 0x0000000296027209 */ /* 0x000fe40007810000 */
[----:B------:R-:W-:Y:S02]  /*6780*/  FMNMX.FTZ R125, R155, R125, !PT ;  /* 0x0000007d9b7d7209 */ /* 0x000fe40007810000 */
[----:B------:R-:W-:Y:S02]  /*6790*/  FSEL R160, R28, -INF , P0 ;  /* 0xff8000001ca07808 */ /* 0x000fe40000000000 */
[----:B------:R-:W-:Y:S02]  /*67a0*/  FMNMX.FTZ R2, R151, R2, !PT ;  /* 0x0000000297027209 */ /* 0x000fe40007810000 */
[C---:B------:R-:W-:Y:S02]  /*67b0*/  ISETP.GT.AND P0, PT, R0.reuse, 0x21, PT ;  /* 0x000000210000780c */ /* 0x040fe40003f04270 */
[----:B------:R-:W-:Y:S02]  /*67c0*/  FMNMX.FTZ R125, R157, R125, !PT ;  /* 0x0000007d9d7d7209 */ /* 0x000fe40007810000 */
[----:B------:R-:W-:Y:S02]  /*67d0*/  FSEL R147, R23, -INF , P0 ;  /* 0xff80000017937808 */ /* 0x000fe40000000000 */
[----:B------:R-:W-:Y:S02]  /*67e0*/  FMNMX.FTZ R2, R153, R2, !PT ;  /* 0x0000000299027209 */ /* 0x000fe40007810000 */
[----:B------:R-:W-:Y:S02]  /*67f0*/  ISETP.GT.AND P0, PT, R0, 0x28, PT ;  /* 0x000000280000780c */ /* 0x000fe40003f04270 */
[----:B------:R-:W-:Y:S02]  /*6800*/  FSEL R161, R29, -INF , P6 ;  /* 0xff8000001da17808 */ /* 0x000fe40003000000 */
[----:B------:R-:W-:Y:S02]  /*6810*/  FMNMX.FTZ R125, R160, R125, !PT ;  /* 0x0000007da07d7209 */ /* 0x000fe40007810000 */
[----:B------:R-:W-:Y:S02]  /*6820*/  FSEL R154, R26, -INF , P0 ;  /* 0xff8000001a9a7808 */ /* 0x000fe40000000000 */
[----:B------:R-:W-:Y:S02]  /*6830*/  FMNMX.FTZ R2, R147, R2, !PT ;  /* 0x0000000293027209 */ /* 0x000fe40007810000 */
[----:B------:R-:W-:Y:S02]  /*6840*/  FSEL R199, R33, -INF , P1 ;  /* 0xff80000021c77808 */ /* 0x000fe40000800000 */
[----:B------:R-:W-:Y:S02]  /*6850*/  ISETP.GT.AND P1, PT, R0, 0x29, PT ;  /* 0x000000290000780c */ /* 0x000fe40003f24270 */
[----:B------:R-:W-:Y:S02]  /*6860*/  FSEL R163, R32, -INF , P5 ;  /* 0xff80000020a37808 */ /* 0x000fe40002800000 */
[----:B------:R-:W-:Y:S02]  /*6870*/  FMNMX.FTZ R125, R161, R125, !PT ;  /* 0x0000007da17d7209 */ /* 0x000fe40007810000 */
[----:B------:R-:W-:Y:S02]  /*6880*/  FSEL R158, R27, -INF , P1 ;  /* 0xff8000001b9e7808 */ /* 0x000fe40000800000 */
[----:B------:R-:W-:Y:S02]  /*6890*/  FMNMX.FTZ R2, R154, R2, !PT ;  /* 0x000000029a027209 */ /* 0x000fe40007810000 */
[----:B------:R-:W-:Y:S02]  /*68a0*/  ISETP.GT.AND P1, PT, R0, 0x30, PT ;  /* 0x000000300000780c */ /* 0x000fe40003f24270 */
[----:B------:R-:W-:Y:S02]  /*68b0*/  FMNMX.FTZ R125, R163, R125, !PT ;  /* 0x0000007da37d7209 */ /* 0x000fe40007810000 */
[----:B------:R-:W-:Y:S02]  /*68c0*/  FSEL R159, R30, -INF , P1 ;  /* 0xff8000001e9f7808 */ /* 0x000fe40000800000 */
[----:B------:R-:W-:Y:S02]  /*68d0*/  FMNMX.FTZ R2, R158, R2, !PT ;  /* 0x000000029e027209 */ /* 0x000fe40007810000 */
[C---:B------:R-:W-:Y:S02]  /*68e0*/  ISETP.GT.AND P0, PT, R0.reuse, 0x31, PT ;  /* 0x000000310000780c */ /* 0x040fe40003f04270 */
[----:B------:R-:W-:Y:S02]  /*68f0*/  FMNMX.FTZ R125, R199, R125, !PT ;  /* 0x0000007dc77d7209 */ /* 0x000fe40007810000 */
[----:B------:R-:W-:Y:S02]  /*6900*/  FSEL R162, R31, -INF , P0 ;  /* 0xff8000001fa27808 */ /* 0x000fe40000000000 */
[----:B------:R-:W-:Y:S01]  /*6910*/  FMNMX.FTZ R2, R159, R2, !PT ;  /* 0x000000029f027209 */ /* 0x000fe20007810000 */
[----:B------:R-:W1:Y:S01]  /*6920*/  SHFL.BFLY PT, R3, R125, 0x2, 0x1f ;  /* 0x0c401f007d037f89 */ /* 0x000e6200000e0000 */
[C---:B------:R-:W-:Y:S02]  /*6930*/  ISETP.GT.AND P1, PT, R0.reuse, 0x38, PT ;  /* 0x000000380000780c */ /* 0x040fe40003f24270 */
[----:B------:R-:W-:Y:S02]  /*6940*/  ISETP.GT.AND P0, PT, R0, 0x39, PT ;  /* 0x000000390000780c */ /* 0x000fe40003f04270 */
[----:B------:R-:W-:Y:S02]  /*6950*/  FSEL R198, R34, -INF , P1 ;  /* 0xff80000022c67808 */ /* 0x000fe40000800000 */
[----:B------:R-:W-:Y:S02]  /*6960*/  FMNMX.FTZ R0, R162, R2, !PT ;  /* 0x00000002a2007209 */ /* 0x000fe40007810000 */
[----:B------:R-:W-:Y:S02]  /*6970*/  FSEL R200, R35, -INF , P0 ;  /* 0xff80000023c87808 */ /* 0x000fe40000000000 */
[----:B------:R-:W-:Y:S04]  /*6980*/  FMNMX.FTZ R0, R198, R0, !PT ;  /* 0x00000000c6007209 */ /* 0x000fe80007810000 */
        /* <DEDUP_REMOVED lines=10> */
[--C-:B------:R-:W-:Y:S04]  /*6a30*/  FFMA.FTZ R2, R4, c[0x0][0x2d0], -R144.reuse ;  /* 0x0000b40004027a23 */ /* 0x100fe80000010890 */
[----:B------:R1:W-:Y:S01]  /*6a40*/  MUFU.EX2 R209, R2 ;  /* 0x0000000200d17308 */ /* 0x0003e20000000800 */
[----:B--2---:R-:W-:Y:S01]  /*6a50*/  FMNMX.FTZ R124, R0, R124, !PT ;  /* 0x0000007c007c7209 */ /* 0x004fe20007810000 */
[--C-:B------:R-:W-:Y:S03]  /*6a60*/  FFMA.FTZ R0, R8, c[0x0][0x2d0], -R144.reuse ;  /* 0x0000b40008007a23 */ /* 0x100fe60000010890 */
[C---:B------:R-:W-:Y:S01]  /*6a70*/  FSETP.NEU.FTZ.AND P0, PT, R124.reuse, -INF , PT ;  /* 0xff8000007c00780b */ /* 0x040fe20003f1d000 */
[----:B------:R-:W-:Y:S04]  /*6a80*/  FMUL.FTZ R145, R124, c[0x0][0x2d0] ;  /* 0x0000b4007c917a20 */ /* 0x000fe80000410000 */
[----:B------:R2:W-:Y:S01]  /*6a90*/  MUFU.EX2 R207, R0 ;  /* 0x0000000000cf7308 */ /* 0x0005e20000000800 */
[----:B------:R-:W-:Y:S05]  /*6aa0*/  FSEL R145, R145, RZ, P0 ;  /* 0x000000ff91917208 */ /* 0x000fea0000000000 */
[--C-:B------:R-:W-:Y:S04]  /*6ab0*/  FFMA.FTZ R3, R11, c[0x0][0x2d0], -R145.reuse ;  /* 0x0000b4000b037a23 */ /* 0x100fe80000010891 */
[----:B------:R3:W-:Y:S01]  /*6ac0*/  MUFU.EX2 R202, R3 ;  /* 0x0000000300ca7308 */ /* 0x0007e20000000800 */
[--C-:B-1----:R-:W-:Y:S09]  /*6ad0*/  FFMA.FTZ R2, R5, c[0x0][0x2d0], -R144.reuse ;  /* 0x0000b40005027a23 */ /* 0x102ff20000010890 */
[----:B------:R1:W4:Y:S01]  /*6ae0*/  MUFU.EX2 R208, R2 ;  /* 0x0000000200d07308 */ /* 0x0003220000000800 */
[----:B--2---:R-:W-:Y:S09]  /*6af0*/  FFMA.FTZ R0, R9, c[0x0][0x2d0], -R144 ;  /* 0x0000b40009007a23 */ /* 0x004ff20000010890 */
[----:B------:R-:W2:Y:S01]  /*6b00*/  MUFU.EX2 R206, R0 ;  /* 0x0000000000ce7308 */ /* 0x000ea20000000800 */
[----:B---3--:R-:W-:Y:S05]  /*6b10*/  IADD3 R3, R192, R181, RZ ;  /* 0x000000b5c0037210 */ /* 0x008fea0007ffe0ff */
[----:B------:R-:W-:Y:S01]  /*6b20*/  LDSM.16.MT88.4 R28, [R3] ;  /* 0x00000000031c783b */ /* 0x000fe20000004200 */
[----:B-1----:R-:W-:Y:S02]  /*6b30*/  FSEL R2, R125, RZ, P1 ;  /* 0x000000ff7d027208 */ /* 0x002fe40000800000 */
[----:B----4-:R-:W-:Y:S02]  /*6b40*/  F2FP.BF16.PACK_AB R136, R208, R209 ;  /* 0x000000d1d088723e */ /* 0x010fe400000010ff */
[----:B------:R-:W-:Y:S01]  /*6b50*/  ISETP.GE.AND P1, PT, R210, 0x1, PT ;  /* 0x00000001d200780c */ /* 0x000fe20003f26270 */
[----:B------:R-:W-:Y:S01]  /*6b60*/  FADD.FTZ R2, -R2, R126 ;  /* 0x0000007e02027221 */ /* 0x000fe20000010100 */
[----:B------:R-:W-:Y:S03]  /*6b70*/  IADD3 R126, R189, R3, RZ ;  /* 0x00000003bd7e7210 */ /* 0x000fe60007ffe0ff */
[----:B------:R-:W-:Y:S01]  /*6b80*/  FMUL.FTZ R2, R2, c[0x0][0x2d0] ;  /* 0x0000b40002027a20 */ /* 0x000fe20000410000 */
[----:B--2---:R-:W-:Y:S01]  /*6b90*/  F2FP.BF16.PACK_AB R138, R206, R207 ;  /* 0x000000cfce8a723e */ /* 0x004fe200000010ff */
[--C-:B------:R-:W-:Y:S04]  /*6ba0*/  FFMA.FTZ R0, R6, c[0x0][0x2d0], -R145.reuse ;  /* 0x0000b40006007a23 */ /* 0x100fe80000010891 */
[----:B------:R1:W-:Y:S10]  /*6bb0*/  MUFU.EX2 R205, R0 ;  /* 0x0000000000cd7308 */ /* 0x0003f40000000800 */
[----:B------:R-:W2:Y:S01]  /*6bc0*/  MUFU.EX2 R2, R2 ;  /* 0x0000000200027308 */ /* 0x000ea20000000800 */
[--C-:B-1----:R-:W-:Y:S09]  /*6bd0*/  FFMA.FTZ R0, R7, c[0x0][0x2d0], -R145.reuse ;  /* 0x0000b40007007a23 */ /* 0x102ff20000010891 */
[----:B------:R1:W3:Y:S01]  /*6be0*/  MUFU.EX2 R204, R0 ;  /* 0x0000000000cc7308 */ /* 0x0002e20000000800 */
[C---:B--2---:R-:W-:Y:S02]  /*6bf0*/  FMUL.FTZ R4, R2.reuse, R128 ;  /* 0x0000008002047220 */ /* 0x044fe40000410000 */
[C---:B------:R-:W-:Y:S02]  /*6c00*/  FMUL.FTZ R5, R2.reuse, R129 ;  /* 0x0000008102057220 */ /* 0x040fe40000410000 */
[C---:B------:R-:W-:Y:S02]  /*6c10*/  FMUL.FTZ R8, R2.reuse, R132 ;  /* 0x0000008402087220 */ /* 0x040fe40000410000 */
[C---:B------:R-:W-:Y:S02]  /*6c20*/  FMUL.FTZ R9, R2.reuse, R133 ;  /* 0x0000008502097220 */ /* 0x040fe40000410000 */
[C---:B------:R-:W-:Y:S02]  /*6c30*/  FMUL.FTZ R16, R2.reuse, R104 ;  /* 0x0000006802107220 */ /* 0x040fe40000410000 */
[C---:B------:R-:W-:Y:S02]  /*6c40*/  FMUL.FTZ R17, R2.reuse, R105 ;  /* 0x0000006902117220 */ /* 0x040fe40000410000 */
[C---:B------:R-:W-:Y:S02]  /*6c50*/  FMUL.FTZ R24, R2.reuse, R112 ;  /* 0x0000007002187220 */ /* 0x040fe40000410000 */
[C---:B------:R-:W-:Y:S02]  /*6c60*/  FMUL.FTZ R25, R2.reuse, R113 ;  /* 0x0000007102197220 */ /* 0x040fe40000410000 */
[----:B------:R-:W-:Y:S02]  /*6c70*/  FMUL.FTZ R32, R2, R120 ;  /* 0x0000007802207220 */ /* 0x000fe40000410000 */
[----:B-1----:R-:W-:Y:S01]  /*6c80*/  FFMA.FTZ R0, R10, c[0x0][0x2d0], -R145 ;  /* 0x0000b4000a007a23 */ /* 0x002fe20000010891 */
[----:B---3--:R-:W-:Y:S01]  /*6c90*/  F2FP.BF16.PACK_AB R137, R204, R205 ;  /* 0x000000cdcc89723e */ /* 0x008fe200000010ff */
[C---:B------:R-:W-:Y:S02]  /*6ca0*/  FMUL.FTZ R33, R2.reuse, R121 ;  /* 0x0000007902217220 */ /* 0x040fe40000410000 */
[----:B------:R1:W2:Y:S01]  /*6cb0*/  MUFU.EX2 R203, R0 ;  /* 0x0000000000cb7308 */ /* 0x0002a20000000800 */
[C---:B------:R-:W-:Y:S02]  /*6cc0*/  FMUL.FTZ R36, R2.reuse, R36 ;  /* 0x0000002402247220 */ /* 0x040fe40000410000 */
        /* <DEDUP_REMOVED lines=10> */
[----:B------:R-:W-:Y:S01]  /*6d70*/  FMUL.FTZ R57, R2, R57 ;  /* 0x0000003902397220 */ /* 0x000fe20000410000 */
[----:B-1----:R-:W-:Y:S01]  /*6d80*/  FSEL R0, R124, RZ, P0 ;  /* 0x000000ff7c007208 */ /* 0x002fe20000000000 */
[----:B------:R-:W-:Y:S01]  /*6d90*/  FMUL.FTZ R60, R2, R60 ;  /* 0x0000003c023c7220 */ /* 0x000fe20000410000 */
[----:B--2---:R-:W-:Y:S01]  /*6da0*/  F2FP.BF16.PACK_AB R139, R202, R203 ;  /* 0x000000cbca8b723e */ /* 0x004fe200000010ff */
[----:B------:R-:W-:Y:S01]  /*6db0*/  FMUL.FTZ R61, R2, R61 ;  /* 0x0000003d023d7220 */ /* 0x000fe20000410000 */
[----:B------:R-:W-:Y:S01]  /*6dc0*/  ISETP.GE.AND P0, PT, R201, 0x2, PT ;  /* 0x00000002c900780c */ /* 0x000fe20003f06270 */
[----:B------:R-:W-:Y:S01]  /*6dd0*/  FADD.FTZ R0, -R0, R127 ;  /* 0x0000007f00007221 */ /* 0x000fe20000010100 */
[----:B------:R-:W-:Y:S01]  /*6de0*/  IADD3 R127, R189, R156, RZ ;  /* 0x0000009cbd7f7210 */ /* 0x000fe20007ffe0ff */
[----:B------:R-:W-:Y:S02]  /*6df0*/  FMUL.FTZ R64, R2, R64 ;  /* 0x0000004002407220 */ /* 0x000fe40000410000 */
[----:B------:R-:W-:Y:S02]  /*6e00*/  FMUL.FTZ R0, R0, c[0x0][0x2d0] ;  /* 0x0000b40000007a20 */ /* 0x000fe40000410000 */
[----:B------:R-:W1:Y:S01]  /*6e10*/  LDSM.16.MT88.4 R20, [R127] ;  /* 0x000000007f14783b */ /* 0x000e620000004200 */
[C---:B------:R-:W-:Y:S02]  /*6e20*/  FMUL.FTZ R65, R2.reuse, R65 ;  /* 0x0000004102417220 */ /* 0x040fe40000410000 */
[C---:B------:R-:W-:Y:S01]  /*6e30*/  FMUL.FTZ R68, R2.reuse, R68 ;  /* 0x0000004402447220 */ /* 0x040fe20000410000 */
[----:B------:R-:W2:Y:S01]  /*6e40*/  MUFU.EX2 R0, R0 ;  /* 0x0000000000007308 */ /* 0x000ea20000000800 */
        /* <DEDUP_REMOVED lines=14> */
[----:B------:R-:W-:Y:S01]  /*6f30*/  LDSM.16.MT88.4 R128, [R156+0x2800] ;  /* 0x002800009c80783b */ /* 0x000fe20000004200 */
[C---:B------:R-:W-:Y:S02]  /*6f40*/  FMUL.FTZ R10, R0.reuse, R134 ;  /* 0x00000086000a7220 */ /* 0x040fe40000410000 */
[C---:B------:R-:W-:Y:S02]  /*6f50*/  FMUL.FTZ R11, R0.reuse, R135 ;  /* 0x00000087000b7220 */ /* 0x040fe40000410000 */
[C---:B------:R-:W-:Y:S03]  /*6f60*/  HMMA.16816.F32.BF16 R4, R136.reuse, R12, R4 ;  /* 0x0000000c8804723c */ /* 0x040fe60000041804 */
[----:B------:R-:W-:Y:S02]  /*6f70*/  LDSM.16.MT88.4 R132, [R127+0x2800] ;  /* 0x002800007f84783b */ /* 0x000fe40000004200 */
[----:B------:R-:W-:Y:S02]  /*6f80*/  FMUL.FTZ R18, R0, R106 ;  /* 0x0000006a00127220 */ /* 0x000fe40000410000 */
[C---:B------:R-:W-:Y:S01]  /*6f90*/  FMUL.FTZ R12, R2.reuse, R100 ;  /* 0x00000064020c7220 */ /* 0x040fe20000410000 */
[C---:B------:R-:W-:Y:S04]  /*6fa0*/  HMMA.16816.F32.BF16 R8, R136.reuse, R14, R8 ;  /* 0x0000000e8808723c */ /* 0x040fe80000041808 */
[----:B------:R-:W-:Y:S02]  /*6fb0*/  FMUL.FTZ R13, R2, R101 ;  /* 0x00000065020d7220 */ /* 0x000fe40000410000 */
[C---:B------:R-:W-:Y:S02]  /*6fc0*/  FMUL.FTZ R19, R0.reuse, R107 ;  /* 0x0000006b00137220 */ /* 0x040fe40000410000 */
[C---:B------:R-:W-:Y:S01]  /*6fd0*/  FMUL.FTZ R14, R0.reuse, R102 ;  /* 0x00000066000e7220 */ /* 0x040fe20000410000 */
[----:B------:R-:W-:Y:S03]  /*6fe0*/  LDSM.16.MT88.4 R104, [R156+0x2000] ;  /* 0x002000009c68783b */ /* 0x000fe60000004200 */
[C---:B------:R-:W-:Y:S02]  /*6ff0*/  FMUL.FTZ R15, R0.reuse, R103 ;  /* 0x00000067000f7220 */ /* 0x040fe40000410000 */
[C---:B------:R-:W-:Y:S02]  /*7000*/  FMUL.FTZ R26, R0.reuse, R114 ;  /* 0x00000072001a7220 */ /* 0x040fe40000410000 */
[C---:B------:R-:W-:Y:S01]  /*7010*/  FMUL.FTZ R27, R0.reuse, R115 ;  /* 0x00000073001b7220 */ /* 0x040fe20000410000 */
[----:B------:R-:W2:Y:S01]  /*7020*/  LDSM.16.MT88.4 R100, [R126] ;  /* 0x000000007e64783b */ /* 0x000ea20000004200 */
[C---:B------:R-:W-:Y:S01]  /*7030*/  FMUL.FTZ R34, R0.reuse, R122 ;  /* 0x0000007a00227220 */ /* 0x040fe20000410000 */
[C---:B-1----:R-:W-:Y:S03]  /*7040*/  HMMA.16816.F32.BF16 R12, R136.reuse, R20, R12 ;  /* 0x00000014880c723c */ /* 0x042fe6000004180c */
[C---:B------:R-:W-:Y:S02]  /*7050*/  FMUL.FTZ R35, R0.reuse, R123 ;  /* 0x0000007b00237220 */ /* 0x040fe40000410000 */
[----:B------:R-:W-:Y:S01]  /*7060*/  FMUL.FTZ R38, R0, R38 ;  /* 0x0000002600267220 */ /* 0x000fe20000410000 */
[----:B------:R-:W-:Y:S01]  /*7070*/  LDSM.16.MT88.4 R112, [R156+0x800] ;  /* 0x000800009c70783b */ /* 0x000fe20000004200 */
[C---:B------:R-:W-:Y:S01]  /*7080*/  FMUL.FTZ R20, R2.reuse, R108 ;  /* 0x0000006c02147220 */ /* 0x040fe20000410000 */
[C---:B------:R-:W-:Y:S04]  /*7090*/  HMMA.16816.F32.BF16 R16, R136.reuse, R22, R16 ;  /* 0x000000168810723c */ /* 0x040fe80000041810 */
[----:B------:R-:W-:Y:S02]  /*70a0*/  FMUL.FTZ R21, R2, R109 ;  /* 0x0000006d02157220 */ /* 0x000fe40000410000 */
[C---:B------:R-:W-:Y:S01]  /*70b0*/  FMUL.FTZ R39, R0.reuse, R39 ;  /* 0x0000002700277220 */ /* 0x040fe20000410000 */
[----:B------:R-:W-:Y:S01]  /*70c0*/  LDSM.16.MT88.4 R120, [R126+0x800] ;  /* 0x000800007e78783b */ /* 0x000fe20000004200 */
[C---:B------:R-:W-:Y:S04]  /*70d0*/  FMUL.FTZ R22, R0.reuse, R110 ;  /* 0x0000006e00167220 */ /* 0x040fe80000410000 */
[C---:B------:R-:W-:Y:S02]  /*70e0*/  FMUL.FTZ R23, R0.reuse, R111 ;  /* 0x0000006f00177220 */ /* 0x040fe40000410000 */
[C---:B------:R-:W-:Y:S01]  /*70f0*/  FMUL.FTZ R42, R0.reuse, R42 ;  /* 0x0000002a002a7220 */ /* 0x040fe20000410000 */
[----:B------:R-:W1:Y:S01]  /*7100*/  LDSM.16.MT88.4 R108, [R127+0x2000] ;  /* 0x002000007f6c783b */ /* 0x000e620000004200 */
[C---:B------:R-:W-:Y:S02]  /*7110*/  FMUL.FTZ R43, R0.reuse, R43 ;  /* 0x0000002b002b7220 */ /* 0x040fe40000410000 */
[C---:B------:R-:W-:Y:S01]  /*7120*/  FMUL.FTZ R46, R0.reuse, R46 ;  /* 0x0000002e002e7220 */ /* 0x040fe20000410000 */
        /* <DEDUP_REMOVED lines=34> */
[C---:B------:R-:W-:Y:S01]  /*7350*/  FMUL.FTZ R91, R0.reuse, R91 ;  /* 0x0000005b005b7220 */ /* 0x040fe20000410000 */
[C---:B--2---:R-:W-:Y:S03]  /*7360*/  HMMA.16816.F32.BF16 R52, R136.reuse, R100, R52 ;  /* 0x000000648834723c */ /* 0x044fe60000041834 */
[C---:B------:R-:W-:Y:S02]  /*7370*/  FMUL.FTZ R94, R0.reuse, R94 ;  /* 0x0000005e005e7220 */ /* 0x040fe40000410000 */
[----:B------:R-:W-:Y:S02]  /*7380*/  FMUL.FTZ R95, R0, R95 ;  /* 0x0000005f005f7220 */ /* 0x000fe40000410000 */
[--C-:B------:R-:W-:Y:S01]  /*7390*/  FFMA.FTZ R100, R140, c[0x0][0x2d0], -R144.reuse ;  /* 0x0000b4008c647a23 */ /* 0x100fe20000010890 */
[C---:B------:R-:W-:Y:S03]  /*73a0*/  HMMA.16816.F32.BF16 R56, R136.reuse, R102, R56 ;  /* 0x000000668838723c */ /* 0x040fe60000041838 */
[----:B------:R2:W4:Y:S01]  /*73b0*/  MUFU.EX2 R197, R100 ;  /* 0x0000006400c57308 */ /* 0x0005220000000800 */
[----:B------:R-:W-:Y:S02]  /*73c0*/  FMUL.FTZ R97, R2, R97 ;  /* 0x0000006102617220 */ /* 0x000fe40000410000 */
[C---:B------:R-:W-:Y:S02]  /*73d0*/  FMUL.FTZ R98, R0.reuse, R98 ;  /* 0x0000006200627220 */ /* 0x040fe40000410000 */
[C---:B---3--:R-:W-:Y:S04]  /*73e0*/  HMMA.16816.F32.BF16 R60, R136.reuse, R104, R60 ;  /* 0x00000068883c723c */ /* 0x048fe8000004183c */
[C---:B------:R-:W-:Y:S02]  /*73f0*/  FMUL.FTZ R99, R0.reuse, R99 ;  /* 0x0000006300637220 */ /* 0x040fe40000410000 */
[C---:B------:R-:W-:Y:S02]  /*7400*/  FMUL.FTZ R78, R0.reuse, R78 ;  /* 0x0000004e004e7220 */ /* 0x040fe40000410000 */
[C---:B------:R-:W-:Y:S04]  /*7410*/  HMMA.16816.F32.BF16 R64, R136.reuse, R106, R64 ;  /* 0x0000006a8840723c */ /* 0x040fe80000041840 */
[----:B------:R-:W-:Y:S02]  /*7420*/  FFMA.FTZ R104, R141, c[0x0][0x2d0], -R144 ;  /* 0x0000b4008d687a23 */ /* 0x000fe40000010890 */
[----:B------:R-:W-:Y:S02]  /*7430*/  FMUL.FTZ R79, R0, R79 ;  /* 0x0000004f004f7220 */ /* 0x000fe40000410000 */
[C---:B-1----:R-:W-:Y:S01]  /*7440*/  HMMA.16816.F32.BF16 R68, R136.reuse, R108, R68 ;  /* 0x0000006c8844723c */ /* 0x042fe20000041844 */
[----:B------:R1:W3:Y:S01]  /*7450*/  MUFU.EX2 R196, R104 ;  /* 0x0000006800c47308 */ /* 0x0002e20000000800 */
[----:B--2---:R-:W2:Y:S02]  /*7460*/  LDSM.16.MT88.4 R100, [R127+0x4000] ;  /* 0x004000007f64783b */ /* 0x004ea40000004200 */
[C---:B------:R-:W-:Y:S02]  /*7470*/  FMUL.FTZ R80, R2.reuse, R80 ;  /* 0x0000005002507220 */ /* 0x040fe40000410000 */
[----:B------:R-:W-:Y:S02]  /*7480*/  FMUL.FTZ R81, R2, R81 ;  /* 0x0000005102517220 */ /* 0x000fe40000410000 */
[C---:B------:R-:W-:Y:S04]  /*7490*/  HMMA.16816.F32.BF16 R72, R136.reuse, R110, R72 ;  /* 0x0000006e8848723c */ /* 0x040fe80000041848 */
[----:B------:R-:W-:Y:S02]  /*74a0*/  FFMA.FTZ R108, R143, c[0x0][0x2d0], -R145 ;  /* 0x0000b4008f6c7a23 */ /* 0x000fe40000010891 */
[C---:B------:R-:W-:Y:S02]  /*74b0*/  FMUL.FTZ R82, R0.reuse, R82 ;  /* 0x0000005200527220 */ /* 0x040fe40000410000 */
[----:B------:R5:W-:Y:S01]  /*74c0*/  MUFU.EX2 R180, R108 ;  /* 0x0000006c00b47308 */ /* 0x000be20000000800 */
[----:B------:R-:W-:Y:S03]  /*74d0*/  FMUL.FTZ R83, R0, R83 ;  /* 0x0000005300537220 */ /* 0x000fe60000410000 */
[----:B------:R-:W-:Y:S02]  /*74e0*/  FFMA.FTZ R2, R2, R214, R209 ;  /* 0x000000d602027223 */ /* 0x000fe400000100d1 */
[----:B------:R-:W-:Y:S02]  /*74f0*/  FFMA.FTZ R0, R0, R215, R205 ;  /* 0x000000d700007223 */ /* 0x000fe400000100cd */
[----:B------:R-:W-:Y:S02]  /*7500*/  FADD.FTZ R2, R208, R2 ;  /* 0x00000002d0027221 */ /* 0x000fe40000010000 */
[--C-:B-1----:R-:W-:Y:S02]  /*7510*/  FFMA.FTZ R104, R142, c[0x0][0x2d0], -R145.reuse ;  /* 0x0000b4008e687a23 */ /* 0x102fe40000010891 */
[----:B------:R-:W-:Y:S01]  /*7520*/  LDSM.16.MT88.4 R140, [R3+0x2800] ;  /* 0x00280000038c783b */ /* 0x000fe20000004200 */
[----:B------:R-:W-:Y:S01]  /*7530*/  FADD.FTZ R0, R204, R0 ;  /* 0x00000000cc007221 */ /* 0x000fe20000010000 */
[----:B------:R1:W1:Y:S01]  /*7540*/  MUFU.EX2 R181, R104 ;  /* 0x0000006800b57308 */ /* 0x0002620000000800 */
[----:B------:R-:W-:Y:S02]  /*7550*/  FADD.FTZ R2, R207, R2 ;  /* 0x00000002cf027221 */ /* 0x000fe40000010000 */
[----:B------:R-:W-:Y:S02]  /*7560*/  FADD.FTZ R0, R203, R0 ;  /* 0x00000000cb007221 */ /* 0x000fe40000010000 */
[----:B------:R-:W-:Y:S02]  /*7570*/  FADD.FTZ R2, R206, R2 ;  /* 0x00000002ce027221 */ /* 0x000fe40000010000 */
[----:B------:R-:W-:Y:S02]  /*7580*/  FADD.FTZ R0, R202, R0 ;  /* 0x00000000ca007221 */ /* 0x000fe40000010000 */
[----:B----4-:R-:W-:Y:S02]  /*7590*/  FADD.FTZ R2, R197, R2 ;  /* 0x00000002c5027221 */ /* 0x010fe40000010000 */
[----:B-----5:R-:W-:Y:S01]  /*75a0*/  FFMA.FTZ R108, R148, c[0x0][0x2d0], -R144 ;  /* 0x0000b400946c7a23 */ /* 0x020fe20000010890 */
[C---:B--2---:R-:W-:Y:S03]  /*75b0*/  HMMA.16816.F32.BF16 R76, R136.reuse, R100, R76 ;  /* 0x00000064884c723c */ /* 0x044fe6000004184c */
[----:B------:R2:W4:Y:S01]  /*75c0*/  MUFU.EX2 R179, R108 ;  /* 0x0000006c00b37308 */ /* 0x0005220000000800 */
[----:B---3--:R-:W-:Y:S03]  /*75d0*/  FADD.FTZ R2, R196, R2 ;  /* 0x00000002c4027221 */ /* 0x008fe60000010000 */
[----:B------:R-:W-:Y:S01]  /*75e0*/  FFMA.FTZ R100, R149, c[0x0][0x2d0], -R144 ;  /* 0x0000b40095647a23 */ /* 0x000fe20000010890 */
[C---:B------:R-:W-:Y:S01]  /*75f0*/  HMMA.16816.F32.BF16 R80, R136.reuse, R102, R80 ;  /* 0x000000668850723c */ /* 0x040fe20000041850 */
[----:B-1----:R-:W1:Y:S04]  /*7600*/  LDSM.16.MT88.4 R104, [R3+0x4000] ;  /* 0x004000000368783b */ /* 0x002e680000004200 */
[----:B------:R3:W5:Y:S01]  /*7610*/  MUFU.EX2 R178, R100 ;  /* 0x0000006400b27308 */ /* 0x0007620000000800 */
[C---:B------:R-:W-:Y:S01]  /*7620*/  F2FP.BF16.PACK_AB R101, R180.reuse, R181 ;  /* 0x000000b5b465723e */ /* 0x040fe200000010ff */
[----:B------:R-:W-:Y:S05]  /*7630*/  FADD.FTZ R0, R181, R0 ;  /* 0x00000000b5007221 */ /* 0x000fea0000010000 */
[----:B------:R-:W-:Y:S01]  /*7640*/  FADD.FTZ R0, R180, R0 ;  /* 0x00000000b4007221 */ /* 0x000fe20000010000 */
[----:B--2---:R-:W2:Y:S01]  /*7650*/  LDSM.16.MT88.4 R108, [R126+0x4000] ;  /* 0x004000007e6c783b */ /* 0x004ea20000004200 */
[----:B----4-:R-:W-:Y:S02]  /*7660*/  FADD.FTZ R2, R179, R2 ;  /* 0x00000002b3027221 */ /* 0x010fe40000010000 */
[--C-:B---3--:R-:W-:Y:S01]  /*7670*/  FFMA.FTZ R100, R150, c[0x0][0x2d0], -R145.reuse ;  /* 0x0000b40096647a23 */ /* 0x108fe20000010891 */
[C---:B-----5:R-:W-:Y:S01]  /*7680*/  F2FP.BF16.PACK_AB R102, R178.reuse, R179 ;  /* 0x000000b3b266723e */ /* 0x060fe200000010ff */
[----:B------:R-:W-:Y:S02]  /*7690*/  FADD.FTZ R2, R178, R2 ;  /* 0x00000002b2027221 */ /* 0x000fe40000010000 */
[----:B------:R3:W4:Y:S01]  /*76a0*/  MUFU.EX2 R177, R100 ;  /* 0x0000006400b17308 */ /* 0x0007220000000800 */
[C---:B-1----:R-:W-:Y:S08]  /*76b0*/  HMMA.16816.F32.BF16 R84, R136.reuse, R104, R84 ;  /* 0x000000688854723c */ /* 0x042ff00000041854 */
[C---:B------:R-:W-:Y:S01]  /*76c0*/  HMMA.16816.F32.BF16 R88, R136.reuse, R106, R88 ;  /* 0x0000006a8858723c */ /* 0x040fe20000041858 */
[----:B------:R-:W1:Y:S03]  /*76d0*/  LDSM.16.MT88.4 R104, [R127+0x800] ;  /* 0x000800007f68783b */ /* 0x000e660000004200 */
[--C-:B---3--:R-:W-:Y:S02]  /*76e0*/  FFMA.FTZ R100, R151, c[0x0][0x2d0], -R145.reuse ;  /* 0x0000b40097647a23 */ /* 0x108fe40000010891 */
[----:B----4-:R-:W-:Y:S02]  /*76f0*/  FADD.FTZ R0, R177, R0 ;  /* 0x00000000b1007221 */ /* 0x010fe40000010000 */
[C---:B--2---:R-:W-:Y:S01]  /*7700*/  HMMA.16816.F32.BF16 R92, R136.reuse, R108, R92 ;  /* 0x0000006c885c723c */ /* 0x044fe2000004185c */
[----:B------:R2:W3:Y:S01]  /*7710*/  MUFU.EX2 R176, R100 ;  /* 0x0000006400b07308 */ /* 0x0004e20000000800 */
[----:B------:R-:W-:Y:S06]  /*7720*/  LDSM.16.MT88.4 R148, [R3+0x3800] ;  /* 0x003800000394783b */ /* 0x000fec0000004200 */
[----:B------:R-:W-:Y:S02]  /*7730*/  HMMA.16816.F32.BF16 R96, R136, R110, R96 ;  /* 0x0000006e8860723c */ /* 0x000fe40000041860 */
[----:B------:R-:W4:Y:S02]  /*7740*/  LDSM.16.MT88.4 R108, [R126+0x2800] ;  /* 0x002800007e6c783b */ /* 0x000f240000004200 */
[----:B--2---:R-:W-:Y:S01]  /*7750*/  F2FP.BF16.PACK_AB R100, R196, R197 ;  /* 0x000000c5c464723e */ /* 0x004fe200000010ff */
[C---:B---3--:R-:W-:Y:S01]  /*7760*/  FADD.FTZ R0, R176.reuse, R0 ;  /* 0x00000000b0007221 */ /* 0x048fe20000010000 */
[----:B------:R-:W-:Y:S07]  /*7770*/  F2FP.BF16.PACK_AB R103, R176, R177 ;  /* 0x000000b1b067723e */ /* 0x000fee00000010ff */
[C---:B------:R-:W-:Y:S08]  /*7780*/  HMMA.16816.F32.BF16 R4, R100.reuse, R112, R4 ;  /* 0x000000706404723c */ /* 0x040ff00000041804 */
[C---:B------:R-:W-:Y:S01]  /*7790*/  HMMA.16816.F32.BF16 R8, R100.reuse, R114, R8 ;  /* 0x000000726408723c */ /* 0x040fe20000041808 */
[----:B------:R-:W-:Y:S07]  /*77a0*/  LDSM.16.MT88.4 R112, [R127+0x4800] ;  /* 0x004800007f70783b */ /* 0x000fee0000004200 */
[C---:B-1----:R-:W-:Y:S08]  /*77b0*/  HMMA.16816.F32.BF16 R12, R100.reuse, R104, R12 ;  /* 0x00000068640c723c */ /* 0x042ff0000004180c */
        /* <DEDUP_REMOVED lines=21> */
[----:B---3--:R-:W-:Y:S02]  /*7910*/  FADD.FTZ R2, R174, R2 ;  /* 0x00000002ae027221 */ /* 0x008fe40000010000 */
[C---:B------:R-:W-:Y:S01]  /*7920*/  HMMA.16816.F32.BF16 R56, R100.reuse, R142, R56 ;  /* 0x0000008e6438723c */ /* 0x040fe20000041838 */
[----:B------:R-:W-:Y:S01]  /*7930*/  LDSM.16.MT88.4 R140, [R156+0x3800] ;  /* 0x003800009c8c783b */ /* 0x000fe20000004200 */
[----:B------:R2:W-:Y:S06]  /*7940*/  MUFU.EX2 R172, R116 ;  /* 0x0000007400ac7308 */ /* 0x0005ec0000000800 */
[C---:B----4-:R-:W-:Y:S01]  /*7950*/  HMMA.16816.F32.BF16 R60, R100.reuse, R108, R60 ;  /* 0x0000006c643c723c */ /* 0x050fe2000004183c */
[----:B-----5:R-:W-:Y:S06]  /*7960*/  LDSM.16.MT88.4 R128, [R126+0x1000] ;  /* 0x001000007e80783b */ /* 0x020fec0000004200 */
        /* <DEDUP_REMOVED lines=55> */
[C---:B------:R-:W-:Y:S01]  /*7ce0*/  HMMA.16816.F32.BF16 R56, R100.reuse, R106, R56 ;  /* 0x0000006a6438723c */ /* 0x040fe20000041838 */
[----:B------:R-:W-:Y:S02]  /*7cf0*/  LDSM.16.MT88.4 R156, [R156+0x5800] ;  /* 0x005800009c9c783b */ /* 0x000fe40000004200 */
        /* <DEDUP_REMOVED lines=21> */
[----:B------:R2:W5:Y:S01]  /*7e50*/  MUFU.EX2 R162, R144 ;  /* 0x0000009000a27308 */ /* 0x0005620000000800 */
[C---:B-1----:R-:W-:Y:S01]  /*7e60*/  HMMA.16816.F32.BF16 R84, R100.reuse, R104, R84 ;  /* 0x000000686454723c */ /* 0x042fe20000041854 */
[----:B------:R-:W-:Y:S02]  /*7e70*/  LDSM.16.MT88.4 R116, [R3+0x1800] ;  /* 0x001800000374783b */ /* 0x000fe40000004200 */
[----:B----4-:R-:W-:Y:S05]  /*7e80*/  F2FP.BF16.PACK_AB R139, R160, R161 ;  /* 0x000000a1a08b723e */ /* 0x010fea00000010ff */
[C---:B------:R-:W-:Y:S01]  /*7e90*/  HMMA.16816.F32.BF16 R88, R100.reuse, R106, R88 ;  /* 0x0000006a6458723c */ /* 0x040fe20000041858 */
[----:B---3--:R-:W1:Y:S08]  /*7ea0*/  LDSM.16.MT88.4 R112, [R126+0x5000] ;  /* 0x005000007e70783b */ /* 0x008e700000004200 */
[----:B--2---:R-:W2:Y:S03]  /*7eb0*/  LDSM.16.MT88.4 R144, [R127+0x3800] ;  /* 0x003800007f90783b */ /* 0x004ea60000004200 */
[----:B-----5:R-:W-:Y:S01]  /*7ec0*/  F2FP.BF16.PACK_AB R138, R162, R163 ;  /* 0x000000a3a28a723e */ /* 0x020fe200000010ff */
        /* <DEDUP_REMOVED lines=45> */
[C---:B------:R-:W-:Y:S01]  /*81a0*/  IMAD.SHL.U32 R18, R213.reuse, 0x2, RZ ;  /* 0x00000002d5127824 */ /* 0x040fe200078e00ff */
[----:B------:R-:W-:Y:S01]  /*81b0*/  IADD3 R2, R2, -0x80, RZ ;  /* 0xffffff8002027810 */ /* 0x000fe20007ffe0ff */
[----:B------:R-:W-:Y:S01]  /*81c0*/  IMAD.SHL.U32 R17, R212, 0x2, RZ ;  /* 0x00000002d4117824 */ /* 0x000fe200078e00ff */
[----:B------:R-:W-:Y:S01]  /*81d0*/  SHF.L.U64.HI R15, R213, 0x1, R233 ;  /* 0x00000001d50f7819 */ /* 0x000fe200000102e9 */
[C---:B------:R-:W-:Y:S01]  /*81e0*/  IMAD.SHL.U32 R16, R195.reuse, 0x2, RZ ;  /* 0x00000002c3107824 */ /* 0x040fe200078e00ff */
        /* <DEDUP_REMOVED lines=29> */
.L_x_3213:
[----:B------:R-:W-:-:S05]  /*83c0*/  BRA.DIV ~URZ, `(.L_x_3154) ;  /* 0x000067027f007947 */ /* 0x000fca000b800000 */
[----:B------:R-:W3:Y:S01]  /*83d0*/  SHFL.IDX PT, R2, R12, RZ, 0x181f ;  /* 0x00181fff0c027589 */ /* 0x000ee200000e0000 */
[----:B------:R-:W-:Y:S01]  /*83e0*/  ISETP.GE.AND P5, PT, R195, c[0x0][0x1d4], PT ;  /* 0x00007500c3007a0c */ /* 0x000fe20003fa6270 */
[----:B------:R-:W-:Y:S01]  /*83f0*/  IMAD R0, R210, 0x6000, R232 ;  /* 0x00006000d2007824 */ /* 0x000fe200078e02e8 */
[----:B------:R-:W-:Y:S02]  /*8400*/  ISETP.GE.AND P1, PT, R212, c[0x0][0x1d4], PT ;  /* 0x00007500d4007a0c */ /* 0x000fe40003f26270 */
[C---:B---3--:R-:W-:Y:S02]  /*8410*/  IADD3 R8, P0, R2.reuse, R16, RZ ;  /* 0x0000001002087210 */ /* 0x048fe40007f1e0ff */
[----:B------:R-:W-:Y:S03]  /*8420*/  IADD3 R6, P6, R2, R17, RZ ;  /* 0x0000001102067210 */ /* 0x000fe60007fde0ff */
[C---:B--2---:R-:W-:Y:S01]  /*8430*/  IMAD.X R9, R4.reuse, 0x1, R13, P0 ;  /* 0x0000000104097824 */ /* 0x044fe200000e060d */
        /* <DEDUP_REMOVED lines=14> */
.L_x_3214:
        /* <DEDUP_REMOVED lines=21> */
.L_x_3152:
[----:B------:R-:W-:Y:S05]  /*8670*/  BSYNC B0 ;  /* 0x0000000000007941 */ /* 0x000fea0003800000 */
.L_x_3151:
[C---:B------:R-:W-:Y:S01]  /*8680*/  ISETP.GT.AND P0, PT, R201.reuse, R219, PT ;  /* 0x000000dbc900720c */ /* 0x040fe20003f04270 */
[----:B------:R-:W0:Y:S01]  /*8690*/  LDGDEPBAR ;  /* 0x00000000000079af */ /* 0x000e220000000000 */
[----:B------:R-:W-:Y:S01]  /*86a0*/  IADD3 R178, R201, -0x1, RZ ;  /* 0xffffffffc9b27810 */ /* 0x000fe20007ffe0ff */
[----:B------:R-:W-:Y:S01]  /*86b0*/  IMAD.MOV.U32 R127, RZ, RZ, R124 ;  /* 0x000000ffff7f7224 */ /* 0x000fe200078e007c */
[C---:B------:R-:W-:Y:S01]  /*86c0*/  ISETP.GE.AND P1, PT, R182.reuse, 0x1, PT ;  /* 0x00000001b600780c */ /* 0x040fe20003f26270 */
[----:B------:R-:W-:Y:S01]  /*86d0*/  IMAD.MOV.U32 R126, RZ, RZ, R125 ;  /* 0x000000ffff7e7224 */ /* 0x000fe200078e007d */
[----:B------:R-:W-:Y:S01]  /*86e0*/  IADD3 R182, R182, 0x1, RZ ;  /* 0x00000001b6b67810 */ /* 0x000fe20007ffe0ff */
[----:B------:R-:W-:Y:S03]  /*86f0*/  IMAD.MOV.U32 R201, RZ, RZ, R178 ;  /* 0x000000ffffc97224 */ /* 0x000fe600078e00b2 */
[----:B------:R-:W-:Y:S03]  /*8700*/  SEL R182, R182, RZ, !P1 ;  /* 0x000000ffb6b67207 */ /* 0x000fe60004800000 */
[----:B-1----:R-:W-:-:S05]  /*8710*/  @P0 BRA `(.L_x_3155) ;  /* 0xffffcc7000000947 */ /* 0x002fca000383ffff */
.L_x_3146:
[----:B------:R-:W-:Y:S01]  /*8720*/  ISETP.GE.AND P0, PT, R178, RZ, PT ;  /* 0x000000ffb200720c */ /* 0x000fe20003f06270 */
[----:B------:R-:W-:Y:S01]  /*8730*/  IMAD.MOV.U32 R200, RZ, RZ, 0x1f ;  /* 0x0000001fffc87424 */ /* 0x000fe200078e00ff */
[----:B------:R-:W-:-:S11]  /*8740*/  MOV R199, 0xffffffff ;  /* 0xffffffff00c77802 */ /* 0x000fd60000000f00 */
[----:B------:R-:W-:Y:S05]  /*8750*/  @!P0 BRA `(.L_x_3156) ;  /* 0x00002e8000008947 */ /* 0x000fea0003800000 */
[----:B------:R-:W-:Y:S02]  /*8760*/  MOV R126, R124 ;  /* 0x0000007c007e7202 */ /* 0x000fe40000000f00 */
[----:B------:R-:W-:Y:S02]  /*8770*/  MOV R0, R125 ;  /* 0x0000007d00007202 */ /* 0x000fe40000000f00 */
.L_x_3166:
        /* <DEDUP_REMOVED lines=43> */
.L_x_3215:
        /* <DEDUP_REMOVED lines=21> */
.L_x_3216:
        /* <DEDUP_REMOVED lines=21> */
.L_x_3158:
[----:B------:R-:W-:Y:S05]  /*8cd0*/  BSYNC B0 ;  /* 0x0000000000007941 */ /* 0x000fea0003800000 */
.L_x_3157:
[----:B------:R-:W0:Y:S01]  /*8ce0*/  LDGDEPBAR ;  /* 0x00000000000079af */ /* 0x000e220000000000 */
[----:B------:R-:W-:Y:S01]  /*8cf0*/  WARPSYNC 0xffffffff ;  /* 0xffffffff00007948 */ /* 0x000fe20003800000 */
[C---:B-123--:R-:W-:Y:S03]  /*8d00*/  HMMA.16816.F32.BF16 R4, R32.reuse, R8, RZ ;  /* 0x000000082004723c */ /* 0x04efe600000418ff */
[----:B------:R-:W-:Y:S01]  /*8d10*/  ISETP.GE.AND P0, PT, R210, 0x1, PT ;  /* 0x00000001d200780c */ /* 0x000fe20003f06270 */
[C-C-:B------:R-:W-:Y:S01]  /*8d20*/  IMAD.IADD R2, R187.reuse, 0x1, R124.reuse ;  /* 0x00000001bb027824 */ /* 0x140fe200078e027c */
[----:B------:R-:W-:Y:S01]  /*8d30*/  LDSM.16.M88.4 R164, [R185] ;  /* 0x00000000b9a4783b */ /* 0x000fe20000000200 */
[C---:B------:R-:W-:Y:S01]  /*8d40*/  IADD3 R3, R188.reuse, R124, R187 ;  /* 0x0000007cbc037210 */ /* 0x040fe20007ffe0bb */
[----:B------:R-:W-:Y:S01]  /*8d50*/  IMAD.IADD R176, R187, 0x1, R127 ;  /* 0x00000001bbb07824 */ /* 0x000fe200078e027f */
[C---:B------:R-:W-:Y:S01]  /*8d60*/  HMMA.16816.F32.BF16 R8, R32.reuse, R10, RZ ;  /* 0x0000000a2008723c */ /* 0x040fe200000418ff */
[----:B------:R-:W-:Y:S03]  /*8d70*/  IMAD.IADD R125, R188, 0x1, R124 ;  /* 0x00000001bc7d7824 */ /* 0x000fe600078e027c */
[----:B------:R-:W-:Y:S04]  /*8d80*/  LDSM.16.M88.4 R160, [R2+0x800] ;  /* 0x0008000002a0783b */ /* 0x000fe80000000200 */
[C---:B----4-:R-:W-:Y:S03]  /*8d90*/  HMMA.16816.F32.BF16 R12, R32.reuse, R16, RZ ;  /* 0x00000010200c723c */ /* 0x050fe600000418ff */
[----:B------:R-:W-:Y:S05]  /*8da0*/  LDSM.16.M88.4 R168, [R176] ;  /* 0x00000000b0a8783b */ /* 0x000fea0000000200 */
[C---:B------:R-:W-:Y:S02]  /*8db0*/  HMMA.16816.F32.BF16 R16, R32.reuse, R18, RZ ;  /* 0x000000122010723c */ /* 0x040fe400000418ff */
[----:B------:R-:W-:Y:S06]  /*8dc0*/  LDSM.16.M88.4 R172, [R176+0x800] ;  /* 0x00080000b0ac783b */ /* 0x000fec0000000200 */
[C---:B------:R-:W-:Y:S08]  /*8dd0*/  HMMA.16816.F32.BF16 R20, R32.reuse, R24, RZ ;  /* 0x000000182014723c */ /* 0x040ff000000418ff */
[C---:B------:R-:W-:Y:S08]  /*8de0*/  HMMA.16816.F32.BF16 R24, R32.reuse, R26, RZ ;  /* 0x0000001a2018723c */ /* 0x040ff000000418ff */
[C---:B------:R-:W-:Y:S08]  /*8df0*/  HMMA.16816.F32.BF16 R28, R32.reuse, R136, RZ ;  /* 0x00000088201c723c */ /* 0x040ff000000418ff */
[----:B------:R-:W-:Y:S01]  /*8e00*/  HMMA.16816.F32.BF16 R32, R32, R138, RZ ;  /* 0x0000008a2020723c */ /* 0x000fe200000418ff */
[----:B------:R-:W-:Y:S07]  /*8e10*/  LDSM.16.M88.4 R136, [R186] ;  /* 0x00000000ba88783b */ /* 0x000fee0000000200 */
        /* <DEDUP_REMOVED lines=24> */
[----:B------:R-:W1:Y:S07]  /*8fa0*/  LDSM.16.M88.4 R136, [R176+0x1800] ;  /* 0x00180000b088783b */ /* 0x000e6e0000000200 */
[C---:B------:R-:W-:Y:S01]  /*8fb0*/  HMMA.16816.F32.BF16 R4, R164.reuse, R168, R4 ;  /* 0x000000a8a404723c */ /* 0x040fe20000041804 */
[----:B------:R-:W2:Y:S07]  /*8fc0*/  LDSM.16.M88.4 R152, [R124+0x2800] ;  /* 0x002800007c98783b */ /* 0x000eae0000000200 */
[C---:B------:R-:W-:Y:S01]  /*8fd0*/  HMMA.16816.F32.BF16 R8, R164.reuse, R170, R8 ;  /* 0x000000aaa408723c */ /* 0x040fe20000041808 */
[----:B------:R-:W-:Y:S07]  /*8fe0*/  LDSM.16.M88.4 R168, [R127+0x2000] ;  /* 0x002000007fa8783b */ /* 0x000fee0000000200 */
[C---:B------:R-:W-:Y:S08]  /*8ff0*/  HMMA.16816.F32.BF16 R12, R164.reuse, R172, R12 ;  /* 0x000000aca40c723c */ /* 0x040ff0000004180c */
[C---:B------:R-:W-:Y:S01]  /*9000*/  HMMA.16816.F32.BF16 R16, R164.reuse, R174, R16 ;  /* 0x000000aea410723c */ /* 0x040fe20000041810 */
[----:B------:R-:W-:Y:S07]  /*9010*/  LDSM.16.M88.4 R172, [R125+0x3800] ;  /* 0x003800007dac783b */ /* 0x000fee0000000200 */
[C---:B----4-:R-:W-:Y:S08]  /*9020*/  HMMA.16816.F32.BF16 R20, R164.reuse, R140, R20 ;  /* 0x0000008ca414723c */ /* 0x050ff00000041814 */
[C---:B------:R-:W-:Y:S01]  /*9030*/  HMMA.16816.F32.BF16 R24, R164.reuse, R142, R24 ;  /* 0x0000008ea418723c */ /* 0x040fe20000041818 */
[----:B------:R-:W3:Y:S07]  /*9040*/  LDSM.16.M88.4 R140, [R184+0x4000] ;  /* 0x00400000b88c783b */ /* 0x000eee0000000200 */
[C---:B-1----:R-:W-:Y:S08]  /*9050*/  HMMA.16816.F32.BF16 R28, R164.reuse, R136, R28 ;  /* 0x00000088a41c723c */ /* 0x042ff0000004181c */
[----:B------:R-:W-:Y:S01]  /*9060*/  HMMA.16816.F32.BF16 R32, R164, R138, R32 ;  /* 0x0000008aa420723c */ /* 0x000fe20000041820 */
[----:B------:R-:W1:Y:S07]  /*9070*/  LDSM.16.M88.4 R136, [R125+0x2800] ;  /* 0x002800007d88783b */ /* 0x000e6e0000000200 */
[C---:B------:R-:W-:Y:S01]  /*9080*/  HMMA.16816.F32.BF16 R4, R144.reuse, R148, R4 ;  /* 0x000000949004723c */ /* 0x040fe20000041804 */
        /* <DEDUP_REMOVED lines=9> */
[C---:B------:R-:W-:Y:S08]  /*9120*/  HMMA.16816.F32.BF16 R28, R144.reuse, R160, R28 ;  /* 0x000000a0901c723c */ /* 0x040ff0000004181c */
[----:B------:R-:W-:Y:S01]  /*9130*/  HMMA.16816.F32.BF16 R32, R144, R162, R32 ;  /* 0x000000a29020723c */ /* 0x000fe20000041820 */
[----:B------:R-:W5:Y:S07]  /*9140*/  LDSM.16.M88.4 R144, [R2+0x2800] ;  /* 0x002800000290783b */ /* 0x000f6e0000000200 */
[C---:B---3--:R-:W-:Y:S01]  /*9150*/  HMMA.16816.F32.BF16 R4, R140.reuse, R168, R4 ;  /* 0x000000a88c04723c */ /* 0x048fe20000041804 */
[----:B------:R-:W-:Y:S07]  /*9160*/  LDSM.16.M88.4 R160, [R185+0x4000] ;  /* 0x00400000b9a0783b */ /* 0x000fee0000000200 */
        /* <DEDUP_REMOVED lines=10> */
[----:B------:R-:W4:Y:S07]  /*9210*/  LDSM.16.M88.4 R140, [R3+0x2800] ;  /* 0x00280000038c783b */ /* 0x000f2e0000000200 */
[C---:B--2---:R-:W-:Y:S08]  /*9220*/  HMMA.16816.F32.BF16 R4, R148.reuse, R152, R4 ;  /* 0x000000989404723c */ /* 0x044ff00000041804 */
[C---:B------:R-:W-:Y:S01]  /*9230*/  HMMA.16816.F32.BF16 R8, R148.reuse, R154, R8 ;  /* 0x0000009a9408723c */ /* 0x040fe20000041808 */
[----:B------:R-:W-:Y:S07]  /*9240*/  LDSM.16.M88.4 R152, [R124+0x5000] ;  /* 0x005000007c98783b */ /* 0x000fee0000000200 */
[C---:B-----5:R-:W-:Y:S08]  /*9250*/  HMMA.16816.F32.BF16 R12, R148.reuse, R144, R12 ;  /* 0x00000090940c723c */ /* 0x060ff0000004180c */
[C---:B------:R-:W-:Y:S01]  /*9260*/  HMMA.16816.F32.BF16 R16, R148.reuse, R146, R16 ;  /* 0x000000929410723c */ /* 0x040fe20000041810 */
[----:B------:R-:W2:Y:S07]  /*9270*/  LDSM.16.M88.4 R144, [R3+0x3800] ;  /* 0x003800000390783b */ /* 0x000eae0000000200 */
[C---:B------:R-:W-:Y:S08]  /*9280*/  HMMA.16816.F32.BF16 R20, R148.reuse, R156, R20 ;  /* 0x0000009c9414723c */ /* 0x040ff00000041814 */
[C---:B------:R-:W-:Y:S01]  /*9290*/  HMMA.16816.F32.BF16 R24, R148.reuse, R158, R24 ;  /* 0x0000009e9418723c */ /* 0x040fe20000041818 */
[----:B------:R-:W-:Y:S07]  /*92a0*/  LDSM.16.M88.4 R156, [R124+0x5800] ;  /* 0x005800007c9c783b */ /* 0x000fee0000000200 */
[C---:B-1----:R-:W-:Y:S08]  /*92b0*/  HMMA.16816.F32.BF16 R28, R148.reuse, R136, R28 ;  /* 0x00000088941c723c */ /* 0x042ff0000004181c */
[----:B------:R-:W-:Y:S01]  /*92c0*/  HMMA.16816.F32.BF16 R32, R148, R138, R32 ;  /* 0x0000008a9420723c */ /* 0x000fe20000041820 */
[----:B------:R-:W-:Y:S07]  /*92d0*/  LDSM.16.M88.4 R136, [R183+0x8000] ;  /* 0x00800000b788783b */ /* 0x000fee0000000200 */
[C---:B---3--:R-:W-:Y:S01]  /*92e0*/  HMMA.16816.F32.BF16 R4, R160.reuse, R164, R4 ;  /* 0x000000a4a004723c */ /* 0x048fe20000041804 */
[----:B------:R-:W1:Y:S07]  /*92f0*/  LDSM.16.M88.4 R148, [R124+0x4000] ;  /* 0x004000007c94783b */ /* 0x000e6e0000000200 */
        /* <DEDUP_REMOVED lines=8> */
[C---:B--2---:R-:W-:Y:S08]  /*9380*/  HMMA.16816.F32.BF16 R28, R160.reuse, R144, R28 ;  /* 0x00000090a01c723c */ /* 0x044ff0000004181c */
[----:B------:R-:W-:Y:S01]  /*9390*/  HMMA.16816.F32.BF16 R32, R160, R146, R32 ;  /* 0x00000092a020723c */ /* 0x000fe20000041820 */
[----:B------:R-:W2:Y:S07]  /*93a0*/  LDSM.16.M88.4 R144, [R125+0x4800] ;  /* 0x004800007d90783b */ /* 0x000eae0000000200 */
[C---:B-1----:R-:W-:Y:S01]  /*93b0*/  HMMA.16816.F32.BF16 R4, R136.reuse, R148, R4 ;  /* 0x000000948804723c */ /* 0x042fe20000041804 */
[----:B------:R-:W1:Y:S07]  /*93c0*/  LDSM.16.M88.4 R160, [R125+0x5000] ;  /* 0x005000007da0783b */ /* 0x000e6e0000000200 */
[C---:B------:R-:W-:Y:S01]  /*93d0*/  HMMA.16816.F32.BF16 R8, R136.reuse, R150, R8 ;  /* 0x000000968808723c */ /* 0x040fe20000041808 */
[----:B------:R-:W-:Y:S07]  /*93e0*/  LDSM.16.M88.4 R148, [R2+0x4000] ;  /* 0x004000000294783b */ /* 0x000fee0000000200 */
        /* <DEDUP_REMOVED lines=9> */
[C---:B----4-:R-:W-:Y:S01]  /*9480*/  HMMA.16816.F32.BF16 R4, R164.reuse, R168, R4 ;  /* 0x000000a8a404723c */ /* 0x050fe20000041804 */
        /* <DEDUP_REMOVED lines=20> */
[----:B------:R-:W-:Y:S01]  /*95d0*/  HMMA.16816.F32.BF16 R32, R140, R158, R32 ;  /* 0x0000009e8c20723c */ /* 0x000fe20000041820 */
[----:B------:R4:W5:Y:S07]  /*95e0*/  LDSM.16.M88.4 R140, [R3+0x5800] ;  /* 0x00580000038c783b */ /* 0x00096e0000000200 */
[C---:B-1----:R-:W-:Y:S08]  /*95f0*/  HMMA.16816.F32.BF16 R4, R160.reuse, R168, R4 ;  /* 0x000000a8a004723c */ /* 0x042ff00000041804 */
[C---:B------:R-:W-:Y:S08]  /*9600*/  HMMA.16816.F32.BF16 R8, R160.reuse, R170, R8 ;  /* 0x000000aaa008723c */ /* 0x040ff00000041808 */
[C---:B---3--:R-:W-:Y:S08]  /*9610*/  HMMA.16816.F32.BF16 R12, R160.reuse, R136, R12 ;  /* 0x00000088a00c723c */ /* 0x048ff0000004180c */
[----:B----4-:R-:W-:Y:S01]  /*9620*/  FMNMX.FTZ R3, R4, R0, !PT ;  /* 0x0000000004037209 */ /* 0x010fe20007810000 */
[C---:B------:R-:W-:Y:S03]  /*9630*/  HMMA.16816.F32.BF16 R16, R160.reuse, R138, R16 ;  /* 0x0000008aa010723c */ /* 0x040fe60000041810 */
[----:B------:R-:W-:Y:S02]  /*9640*/  FMNMX.FTZ R2, R6, R126, !PT ;  /* 0x0000007e06027209 */ /* 0x000fe40007810000 */
[----:B------:R-:W-:Y:S02]  /*9650*/  FMNMX.FTZ R3, R5, R3, !PT ;  /* 0x0000000305037209 */ /* 0x000fe40007810000 */
[----:B------:R-:W-:Y:S01]  /*9660*/  FMNMX.FTZ R2, R7, R2, !PT ;  /* 0x0000000207027209 */ /* 0x000fe20007810000 */
[C---:B--2---:R-:W-:Y:S04]  /*9670*/  HMMA.16816.F32.BF16 R20, R160.reuse, R144, R20 ;  /* 0x00000090a014723c */ /* 0x044fe80000041814 */
[----:B------:R-:W-:Y:S02]  /*9680*/  FMNMX.FTZ R3, R8, R3, !PT ;  /* 0x0000000308037209 */ /* 0x000fe40007810000 */
[----:B------:R-:W-:Y:S02]  /*9690*/  FMNMX.FTZ R2, R10, R2, !PT ;  /* 0x000000020a027209 */ /* 0x000fe40007810000 */
[----:B------:R-:W-:Y:S01]  /*96a0*/  FMNMX.FTZ R3, R9, R3, !PT ;  /* 0x0000000309037209 */ /* 0x000fe20007810000 */
[C---:B------:R-:W-:Y:S03]  /*96b0*/  HMMA.16816.F32.BF16 R24, R160.reuse, R146, R24 ;  /* 0x00000092a018723c */ /* 0x040fe60000041818 */
[----:B------:R-:W-:Y:S02]  /*96c0*/  FMNMX.FTZ R2, R11, R2, !PT ;  /* 0x000000020b027209 */ /* 0x000fe40007810000 */
[----:B------:R-:W-:Y:S02]  /*96d0*/  FMNMX.FTZ R3, R12, R3, !PT ;  /* 0x000000030c037209 */ /* 0x000fe40007810000 */
[----:B------:R-:W-:Y:S01]  /*96e0*/  FMNMX.FTZ R2, R14, R2, !PT ;  /* 0x000000020e027209 */ /* 0x000fe20007810000 */
[C---:B-----5:R-:W-:Y:S04]  /*96f0*/  HMMA.16816.F32.BF16 R28, R160.reuse, R140, R28 ;  /* 0x0000008ca01c723c */ /* 0x060fe8000004181c */
        /* <DEDUP_REMOVED lines=19> */
[----:B------:R-:W-:Y:S02]  /*9830*/  IADD3 R2, R210, 0x1, RZ ;  /* 0x00000001d2027810 */ /* 0x000fe40007ffe0ff */
[----:B------:R-:W-:Y:S02]  /*9840*/  FMNMX.FTZ R125, R32, R125, !PT ;  /* 0x0000007d207d7209 */ /* 0x000fe40007810000 */
[----:B------:R-:W-:Y:S02]  /*9850*/  FMNMX.FTZ R124, R34, R124, !PT ;  /* 0x0000007c227c7209 */ /* 0x000fe40007810000 */
[----:B------:R-:W-:Y:S02]  /*9860*/  SEL R210, R2, RZ, !P0 ;  /* 0x000000ff02d27207 */ /* 0x000fe40004000000 */
[----:B------:R-:W-:Y:S02]  /*9870*/  FMNMX.FTZ R125, R33, R125, !PT ;  /* 0x0000007d217d7209 */ /* 0x000fe40007810000 */
[----:B------:R-:W-:Y:S01]  /*9880*/  FMNMX.FTZ R124, R35, R124, !PT ;  /* 0x0000007c237c7209 */ /* 0x000fe20007810000 */
[----:B------:R-:W-:-:S05]  /*9890*/  BRA.DIV ~URZ, `(.L_x_3161) ;  /* 0x000057427f007947 */ /* 0x000fca000b800000 */
[----:B------:R1:W2:Y:S02]  /*98a0*/  SHFL.BFLY PT, R2, R125, 0x2, 0x1f ;  /* 0x0c401f007d027f89 */ /* 0x0002a400000e0000 */
.L_x_3217:
[----:B-12---:R-:W-:Y:S01]  /*98b0*/  FMNMX.FTZ R125, R125, R2, !PT ;  /* 0x000000027d7d7209 */ /* 0x006fe20007810000 */
[----:B------:R-:W1:Y:S01]  /*98c0*/  SHFL.BFLY PT, R3, R124, 0x2, 0x1f ;  /* 0x0c401f007c037f89 */ /* 0x000e6200000e0000 */
[----:B------:R-:W-:Y:S07]  /*98d0*/  DEPBAR.LE SB0, 0x2 ;  /* 0x000080800000791a */ /* 0x000fee0000000000 */
[----:B------:R-:W-:Y:S01]  /*98e0*/  BAR.SYNC.DEFER_BLOCKING 0x0 ;  /* 0x0000000000007b1d */ /* 0x000fe20000010000 */
[----:B------:R-:W-:Y:S02]  /*98f0*/  ISETP.GE.AND P0, PT, R178, 0x2, PT ;  /* 0x00000002b200780c */ /* 0x000fe40003f06270 */
[----:B-1----:R-:W-:Y:S05]  /*9900*/  FMNMX.FTZ R124, R124, R3, !PT ;  /* 0x000000037c7c7209 */ /* 0x002fea0007810000 */
[----:B------:R-:W1:Y:S01]  /*9910*/  SHFL.BFLY PT, R2, R125, 0x1, 0x1f ;  /* 0x0c201f007d027f89 */ /* 0x000e6200000e0000 */
[----:B------:R-:W-:Y:S07]  /*9920*/  BSSY B0, `(.L_x_3162) ;  /* 0x00001c1000007945 */ /* 0x000fee0003800000 */
[----:B------:R-:W2:Y:S01]  /*9930*/  SHFL.BFLY PT, R3, R124, 0x1, 0x1f ;  /* 0x0c201f007c037f89 */ /* 0x000ea200000e0000 */
[----:B-1----:R-:W-:Y:S05]  /*9940*/  FMNMX.FTZ R125, R125, R2, !PT ;  /* 0x000000027d7d7209 */ /* 0x002fea0007810000 */
[C---:B------:R-:W-:Y:S02]  /*9950*/  FADD.FTZ R0, -R125.reuse, R0 ;  /* 0x000000007d007221 */ /* 0x040fe40000010100 */
[----:B------:R-:W-:Y:S01]  /*9960*/  FMUL.FTZ R161, R125, c[0x0][0x2d0] ;  /* 0x0000b4007da17a20 */ /* 0x000fe20000410000 */
[----:B--2---:R-:W-:Y:S01]  /*9970*/  FMNMX.FTZ R124, R124, R3, !PT ;  /* 0x000000037c7c7209 */ /* 0x004fe20007810000 */
[----:B------:R-:W-:Y:S01]  /*9980*/  FMUL.FTZ R0, R0, c[0x0][0x2d0] ;  /* 0x0000b40000007a20 */ /* 0x000fe20000410000 */
[----:B------:R-:W-:Y:S01]  /*9990*/  IADD3 R3, R191, R177, RZ ;  /* 0x000000b1bf037210 */ /* 0x000fe20007ffe0ff */
[--C-:B------:R-:W-:Y:S02]  /*99a0*/  FFMA.FTZ R4, R4, c[0x0][0x2d0], -R161.reuse ;  /* 0x0000b40004047a23 */ /* 0x100fe400000108a1 */
[----:B------:R1:W2:Y:S01]  /*99b0*/  MUFU.EX2 R2, R0 ;  /* 0x0000000000027308 */ /* 0x0002a20000000800 */
[----:B------:R-:W-:Y:S01]  /*99c0*/  FMUL.FTZ R162, R124, c[0x0][0x2d0] ;  /* 0x0000b4007ca27a20 */ /* 0x000fe20000410000 */
[----:B------:R-:W3:Y:S01]  /*99d0*/  LDSM.16.MT88.4 R140, [R3] ;  /* 0x00000000038c783b */ /* 0x000ee20000004200 */
[--C-:B------:R-:W-:Y:S01]  /*99e0*/  FFMA.FTZ R5, R5, c[0x0][0x2d0], -R161.reuse ;  /* 0x0000b40005057a23 */ /* 0x100fe200000108a1 */
[----:B------:R-:W-:Y:S01]  /*99f0*/  IADD3 R160, R189, R3, RZ ;  /* 0x00000003bda07210 */ /* 0x000fe20007ffe0ff */
[--C-:B------:R-:W-:Y:S02]  /*9a00*/  FFMA.FTZ R6, R6, c[0x0][0x2d0], -R162.reuse ;  /* 0x0000b40006067a23 */ /* 0x100fe400000108a2 */
[--C-:B------:R-:W-:Y:S02]  /*9a10*/  FFMA.FTZ R7, R7, c[0x0][0x2d0], -R162.reuse ;  /* 0x0000b40007077a23 */ /* 0x100fe400000108a2 */
[--C-:B------:R-:W-:Y:S01]  /*9a20*/  FFMA.FTZ R8, R8, c[0x0][0x2d0], -R161.reuse ;  /* 0x0000b40008087a23 */ /* 0x100fe200000108a1 */
[----:B------:R4:W-:Y:S01]  /*9a30*/  MUFU.EX2 R198, R4 ;  /* 0x0000000400c67308 */ /* 0x0009e20000000800 */
[--C-:B------:R-:W-:Y:S01]  /*9a40*/  FFMA.FTZ R9, R9, c[0x0][0x2d0], -R161.reuse ;  /* 0x0000b40009097a23 */ /* 0x100fe200000108a1 */
[----:B------:R-:W5:Y:S01]  /*9a50*/  LDSM.16.MT88.4 R144, [R160] ;  /* 0x00000000a090783b */ /* 0x000f620000004200 */
[--C-:B------:R-:W-:Y:S02]  /*9a60*/  FFMA.FTZ R10, R10, c[0x0][0x2d0], -R162.reuse ;  /* 0x0000b4000a0a7a23 */ /* 0x100fe400000108a2 */
[--C-:B------:R-:W-:Y:S02]  /*9a70*/  FFMA.FTZ R11, R11, c[0x0][0x2d0], -R162.reuse ;  /* 0x0000b4000b0b7a23 */ /* 0x100fe400000108a2 */
[--C-:B------:R-:W-:Y:S02]  /*9a80*/  FFMA.FTZ R16, R16, c[0x0][0x2d0], -R161.reuse ;  /* 0x0000b40010107a23 */ /* 0x100fe400000108a1 */
[--C-:B------:R-:W-:Y:S01]  /*9a90*/  FFMA.FTZ R17, R17, c[0x0][0x2d0], -R161.reuse ;  /* 0x0000b40011117a23 */ /* 0x100fe200000108a1 */
[----:B------:R-:W3:Y:S01]  /*9aa0*/  MUFU.EX2 R197, R5 ;  /* 0x0000000500c57308 */ /* 0x000ee20000000800 */
[----:B------:R-:W-:Y:S01]  /*9ab0*/  LDSM.16.MT88.4 R148, [R3+0x2800] ;  /* 0x002800000394783b */ /* 0x000fe20000004200 */
[----:B------:R-:W-:Y:S02]  /*9ac0*/  FFMA.FTZ R18, R18, c[0x0][0x2d0], -R162 ;  /* 0x0000b40012127a23 */ /* 0x000fe400000108a2 */
[----:B-1----:R-:W-:Y:S01]  /*9ad0*/  FADD.FTZ R0, -R124, R126 ;  /* 0x0000007e7c007221 */ /* 0x002fe20000010100 */
[----:B------:R-:W-:Y:S01]  /*9ae0*/  IADD3 R126, R192, R177, RZ ;  /* 0x000000b1c07e7210 */ /* 0x000fe20007ffe0ff */
[----:B--2---:R-:W-:Y:S02]  /*9af0*/  FMUL.FTZ R100, R2, R100 ;  /* 0x0000006402647220 */ /* 0x004fe40000410000 */
[----:B------:R-:W-:Y:S01]  /*9b00*/  FMUL.FTZ R0, R0, c[0x0][0x2d0] ;  /* 0x0000b40000007a20 */ /* 0x000fe20000410000 */
[----:B------:R-:W-:Y:S01]  /*9b10*/  IADD3 R127, R189, R126, RZ ;  /* 0x0000007ebd7f7210 */ /* 0x000fe20007ffe0ff */
[----:B------:R-:W-:Y:S01]  /*9b20*/  MUFU.EX2 R180, R6 ;  /* 0x0000000600b47308 */ /* 0x000fe20000000800 */
[C---:B------:R-:W-:Y:S01]  /*9b30*/  FMUL.FTZ R101, R2.reuse, R101 ;  /* 0x0000006502657220 */ /* 0x040fe20000410000 */
[----:B------:R-:W-:Y:S01]  /*9b40*/  LDSM.16.MT88.4 R152, [R160+0x2800] ;  /* 0x00280000a098783b */ /* 0x000fe20000004200 */
[C---:B------:R-:W-:Y:S02]  /*9b50*/  FMUL.FTZ R104, R2.reuse, R104 ;  /* 0x0000006802687220 */ /* 0x040fe40000410000 */
[C---:B----4-:R-:W-:Y:S02]  /*9b60*/  FMUL.FTZ R4, R2.reuse, R128 ;  /* 0x0000008002047220 */ /* 0x050fe40000410000 */
[C---:B------:R-:W-:Y:S02]  /*9b70*/  FMUL.FTZ R105, R2.reuse, R105 ;  /* 0x0000006902697220 */ /* 0x040fe40000410000 */
[C---:B------:R-:W-:Y:S01]  /*9b80*/  FMUL.FTZ R108, R2.reuse, R108 ;  /* 0x0000006c026c7220 */ /* 0x040fe20000410000 */
[----:B------:R-:W1:Y:S01]  /*9b90*/  MUFU.EX2 R0, R0 ;  /* 0x0000000000007308 */ /* 0x000e620000000800 */
[C---:B------:R-:W-:Y:S01]  /*9ba0*/  FMUL.FTZ R109, R2.reuse, R109 ;  /* 0x0000006d026d7220 */ /* 0x040fe20000410000 */
[----:B------:R-:W-:Y:S01]  /*9bb0*/  LDSM.16.MT88.4 R156, [R126+0x2800] ;  /* 0x002800007e9c783b */ /* 0x000fe20000004200 */
[--C-:B------:R-:W-:Y:S01]  /*9bc0*/  FFMA.FTZ R19, R19, c[0x0][0x2d0], -R162.reuse ;  /* 0x0000b40013137a23 */ /* 0x100fe200000108a2 */
[----:B---3--:R-:W-:Y:S01]  /*9bd0*/  F2FP.BF16.PACK_AB R136, R197, R198 ;  /* 0x000000c6c588723e */ /* 0x008fe200000010ff */
[----:B------:R-:W-:Y:S02]  /*9be0*/  FMUL.FTZ R5, R2, R129 ;  /* 0x0000008102057220 */ /* 0x000fe40000410000 */
        /* <DEDUP_REMOVED lines=11> */
[C---:B-1----:R-:W-:Y:S02]  /*9ca0*/  FMUL.FTZ R6, R0.reuse, R130 ;  /* 0x0000008200067220 */ /* 0x042fe40000410000 */
[C---:B------:R-:W-:Y:S02]  /*9cb0*/  FMUL.FTZ R102, R0.reuse, R102 ;  /* 0x0000006600667220 */ /* 0x040fe40000410000 */
[C---:B------:R-:W-:Y:S01]  /*9cc0*/  FMUL.FTZ R103, R0.reuse, R103 ;  /* 0x0000006700677220 */ /* 0x040fe20000410000 */
[----:B------:R-:W1:Y:S01]  /*9cd0*/  MUFU.EX2 R181, R9 ;  /* 0x0000000900b57308 */ /* 0x000e620000000800 */
[C---:B------:R-:W-:Y:S02]  /*9ce0*/  FMUL.FTZ R106, R0.reuse, R106 ;  /* 0x0000006a006a7220 */ /* 0x040fe40000410000 */
[C---:B------:R-:W-:Y:S01]  /*9cf0*/  FMUL.FTZ R107, R0.reuse, R107 ;  /* 0x0000006b006b7220 */ /* 0x040fe20000410000 */
[----:B--2---:R-:W-:Y:S01]  /*9d00*/  F2FP.BF16.PACK_AB R137, R179, R180 ;  /* 0x000000b4b389723e */ /* 0x004fe200000010ff */
[C---:B------:R-:W-:Y:S02]  /*9d10*/  FMUL.FTZ R7, R0.reuse, R131 ;  /* 0x0000008300077220 */ /* 0x040fe40000410000 */
[----:B------:R-:W2:Y:S01]  /*9d20*/  LDSM.16.MT88.4 R128, [R126] ;  /* 0x000000007e80783b */ /* 0x000ea20000004200 */
[C---:B------:R-:W-:Y:S02]  /*9d30*/  FMUL.FTZ R110, R0.reuse, R110 ;  /* 0x0000006e006e7220 */ /* 0x040fe40000410000 */
[----:B------:R4:W-:Y:S01]  /*9d40*/  MUFU.EX2 R176, R10 ;  /* 0x0000000a00b07308 */ /* 0x0009e20000000800 */
[----:B------:R-:W-:Y:S02]  /*9d50*/  FMUL.FTZ R111, R0, R111 ;  /* 0x0000006f006f7220 */ /* 0x000fe40000410000 */
[--C-:B------:R-:W-:Y:S02]  /*9d60*/  FFMA.FTZ R29, R29, c[0x0][0x2d0], -R161.reuse ;  /* 0x0000b4001d1d7a23 */ /* 0x100fe400000108a1 */
[----:B---3--:R-:W-:Y:S02]  /*9d70*/  FMUL.FTZ R8, R2, R132 ;  /* 0x0000008402087220 */ /* 0x008fe40000410000 */
[--C-:B------:R-:W-:Y:S02]  /*9d80*/  FFMA.FTZ R30, R30, c[0x0][0x2d0], -R162.reuse ;  /* 0x0000b4001e1e7a23 */ /* 0x100fe400000108a2 */
[--C-:B------:R-:W-:Y:S01]  /*9d90*/  FFMA.FTZ R31, R31, c[0x0][0x2d0], -R162.reuse ;  /* 0x0000b4001f1f7a23 */ /* 0x100fe200000108a2 */
[----:B------:R-:W3:Y:S01]  /*9da0*/  MUFU.EX2 R175, R11 ;  /* 0x0000000b00af7308 */ /* 0x000ee20000000800 */
[--C-:B------:R-:W-:Y:S02]  /*9db0*/  FFMA.FTZ R32, R32, c[0x0][0x2d0], -R161.reuse ;  /* 0x0000b40020207a23 */ /* 0x100fe400000108a1 */
[--C-:B------:R-:W-:Y:S01]  /*9dc0*/  FFMA.FTZ R33, R33, c[0x0][0x2d0], -R161.reuse ;  /* 0x0000b40021217a23 */ /* 0x100fe200000108a1 */
[----:B-1----:R-:W-:Y:S01]  /*9dd0*/  F2FP.BF16.PACK_AB R138, R181, R196 ;  /* 0x000000c4b58a723e */ /* 0x002fe200000010ff */
[----:B------:R-:W-:Y:S02]  /*9de0*/  FMUL.FTZ R9, R2, R133 ;  /* 0x0000008502097220 */ /* 0x000fe40000410000 */
[--C-:B------:R-:W-:Y:S02]  /*9df0*/  FFMA.FTZ R34, R34, c[0x0][0x2d0], -R162.reuse ;  /* 0x0000b40022227a23 */ /* 0x100fe400000108a2 */
[--C-:B------:R-:W-:Y:S01]  /*9e00*/  FFMA.FTZ R35, R35, c[0x0][0x2d0], -R162.reuse ;  /* 0x0000b40023237a23 */ /* 0x100fe200000108a2 */
[----:B------:R-:W-:Y:S01]  /*9e10*/  MUFU.EX2 R172, R16 ;  /* 0x0000001000ac7308 */ /* 0x000fe20000000800 */
[C---:B------:R-:W-:Y:S02]  /*9e20*/  FMUL.FTZ R112, R2.reuse, R112 ;  /* 0x0000007002707220 */ /* 0x040fe40000410000 */
[----:B------:R-:W-:Y:S02]  /*9e30*/  FMUL.FTZ R113, R2, R113 ;  /* 0x0000007102717220 */ /* 0x000fe40000410000 */
[C---:B----4-:R-:W-:Y:S02]  /*9e40*/  FMUL.FTZ R10, R0.reuse, R134 ;  /* 0x00000086000a7220 */ /* 0x050fe40000410000 */
[C---:B------:R-:W-:Y:S02]  /*9e50*/  FMUL.FTZ R114, R0.reuse, R114 ;  /* 0x0000007200727220 */ /* 0x040fe40000410000 */
[----:B------:R-:W-:Y:S01]  /*9e60*/  FMUL.FTZ R115, R0, R115 ;  /* 0x0000007300737220 */ /* 0x000fe20000410000 */
[----:B------:R-:W-:Y:S01]  /*9e70*/  MUFU.EX2 R171, R17 ;  /* 0x0000001100ab7308 */ /* 0x000fe20000000800 */
[C---:B------:R-:W-:Y:S02]  /*9e80*/  FMUL.FTZ R116, R2.reuse, R116 ;  /* 0x0000007402747220 */ /* 0x040fe40000410000 */
[----:B------:R-:W-:Y:S01]  /*9e90*/  FMUL.FTZ R117, R2, R117 ;  /* 0x0000007502757220 */ /* 0x000fe20000410000 */
[----:B---3--:R-:W-:Y:S01]  /*9ea0*/  F2FP.BF16.PACK_AB R139, R175, R176 ;  /* 0x000000b0af8b723e */ /* 0x008fe200000010ff */
[C---:B------:R-:W-:Y:S02]  /*9eb0*/  FMUL.FTZ R11, R0.reuse, R135 ;  /* 0x00000087000b7220 */ /* 0x040fe40000410000 */
[----:B------:R-:W1:Y:S01]  /*9ec0*/  LDSM.16.MT88.4 R132, [R127] ;  /* 0x000000007f84783b */ /* 0x000e620000004200 */
[C---:B------:R-:W-:Y:S02]  /*9ed0*/  FMUL.FTZ R118, R0.reuse, R118 ;  /* 0x0000007600767220 */ /* 0x040fe40000410000 */
[----:B------:R-:W-:Y:S01]  /*9ee0*/  MUFU.EX2 R168, R18 ;  /* 0x0000001200a87308 */ /* 0x000fe20000000800 */
[C---:B------:R-:W-:Y:S05]  /*9ef0*/  HMMA.16816.F32.BF16 R4, R136.reuse, R140, R4 ;  /* 0x0000008c8804723c */ /* 0x040fea0000041804 */
[----:B------:R-:W-:Y:S02]  /*9f00*/  FMUL.FTZ R119, R0, R119 ;  /* 0x0000007700777220 */ /* 0x000fe40000410000 */
[C---:B------:R-:W-:Y:S01]  /*9f10*/  FMUL.FTZ R120, R2.reuse, R120 ;  /* 0x0000007802787220 */ /* 0x040fe20000410000 */
[C---:B------:R-:W-:Y:S01]  /*9f20*/  HMMA.16816.F32.BF16 R8, R136.reuse, R142, R8 ;  /* 0x0000008e8808723c */ /* 0x040fe20000041808 */
[----:B------:R-:W3:Y:S01]  /*9f30*/  LDSM.16.MT88.4 R140, [R3+0x2000] ;  /* 0x00200000038c783b */ /* 0x000ee20000004200 */
[----:B------:R4:W-:Y:S02]  /*9f40*/  MUFU.EX2 R167, R19 ;  /* 0x0000001300a77308 */ /* 0x0009e40000000800 */
[----:B------:R-:W-:Y:S02]  /*9f50*/  FMUL.FTZ R121, R2, R121 ;  /* 0x0000007902797220 */ /* 0x000fe40000410000 */
[C---:B------:R-:W-:Y:S02]  /*9f60*/  FMUL.FTZ R122, R0.reuse, R122 ;  /* 0x0000007a007a7220 */ /* 0x040fe40000410000 */
[C---:B-----5:R-:W-:Y:S04]  /*9f70*/  HMMA.16816.F32.BF16 R100, R136.reuse, R144, R100 ;  /* 0x000000908864723c */ /* 0x060fe80000041864 */
[----:B------:R-:W-:Y:S01]  /*9f80*/  MUFU.EX2 R166, R20 ;  /* 0x0000001400a67308 */ /* 0x000fe20000000800 */
[----:B------:R-:W-:Y:S02]  /*9f90*/  FMUL.FTZ R123, R0, R123 ;  /* 0x0000007b007b7220 */ /* 0x000fe40000410000 */
[C---:B------:R-:W-:Y:S01]  /*9fa0*/  FMUL.FTZ R36, R2.reuse, R36 ;  /* 0x0000002402247220 */ /* 0x040fe20000410000 */
[C---:B------:R-:W-:Y:S01]  /*9fb0*/  HMMA.16816.F32.BF16 R104, R136.reuse, R146, R104 ;  /* 0x000000928868723c */ /* 0x040fe20000041868 */
[----:B------:R-:W-:Y:S03]  /*9fc0*/  LDSM.16.MT88.4 R144, [R160+0x800] ;  /* 0x00080000a090783b */ /* 0x000fe60000004200 */
[----:B------:R-:W-:Y:S02]  /*9fd0*/  FMUL.FTZ R37, R2, R37 ;  /* 0x0000002502257220 */ /* 0x000fe40000410000 */
[----:B------:R-:W-:Y:S01]  /*9fe0*/  MUFU.EX2 R165, R21 ;  /* 0x0000001500a57308 */ /* 0x000fe20000000800 */
[C---:B------:R-:W-:Y:S01]  /*9ff0*/  FMUL.FTZ R38, R0.reuse, R38 ;  /* 0x0000002600267220 */ /* 0x040fe20000410000 */
[C---:B--2---:R-:W-:Y:S01]  /*a000*/  HMMA.16816.F32.BF16 R108, R136.reuse, R128, R108 ;  /* 0x00000080886c723c */ /* 0x044fe2000004186c */
[----:B----4-:R-:W-:Y:S03]  /*a010*/  LDSM.16.MT88.4 R16, [R126+0x800] ;  /* 0x000800007e10783b */ /* 0x010fe60000004200 */
[----:B------:R-:W-:Y:S02]  /*a020*/  FMUL.FTZ R39, R0, R39 ;  /* 0x0000002700277220 */ /* 0x000fe40000410000 */
[C---:B------:R-:W-:Y:S02]  /*a030*/  FMUL.FTZ R40, R2.reuse, R40 ;  /* 0x0000002802287220 */ /* 0x040fe40000410000 */
[C---:B------:R-:W-:Y:S01]  /*a040*/  HMMA.16816.F32.BF16 R112, R136.reuse, R130, R112 ;  /* 0x000000828870723c */ /* 0x040fe20000041870 */
[----:B------:R-:W-:Y:S01]  /*a050*/  MUFU.EX2 R164, R24 ;  /* 0x0000001800a47308 */ /* 0x000fe20000000800 */
[----:B------:R-:W2:Y:S02]  /*a060*/  LDSM.16.MT88.4 R128, [R160+0x2000] ;  /* 0x00200000a080783b */ /* 0x000ea40000004200 */
[----:B------:R-:W-:Y:S02]  /*a070*/  FMUL.FTZ R41, R2, R41 ;  /* 0x0000002902297220 */ /* 0x000fe40000410000 */
[C---:B------:R-:W-:Y:S02]  /*a080*/  FMUL.FTZ R42, R0.reuse, R42 ;  /* 0x0000002a002a7220 */ /* 0x040fe40000410000 */
[C---:B-1----:R-:W-:Y:S03]  /*a090*/  HMMA.16816.F32.BF16 R116, R136.reuse, R132, R116 ;  /* 0x000000848874723c */ /* 0x042fe60000041874 */
[----:B------:R-:W-:Y:S01]  /*a0a0*/  MUFU.EX2 R163, R25 ;  /* 0x0000001900a37308 */ /* 0x000fe20000000800 */
[----:B------:R-:W-:Y:S02]  /*a0b0*/  FMUL.FTZ R43, R0, R43 ;  /* 0x0000002b002b7220 */ /* 0x000fe40000410000 */
[C---:B------:R-:W-:Y:S02]  /*a0c0*/  FMUL.FTZ R44, R2.reuse, R44 ;  /* 0x0000002c022c7220 */ /* 0x040fe40000410000 */
[C---:B------:R-:W-:Y:S01]  /*a0d0*/  HMMA.16816.F32.BF16 R120, R136.reuse, R134, R120 ;  /* 0x000000868878723c */ /* 0x040fe20000041878 */
[----:B------:R-:W1:Y:S03]  /*a0e0*/  LDSM.16.MT88.4 R132, [R126+0x2000] ;  /* 0x002000007e84783b */ /* 0x000e660000004200 */
        /* <DEDUP_REMOVED lines=18> */
[----:B------:R-:W-:Y:S03]  /*a210*/  FMUL.FTZ R57, R2, R57 ;  /* 0x0000003902397220 */ /* 0x000fe60000410000 */
[C---:B-1----:R-:W-:Y:S03]  /*a220*/  HMMA.16816.F32.BF16 R52, R136.reuse, R132, R52 ;  /* 0x000000848834723c */ /* 0x042fe60000041834 */
[C---:B------:R-:W-:Y:S02]  /*a230*/  FMUL.FTZ R58, R0.reuse, R58 ;  /* 0x0000003a003a7220 */ /* 0x040fe40000410000 */
[----:B------:R-:W-:Y:S02]  /*a240*/  FMUL.FTZ R59, R0, R59 ;  /* 0x0000003b003b7220 */ /* 0x000fe40000410000 */
[C---:B------:R-:W-:Y:S02]  /*a250*/  FMUL.FTZ R60, R2.reuse, R60 ;  /* 0x0000003c023c7220 */ /* 0x040fe40000410000 */
[----:B------:R-:W-:Y:S03]  /*a260*/  FMUL.FTZ R61, R2, R61 ;  /* 0x0000003d023d7220 */ /* 0x000fe60000410000 */
[C---:B------:R-:W-:Y:S01]  /*a270*/  HMMA.16816.F32.BF16 R56, R136.reuse, R134, R56 ;  /* 0x000000868838723c */ /* 0x040fe20000041838 */
[----:B------:R-:W1:Y:S02]  /*a280*/  LDSM.16.MT88.4 R132, [R160+0x4000] ;  /* 0x00400000a084783b */ /* 0x000e640000004200 */
        /* <DEDUP_REMOVED lines=15> */
[C---:B--2---:R-:W-:Y:S03]  /*a380*/  HMMA.16816.F32.BF16 R68, R136.reuse, R128, R68 ;  /* 0x000000808844723c */ /* 0x044fe60000041844 */
[C---:B------:R-:W-:Y:S02]  /*a390*/  FMUL.FTZ R74, R0.reuse, R74 ;  /* 0x0000004a004a7220 */ /* 0x040fe40000410000 */
[----:B------:R-:W-:Y:S02]  /*a3a0*/  FMUL.FTZ R75, R0, R75 ;  /* 0x0000004b004b7220 */ /* 0x000fe40000410000 */
[C---:B------:R-:W-:Y:S02]  /*a3b0*/  FMUL.FTZ R76, R2.reuse, R76 ;  /* 0x0000004c024c7220 */ /* 0x040fe40000410000 */
[----:B------:R-:W-:Y:S03]  /*a3c0*/  FMUL.FTZ R77, R2, R77 ;  /* 0x0000004d024d7220 */ /* 0x000fe60000410000 */
[C---:B------:R-:W-:Y:S01]  /*a3d0*/  HMMA.16816.F32.BF16 R72, R136.reuse, R130, R72 ;  /* 0x000000828848723c */ /* 0x040fe20000041848 */
[----:B------:R-:W2:Y:S02]  /*a3e0*/  LDSM.16.MT88.4 R128, [R127+0x4000] ;  /* 0x004000007f80783b */ /* 0x000ea40000004200 */
[C---:B------:R-:W-:Y:S02]  /*a3f0*/  FMUL.FTZ R78, R0.reuse, R78 ;  /* 0x0000004e004e7220 */ /* 0x040fe40000410000 */
        /* <DEDUP_REMOVED lines=12> */
[--C-:B------:R-:W-:Y:S02]  /*a4c0*/  FFMA.FTZ R12, R12, c[0x0][0x2d0], -R161.reuse ;  /* 0x0000b4000c0c7a23 */ /* 0x100fe400000108a1 */
[----:B------:R-:W-:Y:S02]  /*a4d0*/  FFMA.FTZ R13, R13, c[0x0][0x2d0], -R161 ;  /* 0x0000b4000d0d7a23 */ /* 0x000fe400000108a1 */
[----:B------:R-:W-:Y:S01]  /*a4e0*/  MUFU.EX2 R174, R12 ;  /* 0x0000000c00ae7308 */ /* 0x000fe20000000800 */
[C---:B---3--:R-:W-:Y:S03]  /*a4f0*/  HMMA.16816.F32.BF16 R84, R136.reuse, R140, R84 ;  /* 0x0000008c8854723c */ /* 0x048fe60000041854 */
[--C-:B------:R-:W-:Y:S02]  /*a500*/  FFMA.FTZ R14, R14, c[0x0][0x2d0], -R162.reuse ;  /* 0x0000b4000e0e7a23 */ /* 0x100fe400000108a2 */
[----:B------:R-:W-:Y:S02]  /*a510*/  FFMA.FTZ R15, R15, c[0x0][0x2d0], -R162 ;  /* 0x0000b4000f0f7a23 */ /* 0x000fe400000108a2 */
[C---:B------:R-:W-:Y:S02]  /*a520*/  FMUL.FTZ R88, R2.reuse, R88 ;  /* 0x0000005802587220 */ /* 0x040fe40000410000 */
[----:B------:R-:W-:Y:S01]  /*a530*/  FMUL.FTZ R89, R2, R89 ;  /* 0x0000005902597220 */ /* 0x000fe20000410000 */
[----:B------:R-:W3:Y:S02]  /*a540*/  MUFU.EX2 R173, R13 ;  /* 0x0000000d00ad7308 */ /* 0x000ee40000000800 */
[C---:B------:R-:W-:Y:S02]  /*a550*/  FMUL.FTZ R90, R0.reuse, R90 ;  /* 0x0000005a005a7220 */ /* 0x040fe40000410000 */
[----:B------:R-:W-:Y:S02]  /*a560*/  FMUL.FTZ R91, R0, R91 ;  /* 0x0000005b005b7220 */ /* 0x000fe40000410000 */
[C---:B------:R-:W-:Y:S02]  /*a570*/  FMUL.FTZ R92, R2.reuse, R92 ;  /* 0x0000005c025c7220 */ /* 0x040fe40000410000 */
[----:B------:R-:W-:Y:S02]  /*a580*/  FMUL.FTZ R93, R2, R93 ;  /* 0x0000005d025d7220 */ /* 0x000fe40000410000 */
[----:B------:R4:W-:Y:S01]  /*a590*/  MUFU.EX2 R170, R14 ;  /* 0x0000000e00aa7308 */ /* 0x0009e20000000800 */
[C---:B------:R-:W-:Y:S01]  /*a5a0*/  HMMA.16816.F32.BF16 R88, R136.reuse, R142, R88 ;  /* 0x0000008e8858723c */ /* 0x040fe20000041858 */
[----:B------:R-:W5:Y:S02]  /*a5b0*/  LDSM.16.MT88.4 R140, [R127+0x800] ;  /* 0x000800007f8c783b */ /* 0x000f640000004200 */
[C---:B------:R-:W-:Y:S02]  /*a5c0*/  FMUL.FTZ R94, R0.reuse, R94 ;  /* 0x0000005e005e7220 */ /* 0x040fe40000410000 */
[----:B------:R-:W-:Y:S02]  /*a5d0*/  FMUL.FTZ R95, R0, R95 ;  /* 0x0000005f005f7220 */ /* 0x000fe40000410000 */
[C---:B------:R-:W-:Y:S02]  /*a5e0*/  FMUL.FTZ R96, R2.reuse, R96 ;  /* 0x0000006002607220 */ /* 0x040fe40000410000 */
[----:B------:R-:W1:Y:S03]  /*a5f0*/  MUFU.EX2 R169, R15 ;  /* 0x0000000f00a97308 */ /* 0x000e660000000800 */
[C---:B--2---:R-:W-:Y:S03]  /*a600*/  HMMA.16816.F32.BF16 R92, R136.reuse, R128, R92 ;  /* 0x00000080885c723c */ /* 0x044fe6000004185c */
[----:B------:R-:W-:Y:S01]  /*a610*/  FMUL.FTZ R97, R2, R97 ;  /* 0x0000006102617220 */ /* 0x000fe20000410000 */
[----:B---3--:R-:W-:Y:S01]  /*a620*/  F2FP.BF16.PACK_AB R12, R173, R174 ;  /* 0x000000aead0c723e */ /* 0x008fe200000010ff */
[C---:B------:R-:W-:Y:S02]  /*a630*/  FMUL.FTZ R98, R0.reuse, R98 ;  /* 0x0000006200627220 */ /* 0x040fe40000410000 */
[----:B------:R-:W-:Y:S02]  /*a640*/  FMUL.FTZ R99, R0, R99 ;  /* 0x0000006300637220 */ /* 0x000fe40000410000 */
[----:B------:R-:W-:Y:S03]  /*a650*/  FFMA.FTZ R2, R2, R214, R198 ;  /* 0x000000d602027223 */ /* 0x000fe600000100c6 */
[----:B----4-:R-:W-:Y:S01]  /*a660*/  F2FP.BF16.PACK_AB R14, R171, R172 ;  /* 0x000000acab0e723e */ /* 0x010fe200000010ff */
[----:B------:R-:W-:Y:S01]  /*a670*/  FFMA.FTZ R0, R0, R215, R180 ;  /* 0x000000d700007223 */ /* 0x000fe200000100b4 */
[----:B------:R-:W-:Y:S01]  /*a680*/  HMMA.16816.F32.BF16 R96, R136, R130, R96 ;  /* 0x000000828860723c */ /* 0x000fe20000041860 */
[----:B------:R-:W2:Y:S02]  /*a690*/  LDSM.16.MT88.4 R128, [R127+0x2800] ;  /* 0x002800007f80783b */ /* 0x000ea40000004200 */
[----:B-1----:R-:W-:Y:S02]  /*a6a0*/  F2FP.BF16.PACK_AB R13, R169, R170 ;  /* 0x000000aaa90d723e */ /* 0x002fe400000010ff */
[----:B------:R-:W-:Y:S04]  /*a6b0*/  F2FP.BF16.PACK_AB R15, R167, R168 ;  /* 0x000000a8a70f723e */ /* 0x000fe800000010ff */
[----:B------:R-:W-:Y:S03]  /*a6c0*/  LDSM.16.MT88.4 R136, [R126+0x4800] ;  /* 0x004800007e88783b */ /* 0x000fe60000004200 */
        /* <DEDUP_REMOVED lines=8> */
[----:B------:R-:W1:Y:S07]  /*a750*/  LDSM.16.MT88.4 R16, [R3+0x4800] ;  /* 0x004800000310783b */ /* 0x000e6e0000004200 */
[C---:B-----5:R-:W-:Y:S08]  /*a760*/  HMMA.16816.F32.BF16 R116, R12.reuse, R140, R116 ;  /* 0x0000008c0c74723c */ /* 0x060ff00000041874 */
[C---:B------:R-:W-:Y:S01]  /*a770*/  HMMA.16816.F32.BF16 R120, R12.reuse, R142, R120 ;  /* 0x0000008e0c78723c */ /* 0x040fe20000041878 */
[----:B------:R-:W-:Y:S07]  /*a780*/  LDSM.16.MT88.4 R140, [R126+0x1000] ;  /* 0x001000007e8c783b */ /* 0x000fee0000004200 */
[C---:B------:R-:W-:Y:S01]  /*a790*/  HMMA.16816.F32.BF16 R36, R12.reuse, R148, R36 ;  /* 0x000000940c24723c */ /* 0x040fe20000041824 */
[----:B------:R-:W-:Y:S07]  /*a7a0*/  MUFU.EX2 R149, R34 ;  /* 0x0000002200957308 */ /* 0x000fee0000000800 */
[C---:B------:R-:W-:Y:S03]  /*a7b0*/  HMMA.16816.F32.BF16 R40, R12.reuse, R150, R40 ;  /* 0x000000960c28723c */ /* 0x040fe60000041828 */
[----:B------:R-:W-:Y:S05]  /*a7c0*/  MUFU.EX2 R151, R30 ;  /* 0x0000001e00977308 */ /* 0x000fea0000000800 */
[C---:B------:R-:W-:Y:S05]  /*a7d0*/  HMMA.16816.F32.BF16 R44, R12.reuse, R152, R44 ;  /* 0x000000980c2c723c */ /* 0x040fea000004182c */
[----:B------:R-:W-:Y:S03]  /*a7e0*/  MUFU.EX2 R150, R31 ;  /* 0x0000001f00967308 */ /* 0x000fe60000000800 */
[C---:B------:R-:W-:Y:S07]  /*a7f0*/  HMMA.16816.F32.BF16 R48, R12.reuse, R154, R48 ;  /* 0x0000009a0c30723c */ /* 0x040fee0000041830 */
[----:B------:R-:W-:Y:S01]  /*a800*/  MUFU.EX2 R155, R28 ;  /* 0x0000001c009b7308 */ /* 0x000fe20000000800 */
[C---:B------:R-:W-:Y:S08]  /*a810*/  HMMA.16816.F32.BF16 R52, R12.reuse, R156, R52 ;  /* 0x0000009c0c34723c */ /* 0x040ff00000041834 */
[C---:B------:R-:W-:Y:S01]  /*a820*/  HMMA.16816.F32.BF16 R56, R12.reuse, R158, R56 ;  /* 0x0000009e0c38723c */ /* 0x040fe20000041838 */
[----:B------:R-:W-:Y:S07]  /*a830*/  MUFU.EX2 R159, R22 ;  /* 0x00000016009f7308 */ /* 0x000fee0000000800 */
[C---:B--2---:R-:W-:Y:S03]  /*a840*/  HMMA.16816.F32.BF16 R60, R12.reuse, R128, R60 ;  /* 0x000000800c3c723c */ /* 0x044fe6000004183c */
[----:B------:R2:W3:Y:S05]  /*a850*/  MUFU.EX2 R158, R23 ;  /* 0x00000017009e7308 */ /* 0x0004ea0000000800 */
[C---:B------:R-:W-:Y:S01]  /*a860*/  HMMA.16816.F32.BF16 R64, R12.reuse, R130, R64 ;  /* 0x000000820c40723c */ /* 0x040fe20000041840 */
[----:B------:R-:W4:Y:S04]  /*a870*/  LDSM.16.MT88.4 R128, [R127+0x4800] ;  /* 0x004800007f80783b */ /* 0x000f280000004200 */
[----:B------:R-:W-:Y:S03]  /*a880*/  MUFU.EX2 R157, R26 ;  /* 0x0000001a009d7308 */ /* 0x000fe60000000800 */
[C---:B-1----:R-:W-:Y:S07]  /*a890*/  HMMA.16816.F32.BF16 R68, R12.reuse, R16, R68 ;  /* 0x000000100c44723c */ /* 0x042fee0000041844 */
[----:B------:R1:W5:Y:S01]  /*a8a0*/  MUFU.EX2 R156, R27 ;  /* 0x0000001b009c7308 */ /* 0x0003620000000800 */
[C---:B------:R-:W-:Y:S01]  /*a8b0*/  HMMA.16816.F32.BF16 R72, R12.reuse, R18, R72 ;  /* 0x000000120c48723c */ /* 0x040fe20000041848 */
[----:B------:R-:W3:Y:S07]  /*a8c0*/  LDSM.16.MT88.4 R16, [R3+0x1000] ;  /* 0x001000000310783b */ /* 0x000eee0000004200 */
[C---:B------:R-:W-:Y:S01]  /*a8d0*/  HMMA.16816.F32.BF16 R76, R12.reuse, R132, R76 ;  /* 0x000000840c4c723c */ /* 0x040fe2000004184c */
[----:B--2---:R-:W2:Y:S01]  /*a8e0*/  LDSM.16.MT88.4 R20, [R160+0x1000] ;  /* 0x00100000a014783b */ /* 0x004ea20000004200 */
[----:B------:R3:W2:Y:S06]  /*a8f0*/  MUFU.EX2 R154, R29 ;  /* 0x0000001d009a7308 */ /* 0x0006ac0000000800 */
[C---:B------:R-:W-:Y:S01]  /*a900*/  HMMA.16816.F32.BF16 R80, R12.reuse, R134, R80 ;  /* 0x000000860c50723c */ /* 0x040fe20000041850 */
[----:B------:R-:W-:Y:S03]  /*a910*/  LDSM.16.MT88.4 R132, [R3+0x3000] ;  /* 0x003000000384783b */ /* 0x000fe60000004200 */
[----:B------:R-:W-:Y:S04]  /*a920*/  MUFU.EX2 R153, R32 ;  /* 0x0000002000997308 */ /* 0x000fe80000000800 */
[C---:B------:R-:W-:Y:S01]  /*a930*/  HMMA.16816.F32.BF16 R84, R12.reuse, R136, R84 ;  /* 0x000000880c54723c */ /* 0x040fe20000041854 */
[----:B-1----:R-:W1:Y:S05]  /*a940*/  LDSM.16.MT88.4 R24, [R127+0x1000] ;  /* 0x001000007f18783b */ /* 0x002e6a0000004200 */
[----:B------:R-:W1:Y:S02]  /*a950*/  MUFU.EX2 R152, R33 ;  /* 0x0000002100987308 */ /* 0x000e640000000800 */
[C---:B------:R-:W-:Y:S01]  /*a960*/  HMMA.16816.F32.BF16 R88, R12.reuse, R138, R88 ;  /* 0x0000008a0c58723c */ /* 0x040fe20000041858 */
[----:B------:R-:W-:Y:S07]  /*a970*/  LDSM.16.MT88.4 R136, [R126+0x3800] ;  /* 0x003800007e88783b */ /* 0x000fee0000004200 */
[C---:B----4-:R-:W-:Y:S01]  /*a980*/  HMMA.16816.F32.BF16 R92, R12.reuse, R128, R92 ;  /* 0x000000800c5c723c */ /* 0x050fe2000004185c */
[----:B---3--:R-:W-:Y:S01]  /*a990*/  LDSM.16.MT88.4 R28, [R126+0x1800] ;  /* 0x001800007e1c783b */ /* 0x008fe20000004200 */
[----:B------:R3:W4:Y:S06]  /*a9a0*/  MUFU.EX2 R148, R35 ;  /* 0x0000002300947308 */ /* 0x00072c0000000800 */
[----:B------:R-:W-:Y:S01]  /*a9b0*/  HMMA.16816.F32.BF16 R96, R12, R130, R96 ;  /* 0x000000820c60723c */ /* 0x000fe20000041860 */
[----:B------:R-:W1:Y:S06]  /*a9c0*/  LDSM.16.MT88.4 R128, [R160+0x3000] ;  /* 0x00300000a080783b */ /* 0x000e6c0000004200 */
[----:B------:R-:W-:Y:S02]  /*a9d0*/  F2FP.BF16.PACK_AB R12, R165, R166 ;  /* 0x000000a6a50c723e */ /* 0x000fe400000010ff */
[----:B------:R-:W-:Y:S03]  /*a9e0*/  F2FP.BF16.PACK_AB R14, R163, R164 ;  /* 0x000000a4a30e723e */ /* 0x000fe600000010ff */
[----:B------:R-:W-:Y:S02]  /*a9f0*/  F2FP.BF16.PACK_AB R13, R158, R159 ;  /* 0x0000009f9e0d723e */ /* 0x000fe400000010ff */
[----:B-----5:R-:W-:Y:S01]  /*aa00*/  F2FP.BF16.PACK_AB R15, R156, R157 ;  /* 0x0000009d9c0f723e */ /* 0x020fe200000010ff */
[----:B---3--:R-:W-:Y:S06]  /*aa10*/  LDSM.16.MT88.4 R32, [R127+0x1800] ;  /* 0x001800007f20783b */ /* 0x008fec0000004200 */
[C---:B------:R-:W-:Y:S08]  /*aa20*/  HMMA.16816.F32.BF16 R4, R12.reuse, R16, R4 ;  /* 0x000000100c04723c */ /* 0x040ff00000041804 */
[C---:B------:R-:W-:Y:S01]  /*aa30*/  HMMA.16816.F32.BF16 R8, R12.reuse, R18, R8 ;  /* 0x000000120c08723c */ /* 0x040fe20000041808 */
[----:B------:R-:W3:Y:S07]  /*aa40*/  LDSM.16.MT88.4 R16, [R126+0x3000] ;  /* 0x003000007e10783b */ /* 0x000eee0000004200 */
[C---:B--2---:R-:W-:Y:S08]  /*aa50*/  HMMA.16816.F32.BF16 R100, R12.reuse, R20, R100 ;  /* 0x000000140c64723c */ /* 0x044ff00000041864 */
[C---:B------:R-:W-:Y:S01]  /*aa60*/  HMMA.16816.F32.BF16 R104, R12.reuse, R22, R104 ;  /* 0x000000160c68723c */ /* 0x040fe20000041868 */
[----:B------:R-:W2:Y:S07]  /*aa70*/  LDSM.16.MT88.4 R20, [R127+0x3000] ;  /* 0x003000007f14783b */ /* 0x000eae0000004200 */
        /* <DEDUP_REMOVED lines=11> */
[----:B------:R-:W5:Y:S07]  /*ab30*/  LDSM.16.MT88.4 R128, [R160+0x5000] ;  /* 0x00500000a080783b */ /* 0x000f6e0000004200 */
[C---:B---3--:R-:W-:Y:S08]  /*ab40*/  HMMA.16816.F32.BF16 R52, R12.reuse, R16, R52 ;  /* 0x000000100c34723c */ /* 0x048ff00000041834 */
[C---:B------:R-:W-:Y:S01]  /*ab50*/  HMMA.16816.F32.BF16 R56, R12.reuse, R18, R56 ;  /* 0x000000120c38723c */ /* 0x040fe20000041838 */
[----:B------:R-:W3:Y:S07]  /*ab60*/  LDSM.16.MT88.4 R16, [R126+0x5000] ;  /* 0x005000007e10783b */ /* 0x000eee0000004200 */
[C---:B--2---:R-:W-:Y:S08]  /*ab70*/  HMMA.16816.F32.BF16 R60, R12.reuse, R20, R60 ;  /* 0x000000140c3c723c */ /* 0x044ff0000004183c */
[C---:B------:R-:W-:Y:S01]  /*ab80*/  HMMA.16816.F32.BF16 R64, R12.reuse, R22, R64 ;  /* 0x000000160c40723c */ /* 0x040fe20000041840 */
[----:B------:R-:W2:Y:S07]  /*ab90*/  LDSM.16.MT88.4 R20, [R127+0x5000] ;  /* 0x005000007f14783b */ /* 0x000eae0000004200 */
[C---:B-1----:R-:W-:Y:S08]  /*aba0*/  HMMA.16816.F32.BF16 R68, R12.reuse, R24, R68 ;  /* 0x000000180c44723c */ /* 0x042ff00000041844 */
[C---:B------:R-:W-:Y:S01]  /*abb0*/  HMMA.16816.F32.BF16 R72, R12.reuse, R26, R72 ;  /* 0x0000001a0c48723c */ /* 0x040fe20000041848 */
[----:B------:R-:W1:Y:S07]  /*abc0*/  LDSM.16.MT88.4 R24, [R160+0x1800] ;  /* 0x00180000a018783b */ /* 0x000e6e0000004200 */
[C---:B-----5:R-:W-:Y:S08]  /*abd0*/  HMMA.16816.F32.BF16 R76, R12.reuse, R128, R76 ;  /* 0x000000800c4c723c */ /* 0x060ff0000004184c */
[C---:B------:R-:W-:Y:S08]  /*abe0*/  HMMA.16816.F32.BF16 R80, R12.reuse, R130, R80 ;  /* 0x000000820c50723c */ /* 0x040ff00000041850 */
[C---:B---3--:R-:W-:Y:S08]  /*abf0*/  HMMA.16816.F32.BF16 R84, R12.reuse, R16, R84 ;  /* 0x000000100c54723c */ /* 0x048ff00000041854 */
[C---:B------:R-:W-:Y:S01]  /*ac00*/  HMMA.16816.F32.BF16 R88, R12.reuse, R18, R88 ;  /* 0x000000120c58723c */ /* 0x040fe20000041858 */
[----:B------:R3:W5:Y:S07]  /*ac10*/  LDSM.16.MT88.4 R16, [R3+0x3800] ;  /* 0x003800000310783b */ /* 0x00076e0000004200 */
[C---:B--2---:R-:W-:Y:S08]  /*ac20*/  HMMA.16816.F32.BF16 R92, R12.reuse, R20, R92 ;  /* 0x000000140c5c723c */ /* 0x044ff0000004185c */
[----:B------:R-:W-:Y:S01]  /*ac30*/  HMMA.16816.F32.BF16 R96, R12, R22, R96 ;  /* 0x000000160c60723c */ /* 0x000fe20000041860 */
[----:B------:R-:W2:Y:S06]  /*ac40*/  LDSM.16.MT88.4 R20, [R160+0x3800] ;  /* 0x00380000a014783b */ /* 0x000eac0000004200 */
[----:B------:R-:W-:Y:S01]  /*ac50*/  F2FP.BF16.PACK_AB R12, R154, R155 ;  /* 0x0000009b9a0c723e */ /* 0x000fe200000010ff */
[----:B---3--:R-:W-:Y:S01]  /*ac60*/  FADD.FTZ R3, R197, R2 ;  /* 0x00000002c5037221 */ /* 0x008fe20000010000 */
[----:B------:R-:W-:Y:S03]  /*ac70*/  F2FP.BF16.PACK_AB R14, R152, R153 ;  /* 0x00000099980e723e */ /* 0x000fe600000010ff */
[----:B------:R-:W-:Y:S01]  /*ac80*/  F2FP.BF16.PACK_AB R13, R150, R151 ;  /* 0x00000097960d723e */ /* 0x000fe200000010ff */
[----:B------:R-:W-:Y:S01]  /*ac90*/  FADD.FTZ R2, R179, R0 ;  /* 0x00000000b3027221 */ /* 0x000fe20000010000 */
[----:B----4-:R-:W-:Y:S01]  /*aca0*/  F2FP.BF16.PACK_AB R15, R148, R149 ;  /* 0x00000095940f723e */ /* 0x010fe200000010ff */
[----:B------:R-:W-:Y:S02]  /*acb0*/  FADD.FTZ R0, R196, R3 ;  /* 0x00000003c4007221 */ /* 0x000fe40000010000 */
[----:B------:R-:W-:Y:S02]  /*acc0*/  FADD.FTZ R2, R176, R2 ;  /* 0x00000002b0027221 */ /* 0x000fe40000010000 */
[----:B------:R-:W-:Y:S02]  /*acd0*/  FADD.FTZ R0, R181, R0 ;  /* 0x00000000b5007221 */ /* 0x000fe40000010000 */
[C---:B------:R-:W-:Y:S01]  /*ace0*/  HMMA.16816.F32.BF16 R128, R12.reuse, R132, R4 ;  /* 0x000000840c80723c */ /* 0x040fe20000041804 */
[----:B------:R-:W3:Y:S02]  /*acf0*/  LDSM.16.MT88.4 R4, [R160+0x5800] ;  /* 0x00580000a004783b */ /* 0x000ee40000004200 */
[----:B------:R-:W-:Y:S02]  /*ad00*/  FADD.FTZ R2, R175, R2 ;  /* 0x00000002af027221 */ /* 0x000fe40000010000 */
[----:B------:R-:W-:Y:S02]  /*ad10*/  FADD.FTZ R0, R174, R0 ;  /* 0x00000000ae007221 */ /* 0x000fe40000010000 */
[----:B------:R-:W-:Y:S01]  /*ad20*/  FADD.FTZ R2, R170, R2 ;  /* 0x00000002aa027221 */ /* 0x000fe20000010000 */
[C---:B------:R-:W-:Y:S01]  /*ad30*/  HMMA.16816.F32.BF16 R132, R12.reuse, R134, R8 ;  /* 0x000000860c84723c */ /* 0x040fe20000041808 */
[----:B------:R-:W4:Y:S03]  /*ad40*/  LDSM.16.MT88.4 R8, [R126+0x5800] ;  /* 0x005800007e08783b */ /* 0x000f260000004200 */
        /* <DEDUP_REMOVED lines=45> */
[----:B------:R-:W-:Y:S07]  /*b020*/  @!UPT UIADD3 URZ, URZ, URZ, URZ ;  /* 0x0000003f3f3ff290 */ /* 0x000fee000fffe03f */
[----:B------:R-:W-:-:S11]  /*b030*/  @!P0 BRA `(.L_x_3163) ;  /* 0x000004f000008947 */ /* 0x000fd60003800000 */
[----:B------:R-:W-:Y:S01]  /*b040*/  IMAD R2, R178, 0x40, R221 ;  /* 0x00000040b2027824 */ /* 0x000fe200078e02dd */
[----:B------:R-:W-:Y:S01]  /*b050*/  SHF.R.S32.HI R201, RZ, 0x1f, R213 ;  /* 0x0000001fffc97819 */ /* 0x000fe200000114d5 */
[----:B------:R-:W-:Y:S01]  /*b060*/  IMAD.MOV.U32 R193, RZ, RZ, RZ ;  /* 0x000000ffffc17224 */ /* 0x000fe200078e00ff */
[----:B------:R-:W-:Y:S01]  /*b070*/  SHF.R.S32.HI R202, RZ, 0x1f, R212 ;  /* 0x0000001fffca7819 */ /* 0x000fe200000114d4 */
[C---:B------:R-:W-:Y:S01]  /*b080*/  IMAD.SHL.U32 R18, R213.reuse, 0x2, RZ ;  /* 0x00000002d5127824 */ /* 0x040fe200078e00ff */
[----:B------:R-:W-:Y:S01]  /*b090*/  IADD3 R2, R2, -0x80, R218 ;  /* 0xffffff8002027810 */ /* 0x000fe20007ffe0da */
[----:B------:R-:W-:Y:S01]  /*b0a0*/  IMAD.SHL.U32 R17, R212, 0x2, RZ ;  /* 0x00000002d4117824 */ /* 0x000fe200078e00ff */
[----:B------:R-:W-:Y:S01]  /*b0b0*/  SHF.L.U64.HI R15, R213, 0x1, R201 ;  /* 0x00000001d50f7819 */ /* 0x000fe200000102c9 */
[C---:B------:R-:W-:Y:S01]  /*b0c0*/  IMAD.SHL.U32 R16, R195.reuse, 0x2, RZ ;  /* 0x00000002c3107824 */ /* 0x040fe200078e00ff */
        /* <DEDUP_REMOVED lines=28> */
.L_x_3218:
        /* <DEDUP_REMOVED lines=21> */
.L_x_3219:
        /* <DEDUP_REMOVED lines=21> */
.L_x_3163:
[----:B------:R-:W-:Y:S05]  /*b530*/  BSYNC B0 ;  /* 0x0000000000007941 */ /* 0x000fea0003800000 */
.L_x_3162:
        /* <DEDUP_REMOVED lines=10> */
.L_x_3156:
[----:B------:R-:W-:Y:S05]  /*b5e0*/  BRA.DIV ~URZ, `(.L_x_3167) ;  /* 0x00003d127f007947 */ /* 0x000fea000b800000 */
[----:B------:R1:W2:Y:S02]  /*b5f0*/  SHFL.BFLY PT, R4, R214, 0x2, 0x1f ;  /* 0x0c401f00d6047f89 */ /* 0x0002a400000e0000 */
.L_x_3220:
[----:B--2---:R-:W-:Y:S01]  /*b600*/  FADD.FTZ R4, R4, R214 ;  /* 0x000000d604047221 */ /* 0x004fe20000010000 */
[----:B------:R-:W-:Y:S05]  /*b610*/  BRA.DIV ~URZ, `(.L_x_3168) ;  /* 0x00003d427f007947 */ /* 0x000fea000b800000 */
[----:B------:R-:W2:Y:S04]  /*b620*/  SHFL.BFLY PT, R0, R215, 0x2, 0x1f ;  /* 0x0c401f00d7007f89 */ /* 0x000ea800000e0000 */
[----:B------:R-:W3:Y:S01]  /*b630*/  SHFL.BFLY PT, R2, R4, 0x1, 0x1f ;  /* 0x0c201f0004027f89 */ /* 0x000ee200000e0000 */
[----:B--2---:R-:W-:-:S02]  /*b640*/  FADD.FTZ R0, R0, R215 ;  /* 0x000000d700007221 */ /* 0x004fc40000010000 */
[----:B---3--:R-:W-:-:S03]  /*b650*/  FADD.FTZ R4, R4, R2 ;  /* 0x0000000204047221 */ /* 0x008fc60000010000 */
[----:B------:R2:W3:Y:S04]  /*b660*/  SHFL.BFLY PT, R3, R0, 0x1, 0x1f ;  /* 0x0c201f0000037f89 */ /* 0x0004e800000e0000 */
.L_x_3221:
[----:B------:R-:W-:Y:S01]  /*b670*/  FSETP.NE.FTZ.AND P1, PT, R4, RZ, PT ;  /* 0x000000ff0400720b */ /* 0x000fe20003f35000 */
[----:B---3--:R-:W-:Y:S01]  /*b680*/  FADD.FTZ R3, R3, R0 ;  /* 0x0000000003037221 */ /* 0x008fe20000010000 */
[----:B------:R-:W-:Y:S02]  /*b690*/  MOV R2, RZ ;  /* 0x000000ff00027202 */ /* 0x000fe40000000f00 */
[----:B--2---:R-:W-:Y:S02]  /*b6a0*/  MOV R0, RZ ;  /* 0x000000ff00007202 */ /* 0x004fe40000000f00 */
[----:B------:R-:W-:Y:S02]  /*b6b0*/  FSETP.NE.FTZ.AND P0, PT, R3, RZ, PT ;  /* 0x000000ff0300720b */ /* 0x000fe40003f15000 */
[----:B------:R-:W-:-:S05]  /*b6c0*/  MOV R137, 0xff800000 ;  /* 0xff80000000897802 */ /* 0x000fca0000000f00 */
[----:B------:R-:W2:Y:S01]  /*b6d0*/  @P1 MUFU.RCP R2, R4 ;  /* 0x0000000400021308 */ /* 0x000ea20000001000 */
[----:B------:R-:W-:-:S07]  /*b6e0*/  @P1 MOV R6, 0x3f317218 ;  /* 0x3f31721800061802 */ /* 0x000fce0000000f00 */
        /* <DEDUP_REMOVED lines=54> */
[----:B------:R-:W-:Y:S02]  /*ba50*/  @P1 FMUL.FTZ R4, R6, c[0x0][0x2d0] ;  /* 0x0000b40006041a20 */ /* 0x000fe40000410000 */
[----:B--2---:R-:W-:Y:S02]  /*ba60*/  FMUL.FTZ R130, R0, R130 ;  /* 0x0000008200827220 */ /* 0x004fe40000410000 */
[----:B------:R-:W-:Y:S02]  /*ba70*/  @P1 FFMA.FTZ R137, R4, R125, R5 ;  /* 0x0000007d04891223 */ /* 0x000fe40000010005 */
        /* <DEDUP_REMOVED lines=49> */
[----:B------:R-:W-:Y:S01]  /*bd90*/  FMUL.FTZ R99, R0, R99 ;  /* 0x0000006300637220 */ /* 0x000fe20000410000 */
[----:B------:R-:W-:Y:S01]  /*bda0*/  PRMT R0, R36, 0x7610, R0 ;  /* 0x0000761024007816 */ /* 0x000fe20000000000 */
[----:B------:R-:W-:Y:S02]  /*bdb0*/  @P0 FFMA.FTZ R49, R3, R124, R2 ;  /* 0x0000007c03310223 */ /* 0x000fe40000010002 */
.L_x_3121:
        /* <DEDUP_REMOVED lines=19> */
.L_x_3170:
[----:B--2---:R-:W-:Y:S05]  /*bef0*/  BSYNC B0 ;  /* 0x0000000000007941 */ /* 0x004fea0003800000 */
.L_x_3169:
        /* <DEDUP_REMOVED lines=120> */
[----:B-1----:R-:W-:Y:S05]  /*c680*/  CALL.REL.NOINC `($__internal_15_$__cuda_sm70_shflsync_idx_p) ;  /* 0x000031f000007944 */ /* 0x002fea0003c00000 */
.L_x_3173:
[----:B--2---:R-:W2:Y:S01]  /*c690*/  LDL R2, [R1+0x28] ;  /* 0x0000280001027983 */ /* 0x004ea20000100800 */
        /* <DEDUP_REMOVED lines=9> */
[----:B------:R-:W-:Y:S01]  /*c730*/  IADD3 R10, R218, R252, RZ ;  /* 0x000000fcda0a7210 */ /* 0x000fe20007ffe0ff */
[----:B------:R-:W-:Y:S02]  /*c740*/  ULDC UR5, c[0x0][0x4e8] ;  /* 0x00013a0000057ab9 */ /* 0x000fe40000000800 */
[----:B------:R-:W-:-:S02]  /*c750*/  ULDC UR4, c[0x0][0x388] ;  /* 0x0000e20000047ab9 */ /* 0x000fc40000000800 */
[----:B------:R-:W-:Y:S01]  /*c760*/  UIMAD UR4, UR5, UR4, URZ ;  /* 0x00000004050472a4 */ /* 0x000fe2000f8e023f */
[----:B----4-:R-:W-:-:S04]  /*c770*/  SHF.R.S32.HI R14, RZ, 0x1f, R15 ;  /* 0x0000001fff0e7819 */ /* 0x010fc8000001140f */
[----:B------:R-:W-:-:S04]  /*c780*/  LEA.HI R14, R14, R15, RZ, 0x5 ;  /* 0x0000000f0e0e7211 */ /* 0x000fc800078f28ff */
[----:B------:R-:W-:-:S04]  /*c790*/  LOP3.LUT R14, R14, 0xffffffe0, RZ, 0xc0, !PT ;  /* 0xffffffe00e0e7812 */ /* 0x000fc800078ec0ff */
[----:B------:R-:W-:Y:S01]  /*c7a0*/  IADD3 R14, -R14, R15, RZ ;  /* 0x0000000f0e0e7210 */ /* 0x000fe20007ffe1ff */
[----:B------:R-:W-:Y:S01]  /*c7b0*/  BSSY B0, `(.L_x_3174) ;  /* 0x000005a000007945 */ /* 0x000fe20003800000 */
[----:B------:R-:W-:Y:S02]  /*c7c0*/  SHF.R.S32.HI R15, RZ, 0x1f, R195 ;  /* 0x0000001fff0f7819 */ /* 0x000fe400000114c3 */
        /* <DEDUP_REMOVED lines=14> */
[----:B------:R-:W-:-:S03]  /*c8b0*/  IADD3.X R5, R5, R7, R3, P0, !PT ;  /* 0x0000000705057210 */ /* 0x000fc600007fe403 */
[----:B------:R-:W-:Y:S02]  /*c8c0*/  IMAD R3, R6, c[0x0][0x488], RZ ;  /* 0x0001220006037a24 */ /* 0x000fe400078e02ff */
        /* <DEDUP_REMOVED lines=55> */
[----:B------:R-:W-:-:S07]  /*cc40*/  SHF.R.S32.HI R14, RZ, 0x1f, R212 ;  /* 0x0000001fff0e7819 */ /* 0x000fce00000114d4 */
        /* <DEDUP_REMOVED lines=16> */
.L_x_3175:
[----:B---34-:R-:W-:Y:S05]  /*cd50*/  BSYNC B0 ;  /* 0x0000000000007941 */ /* 0x018fea0003800000 */
.L_x_3174:
        /* <DEDUP_REMOVED lines=18> */
.L_x_3177:
[----:B------:R-:W-:Y:S05]  /*ce80*/  BSYNC B0 ;  /* 0x0000000000007941 */ /* 0x000fea0003800000 */
.L_x_3176:
        /* <DEDUP_REMOVED lines=18> */
.L_x_3179:
[----:B------:R-:W-:Y:S05]  /*cfb0*/  BSYNC B0 ;  /* 0x0000000000007941 */ /* 0x000fea0003800000 */
.L_x_3178:
        /* <DEDUP_REMOVED lines=19> */
.L_x_3172:
        /* <DEDUP_REMOVED lines=36> */
.L_x_3182:
[----:B------:R-:W-:Y:S05]  /*d330*/  BSYNC B0 ;  /* 0x0000000000007941 */ /* 0x000fea0003800000 */
.L_x_3181:
        /* <DEDUP_REMOVED lines=30> */
.L_x_3222:
[----:B------:R-:W-:Y:S05]  /*d520*/  BRA.DIV ~URZ, `(.L_x_3184) ;  /* 0x00001fa27f007947 */ /* 0x000fea000b800000 */
[----:B------:R4:W1:Y:S02]  /*d530*/  SHFL.IDX PT, R0, R11, RZ, 0x181f ;  /* 0x00181fff0b007589 */ /* 0x00086400000e0000 */
.L_x_3223:
        /* <DEDUP_REMOVED lines=21> */
.L_x_3186:
[----:B------:R-:W-:Y:S05]  /*d690*/  BSYNC B0 ;  /* 0x0000000000007941 */ /* 0x000fea0003800000 */
.L_x_3185:
[----:B------:R-:W-:Y:S05]  /*d6a0*/  BRA.DIV ~URZ, `(.L_x_3187) ;  /* 0x00001e927f007947 */ /* 0x000fea000b800000 */
[----:B---3--:R3:W2:Y:S04]  /*d6b0*/  SHFL.IDX PT, R8, R9, 0x1, 0x181f ;  /* 0x00381f0009087f89 */ /* 0x0086a800000e0000 */
[----:B-1----:R3:W1:Y:S02]  /*d6c0*/  SHFL.IDX PT, R0, R11, 0x1, 0x181f ;  /* 0x00381f000b007f89 */ /* 0x00266400000e0000 */
.L_x_3224:
        /* <DEDUP_REMOVED lines=19> */
.L_x_3189:
[----:B------:R-:W-:Y:S05]  /*d800*/  BSYNC B0 ;  /* 0x0000000000007941 */ /* 0x000fea0003800000 */
.L_x_3188:
[----:B------:R-:W-:Y:S05]  /*d810*/  BRA.DIV ~URZ, `(.L_x_3190) ;  /* 0x00001df27f007947 */ /* 0x000fea000b800000 */
[----:B--2---:R2:W3:Y:S02]  /*d820*/  SHFL.IDX PT, R8, R9, 0x2, 0x181f ;  /* 0x00581f0009087f89 */ /* 0x0044e400000e0000 */
.L_x_3225:
[----:B------:R-:W-:Y:S05]  /*d830*/  BRA.DIV ~URZ, `(.L_x_3191) ;  /* 0x00001e427f007947 */ /* 0x000fea000b800000 */
[----:B-1----:R1:W2:Y:S02]  /*d840*/  SHFL.IDX PT, R0, R11, 0x2, 0x181f ;  /* 0x00581f000b007f89 */ /* 0x0022a400000e0000 */
.L_x_3226:
        /* <DEDUP_REMOVED lines=19> */
.L_x_3193:
[----:B------:R-:W-:Y:S05]  /*d980*/  BSYNC B0 ;  /* 0x0000000000007941 */ /* 0x000fea0003800000 */
.L_x_3192:
[----:B------:R-:W-:Y:S05]  /*d990*/  BRA.DIV ~URZ, `(.L_x_3194) ;  /* 0x00001d527f007947 */ /* 0x000fea000b800000 */
[----:B---3--:R3:W1:Y:S04]  /*d9a0*/  SHFL.IDX PT, R8, R9, 0x3, 0x181f ;  /* 0x00781f0009087f89 */ /* 0x00866800000e0000 */
[----:B--2---:R3:W2:Y:S02]  /*d9b0*/  SHFL.IDX PT, R0, R11, 0x3, 0x181f ;  /* 0x00781f000b007f89 */ /* 0x0046a400000e0000 */
.L_x_3227:
        /* <DEDUP_REMOVED lines=18> */
.L_x_3180:
[----:B------:R-:W-:Y:S05]  /*dae0*/  BSYNC B1 ;  /* 0x0000000000017941 */ /* 0x000fea0003800000 */
.L_x_3171:
[----:B--2-4-:R-:W2:Y:S02]  /*daf0*/  LDL R0, [R1+0x2c] ;  /* 0x00002c0001007983 */ /* 0x014ea40000100800 */
        /* <DEDUP_REMOVED lines=9> */
.L_x_3228:
[----:B------:R-:W-:Y:S01]  /*db90*/  WARPSYNC 0xffffffff ;  /* 0xffffffff00007948 */ /* 0x000fe20003800000 */
[----:B------:R-:W-:Y:S06]  /*dba0*/  BAR.SYNC.DEFER_BLOCKING 0x4, 0x100 ;  /* 0x0104000000007b1d */ /* 0x000fec0000010000 */
[----:B----4-:R4:W-:Y:S04]  /*dbb0*/  STL [R1], R0 ;  /* 0x0000000001007387 */ /* 0x0109e80000100800 */
[----:B------:R4:W-:Y:S04]  /*dbc0*/  @!P6 STS [0x24100], R65 ;  /* 0x02410041ff00e388 */ /* 0x0009e80000000800 */
[----:B------:R-:W-:Y:S06]  /*dbd0*/  BAR.ARV 0x5, 0x100 ;  /* 0x0144000000007b1d */ /* 0x000fec0000002000 */
.L_x_3195:
[----:B--2-4-:R-:W2:Y:S02]  /*dbe0*/  LDL R0, [R1] ;  /* 0x0000000001007983 */ /* 0x014ea40000100800 */
[----:B--2---:R-:W-:-:S13]  /*dbf0*/  ISETP.GE.AND P0, PT, R0, c[0x0][0x538], PT ;  /* 0x00014e0000007a0c */ /* 0x004fda0003f06270 */
[----:B-1-3--:R-:W-:Y:S01]  /*dc00*/  @P0 CALL.REL.NOINC `(.L_x_3197) ;  /* 0x0000001000000944 */ /* 0x00afe20003c00000 */
[----:B------:R-:W-:Y:S05]  /*dc10*/  BRA `(.L_x_3198) ;  /* 0xffff2c9000007947 */ /* 0x000fea000383ffff */
.L_x_3197:
[----:B------:R-:W-:Y:S05]  /*dc20*/  EXIT ;  /* 0x000000000000794d */ /* 0x000fea0003800000 */
.L_x_3122:
[----:B------:R-:W-:Y:S01]  /*dc30*/  IMAD.MOV.U32 R161, RZ, RZ, R9 ;  /* 0x000000ffffa17224 */ /* 0x000fe200078e0009 */
[----:B------:R-:W-:Y:S01]  /*dc40*/  MOV R160, RZ ;  /* 0x000000ff00a07202 */ /* 0x000fe20000000f00 */
[----:B------:R-:W-:Y:S01]  /*dc50*/  IMAD.MOV.U32 R3, RZ, RZ, 0x181f ;  /* 0x0000181fff037424 */ /* 0x000fe200078e00ff */
[----:B------:R-:W-:Y:S02]  /*dc60*/  MOV R2, 0xdc80 ;  /* 0x0000dc8000027802 */ /* 0x000fe40000000f00 */
[----:B-----5:R-:W-:Y:S05]  /*dc70*/  CALL.REL.NOINC `($__internal_15_$__cuda_sm70_shflsync_idx_p) ;  /* 0x00001c0000007944 */ /* 0x020fea0003c00000 */
[----:B------:R-:W-:Y:S01]  /*dc80*/  MOV R8, R160 ;  /* 0x000000a000087202 */ /* 0x000fe20000000f00 */
[----:B------:R-:W-:Y:S05]  /*dc90*/  BRA `(.L_x_3199) ;  /* 0xffff369000007947 */ /* 0x000fea000383ffff */
.L_x_3123:
[----:B------:R-:W-:Y:S01]  /*dca0*/  IMAD.MOV.U32 R161, RZ, RZ, R11 ;  /* 0x000000ffffa17224 */ /* 0x000fe200078e000b */
[----:B------:R-:W-:Y:S01]  /*dcb0*/  MOV R160, RZ ;  /* 0x000000ff00a07202 */ /* 0x000fe20000000f00 */
[----:B------:R-:W-:Y:S01]  /*dcc0*/  IMAD.MOV.U32 R3, RZ, RZ, 0x181f ;  /* 0x0000181fff037424 */ /* 0x000fe200078e00ff */
[----:B------:R-:W-:Y:S02]  /*dcd0*/  MOV R2, 0xdcf0 ;  /* 0x0000dcf000027802 */ /* 0x000fe40000000f00 */
[----:B-12--5:R-:W-:Y:S05]  /*dce0*/  CALL.REL.NOINC `($__internal_15_$__cuda_sm70_shflsync_idx_p) ;  /* 0x00001b9000007944 */ /* 0x026fea0003c00000 */
[----:B------:R-:W-:Y:S01]  /*dcf0*/  MOV R0, R160 ;  /* 0x000000a000007202 */ /* 0x000fe20000000f00 */
[----:B------:R-:W-:Y:S05]  /*dd00*/  BRA `(.L_x_3200) ;  /* 0xffff364000007947 */ /* 0x000fea000383ffff */
.L_x_3126:
[----:B------:R-:W-:Y:S01]  /*dd10*/  IMAD.MOV.U32 R161, RZ, RZ, R9 ;  /* 0x000000ffffa17224 */ /* 0x000fe200078e0009 */
[----:B------:R-:W-:Y:S01]  /*dd20*/  MOV R160, 0x1 ;  /* 0x0000000100a07802 */ /* 0x000fe20000000f00 */
[----:B--2---:R-:W-:Y:S01]  /*dd30*/  IMAD.MOV.U32 R3, RZ, RZ, 0x181f ;  /* 0x0000181fff037424 */ /* 0x004fe200078e00ff */
[----:B------:R-:W-:-:S02]  /*dd40*/  MOV R2, 0xdd60 ;  /* 0x0000dd6000027802 */ /* 0x000fc40000000f00 */
[----:B-1-345:R-:W-:Y:S05]  /*dd50*/  CALL.REL.NOINC `($__internal_15_$__cuda_sm70_shflsync_idx_p) ;  /* 0x00001b2000007944 */ /* 0x03afea0003c00000 */
[----:B------:R-:W-:Y:S01]  /*dd60*/  IMAD.MOV.U32 R8, RZ, RZ, R160 ;  /* 0x000000ffff087224 */ /* 0x000fe200078e00a0 */
[----:B------:R-:W-:Y:S01]  /*dd70*/  MOV R160, 0x1 ;  /* 0x0000000100a07802 */ /* 0x000fe20000000f00 */
[----:B------:R-:W-:Y:S01]  /*dd80*/  IMAD.MOV.U32 R161, RZ, RZ, R11 ;  /* 0x000000ffffa17224 */ /* 0x000fe200078e000b */
[----:B------:R-:W-:-:S02]  /*dd90*/  MOV R3, 0x181f ;  /* 0x0000181f00037802 */ /* 0x000fc40000000f00 */
[----:B------:R-:W-:Y:S02]  /*dda0*/  MOV R2, 0xddc0 ;  /* 0x0000ddc000027802 */ /* 0x000fe40000000f00 */
[----:B------:R-:W-:Y:S05]  /*ddb0*/  CALL.REL.NOINC `($__internal_15_$__cuda_sm70_shflsync_idx_p) ;  /* 0x00001ac000007944 */ /* 0x000fea0003c00000 */
[----:B------:R-:W-:Y:S01]  /*ddc0*/  MOV R0, R160 ;  /* 0x000000a000007202 */ /* 0x000fe20000000f00 */
[----:B------:R-:W-:Y:S05]  /*ddd0*/  BRA `(.L_x_3201) ;  /* 0xffff370000007947 */ /* 0x000fea000383ffff */
.L_x_3129:
[----:B------:R-:W-:Y:S01]  /*dde0*/  IMAD.MOV.U32 R161, RZ, RZ, R9 ;  /* 0x000000ffffa17224 */ /* 0x000fe200078e0009 */
[----:B------:R-:W-:Y:S01]  /*ddf0*/  MOV R160, 0x2 ;  /* 0x0000000200a07802 */ /* 0x000fe20000000f00 */
[----:B-1----:R-:W-:Y:S01]  /*de00*/  IMAD.MOV.U32 R3, RZ, RZ, 0x181f ;  /* 0x0000181fff037424 */ /* 0x002fe200078e00ff */
[----:B------:R-:W-:Y:S02]  /*de10*/  MOV R2, 0xde30 ;  /* 0x0000de3000027802 */ /* 0x000fe40000000f00 */
[----:B--2345:R-:W-:Y:S05]  /*de20*/  CALL.REL.NOINC `($__internal_15_$__cuda_sm70_shflsync_idx_p) ;  /* 0x00001a5000007944 */ /* 0x03cfea0003c00000 */
[----:B------:R-:W-:Y:S01]  /*de30*/  MOV R8, R160 ;  /* 0x000000a000087202 */ /* 0x000fe20000000f00 */
[----:B------:R-:W-:Y:S05]  /*de40*/  BRA `(.L_x_3202) ;  /* 0xffff37f000007947 */ /* 0x000fea000383ffff */
.L_x_3130:
[----:B------:R-:W-:Y:S01]  /*de50*/  IMAD.MOV.U32 R161, RZ, RZ, R11 ;  /* 0x000000ffffa17224 */ /* 0x000fe200078e000b */
[----:B------:R-:W-:Y:S01]  /*de60*/  MOV R160, 0x2 ;  /* 0x0000000200a07802 */ /* 0x000fe20000000f00 */
[----:B------:R-:W-:Y:S01]  /*de70*/  IMAD.MOV.U32 R3, RZ, RZ, 0x181f ;  /* 0x0000181fff037424 */ /* 0x000fe200078e00ff */
[----:B------:R-:W-:Y:S02]  /*de80*/  MOV R2, 0xdea0 ;  /* 0x0000dea000027802 */ /* 0x000fe40000000f00 */
[----:B-12345:R-:W-:Y:S05]  /*de90*/  CALL.REL.NOINC `($__internal_15_$__cuda_sm70_shflsync_idx_p) ;  /* 0x000019e000007944 */ /* 0x03efea0003c00000 */
[----:B------:R-:W-:Y:S01]  /*dea0*/  MOV R0, R160 ;  /* 0x000000a000007202 */ /* 0x000fe20000000f00 */
[----:B------:R-:W-:Y:S05]  /*deb0*/  BRA `(.L_x_3203) ;  /* 0xffff37a000007947 */ /* 0x000fea000383ffff */
.L_x_3133:
[----:B------:R-:W-:Y:S01]  /*dec0*/  IMAD.MOV.U32 R161, RZ, RZ, R9 ;  /* 0x000000ffffa17224 */ /* 0x000fe200078e0009 */
[----:B------:R-:W-:Y:S01]  /*ded0*/  MOV R160, 0x3 ;  /* 0x0000000300a07802 */ /* 0x000fe20000000f00 */
[----:B-1----:R-:W-:Y:S01]  /*dee0*/  IMAD.MOV.U32 R3, RZ, RZ, 0x181f ;  /* 0x0000181fff037424 */ /* 0x002fe200078e00ff */
[----:B------:R-:W-:-:S02]  /*def0*/  MOV R2, 0xdf10 ;  /* 0x0000df1000027802 */ /* 0x000fc40000000f00 */
[----:B--2345:R-:W-:Y:S05]  /*df00*/  CALL.REL.NOINC `($__internal_15_$__cuda_sm70_shflsync_idx_p) ;  /* 0x0000197000007944 */ /* 0x03cfea0003c00000 */
        /* <DEDUP_REMOVED lines=8> */
.L_x_3136:
[----:B------:R-:W-:Y:S01]  /*df90*/  IMAD.MOV.U32 R161, RZ, RZ, R9 ;  /* 0x000000ffffa17224 */ /* 0x000fe200078e0009 */
[----:B------:R-:W-:Y:S01]  /*dfa0*/  MOV R160, RZ ;  /* 0x000000ff00a07202 */ /* 0x000fe20000000f00 */
[----:B------:R-:W-:Y:S01]  /*dfb0*/  IMAD.MOV.U32 R3, RZ, RZ, 0x181f ;  /* 0x0000181fff037424 */ /* 0x000fe200078e00ff */
[----:B------:R-:W-:Y:S02]  /*dfc0*/  MOV R2, 0xdfe0 ;  /* 0x0000dfe000027802 */ /* 0x000fe40000000f00 */
[----:B------:R-:W-:Y:S05]  /*dfd0*/  CALL.REL.NOINC `($__internal_15_$__cuda_sm70_shflsync_idx_p) ;  /* 0x000018a000007944 */ /* 0x000fea0003c00000 */
[----:B------:R-:W-:Y:S01]  /*dfe0*/  MOV R8, R160 ;  /* 0x000000a000087202 */ /* 0x000fe20000000f00 */
[----:B------:R-:W-:Y:S05]  /*dff0*/  BRA `(.L_x_3205) ;  /* 0xffff432000007947 */ /* 0x000fea000383ffff */
.L_x_3137:
[----:B------:R-:W-:Y:S01]  /*e000*/  IMAD.MOV.U32 R161, RZ, RZ, R12 ;  /* 0x000000ffffa17224 */ /* 0x000fe200078e000c */
[----:B------:R-:W-:Y:S01]  /*e010*/  MOV R160, RZ ;  /* 0x000000ff00a07202 */ /* 0x000fe20000000f00 */
[----:B------:R-:W-:Y:S01]  /*e020*/  IMAD.MOV.U32 R3, RZ, RZ, 0x181f ;  /* 0x0000181fff037424 */ /* 0x000fe200078e00ff */
[----:B------:R-:W-:Y:S02]  /*e030*/  MOV R2, 0xe050 ;  /* 0x0000e05000027802 */ /* 0x000fe40000000f00 */
[----:B-12---:R-:W-:Y:S05]  /*e040*/  CALL.REL.NOINC `($__internal_15_$__cuda_sm70_shflsync_idx_p) ;  /* 0x0000183000007944 */ /* 0x006fea0003c00000 */
[C---:B------:R-:W-:Y:S01]  /*e050*/  IADD3 R6, P6, R160.reuse, R17, RZ ;  /* 0x00000011a0067210 */ /* 0x040fe20007fde0ff */
[----:B------:R-:W-:Y:S01]  /*e060*/  IMAD.MOV.U32 R161, RZ, RZ, R9 ;  /* 0x000000ffffa17224 */ /* 0x000fe200078e0009 */
[----:B------:R-:W-:-:S02]  /*e070*/  IADD3 R4, P5, R160, R18, RZ ;  /* 0x00000012a0047210 */ /* 0x000fc40007fbe0ff */
[----:B------:R-:W-:Y:S01]  /*e080*/  IADD3 R2, P0, R160, R19, RZ ;  /* 0x00000013a0027210 */ /* 0x000fe20007f1e0ff */
[C---:B------:R-:W-:Y:S01]  /*e090*/  IMAD.X R7, R8.reuse, 0x1, R14, P6 ;  /* 0x0000000108077824 */ /* 0x040fe200030e060e */
[----:B------:R-:W-:Y:S01]  /*e0a0*/  ISETP.GE.AND P6, PT, R195, c[0x0][0x1d4], PT ;  /* 0x00007500c3007a0c */ /* 0x000fe20003fc6270 */
[----:B------:R-:W-:Y:S01]  /*e0b0*/  IMAD.X R5, R8, 0x1, R16, P5 ;  /* 0x0000000108057824 */ /* 0x000fe200028e0610 */
        /* <DEDUP_REMOVED lines=15> */
[----:B-1----:R-:W-:Y:S05]  /*e1b0*/  CALL.REL.NOINC `($__internal_15_$__cuda_sm70_shflsync_idx_p) ;  /* 0x000016c000007944 */ /* 0x002fea0003c00000 */
        /* <DEDUP_REMOVED lines=8> */
.L_x_3140:
[----:B------:R-:W-:Y:S01]  /*e240*/  IMAD.MOV.U32 R161, RZ, RZ, R13 ;  /* 0x000000ffffa17224 */ /* 0x000fe200078e000d */
[----:B------:R-:W-:Y:S01]  /*e250*/  MOV R160, RZ ;  /* 0x000000ff00a07202 */ /* 0x000fe20000000f00 */
[----:B------:R-:W-:Y:S01]  /*e260*/  IMAD.MOV.U32 R3, RZ, RZ, 0x181f ;  /* 0x0000181fff037424 */ /* 0x000fe200078e00ff */
[----:B------:R-:W-:Y:S02]  /*e270*/  MOV R2, 0xe290 ;  /* 0x0000e29000027802 */ /* 0x000fe40000000f00 */
[----:B-1234-:R-:W-:Y:S05]  /*e280*/  CALL.REL.NOINC `($__internal_15_$__cuda_sm70_shflsync_idx_p) ;  /* 0x000015f000007944 */ /* 0x01efea0003c00000 */
[----:B------:R-:W-:Y:S01]  /*e290*/  MOV R12, R160 ;  /* 0x000000a0000c7202 */ /* 0x000fe20000000f00 */
[----:B------:R-:W-:Y:S05]  /*e2a0*/  BRA `(.L_x_3207) ;  /* 0xffff45e000007947 */ /* 0x000fea000383ffff */
.L_x_3141:
[----:B------:R-:W-:Y:S01]  /*e2b0*/  IMAD.MOV.U32 R161, RZ, RZ, R21 ;  /* 0x000000ffffa17224 */ /* 0x000fe200078e0015 */
[----:B------:R-:W-:Y:S01]  /*e2c0*/  MOV R160, RZ ;  /* 0x000000ff00a07202 */ /* 0x000fe20000000f00 */
[----:B------:R-:W-:Y:S01]  /*e2d0*/  IMAD.MOV.U32 R3, RZ, RZ, 0x181f ;  /* 0x0000181fff037424 */ /* 0x000fe200078e00ff */
[----:B------:R-:W-:Y:S02]  /*e2e0*/  MOV R2, 0xe300 ;  /* 0x0000e30000027802 */ /* 0x000fe40000000f00 */
[----:B-1234-:R-:W-:Y:S05]  /*e2f0*/  CALL.REL.NOINC `($__internal_15_$__cuda_sm70_shflsync_idx_p) ;  /* 0x0000158000007944 */ /* 0x01efea0003c00000 */
[C---:B------:R-:W-:Y:S01]  /*e300*/  IADD3 R16, P0, R160.reuse, R25, RZ ;  /* 0x00000019a0107210 */ /* 0x040fe20007f1e0ff */
[----:B------:R-:W-:Y:S01]  /*e310*/  IMAD.MOV.U32 R161, RZ, RZ, R13 ;  /* 0x000000ffffa17224 */ /* 0x000fe200078e000d */
[----:B------:R-:W-:-:S02]  /*e320*/  IADD3 R14, P1, R160, R26, RZ ;  /* 0x0000001aa00e7210 */ /* 0x000fc40007f3e0ff */
[----:B------:R-:W-:Y:S01]  /*e330*/  ISETP.GE.AND P6, PT, R195, c[0x0][0x1d4], PT ;  /* 0x00007500c3007a0c */ /* 0x000fe20003fc6270 */
[----:B------:R-:W-:Y:S01]  /*e340*/  IMAD.X R17, R12, 0x1, R22, P0 ;  /* 0x000000010c117824 */ /* 0x000fe200000e0616 */
        /* <DEDUP_REMOVED lines=26> */
.L_x_3144:
[----:B------:R-:W-:Y:S01]  /*e4f0*/  IMAD.MOV.U32 R161, RZ, RZ, R5 ;  /* 0x000000ffffa17224 */ /* 0x000fe200078e0005 */
[----:B------:R-:W-:Y:S01]  /*e500*/  MOV R160, RZ ;  /* 0x000000ff00a07202 */ /* 0x000fe20000000f00 */
[----:B------:R-:W-:Y:S01]  /*e510*/  IMAD.MOV.U32 R3, RZ, RZ, 0x181f ;  /* 0x0000181fff037424 */ /* 0x000fe200078e00ff */
[----:B------:R-:W-:Y:S02]  /*e520*/  MOV R2, 0xe540 ;  /* 0x0000e54000027802 */ /* 0x000fe40000000f00 */
[----:B------:R-:W-:Y:S05]  /*e530*/  CALL.REL.NOINC `($__internal_15_$__cuda_sm70_shflsync_idx_p) ;  /* 0x0000134000007944 */ /* 0x000fea0003c00000 */
[----:B------:R-:W-:Y:S01]  /*e540*/  MOV R4, R160 ;  /* 0x000000a000047202 */ /* 0x000fe20000000f00 */
[----:B------:R-:W-:Y:S05]  /*e550*/  BRA `(.L_x_3209) ;  /* 0xffff6a3000007947 */ /* 0x000fea000383ffff */
.L_x_3145:
        /* <DEDUP_REMOVED lines=36> */
.L_x_3149:
[----:B------:R-:W-:Y:S01]  /*e7a0*/  MOV R160, RZ ;  /* 0x000000ff00a07202 */ /* 0x000fe20000000f00 */
[----:B------:R-:W-:Y:S01]  /*e7b0*/  IMAD.MOV.U32 R161, RZ, RZ, R20 ;  /* 0x000000ffffa17224 */ /* 0x000fe200078e0014 */
[----:B------:R-:W-:Y:S01]  /*e7c0*/  MOV R2, 0xe7f0 ;  /* 0x0000e7f000027802 */ /* 0x000fe20000000f00 */
[----:B------:R-:W-:Y:S02]  /*e7d0*/  IMAD.MOV.U32 R3, RZ, RZ, 0x181f ;  /* 0x0000181fff037424 */ /* 0x000fe400078e00ff */
[----:B-1234-:R-:W-:Y:S05]  /*e7e0*/  CALL.REL.NOINC `($__internal_15_$__cuda_sm70_shflsync_idx_p) ;  /* 0x0000109000007944 */ /* 0x01efea0003c00000 */
[----:B------:R-:W-:Y:S01]  /*e7f0*/  MOV R5, R160 ;  /* 0x000000a000057202 */ /* 0x000fe20000000f00 */
[----:B------:R-:W-:-:S05]  /*e800*/  BRA `(.L_x_3211) ;  /* 0xffff6e3000007947 */ /* 0x000fca000383ffff */
.L_x_3150:
[----:B------:R-:W-:Y:S01]  /*e810*/  MOV R160, RZ ;  /* 0x000000ff00a07202 */ /* 0x000fe20000000f00 */
[----:B------:R-:W-:Y:S01]  /*e820*/  IMAD.MOV.U32 R161, RZ, RZ, R21 ;  /* 0x000000ffffa17224 */ /* 0x000fe200078e0015 */
[----:B------:R-:W-:Y:S01]  /*e830*/  MOV R2, 0xe860 ;  /* 0x0000e86000027802 */ /* 0x000fe20000000f00 */
[----:B------:R-:W-:Y:S02]  /*e840*/  IMAD.MOV.U32 R3, RZ, RZ, 0x181f ;  /* 0x0000181fff037424 */ /* 0x000fe400078e00ff */
[----:B-1234-:R-:W-:Y:S05]  /*e850*/  CALL.REL.NOINC `($__internal_15_$__cuda_sm70_shflsync_idx_p) ;  /* 0x0000102000007944 */ /* 0x01efea0003c00000 */
[----:B------:R-:W-:Y:S01]  /*e860*/  ISETP.GE.AND P6, PT, R195, c[0x0][0x1d4], PT ;  /* 0x00007500c3007a0c */ /* 0x000fe20003fc6270 */
[----:B------:R-:W-:Y:S01]  /*e870*/  IMAD R4, R210, 0x6000, R231 ;  /* 0x00006000d2047824 */ /* 0x000fe200078e02e7 */
[----:B------:R-:W-:Y:S01]  /*e880*/  IADD3 R2, P0, R160, R29, RZ ;  /* 0x0000001da0027210 */ /* 0x000fe20007f1e0ff */
[----:B------:R-:W-:Y:S01]  /*e890*/  IMAD.MOV.U32 R161, RZ, RZ, R20 ;  /* 0x000000ffffa17224 */ /* 0x000fe200078e0014 */
[----:B------:R-:W-:Y:S02]  /*e8a0*/  ISETP.GE.AND P5, PT, R212, c[0x0][0x1d4], PT ;  /* 0x00007500d4007a0c */ /* 0x000fe40003fa6270 */
[C---:B------:R-:W-:Y:S01]  /*e8b0*/  IADD3 R6, P1, R160.reuse, R30, RZ ;  /* 0x0000001ea0067210 */ /* 0x040fe20007f3e0ff */
[----:B------:R-:W-:Y:S01]  /*e8c0*/  IMAD.X R3, R5, 0x1, R22, P0 ;  /* 0x0000000105037824 */ /* 0x000fe200000e0616 */
        /* <DEDUP_REMOVED lines=16> */
[----:B--2---:R-:W-:Y:S05]  /*e9d0*/  CALL.REL.NOINC `($__internal_15_$__cuda_sm70_shflsync_idx_p) ;  /* 0x00000ea000007944 */ /* 0x004fea0003c00000 */
[----:B------:R-:W-:Y:S01]  /*e9e0*/  MOV R3, 0x181f ;  /* 0x0000181f00037802 */ /* 0x000fe20000000f00 */
[----:B------:R-:W-:Y:S01]  /*e9f0*/  IMAD.MOV.U32 R5, RZ, RZ, R160 ;  /* 0x000000ffff057224 */ /* 0x000fe200078e00a0 */
[----:B------:R-:W-:Y:S01]  /*ea00*/  MOV R160, 0x1 ;  /* 0x0000000100a07802 */ /* 0x000fe20000000f00 */
[----:B------:R-:W-:Y:S01]  /*ea10*/  IMAD.MOV.U32 R161, RZ, RZ, R21 ;  /* 0x000000ffffa17224 */ /* 0x000fe200078e0015 */
[----:B------:R-:W-:Y:S02]  /*ea20*/  MOV R2, 0xea40 ;  /* 0x0000ea4000027802 */ /* 0x000fe40000000f00 */
[----:B------:R-:W-:Y:S05]  /*ea30*/  CALL.REL.NOINC `($__internal_15_$__cuda_sm70_shflsync_idx_p) ;  /* 0x00000e4000007944 */ /* 0x000fea0003c00000 */
[----:B------:R-:W-:Y:S01]  /*ea40*/  MOV R2, R160 ;  /* 0x000000a000027202 */ /* 0x000fe20000000f00 */
[----:B------:R-:W-:-:S05]  /*ea50*/  BRA `(.L_x_3212) ;  /* 0xffff6d4000007947 */ /* 0x000fca000383ffff */
.L_x_3153:
[----:B------:R-:W-:Y:S01]  /*ea60*/  MOV R160, RZ ;  /* 0x000000ff00a07202 */ /* 0x000fe20000000f00 */
[----:B------:R-:W-:Y:S01]  /*ea70*/  IMAD.MOV.U32 R161, RZ, RZ, R5 ;  /* 0x000000ffffa17224 */ /* 0x000fe200078e0005 */
[----:B------:R-:W-:Y:S01]  /*ea80*/  MOV R2, 0xeab0 ;  /* 0x0000eab000027802 */ /* 0x000fe20000000f00 */
[----:B------:R-:W-:Y:S02]  /*ea90*/  IMAD.MOV.U32 R3, RZ, RZ, 0x181f ;  /* 0x0000181fff037424 */ /* 0x000fe400078e00ff */
[----:B------:R-:W-:Y:S05]  /*eaa0*/  CALL.REL.NOINC `($__internal_15_$__cuda_sm70_shflsync_idx_p) ;  /* 0x00000dd000007944 */ /* 0x000fea0003c00000 */
[----:B------:R-:W-:Y:S01]  /*eab0*/  MOV R4, R160 ;  /* 0x000000a000047202 */ /* 0x000fe20000000f00 */
[----:B------:R-:W-:-:S05]  /*eac0*/  BRA `(.L_x_3213) ;  /* 0xffff98f000007947 */ /* 0x000fca000383ffff */
.L_x_3154:
[----:B------:R-:W-:Y:S01]  /*ead0*/  MOV R160, RZ ;  /* 0x000000ff00a07202 */ /* 0x000fe20000000f00 */
[----:B------:R-:W-:Y:S01]  /*eae0*/  IMAD.MOV.U32 R161, RZ, RZ, R12 ;  /* 0x000000ffffa17224 */ /* 0x000fe200078e000c */
[----:B------:R-:W-:Y:S01]  /*eaf0*/  MOV R2, 0xeb20 ;  /* 0x0000eb2000027802 */ /* 0x000fe20000000f00 */
[----:B------:R-:W-:Y:S02]  /*eb00*/  IMAD.MOV.U32 R3, RZ, RZ, 0x181f ;  /* 0x0000181fff037424 */ /* 0x000fe400078e00ff */
[----:B-12---:R-:W-:Y:S05]  /*eb10*/  CALL.REL.NOINC `($__internal_15_$__cuda_sm70_shflsync_idx_p) ;  /* 0x00000d6000007944 */ /* 0x006fea0003c00000 */
[----:B------:R-:W-:Y:S01]  /*eb20*/  ISETP.GE.AND P6, PT, R195, c[0x0][0x1d4], PT ;  /* 0x00007500c3007a0c */ /* 0x000fe20003fc6270 */
[----:B------:R-:W-:Y:S01]  /*eb30*/  IMAD R0, R210, 0x6000, R232 ;  /* 0x00006000d2007824 */ /* 0x000fe200078e02e8 */
[----:B------:R-:W-:Y:S01]  /*eb40*/  IADD3 R8, P0, R160, R16, RZ ;  /* 0x00000010a0087210 */ /* 0x000fe20007f1e0ff */
[----:B------:R-:W-:Y:S01]  /*eb50*/  IMAD.MOV.U32 R161, RZ, RZ, R5 ;  /* 0x000000ffffa17224 */ /* 0x000fe200078e0005 */
[----:B------:R-:W-:Y:S02]  /*eb60*/  ISETP.GE.AND P5, PT, R212, c[0x0][0x1d4], PT ;  /* 0x00007500d4007a0c */ /* 0x000fe40003fa6270 */
[----:B------:R-:W-:Y:S01]  /*eb70*/  IADD3 R6, P1, R160, R17, RZ ;  /* 0x00000011a0067210 */ /* 0x000fe20007f3e0ff */
[C---:B------:R-:W-:Y:S01]  /*eb80*/  IMAD.X R9, R4.reuse, 0x1, R13, P0 ;  /* 0x0000000104097824 */ /* 0x040fe200000e060d */
        /* <DEDUP_REMOVED lines=16> */
[----:B-1----:R-:W-:Y:S05]  /*ec90*/  CALL.REL.NOINC `($__internal_15_$__cuda_sm70_shflsync_idx_p) ;  /* 0x00000be000007944 */ /* 0x002fea0003c00000 */
        /* <DEDUP_REMOVED lines=8> */
.L_x_3159:
[----:B------:R-:W-:Y:S01]  /*ed20*/  MOV R160, RZ ;  /* 0x000000ff00a07202 */ /* 0x000fe20000000f00 */
[----:B------:R-:W-:Y:S01]  /*ed30*/  IMAD.MOV.U32 R161, RZ, RZ, R20 ;  /* 0x000000ffffa17224 */ /* 0x000fe200078e0014 */
[----:B------:R-:W-:Y:S01]  /*ed40*/  MOV R2, 0xed70 ;  /* 0x0000ed7000027802 */ /* 0x000fe20000000f00 */
[----:B------:R-:W-:Y:S02]  /*ed50*/  IMAD.MOV.U32 R3, RZ, RZ, 0x181f ;  /* 0x0000181fff037424 */ /* 0x000fe400078e00ff */
[----:B-1234-:R-:W-:Y:S05]  /*ed60*/  CALL.REL.NOINC `($__internal_15_$__cuda_sm70_shflsync_idx_p) ;  /* 0x00000b1000007944 */ /* 0x01efea0003c00000 */
[----:B------:R-:W-:Y:S01]  /*ed70*/  MOV R5, R160 ;  /* 0x000000a000057202 */ /* 0x000fe20000000f00 */
[----:B------:R-:W-:-:S05]  /*ed80*/  BRA `(.L_x_3215) ;  /* 0xffff9ca000007947 */ /* 0x000fca000383ffff */
.L_x_3160:
        /* <DEDUP_REMOVED lines=28> */
[----:B------:R-:W-:Y:S05]  /*ef50*/  CALL.REL.NOINC `($__internal_15_$__cuda_sm70_shflsync_idx_p) ;  /* 0x0000092000007944 */ /* 0x000fea0003c00000 */
        /* <DEDUP_REMOVED lines=8> */
.L_x_3161:
[----:B------:R-:W-:Y:S01]  /*efe0*/  MOV R127, 0x2 ;  /* 0x00000002007f7802 */ /* 0x000fe20000000f00 */
[----:B------:R-:W-:Y:S01]  /*eff0*/  IMAD.MOV.U32 R2, RZ, RZ, R125 ;  /* 0x000000ffff027224 */ /* 0x000fe200078e007d */
[----:B------:R-:W-:Y:S02]  /*f000*/  MOV R3, 0xf020 ;  /* 0x0000f02000037802 */ /* 0x000fe40000000f00 */
[----:B------:R-:W-:Y:S05]  /*f010*/  CALL.REL.NOINC `($__internal_14_$__cuda_sm70_shflsync_bfly_p) ;  /* 0x0000081000007944 */ /* 0x000fea0003c00000 */
[----:B------:R-:W-:Y:S01]  /*f020*/  MOV R2, R127 ;  /* 0x0000007f00027202 */ /* 0x000fe20000000f00 */
[----:B------:R-:W-:-:S05]  /*f030*/  BRA `(.L_x_3217) ;  /* 0xffffa87000007947 */ /* 0x000fca000383ffff */
.L_x_3164:
[----:B------:R-:W-:Y:S01]  /*f040*/  MOV R160, RZ ;  /* 0x000000ff00a07202 */ /* 0x000fe20000000f00 */
[----:B------:R-:W-:Y:S01]  /*f050*/  IMAD.MOV.U32 R161, RZ, RZ, R5 ;  /* 0x000000ffffa17224 */ /* 0x000fe200078e0005 */
[----:B------:R-:W-:Y:S01]  /*f060*/  MOV R2, 0xf090 ;  /* 0x0000f09000027802 */ /* 0x000fe20000000f00 */
[----:B------:R-:W-:Y:S02]  /*f070*/  IMAD.MOV.U32 R3, RZ, RZ, 0x181f ;  /* 0x0000181fff037424 */ /* 0x000fe400078e00ff */
[----:B------:R-:W-:Y:S05]  /*f080*/  CALL.REL.NOINC `($__internal_15_$__cuda_sm70_shflsync_idx_p) ;  /* 0x000007f000007944 */ /* 0x000fea0003c00000 */
[----:B------:R-:W-:Y:S01]  /*f090*/  MOV R4, R160 ;  /* 0x000000a000047202 */ /* 0x000fe20000000f00 */
[----:B------:R-:W-:-:S05]  /*f0a0*/  BRA `(.L_x_3218) ;  /* 0xffffc1e000007947 */ /* 0x000fca000383ffff */
.L_x_3165:
        /* <DEDUP_REMOVED lines=37> */
.L_x_3167:
[----:B------:R-:W-:Y:S01]  /*f300*/  IMAD.MOV.U32 R2, RZ, RZ, R214 ;  /* 0x000000ffff027224 */ /* 0x000fe200078e00d6 */
[----:B------:R-:W-:-:S02]  /*f310*/  MOV R127, 0x2 ;  /* 0x00000002007f7802 */ /* 0x000fc40000000f00 */
[----:B------:R-:W-:Y:S02]  /*f320*/  MOV R3, 0xf340 ;  /* 0x0000f34000037802 */ /* 0x000fe40000000f00 */
[----:B------:R-:W-:Y:S05]  /*f330*/  CALL.REL.NOINC `($__internal_14_$__cuda_sm70_shflsync_bfly_p) ;  /* 0x000004f000007944 */ /* 0x000fea0003c00000 */
[----:B------:R-:W-:Y:S01]  /*f340*/  MOV R4, R127 ;  /* 0x0000007f00047202 */ /* 0x000fe20000000f00 */
[----:B------:R-:W-:Y:S05]  /*f350*/  BRA `(.L_x_3220) ;  /* 0xffffc2a000007947 */ /* 0x000fea000383ffff */
.L_x_3168:
[----:B------:R-:W-:Y:S01]  /*f360*/  IMAD.MOV.U32 R2, RZ, RZ, R4 ;  /* 0x000000ffff027224 */ /* 0x000fe200078e0004 */
[----:B------:R-:W-:Y:S02]  /*f370*/  MOV R127, 0x1 ;  /* 0x00000001007f7802 */ /* 0x000fe40000000f00 */
[----:B------:R-:W-:Y:S02]  /*f380*/  MOV R3, 0xf3a0 ;  /* 0x0000f3a000037802 */ /* 0x000fe40000000f00 */
[----:B-1----:R-:W-:Y:S05]  /*f390*/  CALL.REL.NOINC `($__internal_14_$__cuda_sm70_shflsync_bfly_p) ;  /* 0x0000049000007944 */ /* 0x002fea0003c00000 */
[----:B------:R-:W-:Y:S01]  /*f3a0*/  FADD.FTZ R4, R4, R127 ;  /* 0x0000007f04047221 */ /* 0x000fe20000010000 */
[----:B------:R-:W-:Y:S02]  /*f3b0*/  MOV R2, R215 ;  /* 0x000000d700027202 */ /* 0x000fe40000000f00 */
[----:B------:R-:W-:Y:S02]  /*f3c0*/  MOV R127, 0x2 ;  /* 0x00000002007f7802 */ /* 0x000fe40000000f00 */
[----:B------:R-:W-:Y:S02]  /*f3d0*/  MOV R3, 0xf3f0 ;  /* 0x0000f3f000037802 */ /* 0x000fe40000000f00 */
[----:B------:R-:W-:Y:S05]  /*f3e0*/  CALL.REL.NOINC `($__internal_14_$__cuda_sm70_shflsync_bfly_p) ;  /* 0x0000044000007944 */ /* 0x000fea0003c00000 */
[----:B------:R-:W-:Y:S01]  /*f3f0*/  FADD.FTZ R0, R215, R127 ;  /* 0x0000007fd7007221 */ /* 0x000fe20000010000 */
[----:B------:R-:W-:-:S02]  /*f400*/  MOV R127, 0x1 ;  /* 0x00000001007f7802 */ /* 0x000fc40000000f00 */
[----:B------:R-:W-:Y:S02]  /*f410*/  MOV R3, 0xf440 ;  /* 0x0000f44000037802 */ /* 0x000fe40000000f00 */
[----:B------:R-:W-:Y:S02]  /*f420*/  MOV R2, R0 ;  /* 0x0000000000027202 */ /* 0x000fe40000000f00 */
[----:B------:R-:W-:Y:S05]  /*f430*/  CALL.REL.NOINC `($__internal_14_$__cuda_sm70_shflsync_bfly_p) ;  /* 0x000003f000007944 */ /* 0x000fea0003c00000 */
[----:B------:R-:W-:Y:S01]  /*f440*/  MOV R3, R127 ;  /* 0x0000007f00037202 */ /* 0x000fe20000000f00 */
[----:B------:R-:W-:Y:S05]  /*f450*/  BRA `(.L_x_3221) ;  /* 0xffffc21000007947 */ /* 0x000fea000383ffff */
.L_x_3183:
[----:B------:R-:W-:Y:S01]  /*f460*/  IMAD.MOV.U32 R161, RZ, RZ, R9 ;  /* 0x000000ffffa17224 */ /* 0x000fe200078e0009 */
[----:B------:R-:W-:Y:S01]  /*f470*/  MOV R160, RZ ;  /* 0x000000ff00a07202 */ /* 0x000fe20000000f00 */
[----:B------:R-:W-:Y:S01]  /*f480*/  IMAD.MOV.U32 R3, RZ, RZ, 0x181f ;  /* 0x0000181fff037424 */ /* 0x000fe200078e00ff */
[----:B------:R-:W-:Y:S02]  /*f490*/  MOV R2, 0xf4b0 ;  /* 0x0000f4b000027802 */ /* 0x000fe40000000f00 */
[----:B-1----:R-:W-:Y:S05]  /*f4a0*/  CALL.REL.NOINC `($__internal_15_$__cuda_sm70_shflsync_idx_p) ;  /* 0x000003d000007944 */ /* 0x002fea0003c00000 */
[----:B------:R-:W-:Y:S01]  /*f4b0*/  MOV R8, R160 ;  /* 0x000000a000087202 */ /* 0x000fe20000000f00 */
[----:B------:R-:W-:Y:S05]  /*f4c0*/  BRA `(.L_x_3222) ;  /* 0xffffe05000007947 */ /* 0x000fea000383ffff */
.L_x_3184:
[----:B------:R-:W-:Y:S01]  /*f4d0*/  IMAD.MOV.U32 R161, RZ, RZ, R11 ;  /* 0x000000ffffa17224 */ /* 0x000fe200078e000b */
[----:B------:R-:W-:Y:S01]  /*f4e0*/  MOV R160, RZ ;  /* 0x000000ff00a07202 */ /* 0x000fe20000000f00 */
[----:B------:R-:W-:Y:S01]  /*f4f0*/  IMAD.MOV.U32 R3, RZ, RZ, 0x181f ;  /* 0x0000181fff037424 */ /* 0x000fe200078e00ff */
[----:B------:R-:W-:-:S02]  /*f500*/  MOV R2, 0xf520 ;  /* 0x0000f52000027802 */ /* 0x000fc40000000f00 */
[----:B-123--:R-:W-:Y:S05]  /*f510*/  CALL.REL.NOINC `($__internal_15_$__cuda_sm70_shflsync_idx_p) ;  /* 0x0000036000007944 */ /* 0x00efea0003c00000 */
[----:B------:R-:W-:Y:S01]  /*f520*/  MOV R0, R160 ;  /* 0x000000a000007202 */ /* 0x000fe20000000f00 */
[----:B------:R-:W-:Y:S05]  /*f530*/  BRA `(.L_x_3223) ;  /* 0xffffe00000007947 */ /* 0x000fea000383ffff */
.L_x_3187:
[----:B------:R-:W-:Y:S01]  /*f540*/  IMAD.MOV.U32 R161, RZ, RZ, R9 ;  /* 0x000000ffffa17224 */ /* 0x000fe200078e0009 */
[----:B------:R-:W-:Y:S01]  /*f550*/  MOV R160, 0x1 ;  /* 0x0000000100a07802 */ /* 0x000fe20000000f00 */
[----:B-1----:R-:W-:Y:S01]  /*f560*/  IMAD.MOV.U32 R3, RZ, RZ, 0x181f ;  /* 0x0000181fff037424 */ /* 0x002fe200078e00ff */
[----:B------:R-:W-:-:S02]  /*f570*/  MOV R2, 0xf590 ;  /* 0x0000f59000027802 */ /* 0x000fc40000000f00 */
[----:B--234-:R-:W-:Y:S05]  /*f580*/  CALL.REL.NOINC `($__internal_15_$__cuda_sm70_shflsync_idx_p) ;  /* 0x000002f000007944 */ /* 0x01cfea0003c00000 */
        /* <DEDUP_REMOVED lines=8> */
.L_x_3190:
[----:B------:R-:W-:Y:S01]  /*f610*/  IMAD.MOV.U32 R161, RZ, RZ, R9 ;  /* 0x000000ffffa17224 */ /* 0x000fe200078e0009 */
[----:B------:R-:W-:Y:S01]  /*f620*/  MOV R160, 0x2 ;  /* 0x0000000200a07802 */ /* 0x000fe20000000f00 */
[----:B-1----:R-:W-:Y:S01]  /*f630*/  IMAD.MOV.U32 R3, RZ, RZ, 0x181f ;  /* 0x0000181fff037424 */ /* 0x002fe200078e00ff */
[----:B------:R-:W-:Y:S02]  /*f640*/  MOV R2, 0xf660 ;  /* 0x0000f66000027802 */ /* 0x000fe40000000f00 */
[----:B--234-:R-:W-:Y:S05]  /*f650*/  CALL.REL.NOINC `($__internal_15_$__cuda_sm70_shflsync_idx_p) ;  /* 0x0000022000007944 */ /* 0x01cfea0003c00000 */
[----:B------:R-:W-:Y:S01]  /*f660*/  MOV R8, R160 ;  /* 0x000000a000087202 */ /* 0x000fe20000000f00 */
[----:B------:R-:W-:Y:S05]  /*f670*/  BRA `(.L_x_3225) ;  /* 0xffffe1b000007947 */ /* 0x000fea000383ffff */
.L_x_3191:
[----:B------:R-:W-:Y:S01]  /*f680*/  IMAD.MOV.U32 R161, RZ, RZ, R11 ;  /* 0x000000ffffa17224 */ /* 0x000fe200078e000b */
[----:B------:R-:W-:Y:S01]  /*f690*/  MOV R160, 0x2 ;  /* 0x0000000200a07802 */ /* 0x000fe20000000f00 */
[----:B-1----:R-:W-:Y:S01]  /*f6a0*/  IMAD.MOV.U32 R3, RZ, RZ, 0x181f ;  /* 0x0000181fff037424 */ /* 0x002fe200078e00ff */
[----:B------:R-:W-:Y:S02]  /*f6b0*/  MOV R2, 0xf6d0 ;  /* 0x0000f6d000027802 */ /* 0x000fe40000000f00 */
[----:B--234-:R-:W-:Y:S05]  /*f6c0*/  CALL.REL.NOINC `($__internal_15_$__cuda_sm70_shflsync_idx_p) ;  /* 0x000001b000007944 */ /* 0x01cfea0003c00000 */
[----:B------:R-:W-:Y:S01]  /*f6d0*/  MOV R0, R160 ;  /* 0x000000a000007202 */ /* 0x000fe20000000f00 */
[----:B------:R-:W-:Y:S05]  /*f6e0*/  BRA `(.L_x_3226) ;  /* 0xffffe16000007947 */ /* 0x000fea000383ffff */
.L_x_3194:
[----:B------:R-:W-:Y:S01]  /*f6f0*/  IMAD.MOV.U32 R161, RZ, RZ, R9 ;  /* 0x000000ffffa17224 */ /* 0x000fe200078e0009 */
[----:B------:R-:W-:Y:S01]  /*f700*/  MOV R160, 0x3 ;  /* 0x0000000300a07802 */ /* 0x000fe20000000f00 */
[----:B--2---:R-:W-:Y:S01]  /*f710*/  IMAD.MOV.U32 R3, RZ, RZ, 0x181f ;  /* 0x0000181fff037424 */ /* 0x004fe200078e00ff */
[----:B------:R-:W-:-:S02]  /*f720*/  MOV R2, 0xf740 ;  /* 0x0000f74000027802 */ /* 0x000fc40000000f00 */
[----:B-1-34-:R-:W-:Y:S05]  /*f730*/  CALL.REL.NOINC `($__internal_15_$__cuda_sm70_shflsync_idx_p) ;  /* 0x0000014000007944 */ /* 0x01afea0003c00000 */
        /* <DEDUP_REMOVED lines=8> */
.L_x_3196:
[----:B------:R-:W-:Y:S01]  /*f7c0*/  IMAD.MOV.U32 R161, RZ, RZ, R65 ;  /* 0x000000ffffa17224 */ /* 0x000fe200078e0041 */
[----:B------:R-:W-:Y:S01]  /*f7d0*/  MOV R160, RZ ;  /* 0x000000ff00a07202 */ /* 0x000fe20000000f00 */
[----:B-1----:R-:W-:Y:S01]  /*f7e0*/  IMAD.MOV.U32 R3, RZ, RZ, 0x1f ;  /* 0x0000001fff037424 */ /* 0x002fe200078e00ff */
[----:B------:R-:W-:Y:S02]  /*f7f0*/  MOV R2, 0xf810 ;  /* 0x0000f81000027802 */ /* 0x000fe40000000f00 */
[----:B--23--:R-:W-:Y:S05]  /*f800*/  CALL.REL.NOINC `($__internal_15_$__cuda_sm70_shflsync_idx_p) ;  /* 0x0000007000007944 */ /* 0x00cfea0003c00000 */
[----:B------:R-:W-:Y:S01]  /*f810*/  MOV R0, R160 ;  /* 0x000000a000007202 */ /* 0x000fe20000000f00 */
[----:B------:R-:W-:Y:S05]  /*f820*/  BRA `(.L_x_3228) ;  /* 0xffffe36000007947 */ /* 0x000fea000383ffff */
        .weak           $__internal_14_$__cuda_sm70_shflsync_bfly_p
        .type           $__internal_14_$__cuda_sm70_shflsync_bfly_p,@function
        .size           $__internal_14_$__cuda_sm70_shflsync_bfly_p,($__internal_15_$__cuda_sm70_shflsync_idx_p - $__internal_14_$__cuda_sm70_shflsync_bfly_p)
$__internal_14_$__cuda_sm70_shflsync_bfly_p:
[----:B------:R-:W-:Y:S04]  /*f830*/  WARPSYNC R199 ;  /* 0x000000c700007348 */ /* 0x000fe80003800000 */
[----:B------:R1:W2:Y:S02]  /*f840*/  SHFL.BFLY PT, R127, R2, R127, R200 ;  /* 0x0c00007f027f7389 */ /* 0x0002a400000e00c8 */
[----:B-1----:R-:W-:-:S02]  /*f850*/  MOV R2, R3 ;  /* 0x0000000300027202 */ /* 0x002fc40000000f00 */
[----:B------:R-:W-:-:S04]  /*f860*/  MOV R3, 0x0 ;  /* 0x0000000000037802 */ /* 0x000fc80000000f00 */
[----:B--2---:R-:W-:Y:S05]  /*f870*/  RET.REL.NODEC R2 `(_ZN7cutlass13device_kernelIN5flash19enable_sm80_to_sm89INS1_16FlashAttnFwdSm80INS1_25CollectiveMainloopFwdSm80ILi8ELi2ELb0EN4cute5tupleIJNS5_1CILi128EEENS7_ILi64EEENS7_ILi192EEEEEELi192ENS_10bfloat16_tEfNS_4arch4Sm80ELb1ELb0ELb0ELb0ELb1ELb0ELb1ELb0EEENS1_21CollectiveEpilogueFwdINS6_IJS8_SA_S9_EEENS6_IJNS7_ILi1EEESI_SI_EEESC_SE_Li256ELb0ELb1ELb0ELb0EEENS1_30DynamicPersistentTileSchedulerILi256ELi256ELb0ELb1ELb0EEEEEEEEEvNT_6ParamsE) ;  /* 0xffff078002007950 */ /* 0x004fea0003c3ffff */
        .weak           $__internal_15_$__cuda_sm70_shflsync_idx_p
        .type           $__internal_15_$__cuda_sm70_shflsync_idx_p,@function
        .size           $__internal_15_$__cuda_sm70_shflsync_idx_p,(.L_x_3445 - $__internal_15_$__cuda_sm70_shflsync_idx_p)
$__internal_15_$__cuda_sm70_shflsync_idx_p:
[----:B------:R-:W-:-:S04]  /*f880*/  MOV R162, 0xffffffff ;  /* 0xffffffff00a27802 */ /* 0x000fc80000000f00 */
[----:B------:R-:W-:Y:S04]  /*f890*/  WARPSYNC R162 ;  /* 0x000000a200007348 */ /* 0x000fe80003800000 */
[----:B------:R1:W2:Y:S02]  /*f8a0*/  SHFL.IDX PT, R160, R161, R160, R3 ;  /* 0x000000a0a1a07389 */ /* 0x0002a400000e0003 */
[----:B-1----:R-:W-:-:S04]  /*f8b0*/  MOV R3, 0x0 ;  /* 0x0000000000037802 */ /* 0x002fc80000000f00 */
[----:B--2---:R-:W-:Y:S05]  /*f8c0*/  RET.REL.NODEC R2 `(_ZN7cutlass13device_kernelIN5flash19enable_sm80_to_sm89INS1_16FlashAttnFwdSm80INS1_25CollectiveMainloopFwdSm80ILi8ELi2ELb0EN4cute5tupleIJNS5_1CILi128EEENS7_ILi64EEENS7_ILi192EEEEEELi192ENS_10bfloat16_tEfNS_4arch4Sm80ELb1ELb0ELb0ELb0ELb1ELb0ELb1ELb0EEENS1_21CollectiveEpilogueFwdINS6_IJS8_SA_S9_EEENS6_IJNS7_ILi1EEESI_SI_EEESC_SE_Li256ELb0ELb1ELb0ELb0EEENS1_30DynamicPersistentTileSchedulerILi256ELi256ELb0ELb1ELb0EEEEEEEEEvNT_6ParamsE) ;  /* 0xffff073002007950 */ /* 0x004fea0003c3ffff */
.L_x_3229:
        /* <DEDUP_REMOVED lines=11> */
.L_x_3445:


//--------------------- .text._ZN7cutlass13device_kernelIN5flash19enable_sm80_to_sm89INS1_16FlashAttnFwdSm80INS1_25CollectiveMainloopFwdSm80ILi8ELi2ELb0EN4cute5tupleIJNS5_1CILi128EEENS7_ILi64EEENS7_ILi192EEEEEELi192ENS_10bfloat16_tEfNS_4arch4Sm80ELb1ELb0ELb0ELb1ELb1ELb0ELb1ELb0EEENS1_21CollectiveEpilogueFwdINS6_IJS8_SA_S9_EEENS6_IJNS7_ILi1EEESI_SI_EEESC_SE_Li256ELb1ELb1ELb0ELb0EEENS1_19SingleTileSchedulerILb1ELb0ELb1ELi128EEEEEEEEEvNT_6ParamsE --------------------------
	.section	.text._ZN7cutlass13device_kernelIN5flash19enable_sm80_to_sm89INS1_16FlashAttnFwdSm80INS1_25CollectiveMainloopFwdSm80ILi8ELi2ELb0EN4cute5tupleIJNS5_1CILi128EEENS7_ILi64EEENS7_ILi192EEEEEELi192ENS_10bfloat16_tEfNS_4arch4Sm80ELb1ELb0ELb0ELb1ELb1ELb0ELb1ELb0EEENS1_21CollectiveEpilogueFwdINS6_IJS8_SA_S9_EEENS6_IJNS7_ILi1EEESI_SI_EEESC_SE_Li256ELb1ELb1ELb0ELb0EEENS1_19SingleTileSchedulerILb1ELb0ELb1ELi128EEEEEEEEEvNT_6ParamsE,"ax",@progbits
	.sectioninfo	@"SHI_REGISTERS=232"
	.align	128
.text._ZN7cutlass13device_kernelIN5flash19enable_sm80_to_sm89INS1_16FlashAttnFwdSm80INS1_25CollectiveMainloopFwdSm80ILi8ELi2ELb0EN4cute5tupleIJNS5_1CILi128EEENS7_ILi64EEENS7_ILi192EEEEEELi192ENS_10bfloat16_tEfNS_4arch4Sm80ELb1ELb0ELb0ELb1ELb1ELb0ELb1ELb0EEENS1_21CollectiveEpilogueFwdINS6_IJS8_SA_S9_EEENS6_IJNS7_ILi1EEESI_SI_EEESC_SE_Li256ELb1ELb1ELb0ELb0EEENS1_19SingleTileSchedulerILb1ELb0ELb1ELi128EEEEEEEEEvNT_6ParamsE:
        .type           _ZN7cutlass13device_kernelIN5flash19enable_sm80_to_sm89INS1_16FlashAttnFwdSm80INS1_25CollectiveMainloopFwdSm80ILi8ELi2ELb0EN4cute5tupleIJNS5_1CILi128EEENS7_ILi64EEENS7_ILi192EEEEEELi192ENS_10bfloat16_tEfNS_4arch4Sm80ELb1ELb0ELb0ELb1ELb1ELb0ELb1ELb0EEENS1_21CollectiveEpilogueFwdINS6_IJS8_SA_S9_EEENS6_IJNS7_ILi1EEESI_SI_EEESC_SE_Li256ELb1ELb1ELb0ELb0EEENS1_19SingleTileSchedulerILb1ELb0ELb1ELi128EEEEEEEEEvNT_6ParamsE,@function
        .size           _ZN7cutlass13device_kernelIN5flash19enable_sm80_to_sm89INS1_16FlashAttnFwdSm80INS1_25CollectiveMainloopFwdSm80ILi8ELi2ELb0EN4cute5tupleIJNS5_1CILi128EEENS7_ILi64EEENS7_ILi192EEEEEELi192ENS_10bfloat16_tEfNS_4arch4Sm80ELb1ELb0ELb0ELb1ELb1ELb0ELb1ELb0EEENS1_21CollectiveEpilogueFwdINS6_IJS8_SA_S9_EEENS6_IJNS7_ILi1EEESI_SI_EEESC_SE_Li256ELb1ELb1ELb0ELb0EEENS1_19SingleTileSchedulerILb1ELb0ELb1ELi128EEEEEEEEEvNT_6ParamsE,(.L_x_3448 - _ZN7cutlass13device_kernelIN5flash19enable_sm80_to_sm89INS1_16FlashAttnFwdSm80INS1_25CollectiveMainloopFwdSm80ILi8ELi2ELb0EN4cute5tupleIJNS5_1CILi128EEENS7_ILi64EEENS7_ILi192EEEEEELi192ENS_10bfloat16_tEfNS_4arch4Sm80ELb1ELb0ELb0ELb1ELb1ELb0ELb1ELb0EEENS1_21CollectiveEpilogueFwdINS6_IJS8_SA_S9_EEENS6_IJNS7_ILi1EEESI_SI_EEESC_SE_Li256ELb1ELb1ELb0ELb0EEENS1_19SingleTileSchedulerILb1ELb0ELb1ELi128EEEEEEEEEvNT_6ParamsE)
        .other          _ZN7cutlass13device_kernelIN5flash19enable_sm80_to_sm89INS1_16FlashAttnFwdSm80INS1_25CollectiveMainloopFwdSm80ILi8ELi2ELb0EN4cute5tupleIJNS5_1CILi128EEENS7_ILi64EEENS7_ILi192EEEEEELi192ENS_10bfloat16_tEfNS_4arch4Sm80ELb1ELb0ELb0ELb1ELb1ELb0ELb1ELb0EEENS1_21CollectiveEpilogueFwdINS6_IJS8_SA_S9_EEENS6_IJNS7_ILi1EEESI_SI_EEESC_SE_Li256ELb1ELb1ELb0ELb0EEENS1_19SingleTileSchedulerILb1ELb0ELb1ELi128EEEEEEEEEvNT_6ParamsE,@"STO_CUDA_ENTRY STV_DEFAULT"
_ZN7cutlass13device_kernelIN5flash19enable_sm80_to_sm89INS1_16FlashAttnFwdSm80INS1_25CollectiveMainloopFwdSm80ILi8ELi2ELb0EN4cute5tupleIJNS5_1CILi128EEENS7_ILi64EEENS7_ILi192EEEEEELi192ENS_10bfloat16_tEfNS_4arch4Sm80ELb1ELb0ELb0ELb1ELb1ELb0ELb1ELb0EEENS1_21CollectiveEpilogueFwdINS6_IJS8_SA_S9_EEENS6_IJNS7_ILi1EEESI_SI_EEESC_SE_Li256ELb1ELb1ELb0ELb0EEENS1_19SingleTileSchedulerILb1ELb0ELb1ELi128EEEEEEEEEvNT_6ParamsE:
        /* <DEDUP_REMOVED lines=20> */
.L_x_3231:
        /* <DEDUP_REMOVED lines=13> */
.L_x_3233:
[----:B------:R-:W-:Y:S02]  /*0210*/  ULDC UR5, c[0x0][0x54c] ;  /* 0x0001530000057ab9 */ /* 0x000fe40000000800 */
.L_x_3232:
[----:B------:R-:W-:Y:S02]  /*0220*/  ULDC UR4, c[0x0][0x548] ;  /* 0x0001520000047ab9 */ /* 0x000fe40000000800 */
[----:B------:R-:W-:-:S02]  /*0230*/  USHF.L.U32 UR15, UR15, 0x7, URZ ;  /* 0x000000070f0f7899 */ /* 0x000fc4000800063f */
[----:B------:R-:W-:-:S04]  /*0240*/  UIMAD UR4, UR5, UR4, URZ ;  /* 0x00000004050472a4 */ /* 0x000fc8000f8e023f */
[----:B------:R-:W-:-:S04]  /*0250*/  UISETP.GE.AND UP0, UPT, UR15, UR4, UPT ;  /* 0x000000040f00728c */ /* 0x000fc8000bf06270 */
[----:B------:R-:W-:Y:S01]  /*0260*/  USEL UR8, UR8, 0xffffffff, !UP0 ;  /* 0xffffffff08087887 */ /* 0x000fe2000c000000 */
[----:B------:R-:W-:Y:S05]  /*0270*/  BRA `(.L_x_3234) ;  /* 0x000001b000007947 */ /* 0x000fea0003800000 */
.L_x_3230:
        /* <DEDUP_REMOVED lines=8> */
.L_x_3235:
        /* <DEDUP_REMOVED lines=13> */
.L_x_3237:
[----:B------:R-:W-:Y:S02]  /*03d0*/  ULDC UR5, c[0x0][0x54c] ;  /* 0x0001530000057ab9 */ /* 0x000fe40000000800 */
.L_x_3236:
[----:B------:R-:W-:Y:S02]  /*03e0*/  ULDC UR4, c[0x0][0x548] ;  /* 0x0001520000047ab9 */ /* 0x000fe40000000800 */
[----:B------:R-:W-:-:S02]  /*03f0*/  USHF.L.U32 UR15, UR15, 0x7, URZ ;  /* 0x000000070f0f7899 */ /* 0x000fc4000800063f */
[----:B------:R-:W-:-:S04]  /*0400*/  UIMAD UR4, UR5, UR4, URZ ;  /* 0x00000004050472a4 */ /* 0x000fc8000f8e023f */
[----:B------:R-:W-:-:S04]  /*0410*/  UISETP.GE.AND UP0, UPT, UR15, UR4, UPT ;  /* 0x000000040f00728c */ /* 0x000fc8000bf06270 */
[----:B------:R-:W-:-:S06]  /*0420*/  USEL UR8, UR8, 0xffffffff, !UP0 ;  /* 0xffffffff08087887 */ /* 0x000fcc000c000000 */
.L_x_3234:
        /* <DEDUP_REMOVED lines=47> */
.L_x_3238:
        /* <DEDUP_REMOVED lines=10> */
.L_x_3239:
        /* <DEDUP_REMOVED lines=12> */
.L_x_3240:
        /* <DEDUP_REMOVED lines=208> */
.L_x_3243:
[----:B-1-34-:R-:W-:Y:S05]  /*1580*/  BSYNC B0 ;  /* 0x0000000000007941 */ /* 0x01afea0003800000 */
.L_x_3242:
        /* <DEDUP_REMOVED lines=20> */
.L_x_3245:
[----:B------:R-:W-:Y:S05]  /*16d0*/  BSYNC B0 ;  /* 0x0000000000007941 */ /* 0x000fea0003800000 */
.L_x_3244:
        /* <DEDUP_REMOVED lines=20> */
.L_x_3247:
[----:B------:R-:W-:Y:S05]  /*1820*/  BSYNC B0 ;  /* 0x0000000000007941 */ /* 0x000fea0003800000 */
.L_x_3246:
        /* <DEDUP_REMOVED lines=220> */
.L_x_3248:
[----:B------:R-:W0:Y:S01]  /*25f0*/  LDGDEPBAR ;  /* 0x00000000000079af */ /* 0x000e220000000000 */
[----:B------:R-:W-:Y:S01]  /*2600*/  LOP3.LUT P0, RZ, R144, 0x2, RZ, 0xc0, !PT ;  /* 0x0000000290ff7812 */ /* 0x000fe2000780c0ff */
[----:B------:R-:W-:Y:S01]  /*2610*/  IMAD.SHL.U32 R185, R185, 0x2, RZ ;  /* 0x00000002b9b97824 */ /* 0x000fe200078e00ff */
[----:B------:R-:W-:Y:S01]  /*2620*/  MOV R182, 0x20 ;  /* 0x0000002000b67802 */ /* 0x000fe20000000f00 */
[----:B------:R-:W-:Y:S01]  /*2630*/  IMAD.SHL.U32 R184, R184, 0x2, RZ ;  /* 0x00000002b8b87824 */ /* 0x000fe200078e00ff */
[C---:B------:R-:W-:Y:S01]  /*2640*/  LEA R187, R0.reuse, 0x18100, 0x1 ;  /* 0x0001810000bb7811 */ /* 0x040fe200078e08ff */
[----:B------:R-:W-:Y:S01]  /*2650*/  IMAD.SHL.U32 R40, R0, 0x2, RZ ;  /* 0x0000000200287824 */ /* 0x000fe200078e00ff */
        /* <DEDUP_REMOVED lines=71> */
.L_x_3249:
[----:B------:R-:W-:Y:S01]  /*2ad0*/  IMAD.MOV.U32 R0, RZ, RZ, 0x40 ;  /* 0x00000040ff007424 */ /* 0x000fe200078e00ff */
[C---:B--23--:R-:W-:Y:S01]  /*2ae0*/  HMMA.16816.F32.BF16 R20, R40.reuse, R16, RZ ;  /* 0x000000102814723c */ /* 0x04cfe200000418ff */
[C---:B------:R-:W-:Y:S01]  /*2af0*/  IMAD R181, R4.reuse, 0x2, R187 ;  /* 0x0000000204b57824 */ /* 0x040fe200078e02bb */
[----:B------:R-:W-:Y:S01]  /*2b00*/  LEA.HI R7, R7, R2, RZ, 0x2 ;  /* 0x0000000207077211 */ /* 0x000fe200078f10ff */
[----:B------:R-:W-:Y:S01]  /*2b10*/  IMAD R180, R4, 0x2, R183 ;  /* 0x0000000204b47824 */ /* 0x000fe200078e02b7 */
[----:B------:R-:W-:Y:S01]  /*2b20*/  SEL R133, R0, 0xffffffc0, !P1 ;  /* 0xffffffc000857807 */ /* 0x000fe20004800000 */
[----:B------:R-:W-:Y:S01]  /*2b30*/  UMOV UR4, 0xffffffc0 ;  /* 0xffffffc000047882 */ /* 0x000fe20000000000 */
[----:B----4-:R-:W-:Y:S01]  /*2b40*/  LDSM.16.M88.4 R12, [R181] ;  /* 0x00000000b50c783b */ /* 0x010fe20000000200 */
[----:B------:R-:W-:Y:S01]  /*2b50*/  LOP3.LUT R7, R7, 0xfffffffc, RZ, 0xc0, !PT ;  /* 0xfffffffc07077812 */ /* 0x000fe200078ec0ff */
[C---:B------:R-:W-:Y:S01]  /*2b60*/  HMMA.16816.F32.BF16 R16, R40.reuse, R18, RZ ;  /* 0x000000122810723c */ /* 0x040fe200000418ff */
[----:B------:R-:W-:Y:S01]  /*2b70*/  IMAD.IADD R85, R185, 0x1, R133 ;  /* 0x00000001b9557824 */ /* 0x000fe200078e0285 */
[----:B------:R-:W-:Y:S01]  /*2b80*/  LDSM.16.M88.4 R80, [R180] ;  /* 0x00000000b450783b */ /* 0x000fe20000000200 */
[----:B------:R-:W-:Y:S01]  /*2b90*/  IMAD.IADD R0, R133, 0x1, R84 ;  /* 0x0000000185007824 */ /* 0x000fe200078e0254 */
[----:B------:R-:W-:Y:S01]  /*2ba0*/  PLOP3.LUT P0, PT, PT, PT, UP1, 0x80, 0x0 ;  /* 0x000000000000781c */ /* 0x000fe20003f0f018 */
[----:B------:R-:W-:Y:S01]  /*2bb0*/  UIMAD UR4, UR13, UR4, 0x41 ;  /* 0x000000410d0474a4 */ /* 0x000fe2000f8e0204 */
[----:B------:R-:W2:Y:S01]  /*2bc0*/  LDSM.16.M88.4 R36, [R85+0xc100] ;  /* 0x00c100005524783b */ /* 0x000ea20000000200 */
[----:B------:R-:W-:Y:S01]  /*2bd0*/  IMAD.SHL.U32 R135, R3, 0x2, RZ ;  /* 0x0000000203877824 */ /* 0x000fe200078e00ff */
[----:B------:R-:W-:Y:S01]  /*2be0*/  HMMA.16816.F32.BF16 R64, R40, R60, RZ ;  /* 0x0000003c2840723c */ /* 0x000fe200000418ff */
[----:B------:R-:W-:Y:S01]  /*2bf0*/  UISETP.GE.AND UP0, UPT, UR13, 0x3, UPT ;  /* 0x000000030d00788c */ /* 0x000fe2000bf06270 */
[----:B------:R-:W-:Y:S01]  /*2c00*/  LDSM.16.M88.4 R32, [R85+0xc900] ;  /* 0x00c900005520783b */ /* 0x000fe20000000200 */
[----:B------:R-:W-:-:S02]  /*2c10*/  IMAD R134, R4, 0x2, R135 ;  /* 0x0000000204867824 */ /* 0x000fc400078e0287 */
[C---:B------:R-:W-:Y:S01]  /*2c20*/  IMAD.IADD R171, R184.reuse, 0x1, R135 ;  /* 0x00000001b8ab7824 */ /* 0x040fe200078e0287 */
[----:B------:R-:W-:Y:S01]  /*2c30*/  LDSM.16.M88.4 R28, [R85+0xd100] ;  /* 0x00d10000551c783b */ /* 0x000fe20000000200 */
[----:B------:R-:W-:Y:S01]  /*2c40*/  IMAD.IADD R163, R184, 0x1, R134 ;  /* 0x00000001b8a37824 */ /* 0x000fe200078e0286 */
[C---:B-1----:R-:W-:Y:S01]  /*2c50*/  HMMA.16816.F32.BF16 R56, R40.reuse, R52, RZ ;  /* 0x000000342838723c */ /* 0x042fe200000418ff */
[----:B------:R-:W-:Y:S01]  /*2c60*/  IMAD R4, R4, 0x2, R171 ;  /* 0x0000000204047824 */ /* 0x000fe200078e02ab */
[----:B------:R-:W0:Y:S06]  /*2c70*/  LDGDEPBAR ;  /* 0x00000000000079af */ /* 0x000e2c0000000000 */
[C---:B------:R-:W-:Y:S08]  /*2c80*/  HMMA.16816.F32.BF16 R60, R40.reuse, R62, RZ ;  /* 0x0000003e283c723c */ /* 0x040ff000000418ff */
        /* <DEDUP_REMOVED lines=15> */
[----:B------:R-:W4:Y:S04]  /*2d80*/  LDSM.16.M88.4 R68, [R0+0xd900] ;  /* 0x00d900000044783b */ /* 0x000f280000000200 */
[----:B------:R-:W-:Y:S03]  /*2d90*/  LDSM.16.M88.4 R40, [R187+0x4000] ;  /* 0x00400000bb28783b */ /* 0x000fe60000000200 */
[C---:B--2---:R-:W-:Y:S08]  /*2da0*/  HMMA.16816.F32.BF16 R20, R12.reuse, R36, R20 ;  /* 0x000000240c14723c */ /* 0x044ff00000041814 */
[C---:B------:R-:W-:Y:S01]  /*2db0*/  HMMA.16816.F32.BF16 R16, R12.reuse, R38, R16 ;  /* 0x000000260c10723c */ /* 0x040fe20000041810 */
[----:B------:R-:W2:Y:S07]  /*2dc0*/  LDSM.16.M88.4 R36, [R185+0xe100] ;  /* 0x00e10000b924783b */ /* 0x000eae0000000200 */
        /* <DEDUP_REMOVED lines=8> */
[----:B------:R-:W1:Y:S04]  /*2e50*/  LDSM.16.M88.4 R28, [R185+0xf100] ;  /* 0x00f10000b91c783b */ /* 0x000e680000000200 */
[----:B------:R-:W-:Y:S03]  /*2e60*/  LDSM.16.M88.4 R12, [R183+0x4000] ;  /* 0x00400000b70c783b */ /* 0x000fe60000000200 */
[C---:B---3--:R-:W-:Y:S08]  /*2e70*/  HMMA.16816.F32.BF16 R20, R80.reuse, R8, R20 ;  /* 0x000000085014723c */ /* 0x048ff00000041814 */
[C---:B------:R-:W-:Y:S01]  /*2e80*/  HMMA.16816.F32.BF16 R16, R80.reuse, R10, R16 ;  /* 0x0000000a5010723c */ /* 0x040fe20000041810 */
[----:B------:R-:W3:Y:S07]  /*2e90*/  LDSM.16.M88.4 R8, [R84+0xe100] ;  /* 0x00e100005408783b */ /* 0x000eee0000000200 */
[C---:B----4-:R-:W-:Y:S08]  /*2ea0*/  HMMA.16816.F32.BF16 R48, R80.reuse, R68, R48 ;  /* 0x000000445030723c */ /* 0x050ff00000041830 */
[C---:B------:R-:W-:Y:S01]  /*2eb0*/  HMMA.16816.F32.BF16 R44, R80.reuse, R70, R44 ;  /* 0x00000046502c723c */ /* 0x040fe2000004182c */
[----:B------:R-:W4:Y:S07]  /*2ec0*/  LDSM.16.M88.4 R68, [R84+0xe900] ;  /* 0x00e900005444783b */ /* 0x000f2e0000000200 */
[C---:B------:R-:W-:Y:S08]  /*2ed0*/  HMMA.16816.F32.BF16 R64, R80.reuse, R76, R64 ;  /* 0x0000004c5040723c */ /* 0x040ff00000041840 */
[C---:B------:R-:W-:Y:S08]  /*2ee0*/  HMMA.16816.F32.BF16 R60, R80.reuse, R78, R60 ;  /* 0x0000004e503c723c */ /* 0x040ff0000004183c */
[C---:B------:R-:W-:Y:S08]  /*2ef0*/  HMMA.16816.F32.BF16 R56, R80.reuse, R72, R56 ;  /* 0x000000485038723c */ /* 0x040ff00000041838 */
[----:B------:R-:W-:Y:S08]  /*2f00*/  HMMA.16816.F32.BF16 R52, R80, R74, R52 ;  /* 0x0000004a5034723c */ /* 0x000ff00000041834 */
[C---:B--2---:R-:W-:Y:S08]  /*2f10*/  HMMA.16816.F32.BF16 R20, R40.reuse, R36, R20 ;  /* 0x000000242814723c */ /* 0x044ff00000041814 */
[C---:B------:R-:W-:Y:S01]  /*2f20*/  HMMA.16816.F32.BF16 R16, R40.reuse, R38, R16 ;  /* 0x000000262810723c */ /* 0x040fe20000041810 */
[----:B------:R-:W2:Y:S07]  /*2f30*/  LDSM.16.M88.4 R36, [R84+0xf100] ;  /* 0x00f100005424783b */ /* 0x000eae0000000200 */
[C---:B-1----:R-:W-:Y:S08]  /*2f40*/  HMMA.16816.F32.BF16 R48, R40.reuse, R24, R48 ;  /* 0x000000182830723c */ /* 0x042ff00000041830 */
[C---:B------:R-:W-:Y:S01]  /*2f50*/  HMMA.16816.F32.BF16 R44, R40.reuse, R26, R44 ;  /* 0x0000001a282c723c */ /* 0x040fe2000004182c */
[----:B------:R-:W1:Y:S07]  /*2f60*/  LDSM.16.M88.4 R24, [R84+0xf900] ;  /* 0x00f900005418783b */ /* 0x000e6e0000000200 */
[C---:B-----5:R-:W-:Y:S08]  /*2f70*/  HMMA.16816.F32.BF16 R64, R40.reuse, R32, R64 ;  /* 0x000000202840723c */ /* 0x060ff00000041840 */
[C---:B------:R-:W-:Y:S01]  /*2f80*/  HMMA.16816.F32.BF16 R60, R40.reuse, R34, R60 ;  /* 0x00000022283c723c */ /* 0x040fe2000004183c */
[----:B------:R-:W-:Y:S07]  /*2f90*/  LDSM.16.M88.4 R32, [R181+0x4000] ;  /* 0x00400000b520783b */ /* 0x000fee0000000200 */
[C---:B------:R-:W-:Y:S08]  /*2fa0*/  HMMA.16816.F32.BF16 R56, R40.reuse, R28, R56 ;  /* 0x0000001c2838723c */ /* 0x040ff00000041838 */
[----:B------:R-:W-:Y:S01]  /*2fb0*/  HMMA.16816.F32.BF16 R52, R40, R30, R52 ;  /* 0x0000001e2834723c */ /* 0x000fe20000041834 */
[----:B------:R-:W-:Y:S04]  /*2fc0*/  LDSM.16.M88.4 R28, [R85+0xe100] ;  /* 0x00e10000551c783b */ /* 0x000fe80000000200 */
[----:B------:R-:W-:Y:S03]  /*2fd0*/  LDSM.16.M88.4 R40, [R85+0xf100] ;  /* 0x00f100005528783b */ /* 0x000fe60000000200 */
[C---:B---3--:R-:W-:Y:S08]  /*2fe0*/  HMMA.16816.F32.BF16 R20, R12.reuse, R8, R20 ;  /* 0x000000080c14723c */ /* 0x048ff00000041814 */
[C---:B------:R-:W-:Y:S01]  /*2ff0*/  HMMA.16816.F32.BF16 R16, R12.reuse, R10, R16 ;  /* 0x0000000a0c10723c */ /* 0x040fe20000041810 */
[----:B------:R-:W3:Y:S07]  /*3000*/  LDSM.16.M88.4 R8, [R85+0xe900] ;  /* 0x00e900005508783b */ /* 0x000eee0000000200 */
[C---:B----4-:R-:W-:Y:S08]  /*3010*/  HMMA.16816.F32.BF16 R64, R12.reuse, R68, R64 ;  /* 0x000000440c40723c */ /* 0x050ff00000041840 */
[C---:B------:R-:W-:Y:S01]  /*3020*/  HMMA.16816.F32.BF16 R60, R12.reuse, R70, R60 ;  /* 0x000000460c3c723c */ /* 0x040fe2000004183c */
[----:B------:R-:W4:Y:S07]  /*3030*/  LDSM.16.M88.4 R68, [R85+0xf900] ;  /* 0x00f900005544783b */ /* 0x000f2e0000000200 */
[C---:B--2---:R-:W-:Y:S08]  /*3040*/  HMMA.16816.F32.BF16 R56, R12.reuse, R36, R56 ;  /* 0x000000240c38723c */ /* 0x044ff00000041838 */
[C---:B------:R-:W-:Y:S01]  /*3050*/  HMMA.16816.F32.BF16 R72, R12.reuse, R38, R52 ;  /* 0x000000260c48723c */ /* 0x040fe20000041834 */
[----:B------:R-:W-:Y:S04]  /*3060*/  LDSM.16.M88.4 R52, [R180+0x4000] ;  /* 0x00400000b434783b */ /* 0x000fe80000000200 */
[----:B------:R-:W-:Y:S03]  /*3070*/  LDSM.16.M88.4 R36, [R0+0xe100] ;  /* 0x00e100000024783b */ /* 0x000fe60000000200 */
[C---:B-1----:R-:W-:Y:S08]  /*3080*/  HMMA.16816.F32.BF16 R48, R12.reuse, R24, R48 ;  /* 0x000000180c30723c */ /* 0x042ff00000041830 */
[----:B------:R-:W-:Y:S01]  /*3090*/  HMMA.16816.F32.BF16 R44, R12, R26, R44 ;  /* 0x0000001a0c2c723c */ /* 0x000fe2000004182c */
[----:B------:R-:W1:Y:S04]  /*30a0*/  LDSM.16.M88.4 R24, [R0+0xe900] ;  /* 0x00e900000018783b */ /* 0x000e680000000200 */
[----:B------:R-:W2:Y:S03]  /*30b0*/  LDSM.16.M88.4 R12, [R0+0xf100] ;  /* 0x00f10000000c783b */ /* 0x000ea60000000200 */
[C---:B---3--:R-:W-:Y:S08]  /*30c0*/  HMMA.16816.F32.BF16 R64, R32.reuse, R8, R64 ;  /* 0x000000082040723c */ /* 0x048ff00000041840 */
[C---:B------:R-:W-:Y:S01]  /*30d0*/  HMMA.16816.F32.BF16 R60, R32.reuse, R10, R60 ;  /* 0x0000000a203c723c */ /* 0x040fe2000004183c */
[----:B------:R-:W3:Y:S07]  /*30e0*/  LDSM.16.M88.4 R8, [R0+0xf900] ;  /* 0x00f900000008783b */ /* 0x000eee0000000200 */
[C---:B------:R-:W-:Y:S08]  /*30f0*/  HMMA.16816.F32.BF16 R20, R32.reuse, R28, R20 ;  /* 0x0000001c2014723c */ /* 0x040ff00000041814 */
[C---:B------:R-:W-:Y:S01]  /*3100*/  HMMA.16816.F32.BF16 R16, R32.reuse, R30, R16 ;  /* 0x0000001e2010723c */ /* 0x040fe20000041810 */
[----:B------:R-:W-:Y:S07]  /*3110*/  LDSM.16.M88.4 R28, [R185+0x10900] ;  /* 0x01090000b91c783b */ /* 0x000fee0000000200 */
[C---:B------:R-:W-:Y:S08]  /*3120*/  HMMA.16816.F32.BF16 R56, R32.reuse, R40, R56 ;  /* 0x000000282038723c */ /* 0x040ff00000041838 */
[C---:B------:R-:W-:Y:S01]  /*3130*/  HMMA.16816.F32.BF16 R72, R32.reuse, R42, R72 ;  /* 0x0000002a2048723c */ /* 0x040fe20000041848 */
[----:B------:R-:W5:Y:S07]  /*3140*/  LDSM.16.M88.4 R40, [R187+0x8000] ;  /* 0x00800000bb28783b */ /* 0x000f6e0000000200 */
[C---:B----4-:R-:W-:Y:S08]  /*3150*/  HMMA.16816.F32.BF16 R48, R32.reuse, R68, R48 ;  /* 0x000000442030723c */ /* 0x050ff00000041830 */
[----:B------:R-:W-:Y:S01]  /*3160*/  HMMA.16816.F32.BF16 R44, R32, R70, R44 ;  /* 0x00000046202c723c */ /* 0x000fe2000004182c */
[----:B------:R-:W4:Y:S04]  /*3170*/  LDSM.16.M88.4 R68, [R185+0x11100] ;  /* 0x01110000b944783b */ /* 0x000f280000000200 */
[----:B------:R-:W-:Y:S03]  /*3180*/  LDSM.16.M88.4 R32, [R185+0x10100] ;  /* 0x01010000b920783b */ /* 0x000fe60000000200 */
[C---:B-1----:R-:W-:Y:S08]  /*3190*/  HMMA.16816.F32.BF16 R64, R52.reuse, R24, R64 ;  /* 0x000000183440723c */ /* 0x042ff00000041840 */
[C---:B------:R-:W-:Y:S01]  /*31a0*/  HMMA.16816.F32.BF16 R60, R52.reuse, R26, R60 ;  /* 0x0000001a343c723c */ /* 0x040fe2000004183c */
[----:B------:R-:W1:Y:S07]  /*31b0*/  LDSM.16.M88.4 R24, [R185+0x11900] ;  /* 0x01190000b918783b */ /* 0x000e6e0000000200 */
        /* <DEDUP_REMOVED lines=9> */
[----:B------:R-:W-:Y:S03]  /*3250*/  LDSM.16.M88.4 R52, [R85+0x10100] ;  /* 0x010100005534783b */ /* 0x000fe60000000200 */
[C---:B-----5:R-:W-:Y:S08]  /*3260*/  HMMA.16816.F32.BF16 R64, R40.reuse, R28, R64 ;  /* 0x0000001c2840723c */ /* 0x060ff00000041840 */
[C---:B------:R-:W-:Y:S01]  /*3270*/  HMMA.16816.F32.BF16 R60, R40.reuse, R30, R60 ;  /* 0x0000001e283c723c */ /* 0x040fe2000004183c */
[----:B------:R-:W2:Y:S07]  /*3280*/  LDSM.16.M88.4 R28, [R84+0x10900] ;  /* 0x01090000541c783b */ /* 0x000eae0000000200 */
[C---:B----4-:R-:W-:Y:S08]  /*3290*/  HMMA.16816.F32.BF16 R56, R40.reuse, R68, R56 ;  /* 0x000000442838723c */ /* 0x050ff00000041838 */
[C---:B------:R-:W-:Y:S08]  /*32a0*/  HMMA.16816.F32.BF16 R72, R40.reuse, R70, R72 ;  /* 0x000000462848723c */ /* 0x040ff00000041848 */
[C---:B-1----:R-:W-:Y:S01]  /*32b0*/  HMMA.16816.F32.BF16 R68, R40.reuse, R24, R48 ;  /* 0x000000182844723c */ /* 0x042fe20000041830 */
[----:B------:R-:W-:Y:S07]  /*32c0*/  LDSM.16.M88.4 R48, [R181+0x8000] ;  /* 0x00800000b530783b */ /* 0x000fee0000000200 */
[C---:B------:R-:W-:Y:S01]  /*32d0*/  HMMA.16816.F32.BF16 R44, R40.reuse, R26, R44 ;  /* 0x0000001a282c723c */ /* 0x040fe2000004182c */
[----:B------:R-:W1:Y:S07]  /*32e0*/  LDSM.16.M88.4 R24, [R85+0x10900] ;  /* 0x010900005518783b */ /* 0x000e6e0000000200 */
[----:B------:R-:W-:Y:S08]  /*32f0*/  HMMA.16816.F32.BF16 R20, R40, R32, R20 ;  /* 0x000000202814723c */ /* 0x000ff00000041814 */
[----:B--2---:R-:W-:Y:S08]  /*3300*/  HMMA.16816.F32.BF16 R64, R36, R28, R64 ;  /* 0x0000001c2440723c */ /* 0x004ff00000041840 */
[----:B------:R-:W-:Y:S01]  /*3310*/  HMMA.16816.F32.BF16 R16, R40, R34, R16 ;  /* 0x000000222810723c */ /* 0x000fe20000041810 */
[----:B------:R-:W-:Y:S07]  /*3320*/  LDSM.16.M88.4 R32, [R84+0x11900] ;  /* 0x011900005420783b */ /* 0x000fee0000000200 */
[C---:B------:R-:W-:Y:S07]  /*3330*/  HMMA.16816.F32.BF16 R20, R36.reuse, R12, R20 ;  /* 0x0000000c2414723c */ /* 0x040fee0000041814 */
[----:B------:R-:W-:Y:S01]  /*3340*/  SHF.R.S32.HI R12, RZ, 0x1f, R5 ;  /* 0x0000001fff0c7819 */ /* 0x000fe20000011405 */
[----:B------:R-:W-:Y:S01]  /*3350*/  HMMA.16816.F32.BF16 R56, R36, R8, R56 ;  /* 0x000000082438723c */ /* 0x000fe20000041838 */
[----:B------:R-:W-:-:S02]  /*3360*/  LOP3.LUT R13, R6, 0xffffffe0, RZ, 0xc0, !PT ;  /* 0xffffffe0060d7812 */ /* 0x000fc400078ec0ff */
[----:B------:R-:W-:-:S03]  /*3370*/  LEA.HI R12, R12, R5, RZ, 0x3 ;  /* 0x000000050c0c7211 */ /* 0x000fc600078f18ff */
[----:B------:R-:W-:Y:S01]  /*3380*/  IMAD.IADD R6, R2, 0x1, -R13 ;  /* 0x0000000102067824 */ /* 0x000fe200078e0a0d */
[----:B------:R-:W-:Y:S01]  /*3390*/  LOP3.LUT R12, R12, 0xffffff8, RZ, 0xc0, !PT ;  /* 0x0ffffff80c0c7812 */ /* 0x000fe200078ec0ff */
[----:B------:R-:W-:Y:S01]  /*33a0*/  HMMA.16816.F32.BF16 R72, R36, R10, R72 ;  /* 0x0000000a2448723c */ /* 0x000fe20000041848 */
[----:B------:R-:W2:Y:S01]  /*33b0*/  LDSM.16.M88.4 R8, [R85+0x11100] ;  /* 0x011100005508783b */ /* 0x000ea20000000200 */
[----:B------:R-:W-:Y:S01]  /*33c0*/  IMAD.IADD R2, R2, 0x1, -R7 ;  /* 0x0000000102027824 */ /* 0x000fe200078e0a07 */
[----:B------:R-:W-:Y:S01]  /*33d0*/  SHF.R.S32.HI R13, RZ, 0x1f, R6 ;  /* 0x0000001fff0d7819 */ /* 0x000fe20000011406 */
[----:B------:R-:W-:Y:S01]  /*33e0*/  IMAD.IADD R7, R5, 0x1, -R12 ;  /* 0x0000000105077824 */ /* 0x000fe200078e0a0c */
[----:B------:R-:W-:Y:S02]  /*33f0*/  LDSM.16.M88.4 R84, [R85+0x11900] ;  /* 0x011900005554783b */ /* 0x000fe40000000200 */
[----:B------:R-:W-:Y:S01]  /*3400*/  LEA.HI R5, R13, R6, RZ, 0x2 ;  /* 0x000000060d057211 */ /* 0x000fe200078f10ff */
[----:B-1----:R-:W-:Y:S07]  /*3410*/  HMMA.16816.F32.BF16 R64, R48, R24, R64 ;  /* 0x000000183040723c */ /* 0x002fee0000041840 */
[----:B------:R-:W-:Y:S01]  /*3420*/  LEA.HI R25, R2, R2, RZ, 0x1 ;  /* 0x0000000202197211 */ /* 0x000fe200078f08ff */
[----:B------:R-:W-:Y:S01]  /*3430*/  HMMA.16816.F32.BF16 R16, R36, R14, R16 ;  /* 0x0000000e2410723c */ /* 0x000fe20000041810 */
[----:B------:R-:W-:Y:S01]  /*3440*/  LEA.HI.SX32 R24, R5, UR15, 0x1e ;  /* 0x0000000f05187c11 */ /* 0x000fe2000f8ff2ff */
[----:B------:R-:W-:Y:S01]  /*3450*/  LDSM.16.M88.4 R12, [R180+0x8000] ;  /* 0x00800000b40c783b */ /* 0x000fe20000000200 */
[----:B------:R-:W-:-:S02]  /*3460*/  LOP3.LUT R25, R25, 0x1ffffffe, RZ, 0xc0, !PT ;  /* 0x1ffffffe19197812 */ /* 0x000fc400078ec0ff */
[----:B------:R-:W-:Y:S01]  /*3470*/  LOP3.LUT R5, R5, 0x7ffffffc, RZ, 0xc0, !PT ;  /* 0x7ffffffc05057812 */ /* 0x000fe200078ec0ff */
[----:B------:R-:W-:Y:S02]  /*3480*/  IMAD R7, R7, 0x10, R24 ;  /* 0x0000001007077824 */ /* 0x000fe400078e0218 */
[----:B------:R-:W-:Y:S01]  /*3490*/  HMMA.16816.F32.BF16 R60, R36, R30, R60 ;  /* 0x0000001e243c723c */ /* 0x000fe2000004183c */
[----:B------:R-:W1:Y:S01]  /*34a0*/  LDSM.16.M88.4 R28, [R0+0x10100] ;  /* 0x01010000001c783b */ /* 0x000e620000000200 */
[----:B------:R-:W-:Y:S02]  /*34b0*/  IMAD.IADD R202, R2, 0x1, -R25 ;  /* 0x0000000102ca7824 */ /* 0x000fe400078e0a19 */
[----:B------:R-:W-:Y:S02]  /*34c0*/  IMAD.IADD R5, R6, 0x1, -R5 ;  /* 0x0000000106057824 */ /* 0x000fe400078e0a05 */
[----:B------:R-:W-:Y:S02]  /*34d0*/  IMAD R202, R202, 0x8, R7 ;  /* 0x00000008caca7824 */ /* 0x000fe400078e0207 */
[----:B------:R-:W-:Y:S01]  /*34e0*/  HMMA.16816.F32.BF16 R20, R48, R52, R20 ;  /* 0x000000343014723c */ /* 0x000fe20000041814 */
[----:B------:R-:W-:-:S02]  /*34f0*/  IMAD.U32 R6, RZ, RZ, UR4 ;  /* 0x00000004ff067e24 */ /* 0x000fc4000f8e00ff */
[----:B------:R-:W-:Y:S01]  /*3500*/  @P0 IMAD.HI.U32 R7, R202, c[0x0][0x2c8], RZ ;  /* 0x0000b200ca070a27 */ /* 0x000fe200078e00ff */
[----:B------:R-:W-:-:S03]  /*3510*/  PLOP3.LUT P0, PT, PT, PT, UP1, 0x80, 0x0 ;  /* 0x000000000000781c */ /* 0x000fc60003f0f018 */
[----:B------:R-:W-:Y:S01]  /*3520*/  IMAD.MOV.U32 R2, RZ, RZ, R202 ;  /* 0x000000ffff027224 */ /* 0x000fe200078e00ca */
[----:B------:R-:W-:Y:S01]  /*3530*/  HMMA.16816.F32.BF16 R16, R48, R54, R16 ;  /* 0x000000363010723c */ /* 0x000fe20000041810 */
[----:B------:R-:W-:-:S05]  /*3540*/  IMAD.SHL.U32 R203, R5, 0x2, RZ ;  /* 0x0000000205cb7824 */ /* 0x000fca00078e00ff */
[----:B------:R-:W-:Y:S02]  /*3550*/  IADD3 R6, -R203, UR9, R6 ;  /* 0x00000009cb067c10 */ /* 0x000fe4000fffe106 */
[----:B--2---:R-:W-:Y:S01]  /*3560*/  HMMA.16816.F32.BF16 R56, R48, R8, R56 ;  /* 0x000000083038723c */ /* 0x004fe20000041838 */
[----:B------:R-:W-:Y:S02]  /*3570*/  @P0 SHF.R.U32.HI R2, RZ, c[0x0][0x2cc], R7 ;  /* 0x0000b300ff020a19 */ /* 0x000fe40000011607 */
[----:B------:R-:W-:-:S03]  /*3580*/  IADD3 R6, R6, -UR12, RZ ;  /* 0x8000000c06067c10 */ /* 0x000fc6000fffe0ff */
[----:B------:R-:W2:Y:S02]  /*3590*/  SHFL.IDX PT, R7, R2, RZ, 0x1c1f ;  /* 0x001c1fff02077589 */ /* 0x000ea400000e0000 */
[C---:B------:R-:W-:Y:S02]  /*35a0*/  HMMA.16816.F32.BF16 R72, R48.reuse, R10, R72 ;  /* 0x0000000a3048723c */ /* 0x040fe40000041848 */
[----:B------:R-:W3:Y:S06]  /*35b0*/  LDSM.16.M88.4 R8, [R0+0x10900] ;  /* 0x010900000008783b */ /* 0x000eec0000000200 */
[----:B------:R-:W-:Y:S01]  /*35c0*/  HMMA.16816.F32.BF16 R60, R48, R26, R60 ;  /* 0x0000001a303c723c */ /* 0x000fe2000004183c */
[----:B------:R-:W4:Y:S07]  /*35d0*/  LDSM.16.M88.4 R24, [R0+0x11100] ;  /* 0x011100000018783b */ /* 0x000f2e0000000200 */
[----:B-1----:R-:W-:Y:S01]  /*35e0*/  HMMA.16816.F32.BF16 R20, R12, R28, R20 ;  /* 0x0000001c0c14723c */ /* 0x002fe20000041814 */
[----:B--2---:R-:W-:-:S07]  /*35f0*/  IMAD.IADD R7, R6, 0x1, R7 ;  /* 0x0000000106077824 */ /* 0x004fce00078e0207 */
[----:B------:R-:W-:Y:S01]  /*3600*/  HMMA.16816.F32.BF16 R16, R12, R30, R16 ;  /* 0x0000001e0c10723c */ /* 0x000fe20000041810 */
[----:B------:R1:W-:Y:S01]  /*3610*/  LDSM.16.M88.4 R28, [R0+0x11900] ;  /* 0x01190000001c783b */ /* 0x0003e20000000200 */
[----:B------:R-:W-:-:S04]  /*3620*/  DEPBAR.LE SB0, 0x2 ;  /* 0x000080800000791a */ /* 0x000fc80000000000 */
[----:B------:R-:W-:Y:S02]  /*3630*/  BAR.SYNC.DEFER_BLOCKING 0x0 ;  /* 0x0000000000007b1d */ /* 0x000fe40000010000 */
[C---:B------:R-:W-:Y:S07]  /*3640*/  HMMA.16816.F32.BF16 R44, R36.reuse, R34, R44 ;  /* 0x00000022242c723c */ /* 0x040fee000004182c */
[----:B------:R-:W-:Y:S01]  /*3650*/  IADD3 R34, -R203, UR22, RZ ;  /* 0x00000016cb227c10 */ /* 0x000fe2000fffe1ff */
[----:B------:R-:W-:Y:S07]  /*3660*/  HMMA.16816.F32.BF16 R68, R36, R32, R68 ;  /* 0x000000202444723c */ /* 0x000fee0000041844 */
[----:B------:R-:W-:Y:S01]  /*3670*/  IMNMX R32, R34, R7, PT ;  /* 0x0000000722207217 */ /* 0x000fe20003800200 */
[----:B---3--:R-:W-:Y:S01]  /*3680*/  HMMA.16816.F32.BF16 R64, R12, R8, R64 ;  /* 0x000000080c40723c */ /* 0x008fe20000041840 */
[----:B------:R-:W2:Y:S02]  /*3690*/  SHFL.IDX PT, R9, R2, 0x1, 0x1c1f ;  /* 0x003c1f0002097f89 */ /* 0x000ea400000e0000 */
[----:B------:R-:W-:-:S02]  /*36a0*/  ISETP.GT.AND P0, PT, R32, RZ, PT ;  /* 0x000000ff2000720c */ /* 0x000fc40003f04270 */
[----:B------:R-:W-:Y:S02]  /*36b0*/  LDSM.16.MT88.4 R40, [R135+0x2100] ;  /* 0x002100008728783b */ /* 0x000fe40000004200 */
[----:B------:R-:W-:Y:S01]  /*36c0*/  FSEL R33, R20, -INF , P0 ;  /* 0xff80000014217808 */ /* 0x000fe20000000000 */
[----:B------:R-:W-:Y:S01]  /*36d0*/  HMMA.16816.F32.BF16 R60, R12, R10, R60 ;  /* 0x0000000a0c3c723c */ /* 0x000fe2000004183c */
[C---:B------:R-:W-:Y:S01]  /*36e0*/  ISETP.GT.AND P0, PT, R32.reuse, 0x1, PT ;  /* 0x000000012000780c */ /* 0x040fe20003f04270 */
[----:B------:R-:W-:Y:S03]  /*36f0*/  LDSM.16.MT88.4 R124, [R135+0x100] ;  /* 0x00010000877c783b */ /* 0x000fe60000004200 */
[----:B------:R-:W-:Y:S01]  /*3700*/  FSEL R8, R21, -INF , P0 ;  /* 0xff80000015087808 */ /* 0x000fe20000000000 */
[----:B------:R-:W-:Y:S01]  /*3710*/  LDSM.16.MT88.4 R104, [R171+0x100] ;  /* 0x00010000ab68783b */ /* 0x000fe20000004200 */
[----:B------:R-:W-:Y:S01]  /*3720*/  ISETP.GT.AND P0, PT, R32, 0x8, PT ;  /* 0x000000082000780c */ /* 0x000fe20003f04270 */
[----:B------:R-:W-:Y:S01]  /*3730*/  HMMA.16816.F32.BF16 R68, R48, R84, R68 ;  /* 0x000000543044723c */ /* 0x000fe20000041844 */
[----:B-1----:R-:W-:Y:S01]  /*3740*/  FMNMX.FTZ R0, R33, R8, !PT ;  /* 0x0000000821007209 */ /* 0x002fe20007810000 */
[----:B------:R-:W-:Y:S01]  /*3750*/  LDSM.16.MT88.4 R112, [R134+0x100] ;  /* 0x000100008670783b */ /* 0x000fe20000004200 */
[----:B------:R-:W-:-:S02]  /*3760*/  FSEL R35, R16, -INF , P0 ;  /* 0xff80000010237808 */ /* 0x000fc40000000000 */
[----:B------:R-:W-:Y:S01]  /*3770*/  ISETP.GT.AND P0, PT, R32, 0x9, PT ;  /* 0x000000092000780c */ /* 0x000fe20003f04270 */
[----:B------:R-:W-:Y:S01]  /*3780*/  LDSM.16.MT88.4 R120, [R4+0x100] ;  /* 0x000100000478783b */ /* 0x000fe20000004200 */
[----:B------:R-:W-:Y:S01]  /*3790*/  FMNMX.FTZ R0, R35, R0, !PT ;  /* 0x0000000023007209 */ /* 0x000fe20007810000 */
[----:B----4-:R-:W-:Y:S01]  /*37a0*/  HMMA.16816.F32.BF16 R56, R12, R24, R56 ;  /* 0x000000180c38723c */ /* 0x010fe20000041838 */
[----:B--2---:R-:W-:Y:S01]  /*37b0*/  IMAD.IADD R9, R6, 0x1, R9 ;  /* 0x0000000106097824 */ /* 0x004fe200078e0209 */
[----:B------:R-:W-:Y:S04]  /*37c0*/  LDSM.16.MT88.4 R80, [R171+0x4100] ;  /* 0x00410000ab50783b */ /* 0x000fe80000004200 */
[----:B------:R-:W-:Y:S01]  /*37d0*/  IMNMX R34, R34, R9, PT ;  /* 0x0000000922227217 */ /* 0x000fe20003800200 */
[----:B------:R-:W-:Y:S01]  /*37e0*/  LDSM.16.MT88.4 R88, [R134+0x4100] ;  /* 0x004100008658783b */ /* 0x000fe20000004200 */
[----:B------:R-:W-:Y:S01]  /*37f0*/  FSEL R25, R17, -INF , P0 ;  /* 0xff80000011197808 */ /* 0x000fe20000000000 */
[----:B------:R-:W-:Y:S01]  /*3800*/  HMMA.16816.F32.BF16 R44, R48, R86, R44 ;  /* 0x00000056302c723c */ /* 0x000fe2000004182c */
[----:B------:R-:W-:Y:S01]  /*3810*/  ISETP.GT.AND P0, PT, R32, 0x10, PT ;  /* 0x000000102000780c */ /* 0x000fe20003f04270 */
[----:B------:R-:W-:Y:S01]  /*3820*/  LDSM.16.MT88.4 R48, [R171+0x2100] ;  /* 0x00210000ab30783b */ /* 0x000fe20000004200 */
[----:B------:R-:W-:-:S02]  /*3830*/  FMNMX.FTZ R0, R25, R0, !PT ;  /* 0x0000000019007209 */ /* 0x000fc40007810000 */
[----:B------:R-:W-:Y:S01]  /*3840*/  FSEL R17, R64, -INF , P0 ;  /* 0xff80000040117808 */ /* 0x000fe20000000000 */
[----:B------:R-:W-:Y:S01]  /*3850*/  LDSM.16.MT88.4 R136, [R171+0x900] ;  /* 0x00090000ab88783b */ /* 0x000fe20000004200 */
[C---:B------:R-:W-:Y:S01]  /*3860*/  ISETP.GT.AND P0, PT, R32.reuse, 0x11, PT ;  /* 0x000000112000780c */ /* 0x040fe20003f04270 */
[C---:B------:R-:W-:Y:S01]  /*3870*/  HMMA.16816.F32.BF16 R72, R12.reuse, R26, R72 ;  /* 0x0000001a0c48723c */ /* 0x040fe20000041848 */
[----:B------:R-:W-:Y:S02]  /*3880*/  FMNMX.FTZ R0, R17, R0, !PT ;  /* 0x0000000011007209 */ /* 0x000fe40007810000 */
[----:B------:R-:W-:Y:S02]  /*3890*/  FSEL R21, R65, -INF , P0 ;  /* 0xff80000041157808 */ /* 0x000fe40000000000 */
[----:B------:R-:W-:Y:S02]  /*38a0*/  ISETP.GT.AND P0, PT, R32, 0x18, PT ;  /* 0x000000182000780c */ /* 0x000fe40003f04270 */
[----:B------:R-:W-:Y:S01]  /*38b0*/  FMNMX.FTZ R0, R21, R0, !PT ;  /* 0x0000000015007209 */ /* 0x000fe20007810000 */
[----:B------:R-:W-:Y:S01]  /*38c0*/  HMMA.16816.F32.BF16 R68, R12, R28, R68 ;  /* 0x0000001c0c44723c */ /* 0x000fe20000041844 */
[----:B------:R-:W-:-:S02]  /*38d0*/  FSEL R5, R60, -INF , P0 ;  /* 0xff8000003c057808 */ /* 0x000fc40000000000 */
[C---:B------:R-:W-:Y:S02]  /*38e0*/  ISETP.GT.AND P0, PT, R32.reuse, 0x19, PT ;  /* 0x000000192000780c */ /* 0x040fe40003f04270 */
[----:B------:R-:W-:Y:S02]  /*38f0*/  FMNMX.FTZ R0, R5, R0, !PT ;  /* 0x0000000005007209 */ /* 0x000fe40007810000 */
[----:B------:R-:W-:Y:S01]  /*3900*/  FSEL R7, R61, -INF , P0 ;  /* 0xff8000003d077808 */ /* 0x000fe20000000000 */
[----:B------:R-:W-:Y:S01]  /*3910*/  HMMA.16816.F32.BF16 R44, R12, R30, R44 ;  /* 0x0000001e0c2c723c */ /* 0x000fe2000004182c */
[----:B------:R-:W-:Y:S02]  /*3920*/  ISETP.GT.AND P0, PT, R32, 0x20, PT ;  /* 0x000000202000780c */ /* 0x000fe40003f04270 */
[----:B------:R-:W-:Y:S02]  /*3930*/  FMNMX.FTZ R0, R7, R0, !PT ;  /* 0x0000000007007209 */ /* 0x000fe40007810000 */
[----:B------:R-:W-:-:S02]  /*3940*/  FSEL R167, R56, -INF , P0 ;  /* 0xff80000038a77808 */ /* 0x000fc40000000000 */
[C---:B------:R-:W-:Y:S02]  /*3950*/  ISETP.GT.AND P0, PT, R32.reuse, 0x21, PT ;  /* 0x000000212000780c */ /* 0x040fe40003f04270 */
[----:B------:R-:W-:Y:S02]  /*3960*/  FMNMX.FTZ R0, R167, R0, !PT ;  /* 0x00000000a7007209 */ /* 0x000fe40007810000 */
[----:B------:R-:W-:Y:S02]  /*3970*/  FSEL R213, R57, -INF , P0 ;  /* 0xff80000039d57808 */ /* 0x000fe40000000000 */
        /* <DEDUP_REMOVED lines=15> */
[----:B------:R-:W-:Y:S02]  /*3a70*/  ISETP.GT.AND P0, PT, R32, 0x39, PT ;  /* 0x000000392000780c */ /* 0x000fe40003f04270 */
[----:B------:R-:W-:Y:S02]  /*3a80*/  FMNMX.FTZ R0, R189, R0, !PT ;  /* 0x00000000bd007209 */ /* 0x000fe40007810000 */
[----:B------:R-:W-:Y:S02]  /*3a90*/  FSEL R179, R45, -INF , P0 ;  /* 0xff8000002db37808 */ /* 0x000fe40000000000 */
[----:B------:R-:W-:Y:S02]  /*3aa0*/  ISETP.GT.AND P0, PT, R34, RZ, PT ;  /* 0x000000ff2200720c */ /* 0x000fe40003f04270 */
[----:B------:R-:W-:Y:S02]  /*3ab0*/  FMNMX.FTZ R0, R179, R0, !PT ;  /* 0x00000000b3007209 */ /* 0x000fe40007810000 */
[----:B------:R-:W-:-:S02]  /*3ac0*/  FSEL R22, R22, -INF , P0 ;  /* 0xff80000016167808 */ /* 0x000fc40000000000 */
[C---:B------:R-:W-:Y:S01]  /*3ad0*/  ISETP.GT.AND P0, PT, R34.reuse, 0x1, PT ;  /* 0x000000012200780c */ /* 0x040fe20003f04270 */
[----:B------:R-:W1:Y:S03]  /*3ae0*/  SHFL.BFLY PT, R29, R0, 0x2, 0x1f ;  /* 0x0c401f00001d7f89 */ /* 0x000e6600000e0000 */
        /* <DEDUP_REMOVED lines=13> */
[----:B------:R-:W-:Y:S01]  /*3bc0*/  ISETP.GT.AND P0, PT, R34, 0x18, PT ;  /* 0x000000182200780c */ /* 0x000fe20003f04270 */
[----:B------:R-:W-:Y:S01]  /*3bd0*/  LDSM.16.MT88.4 R64, [R163+0x2100] ;  /* 0x00210000a340783b */ /* 0x000fe20000004200 */
        /* <DEDUP_REMOVED lines=69> */
[----:B---3--:R-:W-:Y:S01]  /*4030*/  F2FP.BF16.PACK_AB R96, R158, R159 ;  /* 0x0000009f9e60723e */ /* 0x008fe200000010ff */
[--C-:B------:R-:W-:Y:S02]  /*4040*/  FFMA.FTZ R160, R27, c[0x0][0x2d0], -R168.reuse ;  /* 0x0000b4001ba07a23 */ /* 0x100fe400000108a8 */
[--C-:B------:R-:W-:Y:S01]  /*4050*/  FFMA.FTZ R162, R23, c[0x0][0x2d0], -R168.reuse ;  /* 0x0000b40017a27a23 */ /* 0x100fe200000108a8 */
[----:B------:R-:W-:Y:S01]  /*4060*/  LDSM.16.MT88.4 R24, [R171+0x2900] ;  /* 0x00290000ab18783b */ /* 0x000fe20000004200 */
[--C-:B------:R-:W-:Y:S01]  /*4070*/  FFMA.FTZ R155, R19, c[0x0][0x2d0], -R168.reuse ;  /* 0x0000b400139b7a23 */ /* 0x100fe200000108a8 */
[----:B------:R-:W-:Y:S01]  /*4080*/  MUFU.EX2 R161, R161 ;  /* 0x000000a100a17308 */ /* 0x000fe20000000800 */
[--C-:B------:R-:W-:Y:S01]  /*4090*/  FFMA.FTZ R150, R11, c[0x0][0x2d0], -R168.reuse ;  /* 0x0000b4000b967a23 */ /* 0x100fe200000108a8 */
[----:B------:R-:W-:Y:S01]  /*40a0*/  LDSM.16.MT88.4 R16, [R134+0x2900] ;  /* 0x002900008610783b */ /* 0x000fe20000004200 */
        /* <DEDUP_REMOVED lines=13> */
[----:B------:R-:W-:Y:S02]  /*4180*/  FFMA.FTZ R179, R179, c[0x0][0x2d0], -R140 ;  /* 0x0000b400b3b37a23 */ /* 0x000fe4000001088c */
[--C-:B------:R-:W-:Y:S02]  /*4190*/  FFMA.FTZ R177, R177, c[0x0][0x2d0], -R168.reuse ;  /* 0x0000b400b1b17a23 */ /* 0x100fe400000108a8 */
[--C-:B------:R-:W-:Y:S01]  /*41a0*/  FFMA.FTZ R178, R143, c[0x0][0x2d0], -R168.reuse ;  /* 0x0000b4008fb27a23 */ /* 0x100fe200000108a8 */
[----:B------:R-:W2:Y:S01]  /*41b0*/  MUFU.EX2 R155, R155 ;  /* 0x0000009b009b7308 */ /* 0x000ea20000000800 */
[----:B----4-:R-:W-:Y:S01]  /*41c0*/  F2FP.BF16.PACK_AB R97, R160, R161 ;  /* 0x000000a1a061723e */ /* 0x010fe200000010ff */
[--C-:B------:R-:W-:Y:S02]  /*41d0*/  FFMA.FTZ R188, R141, c[0x0][0x2d0], -R168.reuse ;  /* 0x0000b4008dbc7a23 */ /* 0x100fe400000108a8 */
[----:B------:R-:W-:Y:S01]  /*41e0*/  FFMA.FTZ R169, R169, c[0x0][0x2d0], -R168 ;  /* 0x0000b400a9a97a23 */ /* 0x000fe200000108a8 */
[----:B------:R-:W-:Y:S01]  /*41f0*/  LDSM.16.MT88.4 R140, [R171+0x3900] ;  /* 0x00390000ab8c783b */ /* 0x000fe20000004200 */
[----:B------:R-:W-:-:S02]  /*4200*/  FADD.FTZ R159, R159, R158 ;  /* 0x0000009e9f9f7221 */ /* 0x000fc40000010000 */
[----:B------:R-:W-:Y:S01]  /*4210*/  MUFU.EX2 R157, R157 ;  /* 0x0000009d009d7308 */ /* 0x000fe20000000800 */
[----:B------:R-:W-:Y:S02]  /*4220*/  FADD.FTZ R161, R161, R160 ;  /* 0x000000a0a1a17221 */ /* 0x000fe40000010000 */
[----:B------:R-:W-:-:S04]  /*4230*/  FADD.FTZ R156, R156, R159 ;  /* 0x0000009f9c9c7221 */ /* 0x000fc80000010000 */
[----:B------:R-:W-:Y:S01]  /*4240*/  FADD.FTZ R156, R153, R156 ;  /* 0x0000009c999c7221 */ /* 0x000fe20000010000 */
[----:B--2---:R-:W-:Y:S01]  /*4250*/  F2FP.BF16.PACK_AB R99, R155, R162 ;  /* 0x000000a29b63723e */ /* 0x004fe200000010ff */
        /* <DEDUP_REMOVED lines=253> */
.L_x_3250:
        /* <DEDUP_REMOVED lines=31> */
.L_x_3254:
        /* <DEDUP_REMOVED lines=66> */
.L_x_3252:
        /* <DEDUP_REMOVED lines=11> */
[----:B------:R-:W-:Y:S02]  /*58f0*/  UIADD3 UR26, UR13, 0x1, URZ ;  /* 0x000000010d1a7890 */ /* 0x000fe4000fffe03f */
[----:B------:R-:W-:Y:S03]  /*5900*/  UISETP.GE.AND UP2, UPT, UR13, 0x1, UPT ;  /* 0x000000010d00788c */ /* 0x000fe6000bf46270 */
[C---:B------:R-:W-:Y:S01]  /*5910*/  HMMA.16816.F32.BF16 R12, R136.reuse, R144, RZ ;  /* 0x00000090880c723c */ /* 0x040fe200000418ff */
[----:B------:R-:W0:Y:S01]  /*5920*/  LDGDEPBAR ;  /* 0x00000000000079af */ /* 0x000e220000000000 */
[----:B------:R-:W-:Y:S06]  /*5930*/  USEL UR13, UR26, URZ, !UP2 ;  /* 0x0000003f1a0d7287 */ /* 0x000fec000d000000 */
[C---:B------:R-:W-:Y:S01]  /*5940*/  HMMA.16816.F32.BF16 R16, R136.reuse, R146, RZ ;  /* 0x000000928810723c */ /* 0x040fe200000418ff */
[----:B------:R-:W1:Y:S07]  /*5950*/  LDSM.16.M88.4 R144, [R188] ;  /* 0x00000000bc90783b */ /* 0x000e6e0000000200 */
[C---:B----4-:R-:W-:Y:S08]  /*5960*/  HMMA.16816.F32.BF16 R20, R136.reuse, R148, RZ ;  /* 0x000000948814723c */ /* 0x050ff000000418ff */
[C---:B------:R-:W-:Y:S01]  /*5970*/  HMMA.16816.F32.BF16 R24, R136.reuse, R150, RZ ;  /* 0x000000968818723c */ /* 0x040fe200000418ff */
[----:B------:R-:W2:Y:S07]  /*5980*/  LDSM.16.M88.4 R148, [R188+0x800] ;  /* 0x00080000bc94783b */ /* 0x000eae0000000200 */
        /* <DEDUP_REMOVED lines=9> */
[----:B------:R-:W5:Y:S07]  /*5a20*/  LDSM.16.M88.4 R164, [R0] ;  /* 0x0000000000a4783b */ /* 0x000f6e0000000200 */
[C---:B------:R-:W-:Y:S08]  /*5a30*/  HMMA.16816.F32.BF16 R20, R156.reuse, R168, R20 ;  /* 0x000000a89c14723c */ /* 0x040ff00000041814 */
        /* <DEDUP_REMOVED lines=13> */
[C---:B------:R-:W-:Y:S01]  /*5b10*/  HMMA.16816.F32.BF16 R24, R140.reuse, R138, R24 ;  /* 0x0000008a8c18723c */ /* 0x040fe20000041818 */
[----:B------:R-:W2:Y:S07]  /*5b20*/  LDSM.16.M88.4 R136, [R189+0x2800] ;  /* 0x00280000bd88783b */ /* 0x000eae0000000200 */
[C---:B----4-:R-:W-:Y:S08]  /*5b30*/  HMMA.16816.F32.BF16 R28, R140.reuse, R152, R28 ;  /* 0x000000988c1c723c */ /* 0x050ff0000004181c */
[----:B------:R-:W-:Y:S01]  /*5b40*/  HMMA.16816.F32.BF16 R32, R140, R154, R32 ;  /* 0x0000009a8c20723c */ /* 0x000fe20000041820 */
[----:B------:R-:W3:Y:S07]  /*5b50*/  LDSM.16.M88.4 R140, [R189+0x3000] ;  /* 0x00300000bd8c783b */ /* 0x000eee0000000200 */
[C---:B-----5:R-:W-:Y:S01]  /*5b60*/  HMMA.16816.F32.BF16 R4, R160.reuse, R164, R4 ;  /* 0x000000a4a004723c */ /* 0x060fe20000041804 */
[----:B------:R-:W-:Y:S07]  /*5b70*/  LDSM.16.M88.4 R152, [R2+0x2000] ;  /* 0x002000000298783b */ /* 0x000fee0000000200 */
[C---:B------:R-:W-:Y:S08]  /*5b80*/  HMMA.16816.F32.BF16 R8, R160.reuse, R166, R8 ;  /* 0x000000a6a008723c */ /* 0x040ff00000041808 */
[C---:B------:R-:W-:Y:S08]  /*5b90*/  HMMA.16816.F32.BF16 R12, R160.reuse, R156, R12 ;  /* 0x0000009ca00c723c */ /* 0x040ff0000004180c */
[C---:B------:R-:W-:Y:S08]  /*5ba0*/  HMMA.16816.F32.BF16 R16, R160.reuse, R158, R16 ;  /* 0x0000009ea010723c */ /* 0x040ff00000041810 */
[C---:B-1----:R-:W-:Y:S08]  /*5bb0*/  HMMA.16816.F32.BF16 R20, R160.reuse, R144, R20 ;  /* 0x00000090a014723c */ /* 0x042ff00000041814 */
[C---:B------:R-:W-:Y:S01]  /*5bc0*/  HMMA.16816.F32.BF16 R24, R160.reuse, R146, R24 ;  /* 0x00000092a018723c */ /* 0x040fe20000041818 */
[----:B------:R-:W1:Y:S07]  /*5bd0*/  LDSM.16.M88.4 R144, [R183+0x4000] ;  /* 0x00400000b790783b */ /* 0x000e6e0000000200 */
[C---:B------:R-:W-:Y:S08]  /*5be0*/  HMMA.16816.F32.BF16 R28, R160.reuse, R168, R28 ;  /* 0x000000a8a01c723c */ /* 0x040ff0000004181c */
[----:B------:R-:W-:Y:S01]  /*5bf0*/  HMMA.16816.F32.BF16 R32, R160, R170, R32 ;  /* 0x000000aaa020723c */ /* 0x000fe20000041820 */
[----:B------:R4:W-:Y:S07]  /*5c00*/  LDSM.16.M88.4 R168, [R2+0x4000] ;  /* 0x0040000002a8783b */ /* 0x0009ee0000000200 */
[C---:B------:R-:W-:Y:S07]  /*5c10*/  HMMA.16816.F32.BF16 R4, R172.reuse, R176, R4 ;  /* 0x000000b0ac04723c */ /* 0x040fee0000041804 */
[CC--:B------:R-:W-:Y:S01]  /*5c20*/  IADD3 R177, R182.reuse, R189.reuse, RZ ;  /* 0x000000bdb6b17210 */ /* 0x0c0fe20007ffe0ff */
[C---:B------:R-:W-:Y:S04]  /*5c30*/  HMMA.16816.F32.BF16 R8, R172.reuse, R178, R8 ;  /* 0x000000b2ac08723c */ /* 0x040fe80000041808 */
[----:B------:R-:W5:Y:S01]  /*5c40*/  LDSM.16.M88.4 R156, [R177+0x2800] ;  /* 0x00280000b19c783b */ /* 0x000f620000000200 */
[----:B------:R-:W-:Y:S03]  /*5c50*/  IADD3 R176, R182, R189, R133 ;  /* 0x000000bdb6b07210 */ /* 0x000fe60007ffe085 */
[C---:B--2---:R-:W-:Y:S04]  /*5c60*/  HMMA.16816.F32.BF16 R12, R172.reuse, R136, R12 ;  /* 0x00000088ac0c723c */ /* 0x044fe8000004180c */
[----:B------:R-:W2:Y:S01]  /*5c70*/  LDSM.16.M88.4 R160, [R177+0x3000] ;  /* 0x00300000b1a0783b */ /* 0x000ea20000000200 */
[----:B----4-:R-:W-:Y:S03]  /*5c80*/  @P1 IMAD.HI.U32 R2, R202, c[0x0][0x2c8], RZ ;  /* 0x0000b200ca021a27 */ /* 0x010fe600078e00ff */
[C---:B------:R-:W-:Y:S04]  /*5c90*/  HMMA.16816.F32.BF16 R16, R172.reuse, R138, R16 ;  /* 0x0000008aac10723c */ /* 0x040fe80000041810 */
[----:B------:R-:W4:Y:S04]  /*5ca0*/  LDSM.16.M88.4 R164, [R177+0x3800] ;  /* 0x00380000b1a4783b */ /* 0x000f280000000200 */
[C---:B---3--:R-:W-:Y:S04]  /*5cb0*/  HMMA.16816.F32.BF16 R20, R172.reuse, R140, R20 ;  /* 0x0000008cac14723c */ /* 0x048fe80000041814 */
[----:B------:R-:W-:Y:S04]  /*5cc0*/  LDSM.16.M88.4 R136, [R181+0x4000] ;  /* 0x00400000b588783b */ /* 0x000fe80000000200 */
[C---:B------:R-:W-:Y:S04]  /*5cd0*/  HMMA.16816.F32.BF16 R24, R172.reuse, R142, R24 ;  /* 0x0000008eac18723c */ /* 0x040fe80000041818 */
[----:B------:R-:W3:Y:S04]  /*5ce0*/  LDSM.16.M88.4 R140, [R188+0x2000] ;  /* 0x00200000bc8c783b */ /* 0x000ee80000000200 */
[C---:B------:R-:W-:Y:S08]  /*5cf0*/  HMMA.16816.F32.BF16 R28, R172.reuse, R148, R28 ;  /* 0x00000094ac1c723c */ /* 0x040ff0000004181c */
[----:B------:R-:W-:Y:S01]  /*5d00*/  HMMA.16816.F32.BF16 R32, R172, R150, R32 ;  /* 0x00000096ac20723c */ /* 0x000fe20000041820 */
[----:B------:R-:W3:Y:S07]  /*5d10*/  LDSM.16.M88.4 R148, [R188+0x2800] ;  /* 0x00280000bc94783b */ /* 0x000eee0000000200 */
[C---:B-1----:R-:W-:Y:S01]  /*5d20*/  HMMA.16816.F32.BF16 R4, R144.reuse, R152, R4 ;  /* 0x000000989004723c */ /* 0x042fe20000041804 */
[----:B------:R-:W-:Y:S07]  /*5d30*/  LDSM.16.M88.4 R172, [R177+0x4800] ;  /* 0x00480000b1ac783b */ /* 0x000fee0000000200 */
[C---:B------:R-:W-:Y:S01]  /*5d40*/  HMMA.16816.F32.BF16 R8, R144.reuse, R154, R8 ;  /* 0x0000009a9008723c */ /* 0x040fe20000041808 */
[----:B------:R-:W1:Y:S07]  /*5d50*/  LDSM.16.M88.4 R152, [R188+0x3000] ;  /* 0x00300000bc98783b */ /* 0x000e6e0000000200 */
[C---:B-----5:R-:W-:Y:S08]  /*5d60*/  HMMA.16816.F32.BF16 R12, R144.reuse, R156, R12 ;  /* 0x0000009c900c723c */ /* 0x060ff0000004180c */
[C---:B------:R-:W-:Y:S01]  /*5d70*/  HMMA.16816.F32.BF16 R16, R144.reuse, R158, R16 ;  /* 0x0000009e9010723c */ /* 0x040fe20000041810 */
[----:B------:R-:W-:Y:S07]  /*5d80*/  LDSM.16.M88.4 R156, [R180+0x4000] ;  /* 0x00400000b49c783b */ /* 0x000fee0000000200 */
[C---:B--2---:R-:W-:Y:S08]  /*5d90*/  HMMA.16816.F32.BF16 R20, R144.reuse, R160, R20 ;  /* 0x000000a09014723c */ /* 0x044ff00000041814 */
[C---:B------:R-:W-:Y:S01]  /*5da0*/  HMMA.16816.F32.BF16 R24, R144.reuse, R162, R24 ;  /* 0x000000a29018723c */ /* 0x040fe20000041818 */
[----:B------:R-:W-:Y:S07]  /*5db0*/  LDSM.16.M88.4 R160, [R0+0x2000] ;  /* 0x0020000000a0783b */ /* 0x000fee0000000200 */
[C---:B----4-:R-:W-:Y:S08]  /*5dc0*/  HMMA.16816.F32.BF16 R28, R144.reuse, R164, R28 ;  /* 0x000000a4901c723c */ /* 0x050ff0000004181c */
[----:B------:R-:W-:Y:S01]  /*5dd0*/  HMMA.16816.F32.BF16 R32, R144, R166, R32 ;  /* 0x000000a69020723c */ /* 0x000fe20000041820 */
[----:B------:R-:W2:Y:S07]  /*5de0*/  LDSM.16.M88.4 R144, [R188+0x3800] ;  /* 0x00380000bc90783b */ /* 0x000eae0000000200 */
[C---:B---3--:R-:W-:Y:S01]  /*5df0*/  HMMA.16816.F32.BF16 R4, R136.reuse, R140, R4 ;  /* 0x0000008c8804723c */ /* 0x048fe20000041804 */
[----:B------:R-:W-:Y:S07]  /*5e00*/  LDSM.16.M88.4 R164, [R176+0x3000] ;  /* 0x00300000b0a4783b */ /* 0x000fee0000000200 */
[C---:B------:R-:W-:Y:S01]  /*5e10*/  HMMA.16816.F32.BF16 R8, R136.reuse, R142, R8 ;  /* 0x0000008e8808723c */ /* 0x040fe20000041808 */
[----:B------:R-:W3:Y:S07]  /*5e20*/  LDSM.16.M88.4 R140, [R176+0x2800] ;  /* 0x00280000b08c783b */ /* 0x000eee0000000200 */
[C---:B------:R-:W-:Y:S08]  /*5e30*/  HMMA.16816.F32.BF16 R12, R136.reuse, R148, R12 ;  /* 0x00000094880c723c */ /* 0x040ff0000004180c */
[C---:B------:R-:W-:Y:S01]  /*5e40*/  HMMA.16816.F32.BF16 R16, R136.reuse, R150, R16 ;  /* 0x000000968810723c */ /* 0x040fe20000041810 */
[----:B------:R-:W4:Y:S07]  /*5e50*/  LDSM.16.M88.4 R148, [R176+0x3800] ;  /* 0x00380000b094783b */ /* 0x000f2e0000000200 */
[C---:B-1----:R-:W-:Y:S08]  /*5e60*/  HMMA.16816.F32.BF16 R20, R136.reuse, R152, R20 ;  /* 0x000000988814723c */ /* 0x042ff00000041814 */
[C---:B------:R-:W-:Y:S01]  /*5e70*/  HMMA.16816.F32.BF16 R24, R136.reuse, R154, R24 ;  /* 0x0000009a8818723c */ /* 0x040fe20000041818 */
[----:B------:R-:W-:Y:S07]  /*5e80*/  LDSM.16.M88.4 R152, [R189+0x4800] ;  /* 0x00480000bd98783b */ /* 0x000fee0000000200 */
[C---:B--2---:R-:W-:Y:S08]  /*5e90*/  HMMA.16816.F32.BF16 R28, R136.reuse, R144, R28 ;  /* 0x00000090881c723c */ /* 0x044ff0000004181c */
[----:B------:R-:W-:Y:S01]  /*5ea0*/  HMMA.16816.F32.BF16 R32, R136, R146, R32 ;  /* 0x000000928820723c */ /* 0x000fe20000041820 */
[----:B------:R-:W-:Y:S07]  /*5eb0*/  LDSM.16.M88.4 R136, [R187+0x8000] ;  /* 0x00800000bb88783b */ /* 0x000fee0000000200 */
[C---:B------:R-:W-:Y:S01]  /*5ec0*/  HMMA.16816.F32.BF16 R4, R156.reuse, R160, R4 ;  /* 0x000000a09c04723c */ /* 0x040fe20000041804 */
[----:B------:R-:W1:Y:S07]  /*5ed0*/  LDSM.16.M88.4 R144, [R189+0x4000] ;  /* 0x00400000bd90783b */ /* 0x000e6e0000000200 */
[C---:B------:R-:W-:Y:S01]  /*5ee0*/  HMMA.16816.F32.BF16 R8, R156.reuse, R162, R8 ;  /* 0x000000a29c08723c */ /* 0x040fe20000041808 */
[----:B------:R-:W2:Y:S07]  /*5ef0*/  LDSM.16.M88.4 R160, [R189+0x5000] ;  /* 0x00500000bda0783b */ /* 0x000eae0000000200 */
[C---:B---3--:R-:W-:Y:S08]  /*5f00*/  HMMA.16816.F32.BF16 R12, R156.reuse, R140, R12 ;  /* 0x0000008c9c0c723c */ /* 0x048ff0000004180c */
[C---:B------:R-:W-:Y:S01]  /*5f10*/  HMMA.16816.F32.BF16 R16, R156.reuse, R142, R16 ;  /* 0x0000008e9c10723c */ /* 0x040fe20000041810 */
[----:B------:R-:W3:Y:S07]  /*5f20*/  LDSM.16.M88.4 R140, [R189+0x5800] ;  /* 0x00580000bd8c783b */ /* 0x000eee0000000200 */
[C---:B------:R-:W-:Y:S08]  /*5f30*/  HMMA.16816.F32.BF16 R20, R156.reuse, R164, R20 ;  /* 0x000000a49c14723c */ /* 0x040ff00000041814 */
[C---:B------:R-:W-:Y:S01]  /*5f40*/  HMMA.16816.F32.BF16 R24, R156.reuse, R166, R24 ;  /* 0x000000a69c18723c */ /* 0x040fe20000041818 */
[----:B------:R-:W5:Y:S07]  /*5f50*/  LDSM.16.M88.4 R164, [R183+0x8000] ;  /* 0x00800000b7a4783b */ /* 0x000f6e0000000200 */
        /* <DEDUP_REMOVED lines=9> */
[----:B------:R-:W1:Y:S07]  /*5ff0*/  LDSM.16.M88.4 R152, [R181+0x8000] ;  /* 0x00800000b598783b */ /* 0x000e6e0000000200 */
[C---:B--2---:R-:W-:Y:S08]  /*6000*/  HMMA.16816.F32.BF16 R20, R136.reuse, R160, R20 ;  /* 0x000000a08814723c */ /* 0x044ff00000041814 */
[C---:B------:R-:W-:Y:S01]  /*6010*/  HMMA.16816.F32.BF16 R24, R136.reuse, R162, R24 ;  /* 0x000000a28818723c */ /* 0x040fe20000041818 */
[----:B------:R-:W2:Y:S07]  /*6020*/  LDSM.16.M88.4 R160, [R188+0x4800] ;  /* 0x00480000bca0783b */ /* 0x000eae0000000200 */
[C---:B---3--:R-:W-:Y:S08]  /*6030*/  HMMA.16816.F32.BF16 R28, R136.reuse, R140, R28 ;  /* 0x0000008c881c723c */ /* 0x048ff0000004181c */
[----:B------:R-:W-:Y:S01]  /*6040*/  HMMA.16816.F32.BF16 R32, R136, R142, R32 ;  /* 0x0000008e8820723c */ /* 0x000fe20000041820 */
[----:B------:R-:W3:Y:S07]  /*6050*/  LDSM.16.M88.4 R136, [R188+0x5000] ;  /* 0x00500000bc88783b */ /* 0x000eee0000000200 */
[C---:B-----5:R-:W-:Y:S01]  /*6060*/  HMMA.16816.F32.BF16 R4, R164.reuse, R168, R4 ;  /* 0x000000a8a404723c */ /* 0x060fe20000041804 */
[----:B------:R-:W5:Y:S07]  /*6070*/  LDSM.16.M88.4 R140, [R188+0x5800] ;  /* 0x00580000bc8c783b */ /* 0x000f6e0000000200 */
[C---:B------:R-:W-:Y:S08]  /*6080*/  HMMA.16816.F32.BF16 R8, R164.reuse, R170, R8 ;  /* 0x000000aaa408723c */ /* 0x040ff00000041808 */
[C---:B------:R-:W-:Y:S08]  /*6090*/  HMMA.16816.F32.BF16 R12, R164.reuse, R172, R12 ;  /* 0x000000aca40c723c */ /* 0x040ff0000004180c */
[C---:B------:R-:W-:Y:S08]  /*60a0*/  HMMA.16816.F32.BF16 R16, R164.reuse, R174, R16 ;  /* 0x000000aea410723c */ /* 0x040ff00000041810 */
[C---:B----4-:R-:W-:Y:S08]  /*60b0*/  HMMA.16816.F32.BF16 R20, R164.reuse, R148, R20 ;  /* 0x00000094a414723c */ /* 0x050ff00000041814 */
[C---:B------:R-:W-:Y:S01]  /*60c0*/  HMMA.16816.F32.BF16 R24, R164.reuse, R150, R24 ;  /* 0x00000096a418723c */ /* 0x040fe20000041818 */
[----:B------:R4:W-:Y:S07]  /*60d0*/  LDSM.16.M88.4 R148, [R0+0x4000] ;  /* 0x004000000094783b */ /* 0x0009ee0000000200 */
[C---:B-1----:R-:W-:Y:S08]  /*60e0*/  HMMA.16816.F32.BF16 R28, R164.reuse, R144, R28 ;  /* 0x00000090a41c723c */ /* 0x042ff0000004181c */
[----:B------:R-:W-:Y:S01]  /*60f0*/  HMMA.16816.F32.BF16 R32, R164, R146, R32 ;  /* 0x00000092a420723c */ /* 0x000fe20000041820 */
[----:B------:R-:W1:Y:S07]  /*6100*/  LDSM.16.M88.4 R144, [R180+0x8000] ;  /* 0x00800000b490783b */ /* 0x000e6e0000000200 */
[C---:B------:R-:W-:Y:S05]  /*6110*/  HMMA.16816.F32.BF16 R4, R152.reuse, R156, R4 ;  /* 0x0000009c9804723c */ /* 0x040fea0000041804 */
[----:B----4-:R-:W-:Y:S02]  /*6120*/  MOV R0, R202 ;  /* 0x000000ca00007202 */ /* 0x010fe40000000f00 */
[----:B------:R-:W-:Y:S01]  /*6130*/  @P0 SHF.R.U32.HI R0, RZ, c[0x0][0x2cc], R2 ;  /* 0x0000b300ff000a19 */ /* 0x000fe20000011602 */
[C---:B------:R-:W-:Y:S01]  /*6140*/  HMMA.16816.F32.BF16 R8, R152.reuse, R158, R8 ;  /* 0x0000009e9808723c */ /* 0x040fe20000041808 */
[----:B------:R-:W-:Y:S03]  /*6150*/  MOV R156, UR15 ;  /* 0x0000000f009c7c02 */ /* 0x000fe60008000f00 */
[----:B------:R-:W4:Y:S01]  /*6160*/  SHFL.IDX PT, R2, R0, RZ, 0x1c1f ;  /* 0x001c1fff00027589 */ /* 0x000f2200000e0000 */
[----:B------:R-:W-:Y:S03]  /*6170*/  IADD3 R156, -R203, 0x1, -R156 ;  /* 0x00000001cb9c7810 */ /* 0x000fe60007ffe99c */
[C---:B--2---:R-:W-:Y:S08]  /*6180*/  HMMA.16816.F32.BF16 R12, R152.reuse, R160, R12 ;  /* 0x000000a0980c723c */ /* 0x044ff0000004180c */
[C---:B------:R-:W-:Y:S08]  /*6190*/  HMMA.16816.F32.BF16 R16, R152.reuse, R162, R16 ;  /* 0x000000a29810723c */ /* 0x040ff00000041810 */
[C---:B---3--:R-:W-:Y:S08]  /*61a0*/  HMMA.16816.F32.BF16 R20, R152.reuse, R136, R20 ;  /* 0x000000889814723c */ /* 0x048ff00000041814 */
[C---:B------:R-:W-:Y:S01]  /*61b0*/  HMMA.16816.F32.BF16 R24, R152.reuse, R138, R24 ;  /* 0x0000008a9818723c */ /* 0x040fe20000041818 */
[----:B------:R-:W2:Y:S07]  /*61c0*/  LDSM.16.M88.4 R136, [R176+0x4800] ;  /* 0x00480000b088783b */ /* 0x000eae0000000200 */
[C---:B-----5:R-:W-:Y:S08]  /*61d0*/  HMMA.16816.F32.BF16 R28, R152.reuse, R140, R28 ;  /* 0x0000008c981c723c */ /* 0x060ff0000004181c */
[----:B------:R-:W-:Y:S01]  /*61e0*/  HMMA.16816.F32.BF16 R32, R152, R142, R32 ;  /* 0x0000008e9820723c */ /* 0x000fe20000041820 */
[----:B------:R-:W-:Y:S06]  /*61f0*/  LDSM.16.M88.4 R140, [R176+0x5000] ;  /* 0x00500000b08c783b */ /* 0x000fec0000000200 */
[----:B------:R-:W-:Y:S01]  /*6200*/  MOV R155, UR12 ;  /* 0x0000000c009b7c02 */ /* 0x000fe20008000f00 */
[C---:B-1----:R-:W-:Y:S01]  /*6210*/  HMMA.16816.F32.BF16 R4, R144.reuse, R148, R4 ;  /* 0x000000949004723c */ /* 0x042fe20000041804 */
[----:B------:R-:W1:Y:S04]  /*6220*/  SHFL.IDX PT, R154, R0, 0x1, 0x1c1f ;  /* 0x003c1f00009a7f89 */ /* 0x000e6800000e0000 */
[----:B------:R-:W-:Y:S03]  /*6230*/  IADD3 R155, -R155, UR9, R156 ;  /* 0x000000099b9b7c10 */ /* 0x000fe6000fffe19c */
[C---:B------:R-:W-:Y:S01]  /*6240*/  HMMA.16816.F32.BF16 R8, R144.reuse, R150, R8 ;  /* 0x000000969008723c */ /* 0x040fe20000041808 */
[----:B------:R-:W3:Y:S01]  /*6250*/  LDSM.16.M88.4 R148, [R176+0x5800] ;  /* 0x00580000b094783b */ /* 0x000ee20000000200 */
[----:B------:R-:W-:Y:S04]  /*6260*/  DEPBAR.LE SB0, 0x2 ;  /* 0x000080800000791a */ /* 0x000fe80000000000 */
[C---:B----4-:R-:W-:Y:S02]  /*6270*/  IADD3 R2, R155.reuse, R2, RZ ;  /* 0x000000029b027210 */ /* 0x050fe40007ffe0ff */
[C---:B--2---:R-:W-:Y:S01]  /*6280*/  HMMA.16816.F32.BF16 R12, R144.reuse, R136, R12 ;  /* 0x00000088900c723c */ /* 0x044fe2000004180c */
[----:B------:R-:W-:Y:S04]  /*6290*/  BAR.SYNC.DEFER_BLOCKING 0x0 ;  /* 0x0000000000007b1d */ /* 0x000fe80000010000 */
[C---:B------:R-:W-:Y:S02]  /*62a0*/  ISETP.GT.AND P0, PT, R2.reuse, RZ, PT ;  /* 0x000000ff0200720c */ /* 0x040fe40003f04270 */
[----:B------:R-:W-:Y:S01]  /*62b0*/  ISETP.GT.AND P2, PT, R2, 0x1, PT ;  /* 0x000000010200780c */ /* 0x000fe20003f44270 */
[C---:B------:R-:W-:Y:S04]  /*62c0*/  HMMA.16816.F32.BF16 R16, R144.reuse, R138, R16 ;  /* 0x0000008a9010723c */ /* 0x040fe80000041810 */
[----:B-1----:R-:W-:Y:S02]  /*62d0*/  IADD3 R0, R155, R154, RZ ;  /* 0x0000009a9b007210 */ /* 0x002fe40007ffe0ff */
[----:B------:R-:W-:Y:S02]  /*62e0*/  FSEL R164, R4, -INF , P0 ;  /* 0xff80000004a47808 */ /* 0x000fe40000000000 */
[C---:B------:R-:W-:Y:S03]  /*62f0*/  HMMA.16816.F32.BF16 R20, R144.reuse, R140, R20 ;  /* 0x0000008c9014723c */ /* 0x040fe60000041814 */
[C---:B------:R-:W-:Y:S02]  /*6300*/  ISETP.GT.AND P0, PT, R0.reuse, 0x1, PT ;  /* 0x000000010000780c */ /* 0x040fe40003f04270 */
[----:B------:R-:W-:Y:S02]  /*6310*/  ISETP.GT.AND P1, PT, R0, RZ, PT ;  /* 0x000000ff0000720c */ /* 0x000fe40003f24270 */
[----:B------:R-:W-:Y:S01]  /*6320*/  FSEL R165, R7, -INF , P0 ;  /* 0xff80000007a57808 */ /* 0x000fe20000000000 */
[C---:B------:R-:W-:Y:S03]  /*6330*/  HMMA.16816.F32.BF16 R24, R144.reuse, R142, R24 ;  /* 0x0000008e9018723c */ /* 0x040fe60000041818 */
[----:B------:R-:W-:Y:S02]  /*6340*/  ISETP.GT.AND P0, PT, R2, 0x9, PT ;  /* 0x000000090200780c */ /* 0x000fe40003f04270 */
[----:B------:R-:W-:Y:S02]  /*6350*/  FSEL R167, R6, -INF , P1 ;  /* 0xff80000006a77808 */ /* 0x000fe40000800000 */
[----:B------:R-:W-:Y:S01]  /*6360*/  FSEL R166, R9, -INF , P0 ;  /* 0xff80000009a67808 */ /* 0x000fe20000000000 */
[C---:B---3--:R-:W-:Y:S03]  /*6370*/  HMMA.16816.F32.BF16 R28, R144.reuse, R148, R28 ;  /* 0x00000094901c723c */ /* 0x048fe6000004181c */
[----:B------:R-:W-:Y:S02]  /*6380*/  ISETP.GT.AND P0, PT, R0, 0x9, PT ;  /* 0x000000090000780c */ /* 0x000fe40003f04270 */
[----:B------:R-:W-:Y:S02]  /*6390*/  ISETP.GT.AND P1, PT, R2, 0x8, PT ;  /* 0x000000080200780c */ /* 0x000fe40003f24270 */
[----:B------:R-:W-:Y:S01]  /*63a0*/  FMNMX.FTZ R155, R164, R3, !PT ;  /* 0x00000003a49b7209 */ /* 0x000fe20007810000 */
[----:B------:R-:W-:Y:S04]  /*63b0*/  HMMA.16816.F32.BF16 R32, R144, R150, R32 ;  /* 0x000000969020723c */ /* 0x000fe80000041820 */
[----:B------:R-:W-:Y:S02]  /*63c0*/  FSEL R154, R5, -INF , P2 ;  /* 0xff800000059a7808 */ /* 0x000fe40001000000 */
[----:B------:R-:W-:Y:S02]  /*63d0*/  FSEL R175, R11, -INF , P0 ;  /* 0xff8000000baf7808 */ /* 0x000fe40000000000 */
[C---:B------:R-:W-:Y:S02]  /*63e0*/  ISETP.GT.AND P0, PT, R2.reuse, 0x11, PT ;  /* 0x000000110200780c */ /* 0x040fe40003f04270 */
[----:B------:R-:W-:Y:S02]  /*63f0*/  ISETP.GT.AND P2, PT, R2, 0x19, PT ;  /* 0x000000190200780c */ /* 0x000fe40003f44270 */
[----:B------:R-:W-:Y:S02]  /*6400*/  FSEL R168, R8, -INF , P1 ;  /* 0xff80000008a87808 */ /* 0x000fe40000800000 */
[----:B------:R-:W-:Y:S02]  /*6410*/  ISETP.GT.AND P1, PT, R0, 0x8, PT ;  /* 0x000000080000780c */ /* 0x000fe40003f24270 */
[----:B------:R-:W-:Y:S02]  /*6420*/  FMNMX.FTZ R155, R154, R155, !PT ;  /* 0x0000009b9a9b7209 */ /* 0x000fe40007810000 */
[----:B------:R-:W-:Y:S02]  /*6430*/  FSEL R176, R13, -INF , P0 ;  /* 0xff8000000db07808 */ /* 0x000fe40000000000 */
[----:B------:R-:W-:Y:S02]  /*6440*/  ISETP.GT.AND P0, PT, R0, 0x11, PT ;  /* 0x000000110000780c */ /* 0x000fe40003f04270 */
        /* <DEDUP_REMOVED lines=21> */
[----:B------:R-:W-:Y:S02]  /*65a0*/  FSEL R212, R17, -INF , P2 ;  /* 0xff80000011d47808 */ /* 0x000fe40001000000 */
[----:B------:R-:W-:Y:S02]  /*65b0*/  FMNMX.FTZ R155, R178, R155, !PT ;  /* 0x0000009bb29b7209 */ /* 0x000fe40007810000 */
[----:B------:R-:W-:Y:S02]  /*65c0*/  ISETP.GT.AND P1, PT, R0, 0x18, PT ;  /* 0x000000180000780c */ /* 0x000fe40003f24270 */
[----:B------:R-:W-:Y:S02]  /*65d0*/  FSEL R219, R23, -INF , P0 ;  /* 0xff80000017db7808 */ /* 0x000fe40000000000 */
[C---:B------:R-:W-:Y:S02]  /*65e0*/  ISETP.GT.AND P0, PT, R2.reuse, 0x28, PT ;  /* 0x000000280200780c */ /* 0x040fe40003f04270 */
[----:B------:R-:W-:Y:S02]  /*65f0*/  FMNMX.FTZ R156, R179, R156, !PT ;  /* 0x0000009cb39c7209 */ /* 0x000fe40007810000 */
        /* <DEDUP_REMOVED lines=8> */
[----:B------:R-:W-:Y:S02]  /*6680*/  FMNMX.FTZ R155, R220, R155, !PT ;  /* 0x0000009bdc9b7209 */ /* 0x000fe40007810000 */
        /* <DEDUP_REMOVED lines=27> */
[----:B------:R-:W-:Y:S02]  /*6840*/  FSEL R156, R33, -INF , P2 ;  /* 0xff800000219c7808 */ /* 0x000fe40001000000 */
[----:B------:R-:W-:Y:S02]  /*6850*/  FMNMX.FTZ R33, R158, R155, !PT ;  /* 0x0000009b9e217209 */ /* 0x000fe40007810000 */
[----:B------:R-:W-:Y:S02]  /*6860*/  FSEL R161, R31, -INF , P0 ;  /* 0xff8000001fa17808 */ /* 0x000fe40000000000 */
[----:B------:R-:W-:Y:S02]  /*6870*/  FMNMX.FTZ R32, R163, R32, !PT ;  /* 0x00000020a3207209 */ /* 0x000fe40007810000 */
[----:B------:R-:W-:Y:S02]  /*6880*/  ISETP.GT.AND P1, PT, R0, 0x38, PT ;  /* 0x000000380000780c */ /* 0x000fe40003f24270 */
[----:B------:R-:W-:Y:S02]  /*6890*/  FMNMX.FTZ R2, R156, R33, !PT ;  /* 0x000000219c027209 */ /* 0x000fe40007810000 */
[----:B------:R-:W-:Y:S02]  /*68a0*/  FSEL R157, R34, -INF , P1 ;  /* 0xff800000229d7808 */ /* 0x000fe40000800000 */
[----:B------:R-:W-:Y:S01]  /*68b0*/  FMNMX.FTZ R32, R161, R32, !PT ;  /* 0x00000020a1207209 */ /* 0x000fe20007810000 */
[----:B------:R-:W1:Y:S01]  /*68c0*/  SHFL.BFLY PT, R33, R2, 0x2, 0x1f ;  /* 0x0c401f0002217f89 */ /* 0x000e6200000e0000 */
[----:B------:R-:W-:Y:S02]  /*68d0*/  ISETP.GT.AND P0, PT, R0, 0x39, PT ;  /* 0x000000390000780c */ /* 0x000fe40003f04270 */
[----:B------:R-:W-:Y:S02]  /*68e0*/  FMNMX.FTZ R32, R157, R32, !PT ;  /* 0x000000209d207209 */ /* 0x000fe40007810000 */
[----:B------:R-:W-:Y:S02]  /*68f0*/  FSEL R155, R35, -INF , P0 ;  /* 0xff800000239b7808 */ /* 0x000fe40000000000 */
[----:B------:R-:W-:Y:S01]  /*6900*/  IADD3 R137, R135, UR4, RZ ;  /* 0x0000000487897c10 */ /* 0x000fe2000fffe0ff */
[----:B------:R-:W-:Y:S01]  /*6910*/  LDSM.16.MT88.4 R148, [R134+UR4+0x3900] ;  /* 0x003900048694783b */ /* 0x000fe20008004200 */
        /* <DEDUP_REMOVED lines=11> */
[----:B------:R-:W-:Y:S02]  /*69d0*/  FADD.FTZ R4, -R4, R3 ;  /* 0x0000000304047221 */ /* 0x000fe40000010100 */
[--C-:B------:R-:W-:Y:S01]  /*69e0*/  FFMA.FTZ R172, R154, c[0x0][0x2d0], -R159.reuse ;  /* 0x0000b4009aac7a23 */ /* 0x100fe2000001089f */
[----:B--2---:R-:W-:Y:S01]  /*69f0*/  FMNMX.FTZ R0, R33, R0, !PT ;  /* 0x0000000021007209 */ /* 0x004fe20007810000 */
[--C-:B------:R-:W-:Y:S01]  /*6a00*/  FFMA.FTZ R173, R164, c[0x0][0x2d0], -R159.reuse ;  /* 0x0000b400a4ad7a23 */ /* 0x100fe2000001089f */
[----:B------:R-:W1:Y:S01]  /*6a10*/  LDSM.16.MT88.4 R32, [R135+UR4+0x100] ;  /* 0x000100048720783b */ /* 0x000e620008004200 */
        /* <DEDUP_REMOVED lines=9> */
[----:B------:R-:W-:Y:S01]  /*6ab0*/  IADD3 R164, R184, R137, RZ ;  /* 0x00000089b8a47210 */ /* 0x000fe20007ffe0ff */
[----:B------:R-:W-:Y:S01]  /*6ac0*/  FADD.FTZ R3, -R5, R132 ;  /* 0x0000008405037221 */ /* 0x000fe20000010100 */
[----:B------:R-:W-:Y:S01]  /*6ad0*/  PLOP3.LUT P0, PT, PT, PT, UP0, 0x80, 0x0 ;  /* 0x000000000000781c */ /* 0x000fe20003f0f008 */
[--C-:B------:R-:W-:Y:S01]  /*6ae0*/  FFMA.FTZ R169, R167, c[0x0][0x2d0], -R154.reuse ;  /* 0x0000b400a7a97a23 */ /* 0x100fe2000001089a */
[----:B------:R-:W2:Y:S01]  /*6af0*/  MUFU.EX2 R173, R173 ;  /* 0x000000ad00ad7308 */ /* 0x000ea20000000800 */
[--C-:B------:R-:W-:Y:S01]  /*6b00*/  FFMA.FTZ R168, R165, c[0x0][0x2d0], -R154.reuse ;  /* 0x0000b400a5a87a23 */ /* 0x100fe2000001089a */
[----:B------:R-:W3:Y:S01]  /*6b10*/  LDSM.16.MT88.4 R140, [R164+0x100] ;  /* 0x00010000a48c783b */ /* 0x000ee20000004200 */
[--C-:B------:R-:W-:Y:S02]  /*6b20*/  FFMA.FTZ R167, R225, c[0x0][0x2d0], -R154.reuse ;  /* 0x0000b400e1a77a23 */ /* 0x100fe4000001089a */
[--C-:B------:R-:W-:Y:S02]  /*6b30*/  FFMA.FTZ R166, R175, c[0x0][0x2d0], -R154.reuse ;  /* 0x0000b400afa67a23 */ /* 0x100fe4000001089a */
[----:B------:R-:W-:Y:S02]  /*6b40*/  FMUL.FTZ R132, R4, c[0x0][0x2d0] ;  /* 0x0000b40004847a20 */ /* 0x000fe40000410000 */
[----:B------:R-:W-:Y:S01]  /*6b50*/  FMUL.FTZ R7, R3, c[0x0][0x2d0] ;  /* 0x0000b40003077a20 */ /* 0x000fe20000410000 */
[----:B------:R-:W-:Y:S01]  /*6b60*/  MUFU.EX2 R171, R171 ;  /* 0x000000ab00ab7308 */ /* 0x000fe20000000800 */
[----:B------:R-:W-:Y:S01]  /*6b70*/  LDSM.16.MT88.4 R144, [R164+0x3900] ;  /* 0x00390000a490783b */ /* 0x000fe20000004200 */
[--C-:B------:R-:W-:Y:S02]  /*6b80*/  FFMA.FTZ R224, R163, c[0x0][0x2d0], -R154.reuse ;  /* 0x0000b400a3e07a23 */ /* 0x100fe4000001089a */
[--C-:B------:R-:W-:Y:S02]  /*6b90*/  FFMA.FTZ R225, R161, c[0x0][0x2d0], -R154.reuse ;  /* 0x0000b400a1e17a23 */ /* 0x100fe4000001089a */
[--C-:B------:R-:W-:Y:S02]  /*6ba0*/  FFMA.FTZ R228, R157, c[0x0][0x2d0], -R154.reuse ;  /* 0x0000b4009de47a23 */ /* 0x100fe4000001089a */
[--C-:B------:R-:W-:Y:S02]  /*6bb0*/  FFMA.FTZ R174, R174, c[0x0][0x2d0], -R159.reuse ;  /* 0x0000b400aeae7a23 */ /* 0x100fe4000001089f */
[----:B------:R-:W4:Y:S01]  /*6bc0*/  MUFU.EX2 R132, R132 ;  /* 0x0000008400847308 */ /* 0x000f220000000800 */
[--C-:B------:R-:W-:Y:S02]  /*6bd0*/  FFMA.FTZ R175, R176, c[0x0][0x2d0], -R159.reuse ;  /* 0x0000b400b0af7a23 */ /* 0x100fe4000001089f */
[--C-:B------:R-:W-:Y:S01]  /*6be0*/  FFMA.FTZ R176, R179, c[0x0][0x2d0], -R154.reuse ;  /* 0x0000b400b3b07a23 */ /* 0x100fe2000001089a */
[----:B--2---:R-:W-:Y:S01]  /*6bf0*/  F2FP.BF16.PACK_AB R136, R172, R173 ;  /* 0x000000adac88723e */ /* 0x004fe200000010ff */
        /* <DEDUP_REMOVED lines=12> */
[C---:B----4-:R-:W-:Y:S02]  /*6cc0*/  FMUL.FTZ R4, R132.reuse, R128 ;  /* 0x0000008084047220 */ /* 0x050fe40000410000 */
[C---:B------:R-:W-:Y:S02]  /*6cd0*/  FMUL.FTZ R5, R132.reuse, R129 ;  /* 0x0000008184057220 */ /* 0x040fe40000410000 */
[C---:B------:R-:W-:Y:S01]  /*6ce0*/  FMUL.FTZ R8, R132.reuse, R124 ;  /* 0x0000007c84087220 */ /* 0x040fe20000410000 */
[----:B------:R-:W-:Y:S01]  /*6cf0*/  MUFU.EX2 R169, R169 ;  /* 0x000000a900a97308 */ /* 0x000fe20000000800 */
[C---:B------:R-:W-:Y:S02]  /*6d00*/  FMUL.FTZ R9, R132.reuse, R125 ;  /* 0x0000007d84097220 */ /* 0x040fe40000410000 */
[C---:B------:R-:W-:Y:S02]  /*6d10*/  FMUL.FTZ R12, R132.reuse, R100 ;  /* 0x00000064840c7220 */ /* 0x040fe40000410000 */
[C---:B--2---:R-:W-:Y:S02]  /*6d20*/  FMUL.FTZ R6, R3.reuse, R130 ;  /* 0x0000008203067220 */ /* 0x044fe40000410000 */
[C---:B------:R-:W-:Y:S02]  /*6d30*/  FMUL.FTZ R7, R3.reuse, R131 ;  /* 0x0000008303077220 */ /* 0x040fe40000410000 */
[C---:B------:R-:W-:Y:S01]  /*6d40*/  FMUL.FTZ R10, R3.reuse, R126 ;  /* 0x0000007e030a7220 */ /* 0x040fe20000410000 */
[----:B------:R-:W2:Y:S01]  /*6d50*/  MUFU.EX2 R168, R168 ;  /* 0x000000a800a87308 */ /* 0x000ea20000000800 */
[C---:B------:R-:W-:Y:S01]  /*6d60*/  FMUL.FTZ R11, R3.reuse, R127 ;  /* 0x0000007f030b7220 */ /* 0x040fe20000410000 */
[----:B------:R-:W-:Y:S01]  /*6d70*/  LDSM.16.MT88.4 R128, [R164+0x2900] ;  /* 0x00290000a480783b */ /* 0x000fe20000004200 */
[----:B------:R-:W-:Y:S01]  /*6d80*/  FMUL.FTZ R13, R132, R101 ;  /* 0x00000065840d7220 */ /* 0x000fe20000410000 */
[----:B-----5:R-:W-:Y:S01]  /*6d90*/  F2FP.BF16.PACK_AB R138, R170, R171 ;  /* 0x000000abaa8a723e */ /* 0x020fe200000010ff */
[C---:B------:R-:W-:Y:S02]  /*6da0*/  FMUL.FTZ R14, R3.reuse, R102 ;  /* 0x00000066030e7220 */ /* 0x040fe40000410000 */
[C---:B------:R-:W-:Y:S02]  /*6db0*/  FMUL.FTZ R15, R3.reuse, R103 ;  /* 0x00000067030f7220 */ /* 0x040fe40000410000 */
[C---:B------:R-:W-:Y:S01]  /*6dc0*/  FMUL.FTZ R16, R132.reuse, R104 ;  /* 0x0000006884107220 */ /* 0x040fe20000410000 */
[----:B------:R-:W-:Y:S01]  /*6dd0*/  MUFU.EX2 R167, R167 ;  /* 0x000000a700a77308 */ /* 0x000fe20000000800 */
[----:B------:R-:W4:Y:S01]  /*6de0*/  LDSM.16.MT88.4 R124, [R134+UR4+0x100] ;  /* 0x00010004867c783b */ /* 0x000f220008004200 */
[C---:B------:R-:W-:Y:S02]  /*6df0*/  FMUL.FTZ R17, R132.reuse, R105 ;  /* 0x0000006984117220 */ /* 0x040fe40000410000 */
[C---:B------:R-:W-:Y:S02]  /*6e00*/  FMUL.FTZ R18, R3.reuse, R106 ;  /* 0x0000006a03127220 */ /* 0x040fe40000410000 */
[C---:B------:R-:W-:Y:S02]  /*6e10*/  FMUL.FTZ R19, R3.reuse, R107 ;  /* 0x0000006b03137220 */ /* 0x040fe40000410000 */
[C---:B------:R-:W-:Y:S01]  /*6e20*/  FMUL.FTZ R20, R132.reuse, R108 ;  /* 0x0000006c84147220 */ /* 0x040fe20000410000 */
[----:B------:R-:W-:Y:S01]  /*6e30*/  LDSM.16.MT88.4 R104, [R135+UR4+0x2100] ;  /* 0x002100048768783b */ /* 0x000fe20008004200 */
[----:B------:R-:W5:Y:S01]  /*6e40*/  MUFU.EX2 R166, R166 ;  /* 0x000000a600a67308 */ /* 0x000f620000000800 */
[----:B------:R-:W-:Y:S02]  /*6e50*/  FMUL.FTZ R21, R132, R109 ;  /* 0x0000006d84157220 */ /* 0x000fe40000410000 */
[C---:B------:R-:W-:Y:S01]  /*6e60*/  FMUL.FTZ R22, R3.reuse, R110 ;  /* 0x0000006e03167220 */ /* 0x040fe20000410000 */
[----:B--2---:R-:W-:Y:S01]  /*6e70*/  F2FP.BF16.PACK_AB R137, R168, R169 ;  /* 0x000000a9a889723e */ /* 0x004fe200000010ff */
[C---:B------:R-:W-:Y:S02]  /*6e80*/  FMUL.FTZ R23, R3.reuse, R111 ;  /* 0x0000006f03177220 */ /* 0x040fe40000410000 */
[----:B------:R-:W-:Y:S01]  /*6e90*/  LDSM.16.MT88.4 R108, [R164+0x2100] ;  /* 0x00210000a46c783b */ /* 0x000fe20000004200 */
[C---:B------:R-:W-:Y:S02]  /*6ea0*/  FMUL.FTZ R24, R132.reuse, R112 ;  /* 0x0000007084187220 */ /* 0x040fe40000410000 */
[C---:B------:R-:W-:Y:S01]  /*6eb0*/  FMUL.FTZ R25, R132.reuse, R113 ;  /* 0x0000007184197220 */ /* 0x040fe20000410000 */
[----:B------:R-:W-:Y:S01]  /*6ec0*/  MUFU.EX2 R174, R174 ;  /* 0x000000ae00ae7308 */ /* 0x000fe20000000800 */
[C---:B------:R-:W-:Y:S02]  /*6ed0*/  FMUL.FTZ R26, R3.reuse, R114 ;  /* 0x00000072031a7220 */ /* 0x040fe40000410000 */
[C---:B------:R-:W-:Y:S02]  /*6ee0*/  FMUL.FTZ R27, R3.reuse, R115 ;  /* 0x00000073031b7220 */ /* 0x040fe40000410000 */
[----:B------:R-:W-:Y:S01]  /*6ef0*/  LDSM.16.MT88.4 R112, [R135+UR4+0x900] ;  /* 0x000900048770783b */ /* 0x000fe20008004200 */
[C---:B------:R-:W-:Y:S02]  /*6f00*/  FMUL.FTZ R28, R132.reuse, R116 ;  /* 0x00000074841c7220 */ /* 0x040fe40000410000 */
[----:B------:R-:W-:Y:S02]  /*6f10*/  FMUL.FTZ R29, R132, R117 ;  /* 0x00000075841d7220 */ /* 0x000fe40000410000 */
[C---:B------:R-:W-:Y:S01]  /*6f20*/  FMUL.FTZ R30, R3.reuse, R118 ;  /* 0x00000076031e7220 */ /* 0x040fe20000410000 */
[----:B------:R-:W2:Y:S01]  /*6f30*/  MUFU.EX2 R175, R175 ;  /* 0x000000af00af7308 */ /* 0x000ea20000000800 */
[C---:B------:R-:W-:Y:S01]  /*6f40*/  FMUL.FTZ R31, R3.reuse, R119 ;  /* 0x00000077031f7220 */ /* 0x040fe20000410000 */
[----:B-----5:R-:W-:Y:S01]  /*6f50*/  F2FP.BF16.PACK_AB R139, R166, R167 ;  /* 0x000000a7a68b723e */ /* 0x020fe200000010ff */
[----:B------:R-:W-:Y:S01]  /*6f60*/  LDSM.16.MT88.4 R116, [R134+UR4+0x900] ;  /* 0x000900048674783b */ /* 0x000fe20008004200 */
[C---:B------:R-:W-:Y:S02]  /*6f70*/  FMUL.FTZ R36, R132.reuse, R36 ;  /* 0x0000002484247220 */ /* 0x040fe40000410000 */
[----:B------:R-:W-:Y:S02]  /*6f80*/  FMUL.FTZ R37, R132, R37 ;  /* 0x0000002584257220 */ /* 0x000fe40000410000 */
[C---:B------:R-:W-:Y:S01]  /*6f90*/  FMUL.FTZ R38, R3.reuse, R38 ;  /* 0x0000002603267220 */ /* 0x040fe20000410000 */
[C---:B-1----:R-:W-:Y:S01]  /*6fa0*/  HMMA.16816.F32.BF16 R4, R136.reuse, R32, R4 ;  /* 0x000000208804723c */ /* 0x042fe20000041804 */
[----:B------:R-:W-:Y:S04]  /*6fb0*/  MUFU.EX2 R176, R176 ;  /* 0x000000b000b07308 */ /* 0x000fe80000000800 */
[C---:B------:R-:W-:Y:S02]  /*6fc0*/  FMUL.FTZ R39, R3.reuse, R39 ;  /* 0x0000002703277220 */ /* 0x040fe40000410000 */
[----:B------:R-:W-:Y:S01]  /*6fd0*/  IADD3 R33, R134, UR4, RZ ;  /* 0x0000000486217c10 */ /* 0x000fe2000fffe0ff */
[C---:B------:R-:W-:Y:S03]  /*6fe0*/  HMMA.16816.F32.BF16 R8, R136.reuse, R34, R8 ;  /* 0x000000228808723c */ /* 0x040fe60000041808 */
[----:B------:R-:W1:Y:S01]  /*6ff0*/  MUFU.EX2 R177, R177 ;  /* 0x000000b100b17308 */ /* 0x000e620000000800 */
[----:B------:R-:W-:Y:S01]  /*7000*/  IADD3 R165, R184, R33, RZ ;  /* 0x00000021b8a57210 */ /* 0x000fe20007ffe0ff */
[C---:B------:R-:W-:Y:S02]  /*7010*/  FMUL.FTZ R32, R132.reuse, R120 ;  /* 0x0000007884207220 */ /* 0x040fe40000410000 */
[C---:B------:R-:W-:Y:S01]  /*7020*/  FMUL.FTZ R33, R132.reuse, R121 ;  /* 0x0000007984217220 */ /* 0x040fe20000410000 */
[C---:B---3--:R-:W-:Y:S01]  /*7030*/  HMMA.16816.F32.BF16 R12, R136.reuse, R140, R12 ;  /* 0x0000008c880c723c */ /* 0x048fe2000004180c */
[----:B------:R-:W3:Y:S03]  /*7040*/  LDSM.16.MT88.4 R100, [R165+0x100] ;  /* 0x00010000a564783b */ /* 0x000ee60000004200 */
        /* <DEDUP_REMOVED lines=8> */
[C---:B----4-:R-:W-:Y:S01]  /*70d0*/  HMMA.16816.F32.BF16 R20, R136.reuse, R124, R20 ;  /* 0x0000007c8814723c */ /* 0x050fe20000041814 */
[----:B------:R-:W-:Y:S03]  /*70e0*/  LDSM.16.MT88.4 R140, [R134+UR4+0x2900] ;  /* 0x00290004868c783b */ /* 0x000fe60008004200 */
[C---:B------:R-:W-:Y:S02]  /*70f0*/  FMUL.FTZ R42, R3.reuse, R42 ;  /* 0x0000002a032a7220 */ /* 0x040fe40000410000 */
[C---:B------:R-:W-:Y:S02]  /*7100*/  FMUL.FTZ R43, R3.reuse, R43 ;  /* 0x0000002b032b7220 */ /* 0x040fe40000410000 */
[C---:B------:R-:W-:Y:S01]  /*7110*/  HMMA.16816.F32.BF16 R24, R136.reuse, R126, R24 ;  /* 0x0000007e8818723c */ /* 0x040fe20000041818 */
[----:B------:R-:W-:Y:S01]  /*7120*/  LDSM.16.MT88.4 R124, [R135+UR4+0x2900] ;  /* 0x00290004877c783b */ /* 0x000fe20008004200 */
[----:B------:R-:W-:Y:S02]  /*7130*/  MUFU.EX2 R212, R212 ;  /* 0x000000d400d47308 */ /* 0x000fe40000000800 */
[C---:B------:R-:W-:Y:S02]  /*7140*/  FMUL.FTZ R44, R132.reuse, R44 ;  /* 0x0000002c842c7220 */ /* 0x040fe40000410000 */
[C---:B------:R-:W-:Y:S02]  /*7150*/  FMUL.FTZ R45, R132.reuse, R45 ;  /* 0x0000002d842d7220 */ /* 0x040fe40000410000 */
[C---:B------:R-:W-:Y:S04]  /*7160*/  FMUL.FTZ R46, R3.reuse, R46 ;  /* 0x0000002e032e7220 */ /* 0x040fe80000410000 */
[C---:B------:R-:W-:Y:S01]  /*7170*/  FMUL.FTZ R47, R3.reuse, R47 ;  /* 0x0000002f032f7220 */ /* 0x040fe20000410000 */
[----:B------:R-:W4:Y:S01]  /*7180*/  MUFU.EX2 R213, R213 ;  /* 0x000000d500d57308 */ /* 0x000f220000000800 */
[C---:B------:R-:W-:Y:S02]  /*7190*/  FMUL.FTZ R48, R132.reuse, R48 ;  /* 0x0000003084307220 */ /* 0x040fe40000410000 */
[C---:B------:R-:W-:Y:S01]  /*71a0*/  FMUL.FTZ R49, R132.reuse, R49 ;  /* 0x0000003184317220 */ /* 0x040fe20000410000 */
[C---:B---3--:R-:W-:Y:S03]  /*71b0*/  HMMA.16816.F32.BF16 R28, R136.reuse, R100, R28 ;  /* 0x00000064881c723c */ /* 0x048fe6000004181c */
[C---:B------:R-:W-:Y:S02]  /*71c0*/  FMUL.FTZ R50, R3.reuse, R50 ;  /* 0x0000003203327220 */ /* 0x040fe40000410000 */
[C---:B------:R-:W-:Y:S01]  /*71d0*/  FMUL.FTZ R51, R3.reuse, R51 ;  /* 0x0000003303337220 */ /* 0x040fe20000410000 */
[----:B------:R-:W-:Y:S01]  /*71e0*/  MUFU.EX2 R220, R220 ;  /* 0x000000dc00dc7308 */ /* 0x000fe20000000800 */
[C---:B------:R-:W-:Y:S01]  /*71f0*/  FMUL.FTZ R52, R132.reuse, R52 ;  /* 0x0000003484347220 */ /* 0x040fe20000410000 */
[C---:B------:R-:W-:Y:S01]  /*7200*/  HMMA.16816.F32.BF16 R32, R136.reuse, R102, R32 ;  /* 0x000000668820723c */ /* 0x040fe20000041820 */
[----:B------:R-:W3:Y:S03]  /*7210*/  LDSM.16.MT88.4 R100, [R134+UR4+0x2100] ;  /* 0x002100048664783b */ /* 0x000ee60008004200 */
[C---:B------:R-:W-:Y:S02]  /*7220*/  FMUL.FTZ R53, R132.reuse, R53 ;  /* 0x0000003584357220 */ /* 0x040fe40000410000 */
[C---:B------:R-:W-:Y:S02]  /*7230*/  FMUL.FTZ R54, R3.reuse, R54 ;  /* 0x0000003603367220 */ /* 0x040fe40000410000 */
[C---:B------:R-:W-:Y:S01]  /*7240*/  HMMA.16816.F32.BF16 R36, R136.reuse, R104, R36 ;  /* 0x000000688824723c */ /* 0x040fe20000041824 */
[----:B------:R-:W-:Y:S03]  /*7250*/  MUFU.EX2 R223, R223 ;  /* 0x000000df00df7308 */ /* 0x000fe60000000800 */
[C---:B------:R-:W-:Y:S02]  /*7260*/  FMUL.FTZ R55, R3.reuse, R55 ;  /* 0x0000003703377220 */ /* 0x040fe40000410000 */
[C---:B------:R-:W-:Y:S02]  /*7270*/  FMUL.FTZ R56, R132.reuse, R56 ;  /* 0x0000003884387220 */ /* 0x040fe40000410000 */
[C---:B------:R-:W-:Y:S01]  /*7280*/  HMMA.16816.F32.BF16 R40, R136.reuse, R106, R40 ;  /* 0x0000006a8828723c */ /* 0x040fe20000041828 */
[----:B------:R-:W1:Y:S02]  /*7290*/  LDSM.16.MT88.4 R104, [R165+0x2100] ;  /* 0x00210000a568783b */ /* 0x000e640000004200 */
        /* <DEDUP_REMOVED lines=8> */
[----:B------:R-:W2:Y:S03]  /*7320*/  LDSM.16.MT88.4 R108, [R135+UR4+0x4100] ;  /* 0x00410004876c783b */ /* 0x000ea60008004200 */
        /* <DEDUP_REMOVED lines=21> */
[----:B------:R-:W1:Y:S01]  /*7480*/  MUFU.EX2 R225, R225 ;  /* 0x000000e100e17308 */ /* 0x000e620000000800 */
[C---:B------:R-:W-:Y:S03]  /*7490*/  FMUL.FTZ R73, R132.reuse, R73 ;  /* 0x0000004984497220 */ /* 0x040fe60000410000 */
[C---:B--2---:R-:W-:Y:S03]  /*74a0*/  HMMA.16816.F32.BF16 R68, R136.reuse, R108, R68 ;  /* 0x0000006c8844723c */ /* 0x044fe60000041844 */
[C---:B------:R-:W-:Y:S02]  /*74b0*/  FMUL.FTZ R74, R3.reuse, R74 ;  /* 0x0000004a034a7220 */ /* 0x040fe40000410000 */
[C---:B------:R-:W-:Y:S01]  /*74c0*/  FMUL.FTZ R75, R3.reuse, R75 ;  /* 0x0000004b034b7220 */ /* 0x040fe20000410000 */
[----:B------:R-:W-:Y:S01]  /*74d0*/  MUFU.EX2 R226, R226 ;  /* 0x000000e200e27308 */ /* 0x000fe20000000800 */
[C---:B------:R-:W-:Y:S02]  /*74e0*/  FMUL.FTZ R84, R132.reuse, R84 ;  /* 0x0000005484547220 */ /* 0x040fe40000410000 */
[C---:B------:R-:W-:Y:S03]  /*74f0*/  FMUL.FTZ R85, R132.reuse, R85 ;  /* 0x0000005584557220 */ /* 0x040fe60000410000 */
[C---:B------:R-:W-:Y:S01]  /*7500*/  HMMA.16816.F32.BF16 R72, R136.reuse, R110, R72 ;  /* 0x0000006e8848723c */ /* 0x040fe20000041848 */
[----:B------:R-:W2:Y:S02]  /*7510*/  LDSM.16.MT88.4 R108, [R165+0x4100] ;  /* 0x00410000a56c783b */ /* 0x000ea40000004200 */
[C---:B------:R-:W-:Y:S01]  /*7520*/  FMUL.FTZ R76, R132.reuse, R76 ;  /* 0x0000004c844c7220 */ /* 0x040fe20000410000 */
[----:B------:R-:W-:Y:S01]  /*7530*/  MUFU.EX2 R228, R228 ;  /* 0x000000e400e47308 */ /* 0x000fe20000000800 */
[C---:B------:R-:W-:Y:S02]  /*7540*/  FMUL.FTZ R77, R132.reuse, R77 ;  /* 0x0000004d844d7220 */ /* 0x040fe40000410000 */
[C---:B------:R-:W-:Y:S02]  /*7550*/  FMUL.FTZ R78, R3.reuse, R78 ;  /* 0x0000004e034e7220 */ /* 0x040fe40000410000 */
[C---:B------:R-:W-:Y:S03]  /*7560*/  FMUL.FTZ R79, R3.reuse, R79 ;  /* 0x0000004f034f7220 */ /* 0x040fe60000410000 */
[C---:B------:R-:W-:Y:S02]  /*7570*/  FMUL.FTZ R86, R3.reuse, R86 ;  /* 0x0000005603567220 */ /* 0x040fe40000410000 */
[C---:B------:R-:W-:Y:S02]  /*7580*/  FMUL.FTZ R87, R3.reuse, R87 ;  /* 0x0000005703577220 */ /* 0x040fe40000410000 */
[C---:B---3--:R-:W-:Y:S03]  /*7590*/  HMMA.16816.F32.BF16 R76, R136.reuse, R100, R76 ;  /* 0x00000064884c723c */ /* 0x048fe6000004184c */
[C---:B------:R-:W-:Y:S02]  /*75a0*/  FMUL.FTZ R80, R132.reuse, R80 ;  /* 0x0000005084507220 */ /* 0x040fe40000410000 */
[C---:B------:R-:W-:Y:S02]  /*75b0*/  FMUL.FTZ R81, R132.reuse, R81 ;  /* 0x0000005184517220 */ /* 0x040fe40000410000 */
[----:B------:R-:W-:Y:S01]  /*75c0*/  FMUL.FTZ R82, R3, R82 ;  /* 0x0000005203527220 */ /* 0x000fe20000410000 */
[----:B------:R-:W-:Y:S01]  /*75d0*/  F2FP.BF16.PACK_AB R100, R175, R174 ;  /* 0x000000aeaf64723e */ /* 0x000fe200000010ff */
[----:B------:R-:W-:Y:S03]  /*75e0*/  FMUL.FTZ R83, R3, R83 ;  /* 0x0000005303537220 */ /* 0x000fe60000410000 */
[C---:B------:R-:W-:Y:S01]  /*75f0*/  FMUL.FTZ R88, R132.reuse, R88 ;  /* 0x0000005884587220 */ /* 0x040fe20000410000 */
[----:B------:R-:W-:Y:S01]  /*7600*/  F2FP.BF16.PACK_AB R101, R177, R176 ;  /* 0x000000b0b165723e */ /* 0x000fe200000010ff */
[C---:B------:R-:W-:Y:S02]  /*7610*/  FMUL.FTZ R89, R132.reuse, R89 ;  /* 0x0000005984597220 */ /* 0x040fe40000410000 */
[C---:B------:R-:W-:Y:S03]  /*7620*/  HMMA.16816.F32.BF16 R80, R136.reuse, R102, R80 ;  /* 0x000000668850723c */ /* 0x040fe60000041850 */
[C---:B------:R-:W-:Y:S02]  /*7630*/  FMUL.FTZ R90, R3.reuse, R90 ;  /* 0x0000005a035a7220 */ /* 0x040fe40000410000 */
[----:B------:R-:W-:Y:S02]  /*7640*/  FMUL.FTZ R91, R3, R91 ;  /* 0x0000005b035b7220 */ /* 0x000fe40000410000 */
[C---:B------:R-:W-:Y:S01]  /*7650*/  FMUL.FTZ R92, R132.reuse, R92 ;  /* 0x0000005c845c7220 */ /* 0x040fe20000410000 */
[C---:B-1----:R-:W-:Y:S04]  /*7660*/  HMMA.16816.F32.BF16 R84, R136.reuse, R104, R84 ;  /* 0x000000688854723c */ /* 0x042fe80000041854 */
[C---:B------:R-:W-:Y:S01]  /*7670*/  FMUL.FTZ R93, R132.reuse, R93 ;  /* 0x0000005d845d7220 */ /* 0x040fe20000410000 */
[----:B-----5:R-:W-:Y:S01]  /*7680*/  F2FP.BF16.PACK_AB R102, R179, R178 ;  /* 0x000000b2b366723e */ /* 0x020fe200000010ff */
[----:B------:R-:W-:Y:S01]  /*7690*/  FMUL.FTZ R94, R3, R94 ;  /* 0x0000005e035e7220 */ /* 0x000fe20000410000 */
[----:B----4-:R-:W-:Y:S01]  /*76a0*/  F2FP.BF16.PACK_AB R103, R213, R212 ;  /* 0x000000d4d567723e */ /* 0x010fe200000010ff */
[C---:B------:R-:W-:Y:S01]  /*76b0*/  HMMA.16816.F32.BF16 R88, R136.reuse, R106, R88 ;  /* 0x0000006a8858723c */ /* 0x040fe20000041858 */
[----:B------:R-:W1:Y:S03]  /*76c0*/  LDSM.16.MT88.4 R104, [R164+0x900] ;  /* 0x00090000a468783b */ /* 0x000e660000004200 */
[C---:B------:R-:W-:Y:S02]  /*76d0*/  FMUL.FTZ R95, R3.reuse, R95 ;  /* 0x0000005f035f7220 */ /* 0x040fe40000410000 */
[C---:B------:R-:W-:Y:S02]  /*76e0*/  FMUL.FTZ R96, R132.reuse, R96 ;  /* 0x0000006084607220 */ /* 0x040fe40000410000 */
[----:B------:R-:W-:Y:S03]  /*76f0*/  FMUL.FTZ R97, R132, R97 ;  /* 0x0000006184617220 */ /* 0x000fe60000410000 */
[C---:B--2---:R-:W-:Y:S03]  /*7700*/  HMMA.16816.F32.BF16 R92, R136.reuse, R108, R92 ;  /* 0x0000006c885c723c */ /* 0x044fe6000004185c */
[C---:B------:R-:W-:Y:S02]  /*7710*/  FMUL.FTZ R98, R3.reuse, R98 ;  /* 0x0000006203627220 */ /* 0x040fe40000410000 */
[----:B------:R-:W-:Y:S02]  /*7720*/  FMUL.FTZ R99, R3, R99 ;  /* 0x0000006303637220 */ /* 0x000fe40000410000 */
[--C-:B------:R-:W-:Y:S02]  /*7730*/  FFMA.FTZ R221, R214, c[0x0][0x2d0], -R159.reuse ;  /* 0x0000b400d6dd7a23 */ /* 0x100fe4000001089f */
[--C-:B------:R-:W-:Y:S03]  /*7740*/  FFMA.FTZ R214, R217, c[0x0][0x2d0], -R154.reuse ;  /* 0x0000b400d9d67a23 */ /* 0x100fe6000001089a */
[----:B------:R-:W-:Y:S01]  /*7750*/  HMMA.16816.F32.BF16 R96, R136, R110, R96 ;  /* 0x0000006e8860723c */ /* 0x000fe20000041860 */
[----:B------:R-:W2:Y:S01]  /*7760*/  LDSM.16.MT88.4 R108, [R165+0x2900] ;  /* 0x00290000a56c783b */ /* 0x000ea20000004200 */
[----:B------:R-:W-:Y:S01]  /*7770*/  MUFU.EX2 R221, R221 ;  /* 0x000000dd00dd7308 */ /* 0x000fe20000000800 */
[--C-:B------:R-:W-:Y:S02]  /*7780*/  FFMA.FTZ R217, R162, c[0x0][0x2d0], -R159.reuse ;  /* 0x0000b400a2d97a23 */ /* 0x100fe4000001089f */
[----:B------:R-:W-:Y:S02]  /*7790*/  FFMA.FTZ R159, R156, c[0x0][0x2d0], -R159 ;  /* 0x0000b4009c9f7a23 */ /* 0x000fe4000001089f */
[--C-:B------:R-:W-:Y:S01]  /*77a0*/  FFMA.FTZ R215, R215, c[0x0][0x2d0], -R154.reuse ;  /* 0x0000b400d7d77a23 */ /* 0x100fe2000001089a */
[C---:B------:R-:W-:Y:S01]  /*77b0*/  HMMA.16816.F32.BF16 R4, R100.reuse, R112, R4 ;  /* 0x000000706404723c */ /* 0x040fe20000041804 */
[----:B------:R-:W-:Y:S03]  /*77c0*/  LDSM.16.MT88.4 R160, [R164+0x5900] ;  /* 0x00590000a4a0783b */ /* 0x000fe60000004200 */
[----:B------:R-:W3:Y:S01]  /*77d0*/  MUFU.EX2 R227, R159 ;  /* 0x0000009f00e37308 */ /* 0x000ee20000000800 */
[----:B------:R-:W-:Y:S01]  /*77e0*/  FFMA.FTZ R154, R155, c[0x0][0x2d0], -R154 ;  /* 0x0000b4009b9a7a23 */ /* 0x000fe2000001089a */
[----:B------:R-:W-:Y:S01]  /*77f0*/  F2FP.BF16.PACK_AB R137, R225, R224 ;  /* 0x000000e0e189723e */ /* 0x000fe200000010ff */
[----:B------:R-:W-:Y:S01]  /*7800*/  FFMA.FTZ R173, R132, R197, R173 ;  /* 0x000000c584ad7223 */ /* 0x000fe200000100ad */
[C---:B------:R-:W-:Y:S01]  /*7810*/  HMMA.16816.F32.BF16 R8, R100.reuse, R114, R8 ;  /* 0x000000726408723c */ /* 0x040fe20000041808 */
[----:B------:R-:W-:Y:S03]  /*7820*/  LDSM.16.MT88.4 R112, [R164+0x4900] ;  /* 0x00490000a470783b */ /* 0x000fe60000004200 */
[----:B------:R-:W-:Y:S02]  /*7830*/  FFMA.FTZ R169, R3, R196, R169 ;  /* 0x000000c403a97223 */ /* 0x000fe400000100a9 */
[----:B------:R-:W4:Y:S01]  /*7840*/  MUFU.EX2 R229, R154 ;  /* 0x0000009a00e57308 */ /* 0x000f220000000800 */
[----:B------:R-:W-:Y:S01]  /*7850*/  FADD.FTZ R172, R172, R173 ;  /* 0x000000adacac7221 */ /* 0x000fe20000010000 */
[C---:B-1----:R-:W-:Y:S04]  /*7860*/  HMMA.16816.F32.BF16 R12, R100.reuse, R104, R12 ;  /* 0x00000068640c723c */ /* 0x042fe8000004180c */
[----:B------:R-:W-:Y:S02]  /*7870*/  FADD.FTZ R168, R168, R169 ;  /* 0x000000a9a8a87221 */ /* 0x000fe40000010000 */
[----:B------:R-:W-:Y:S02]  /*7880*/  FADD.FTZ R3, R171, R172 ;  /* 0x000000acab037221 */ /* 0x000fe40000010000 */
[C---:B------:R-:W-:Y:S01]  /*7890*/  HMMA.16816.F32.BF16 R16, R100.reuse, R106, R16 ;  /* 0x0000006a6410723c */ /* 0x040fe20000041810 */
[----:B------:R-:W1:Y:S01]  /*78a0*/  LDSM.16.MT88.4 R104, [R135+UR4+0x4900] ;  /* 0x004900048768783b */ /* 0x000e620008004200 */
[----:B------:R-:W-:Y:S02]  /*78b0*/  MUFU.EX2 R214, R214 ;  /* 0x000000d600d67308 */ /* 0x000fe40000000800 */
[----:B---3--:R-:W-:Y:S01]  /*78c0*/  F2FP.BF16.PACK_AB R138, R227, R226 ;  /* 0x000000e2e38a723e */ /* 0x008fe200000010ff */
[----:B------:R-:W-:Y:S03]  /*78d0*/  FADD.FTZ R3, R170, R3 ;  /* 0x00000003aa037221 */ /* 0x000fe60000010000 */
[C---:B------:R-:W-:Y:S01]  /*78e0*/  HMMA.16816.F32.BF16 R20, R100.reuse, R116, R20 ;  /* 0x000000746414723c */ /* 0x040fe20000041814 */
[----:B------:R-:W-:Y:S03]  /*78f0*/  LDSM.16.MT88.4 R156, [R135+UR4+0x5900] ;  /* 0x00590004879c783b */ /* 0x000fe60008004200 */
[----:B------:R-:W-:Y:S01]  /*7900*/  MUFU.EX2 R215, R215 ;  /* 0x000000d700d77308 */ /* 0x000fe20000000800 */
[----:B------:R-:W-:Y:S01]  /*7910*/  FADD.FTZ R174, R174, R3 ;  /* 0x00000003aeae7221 */ /* 0x000fe20000010000 */
[----:B----4-:R-:W-:Y:S02]  /*7920*/  F2FP.BF16.PACK_AB R139, R229, R228 ;  /* 0x000000e4e58b723e */ /* 0x010fe400000010ff */
[C---:B------:R-:W-:Y:S01]  /*7930*/  HMMA.16816.F32.BF16 R24, R100.reuse, R118, R24 ;  /* 0x000000766418723c */ /* 0x040fe20000041818 */
[----:B------:R-:W-:Y:S03]  /*7940*/  LDSM.16.MT88.4 R116, [R165+0x4900] ;  /* 0x00490000a574783b */ /* 0x000fe60000004200 */
[----:B------:R-:W-:Y:S02]  /*7950*/  FADD.FTZ R175, R175, R174 ;  /* 0x000000aeafaf7221 */ /* 0x000fe40000010000 */
[----:B------:R-:W3:Y:S02]  /*7960*/  MUFU.EX2 R217, R217 ;  /* 0x000000d900d97308 */ /* 0x000ee40000000800 */
[C---:B------:R-:W-:Y:S01]  /*7970*/  HMMA.16816.F32.BF16 R28, R100.reuse, R120, R28 ;  /* 0x00000078641c723c */ /* 0x040fe2000004181c */
[----:B------:R-:W-:Y:S03]  /*7980*/  LDSM.16.MT88.4 R152, [R165+0x3900] ;  /* 0x00390000a598783b */ /* 0x000fe60000004200 */
[----:B------:R-:W-:Y:S04]  /*7990*/  FADD.FTZ R178, R178, R175 ;  /* 0x000000afb2b27221 */ /* 0x000fe80000010000 */
[C---:B------:R-:W-:Y:S01]  /*79a0*/  HMMA.16816.F32.BF16 R32, R100.reuse, R122, R32 ;  /* 0x0000007a6420723c */ /* 0x040fe20000041820 */
[----:B------:R-:W-:Y:S03]  /*79b0*/  LDSM.16.MT88.4 R120, [R164+0x1100] ;  /* 0x00110000a478783b */ /* 0x000fe60000004200 */
[----:B------:R-:W-:Y:S04]  /*79c0*/  FADD.FTZ R179, R179, R178 ;  /* 0x000000b2b3b37221 */ /* 0x000fe80000010000 */
[C---:B------:R-:W-:Y:S04]  /*79d0*/  HMMA.16816.F32.BF16 R36, R100.reuse, R124, R36 ;  /* 0x0000007c6424723c */ /* 0x040fe80000041824 */
[----:B---3--:R-:W-:Y:S04]  /*79e0*/  F2FP.BF16.PACK_AB R136, R222, R217 ;  /* 0x000000d9de88723e */ /* 0x008fe800000010ff */
[C---:B------:R-:W-:Y:S01]  /*79f0*/  HMMA.16816.F32.BF16 R40, R100.reuse, R126, R40 ;  /* 0x0000007e6428723c */ /* 0x040fe20000041828 */
[----:B------:R-:W-:Y:S07]  /*7a00*/  LDSM.16.MT88.4 R124, [R165+0x1100] ;  /* 0x00110000a57c783b */ /* 0x000fee0000004200 */
[C---:B------:R-:W-:Y:S08]  /*7a10*/  HMMA.16816.F32.BF16 R44, R100.reuse, R128, R44 ;  /* 0x00000080642c723c */ /* 0x040ff0000004182c */
[C---:B------:R-:W-:Y:S08]  /*7a20*/  HMMA.16816.F32.BF16 R48, R100.reuse, R130, R48 ;  /* 0x000000826430723c */ /* 0x040ff00000041830 */
[C---:B------:R-:W-:Y:S08]  /*7a30*/  HMMA.16816.F32.BF16 R52, R100.reuse, R140, R52 ;  /* 0x0000008c6434723c */ /* 0x040ff00000041834 */
[C---:B------:R-:W-:Y:S01]  /*7a40*/  HMMA.16816.F32.BF16 R56, R100.reuse, R142, R56 ;  /* 0x0000008e6438723c */ /* 0x040fe20000041838 */
[----:B------:R-:W-:Y:S07]  /*7a50*/  LDSM.16.MT88.4 R140, [R135+UR4+0x3900] ;  /* 0x00390004878c783b */ /* 0x000fee0008004200 */
[C---:B--2---:R-:W-:Y:S08]  /*7a60*/  HMMA.16816.F32.BF16 R60, R100.reuse, R108, R60 ;  /* 0x0000006c643c723c */ /* 0x044ff0000004183c */
        /* <DEDUP_REMOVED lines=19> */
[----:B------:R-:W-:Y:S07]  /*7ba0*/  F2FP.BF16.PACK_AB R103, R215, R214 ;  /* 0x000000d6d767723e */ /* 0x000fee00000010ff */
[C---:B-1----:R-:W-:Y:S08]  /*7bb0*/  HMMA.16816.F32.BF16 R4, R100.reuse, R104, R4 ;  /* 0x000000686404723c */ /* 0x042ff00000041804 */
[C---:B------:R-:W-:Y:S01]  /*7bc0*/  HMMA.16816.F32.BF16 R8, R100.reuse, R106, R8 ;  /* 0x0000006a6408723c */ /* 0x040fe20000041808 */
[----:B------:R-:W1:Y:S07]  /*7bd0*/  LDSM.16.MT88.4 R104, [R134+UR4+0x3100] ;  /* 0x003100048668783b */ /* 0x000e6e0008004200 */
[C---:B------:R-:W-:Y:S08]  /*7be0*/  HMMA.16816.F32.BF16 R12, R100.reuse, R120, R12 ;  /* 0x00000078640c723c */ /* 0x040ff0000004180c */
[C---:B------:R-:W-:Y:S01]  /*7bf0*/  HMMA.16816.F32.BF16 R16, R100.reuse, R122, R16 ;  /* 0x0000007a6410723c */ /* 0x040fe20000041810 */
[----:B------:R-:W-:Y:S07]  /*7c00*/  LDSM.16.MT88.4 R120, [R165+0x1900] ;  /* 0x00190000a578783b */ /* 0x000fee0000004200 */
        /* <DEDUP_REMOVED lines=23> */
[----:B------:R-:W4:Y:S07]  /*7d80*/  LDSM.16.MT88.4 R116, [R134+UR4+0x1900] ;  /* 0x001900048674783b */ /* 0x000f2e0008004200 */
        /* <DEDUP_REMOVED lines=8> */
[C---:B----4-:R-:W-:Y:S08]  /*7e10*/  HMMA.16816.F32.BF16 R108, R136.reuse, R116, R20 ;  /* 0x00000074886c723c */ /* 0x050ff00000041814 */
[C---:B------:R-:W-:Y:S08]  /*7e20*/  HMMA.16816.F32.BF16 R112, R136.reuse, R118, R24 ;  /* 0x000000768870723c */ /* 0x040ff00000041818 */
[C---:B------:R-:W-:Y:S08]  /*7e30*/  HMMA.16816.F32.BF16 R116, R136.reuse, R120, R28 ;  /* 0x000000788874723c */ /* 0x040ff0000004181c */
[C---:B------:R-:W-:Y:S01]  /*7e40*/  HMMA.16816.F32.BF16 R120, R136.reuse, R122, R32 ;  /* 0x0000007a8878723c */ /* 0x040fe20000041820 */
[----:B------:R-:W1:Y:S07]  /*7e50*/  LDSM.16.MT88.4 R32, [R134+UR4+0x5900] ;  /* 0x005900048620783b */ /* 0x000e6e0008004200 */
[C---:B------:R-:W-:Y:S08]  /*7e60*/  HMMA.16816.F32.BF16 R36, R136.reuse, R140, R36 ;  /* 0x0000008c8824723c */ /* 0x040ff00000041824 */
[C---:B------:R-:W-:Y:S01]  /*7e70*/  HMMA.16816.F32.BF16 R40, R136.reuse, R142, R40 ;  /* 0x0000008e8828723c */ /* 0x040fe20000041828 */
[----:B------:R-:W2:Y:S07]  /*7e80*/  LDSM.16.MT88.4 R140, [R165+0x5900] ;  /* 0x00590000a58c783b */ /* 0x000eae0000004200 */
[C---:B------:R-:W-:Y:S08]  /*7e90*/  HMMA.16816.F32.BF16 R44, R136.reuse, R144, R44 ;  /* 0x00000090882c723c */ /* 0x040ff0000004182c */
        /* <DEDUP_REMOVED lines=15> */
[----:B------:R-:W-:Y:S03]  /*7f90*/  FADD.FTZ R213, R213, R212 ;  /* 0x000000d4d5d57221 */ /* 0x000fe60000010000 */
        /* <DEDUP_REMOVED lines=81> */
.L_x_3253:
        /* <DEDUP_REMOVED lines=11> */
.L_x_3251:
[----:B------:R-:W-:-:S13]  /*8560*/  ISETP.LE.AND P0, PT, RZ, UR23, PT ;  /* 0x00000017ff007c0c */ /* 0x000fda000bf03270 */
[----:B------:R-:W-:Y:S05]  /*8570*/  @!P0 BRA `(.L_x_3255) ;  /* 0x00002bb000008947 */ /* 0x000fea0003800000 */
[----:B------:R-:W2:Y:S01]  /*8580*/  S2R R3, SR_TID.X ;  /* 0x0000000000037919 */ /* 0x000ea20000002100 */
[----:B-1----:R-:W-:Y:S01]  /*8590*/  SHF.R.S32.HI R5, RZ, 0x1f, R200 ;  /* 0x0000001fff057819 */ /* 0x002fe200000114c8 */
[----:B------:R-:W-:Y:S02]  /*85a0*/  IMAD.MOV.U32 R186, RZ, RZ, 0x40 ;  /* 0x00000040ffba7424 */ /* 0x000fe400078e00ff */
[C---:B------:R-:W-:Y:S01]  /*85b0*/  IMAD.SHL.U32 R201, R200.reuse, 0x2, RZ ;  /* 0x00000002c8c97824 */ /* 0x040fe200078e00ff */
[----:B------:R-:W-:Y:S01]  /*85c0*/  SHF.L.U64.HI R188, R200, 0x1, R5 ;  /* 0x00000001c8bc7819 */ /* 0x000fe20000010205 */
[----:B------:R-:W-:Y:S01]  /*85d0*/  IMAD.SHL.U32 R202, R199, 0x2, RZ ;  /* 0x00000002c7ca7824 */ /* 0x000fe200078e00ff */
[----:B------:R-:W-:Y:S01]  /*85e0*/  SHF.R.S32.HI R5, RZ, 0x1f, R198 ;  /* 0x0000001fff057819 */ /* 0x000fe200000114c6 */
[----:B------:R-:W-:Y:S01]  /*85f0*/  IMAD.MOV.U32 R133, RZ, RZ, R2 ;  /* 0x000000ffff857224 */ /* 0x000fe200078e0002 */
[----:B--2---:R-:W-:-:S04]  /*8600*/  SHF.R.S32.HI R4, RZ, 0x1f, R3 ;  /* 0x0000001fff047819 */ /* 0x004fc80000011403 */
[----:B------:R-:W-:-:S04]  /*8610*/  LEA.HI R4, R4, R3, RZ, 0x3 ;  /* 0x0000000304047211 */ /* 0x000fc800078f18ff */
[----:B------:R-:W-:-:S05]  /*8620*/  LOP3.LUT R4, R4, 0xfffffff8, RZ, 0xc0, !PT ;  /* 0xfffffff804047812 */ /* 0x000fca00078ec0ff */
[----:B------:R-:W-:Y:S02]  /*8630*/  IMAD.IADD R4, R3, 0x1, -R4 ;  /* 0x0000000103047824 */ /* 0x000fe400078e0a04 */
[----:B------:R-:W-:Y:S01]  /*8640*/  IMAD.MOV.U32 R3, RZ, RZ, R0 ;  /* 0x000000ffff037224 */ /* 0x000fe200078e0000 */
[----:B------:R-:W-:Y:S02]  /*8650*/  SHF.R.S32.HI R0, RZ, 0x1f, R199 ;  /* 0x0000001fff007819 */ /* 0x000fe400000114c7 */
[----:B------:R-:W-:Y:S02]  /*8660*/  LOP3.LUT P0, RZ, R4, 0x4, RZ, 0xc0, !PT ;  /* 0x0000000404ff7812 */ /* 0x000fe4000780c0ff */
[----:B------:R-:W-:Y:S02]  /*8670*/  SHF.L.U64.HI R200, R199, 0x1, R0 ;  /* 0x00000001c7c87819 */ /* 0x000fe40000010200 */
[C---:B------:R-:W-:Y:S01]  /*8680*/  SHF.L.U64.HI R199, R198.reuse, 0x1, R5 ;  /* 0x00000001c6c77819 */ /* 0x040fe20000010205 */
[----:B------:R-:W-:Y:S01]  /*8690*/  IMAD.SHL.U32 R198, R198, 0x2, RZ ;  /* 0x00000002c6c67824 */ /* 0x000fe200078e00ff */
[----:B------:R-:W-:-:S02]  /*86a0*/  SEL R186, R186, 0xffffffc0, !P0 ;  /* 0xffffffc0baba7807 */ /* 0x000fc40004000000 */
.L_x_3258:
        /* <DEDUP_REMOVED lines=38> */
[----:B------:R-:W-:Y:S02]  /*8910*/  IADD3 R8, P1, R9, R202, RZ ;  /* 0x000000ca09087210 */ /* 0x000fe40007f3e0ff */
        /* <DEDUP_REMOVED lines=15> */
.L_x_3256:
        /* <DEDUP_REMOVED lines=8> */
[----:B------:R-:W-:Y:S01]  /*8a90*/  LDSM.16.M88.4 R140, [R181] ;  /* 0x00000000b58c783b */ /* 0x000fe20000000200 */
[----:B------:R-:W-:Y:S01]  /*8aa0*/  PLOP3.LUT P0, PT, PT, PT, UP0, 0x80, 0x0 ;  /* 0x000000000000781c */ /* 0x000fe20003f0f008 */
[----:B------:R-:W-:Y:S05]  /*8ab0*/  USEL UR13, UR9, URZ, !UP1 ;  /* 0x0000003f090d7287 */ /* 0x000fea000c800000 */
[C---:B----4-:R-:W-:Y:S01]  /*8ac0*/  HMMA.16816.F32.BF16 R12, R136.reuse, R16, RZ ;  /* 0x00000010880c723c */ /* 0x050fe200000418ff */
[----:B------:R-:W2:Y:S07]  /*8ad0*/  LDSM.16.M88.4 R164, [R0+0xc100] ;  /* 0x00c1000000a4783b */ /* 0x000eae0000000200 */
[C---:B------:R-:W-:Y:S01]  /*8ae0*/  HMMA.16816.F32.BF16 R16, R136.reuse, R18, RZ ;  /* 0x000000128810723c */ /* 0x040fe200000418ff */
[----:B------:R-:W-:Y:S07]  /*8af0*/  LDSM.16.M88.4 R168, [R2+0xd900] ;  /* 0x00d9000002a8783b */ /* 0x000fee0000000200 */
[C---:B-1----:R-:W-:Y:S01]  /*8b00*/  HMMA.16816.F32.BF16 R20, R136.reuse, R24, RZ ;  /* 0x000000188814723c */ /* 0x042fe200000418ff */
[----:B------:R-:W-:Y:S07]  /*8b10*/  LDSM.16.M88.4 R176, [R185+UR4+0xe100] ;  /* 0x00e10004b9b0783b */ /* 0x000fee0008000200 */
[C---:B------:R-:W-:Y:S01]  /*8b20*/  HMMA.16816.F32.BF16 R24, R136.reuse, R26, RZ ;  /* 0x0000001a8818723c */ /* 0x040fe200000418ff */
[----:B------:R-:W0:Y:S07]  /*8b30*/  LDGDEPBAR ;  /* 0x00000000000079af */ /* 0x000e2e0000000000 */
        /* <DEDUP_REMOVED lines=18> */
[----:B------:R-:W5:Y:S07]  /*8c60*/  LDSM.16.M88.4 R164, [R2+0xd100] ;  /* 0x00d1000002a4783b */ /* 0x000f6e0000000200 */
[C---:B-1----:R-:W-:Y:S08]  /*8c70*/  HMMA.16816.F32.BF16 R12, R140.reuse, R136, R12 ;  /* 0x000000888c0c723c */ /* 0x042ff0000004180c */
[C---:B------:R-:W-:Y:S01]  /*8c80*/  HMMA.16816.F32.BF16 R16, R140.reuse, R138, R16 ;  /* 0x0000008a8c10723c */ /* 0x040fe20000041810 */
[----:B------:R-:W1:Y:S07]  /*8c90*/  LDSM.16.M88.4 R136, [R185+UR4+0xe900] ;  /* 0x00e90004b988783b */ /* 0x000e6e0008000200 */
[C---:B---3--:R-:W-:Y:S08]  /*8ca0*/  HMMA.16816.F32.BF16 R20, R140.reuse, R148, R20 ;  /* 0x000000948c14723c */ /* 0x048ff00000041814 */
[C---:B------:R-:W-:Y:S01]  /*8cb0*/  HMMA.16816.F32.BF16 R24, R140.reuse, R150, R24 ;  /* 0x000000968c18723c */ /* 0x040fe20000041818 */
[----:B------:R-:W-:Y:S07]  /*8cc0*/  LDSM.16.M88.4 R148, [R183+0x4000] ;  /* 0x00400000b794783b */ /* 0x000fee0000000200 */
[C---:B----4-:R-:W-:Y:S08]  /*8cd0*/  HMMA.16816.F32.BF16 R28, R140.reuse, R144, R28 ;  /* 0x000000908c1c723c */ /* 0x050ff0000004181c */
[----:B------:R-:W-:Y:S01]  /*8ce0*/  HMMA.16816.F32.BF16 R32, R140, R146, R32 ;  /* 0x000000928c20723c */ /* 0x000fe20000041820 */
[----:B------:R-:W3:Y:S07]  /*8cf0*/  LDSM.16.M88.4 R140, [R185+UR4+0xf100] ;  /* 0x00f10004b98c783b */ /* 0x000eee0008000200 */
[C---:B------:R-:W-:Y:S01]  /*8d00*/  HMMA.16816.F32.BF16 R4, R152.reuse, R156, R4 ;  /* 0x0000009c9804723c */ /* 0x040fe20000041804 */
[----:B------:R-:W4:Y:S07]  /*8d10*/  LDSM.16.M88.4 R144, [R185+UR4+0xf900] ;  /* 0x00f90004b990783b */ /* 0x000f2e0008000200 */
[C---:B------:R-:W-:Y:S01]  /*8d20*/  HMMA.16816.F32.BF16 R8, R152.reuse, R158, R8 ;  /* 0x0000009e9808723c */ /* 0x040fe20000041808 */
[----:B------:R-:W-:Y:S07]  /*8d30*/  LDSM.16.M88.4 R156, [R189+0xe900] ;  /* 0x00e90000bd9c783b */ /* 0x000fee0000000200 */
        /* <DEDUP_REMOVED lines=9> */
[C---:B------:R-:W-:Y:S01]  /*8dd0*/  HMMA.16816.F32.BF16 R4, R172.reuse, R176, R4 ;  /* 0x000000b0ac04723c */ /* 0x040fe20000041804 */
[----:B------:R-:W-:Y:S07]  /*8de0*/  LDSM.16.M88.4 R168, [R189+0x10100] ;  /* 0x01010000bda8783b */ /* 0x000fee0000000200 */
[C---:B------:R-:W-:Y:S08]  /*8df0*/  HMMA.16816.F32.BF16 R8, R172.reuse, R178, R8 ;  /* 0x000000b2ac08723c */ /* 0x040ff00000041808 */
[C---:B-1----:R-:W-:Y:S08]  /*8e00*/  HMMA.16816.F32.BF16 R12, R172.reuse, R136, R12 ;  /* 0x00000088ac0c723c */ /* 0x042ff0000004180c */
[C---:B------:R-:W-:Y:S01]  /*8e10*/  HMMA.16816.F32.BF16 R16, R172.reuse, R138, R16 ;  /* 0x0000008aac10723c */ /* 0x040fe20000041810 */
[----:B------:R-:W1:Y:S07]  /*8e20*/  LDSM.16.M88.4 R136, [R189+0xf900] ;  /* 0x00f90000bd88783b */ /* 0x000e6e0000000200 */
[C---:B---3--:R-:W-:Y:S08]  /*8e30*/  HMMA.16816.F32.BF16 R20, R172.reuse, R140, R20 ;  /* 0x0000008cac14723c */ /* 0x048ff00000041814 */
[C---:B------:R-:W-:Y:S01]  /*8e40*/  HMMA.16816.F32.BF16 R24, R172.reuse, R142, R24 ;  /* 0x0000008eac18723c */ /* 0x040fe20000041818 */
[----:B------:R-:W3:Y:S07]  /*8e50*/  LDSM.16.M88.4 R140, [R181+0x4000] ;  /* 0x00400000b58c783b */ /* 0x000eee0000000200 */
[C---:B----4-:R-:W-:Y:S08]  /*8e60*/  HMMA.16816.F32.BF16 R28, R172.reuse, R144, R28 ;  /* 0x00000090ac1c723c */ /* 0x050ff0000004181c */
        /* <DEDUP_REMOVED lines=9> */
[C---:B------:R-:W-:Y:S07]  /*8f00*/  HMMA.16816.F32.BF16 R20, R148.reuse, R160, R20 ;  /* 0x000000a09414723c */ /* 0x040fee0000041814 */
[----:B------:R-:W-:Y:S01]  /*8f10*/  IADD3 R161, R186, UR4, R185 ;  /* 0x00000004baa17c10 */ /* 0x000fe2000fffe0b9 */
[C---:B------:R-:W-:Y:S04]  /*8f20*/  HMMA.16816.F32.BF16 R24, R148.reuse, R162, R24 ;  /* 0x000000a29418723c */ /* 0x040fe80000041818 */
[----:B------:R-:W-:Y:S04]  /*8f30*/  IADD3 R132, R182, R161, RZ ;  /* 0x000000a1b6847210 */ /* 0x000fe80007ffe0ff */
[C---:B-1----:R-:W-:Y:S01]  /*8f40*/  HMMA.16816.F32.BF16 R28, R148.reuse, R136, R28 ;  /* 0x00000088941c723c */ /* 0x042fe2000004181c */
[----:B------:R-:W-:Y:S07]  /*8f50*/  LDSM.16.M88.4 R160, [R132+0xe900] ;  /* 0x00e9000084a0783b */ /* 0x000fee0000000200 */
[----:B------:R-:W-:Y:S01]  /*8f60*/  HMMA.16816.F32.BF16 R32, R148, R138, R32 ;  /* 0x0000008a9420723c */ /* 0x000fe20000041820 */
[----:B------:R-:W1:Y:S07]  /*8f70*/  LDSM.16.M88.4 R136, [R0+0xf900] ;  /* 0x00f900000088783b */ /* 0x000e6e0000000200 */
[C---:B---3--:R-:W-:Y:S01]  /*8f80*/  HMMA.16816.F32.BF16 R4, R140.reuse, R164, R4 ;  /* 0x000000a48c04723c */ /* 0x048fe20000041804 */
[----:B------:R-:W3:Y:S07]  /*8f90*/  LDSM.16.M88.4 R148, [R180+0x4000] ;  /* 0x00400000b494783b */ /* 0x000eee0000000200 */
[C---:B------:R-:W-:Y:S01]  /*8fa0*/  HMMA.16816.F32.BF16 R8, R140.reuse, R166, R8 ;  /* 0x000000a68c08723c */ /* 0x040fe20000041808 */
[----:B------:R-:W-:Y:S07]  /*8fb0*/  LDSM.16.M88.4 R164, [R185+UR4+0x11100] ;  /* 0x01110004b9a4783b */ /* 0x000fee0008000200 */
[C---:B----4-:R-:W-:Y:S08]  /*8fc0*/  HMMA.16816.F32.BF16 R12, R140.reuse, R144, R12 ;  /* 0x000000908c0c723c */ /* 0x050ff0000004180c */
[C---:B------:R-:W-:Y:S01]  /*8fd0*/  HMMA.16816.F32.BF16 R16, R140.reuse, R146, R16 ;  /* 0x000000928c10723c */ /* 0x040fe20000041810 */
[----:B------:R-:W4:Y:S07]  /*8fe0*/  LDSM.16.M88.4 R144, [R132+0xf100] ;  /* 0x00f100008490783b */ /* 0x000f2e0000000200 */
[C---:B--2---:R-:W-:Y:S08]  /*8ff0*/  HMMA.16816.F32.BF16 R20, R140.reuse, R152, R20 ;  /* 0x000000988c14723c */ /* 0x044ff00000041814 */
[C---:B------:R-:W-:Y:S01]  /*9000*/  HMMA.16816.F32.BF16 R24, R140.reuse, R154, R24 ;  /* 0x0000009a8c18723c */ /* 0x040fe20000041818 */
[----:B------:R-:W2:Y:S07]  /*9010*/  LDSM.16.M88.4 R152, [R132+0xf900] ;  /* 0x00f900008498783b */ /* 0x000eae0000000200 */
[C---:B-1----:R-:W-:Y:S08]  /*9020*/  HMMA.16816.F32.BF16 R28, R140.reuse, R136, R28 ;  /* 0x000000888c1c723c */ /* 0x042ff0000004181c */
[----:B------:R-:W-:Y:S01]  /*9030*/  HMMA.16816.F32.BF16 R32, R140, R138, R32 ;  /* 0x0000008a8c20723c */ /* 0x000fe20000041820 */
[----:B------:R-:W-:Y:S07]  /*9040*/  LDSM.16.M88.4 R136, [R187+0x8000] ;  /* 0x00800000bb88783b */ /* 0x000fee0000000200 */
[C---:B---3--:R-:W-:Y:S01]  /*9050*/  HMMA.16816.F32.BF16 R4, R148.reuse, R156, R4 ;  /* 0x0000009c9404723c */ /* 0x048fe20000041804 */
[----:B------:R-:W1:Y:S07]  /*9060*/  LDSM.16.M88.4 R140, [R185+UR4+0x10100] ;  /* 0x01010004b98c783b */ /* 0x000e6e0008000200 */
[C---:B------:R-:W-:Y:S01]  /*9070*/  HMMA.16816.F32.BF16 R8, R148.reuse, R158, R8 ;  /* 0x0000009e9408723c */ /* 0x040fe20000041808 */
[----:B------:R-:W3:Y:S07]  /*9080*/  LDSM.16.M88.4 R156, [R185+UR4+0x10900] ;  /* 0x01090004b99c783b */ /* 0x000eee0008000200 */
[C---:B------:R-:W-:Y:S08]  /*9090*/  HMMA.16816.F32.BF16 R12, R148.reuse, R160, R12 ;  /* 0x000000a0940c723c */ /* 0x040ff0000004180c */
[C---:B------:R-:W-:Y:S01]  /*90a0*/  HMMA.16816.F32.BF16 R16, R148.reuse, R162, R16 ;  /* 0x000000a29410723c */ /* 0x040fe20000041810 */
[----:B------:R-:W5:Y:S07]  /*90b0*/  LDSM.16.M88.4 R160, [R185+UR4+0x11900] ;  /* 0x01190004b9a0783b */ /* 0x000f6e0008000200 */
[C---:B----4-:R-:W-:Y:S08]  /*90c0*/  HMMA.16816.F32.BF16 R20, R148.reuse, R144, R20 ;  /* 0x000000909414723c */ /* 0x050ff00000041814 */
[C---:B------:R-:W-:Y:S01]  /*90d0*/  HMMA.16816.F32.BF16 R24, R148.reuse, R146, R24 ;  /* 0x000000929418723c */ /* 0x040fe20000041818 */
[----:B------:R-:W4:Y:S07]  /*90e0*/  LDSM.16.M88.4 R144, [R183+0x8000] ;  /* 0x00800000b790783b */ /* 0x000f2e0000000200 */
[C---:B--2---:R-:W-:Y:S08]  /*90f0*/  HMMA.16816.F32.BF16 R28, R148.reuse, R152, R28 ;  /* 0x00000098941c723c */ /* 0x044ff0000004181c */
        /* <DEDUP_REMOVED lines=9> */
[C---:B------:R-:W-:Y:S08]  /*9190*/  HMMA.16816.F32.BF16 R20, R136.reuse, R164, R20 ;  /* 0x000000a48814723c */ /* 0x040ff00000041814 */
[C---:B------:R-:W-:Y:S01]  /*91a0*/  HMMA.16816.F32.BF16 R24, R136.reuse, R166, R24 ;  /* 0x000000a68818723c */ /* 0x040fe20000041818 */
[----:B------:R-:W3:Y:S07]  /*91b0*/  LDSM.16.M88.4 R164, [R0+0x10100] ;  /* 0x0101000000a4783b */ /* 0x000eee0000000200 */
[C---:B-----5:R-:W-:Y:S08]  /*91c0*/  HMMA.16816.F32.BF16 R28, R136.reuse, R160, R28 ;  /* 0x000000a0881c723c */ /* 0x060ff0000004181c */
[----:B------:R-:W-:Y:S01]  /*91d0*/  HMMA.16816.F32.BF16 R32, R136, R162, R32 ;  /* 0x000000a28820723c */ /* 0x000fe20000041820 */
[----:B------:R-:W5:Y:S07]  /*91e0*/  LDSM.16.M88.4 R136, [R0+0x10900] ;  /* 0x010900000088783b */ /* 0x000f6e0000000200 */
[C---:B----4-:R-:W-:Y:S01]  /*91f0*/  HMMA.16816.F32.BF16 R4, R144.reuse, R168, R4 ;  /* 0x000000a89004723c */ /* 0x050fe20000041804 */
[----:B------:R-:W4:Y:S07]  /*9200*/  LDSM.16.M88.4 R160, [R0+0x11100] ;  /* 0x0111000000a0783b */ /* 0x000f2e0000000200 */
        /* <DEDUP_REMOVED lines=8> */
[C---:B------:R-:W-:Y:S08]  /*9290*/  HMMA.16816.F32.BF16 R28, R144.reuse, R152, R28 ;  /* 0x00000098901c723c */ /* 0x040ff0000004181c */
[----:B------:R-:W-:Y:S01]  /*92a0*/  HMMA.16816.F32.BF16 R32, R144, R154, R32 ;  /* 0x0000009a9020723c */ /* 0x000fe20000041820 */
[----:B------:R-:W-:Y:S07]  /*92b0*/  LDSM.16.M88.4 R144, [R132+0x11900] ;  /* 0x011900008490783b */ /* 0x000fee0000000200 */
[C---:B---3--:R-:W-:Y:S08]  /*92c0*/  HMMA.16816.F32.BF16 R4, R156.reuse, R164, R4 ;  /* 0x000000a49c04723c */ /* 0x048ff00000041804 */
[C---:B------:R-:W-:Y:S08]  /*92d0*/  HMMA.16816.F32.BF16 R8, R156.reuse, R166, R8 ;  /* 0x000000a69c08723c */ /* 0x040ff00000041808 */
[C---:B-----5:R-:W-:Y:S08]  /*92e0*/  HMMA.16816.F32.BF16 R12, R156.reuse, R136, R12 ;  /* 0x000000889c0c723c */ /* 0x060ff0000004180c */
[C---:B------:R-:W-:Y:S01]  /*92f0*/  HMMA.16816.F32.BF16 R16, R156.reuse, R138, R16 ;  /* 0x0000008a9c10723c */ /* 0x040fe20000041810 */
[----:B------:R-:W3:Y:S01]  /*9300*/  LDSM.16.M88.4 R136, [R132+0x11100] ;  /* 0x011100008488783b */ /* 0x000ee20000000200 */
[----:B------:R-:W-:Y:S06]  /*9310*/  DEPBAR.LE SB0, 0x2 ;  /* 0x000080800000791a */ /* 0x000fec0000000000 */
[C---:B----4-:R-:W-:Y:S01]  /*9320*/  HMMA.16816.F32.BF16 R20, R156.reuse, R160, R20 ;  /* 0x000000a09c14723c */ /* 0x050fe20000041814 */
[----:B------:R-:W-:Y:S07]  /*9330*/  BAR.SYNC.DEFER_BLOCKING 0x0 ;  /* 0x0000000000007b1d */ /* 0x000fee0000010000 */
[C---:B------:R-:W-:Y:S08]  /*9340*/  HMMA.16816.F32.BF16 R24, R156.reuse, R162, R24 ;  /* 0x000000a29c18723c */ /* 0x040ff00000041818 */
[C---:B--2---:R-:W-:Y:S08]  /*9350*/  HMMA.16816.F32.BF16 R28, R156.reuse, R148, R28 ;  /* 0x000000949c1c723c */ /* 0x044ff0000004181c */
[----:B------:R-:W-:Y:S08]  /*9360*/  HMMA.16816.F32.BF16 R32, R156, R150, R32 ;  /* 0x000000969c20723c */ /* 0x000ff00000041820 */
[C---:B------:R-:W-:Y:S01]  /*9370*/  HMMA.16816.F32.BF16 R4, R168.reuse, R172, R4 ;  /* 0x000000aca804723c */ /* 0x040fe20000041804 */
[----:B------:R-:W-:Y:S07]  /*9380*/  LDSM.16.MT88.4 R152, [R134+UR4+0x2900] ;  /* 0x002900048698783b */ /* 0x000fee0008004200 */
[C---:B------:R-:W-:Y:S08]  /*9390*/  HMMA.16816.F32.BF16 R8, R168.reuse, R174, R8 ;  /* 0x000000aea808723c */ /* 0x040ff00000041808 */
[C---:B-1----:R-:W-:Y:S08]  /*93a0*/  HMMA.16816.F32.BF16 R12, R168.reuse, R140, R12 ;  /* 0x0000008ca80c723c */ /* 0x042ff0000004180c */
[C---:B------:R-:W-:Y:S04]  /*93b0*/  HMMA.16816.F32.BF16 R16, R168.reuse, R142, R16 ;  /* 0x0000008ea810723c */ /* 0x040fe80000041810 */
[----:B------:R-:W-:Y:S02]  /*93c0*/  FMNMX.FTZ R0, R4, R133, !PT ;  /* 0x0000008504007209 */ /* 0x000fe40007810000 */
[----:B------:R-:W-:Y:S02]  /*93d0*/  FMNMX.FTZ R2, R6, R3, !PT ;  /* 0x0000000306027209 */ /* 0x000fe40007810000 */
[C---:B---3--:R-:W-:Y:S04]  /*93e0*/  HMMA.16816.F32.BF16 R20, R168.reuse, R136, R20 ;  /* 0x00000088a814723c */ /* 0x048fe80000041814 */
[----:B------:R-:W-:Y:S02]  /*93f0*/  FMNMX.FTZ R143, R5, R0, !PT ;  /* 0x00000000058f7209 */ /* 0x000fe40007810000 */
[----:B------:R-:W-:Y:S02]  /*9400*/  FMNMX.FTZ R149, R7, R2, !PT ;  /* 0x0000000207957209 */ /* 0x000fe40007810000 */
[C---:B------:R-:W-:Y:S01]  /*9410*/  HMMA.16816.F32.BF16 R24, R168.reuse, R138, R24 ;  /* 0x0000008aa818723c */ /* 0x040fe20000041818 */
[----:B------:R-:W-:Y:S03]  /*9420*/  LDSM.16.MT88.4 R136, [R135+UR4+0x100] ;  /* 0x000100048788783b */ /* 0x000fe60008004200 */
[----:B------:R-:W-:Y:S02]  /*9430*/  FMNMX.FTZ R0, R8, R143, !PT ;  /* 0x0000008f08007209 */ /* 0x000fe40007810000 */
[----:B------:R-:W-:Y:S02]  /*9440*/  FMNMX.FTZ R2, R10, R149, !PT ;  /* 0x000000950a027209 */ /* 0x000fe40007810000 */
[C---:B------:R-:W-:Y:S04]  /*9450*/  HMMA.16816.F32.BF16 R28, R168.reuse, R144, R28 ;  /* 0x00000090a81c723c */ /* 0x040fe8000004181c */
        /* <DEDUP_REMOVED lines=74> */
[C---:B------:R-:W-:Y:S02]  /*9900*/  FMUL.FTZ R103, R3.reuse, R103 ;  /* 0x0000006703677220 */ /* 0x040fe40000410000 */
[----:B------:R-:W4:Y:S01]  /*9910*/  MUFU.EX2 R160, R160 ;  /* 0x000000a000a07308 */ /* 0x000f220000000800 */
[C---:B------:R-:W-:Y:S02]  /*9920*/  FMUL.FTZ R104, R132.reuse, R104 ;  /* 0x0000006884687220 */ /* 0x040fe40000410000 */
[----:B------:R-:W-:Y:S01]  /*9930*/  FMUL.FTZ R105, R132, R105 ;  /* 0x0000006984697220 */ /* 0x000fe20000410000 */
        /* <DEDUP_REMOVED lines=37> */
[----:B------:R-:W-:Y:S02]  /*9b90*/  FMUL.FTZ R121, R132, R121 ;  /* 0x0000007984797220 */ /* 0x000fe40000410000 */
[C---:B------:R-:W-:Y:S01]  /*9ba0*/  FMUL.FTZ R122, R3.reuse, R122 ;  /* 0x0000007a037a7220 */ /* 0x040fe20000410000 */
        /* <DEDUP_REMOVED lines=111> */
[----:B------:R-:W-:Y:S03]  /*a2a0*/  FMUL.FTZ R97, R132, R97 ;  /* 0x0000006184617220 */ /* 0x000fe60000410000 */
[C---:B------:R-:W-:Y:S03]  /*a2b0*/  HMMA.16816.F32.BF16 R92, R128.reuse, R12, R92 ;  /* 0x0000000c805c723c */ /* 0x040fe6000004185c */
[C---:B------:R-:W-:Y:S02]  /*a2c0*/  FMUL.FTZ R98, R3.reuse, R98 ;  /* 0x0000006203627220 */ /* 0x040fe40000410000 */
[C---:B------:R-:W-:Y:S02]  /*a2d0*/  FMUL.FTZ R99, R3.reuse, R99 ;  /* 0x0000006303637220 */ /* 0x040fe40000410000 */
[----:B-1----:R-:W-:Y:S01]  /*a2e0*/  F2FP.BF16.PACK_AB R12, R168, R167 ;  /* 0x000000a7a80c723e */ /* 0x002fe200000010ff */
[----:B------:R-:W-:Y:S01]  /*a2f0*/  FFMA.FTZ R157, R132, R197, R157 ;  /* 0x000000c5849d7223 */ /* 0x000fe2000001009d */
[----:B----4-:R-:W-:Y:S03]  /*a300*/  F2FP.BF16.PACK_AB R13, R170, R169 ;  /* 0x000000a9aa0d723e */ /* 0x010fe600000010ff */
[----:B------:R-:W-:Y:S01]  /*a310*/  HMMA.16816.F32.BF16 R96, R128, R14, R96 ;  /* 0x0000000e8060723c */ /* 0x000fe20000041860 */
[----:B------:R-:W-:Y:S02]  /*a320*/  LDSM.16.MT88.4 R128, [R133+0x4900] ;  /* 0x004900008580783b */ /* 0x000fe40000004200 */
[----:B------:R-:W-:Y:S02]  /*a330*/  FFMA.FTZ R161, R3, R196, R161 ;  /* 0x000000c403a17223 */ /* 0x000fe400000100a1 */
[----:B------:R-:W-:Y:S02]  /*a340*/  FADD.FTZ R158, R158, R157 ;  /* 0x0000009d9e9e7221 */ /* 0x000fe40000010000 */
[----:B------:R-:W-:Y:S01]  /*a350*/  F2FP.BF16.PACK_AB R14, R172, R171 ;  /* 0x000000abac0e723e */ /* 0x000fe200000010ff */
        /* <DEDUP_REMOVED lines=16> */
[----:B------:R-:W-:Y:S04]  /*a460*/  FADD.FTZ R3, R171, R168 ;  /* 0x000000a8ab037221 */ /* 0x000fe80000010000 */
[C---:B---3--:R-:W-:Y:S04]  /*a470*/  HMMA.16816.F32.BF16 R108, R12.reuse, R136, R108 ;  /* 0x000000880c6c723c */ /* 0x048fe8000004186c */
[----:B------:R-:W-:Y:S04]  /*a480*/  FADD.FTZ R3, R172, R3 ;  /* 0x00000003ac037221 */ /* 0x000fe80000010000 */
        /* <DEDUP_REMOVED lines=55> */
[----:B---3--:R-:W-:Y:S07]  /*a800*/  F2FP.BF16.PACK_AB R15, R155, R154 ;  /* 0x0000009a9b0f723e */ /* 0x008fee00000010ff */
[C---:B--2---:R-:W-:Y:S08]  /*a810*/  HMMA.16816.F32.BF16 R4, R12.reuse, R16, R4 ;  /* 0x000000100c04723c */ /* 0x044ff00000041804 */
        /* <DEDUP_REMOVED lines=36> */
[----:B------:R-:W-:Y:S02]  /*aa60*/  F2FP.BF16.PACK_AB R14, R166, R179 ;  /* 0x000000b3a60e723e */ /* 0x000fe400000010ff */
[----:B------:R-:W-:Y:S07]  /*aa70*/  F2FP.BF16.PACK_AB R15, R204, R189 ;  /* 0x000000bdcc0f723e */ /* 0x000fee00000010ff */
[C---:B----4-:R-:W-:Y:S08]  /*aa80*/  HMMA.16816.F32.BF16 R128, R12.reuse, R124, R4 ;  /* 0x0000007c0c80723c */ /* 0x050ff00000041804 */
        /* <DEDUP_REMOVED lines=31> */
[----:B------:R-:W-:Y:S01]  /*ac80*/  FADD.FTZ R10, R154, R151 ;  /* 0x000000979a0a7221 */ /* 0x000fe20000010000 */
[C---:B------:R-:W-:Y:S03]  /*ac90*/  HMMA.16816.F32.BF16 R92, R12.reuse, R20, R92 ;  /* 0x000000140c5c723c */ /* 0x040fe6000004185c */
        /* <DEDUP_REMOVED lines=45> */
[CC--:B-1----:R-:W-:Y:S02]  /*af70*/  IADD3 R12, P0, R9.reuse, R201.reuse, RZ ;  /* 0x000000c9090c7210 */ /* 0x0c2fe40007f1e0ff */
[----:B------:R-:W-:Y:S03]  /*af80*/  IADD3 R8, P1, R9, R202, RZ ;  /* 0x000000ca09087210 */ /* 0x000fe60007f3e0ff */
        /* <DEDUP_REMOVED lines=16> */
.L_x_3257:
        /* <DEDUP_REMOVED lines=10> */
.L_x_3255:
        /* <DEDUP_REMOVED lines=122> */
.L_x_3241:
        /* <DEDUP_REMOVED lines=165> */
.L_x_3260:
        /* <DEDUP_REMOVED lines=146> */
.L_x_3262:
[----:B--2---:R-:W-:Y:S05]  /*cc40*/  BSYNC B0 ;  /* 0x0000000000007941 */ /* 0x004fea0003800000 */
.L_x_3261:
        /* <DEDUP_REMOVED lines=23> */
.L_x_3264:
[----:B------:R-:W-:Y:S05]  /*cdc0*/  BSYNC B0 ;  /* 0x0000000000007941 */ /* 0x000fea0003800000 */
.L_x_3263:
        /* <DEDUP_REMOVED lines=23> */
.L_x_3266:
[----:B------:R-:W-:Y:S05]  /*cf40*/  BSYNC B0 ;  /* 0x0000000000007941 */ /* 0x000fea0003800000 */
.L_x_3265:
        /* <DEDUP_REMOVED lines=24> */
.L_x_3259:
        /* <DEDUP_REMOVED lines=31> */
.L_x_3267:
        /* <DEDUP_REMOVED lines=44> */
.L_x_3269:
[----:B------:R-:W-:Y:S05]  /*d580*/  BSYNC B0 ;  /* 0x0000000000007941 */ /* 0x000fea0003800000 */
.L_x_3268:
        /* <DEDUP_REMOVED lines=70> */
.L_x_3271:
[----:B------:R-:W-:Y:S05]  /*d9f0*/  BSYNC B0 ;  /* 0x0000000000007941 */ /* 0x000fea0003800000 */
.L_x_3270:
        /* <DEDUP_REMOVED lines=21> */
.L_x_3273:
[----:B------:R-:W-:Y:S05]  /*db50*/  BSYNC B0 ;  /* 0x0000000000007941 */ /* 0x000fea0003800000 */
.L_x_3272:
        /* <DEDUP_REMOVED lines=21> */
.L_x_3275:
[----:B------:R-:W-:Y:S05]  /*dcb0*/  BSYNC B0 ;  /* 0x0000000000007941 */ /* 0x000fea0003800000 */
.L_x_3274:
        /* <DEDUP_REMOVED lines=22> */
.L_x_3276:
        /* <DEDUP_REMOVED lines=14> */
.L_x_3448:


//--------------------- .text._ZN7cutlass13device_kernelIN5flash19enable_sm80_to_sm89INS1_16FlashAttnFwdSm80INS1_25CollectiveMainloopFwdSm80ILi8ELi2ELb0EN4cute5tupleIJNS5_1CILi128EEENS7_ILi64EEENS7_ILi192EEEEEELi192ENS_10bfloat16_tEfNS_4arch4Sm80ELb1ELb0ELb0ELb1ELb1ELb1ELb1ELb0EEENS1_21CollectiveEpilogueFwdINS6_IJS8_SA_S9_EEENS6_IJNS7_ILi1EEESI_SI_EEESC_SE_Li256ELb1ELb1ELb0ELb0EEENS1_19SingleTileSchedulerILb1ELb0ELb1ELi128EEEEEEEEEvNT_6ParamsE --------------------------
	.section	.text._ZN7cutlass13device_kernelIN5flash19enable_sm80_to_sm89INS1_16FlashAttnFwdSm80INS1_25CollectiveMainloopFwdSm80ILi8ELi2ELb0EN4cute5tupleIJNS5_1CILi128EEENS7_ILi64EEENS7_ILi192EEEEEELi192ENS_10bfloat16_tEfNS_4arch4Sm80ELb1ELb0ELb0ELb1ELb1ELb1ELb1ELb0EEENS1_21CollectiveEpilogueFwdINS6_IJS8_SA_S9_EEENS6_IJNS7_ILi1EEESI_SI_EEESC_SE_Li256ELb1ELb1ELb0ELb0EEENS1_19SingleTileSchedulerILb1ELb0ELb1ELi128EEEEEEEEEvNT_6ParamsE,"ax",@progbits
	.sectioninfo	@"SHI_REGISTERS=235"
	.align	128
.text._ZN7cutlass13device_kernelIN5flash19enable_sm80_to_sm89INS1_16FlashAttnFwdSm80INS1_25CollectiveMainloopFwdSm80ILi8ELi2ELb0EN4cute5tupleIJNS5_1CILi128EEENS7_ILi64EEENS7_ILi192EEEEEELi192ENS_10bfloat16_tEfNS_4arch4Sm80ELb1ELb0ELb0ELb1ELb1ELb1ELb1ELb0EEENS1_21CollectiveEpilogueFwdINS6_IJS8_SA_S9_EEENS6_IJNS7_ILi1EEESI_SI_EEESC_SE_Li256ELb1ELb1ELb0ELb0EEENS1_19SingleTileSchedulerILb1ELb0ELb1ELi128EEEEEEEEEvNT_6ParamsE:
        .type           _ZN7cutlass13device_kernelIN5flash19enable_sm80_to_sm89INS1_16FlashAttnFwdSm80INS1_25CollectiveMainloopFwdSm80ILi8ELi2ELb0EN4cute5tupleIJNS5_1CILi128EEENS7_ILi64EEENS7_ILi192EEEEEELi192ENS_10bfloat16_tEfNS_4arch4Sm80ELb1ELb0ELb0ELb1ELb1ELb1ELb1ELb0EEENS1_21CollectiveEpilogueFwdINS6_IJS8_SA_S9_EEENS6_IJNS7_ILi1EEESI_SI_EEESC_SE_Li256ELb1ELb1ELb0ELb0EEENS1_19SingleTileSchedulerILb1ELb0ELb1ELi128EEEEEEEEEvNT_6ParamsE,@function
        .size           _ZN7cutlass13device_kernelIN5flash19enable_sm80_to_sm89INS1_16FlashAttnFwdSm80INS1_25CollectiveMainloopFwdSm80ILi8ELi2ELb0EN4cute5tupleIJNS5_1CILi128EEENS7_ILi64EEENS7_ILi192EEEEEELi192ENS_10bfloat16_tEfNS_4arch4Sm80ELb1ELb0ELb0ELb1ELb1ELb1ELb1ELb0EEENS1_21CollectiveEpilogueFwdINS6_IJS8_SA_S9_EEENS6_IJNS7_ILi1EEESI_SI_EEESC_SE_Li256ELb1ELb1ELb0ELb0EEENS1_19SingleTileSchedulerILb1ELb0ELb1ELi128EEEEEEEEEvNT_6ParamsE,(.L_x_3449 - _ZN7cutlass13device_kernelIN5flash19enable_sm80_to_sm89INS1_16FlashAttnFwdSm80INS1_25CollectiveMainloopFwdSm80ILi8ELi2ELb0EN4cute5tupleIJNS5_1CILi128EEENS7_ILi64EEENS7_ILi192EEEEEELi192ENS_10bfloat16_tEfNS_4arch4Sm80ELb1ELb0ELb0ELb1ELb1ELb1ELb1ELb0EEENS1_21CollectiveEpilogueFwdINS6_IJS8_SA_S9_EEENS6_IJNS7_ILi1EEESI_SI_EEESC_SE_Li256ELb1ELb1ELb0ELb0EEENS1_19SingleTileSchedulerILb1ELb0ELb1ELi128EEEEEEEEEvNT_6ParamsE)
        .other          _ZN7cutlass13device_kernelIN5flash19enable_sm80_to_sm89INS1_16FlashAttnFwdSm80INS1_25CollectiveMainloopFwdSm80ILi8ELi2ELb0EN4cute5tupleIJNS5_1CILi128EEENS7_ILi64EEENS7_ILi192EEEEEELi192ENS_10bfloat16_tEfNS_4arch4Sm80ELb1ELb0ELb0ELb1ELb1ELb1ELb1ELb0EEENS1_21CollectiveEpilogueFwdINS6_IJS8_SA_S9_EEENS6_IJNS7_ILi1EEESI_SI_EEESC_SE_Li256ELb1ELb1ELb0ELb0EEENS1_19SingleTileSchedulerILb1ELb0ELb1ELi128EEEEEEEEEvNT_6ParamsE,@"STO_CUDA_ENTRY STV_DEFAULT"
_ZN7cutlass13device_kernelIN5flash19enable_sm80_to_sm89INS1_16FlashAttnFwdSm80INS1_25CollectiveMainloopFwdSm80ILi8ELi2ELb0EN4cute5tupleIJNS5_1CILi128EEENS7_ILi64EEENS7_ILi192EEEEEELi192ENS_10bfloat16_tEfNS_4arch4Sm80ELb1ELb0ELb0ELb1ELb1ELb1ELb1ELb0EEENS1_21CollectiveEpilogueFwdINS6_IJS8_SA_S9_EEENS6_IJNS7_ILi1EEESI_SI_EEESC_SE_Li256ELb1ELb1ELb0ELb0EEENS1_19SingleTileSchedulerILb1ELb0ELb1ELi128EEEEEEEEEvNT_6ParamsE:
        /* <DEDUP_REMOVED lines=16> */
.L_x_3278:
        /* <DEDUP_REMOVED lines=8> */
.L_x_3280:
[----:B------:R-:W-:-:S04]  /*0180*/  MOV R3, c[0x0][0x54c] ;  /* 0x0001530000037a02 */ /* 0x000fc80000000f00 */
.L_x_3279:
[----:B------:R-:W-:Y:S01]  /*0190*/  USHF.L.U32 UR4, UR4, 0x7, URZ ;  /* 0x0000000704047899 */ /* 0x000fe2000800063f */
[----:B-----5:R-:W-:-:S05]  /*01a0*/  IMAD R3, R3, c[0x0][0x548], RZ ;  /* 0x0001520003037a24 */ /* 0x020fca00078e02ff */
[----:B-1----:R-:W-:-:S04]  /*01b0*/  MOV R4, UR4 ;  /* 0x0000000400047c02 */ /* 0x002fc80008000f00 */
[----:B------:R-:W-:-:S04]  /*01c0*/  ISETP.GE.AND P0, PT, R4, R3, PT ;  /* 0x000000030400720c */ /* 0x000fc80003f06270 */
[----:B------:R-:W-:Y:S01]  /*01d0*/  SEL R191, R191, 0xffffffff, !P0 ;  /* 0xffffffffbfbf7807 */ /* 0x000fe20004000000 */
[----:B------:R-:W-:Y:S05]  /*01e0*/  BRA `(.L_x_3281) ;  /* 0x0000013000007947 */ /* 0x000fea0003800000 */
.L_x_3277:
[----:B------:R-:W-:-:S04]  /*01f0*/  ISETP.NE.U32.AND P0, PT, RZ, c[0x0][0x568], PT ;  /* 0x00015a00ff007a0c */ /* 0x000fc80003f05070 */
[----:B------:R-:W-:-:S13]  /*0200*/  ISETP.NE.AND.EX P0, PT, RZ, c[0x0][0x56c], PT, P0 ;  /* 0x00015b00ff007a0c */ /* 0x000fda0003f05300 */
[----:B------:R-:W-:Y:S05]  /*0210*/  @!P0 BRA `(.L_x_3282) ;  /* 0x0000002000008947 */ /* 0x000fea0003800000 */
[----:B------:R1:W5:Y:S01]  /*0220*/  LDG.E R3, [R4.64] ;  /* 0x0000000a04037981 */ /* 0x000362000c1e1900 */
[----:B------:R-:W-:Y:S05]  /*0230*/  BRA `(.L_x_3283) ;  /* 0x0000009000007947 */ /* 0x000fea0003800000 */
.L_x_3282:
        /* <DEDUP_REMOVED lines=8> */
.L_x_3284:
[----:B------:R-:W-:-:S04]  /*02c0*/  MOV R3, c[0x0][0x54c] ;  /* 0x0001530000037a02 */ /* 0x000fc80000000f00 */
.L_x_3283:
[----:B------:R-:W-:Y:S01]  /*02d0*/  USHF.L.U32 UR4, UR4, 0x7, URZ ;  /* 0x0000000704047899 */ /* 0x000fe2000800063f */
[----:B-----5:R-:W-:-:S05]  /*02e0*/  IMAD R3, R3, c[0x0][0x548], RZ ;  /* 0x0001520003037a24 */ /* 0x020fca00078e02ff */
[----:B-1----:R-:W-:-:S04]  /*02f0*/  MOV R4, UR4 ;  /* 0x0000000400047c02 */ /* 0x002fc80008000f00 */
[----:B------:R-:W-:-:S04]  /*0300*/  ISETP.GE.AND P0, PT, R4, R3, PT ;  /* 0x000000030400720c */ /* 0x000fc80003f06270 */
[----:B------:R-:W-:-:S04]  /*0310*/  SEL R191, R191, 0xffffffff, !P0 ;  /* 0xffffffffbfbf7807 */ /* 0x000fc80004000000 */
.L_x_3281:
        /* <DEDUP_REMOVED lines=42> */
.L_x_3285:
[----:B------:R-:W-:-:S04]  /*05c0*/  ISETP.NE.U32.AND P0, PT, RZ, c[0x0][0x368], PT ;  /* 0x0000da00ff007a0c */ /* 0x000fc80003f05070 */
[----:B------:R-:W-:-:S13]  /*05d0*/  ISETP.NE.AND.EX P0, PT, RZ, c[0x0][0x36c], PT, P0 ;  /* 0x0000db00ff007a0c */ /* 0x000fda0003f05300 */
[----:B------:R-:W-:Y:S05]  /*05e0*/  @!P0 BRA `(.L_x_3286) ;  /* 0x0000004000008947 */ /* 0x000fea0003800000 */
[----:B-1----:R-:W-:-:S05]  /*05f0*/  IMAD.WIDE R8, R191, R2, c[0x0][0x368] ;  /* 0x0000da00bf087625 */ /* 0x002fca00078e0202 */
[----:B------:R-:W4:Y:S02]  /*0600*/  LDG.E R0, [R8.64] ;  /* 0x0000000a08007981 */ /* 0x000f24000c1e1900 */
[----:B----4-:R1:W4:Y:S02]  /*0610*/  R2UR UR17, R0 ;  /* 0x00000000001173c2 */ /* 0x01032400000e0000 */
[----:B-1--4-:R-:W-:Y:S05]  /*0620*/  BRA `(.L_x_3287) ;  /* 0x0000006000007947 */ /* 0x012fea0003800000 */
.L_x_3286:
[----:B------:R-:W-:Y:S05]  /*0630*/  @!P3 BRA `(.L_x_3287) ;  /* 0x000000500000b947 */ /* 0x000fea0003800000 */
[----:B-1----:R-:W4:Y:S04]  /*0640*/  LDG.E R0, [R8.64] ;  /* 0x0000000a08007981 */ /* 0x002f28000c1e1900 */
[----:B---3--:R-:W3:Y:S01]  /*0650*/  LDG.E R3, [R8.64+0x4] ;  /* 0x0000040a08037981 */ /* 0x008ee2000c1e1900 */
[----:B----4-:R-:W1:Y:S08]  /*0660*/  R2UR UR17, R0 ;  /* 0x00000000001173c2 */ /* 0x010e7000000e0000 */
[----:B---3--:R-:W1:Y:S02]  /*0670*/  R2UR UR4, R3 ;  /* 0x00000000030473c2 */ /* 0x008e6400000e0000 */
[----:B-1----:R-:W-:-:S06]  /*0680*/  UIADD3 UR17, -UR17, UR4, URZ ;  /* 0x0000000411117290 */ /* 0x002fcc000fffe13f */
.L_x_3287:
        /* <DEDUP_REMOVED lines=365> */
.L_x_3313:
        /* <DEDUP_REMOVED lines=114> */
.L_x_3293:
[----:B------:R-:W-:Y:S05]  /*2480*/  BSYNC B0 ;  /* 0x0000000000007941 */ /* 0x000fea0003800000 */
.L_x_3292:
        /* <DEDUP_REMOVED lines=104> */
.L_x_3296:
[----:B------:R-:W-:Y:S05]  /*2b10*/  BSYNC B0 ;  /* 0x0000000000007941 */ /* 0x000fea0003800000 */
.L_x_3295:
        /* <DEDUP_REMOVED lines=58> */
.L_x_3298:
[----:B------:R-:W-:Y:S05]  /*2ec0*/  BSYNC B0 ;  /* 0x0000000000007941 */ /* 0x000fea0003800000 */
.L_x_3297:
        /* <DEDUP_REMOVED lines=58> */
.L_x_3300:
[----:B------:R-:W-:Y:S05]  /*3270*/  BSYNC B0 ;  /* 0x0000000000007941 */ /* 0x000fea0003800000 */
.L_x_3299:
        /* <DEDUP_REMOVED lines=58> */
.L_x_3302:
[----:B------:R-:W-:Y:S05]  /*3620*/  BSYNC B0 ;  /* 0x0000000000007941 */ /* 0x000fea0003800000 */
.L_x_3301:
        /* <DEDUP_REMOVED lines=58> */
.L_x_3304:
[----:B------:R-:W-:Y:S05]  /*39d0*/  BSYNC B0 ;  /* 0x0000000000007941 */ /* 0x000fea0003800000 */
.L_x_3303:
        /* <DEDUP_REMOVED lines=58> */
.L_x_3291:
        /* <DEDUP_REMOVED lines=47> */
.L_x_3306:
[----:B------:R-:W-:Y:S05]  /*4070*/  BSYNC B0 ;  /* 0x0000000000007941 */ /* 0x000fea0003800000 */
.L_x_3305:
        /* <DEDUP_REMOVED lines=170> */
.L_x_3308:
[----:B------:R-:W-:Y:S05]  /*4b20*/  BSYNC B0 ;  /* 0x0000000000007941 */ /* 0x000fea0003800000 */
.L_x_3307:
        /* <DEDUP_REMOVED lines=126> */
.L_x_3310:
[----:B------:R-:W-:Y:S05]  /*5310*/  BSYNC B0 ;  /* 0x0000000000007941 */ /* 0x000fea0003800000 */
.L_x_3309:
        /* <DEDUP_REMOVED lines=129> */
.L_x_3290:
        /* <DEDUP_REMOVED lines=50> */
.L_x_3294:
[----:B------:R-:W-:Y:S05]  /*5e50*/  BSYNC B1 ;  /* 0x0000000000017941 */ /* 0x000fea0003800000 */
.L_x_3289:
        /* <DEDUP_REMOVED lines=78> */
.L_x_3312:
[----:B-123--:R-:W-:Y:S05]  /*6340*/  BSYNC B0 ;  /* 0x0000000000007941 */ /* 0x00efea0003800000 */
.L_x_3311:
        /* <DEDUP_REMOVED lines=34> */
.L_x_3288:
        /* <DEDUP_REMOVED lines=192> */
.L_x_3316:
[----:B-123--:R-:W-:Y:S05]  /*7170*/  BSYNC B0 ;  /* 0x0000000000007941 */ /* 0x00efea0003800000 */
.L_x_3315:
        /* <DEDUP_REMOVED lines=20> */
.L_x_3318:
[----:B------:R-:W-:Y:S05]  /*72c0*/  BSYNC B0 ;  /* 0x0000000000007941 */ /* 0x000fea0003800000 */
.L_x_3317:
        /* <DEDUP_REMOVED lines=20> */
.L_x_3320:
[----:B------:R-:W-:Y:S05]  /*7410*/  BSYNC B0 ;  /* 0x0000000000007941 */ /* 0x000fea0003800000 */
.L_x_3319:
        /* <DEDUP_REMOVED lines=47> */
[----:B----4-:R3:W4:Y:S01]  /*7710*/  @!P2 LDG.E R197, [R22.64] ;  /* 0x0000000a16c5a981 */ /* 0x010722000c1e1900 */
        /* <DEDUP_REMOVED lines=11> */
[----:B------:R-:W-:-:S02]  /*77d0*/  ISETP.GE.AND P6, PT, R8, c[0x0][0x1d4], PT ;  /* 0x0000750008007a0c */ /* 0x000fc40003fc6270 */
[----:B------:R-:W-:Y:S01]  /*77e0*/  ISETP.GE.AND P3, PT, R212, c[0x0][0x1d4], PT ;  /* 0x00007500d4007a0c */ /* 0x000fe20003f66270 */
[----:B------:R-:W-:Y:S01]  /*77f0*/  IMAD R17, R13, c[0x0][0x1e0], RZ ;  /* 0x000078000d117a24 */ /* 0x000fe200078e02ff */
[----:B------:R-:W-:Y:S01]  /*7800*/  ISETP.GE.AND P2, PT, R9, c[0x0][0x1d4], PT ;  /* 0x0000750009007a0c */ /* 0x000fe20003f46270 */
[----:B------:R-:W-:Y:S01]  /*7810*/  IMAD R13, R13, c[0x0][0x208], RZ ;  /* 0x000082000d0d7a24 */ /* 0x000fe200078e02ff */
[----:B------:R-:W-:Y:S01]  /*7820*/  SHF.R.S32.HI R209, RZ, 0x1f, R212 ;  /* 0x0000001fffd17819 */ /* 0x000fe200000114d4 */
[----:B-1----:R-:W-:Y:S01]  /*7830*/  IMAD R18, R198, c[0x0][0x1e4], R17 ;  /* 0x00007900c6127a24 */ /* 0x002fe200078e0211 */
[----:B------:R-:W-:Y:S02]  /*7840*/  SEL R210, RZ, 0x10, P6 ;  /* 0x00000010ffd27807 */ /* 0x000fe40003000000 */
[----:B------:R-:W-:Y:S01]  /*7850*/  IADD3 R196, R20, 0x100, RZ ;  /* 0x0000010014c47810 */ /* 0x000fe20007ffe0ff */
[----:B------:R-:W-:Y:S01]  /*7860*/  IMAD.IADD R19, R15, 0x1, R18 ;  /* 0x000000010f137824 */ /* 0x000fe200078e0212 */
[----:B------:R-:W-:Y:S01]  /*7870*/  SHF.R.S32.HI R211, RZ, 0x1f, R208 ;  /* 0x0000001fffd37819 */ /* 0x000fe200000114d0 */
[----:B------:R-:W-:Y:S01]  /*7880*/  IMAD.MOV.U32 R18, RZ, RZ, R14 ;  /* 0x000000ffff127224 */ /* 0x000fe200078e000e */
[----:B------:R-:W-:Y:S01]  /*7890*/  SHF.R.S32.HI R144, RZ, 0x1f, R207 ;  /* 0x0000001fff907819 */ /* 0x000fe200000114cf */
[----:B---3--:R-:W-:Y:S01]  /*78a0*/  IMAD.WIDE.U32 R22, R190, c[0x0][0x210], RZ ;  /* 0x00008400be167a25 */ /* 0x008fe200078e00ff */
[----:B----4-:R-:W-:-:S03]  /*78b0*/  SHF.R.S32.HI R12, RZ, 0x1f, R197 ;  /* 0x0000001fff0c7819 */ /* 0x010fc600000114c5 */
        /* <DEDUP_REMOVED lines=34> */
[----:B------:R-:W4:Y:S01]  /*7ae0*/  SHFL.IDX PT, R15, R18, RZ, 0x181f ;  /* 0x00181fff120f7589 */ /* 0x000f2200000e0000 */
[----:B-1----:R-:W-:-:S03]  /*7af0*/  IMAD.WIDE R28, R208, 0x2, RZ ;  /* 0x00000002d01c7825 */ /* 0x002fc600078e02ff */
[----:B------:R-:W1:Y:S01]  /*7b00*/  SHFL.IDX PT, R12, R19, 0x1, 0x181f ;  /* 0x00381f00130c7f89 */ /* 0x000e6200000e0000 */
[----:B---3--:R-:W-:-:S03]  /*7b10*/  IMAD.WIDE R26, R207, 0x2, RZ ;  /* 0x00000002cf1a7825 */ /* 0x008fc600078e02ff */
[----:B------:R3:W1:Y:S02]  /*7b20*/  SHFL.IDX PT, R13, R18, 0x1, 0x181f ;  /* 0x00381f00120d7f89 */ /* 0x00066400000e0000 */
[----:B--2---:R-:W-:-:S04]  /*7b30*/  @P0 IMAD.WIDE R32, R212, 0x2, R16 ;  /* 0x00000002d4200825 */ /* 0x004fc800078e0210 */
[--C-:B------:R-:W-:Y:S01]  /*7b40*/  @P0 IMAD.WIDE R30, R208, 0x2, R16.reuse ;  /* 0x00000002d01e0825 */ /* 0x100fe200078e0210 */
[----:B------:R2:W-:Y:S03]  /*7b50*/  @P0 LDGSTS.E.BYPASS.LTC128B.128 [R20+0xd100], [R32.64], !P5 ;  /* 0x0d10000020140fae */ /* 0x0005e6000e901d4a */
[----:B------:R-:W-:Y:S01]  /*7b60*/  @P0 IMAD.WIDE R34, R207, 0x2, R16 ;  /* 0x00000002cf220825 */ /* 0x000fe200078e0210 */
[----:B------:R2:W-:Y:S03]  /*7b70*/  @P0 LDGSTS.E.BYPASS.LTC128B.128 [R20+0xf100], [R30.64], !P4 ;  /* 0x0f1000001e140fae */ /* 0x0005e6000e101d4a */
[----:B------:R-:W-:Y:S01]  /*7b80*/  IMAD.WIDE R16, R212, 0x2, RZ ;  /* 0x00000002d4107825 */ /* 0x000fe200078e02ff */
[----:B------:R2:W-:Y:S04]  /*7b90*/  @P0 LDGSTS.E.BYPASS.LTC128B.128 [R20+0x11100], [R34.64], !P6 ;  /* 0x1110000022140fae */ /* 0x0005e8000f101d4a */
[C---:B----4-:R-:W-:Y:S01]  /*7ba0*/  IADD3 R24, P0, R14.reuse, R16, RZ ;  /* 0x000000100e187210 */ /* 0x050fe20007f1e0ff */
[----:B------:R-:W0:Y:S04]  /*7bb0*/  LDGDEPBAR ;  /* 0x00000000000079af */ /* 0x000e280000000000 */
[----:B------:R-:W-:Y:S01]  /*7bc0*/  IMAD.X R25, R15, 0x1, R17, P0 ;  /* 0x000000010f197824 */ /* 0x000fe200000e0611 */
[----:B---3--:R-:W-:-:S05]  /*7bd0*/  IADD3 R18, P0, R14, R28, RZ ;  /* 0x0000001c0e127210 */ /* 0x008fca0007f1e0ff */
[----:B------:R-:W-:Y:S01]  /*7be0*/  IMAD.X R19, R15, 0x1, R29, P0 ;  /* 0x000000010f137824 */ /* 0x000fe200000e061d */
[----:B-1----:R-:W-:-:S05]  /*7bf0*/  IADD3 R16, P0, R16, R12, RZ ;  /* 0x0000000c10107210 */ /* 0x002fca0007f1e0ff */
        /* <DEDUP_REMOVED lines=35> */
[----:B--2---:R-:W-:-:S04]  /*7e30*/  @!P3 LEA R12, P0, R11, c[0x0][0x2a0], 0x2 ;  /* 0x0000a8000b0cba11 */ /* 0x004fc800078010ff */
        /* <DEDUP_REMOVED lines=56> */
.L_x_3321:
[----:B------:R-:W-:Y:S01]  /*81c0*/  ISETP.LT.AND P0, PT, RZ, c[0x0][0x27c], PT ;  /* 0x00009f00ff007a0c */ /* 0x000fe20003f01270 */
[----:B------:R-:W0:-:S12]  /*81d0*/  LDGDEPBAR ;  /* 0x00000000000079af */ /* 0x000e180000000000 */
[----:B------:R-:W-:Y:S05]  /*81e0*/  @P0 BRA `(.L_x_3322) ;  /* 0x0000002000000947 */ /* 0x000fea0003800000 */
[----:B------:R-:W-:-:S04]  /*81f0*/  DEPBAR.LE SB0, 0x3 ;  /* 0x000080c00000791a */ /* 0x000fc80000000000 */
[----:B------:R-:W-:Y:S05]  /*8200*/  BRA `(.L_x_3323) ;  /* 0x000077a000007947 */ /* 0x000fea0003800000 */
.L_x_3322:
        /* <DEDUP_REMOVED lines=23> */
[----:B--2---:R-:W-:Y:S01]  /*8380*/  IMAD.U32 R14, RZ, RZ, UR20 ;  /* 0x00000014ff0e7e24 */ /* 0x004fe2000f8e00ff */
        /* <DEDUP_REMOVED lines=109> */
.L_x_3326:
[----:B--23--:R-:W-:Y:S05]  /*8a60*/  BSYNC B0 ;  /* 0x0000000000007941 */ /* 0x00cfea0003800000 */
.L_x_3325:
        /* <DEDUP_REMOVED lines=129> */
.L_x_3328:
[----:B---3--:R-:W-:Y:S05]  /*9280*/  BSYNC B0 ;  /* 0x0000000000007941 */ /* 0x008fea0003800000 */
.L_x_3327:
        /* <DEDUP_REMOVED lines=120> */
.L_x_3332:
[----:B------:R-:W-:Y:S05]  /*9a10*/  BSYNC B0 ;  /* 0x0000000000007941 */ /* 0x000fea0003800000 */
.L_x_3331:
        /* <DEDUP_REMOVED lines=50> */
.L_x_3334:
[----:B------:R-:W-:Y:S05]  /*9d40*/  BSYNC B0 ;  /* 0x0000000000007941 */ /* 0x000fea0003800000 */
.L_x_3333:
        /* <DEDUP_REMOVED lines=50> */
.L_x_3336:
[----:B------:R-:W-:Y:S05]  /*a070*/  BSYNC B0 ;  /* 0x0000000000007941 */ /* 0x000fea0003800000 */
.L_x_3335:
        /* <DEDUP_REMOVED lines=50> */
.L_x_3338:
[----:B------:R-:W-:Y:S05]  /*a3a0*/  BSYNC B0 ;  /* 0x0000000000007941 */ /* 0x000fea0003800000 */
.L_x_3337:
        /* <DEDUP_REMOVED lines=50> */
.L_x_3340:
[----:B------:R-:W-:Y:S05]  /*a6d0*/  BSYNC B0 ;  /* 0x0000000000007941 */ /* 0x000fea0003800000 */
.L_x_3339:
        /* <DEDUP_REMOVED lines=49> */
.L_x_3330:
[----:B------:R-:W-:Y:S05]  /*a9f0*/  BSYNC B1 ;  /* 0x0000000000017941 */ /* 0x000fea0003800000 */
.L_x_3329:
        /* <DEDUP_REMOVED lines=52> */
.L_x_3343:
[----:B------:R-:W-:Y:S05]  /*ad40*/  BSYNC B0 ;  /* 0x0000000000007941 */ /* 0x000fea0003800000 */
.L_x_3342:
        /* <DEDUP_REMOVED lines=50> */
.L_x_3345:
[----:B------:R-:W-:Y:S05]  /*b070*/  BSYNC B0 ;  /* 0x0000000000007941 */ /* 0x000fea0003800000 */
.L_x_3344:
        /* <DEDUP_REMOVED lines=50> */
.L_x_3347:
[----:B------:R-:W-:Y:S05]  /*b3a0*/  BSYNC B0 ;  /* 0x0000000000007941 */ /* 0x000fea0003800000 */
.L_x_3346:
        /* <DEDUP_REMOVED lines=50> */
.L_x_3349:
[----:B------:R-:W-:Y:S05]  /*b6d0*/  BSYNC B0 ;  /* 0x0000000000007941 */ /* 0x000fea0003800000 */
.L_x_3348:
        /* <DEDUP_REMOVED lines=50> */
.L_x_3351:
[----:B------:R-:W-:Y:S05]  /*ba00*/  BSYNC B0 ;  /* 0x0000000000007941 */ /* 0x000fea0003800000 */
.L_x_3350:
        /* <DEDUP_REMOVED lines=27> */
[C---:B------:R-:W-:Y:S01]  /*bbc0*/  FFMA.FTZ R16, R18.reuse, R11, -R16 ;  /* 0x0000000b12107223 */ /* 0x040fe20000010810 */
[----:B------:R-:W-:Y:S01]  /*bbd0*/  SHF.L.U32 R11, R17, 0x10, RZ ;  /* 0x00000010110b7819 */ /* 0x000fe200000006ff */
[----:B------:R-:W-:Y:S01]  /*bbe0*/  FFMA.FTZ R13, R18, R8, R13 ;  /* 0x00000008120d7223 */ /* 0x000fe2000001000d */
[----:B------:R-:W-:Y:S01]  /*bbf0*/  LOP3.LUT R18, R15, 0xffff0000, RZ, 0xc0, !PT ;  /* 0xffff00000f127812 */ /* 0x000fe200078ec0ff */
[-C--:B------:R-:W-:Y:S02]  /*bc00*/  FMUL.FTZ R19, R19, R26.reuse ;  /* 0x0000001a13137220 */ /* 0x080fe40000410000 */
[C---:B------:R-:W-:Y:S01]  /*bc10*/  FFMA.FTZ R9, R10.reuse, R26, -R9 ;  /* 0x0000001a0a097223 */ /* 0x040fe20000010809 */
[----:B------:R-:W-:Y:S01]  /*bc20*/  LOP3.LUT R26, R17, 0xffff0000, RZ, 0xc0, !PT ;  /* 0xffff0000111a7812 */ /* 0x000fe200078ec0ff */
[----:B------:R-:W-:Y:S02]  /*bc30*/  IMAD.U32 R8, R15, 0x10000, RZ ;  /* 0x000100000f087824 */ /* 0x000fe400078e00ff */
[----:B------:R-:W-:-:S02]  /*bc40*/  FFMA.FTZ R14, R10, R14, R19 ;  /* 0x0000000e0a0e7223 */ /* 0x000fc40000010013 */
[C---:B------:R-:W-:Y:S02]  /*bc50*/  FMUL.FTZ R10, R24.reuse, R8 ;  /* 0x00000008180a7220 */ /* 0x040fe40000410000 */
[C---:B------:R-:W-:Y:S02]  /*bc60*/  FMUL.FTZ R15, R27.reuse, R18 ;  /* 0x000000121b0f7220 */ /* 0x040fe40000410000 */
[-C--:B------:R-:W-:Y:S02]  /*bc70*/  FMUL.FTZ R24, R24, R11.reuse ;  /* 0x0000000b18187220 */ /* 0x080fe40000410000 */
[----:B------:R-:W-:Y:S02]  /*bc80*/  FMUL.FTZ R27, R27, R26 ;  /* 0x0000001a1b1b7220 */ /* 0x000fe40000410000 */
[C---:B------:R-:W-:Y:S01]  /*bc90*/  FFMA.FTZ R17, R25.reuse, R11, -R10 ;  /* 0x0000000b19117223 */ /* 0x040fe2000001080a */
        /* <DEDUP_REMOVED lines=9> */
.L_x_3324:
[----:B------:R-:W-:Y:S01]  /*bd30*/  PLOP3.LUT P0, PT, PT, PT, UP2, 0x80, 0x0 ;  /* 0x000000000000781c */ /* 0x000fe20003f0f028 */
[----:B--2---:R-:W-:Y:S01]  /*bd40*/  IMAD.U32 R12, RZ, RZ, UR20 ;  /* 0x00000014ff0c7e24 */ /* 0x004fe2000f8e00ff */
        /* <DEDUP_REMOVED lines=78> */
.L_x_3353:
[----:B--23--:R-:W-:Y:S05]  /*c230*/  BSYNC B0 ;  /* 0x0000000000007941 */ /* 0x00cfea0003800000 */
.L_x_3352:
        /* <DEDUP_REMOVED lines=102> */
.L_x_3355:
[----:B---3--:R-:W-:Y:S05]  /*c8a0*/  BSYNC B0 ;  /* 0x0000000000007941 */ /* 0x008fea0003800000 */
.L_x_3354:
        /* <DEDUP_REMOVED lines=169> */
.L_x_3359:
[----:B------:R-:W-:Y:S05]  /*d340*/  BSYNC B0 ;  /* 0x0000000000007941 */ /* 0x000fea0003800000 */
.L_x_3358:
        /* <DEDUP_REMOVED lines=122> */
.L_x_3361:
[----:B------:R-:W-:Y:S05]  /*daf0*/  BSYNC B0 ;  /* 0x0000000000007941 */ /* 0x000fea0003800000 */
.L_x_3360:
        /* <DEDUP_REMOVED lines=121> */
.L_x_3357:
[----:B------:R-:W-:Y:S05]  /*e290*/  BSYNC B1 ;  /* 0x0000000000017941 */ /* 0x000fea0003800000 */
.L_x_3356:
        /* <DEDUP_REMOVED lines=35> */
[--C-:B------:R-:W-:Y:S02]  /*e4d0*/  SHF.R.U64 R43, R38, 0x10, R39.reuse ;  /* 0x00000010262b7819 */ /* 0x100fe40000001227 */
[----:B------:R-:W-:Y:S02]  /*e4e0*/  SHF.R.U32.HI R39, RZ, 0x10, R39 ;  /* 0x00000010ff277819 */ /* 0x000fe40000011627 */
[----:B------:R-:W-:Y:S02]  /*e4f0*/  PRMT R87, R87, 0x5410, R36 ;  /* 0x0000541057577816 */ /* 0x000fe40000000024 */
[----:B------:R-:W-:-:S02]  /*e500*/  PRMT R86, R86, 0x5410, R37 ;  /* 0x0000541056567816 */ /* 0x000fc40000000025 */
[----:B------:R-:W-:Y:S02]  /*e510*/  PRMT R88, R88, 0x5410, R39 ;  /* 0x0000541058587816 */ /* 0x000fe40000000027 */
[----:B------:R-:W-:Y:S01]  /*e520*/  PRMT R92, R92, 0x5410, R47 ;  /* 0x000054105c5c7816 */ /* 0x000fe2000000002f */
[----:B------:R-:W-:Y:S01]  /*e530*/  IMAD.U32 R49, R86, 0x10000, RZ ;  /* 0x0001000056317824 */ /* 0x000fe200078e00ff */
[----:B------:R-:W-:Y:S01]  /*e540*/  PRMT R94, R94, 0x5410, R41 ;  /* 0x000054105e5e7816 */ /* 0x000fe20000000029 */
[----:B------:R-:W-:Y:S01]  /*e550*/  IMAD.U32 R50, R88, 0x10000, RZ ;  /* 0x0001000058327824 */ /* 0x000fe200078e00ff */
[----:B------:R-:W-:Y:S02]  /*e560*/  PRMT R91, R91, 0x5410, R40 ;  /* 0x000054105b5b7816 */ /* 0x000fe40000000028 */
[----:B------:R-:W-:Y:S01]  /*e570*/  PRMT R90, R90, 0x5410, R43 ;  /* 0x000054105a5a7816 */ /* 0x000fe2000000002b */
[C---:B------:R-:W-:Y:S01]  /*e580*/  IMAD.U32 R43, R92.reuse, 0x10000, RZ ;  /* 0x000100005c2b7824 */ /* 0x040fe200078e00ff */
[----:B------:R-:W-:-:S02]  /*e590*/  LOP3.LUT R92, R92, 0xffff0000, RZ, 0xc0, !PT ;  /* 0xffff00005c5c7812 */ /* 0x000fc400078ec0ff */
[----:B------:R-:W-:Y:S02]  /*e5a0*/  PRMT R93, R93, 0x5410, R42 ;  /* 0x000054105d5d7816 */ /* 0x000fe4000000002a */
        /* <DEDUP_REMOVED lines=29> */
[----:B------:R-:W-:Y:S02]  /*e780*/  FMUL.FTZ R8, R8, R9 ;  /* 0x0000000908087220 */ /* 0x000fe40000410000 */
        /* <DEDUP_REMOVED lines=12> */
[C---:B------:R-:W-:Y:S02]  /*e850*/  FMUL.FTZ R13, R47.reuse, R12 ;  /* 0x0000000c2f0d7220 */ /* 0x040fe40000410000 */
[----:B------:R-:W-:Y:S02]  /*e860*/  FMUL.FTZ R48, R48, R91 ;  /* 0x0000005b30307220 */ /* 0x000fe40000410000 */
[-C--:B------:R-:W-:Y:S02]  /*e870*/  FMUL.FTZ R47, R47, R49.reuse ;  /* 0x000000312f2f7220 */ /* 0x080fe40000410000 */
        /* <DEDUP_REMOVED lines=25> */
.L_x_3363:
[----:B------:R-:W-:Y:S05]  /*ea10*/  BSYNC B0 ;  /* 0x0000000000007941 */ /* 0x000fea0003800000 */
.L_x_3362:
        /* <DEDUP_REMOVED lines=37> */
[----:B------:R-:W-:Y:S01]  /*ec70*/  SHF.R.U64 R29, R30, 0x10, R31 ;  /* 0x000000101e1d7819 */ /* 0x000fe2000000121f */
[----:B------:R-:W2:Y:S01]  /*ec80*/  LDS.128 R8, [R36+0x18100] ;  /* 0x0181000024087984 */ /* 0x000ea20000000c00 */
[----:B------:R-:W-:-:S02]  /*ec90*/  PRMT R69, R69, 0x5410, R28 ;  /* 0x0000541045457816 */ /* 0x000fc4000000001c */
[----:B------:R-:W-:Y:S02]  /*eca0*/  PRMT R80, R80, 0x5410, R29 ;  /* 0x0000541050507816 */ /* 0x000fe4000000001d */
[----:B------:R-:W-:Y:S01]  /*ecb0*/  SHF.R.U32.HI R30, RZ, 0x10, R31 ;  /* 0x00000010ff1e7819 */ /* 0x000fe2000001161f */
[----:B------:R-:W-:Y:S01]  /*ecc0*/  IMAD.U32 R41, R69, 0x10000, RZ ;  /* 0x0001000045297824 */ /* 0x000fe200078e00ff */
[----:B------:R-:W-:Y:S02]  /*ecd0*/  PRMT R70, R70, 0x5410, R33 ;  /* 0x0000541046467816 */ /* 0x000fe40000000021 */
[----:B------:R-:W-:Y:S02]  /*ece0*/  PRMT R82, R82, 0x5410, R39 ;  /* 0x0000541052527816 */ /* 0x000fe40000000027 */
[----:B------:R-:W-:Y:S02]  /*ecf0*/  PRMT R81, R81, 0x5410, R32 ;  /* 0x0000541051517816 */ /* 0x000fe40000000020 */
[----:B------:R-:W-:-:S02]  /*ed00*/  SHF.R.U32.HI R38, RZ, 0x10, R35 ;  /* 0x00000010ff267819 */ /* 0x000fc40000011623 */
[----:B------:R-:W-:Y:S01]  /*ed10*/  SHF.R.U64 R34, R34, 0x10, R35 ;  /* 0x0000001022227819 */ /* 0x000fe20000001223 */
[C---:B------:R-:W-:Y:S01]  /*ed20*/  IMAD.U32 R35, R82.reuse, 0x10000, RZ ;  /* 0x0001000052237824 */ /* 0x040fe200078e00ff */
[----:B------:R-:W-:Y:S02]  /*ed30*/  PRMT R83, R83, 0x5410, R38 ;  /* 0x0000541053537816 */ /* 0x000fe40000000026 */
        /* <DEDUP_REMOVED lines=41> */
[C---:B------:R-:W-:Y:S01]  /*efd0*/  IMAD.U32 R41, R85.reuse, 0x10000, RZ ;  /* 0x0001000055297824 */ /* 0x040fe200078e00ff */
[----:B------:R-:W-:Y:S01]  /*efe0*/  LOP3.LUT R85, R85, 0xffff0000, RZ, 0xc0, !PT ;  /* 0xffff000055557812 */ /* 0x000fe200078ec0ff */
[----:B------:R-:W-:Y:S02]  /*eff0*/  FFMA.FTZ R42, R13, R42, R34 ;  /* 0x0000002a0d2a7223 */ /* 0x000fe40000010022 */
[C---:B------:R-:W-:Y:S01]  /*f000*/  IMAD.U32 R30, R14.reuse, 0x10000, RZ ;  /* 0x000100000e1e7824 */ /* 0x040fe200078e00ff */
[----:B------:R-:W-:Y:S01]  /*f010*/  LOP3.LUT R14, R14, 0xffff0000, RZ, 0xc0, !PT ;  /* 0xffff00000e0e7812 */ /* 0x000fe200078ec0ff */
[----:B------:R-:W-:Y:S02]  /*f020*/  FMUL.FTZ R8, R40, R69 ;  /* 0x0000004528087220 */ /* 0x000fe40000410000 */
[C---:B------:R-:W-:Y:S02]  /*f030*/  FMUL.FTZ R13, R39.reuse, R12 ;  /* 0x0000000c270d7220 */ /* 0x040fe40000410000 */
[----:B------:R-:W-:-:S02]  /*f040*/  FMUL.FTZ R39, R39, R41 ;  /* 0x0000002927277220 */ /* 0x000fc40000410000 */
[----:B------:R-:W-:Y:S01]  /*f050*/  FFMA.FTZ R34, R31, R81, -R8 ;  /* 0x000000511f227223 */ /* 0x000fe20000010808 */
[----:B------:R-:W-:Y:S01]  /*f060*/  LOP3.LUT R8, R71, 0xffff0000, RZ, 0xc0, !PT ;  /* 0xffff000047087812 */ /* 0x000fe200078ec0ff */
[----:B------:R-:W-:Y:S01]  /*f070*/  FFMA.FTZ R41, R30, R41, -R13 ;  /* 0x000000291e297223 */ /* 0x000fe2000001080d */
[----:B------:R-:W-:Y:S01]  /*f080*/  LOP3.LUT R13, R80, 0xffff0000, RZ, 0xc0, !PT ;  /* 0xffff0000500d7812 */ /* 0x000fe200078ec0ff */
[----:B------:R-:W-:Y:S02]  /*f090*/  FMUL.FTZ R40, R40, R81 ;  /* 0x0000005128287220 */ /* 0x000fe40000410000 */
[----:B------:R-:W-:Y:S02]  /*f0a0*/  FFMA.FTZ R39, R30, R12, R39 ;  /* 0x0000000c1e277223 */ /* 0x000fe40000010027 */
[----:B------:R-:W-:Y:S02]  /*f0b0*/  FFMA.FTZ R40, R31, R69, R40 ;  /* 0x000000451f287223 */ /* 0x000fe40000010028 */
[----:B------:R-:W-:-:S02]  /*f0c0*/  FMUL.FTZ R30, R38, R13 ;  /* 0x0000000d261e7220 */ /* 0x000fc40000410000 */
[C---:B------:R-:W-:Y:S01]  /*f0d0*/  FMUL.FTZ R31, R11.reuse, R8 ;  /* 0x000000080b1f7220 */ /* 0x040fe20000410000 */
[----:B------:R-:W-:Y:S01]  /*f0e0*/  F2FP.BF16.PACK_AB R9, R40, R9 ;  /* 0x000000092809723e */ /* 0x000fe200000010ff */
        /* <DEDUP_REMOVED lines=15> */
.L_x_3365:
[----:B------:R-:W-:Y:S05]  /*f1e0*/  BSYNC B0 ;  /* 0x0000000000007941 */ /* 0x000fea0003800000 */
.L_x_3364:
        /* <DEDUP_REMOVED lines=123> */
.L_x_3341:
[----:B------:R-:W-:Y:S05]  /*f9a0*/  BSYNC B2 ;  /* 0x0000000000027941 */ /* 0x000fea0003800000 */
.L_x_3323:
        /* <DEDUP_REMOVED lines=12> */
[----:B------:R-:W3:Y:S04]  /*fa70*/  LDSM.16.M88.4 R40, [R40+0x18100] ;  /* 0x018100002828783b */ /* 0x000ee80000000200 */
[----:B-12---:R1:W2:Y:S04]  /*fa80*/  LDSM.16.M88.4 R16, [R185+0xc100] ;  /* 0x00c10000b910783b */ /* 0x0062a80000000200 */
        /* <DEDUP_REMOVED lines=14> */
[----:B------:R-:W-:Y:S01]  /*fb70*/  IADD3 R29, -R210, 0x10, RZ ;  /* 0x00000010d21d7810 */ /* 0x000fe20007ffe1ff */
[----:B------:R-:W-:Y:S01]  /*fb80*/  IMAD R2, R2, c[0x0][0x218], RZ ;  /* 0x0000860002027a24 */ /* 0x000fe200078e02ff */
[----:B------:R-:W-:Y:S01]  /*fb90*/  IADD3 R34, -R15, 0x10, RZ ;  /* 0x000000100f227810 */ /* 0x000fe20007ffe1ff */
[----:B------:R-:W-:Y:S01]  /*fba0*/  IMAD R5, R198, c[0x0][0x20c], R5 ;  /* 0x00008300c6057a24 */ /* 0x000fe200078e0205 */
[----:B------:R-:W-:Y:S01]  /*fbb0*/  SHF.L.U64.HI R14, R208, 0x1, R211 ;  /* 0x00000001d00e7819 */ /* 0x000fe200000102d3 */
[----:B------:R-:W-:Y:S01]  /*fbc0*/  IMAD.SHL.U32 R21, R212, 0x2, RZ ;  /* 0x00000002d4157824 */ /* 0x000fe200078e00ff */
[----:B------:R-:W-:Y:S01]  /*fbd0*/  LOP3.LUT R34, R34, 0xf, RZ, 0xc0, !PT ;  /* 0x0000000f22227812 */ /* 0x000fe200078ec0ff */
[----:B------:R-:W-:Y:S01]  /*fbe0*/  IMAD.IADD R13, R13, 0x1, R5 ;  /* 0x000000010d0d7824 */ /* 0x000fe200078e0205 */
[----:B------:R-:W-:Y:S01]  /*fbf0*/  LOP3.LUT R29, R29, 0xf, RZ, 0xc0, !PT ;  /* 0x0000000f1d1d7812 */ /* 0x000fe200078ec0ff */
[----:B------:R-:W-:-:S02]  /*fc00*/  IMAD R5, R197, c[0x0][0x21c], R2 ;  /* 0x00008700c5057a24 */ /* 0x000fc400078e0202 */
[----:B------:R-:W-:-:S04]  /*fc10*/  IMAD.WIDE.U32 R12, R197, c[0x0][0x218], R12 ;  /* 0x00008600c50c7a25 */ /* 0x000fc800078e000c */
[----:B------:R-:W-:Y:S01]  /*fc20*/  IMAD.SHL.U32 R2, R207, 0x2, RZ ;  /* 0x00000002cf027824 */ /* 0x000fe200078e00ff */
[----:B------:R-:W-:Y:S02]  /*fc30*/  IADD3 R23, P0, R22, R12, RZ ;  /* 0x0000000c16177210 */ /* 0x000fe40007f1e0ff */
[----:B------:R-:W-:Y:S02]  /*fc40*/  SHF.L.U64.HI R22, R212, 0x1, R209 ;  /* 0x00000001d4167819 */ /* 0x000fe400000102d1 */
[----:B------:R-:W-:Y:S01]  /*fc50*/  IADD3.X R12, R192, R13, R5, P0, !PT ;  /* 0x0000000dc00c7210 */ /* 0x000fe200007fe405 */
[----:B------:R-:W-:Y:S01]  /*fc60*/  IMAD.SHL.U32 R13, R208, 0x2, RZ ;  /* 0x00000002d00d7824 */ /* 0x000fe200078e00ff */
[----:B------:R-:W-:Y:S02]  /*fc70*/  LEA R28, P0, R23, c[0x0][0x1f8], 0x1 ;  /* 0x00007e00171c7a11 */ /* 0x000fe400078008ff */
[----:B------:R-:W-:Y:S02]  /*fc80*/  SHF.L.U64.HI R5, R207, 0x1, R144 ;  /* 0x00000001cf057819 */ /* 0x000fe40000010290 */
[----:B------:R-:W-:Y:S01]  /*fc90*/  LEA.HI.X R23, R23, c[0x0][0x1fc], R12, 0x1, P0 ;  /* 0x00007f0017177a11 */ /* 0x000fe200000f0c0c */
[----:B------:R-:W5:Y:S01]  /*fca0*/  SHFL.IDX PT, R30, R28, 0x1, 0x181f ;  /* 0x00381f001c1e7f89 */ /* 0x000f6200000e0000 */
[----:B------:R-:W-:-:S03]  /*fcb0*/  SEL R12, RZ, 0x10, P4 ;  /* 0x00000010ff0c7807 */ /* 0x000fc60002000000 */
[----:B------:R-:W4:Y:S01]  /*fcc0*/  SHFL.IDX PT, R31, R23, 0x1, 0x181f ;  /* 0x00381f00171f7f89 */ /* 0x000f2200000e0000 */
[----:B------:R-:W-:-:S03]  /*fcd0*/  IADD3 R32, -R12, 0x10, RZ ;  /* 0x000000100c207810 */ /* 0x000fc60007ffe1ff */
[----:B------:R-:W3:Y:S01]  /*fce0*/  SHFL.IDX PT, R28, R28, RZ, 0x181f ;  /* 0x00181fff1c1c7589 */ /* 0x000ee200000e0000 */
[----:B------:R-:W-:-:S03]  /*fcf0*/  LOP3.LUT R32, R32, 0xf, RZ, 0xc0, !PT ;  /* 0x0000000f20207812 */ /* 0x000fc600078ec0ff */
        /* <DEDUP_REMOVED lines=22> */
.L_x_3366:
[----:B------:R-:W-:Y:S01]  /*fe60*/  IMAD.MOV.U32 R2, RZ, RZ, 0x40 ;  /* 0x00000040ff027424 */ /* 0x000fe200078e00ff */
[C---:B--23--:R-:W-:Y:S01]  /*fe70*/  HMMA.16816.F32.BF16 R20, R40.reuse, R16, RZ ;  /* 0x000000102814723c */ /* 0x04cfe200000418ff */
[C---:B------:R-:W-:Y:S01]  /*fe80*/  IMAD R181, R3.reuse, 0x2, R184 ;  /* 0x0000000203b57824 */ /* 0x040fe200078e02b8 */
[----:B------:R-:W-:Y:S01]  /*fe90*/  LEA.HI R84, R84, R89, RZ, 0x2 ;  /* 0x0000005954547211 */ /* 0x000fe200078f10ff */
[----:B------:R-:W-:Y:S01]  /*fea0*/  IMAD R180, R3, 0x2, R0 ;  /* 0x0000000203b47824 */ /* 0x000fe200078e0200 */
[----:B------:R-:W-:Y:S01]  /*feb0*/  SEL R187, R2, 0xffffffc0, !P1 ;  /* 0xffffffc002bb7807 */ /* 0x000fe20004800000 */
[----:B------:R-:W-:Y:S01]  /*fec0*/  UMOV UR4, 0xffffffc0 ;  /* 0xffffffc000047882 */ /* 0x000fe20000000000 */
[----:B------:R-:W-:Y:S01]  /*fed0*/  LDSM.16.M88.4 R12, [R181] ;  /* 0x00000000b50c783b */ /* 0x000fe20000000200 */
[----:B------:R-:W-:Y:S01]  /*fee0*/  LOP3.LUT R6, R6, 0xffffffe0, RZ, 0xc0, !PT ;  /* 0xffffffe006067812 */ /* 0x000fe200078ec0ff */
[C---:B------:R-:W-:Y:S01]  /*fef0*/  HMMA.16816.F32.BF16 R16, R40.reuse, R18, RZ ;  /* 0x000000122810723c */ /* 0x040fe200000418ff */
[----:B------:R-:W-:Y:S01]  /*ff00*/  IMAD.IADD R5, R185, 0x1, R187 ;  /* 0x00000001b9057824 */ /* 0x000fe200078e02bb */
[----:B------:R-:W-:Y:S01]  /*ff10*/  LDSM.16.M88.4 R80, [R180] ;  /* 0x00000000b450783b */ /* 0x000fe20000000200 */
[----:B------:R-:W-:Y:S01]  /*ff20*/  IMAD.IADD R2, R187, 0x1, R86 ;  /* 0x00000001bb027824 */ /* 0x000fe200078e0256 */
[----:B------:R-:W-:Y:S01]  /*ff30*/  LOP3.LUT R84, R84, 0xfffffffc, RZ, 0xc0, !PT ;  /* 0xfffffffc54547812 */ /* 0x000fe200078ec0ff */
[C---:B------:R-:W-:Y:S01]  /*ff40*/  IMAD.IADD R6, R89.reuse, 0x1, -R6 ;  /* 0x0000000159067824 */ /* 0x040fe200078e0a06 */
[----:B------:R-:W2:Y:S01]  /*ff50*/  LDSM.16.M88.4 R36, [R5+0xc100] ;  /* 0x00c100000524783b */ /* 0x000ea20000000200 */
[----:B------:R-:W-:Y:S01]  /*ff60*/  PLOP3.LUT P0, PT, PT, PT, UP2, 0x80, 0x0 ;  /* 0x000000000000781c */ /* 0x000fe20003f0f028 */
[C---:B----4-:R-:W-:Y:S01]  /*ff70*/  HMMA.16816.F32.BF16 R64, R40.reuse, R60, RZ ;  /* 0x0000003c2840723c */ /* 0x050fe200000418ff */
[----:B------:R-:W-:Y:S01]  /*ff80*/  IMAD.IADD R89, R89, 0x1, -R84 ;  /* 0x0000000159597824 */ /* 0x000fe200078e0a54 */
[----:B------:R-:W-:Y:S01]  /*ff90*/  LDSM.16.M88.4 R32, [R5+0xc900] ;  /* 0x00c900000520783b */ /* 0x000fe20000000200 */
[----:B------:R-:W-:Y:S01]  /*ffa0*/  UIMAD UR4, UR15, UR4, 0x41 ;  /* 0x000000410f0474a4 */ /* 0x000fe2000f8e0204 */
[----:B------:R-:W-:Y:S01]  /*ffb0*/  IMAD.SHL.U32 R135, R4, 0x2, RZ ;  /* 0x0000000204877824 */ /* 0x000fe200078e00ff */
[----:B------:R-:W-:Y:S01]  /*ffc0*/  UISETP.GE.AND UP0, UPT, UR15, 0x3, UPT ;  /* 0x000000030f00788c */ /* 0x000fe2000bf06270 */
[----:B------:R-:W-:Y:S02]  /*ffd0*/  LDSM.16.M88.4 R28, [R5+0xd100] ;  /* 0x00d10000051c783b */ /* 0x000fe40000000200 */
[----:B-1----:R-:W-:Y:S01]  /*ffe0*/  HMMA.16816.F32.BF16 R56, R40, R52, RZ ;  /* 0x000000342838723c */ /* 0x002fe200000418ff */
[--C-:B------:R-:W-:Y:S01]  /*fff0*/  IMAD R134, R3, 0x2, R135.reuse ;  /* 0x0000000203867824 */ /* 0x100fe200078e0287 */
[----:B------:R-:W0:Y:S01]  /*10000*/  LDGDEPBAR ;  /* 0x00000000000079af */ /* 0x000e220000000000 */
[----:B------:R-:W-:-:S02]  /*10010*/  IMAD.IADD R188, R183, 0x1, R135 ;  /* 0x00000001b7bc7824 */ /* 0x000fc400078e0287 */
[----:B------:R-:W-:Y:S02]  /*10020*/  IMAD.IADD R143, R183, 0x1, R134 ;  /* 0x00000001b78f7824 */ /* 0x000fe400078e0286 */
[----:B------:R-:W-:Y:S01]  /*10030*/  IMAD R3, R3, 0x2, R188 ;  /* 0x0000000203037824 */ /* 0x000fe200078e02bc */
[----:B------:R-:W-:Y:S01]  /*10040*/  HMMA.16816.F32.BF16 R60, R40, R62, RZ ;  /* 0x0000003e283c723c */ /* 0x000fe200000418ff */
[----:B------:R-:W-:-:S07]  /*10050*/  IMAD.IADD R171, R183, 0x1, R134 ;  /* 0x00000001b7ab7824 */ /* 0x000fce00078e0286 */
        /* <DEDUP_REMOVED lines=88> */
[----:B------:R2:W-:Y:S07]  /*105e0*/  LDSM.16.M88.4 R36, [R0+0x8000] ;  /* 0x008000000024783b */ /* 0x0005ee0000000200 */
[C---:B---3--:R-:W-:Y:S08]  /*105f0*/  HMMA.16816.F32.BF16 R48, R52.reuse, R8, R48 ;  /* 0x000000083430723c */ /* 0x048ff00000041830 */
[----:B------:R-:W-:Y:S01]  /*10600*/  HMMA.16816.F32.BF16 R44, R52, R10, R44 ;  /* 0x0000000a342c723c */ /* 0x000fe2000004182c */
[----:B------:R-:W-:Y:S04]  /*10610*/  LDSM.16.M88.4 R8, [R86+0x11100] ;  /* 0x011100005608783b */ /* 0x000fe80000000200 */
[----:B------:R-:W-:Y:S03]  /*10620*/  LDSM.16.M88.4 R52, [R5+0x10100] ;  /* 0x010100000534783b */ /* 0x000fe60000000200 */
[----:B-----5:R-:W-:Y:S01]  /*10630*/  HMMA.16816.F32.BF16 R64, R40, R28, R64 ;  /* 0x0000001c2840723c */ /* 0x020fe20000041840 */
[----:B--2---:R-:W-:-:S04]  /*10640*/  SHF.R.S32.HI R0, RZ, 0x1f, R7 ;  /* 0x0000001fff007819 */ /* 0x004fc80000011407 */
[----:B------:R-:W-:-:S03]  /*10650*/  LEA.HI R0, R0, R7, RZ, 0x3 ;  /* 0x0000000700007211 */ /* 0x000fc600078f18ff */
[----:B------:R-:W-:Y:S01]  /*10660*/  HMMA.16816.F32.BF16 R60, R40, R30, R60 ;  /* 0x0000001e283c723c */ /* 0x000fe2000004183c */
[----:B------:R-:W2:Y:S01]  /*10670*/  LDSM.16.M88.4 R28, [R86+0x10900] ;  /* 0x01090000561c783b */ /* 0x000ea20000000200 */
[----:B------:R-:W-:-:S05]  /*10680*/  LOP3.LUT R0, R0, 0xffffff8, RZ, 0xc0, !PT ;  /* 0x0ffffff800007812 */ /* 0x000fca00078ec0ff */
[----:B------:R-:W-:Y:S01]  /*10690*/  IMAD.IADD R0, R7, 0x1, -R0 ;  /* 0x0000000107007824 */ /* 0x000fe200078e0a00 */
[C---:B----4-:R-:W-:Y:S08]  /*106a0*/  HMMA.16816.F32.BF16 R56, R40.reuse, R68, R56 ;  /* 0x000000442838723c */ /* 0x050ff00000041838 */
[C---:B------:R-:W-:Y:S08]  /*106b0*/  HMMA.16816.F32.BF16 R72, R40.reuse, R70, R72 ;  /* 0x000000462848723c */ /* 0x040ff00000041848 */
[C---:B-1----:R-:W-:Y:S01]  /*106c0*/  HMMA.16816.F32.BF16 R68, R40.reuse, R24, R48 ;  /* 0x000000182844723c */ /* 0x042fe20000041830 */
[----:B------:R-:W-:Y:S07]  /*106d0*/  LDSM.16.M88.4 R48, [R181+0x8000] ;  /* 0x00800000b530783b */ /* 0x000fee0000000200 */
[C---:B------:R-:W-:Y:S01]  /*106e0*/  HMMA.16816.F32.BF16 R44, R40.reuse, R26, R44 ;  /* 0x0000001a282c723c */ /* 0x040fe2000004182c */
[----:B------:R-:W1:Y:S07]  /*106f0*/  LDSM.16.M88.4 R24, [R5+0x10900] ;  /* 0x010900000518783b */ /* 0x000e6e0000000200 */
[C---:B------:R-:W-:Y:S08]  /*10700*/  HMMA.16816.F32.BF16 R20, R40.reuse, R32, R20 ;  /* 0x000000202814723c */ /* 0x040ff00000041814 */
[----:B------:R-:W-:Y:S01]  /*10710*/  HMMA.16816.F32.BF16 R16, R40, R34, R16 ;  /* 0x000000222810723c */ /* 0x000fe20000041810 */
[----:B------:R-:W3:Y:S07]  /*10720*/  LDSM.16.M88.4 R32, [R86+0x11900] ;  /* 0x011900005620783b */ /* 0x000eee0000000200 */
[C---:B--2---:R-:W-:Y:S07]  /*10730*/  HMMA.16816.F32.BF16 R64, R36.reuse, R28, R64 ;  /* 0x0000001c2440723c */ /* 0x044fee0000041840 */
[----:B------:R-:W-:Y:S01]  /*10740*/  SHF.R.S32.HI R29, RZ, 0x1f, R6 ;  /* 0x0000001fff1d7819 */ /* 0x000fe20000011406 */
[----:B------:R-:W-:Y:S03]  /*10750*/  HMMA.16816.F32.BF16 R56, R36, R8, R56 ;  /* 0x000000082438723c */ /* 0x000fe60000041838 */
[----:B------:R-:W-:-:S05]  /*10760*/  LEA.HI R7, R29, R6, RZ, 0x2 ;  /* 0x000000061d077211 */ /* 0x000fca00078f10ff */
[C---:B------:R-:W-:Y:S01]  /*10770*/  HMMA.16816.F32.BF16 R72, R36.reuse, R10, R72 ;  /* 0x0000000a2448723c */ /* 0x040fe20000041848 */
[----:B------:R-:W2:Y:S07]  /*10780*/  LDSM.16.M88.4 R8, [R5+0x11100] ;  /* 0x011100000508783b */ /* 0x000eae0000000200 */
[C---:B------:R-:W-:Y:S08]  /*10790*/  HMMA.16816.F32.BF16 R20, R36.reuse, R12, R20 ;  /* 0x0000000c2414723c */ /* 0x040ff00000041814 */
[----:B------:R-:W-:Y:S01]  /*107a0*/  HMMA.16816.F32.BF16 R16, R36, R14, R16 ;  /* 0x0000000e2410723c */ /* 0x000fe20000041810 */
[----:B------:R4:W5:Y:S07]  /*107b0*/  LDSM.16.M88.4 R12, [R5+0x11900] ;  /* 0x01190000050c783b */ /* 0x00096e0000000200 */
        /* <DEDUP_REMOVED lines=8> */
[C---:B---3--:R-:W-:Y:S01]  /*10840*/  HMMA.16816.F32.BF16 R68, R36.reuse, R32, R68 ;  /* 0x000000202444723c */ /* 0x048fe20000041844 */
[----:B------:R-:W-:Y:S02]  /*10850*/  IMAD.IADD R213, R89, 0x1, -R24 ;  /* 0x0000000159d57824 */ /* 0x000fe400078e0a18 */
[----:B------:R-:W-:Y:S02]  /*10860*/  IMAD.IADD R7, R6, 0x1, -R7 ;  /* 0x0000000106077824 */ /* 0x000fe400078e0a07 */
[----:B------:R-:W-:Y:S02]  /*10870*/  IMAD R213, R213, 0x8, R0 ;  /* 0x00000008d5d57824 */ /* 0x000fe400078e0200 */
[----:B------:R-:W-:Y:S01]  /*10880*/  IMAD.SHL.U32 R214, R7, 0x2, RZ ;  /* 0x0000000207d67824 */ /* 0x000fe200078e00ff */
[----:B------:R-:W-:Y:S01]  /*10890*/  HMMA.16816.F32.BF16 R44, R36, R34, R44 ;  /* 0x00000022242c723c */ /* 0x000fe2000004182c */
[----:B------:R-:W1:Y:S01]  /*108a0*/  LDSM.16.M88.4 R32, [R2+0x10100] ;  /* 0x010100000220783b */ /* 0x000e620000000200 */
[----:B----4-:R-:W-:Y:S01]  /*108b0*/  @P0 IMAD.HI.U32 R5, R213, c[0x0][0x2c8], RZ ;  /* 0x0000b200d5050a27 */ /* 0x010fe200078e00ff */
[----:B------:R-:W-:-:S03]  /*108c0*/  PLOP3.LUT P0, PT, PT, PT, UP2, 0x80, 0x0 ;  /* 0x000000000000781c */ /* 0x000fc60003f0f028 */
[----:B------:R-:W-:Y:S02]  /*108d0*/  IMAD.MOV.U32 R0, RZ, RZ, R213 ;  /* 0x000000ffff007224 */ /* 0x000fe400078e00d5 */
[C---:B------:R-:W-:Y:S08]  /*108e0*/  HMMA.16816.F32.BF16 R20, R48.reuse, R52, R20 ;  /* 0x000000343014723c */ /* 0x040ff00000041814 */
[----:B--2---:R-:W-:Y:S01]  /*108f0*/  HMMA.16816.F32.BF16 R56, R48, R8, R56 ;  /* 0x000000083038723c */ /* 0x004fe20000041838 */
[----:B------:R-:W-:Y:S01]  /*10900*/  @P0 SHF.R.U32.HI R0, RZ, c[0x0][0x2cc], R5 ;  /* 0x0000b300ff000a19 */ /* 0x000fe20000011605 */
[----:B------:R-:W-:-:S05]  /*10910*/  IMAD.U32 R5, RZ, RZ, UR4 ;  /* 0x00000004ff057e24 */ /* 0x000fca000f8e00ff */
[----:B------:R-:W-:Y:S01]  /*10920*/  IADD3 R5, -R214, UR9, R5 ;  /* 0x00000009d6057c10 */ /* 0x000fe2000fffe105 */
[----:B------:R-:W-:Y:S01]  /*10930*/  HMMA.16816.F32.BF16 R72, R48, R10, R72 ;  /* 0x0000000a3048723c */ /* 0x000fe20000041848 */
[----:B------:R-:W-:Y:S02]  /*10940*/  LDSM.16.M88.4 R8, [R2+0x10900] ;  /* 0x010900000208783b */ /* 0x000fe40000000200 */
[----:B------:R-:W-:-:S05]  /*10950*/  IADD3 R5, R5, -UR12, RZ ;  /* 0x8000000c05057c10 */ /* 0x000fca000fffe0ff */
[C---:B------:R-:W-:Y:S08]  /*10960*/  HMMA.16816.F32.BF16 R16, R48.reuse, R54, R16 ;  /* 0x000000363010723c */ /* 0x040ff00000041810 */
[C---:B-----5:R-:W-:Y:S01]  /*10970*/  HMMA.16816.F32.BF16 R68, R48.reuse, R12, R68 ;  /* 0x0000000c3044723c */ /* 0x060fe20000041844 */
[----:B------:R-:W2:Y:S04]  /*10980*/  SHFL.IDX PT, R12, R0, RZ, 0x1c1f ;  /* 0x001c1fff000c7589 */ /* 0x000ea800000e0000 */
[----:B------:R-:W3:Y:S03]  /*10990*/  SHFL.IDX PT, R0, R0, 0x1, 0x1c1f ;  /* 0x003c1f0000007f89 */ /* 0x000ee600000e0000 */
[----:B------:R-:W-:Y:S01]  /*109a0*/  HMMA.16816.F32.BF16 R60, R48, R26, R60 ;  /* 0x0000001a303c723c */ /* 0x000fe2000004183c */
[----:B------:R-:W4:Y:S07]  /*109b0*/  LDSM.16.M88.4 R24, [R2+0x11100] ;  /* 0x011100000218783b */ /* 0x000f2e0000000200 */
[C---:B-1----:R-:W-:Y:S07]  /*109c0*/  HMMA.16816.F32.BF16 R20, R28.reuse, R32, R20 ;  /* 0x000000201c14723c */ /* 0x042fee0000041814 */
[----:B------:R-:W-:Y:S01]  /*109d0*/  IADD3 R33, -R214, UR18, RZ ;  /* 0x00000012d6217c10 */ /* 0x000fe2000fffe1ff */
[----:B------:R-:W-:Y:S01]  /*109e0*/  HMMA.16816.F32.BF16 R16, R28, R34, R16 ;  /* 0x000000221c10723c */ /* 0x000fe20000041810 */
[----:B--2---:R-:W-:-:S02]  /*109f0*/  IMAD.IADD R12, R5, 0x1, R12 ;  /* 0x00000001050c7824 */ /* 0x004fc400078e020c */
[----:B---3--:R-:W-:-:S03]  /*10a00*/  IMAD.IADD R0, R5, 0x1, R0 ;  /* 0x0000000105007824 */ /* 0x008fc600078e0200 */
[----:B------:R-:W-:Y:S02]  /*10a10*/  IMNMX R7, R33, R12, PT ;  /* 0x0000000c21077217 */ /* 0x000fe40003800200 */
[----:B------:R-:W-:Y:S01]  /*10a20*/  HMMA.16816.F32.BF16 R44, R48, R14, R44 ;  /* 0x0000000e302c723c */ /* 0x000fe2000004182c */
[----:B------:R-:W1:Y:S01]  /*10a30*/  LDSM.16.M88.4 R12, [R2+0x11900] ;  /* 0x01190000020c783b */ /* 0x000e620000000200 */
[----:B------:R-:W-:Y:S01]  /*10a40*/  ISETP.GT.AND P0, PT, R7, RZ, PT ;  /* 0x000000ff0700720c */ /* 0x000fe20003f04270 */
[----:B------:R-:W-:-:S04]  /*10a50*/  DEPBAR.LE SB0, 0x2 ;  /* 0x000080800000791a */ /* 0x000fc80000000000 */
[----:B------:R-:W-:Y:S01]  /*10a60*/  IMNMX R33, R33, R0, PT ;  /* 0x0000000021217217 */ /* 0x000fe20003800200 */
[----:B------:R-:W-:Y:S01]  /*10a70*/  HMMA.16816.F32.BF16 R64, R28, R8, R64 ;  /* 0x000000081c40723c */ /* 0x000fe20000041840 */
[----:B------:R-:W-:Y:S01]  /*10a80*/  FSEL R32, R20, -INF , P0 ;  /* 0xff80000014207808 */ /* 0x000fe20000000000 */
[----:B------:R-:W-:Y:S01]  /*10a90*/  BAR.SYNC.DEFER_BLOCKING 0x0 ;  /* 0x0000000000007b1d */ /* 0x000fe20000010000 */
[----:B------:R-:W-:-:S04]  /*10aa0*/  ISETP.GT.AND P0, PT, R7, 0x1, PT ;  /* 0x000000010700780c */ /* 0x000fc80003f04270 */
[----:B------:R-:W-:Y:S01]  /*10ab0*/  FSEL R21, R21, -INF , P0 ;  /* 0xff80000015157808 */ /* 0x000fe20000000000 */
[----:B------:R-:W-:Y:S01]  /*10ac0*/  HMMA.16816.F32.BF16 R60, R28, R10, R60 ;  /* 0x0000000a1c3c723c */ /* 0x000fe2000004183c */
[----:B------:R-:W-:-:S04]  /*10ad0*/  ISETP.GT.AND P0, PT, R7, 0x8, PT ;  /* 0x000000080700780c */ /* 0x000fc80003f04270 */
[----:B------:R-:W-:Y:S02]  /*10ae0*/  FSEL R34, R16, -INF , P0 ;  /* 0xff80000010227808 */ /* 0x000fe40000000000 */
[----:B------:R-:W-:Y:S01]  /*10af0*/  ISETP.GT.AND P0, PT, R7, 0x9, PT ;  /* 0x000000090700780c */ /* 0x000fe20003f04270 */
[C---:B----4-:R-:W-:Y:S07]  /*10b00*/  HMMA.16816.F32.BF16 R56, R28.reuse, R24, R56 ;  /* 0x000000181c38723c */ /* 0x050fee0000041838 */
[----:B------:R-:W-:Y:S01]  /*10b10*/  FSEL R24, R17, -INF , P0 ;  /* 0xff80000011187808 */ /* 0x000fe20000000000 */
[C---:B------:R-:W-:Y:S01]  /*10b20*/  HMMA.16816.F32.BF16 R72, R28.reuse, R26, R72 ;  /* 0x0000001a1c48723c */ /* 0x040fe20000041848 */
[C---:B------:R-:W-:Y:S01]  /*10b30*/  ISETP.GT.AND P0, PT, R7.reuse, 0x10, PT ;  /* 0x000000100700780c */ /* 0x040fe20003f04270 */
[----:B------:R-:W-:Y:S03]  /*10b40*/  LDSM.16.MT88.4 R112, [R134+0x100] ;  /* 0x000100008670783b */ /* 0x000fe60000004200 */
[----:B------:R-:W-:Y:S01]  /*10b50*/  FSEL R16, R64, -INF , P0 ;  /* 0xff80000040107808 */ /* 0x000fe20000000000 */
[----:B------:R-:W-:Y:S01]  /*10b60*/  LDSM.16.MT88.4 R40, [R135+0x2100] ;  /* 0x002100008728783b */ /* 0x000fe20000004200 */
[----:B------:R-:W-:Y:S01]  /*10b70*/  ISETP.GT.AND P0, PT, R7, 0x11, PT ;  /* 0x000000110700780c */ /* 0x000fe20003f04270 */
[----:B-1----:R-:W-:Y:S02]  /*10b80*/  HMMA.16816.F32.BF16 R68, R28, R12, R68 ;  /* 0x0000000c1c44723c */ /* 0x002fe40000041844 */
[----:B------:R-:W-:Y:S01]  /*10b90*/  LDSM.16.MT88.4 R104, [R188+0x100] ;  /* 0x00010000bc68783b */ /* 0x000fe20000004200 */
[----:B------:R-:W-:-:S02]  /*10ba0*/  FSEL R20, R65, -INF , P0 ;  /* 0xff80000041147808 */ /* 0x000fc40000000000 */
[C---:B------:R-:W-:Y:S01]  /*10bb0*/  ISETP.GT.AND P0, PT, R7.reuse, 0x18, PT ;  /* 0x000000180700780c */ /* 0x040fe20003f04270 */
[----:B------:R-:W-:Y:S03]  /*10bc0*/  LDSM.16.MT88.4 R48, [R188+0x2100] ;  /* 0x00210000bc30783b */ /* 0x000fe60000004200 */
[----:B------:R-:W-:Y:S01]  /*10bd0*/  FSEL R60, R60, -INF , P0 ;  /* 0xff8000003c3c7808 */ /* 0x000fe20000000000 */
[----:B------:R-:W-:Y:S01]  /*10be0*/  HMMA.16816.F32.BF16 R44, R28, R14, R44 ;  /* 0x0000000e1c2c723c */ /* 0x000fe2000004182c */
[----:B------:R-:W-:Y:S01]  /*10bf0*/  ISETP.GT.AND P0, PT, R7, 0x19, PT ;  /* 0x000000190700780c */ /* 0x000fe20003f04270 */
[----:B------:R-:W-:Y:S03]  /*10c00*/  LDSM.16.MT88.4 R80, [R188+0x4100] ;  /* 0x00410000bc50783b */ /* 0x000fe60000004200 */
[----:B------:R-:W-:Y:S01]  /*10c10*/  FSEL R6, R61, -INF , P0 ;  /* 0xff8000003d067808 */ /* 0x000fe20000000000 */
[----:B------:R-:W-:Y:S01]  /*10c20*/  LDSM.16.MT88.4 R124, [R135+0x100] ;  /* 0x00010000877c783b */ /* 0x000fe20000004200 */
[----:B------:R-:W-:-:S03]  /*10c30*/  ISETP.GT.AND P0, PT, R7, 0x20, PT ;  /* 0x000000200700780c */ /* 0x000fc60003f04270 */
[----:B------:R-:W-:Y:S01]  /*10c40*/  LDSM.16.MT88.4 R120, [R3+0x100] ;  /* 0x000100000378783b */ /* 0x000fe20000004200 */
[----:B------:R-:W-:Y:S02]  /*10c50*/  FSEL R162, R56, -INF , P0 ;  /* 0xff80000038a27808 */ /* 0x000fe40000000000 */
[----:B------:R-:W-:Y:S01]  /*10c60*/  ISETP.GT.AND P0, PT, R7, 0x21, PT ;  /* 0x000000210700780c */ /* 0x000fe20003f04270 */
[----:B------:R-:W-:Y:S03]  /*10c70*/  LDSM.16.MT88.4 R88, [R134+0x4100] ;  /* 0x004100008658783b */ /* 0x000fe60000004200 */
[----:B------:R-:W-:Y:S01]  /*10c80*/  FSEL R220, R57, -INF , P0 ;  /* 0xff80000039dc7808 */ /* 0x000fe20000000000 */
[----:B------:R-:W-:Y:S01]  /*10c90*/  LDSM.16.MT88.4 R136, [R188+0x2900] ;  /* 0x00290000bc88783b */ /* 0x000fe20000004200 */
[----:B------:R-:W-:-:S03]  /*10ca0*/  ISETP.GT.AND P0, PT, R7, 0x28, PT ;  /* 0x000000280700780c */ /* 0x000fc60003f04270 */
[----:B------:R-:W-:Y:S01]  /*10cb0*/  LDSM.16.MT88.4 R28, [R135+0x900] ;  /* 0x00090000871c783b */ /* 0x000fe20000004200 */
[----:B------:R-:W-:Y:S02]  /*10cc0*/  FSEL R218, R72, -INF , P0 ;  /* 0xff80000048da7808 */ /* 0x000fe40000000000 */
[----:B------:R-:W-:-:S04]  /*10cd0*/  ISETP.GT.AND P0, PT, R7, 0x29, PT ;  /* 0x000000290700780c */ /* 0x000fc80003f04270 */
[----:B------:R-:W-:Y:S02]  /*10ce0*/  FSEL R164, R73, -INF , P0 ;  /* 0xff80000049a47808 */ /* 0x000fe40000000000 */
[----:B------:R-:W-:-:S04]  /*10cf0*/  ISETP.GT.AND P0, PT, R7, 0x30, PT ;  /* 0x000000300700780c */ /* 0x000fc80003f04270 */
[----:B------:R-:W-:Y:S02]  /*10d00*/  FSEL R186, R68, -INF , P0 ;  /* 0xff80000044ba7808 */ /* 0x000fe40000000000 */
[----:B------:R-:W-:-:S04]  /*10d10*/  ISETP.GT.AND P0, PT, R7, 0x31, PT ;  /* 0x000000310700780c */ /* 0x000fc80003f04270 */
[----:B------:R-:W-:Y:S02]  /*10d20*/  FSEL R178, R69, -INF , P0 ;  /* 0xff80000045b27808 */ /* 0x000fe40000000000 */
[----:B------:R-:W-:-:S04]  /*10d30*/  ISETP.GT.AND P0, PT, R7, 0x38, PT ;  /* 0x000000380700780c */ /* 0x000fc80003f04270 */
[----:B------:R-:W-:Y:S02]  /*10d40*/  FSEL R176, R44, -INF , P0 ;  /* 0xff8000002cb07808 */ /* 0x000fe40000000000 */
[----:B------:R-:W-:Y:S02]  /*10d50*/  ISETP.GT.AND P0, PT, R7, 0x39, PT ;  /* 0x000000390700780c */ /* 0x000fe40003f04270 */
[----:B------:R-:W-:Y:S02]  /*10d60*/  FMNMX.FTZ R7, R32, R21, !PT ;  /* 0x0000001520077209 */ /* 0x000fe40007810000 */
[----:B------:R-:W-:Y:S02]  /*10d70*/  FSEL R174, R45, -INF , P0 ;  /* 0xff8000002dae7808 */ /* 0x000fe40000000000 */
[----:B------:R-:W-:Y:S02]  /*10d80*/  ISETP.GT.AND P0, PT, R33, RZ, PT ;  /* 0x000000ff2100720c */ /* 0x000fe40003f04270 */
[----:B------:R-:W-:-:S02]  /*10d90*/  FMNMX.FTZ R7, R34, R7, !PT ;  /* 0x0000000722077209 */ /* 0x000fc40007810000 */
[----:B------:R-:W-:Y:S02]  /*10da0*/  FSEL R5, R22, -INF , P0 ;  /* 0xff80000016057808 */ /* 0x000fe40000000000 */
[----:B------:R-:W-:Y:S02]  /*10db0*/  ISETP.GT.AND P0, PT, R33, 0x1, PT ;  /* 0x000000012100780c */ /* 0x000fe40003f04270 */
[----:B------:R-:W-:Y:S02]  /*10dc0*/  FMNMX.FTZ R7, R24, R7, !PT ;  /* 0x0000000718077209 */ /* 0x000fe40007810000 */
[----:B------:R-:W-:Y:S02]  /*10dd0*/  FSEL R26, R23, -INF , P0 ;  /* 0xff800000171a7808 */ /* 0x000fe40000000000 */
[----:B------:R-:W-:Y:S02]  /*10de0*/  ISETP.GT.AND P0, PT, R33, 0x8, PT ;  /* 0x000000082100780c */ /* 0x000fe40003f04270 */
        /* <DEDUP_REMOVED lines=10> */
[----:B------:R-:W-:Y:S02]  /*10e90*/  FMNMX.FTZ R7, R6, R7, !PT ;  /* 0x0000000706077209 */ /* 0x000fe40007810000 */
[----:B------:R-:W-:Y:S02]  /*10ea0*/  FSEL R12, R67, -INF , P0 ;  /* 0xff800000430c7808 */ /* 0x000fe40000000000 */
[----:B------:R-:W-:Y:S01]  /*10eb0*/  FMNMX.FTZ R9, R22, R9, !PT ;  /* 0x0000000916097209 */ /* 0x000fe20007810000 */
[----:B------:R-:W-:Y:S01]  /*10ec0*/  LDSM.16.MT88.4 R64, [R143+0x2100] ;  /* 0x002100008f40783b */ /* 0x000fe20000004200 */
[----:B------:R-:W-:-:S02]  /*10ed0*/  ISETP.GT.AND P0, PT, R33, 0x18, PT ;  /* 0x000000182100780c */ /* 0x000fc40003f04270 */
[----:B------:R-:W-:Y:S02]  /*10ee0*/  FMNMX.FTZ R7, R162, R7, !PT ;  /* 0x00000007a2077209 */ /* 0x000fe40007810000 */
[----:B------:R-:W-:Y:S02]  /*10ef0*/  FMNMX.FTZ R9, R18, R9, !PT ;  /* 0x0000000912097209 */ /* 0x000fe40007810000 */
[----:B------:R-:W-:Y:S02]  /*10f00*/  FSEL R10, R62, -INF , P0 ;  /* 0xff8000003e0a7808 */ /* 0x000fe40000000000 */
[----:B------:R-:W-:Y:S02]  /*10f10*/  FMNMX.FTZ R7, R220, R7, !PT ;  /* 0x00000007dc077209 */ /* 0x000fe40007810000 */
[----:B------:R-:W-:Y:S02]  /*10f20*/  ISETP.GT.AND P0, PT, R33, 0x19, PT ;  /* 0x000000192100780c */ /* 0x000fe40003f04270 */
[----:B------:R-:W-:-:S02]  /*10f30*/  FMNMX.FTZ R9, R14, R9, !PT ;  /* 0x000000090e097209 */ /* 0x000fc40007810000 */
[----:B------:R-:W-:Y:S02]  /*10f40*/  FMNMX.FTZ R7, R218, R7, !PT ;  /* 0x00000007da077209 */ /* 0x000fe40007810000 */
[----:B------:R-:W-:Y:S02]  /*10f50*/  FSEL R8, R63, -INF , P0 ;  /* 0xff8000003f087808 */ /* 0x000fe40000000000 */
[----:B------:R-:W-:Y:S02]  /*10f60*/  ISETP.GT.AND P0, PT, R33, 0x20, PT ;  /* 0x000000202100780c */ /* 0x000fe40003f04270 */
[----:B------:R-:W-:Y:S02]  /*10f70*/  FMNMX.FTZ R9, R12, R9, !PT ;  /* 0x000000090c097209 */ /* 0x000fe40007810000 */
[----:B------:R-:W-:Y:S02]  /*10f80*/  FMNMX.FTZ R7, R164, R7, !PT ;  /* 0x00000007a4077209 */ /* 0x000fe40007810000 */
[----:B------:R-:W-:-:S02]  /*10f90*/  FSEL R216, R58, -INF , P0 ;  /* 0xff8000003ad87808 */ /* 0x000fc40000000000 */
        /* <DEDUP_REMOVED lines=15> */
[C---:B------:R-:W-:Y:S01]  /*11090*/  ISETP.GT.AND P0, PT, R33.reuse, 0x30, PT ;  /* 0x000000302100780c */ /* 0x040fe20003f04270 */
[----:B------:R-:W-:Y:S01]  /*110a0*/  LDSM.16.MT88.4 R72, [R135+0x4100] ;  /* 0x004100008748783b */ /* 0x000fe20000004200 */
[----:B------:R-:W-:Y:S02]  /*110b0*/  FMNMX.FTZ R9, R206, R7, !PT ;  /* 0x00000007ce097209 */ /* 0x000fe40007810000 */
[----:B------:R-:W-:Y:S01]  /*110c0*/  FSEL R172, R70, -INF , P0 ;  /* 0xff80000046ac7808 */ /* 0x000fe20000000000 */
[----:B------:R-:W1:Y:S01]  /*110d0*/  SHFL.BFLY PT, R7, R0, 0x2, 0x1f ;  /* 0x0c401f0000077f89 */ /* 0x000e6200000e0000 */
[----:B------:R-:W-:-:S02]  /*110e0*/  ISETP.GT.AND P0, PT, R33, 0x31, PT ;  /* 0x000000312100780c */ /* 0x000fc40003f04270 */
[----:B------:R-:W-:Y:S02]  /*110f0*/  FMNMX.FTZ R9, R170, R9, !PT ;  /* 0x00000009aa097209 */ /* 0x000fe40007810000 */
[----:B------:R-:W-:Y:S02]  /*11100*/  FSEL R142, R71, -INF , P0 ;  /* 0xff800000478e7808 */ /* 0x000fe40000000000 */
[C---:B------:R-:W-:Y:S02]  /*11110*/  ISETP.GT.AND P0, PT, R33.reuse, 0x38, PT ;  /* 0x000000382100780c */ /* 0x040fe40003f04270 */
[----:B------:R-:W-:Y:S02]  /*11120*/  FMNMX.FTZ R9, R172, R9, !PT ;  /* 0x00000009ac097209 */ /* 0x000fe40007810000 */
[----:B------:R-:W-:Y:S02]  /*11130*/  FSEL R140, R46, -INF , P0 ;  /* 0xff8000002e8c7808 */ /* 0x000fe40000000000 */
[----:B------:R-:W-:-:S02]  /*11140*/  ISETP.GT.AND P0, PT, R33, 0x39, PT ;  /* 0x000000392100780c */ /* 0x000fc40003f04270 */
[----:B------:R-:W-:Y:S02]  /*11150*/  FMNMX.FTZ R9, R142, R9, !PT ;  /* 0x000000098e097209 */ /* 0x000fe40007810000 */
[----:B------:R-:W-:Y:S02]  /*11160*/  FSEL R166, R47, -INF , P0 ;  /* 0xff8000002fa67808 */ /* 0x000fe40000000000 */
[----:B------:R-:W-:-:S04]  /*11170*/  FMNMX.FTZ R9, R140, R9, !PT ;  /* 0x000000098c097209 */ /* 0x000fc80007810000 */
[----:B------:R-:W-:Y:S02]  /*11180*/  FMNMX.FTZ R9, R166, R9, !PT ;  /* 0x00000009a6097209 */ /* 0x000fe40007810000 */
[----:B-1----:R-:W-:-:S03]  /*11190*/  FMNMX.FTZ R11, R0, R7, !PT ;  /* 0x00000007000b7209 */ /* 0x002fc60007810000 */
[----:B------:R-:W1:Y:S04]  /*111a0*/  SHFL.BFLY PT, R0, R9, 0x2, 0x1f ;  /* 0x0c401f0009007f89 */ /* 0x000e6800000e0000 */
[----:B------:R-:W2:Y:S01]  /*111b0*/  SHFL.BFLY PT, R2, R11, 0x1, 0x1f ;  /* 0x0c201f000b027f89 */ /* 0x000ea200000e0000 */
[----:B-1----:R-:W-:Y:S02]  /*111c0*/  FMNMX.FTZ R7, R9, R0, !PT ;  /* 0x0000000009077209 */ /* 0x002fe40007810000 */
[----:B--2---:R-:W-:-:S03]  /*111d0*/  FMNMX.FTZ R2, R11, R2, !PT ;  /* 0x000000020b027209 */ /* 0x004fc60007810000 */
[----:B------:R-:W1:Y:S01]  /*111e0*/  SHFL.BFLY PT, R0, R7, 0x1, 0x1f ;  /* 0x0c201f0007007f89 */ /* 0x000e6200000e0000 */
        /* <DEDUP_REMOVED lines=10> */
[----:B-1----:R-:W-:Y:S01]  /*11290*/  FMNMX.FTZ R0, R7, R0, !PT ;  /* 0x0000000007007209 */ /* 0x002fe20007810000 */
[----:B------:R-:W-:-:S02]  /*112a0*/  FFMA.FTZ R154, R16, c[0x0][0x2d0], -R141 ;  /* 0x0000b400109a7a23 */ /* 0x000fc4000001088d */
[--C-:B------:R-:W-:Y:S01]  /*112b0*/  FFMA.FTZ R147, R20, c[0x0][0x2d0], -R141.reuse ;  /* 0x0000b40014937a23 */ /* 0x100fe2000001088d */
[C---:B------:R-:W-:Y:S01]  /*112c0*/  FSETP.NEU.FTZ.AND P0, PT, R0.reuse, -INF , PT ;  /* 0xff8000000000780b */ /* 0x040fe20003f1d000 */
[----:B------:R-:W-:Y:S01]  /*112d0*/  FMUL.FTZ R161, R0, c[0x0][0x2d0] ;  /* 0x0000b40000a17a20 */ /* 0x000fe20000410000 */
[----:B------:R-:W1:Y:S01]  /*112e0*/  MUFU.EX2 R151, R151 ;  /* 0x0000009700977308 */ /* 0x000e620000000800 */
        /* <DEDUP_REMOVED lines=9> */
[----:B------:R2:W3:Y:S01]  /*11380*/  LDSM.16.MT88.4 R4, [R3+0x4100] ;  /* 0x004100000304783b */ /* 0x0004e20000004200 */
[--C-:B------:R-:W-:Y:S02]  /*11390*/  FFMA.FTZ R153, R22, c[0x0][0x2d0], -R161.reuse ;  /* 0x0000b40016997a23 */ /* 0x100fe400000108a1 */
[--C-:B------:R-:W-:Y:S01]  /*113a0*/  FFMA.FTZ R150, R18, c[0x0][0x2d0], -R161.reuse ;  /* 0x0000b40012967a23 */ /* 0x100fe200000108a1 */
[----:B------:R-:W4:Y:S01]  /*113b0*/  MUFU.EX2 R149, R149 ;  /* 0x0000009500957308 */ /* 0x000f220000000800 */
[--C-:B------:R-:W-:Y:S01]  /*113c0*/  FFMA.FTZ R146, R10, c[0x0][0x2d0], -R161.reuse ;  /* 0x0000b4000a927a23 */ /* 0x100fe200000108a1 */
[----:B------:R-:W-:Y:S01]  /*113d0*/  LDSM.16.MT88.4 R16, [R135+0x2900] ;  /* 0x002900008710783b */ /* 0x000fe20000004200 */
[----:B-1----:R-:W-:Y:S01]  /*113e0*/  F2FP.BF16.PACK_AB R96, R151, R158 ;  /* 0x0000009e9760723e */ /* 0x002fe200000010ff */
[--C-:B------:R-:W-:Y:S02]  /*113f0*/  FFMA.FTZ R152, R14, c[0x0][0x2d0], -R161.reuse ;  /* 0x0000b4000e987a23 */ /* 0x100fe400000108a1 */
[----:B------:R-:W-:Y:S01]  /*11400*/  FFMA.FTZ R145, R12, c[0x0][0x2d0], -R161 ;  /* 0x0000b4000c917a23 */ /* 0x000fe200000108a1 */
[----:B------:R-:W-:Y:S01]  /*11410*/  LDSM.16.MT88.4 R20, [R188+0x900] ;  /* 0x00090000bc14783b */ /* 0x000fe20000004200 */
[----:B------:R-:W-:Y:S01]  /*11420*/  MUFU.EX2 R160, R160 ;  /* 0x000000a000a07308 */ /* 0x000fe20000000800 */
[----:B------:R-:W-:-:S02]  /*11430*/  FFMA.FTZ R164, R164, c[0x0][0x2d0], -R141 ;  /* 0x0000b400a4a47a23 */ /* 0x000fc4000001088d */
[----:B------:R-:W-:Y:S01]  /*11440*/  LDSM.16.MT88.4 R12, [R134+0x2900] ;  /* 0x00290000860c783b */ /* 0x000fe20000004200 */
[--C-:B------:R-:W-:Y:S02]  /*11450*/  FFMA.FTZ R163, R216, c[0x0][0x2d0], -R161.reuse ;  /* 0x0000b400d8a37a23 */ /* 0x100fe400000108a1 */
[--C-:B------:R-:W-:Y:S01]  /*11460*/  FFMA.FTZ R168, R168, c[0x0][0x2d0], -R161.reuse ;  /* 0x0000b400a8a87a23 */ /* 0x100fe200000108a1 */
[----:B------:R-:W-:Y:S01]  /*11470*/  LDSM.16.MT88.4 R24, [R143+0x900] ;  /* 0x000900008f18783b */ /* 0x000fe20000004200 */
[----:B------:R-:W1:Y:S01]  /*11480*/  MUFU.EX2 R155, R155 ;  /* 0x0000009b009b7308 */ /* 0x000e620000000800 */
[----:B----4-:R-:W-:Y:S01]  /*11490*/  F2FP.BF16.PACK_AB R98, R149, R156 ;  /* 0x0000009c9562723e */ /* 0x010fe200000010ff */
[--C-:B------:R-:W-:Y:S02]  /*114a0*/  FFMA.FTZ R165, R206, c[0x0][0x2d0], -R161.reuse ;  /* 0x0000b400cea57a23 */ /* 0x100fe400000108a1 */
[--C-:B--2---:R-:W-:Y:S02]  /*114b0*/  FFMA.FTZ R3, R8, c[0x0][0x2d0], -R161.reuse ;  /* 0x0000b40008037a23 */ /* 0x104fe400000108a1 */
[----:B------:R-:W2:Y:S01]  /*114c0*/  LDSM.16.MT88.4 R8, [R134+0x900] ;  /* 0x000900008608783b */ /* 0x000ea20000004200 */
[----:B------:R-:W-:Y:S01]  /*114d0*/  FFMA.FTZ R170, R170, c[0x0][0x2d0], -R161 ;  /* 0x0000b400aaaa7a23 */ /* 0x000fe200000108a1 */
[----:B------:R-:W-:Y:S01]  /*114e0*/  MUFU.EX2 R153, R153 ;  /* 0x0000009900997308 */ /* 0x000fe20000000800 */
[----:B------:R-:W-:-:S02]  /*114f0*/  FFMA.FTZ R169, R176, c[0x0][0x2d0], -R141 ;  /* 0x0000b400b0a97a23 */ /* 0x000fc4000001088d */
[----:B------:R-:W-:Y:S02]  /*11500*/  IMAD.IADD R176, R183, 0x1, R135 ;  /* 0x00000001b7b07824 */ /* 0x000fe400078e0287 */
[--C-:B------:R-:W-:Y:S02]  /*11510*/  FFMA.FTZ R167, R186, c[0x0][0x2d0], -R141.reuse ;  /* 0x0000b400baa77a23 */ /* 0x100fe4000001088d */
[--C-:B------:R-:W-:Y:S01]  /*11520*/  FFMA.FTZ R178, R178, c[0x0][0x2d0], -R141.reuse ;  /* 0x0000b400b2b27a23 */ /* 0x100fe2000001088d */
[----:B------:R-:W4:Y:S01]  /*11530*/  MUFU.EX2 R150, R150 ;  /* 0x0000009600967308 */ /* 0x000f220000000800 */
[----:B-1----:R-:W-:Y:S01]  /*11540*/  F2FP.BF16.PACK_AB R97, R155, R160 ;  /* 0x000000a09b61723e */ /* 0x002fe200000010ff */
[----:B------:R-:W-:Y:S02]  /*11550*/  FFMA.FTZ R174, R174, c[0x0][0x2d0], -R141 ;  /* 0x0000b400aeae7a23 */ /* 0x000fe4000001088d */
[--C-:B------:R-:W-:Y:S02]  /*11560*/  FFMA.FTZ R172, R172, c[0x0][0x2d0], -R161.reuse ;  /* 0x0000b400acac7a23 */ /* 0x100fe400000108a1 */
[----:B------:R-:W-:-:S02]  /*11570*/  FFMA.FTZ R173, R142, c[0x0][0x2d0], -R161 ;  /* 0x0000b4008ead7a23 */ /* 0x000fc400000108a1 */
[----:B------:R-:W-:Y:S01]  /*11580*/  MUFU.EX2 R154, R154 ;  /* 0x0000009a009a7308 */ /* 0x000fe20000000800 */
[--C-:B------:R-:W-:Y:S02]  /*11590*/  FFMA.FTZ R175, R140, c[0x0][0x2d0], -R161.reuse ;  /* 0x0000b4008caf7a23 */ /* 0x100fe400000108a1 */
[----:B------:R-:W-:Y:S02]  /*115a0*/  FFMA.FTZ R206, R166, c[0x0][0x2d0], -R161 ;  /* 0x0000b400a6ce7a23 */ /* 0x000fe400000108a1 */
[----:B------:R-:W-:Y:S02]  /*115b0*/  FADD.FTZ R151, R158, R151 ;  /* 0x000000979e977221 */ /* 0x000fe40000010000 */
[----:B------:R-:W-:Y:S01]  /*115c0*/  FADD.FTZ R160, R160, R155 ;  /* 0x0000009ba0a07221 */ /* 0x000fe20000010000 */
[----:B----4-:R-:W-:Y:S01]  /*115d0*/  F2FP.BF16.PACK_AB R99, R150, R153 ;  /* 0x000000999663723e */ /* 0x010fe200000010ff */
[----:B------:R-:W1:Y:S01]  /*115e0*/  MUFU.EX2 R147, R147 ;  /* 0x0000009300937308 */ /* 0x000e620000000800 */
        /* <DEDUP_REMOVED lines=255> */
.L_x_3367:
        /* <DEDUP_REMOVED lines=27> */
.L_x_3371:
        /* <DEDUP_REMOVED lines=8> */
[----:B-1----:R1:W2:Y:S04]  /*12810*/  LDSM.16.M88.4 R140, [R0+0xc100] ;  /* 0x00c10000008c783b */ /* 0x0022a80000000200 */
        /* <DEDUP_REMOVED lines=13> */
[----:B------:R-:W-:Y:S01]  /*128f0*/  SHF.L.U64.HI R6, R212, 0x1, R209 ;  /* 0x00000001d4067819 */ /* 0x000fe200000102d1 */
        /* <DEDUP_REMOVED lines=8> */
[----:B------:R-:W-:Y:S02]  /*12980*/  IADD3 R5, P0, R5, R8, RZ ;  /* 0x0000000805057210 */ /* 0x000fe40007f1e0ff */
[----:B------:R-:W-:Y:S02]  /*12990*/  IADD3 R8, -R210, 0x10, RZ ;  /* 0x00000010d2087810 */ /* 0x000fe40007ffe1ff */
[----:B-1----:R-:W-:Y:S01]  /*129a0*/  IADD3.X R0, R192, R9, R7, P0, !PT ;  /* 0x00000009c0007210 */ /* 0x002fe200007fe407 */
[----:B------:R-:W-:Y:S01]  /*129b0*/  IMAD.SHL.U32 R7, R212, 0x2, RZ ;  /* 0x00000002d4077824 */ /* 0x000fe200078e00ff */
[C---:B------:R-:W-:Y:S02]  /*129c0*/  LEA R4, P0, R5.reuse, c[0x0][0x1f8], 0x1 ;  /* 0x00007e0005047a11 */ /* 0x040fe400078008ff */
[----:B------:R-:W-:Y:S02]  /*129d0*/  LOP3.LUT R8, R8, 0xf, RZ, 0xc0, !PT ;  /* 0x0000000f08087812 */ /* 0x000fe400078ec0ff */
[----:B------:R-:W-:Y:S01]  /*129e0*/  LEA.HI.X R18, R5, c[0x0][0x1fc], R0, 0x1, P0 ;  /* 0x00007f0005127a11 */ /* 0x000fe200000f0c00 */
[----:B------:R-:W1:Y:S01]  /*129f0*/  SHFL.IDX PT, R10, R4, 0x1, 0x181f ;  /* 0x00381f00040a7f89 */ /* 0x000e6200000e0000 */
[----:B------:R-:W-:Y:S02]  /*12a00*/  SEL R5, RZ, 0x10, P5 ;  /* 0x00000010ff057807 */ /* 0x000fe40002800000 */
[----:B------:R-:W-:Y:S01]  /*12a10*/  SEL R0, RZ, 0x10, P4 ;  /* 0x00000010ff007807 */ /* 0x000fe20002000000 */
[----:B------:R-:W5:Y:S01]  /*12a20*/  SHFL.IDX PT, R11, R18, 0x1, 0x181f ;  /* 0x00381f00120b7f89 */ /* 0x000f6200000e0000 */
[C---:B------:R-:W-:Y:S02]  /*12a30*/  IADD3 R14, -R5.reuse, 0x10, RZ ;  /* 0x00000010050e7810 */ /* 0x040fe40007ffe1ff */
[----:B------:R-:W-:Y:S01]  /*12a40*/  ISETP.NE.U32.AND P2, PT, R5, RZ, PT ;  /* 0x000000ff0500720c */ /* 0x000fe20003f45070 */
[----:B------:R4:W3:Y:S01]  /*12a50*/  SHFL.IDX PT, R12, R4, RZ, 0x181f ;  /* 0x00181fff040c7589 */ /* 0x0008e200000e0000 */
[----:B------:R-:W-:Y:S02]  /*12a60*/  LOP3.LUT R14, R14, 0xf, RZ, 0xc0, !PT ;  /* 0x0000000f0e0e7812 */ /* 0x000fe400078ec0ff */
[----:B------:R-:W-:Y:S01]  /*12a70*/  IADD3 R9, -R0, 0x10, RZ ;  /* 0x0000001000097810 */ /* 0x000fe20007ffe1ff */
[----:B------:R2:W2:Y:S03]  /*12a80*/  SHFL.IDX PT, R13, R18, RZ, 0x181f ;  /* 0x00181fff120d7589 */ /* 0x0004a600000e0000 */
[----:B------:R-:W-:Y:S02]  /*12a90*/  LOP3.LUT R9, R9, 0xf, RZ, 0xc0, !PT ;  /* 0x0000000f09097812 */ /* 0x000fe400078ec0ff */
[----:B----4-:R-:W-:Y:S02]  /*12aa0*/  SHF.L.U64.HI R4, R208, 0x1, R211 ;  /* 0x00000001d0047819 */ /* 0x010fe400000102d3 */
[-C--:B-1----:R-:W-:Y:S04]  /*12ab0*/  IADD3 R14, P1, P0, R14, R10.reuse, R7 ;  /* 0x0000000a0e0e7210 */ /* 0x082fe8000783e007 */
[-C--:B-----5:R-:W-:Y:S02]  /*12ac0*/  IADD3.X R15, RZ, R11.reuse, R6, P1, P0 ;  /* 0x0000000bff0f7210 */ /* 0x0a0fe40000fe0406 */
[-C--:B------:R-:W-:Y:S04]  /*12ad0*/  IADD3 R16, P1, P0, R9, R10.reuse, R2 ;  /* 0x0000000a09107210 */ /* 0x080fe8000783e002 */
[-C--:B------:R-:W-:Y:S02]  /*12ae0*/  IADD3.X R17, RZ, R11.reuse, R4, P1, P0 ;  /* 0x0000000bff117210 */ /* 0x080fe40000fe0404 */
[----:B------:R-:W-:Y:S04]  /*12af0*/  IADD3 R8, P1, P0, R8, R10, R215 ;  /* 0x0000000a08087210 */ /* 0x000fe8000783e0d7 */
[----:B------:R-:W-:Y:S02]  /*12b00*/  IADD3.X R9, RZ, R11, R216, P1, P0 ;  /* 0x0000000bff097210 */ /* 0x000fe40000fe04d8 */
[C---:B---3--:R-:W-:Y:S01]  /*12b10*/  IADD3 R10, P1, R12.reuse, R7, RZ ;  /* 0x000000070c0a7210 */ /* 0x048fe20007f3e0ff */
[----:B------:R-:W-:Y:S01]  /*12b20*/  IMAD.U32 R7, RZ, RZ, UR6 ;  /* 0x00000006ff077e24 */ /* 0x000fe2000f8e00ff */
[----:B--2---:R-:W-:Y:S03]  /*12b30*/  IADD3 R18, P0, R12, R2, RZ ;  /* 0x000000020c127210 */ /* 0x004fe60007f1e0ff */
[----:B------:R-:W-:Y:S01]  /*12b40*/  IMAD.X R11, R13, 0x1, R6, P1 ;  /* 0x000000010d0b7824 */ /* 0x000fe200008e0606 */
[----:B------:R-:W-:Y:S01]  /*12b50*/  ISETP.NE.U32.AND P1, PT, R0, RZ, PT ;  /* 0x000000ff0000720c */ /* 0x000fe20003f25070 */
[----:B------:R-:W-:Y:S02]  /*12b60*/  IMAD R5, R7, 0x6000, R196 ;  /* 0x0000600007057824 */ /* 0x000fe400078e02c4 */
        /* <DEDUP_REMOVED lines=10> */
.L_x_3369:
        /* <DEDUP_REMOVED lines=11> */
[----:B------:R-:W-:Y:S05]  /*12cc0*/  UISETP.GE.AND UP1, UPT, UR6, 0x1, UPT ;  /* 0x000000010600788c */ /* 0x000fea000bf26270 */
[C---:B---3--:R-:W-:Y:S01]  /*12cd0*/  HMMA.16816.F32.BF16 R12, R136.reuse, R144, RZ ;  /* 0x00000090880c723c */ /* 0x048fe200000418ff */
[----:B------:R-:W-:Y:S07]  /*12ce0*/  LDSM.16.M88.4 R168, [R0+0x800] ;  /* 0x0008000000a8783b */ /* 0x000fee0000000200 */
[C---:B------:R-:W-:Y:S01]  /*12cf0*/  HMMA.16816.F32.BF16 R16, R136.reuse, R146, RZ ;  /* 0x000000928810723c */ /* 0x040fe200000418ff */
[----:B------:R-:W1:Y:S07]  /*12d00*/  LDSM.16.M88.4 R144, [R0] ;  /* 0x000000000090783b */ /* 0x000e6e0000000200 */
[C---:B----4-:R-:W-:Y:S01]  /*12d10*/  HMMA.16816.F32.BF16 R20, R136.reuse, R24, RZ ;  /* 0x000000188814723c */ /* 0x050fe200000418ff */
[----:B------:R-:W-:Y:S07]  /*12d20*/  LDSM.16.M88.4 R176, [R189+0x2000] ;  /* 0x00200000bdb0783b */ /* 0x000fee0000000200 */
[C---:B------:R-:W-:Y:S01]  /*12d30*/  HMMA.16816.F32.BF16 R24, R136.reuse, R26, RZ ;  /* 0x0000001a8818723c */ /* 0x040fe200000418ff */
[----:B------:R-:W0:Y:S07]  /*12d40*/  LDGDEPBAR ;  /* 0x00000000000079af */ /* 0x000e2e0000000000 */
        /* <DEDUP_REMOVED lines=28> */
[C---:B----4-:R-:W-:Y:S01]  /*12f10*/  HMMA.16816.F32.BF16 R4, R156.reuse, R160, R4 ;  /* 0x000000a09c04723c */ /* 0x050fe20000041804 */
[----:B------:R-:W-:Y:S07]  /*12f20*/  LDSM.16.M88.4 R152, [R188+0x2000] ;  /* 0x00200000bc98783b */ /* 0x000fee0000000200 */
[C---:B------:R-:W-:Y:S08]  /*12f30*/  HMMA.16816.F32.BF16 R8, R156.reuse, R162, R8 ;  /* 0x000000a29c08723c */ /* 0x040ff00000041808 */
[C---:B-----5:R-:W-:Y:S08]  /*12f40*/  HMMA.16816.F32.BF16 R12, R156.reuse, R148, R12 ;  /* 0x000000949c0c723c */ /* 0x060ff0000004180c */
[C---:B------:R-:W-:Y:S01]  /*12f50*/  HMMA.16816.F32.BF16 R16, R156.reuse, R150, R16 ;  /* 0x000000969c10723c */ /* 0x040fe20000041810 */
[----:B------:R-:W4:Y:S07]  /*12f60*/  LDSM.16.M88.4 R148, [R189+0x3800] ;  /* 0x00380000bd94783b */ /* 0x000f2e0000000200 */
[C---:B-1----:R-:W-:Y:S08]  /*12f70*/  HMMA.16816.F32.BF16 R20, R156.reuse, R144, R20 ;  /* 0x000000909c14723c */ /* 0x042ff00000041814 */
[C---:B------:R-:W-:Y:S01]  /*12f80*/  HMMA.16816.F32.BF16 R24, R156.reuse, R146, R24 ;  /* 0x000000929c18723c */ /* 0x040fe20000041818 */
[----:B------:R-:W1:Y:S07]  /*12f90*/  LDSM.16.M88.4 R144, [R133+0x4000] ;  /* 0x004000008590783b */ /* 0x000e6e0000000200 */
[C---:B------:R-:W-:Y:S08]  /*12fa0*/  HMMA.16816.F32.BF16 R28, R156.reuse, R164, R28 ;  /* 0x000000a49c1c723c */ /* 0x040ff0000004181c */
[----:B------:R-:W-:Y:S08]  /*12fb0*/  HMMA.16816.F32.BF16 R32, R156, R166, R32 ;  /* 0x000000a69c20723c */ /* 0x000ff00000041820 */
[C---:B------:R-:W-:Y:S07]  /*12fc0*/  HMMA.16816.F32.BF16 R4, R172.reuse, R176, R4 ;  /* 0x000000b0ac04723c */ /* 0x040fee0000041804 */
[CC--:B------:R-:W-:Y:S01]  /*12fd0*/  IADD3 R177, R182.reuse, R189.reuse, RZ ;  /* 0x000000bdb6b17210 */ /* 0x0c0fe20007ffe0ff */
[C---:B------:R-:W-:Y:S04]  /*12fe0*/  HMMA.16816.F32.BF16 R8, R172.reuse, R178, R8 ;  /* 0x000000b2ac08723c */ /* 0x040fe80000041808 */
[----:B------:R-:W5:Y:S01]  /*12ff0*/  LDSM.16.M88.4 R156, [R177+0x2800] ;  /* 0x00280000b19c783b */ /* 0x000f620000000200 */
[----:B------:R-:W-:Y:S03]  /*13000*/  IADD3 R176, R182, R189, R187 ;  /* 0x000000bdb6b07210 */ /* 0x000fe60007ffe0bb */
[C---:B--2---:R-:W-:Y:S04]  /*13010*/  HMMA.16816.F32.BF16 R12, R172.reuse, R136, R12 ;  /* 0x00000088ac0c723c */ /* 0x044fe8000004180c */
[----:B------:R-:W2:Y:S04]  /*13020*/  LDSM.16.M88.4 R160, [R177+0x3000] ;  /* 0x00300000b1a0783b */ /* 0x000ea80000000200 */
[C---:B------:R-:W-:Y:S04]  /*13030*/  HMMA.16816.F32.BF16 R16, R172.reuse, R138, R16 ;  /* 0x0000008aac10723c */ /* 0x040fe80000041810 */
[----:B------:R-:W2:Y:S04]  /*13040*/  LDSM.16.M88.4 R164, [R177+0x3800] ;  /* 0x00380000b1a4783b */ /* 0x000ea80000000200 */
[C---:B---3--:R-:W-:Y:S04]  /*13050*/  HMMA.16816.F32.BF16 R20, R172.reuse, R140, R20 ;  /* 0x0000008cac14723c */ /* 0x048fe80000041814 */
[----:B------:R-:W-:Y:S04]  /*13060*/  LDSM.16.M88.4 R136, [R181+0x4000] ;  /* 0x00400000b588783b */ /* 0x000fe80000000200 */
[C---:B------:R-:W-:Y:S04]  /*13070*/  HMMA.16816.F32.BF16 R24, R172.reuse, R142, R24 ;  /* 0x0000008eac18723c */ /* 0x040fe80000041818 */
[----:B------:R-:W3:Y:S04]  /*13080*/  LDSM.16.M88.4 R140, [R0+0x2000] ;  /* 0x00200000008c783b */ /* 0x000ee80000000200 */
[C---:B----4-:R-:W-:Y:S08]  /*13090*/  HMMA.16816.F32.BF16 R28, R172.reuse, R148, R28 ;  /* 0x00000094ac1c723c */ /* 0x050ff0000004181c */
[----:B------:R-:W-:Y:S01]  /*130a0*/  HMMA.16816.F32.BF16 R32, R172, R150, R32 ;  /* 0x00000096ac20723c */ /* 0x000fe20000041820 */
[----:B------:R-:W4:Y:S07]  /*130b0*/  LDSM.16.M88.4 R148, [R0+0x2800] ;  /* 0x002800000094783b */ /* 0x000f2e0000000200 */
        /* <DEDUP_REMOVED lines=53> */
[----:B------:R5:W1:Y:S07]  /*13410*/  LDSM.16.M88.4 R140, [R0+0x5800] ;  /* 0x00580000008c783b */ /* 0x000a6e0000000200 */
[C---:B------:R-:W-:Y:S08]  /*13420*/  HMMA.16816.F32.BF16 R8, R164.reuse, R170, R8 ;  /* 0x000000aaa408723c */ /* 0x040ff00000041808 */
[C---:B------:R-:W-:Y:S08]  /*13430*/  HMMA.16816.F32.BF16 R12, R164.reuse, R172, R12 ;  /* 0x000000aca40c723c */ /* 0x040ff0000004180c */
[C---:B------:R-:W-:Y:S04]  /*13440*/  HMMA.16816.F32.BF16 R16, R164.reuse, R174, R16 ;  /* 0x000000aea410723c */ /* 0x040fe80000041810 */
[----:B-----5:R-:W-:Y:S04]  /*13450*/  MOV R0, R213 ;  /* 0x000000d500007202 */ /* 0x020fe80000000f00 */
[C---:B----4-:R-:W-:Y:S08]  /*13460*/  HMMA.16816.F32.BF16 R20, R164.reuse, R148, R20 ;  /* 0x00000094a414723c */ /* 0x050ff00000041814 */
[C---:B------:R-:W-:Y:S01]  /*13470*/  HMMA.16816.F32.BF16 R24, R164.reuse, R150, R24 ;  /* 0x00000096a418723c */ /* 0x040fe20000041818 */
[----:B------:R4:W-:Y:S07]  /*13480*/  LDSM.16.M88.4 R148, [R2+0x4000] ;  /* 0x004000000294783b */ /* 0x0009ee0000000200 */
[C---:B-1----:R-:W-:Y:S08]  /*13490*/  HMMA.16816.F32.BF16 R28, R164.reuse, R144, R28 ;  /* 0x00000090a41c723c */ /* 0x042ff0000004181c */
[----:B------:R-:W-:Y:S01]  /*134a0*/  HMMA.16816.F32.BF16 R32, R164, R146, R32 ;  /* 0x00000092a420723c */ /* 0x000fe20000041820 */
[----:B------:R-:W1:Y:S07]  /*134b0*/  LDSM.16.M88.4 R144, [R180+0x8000] ;  /* 0x00800000b490783b */ /* 0x000e6e0000000200 */
[C---:B------:R-:W-:Y:S05]  /*134c0*/  HMMA.16816.F32.BF16 R4, R152.reuse, R156, R4 ;  /* 0x0000009c9804723c */ /* 0x040fea0000041804 */
[----:B----4-:R-:W-:Y:S03]  /*134d0*/  @P1 IMAD.HI.U32 R2, R213, c[0x0][0x2c8], RZ ;  /* 0x0000b200d5021a27 */ /* 0x010fe600078e00ff */
[C---:B------:R-:W-:Y:S04]  /*134e0*/  HMMA.16816.F32.BF16 R8, R152.reuse, R158, R8 ;  /* 0x0000009e9808723c */ /* 0x040fe80000041808 */
[----:B------:R-:W-:Y:S04]  /*134f0*/  @P0 SHF.R.U32.HI R0, RZ, c[0x0][0x2cc], R2 ;  /* 0x0000b300ff000a19 */ /* 0x000fe80000011602 */
[C---:B--2---:R-:W-:Y:S01]  /*13500*/  HMMA.16816.F32.BF16 R12, R152.reuse, R160, R12 ;  /* 0x000000a0980c723c */ /* 0x044fe2000004180c */
[----:B------:R-:W-:Y:S07]  /*13510*/  SHFL.IDX PT, R2, R0, RZ, 0x1c1f ;  /* 0x001c1fff00027589 */ /* 0x000fee00000e0000 */
[C---:B------:R-:W-:Y:S08]  /*13520*/  HMMA.16816.F32.BF16 R16, R152.reuse, R162, R16 ;  /* 0x000000a29810723c */ /* 0x040ff00000041810 */
[C---:B---3--:R-:W-:Y:S08]  /*13530*/  HMMA.16816.F32.BF16 R20, R152.reuse, R136, R20 ;  /* 0x000000889814723c */ /* 0x048ff00000041814 */
[C---:B------:R-:W-:Y:S01]  /*13540*/  HMMA.16816.F32.BF16 R24, R152.reuse, R138, R24 ;  /* 0x0000008a9818723c */ /* 0x040fe20000041818 */
[----:B------:R-:W2:Y:S07]  /*13550*/  LDSM.16.M88.4 R136, [R176+0x4800] ;  /* 0x00480000b088783b */ /* 0x000eae0000000200 */
[C---:B------:R-:W-:Y:S08]  /*13560*/  HMMA.16816.F32.BF16 R28, R152.reuse, R140, R28 ;  /* 0x0000008c981c723c */ /* 0x040ff0000004181c */
[----:B------:R-:W-:Y:S01]  /*13570*/  HMMA.16816.F32.BF16 R32, R152, R142, R32 ;  /* 0x0000008e9820723c */ /* 0x000fe20000041820 */
[----:B------:R-:W-:Y:S06]  /*13580*/  LDSM.16.M88.4 R140, [R176+0x5000] ;  /* 0x00500000b08c783b */ /* 0x000fec0000000200 */
[----:B------:R-:W-:Y:S01]  /*13590*/  MOV R153, UR12 ;  /* 0x0000000c00997c02 */ /* 0x000fe20008000f00 */
[C---:B-1----:R-:W-:Y:S01]  /*135a0*/  HMMA.16816.F32.BF16 R4, R144.reuse, R148, R4 ;  /* 0x000000949004723c */ /* 0x042fe20000041804 */
[----:B------:R-:W1:Y:S06]  /*135b0*/  SHFL.IDX PT, R152, R0, 0x1, 0x1c1f ;  /* 0x003c1f0000987f89 */ /* 0x000e6c00000e0000 */
[----:B------:R-:W-:Y:S01]  /*135c0*/  MOV R149, UR14 ;  /* 0x0000000e00957c02 */ /* 0x000fe20008000f00 */
[C---:B------:R-:W-:Y:S01]  /*135d0*/  HMMA.16816.F32.BF16 R8, R144.reuse, R150, R8 ;  /* 0x000000969008723c */ /* 0x040fe20000041808 */
[----:B------:R-:W-:Y:S03]  /*135e0*/  UIADD3 UR14, UR6, 0x1, URZ ;  /* 0x00000001060e7890 */ /* 0x000fe6000fffe03f */
[----:B------:R-:W-:Y:S01]  /*135f0*/  IADD3 R148, -R214, 0x1, -R149 ;  /* 0x00000001d6947810 */ /* 0x000fe20007ffe995 */
[----:B------:R-:W-:Y:S03]  /*13600*/  USEL UR6, UR14, URZ, !UP1 ;  /* 0x0000003f0e067287 */ /* 0x000fe6000c800000 */
[----:B------:R-:W-:Y:S01]  /*13610*/  IADD3 R153, -R153, UR9, R148 ;  /* 0x0000000999997c10 */ /* 0x000fe2000fffe194 */
[C---:B--2---:R-:W-:Y:S01]  /*13620*/  HMMA.16816.F32.BF16 R12, R144.reuse, R136, R12 ;  /* 0x00000088900c723c */ /* 0x044fe2000004180c */
[----:B------:R-:W2:Y:S01]  /*13630*/  LDSM.16.M88.4 R148, [R176+0x5800] ;  /* 0x00580000b094783b */ /* 0x000ea20000000200 */
[----:B------:R-:W-:Y:S04]  /*13640*/  DEPBAR.LE SB0, 0x2 ;  /* 0x000080800000791a */ /* 0x000fe80000000000 */
[C---:B------:R-:W-:Y:S02]  /*13650*/  IADD3 R2, R153.reuse, R2, RZ ;  /* 0x0000000299027210 */ /* 0x040fe40007ffe0ff */
[C---:B------:R-:W-:Y:S01]  /*13660*/  HMMA.16816.F32.BF16 R16, R144.reuse, R138, R16 ;  /* 0x0000008a9010723c */ /* 0x040fe20000041810 */
[----:B------:R-:W-:Y:S04]  /*13670*/  BAR.SYNC.DEFER_BLOCKING 0x0 ;  /* 0x0000000000007b1d */ /* 0x000fe80000010000 */
[----:B------:R-:W-:Y:S02]  /*13680*/  ISETP.GT.AND P0, PT, R2, RZ, PT ;  /* 0x000000ff0200720c */ /* 0x000fe40003f04270 */
[----:B-1----:R-:W-:Y:S01]  /*13690*/  IADD3 R0, R153, R152, RZ ;  /* 0x0000009899007210 */ /* 0x002fe20007ffe0ff */
[C---:B------:R-:W-:Y:S03]  /*136a0*/  HMMA.16816.F32.BF16 R20, R144.reuse, R140, R20 ;  /* 0x0000008c9014723c */ /* 0x040fe60000041814 */
[----:B------:R-:W-:Y:S02]  /*136b0*/  ISETP.GT.AND P1, PT, R0, RZ, PT ;  /* 0x000000ff0000720c */ /* 0x000fe40003f24270 */
[----:B------:R-:W-:Y:S02]  /*136c0*/  FSEL R166, R4, -INF , P0 ;  /* 0xff80000004a67808 */ /* 0x000fe40000000000 */
[----:B------:R-:W-:Y:S01]  /*136d0*/  ISETP.GT.AND P0, PT, R0, 0x1, PT ;  /* 0x000000010000780c */ /* 0x000fe20003f04270 */
[C---:B------:R-:W-:Y:S03]  /*136e0*/  HMMA.16816.F32.BF16 R24, R144.reuse, R142, R24 ;  /* 0x0000008e9018723c */ /* 0x040fe60000041818 */
[C---:B------:R-:W-:Y:S02]  /*136f0*/  ISETP.GT.AND P2, PT, R2.reuse, 0x1, PT ;  /* 0x000000010200780c */ /* 0x040fe40003f44270 */
[----:B------:R-:W-:Y:S02]  /*13700*/  FSEL R165, R7, -INF , P0 ;  /* 0xff80000007a57808 */ /* 0x000fe40000000000 */
[----:B------:R-:W-:Y:S01]  /*13710*/  ISETP.GT.AND P0, PT, R2, 0x9, PT ;  /* 0x000000090200780c */ /* 0x000fe20003f04270 */
[----:B------:R-:W-:Y:S04]  /*13720*/  LDSM.16.MT88.4 R140, [R134+UR4+0x2900] ;  /* 0x00290004868c783b */ /* 0x000fe80008004200 */
[----:B------:R-:W-:Y:S02]  /*13730*/  FSEL R168, R9, -INF , P0 ;  /* 0xff80000009a87808 */ /* 0x000fe40000000000 */
[----:B------:R-:W-:Y:S02]  /*13740*/  ISETP.GT.AND P0, PT, R0, 0x9, PT ;  /* 0x000000090000780c */ /* 0x000fe40003f04270 */
[----:B------:R-:W-:Y:S01]  /*13750*/  FSEL R167, R6, -INF , P1 ;  /* 0xff80000006a77808 */ /* 0x000fe20000800000 */
[C---:B--2---:R-:W-:Y:S03]  /*13760*/  HMMA.16816.F32.BF16 R28, R144.reuse, R148, R28 ;  /* 0x00000094901c723c */ /* 0x044fe6000004181c */
[----:B------:R-:W-:Y:S02]  /*13770*/  FSEL R175, R11, -INF , P0 ;  /* 0xff8000000baf7808 */ /* 0x000fe40000000000 */
[C---:B------:R-:W-:Y:S02]  /*13780*/  ISETP.GT.AND P0, PT, R2.reuse, 0x11, PT ;  /* 0x000000110200780c */ /* 0x040fe40003f04270 */
[----:B------:R-:W-:Y:S01]  /*13790*/  ISETP.GT.AND P1, PT, R2, 0x8, PT ;  /* 0x000000080200780c */ /* 0x000fe20003f24270 */
[----:B------:R-:W-:Y:S04]  /*137a0*/  HMMA.16816.F32.BF16 R32, R144, R150, R32 ;  /* 0x000000969020723c */ /* 0x000fe80000041820 */
[----:B------:R-:W-:Y:S02]  /*137b0*/  FSEL R176, R13, -INF , P0 ;  /* 0xff8000000db07808 */ /* 0x000fe40000000000 */
[----:B------:R-:W-:Y:S02]  /*137c0*/  ISETP.GT.AND P0, PT, R0, 0x11, PT ;  /* 0x000000110000780c */ /* 0x000fe40003f04270 */
[----:B------:R-:W-:Y:S02]  /*137d0*/  FSEL R164, R5, -INF , P2 ;  /* 0xff80000005a47808 */ /* 0x000fe40001000000 */
[C---:B------:R-:W-:Y:S02]  /*137e0*/  ISETP.GT.AND P2, PT, R2.reuse, 0x19, PT ;  /* 0x000000190200780c */ /* 0x040fe40003f44270 */
[----:B------:R-:W-:Y:S02]  /*137f0*/  FSEL R177, R15, -INF , P0 ;  /* 0xff8000000fb17808 */ /* 0x000fe40000000000 */
[----:B------:R-:W-:Y:S02]  /*13800*/  ISETP.GT.AND P0, PT, R2, 0x18, PT ;  /* 0x000000180200780c */ /* 0x000fe40003f04270 */
[----:B------:R-:W-:Y:S02]  /*13810*/  FMNMX.FTZ R153, R166, R3, !PT ;  /* 0x00000003a6997209 */ /* 0x000fe40007810000 */
[----:B------:R-:W-:Y:S02]  /*13820*/  FSEL R178, R16, -INF , P0 ;  /* 0xff80000010b27808 */ /* 0x000fe40000000000 */
[----:B------:R-:W-:Y:S02]  /*13830*/  ISETP.GT.AND P0, PT, R0, 0x19, PT ;  /* 0x000000190000780c */ /* 0x000fe40003f04270 */
[----:B------:R-:W-:Y:S02]  /*13840*/  FSEL R170, R8, -INF , P1 ;  /* 0xff80000008aa7808 */ /* 0x000fe40000800000 */
[----:B------:R-:W-:Y:S02]  /*13850*/  FSEL R189, R19, -INF , P0 ;  /* 0xff80000013bd7808 */ /* 0x000fe40000000000 */
[----:B------:R-:W-:Y:S02]  /*13860*/  ISETP.GT.AND P0, PT, R2, 0x20, PT ;  /* 0x000000200200780c */ /* 0x000fe40003f04270 */
        /* <DEDUP_REMOVED lines=14> */
[----:B------:R-:W-:Y:S02]  /*13950*/  FMNMX.FTZ R149, R174, R149, !PT ;  /* 0x00000095ae957209 */ /* 0x000fe40007810000 */
[----:B------:R-:W-:Y:S02]  /*13960*/  ISETP.GT.AND P1, PT, R0, 0x18, PT ;  /* 0x000000180000780c */ /* 0x000fe40003f24270 */
[----:B------:R-:W-:Y:S02]  /*13970*/  FMNMX.FTZ R20, R179, R20, !PT ;  /* 0x00000014b3147209 */ /* 0x000fe40007810000 */
[----:B------:R-:W-:Y:S02]  /*13980*/  FSEL R188, R17, -INF , P2 ;  /* 0xff80000011bc7808 */ /* 0x000fe40001000000 */
[----:B------:R-:W-:Y:S02]  /*13990*/  ISETP.GT.AND P2, PT, R2, 0x21, PT ;  /* 0x000000210200780c */ /* 0x000fe40003f44270 */
[----:B------:R-:W-:Y:S02]  /*139a0*/  FMNMX.FTZ R149, R176, R149, !PT ;  /* 0x00000095b0957209 */ /* 0x000fe40007810000 */
[----:B------:R-:W-:Y:S02]  /*139b0*/  FSEL R219, R18, -INF , P1 ;  /* 0xff80000012db7808 */ /* 0x000fe40000800000 */
[C---:B------:R-:W-:Y:S02]  /*139c0*/  ISETP.GT.AND P1, PT, R0.reuse, 0x20, PT ;  /* 0x000000200000780c */ /* 0x040fe40003f24270 */
        /* <DEDUP_REMOVED lines=36> */
[----:B------:R-:W-:Y:S01]  /*13c10*/  FMNMX.FTZ R20, R157, R20, !PT ;  /* 0x000000149d147209 */ /* 0x000fe20007810000 */
[----:B------:R-:W-:Y:S01]  /*13c20*/  LDSM.16.MT88.4 R28, [R134+UR4+0x100] ;  /* 0x00010004861c783b */ /* 0x000fe20008004200 */
[----:B------:R-:W-:Y:S02]  /*13c30*/  ISETP.GT.AND P1, PT, R0, 0x38, PT ;  /* 0x000000380000780c */ /* 0x000fe40003f24270 */
[----:B------:R-:W-:Y:S02]  /*13c40*/  FMNMX.FTZ R21, R154, R21, !PT ;  /* 0x000000159a157209 */ /* 0x000fe40007810000 */
[----:B------:R-:W-:Y:S02]  /*13c50*/  ISETP.GT.AND P2, PT, R2, 0x39, PT ;  /* 0x000000390200780c */ /* 0x000fe40003f44270 */
[----:B------:R-:W-:Y:S02]  /*13c60*/  FSEL R151, R34, -INF , P1 ;  /* 0xff80000022977808 */ /* 0x000fe40000800000 */
[----:B------:R-:W-:Y:S02]  /*13c70*/  FMNMX.FTZ R20, R155, R20, !PT ;  /* 0x000000149b147209 */ /* 0x000fe40007810000 */
[----:B------:R-:W-:Y:S02]  /*13c80*/  ISETP.GT.AND P0, PT, R0, 0x39, PT ;  /* 0x000000390000780c */ /* 0x000fe40003f04270 */
[----:B------:R-:W-:Y:S02]  /*13c90*/  FSEL R150, R33, -INF , P2 ;  /* 0xff80000021967808 */ /* 0x000fe40001000000 */
[----:B------:R-:W-:Y:S02]  /*13ca0*/  FMNMX.FTZ R21, R152, R21, !PT ;  /* 0x0000001598157209 */ /* 0x000fe40007810000 */
[----:B------:R-:W-:Y:S02]  /*13cb0*/  FSEL R149, R35, -INF , P0 ;  /* 0xff80000023957808 */ /* 0x000fe40000000000 */
[----:B------:R-:W-:Y:S02]  /*13cc0*/  FMNMX.FTZ R20, R151, R20, !PT ;  /* 0x0000001497147209 */ /* 0x000fe40007810000 */
[----:B------:R-:W-:Y:S02]  /*13cd0*/  FMNMX.FTZ R2, R150, R21, !PT ;  /* 0x0000001596027209 */ /* 0x000fe40007810000 */
[----:B------:R-:W-:Y:S02]  /*13ce0*/  FMNMX.FTZ R22, R149, R20, !PT ;  /* 0x0000001495167209 */ /* 0x000fe40007810000 */
[----:B------:R-:W-:Y:S01]  /*13cf0*/  IADD3 R24, R135, UR4, RZ ;  /* 0x0000000487187c10 */ /* 0x000fe2000fffe0ff */
        /* <DEDUP_REMOVED lines=10> */
[----:B------:R-:W-:Y:S01]  /*13da0*/  FSEL R4, R2, RZ, P1 ;  /* 0x000000ff02047208 */ /* 0x000fe20000800000 */
[----:B------:R-:W1:Y:S01]  /*13db0*/  LDSM.16.MT88.4 R20, [R135+UR4+0x100] ;  /* 0x000100048714783b */ /* 0x000e620008004200 */
[C---:B------:R-:W-:Y:S01]  /*13dc0*/  FSETP.NEU.FTZ.AND P0, PT, R0.reuse, -INF , PT ;  /* 0xff8000000000780b */ /* 0x040fe20003f1d000 */
[----:B------:R-:W-:Y:S01]  /*13dd0*/  FMUL.FTZ R148, R0, c[0x0][0x2d0] ;  /* 0x0000b40000947a20 */ /* 0x000fe20000410000 */
[----:B------:R-:W-:Y:S01]  /*13de0*/  FSEL R153, R153, RZ, P1 ;  /* 0x000000ff99997208 */ /* 0x000fe20000800000 */
[----:B------:R-:W-:Y:S01]  /*13df0*/  FADD.FTZ R4, -R4, R3 ;  /* 0x0000000304047221 */ /* 0x000fe20000010100 */
[----:B------:R-:W-:Y:S02]  /*13e00*/  FSEL R5, R0, RZ, P0 ;  /* 0x000000ff00057208 */ /* 0x000fe40000000000 */
[----:B------:R-:W-:Y:S01]  /*13e10*/  FSEL R148, R148, RZ, P0 ;  /* 0x000000ff94947208 */ /* 0x000fe20000000000 */
[--C-:B------:R-:W-:Y:S01]  /*13e20*/  FFMA.FTZ R173, R166, c[0x0][0x2d0], -R153.reuse ;  /* 0x0000b400a6ad7a23 */ /* 0x100fe20000010899 */
[----:B------:R-:W-:Y:S01]  /*13e30*/  PLOP3.LUT P0, PT, PT, PT, UP0, 0x80, 0x0 ;  /* 0x000000000000781c */ /* 0x000fe20003f0f008 */
[----:B------:R-:W-:Y:S02]  /*13e40*/  FADD.FTZ R3, -R5, R132 ;  /* 0x0000008405037221 */ /* 0x000fe40000010100 */
[--C-:B------:R-:W-:Y:S01]  /*13e50*/  FFMA.FTZ R172, R164, c[0x0][0x2d0], -R153.reuse ;  /* 0x0000b400a4ac7a23 */ /* 0x100fe20000010899 */
[----:B------:R-:W-:Y:S01]  /*13e60*/  IADD3 R164, R183, R24, RZ ;  /* 0x00000018b7a47210 */ /* 0x000fe20007ffe0ff */
[--C-:B------:R-:W-:Y:S01]  /*13e70*/  FFMA.FTZ R171, R170, c[0x0][0x2d0], -R153.reuse ;  /* 0x0000b400aaab7a23 */ /* 0x100fe20000010899 */
[----:B------:R-:W-:Y:S01]  /*13e80*/  MUFU.EX2 R173, R173 ;  /* 0x000000ad00ad7308 */ /* 0x000fe20000000800 */
[--C-:B------:R-:W-:Y:S02]  /*13e90*/  FFMA.FTZ R170, R168, c[0x0][0x2d0], -R153.reuse ;  /* 0x0000b400a8aa7a23 */ /* 0x100fe40000010899 */
[--C-:B------:R-:W-:Y:S01]  /*13ea0*/  FFMA.FTZ R169, R167, c[0x0][0x2d0], -R148.reuse ;  /* 0x0000b400a7a97a23 */ /* 0x100fe20000010894 */
[----:B------:R-:W2:Y:S01]  /*13eb0*/  LDSM.16.MT88.4 R24, [R164+0x100] ;  /* 0x00010000a418783b */ /* 0x000ea20000004200 */
[--C-:B------:R-:W-:Y:S02]  /*13ec0*/  FFMA.FTZ R168, R165, c[0x0][0x2d0], -R148.reuse ;  /* 0x0000b400a5a87a23 */ /* 0x100fe40000010894 */
[--C-:B------:R-:W-:Y:S02]  /*13ed0*/  FFMA.FTZ R167, R221, c[0x0][0x2d0], -R148.reuse ;  /* 0x0000b400dda77a23 */ /* 0x100fe40000010894 */
[--C-:B------:R-:W-:Y:S01]  /*13ee0*/  FFMA.FTZ R166, R175, c[0x0][0x2d0], -R148.reuse ;  /* 0x0000b400afa67a23 */ /* 0x100fe20000010894 */
[----:B------:R-:W3:Y:S01]  /*13ef0*/  MUFU.EX2 R172, R172 ;  /* 0x000000ac00ac7308 */ /* 0x000ee20000000800 */
[----:B------:R-:W-:Y:S01]  /*13f00*/  FMUL.FTZ R132, R4, c[0x0][0x2d0] ;  /* 0x0000b40004847a20 */ /* 0x000fe20000410000 */
[----:B------:R-:W-:Y:S01]  /*13f10*/  LDSM.16.MT88.4 R144, [R164+0x3900] ;  /* 0x00390000a490783b */ /* 0x000fe20000004200 */
[----:B------:R-:W-:Y:S02]  /*13f20*/  FMUL.FTZ R7, R3, c[0x0][0x2d0] ;  /* 0x0000b40003077a20 */ /* 0x000fe40000410000 */
        /* <DEDUP_REMOVED lines=8> */
[--C-:B------:R-:W-:Y:S01]  /*13fb0*/  FFMA.FTZ R227, R157, c[0x0][0x2d0], -R148.reuse ;  /* 0x0000b4009de37a23 */ /* 0x100fe20000010894 */
[----:B------:R-:W5:Y:S01]  /*13fc0*/  MUFU.EX2 R3, R7 ;  /* 0x0000000700037308 */ /* 0x000f620000000800 */
[----:B------:R-:W-:Y:S01]  /*13fd0*/  LDSM.16.MT88.4 R156, [R135+UR4+0x5900] ;  /* 0x00590004879c783b */ /* 0x000fe20008004200 */
[--C-:B------:R-:W-:Y:S01]  /*13fe0*/  FFMA.FTZ R228, R155, c[0x0][0x2d0], -R148.reuse ;  /* 0x0000b4009be47a23 */ /* 0x100fe20000010894 */
[----:B---3--:R-:W-:Y:S01]  /*13ff0*/  F2FP.BF16.PACK_AB R136, R172, R173 ;  /* 0x000000adac88723e */ /* 0x008fe200000010ff */
[--C-:B------:R-:W-:Y:S02]  /*14000*/  FFMA.FTZ R229, R152, c[0x0][0x2d0], -R153.reuse ;  /* 0x0000b40098e57a23 */ /* 0x100fe40000010899 */
[--C-:B------:R-:W-:Y:S02]  /*14010*/  FFMA.FTZ R231, R151, c[0x0][0x2d0], -R148.reuse ;  /* 0x0000b40097e77a23 */ /* 0x100fe40000010894 */
[--C-:B------:R-:W-:Y:S02]  /*14020*/  FFMA.FTZ R174, R174, c[0x0][0x2d0], -R153.reuse ;  /* 0x0000b400aeae7a23 */ /* 0x100fe40000010899 */
[----:B------:R-:W-:Y:S01]  /*14030*/  MUFU.EX2 R171, R171 ;  /* 0x000000ab00ab7308 */ /* 0x000fe20000000800 */
[--C-:B------:R-:W-:Y:S02]  /*14040*/  FFMA.FTZ R175, R176, c[0x0][0x2d0], -R153.reuse ;  /* 0x0000b400b0af7a23 */ /* 0x100fe40000010899 */
[--C-:B------:R-:W-:Y:S02]  /*14050*/  FFMA.FTZ R176, R179, c[0x0][0x2d0], -R148.reuse ;  /* 0x0000b400b3b07a23 */ /* 0x100fe40000010894 */
[C---:B----4-:R-:W-:Y:S02]  /*14060*/  FMUL.FTZ R4, R132.reuse, R128 ;  /* 0x0000008084047220 */ /* 0x050fe40000410000 */
[C---:B------:R-:W-:Y:S02]  /*14070*/  FMUL.FTZ R5, R132.reuse, R129 ;  /* 0x0000008184057220 */ /* 0x040fe40000410000 */
[C---:B------:R-:W-:Y:S01]  /*14080*/  FMUL.FTZ R8, R132.reuse, R124 ;  /* 0x0000007c84087220 */ /* 0x040fe20000410000 */
[----:B------:R-:W3:Y:S01]  /*14090*/  MUFU.EX2 R170, R170 ;  /* 0x000000aa00aa7308 */ /* 0x000ee20000000800 */
        /* <DEDUP_REMOVED lines=13> */
[----:B------:R-:W-:Y:S01]  /*14170*/  FMUL.FTZ R17, R132, R105 ;  /* 0x0000006984117220 */ /* 0x000fe20000410000 */
[----:B------:R-:W-:Y:S01]  /*14180*/  LDSM.16.MT88.4 R124, [R135+UR4+0x2900] ;  /* 0x00290004877c783b */ /* 0x000fe20008004200 */
[C---:B------:R-:W-:Y:S01]  /*14190*/  FMUL.FTZ R18, R3.reuse, R106 ;  /* 0x0000006a03127220 */ /* 0x040fe20000410000 */
        /* <DEDUP_REMOVED lines=8> */
[C---:B------:R-:W-:Y:S02]  /*14220*/  FMUL.FTZ R36, R132.reuse, R36 ;  /* 0x0000002484247220 */ /* 0x040fe40000410000 */
[----:B------:R-:W-:Y:S02]  /*14230*/  FMUL.FTZ R37, R132, R37 ;  /* 0x0000002584257220 */ /* 0x000fe40000410000 */
[----:B------:R-:W3:Y:S01]  /*14240*/  MUFU.EX2 R166, R166 ;  /* 0x000000a600a67308 */ /* 0x000ee20000000800 */
[C---:B------:R-:W-:Y:S02]  /*14250*/  FMUL.FTZ R38, R3.reuse, R38 ;  /* 0x0000002603267220 */ /* 0x040fe40000410000 */
[C---:B------:R-:W-:Y:S01]  /*14260*/  FMUL.FTZ R39, R3.reuse, R39 ;  /* 0x0000002703277220 */ /* 0x040fe20000410000 */
[----:B----4-:R-:W-:Y:S01]  /*14270*/  F2FP.BF16.PACK_AB R137, R168, R169 ;  /* 0x000000a9a889723e */ /* 0x010fe200000010ff */
        /* <DEDUP_REMOVED lines=19> */
[----:B------:R-:W-:Y:S01]  /*143b0*/  IADD3 R20, R134, UR4, RZ ;  /* 0x0000000486147c10 */ /* 0x000fe2000fffe0ff */
[C---:B------:R-:W-:Y:S01]  /*143c0*/  HMMA.16816.F32.BF16 R8, R136.reuse, R22, R8 ;  /* 0x000000168808723c */ /* 0x040fe20000041808 */
[----:B------:R-:W-:Y:S03]  /*143d0*/  MUFU.EX2 R220, R220 ;  /* 0x000000dc00dc7308 */ /* 0x000fe60000000800 */
[----:B------:R-:W-:Y:S01]  /*143e0*/  IADD3 R165, R183, R20, RZ ;  /* 0x00000014b7a57210 */ /* 0x000fe20007ffe0ff */
[C---:B------:R-:W-:Y:S02]  /*143f0*/  FMUL.FTZ R20, R132.reuse, R108 ;  /* 0x0000006c84147220 */ /* 0x040fe40000410000 */
[C---:B------:R-:W-:Y:S01]  /*14400*/  FMUL.FTZ R21, R132.reuse, R109 ;  /* 0x0000006d84157220 */ /* 0x040fe20000410000 */
[C---:B--2---:R-:W-:Y:S01]  /*14410*/  HMMA.16816.F32.BF16 R12, R136.reuse, R24, R12 ;  /* 0x00000018880c723c */ /* 0x044fe2000004180c */
[----:B------:R-:W1:Y:S02]  /*14420*/  LDSM.16.MT88.4 R100, [R165+0x100] ;  /* 0x00010000a564783b */ /* 0x000e640000004200 */
[----:B------:R-:W-:Y:S01]  /*14430*/  MUFU.EX2 R221, R221 ;  /* 0x000000dd00dd7308 */ /* 0x000fe20000000800 */
[C---:B------:R-:W-:Y:S02]  /*14440*/  FMUL.FTZ R22, R3.reuse, R110 ;  /* 0x0000006e03167220 */ /* 0x040fe40000410000 */
[C---:B------:R-:W-:Y:S02]  /*14450*/  FMUL.FTZ R23, R3.reuse, R111 ;  /* 0x0000006f03177220 */ /* 0x040fe40000410000 */
[C---:B------:R-:W-:Y:S01]  /*14460*/  HMMA.16816.F32.BF16 R16, R136.reuse, R26, R16 ;  /* 0x0000001a8810723c */ /* 0x040fe20000041810 */
[----:B------:R-:W2:Y:S03]  /*14470*/  LDSM.16.MT88.4 R108, [R164+0x2100] ;  /* 0x00210000a46c783b */ /* 0x000ea60000004200 */
[C---:B------:R-:W-:Y:S01]  /*14480*/  FMUL.FTZ R24, R132.reuse, R112 ;  /* 0x0000007084187220 */ /* 0x040fe20000410000 */
[----:B------:R-:W-:Y:S01]  /*14490*/  MUFU.EX2 R222, R222 ;  /* 0x000000de00de7308 */ /* 0x000fe20000000800 */
[C---:B------:R-:W-:Y:S02]  /*144a0*/  FMUL.FTZ R25, R132.reuse, R113 ;  /* 0x0000007184197220 */ /* 0x040fe40000410000 */
[C---:B------:R-:W-:Y:S01]  /*144b0*/  HMMA.16816.F32.BF16 R20, R136.reuse, R28, R20 ;  /* 0x0000001c8814723c */ /* 0x040fe20000041814 */
[----:B------:R-:W-:Y:S03]  /*144c0*/  LDSM.16.MT88.4 R120, [R165+0x900] ;  /* 0x00090000a578783b */ /* 0x000fe60000004200 */
[C---:B------:R-:W-:Y:S02]  /*144d0*/  FMUL.FTZ R26, R3.reuse, R114 ;  /* 0x00000072031a7220 */ /* 0x040fe40000410000 */
[C---:B------:R-:W-:Y:S01]  /*144e0*/  FMUL.FTZ R27, R3.reuse, R115 ;  /* 0x00000073031b7220 */ /* 0x040fe20000410000 */
[----:B------:R-:W-:Y:S01]  /*144f0*/  MUFU.EX2 R223, R223 ;  /* 0x000000df00df7308 */ /* 0x000fe20000000800 */
[C---:B------:R-:W-:Y:S01]  /*14500*/  FMUL.FTZ R28, R132.reuse, R116 ;  /* 0x00000074841c7220 */ /* 0x040fe20000410000 */
[----:B------:R-:W-:Y:S03]  /*14510*/  LDSM.16.MT88.4 R112, [R135+UR4+0x900] ;  /* 0x000900048770783b */ /* 0x000fe60008004200 */
[C---:B------:R-:W-:Y:S01]  /*14520*/  FMUL.FTZ R29, R132.reuse, R117 ;  /* 0x00000075841d7220 */ /* 0x040fe20000410000 */
[C---:B------:R-:W-:Y:S03]  /*14530*/  HMMA.16816.F32.BF16 R24, R136.reuse, R30, R24 ;  /* 0x0000001e8818723c */ /* 0x040fe60000041818 */
[C---:B------:R-:W-:Y:S01]  /*14540*/  FMUL.FTZ R54, R3.reuse, R54 ;  /* 0x0000003603367220 */ /* 0x040fe20000410000 */
[----:B------:R-:W-:Y:S01]  /*14550*/  MUFU.EX2 R224, R224 ;  /* 0x000000e000e07308 */ /* 0x000fe20000000800 */
[C---:B------:R-:W-:Y:S02]  /*14560*/  FMUL.FTZ R55, R3.reuse, R55 ;  /* 0x0000003703377220 */ /* 0x040fe40000410000 */
[C---:B------:R-:W-:Y:S02]  /*14570*/  FMUL.FTZ R30, R3.reuse, R118 ;  /* 0x00000076031e7220 */ /* 0x040fe40000410000 */
[C---:B------:R-:W-:Y:S02]  /*14580*/  FMUL.FTZ R31, R3.reuse, R119 ;  /* 0x00000077031f7220 */ /* 0x040fe40000410000 */
[----:B------:R-:W-:Y:S01]  /*14590*/  LDSM.16.MT88.4 R116, [R134+UR4+0x900] ;  /* 0x000900048674783b */ /* 0x000fe20008004200 */
[C---:B------:R-:W-:Y:S02]  /*145a0*/  FMUL.FTZ R56, R132.reuse, R56 ;  /* 0x0000003884387220 */ /* 0x040fe40000410000 */
[C---:B------:R-:W-:Y:S01]  /*145b0*/  FMUL.FTZ R57, R132.reuse, R57 ;  /* 0x0000003984397220 */ /* 0x040fe20000410000 */
[----:B------:R-:W-:Y:S01]  /*145c0*/  MUFU.EX2 R225, R225 ;  /* 0x000000e100e17308 */ /* 0x000fe20000000800 */
        /* <DEDUP_REMOVED lines=18> */
[C---:B--2---:R-:W-:Y:S04]  /*146f0*/  HMMA.16816.F32.BF16 R44, R136.reuse, R108, R44 ;  /* 0x0000006c882c723c */ /* 0x044fe8000004182c */
[C---:B------:R-:W-:Y:S02]  /*14700*/  FMUL.FTZ R67, R3.reuse, R67 ;  /* 0x0000004303437220 */ /* 0x040fe40000410000 */
[C---:B------:R-:W-:Y:S02]  /*14710*/  FMUL.FTZ R68, R132.reuse, R68 ;  /* 0x0000004484447220 */ /* 0x040fe40000410000 */
[C---:B------:R-:W-:Y:S01]  /*14720*/  HMMA.16816.F32.BF16 R48, R136.reuse, R110, R48 ;  /* 0x0000006e8830723c */ /* 0x040fe20000041830 */
[----:B------:R-:W2:Y:S01]  /*14730*/  LDSM.16.MT88.4 R108, [R135+UR4+0x4100] ;  /* 0x00410004876c783b */ /* 0x000ea20008004200 */
[----:B------:R-:W-:Y:S02]  /*14740*/  MUFU.EX2 R229, R229 ;  /* 0x000000e500e57308 */ /* 0x000fe40000000800 */
[C---:B------:R-:W-:Y:S02]  /*14750*/  FMUL.FTZ R69, R132.reuse, R69 ;  /* 0x0000004584457220 */ /* 0x040fe40000410000 */
[C---:B------:R-:W-:Y:S02]  /*14760*/  FMUL.FTZ R70, R3.reuse, R70 ;  /* 0x0000004603467220 */ /* 0x040fe40000410000 */
[C---:B------:R-:W-:Y:S01]  /*14770*/  FMUL.FTZ R71, R3.reuse, R71 ;  /* 0x0000004703477220 */ /* 0x040fe20000410000 */
[C---:B-1----:R-:W-:Y:S03]  /*14780*/  HMMA.16816.F32.BF16 R52, R136.reuse, R100, R52 ;  /* 0x000000648834723c */ /* 0x042fe60000041834 */
[C---:B------:R-:W-:Y:S01]  /*14790*/  FMUL.FTZ R72, R132.reuse, R72 ;  /* 0x0000004884487220 */ /* 0x040fe20000410000 */
[----:B------:R-:W-:Y:S01]  /*147a0*/  MUFU.EX2 R231, R231 ;  /* 0x000000e700e77308 */ /* 0x000fe20000000800 */
[C---:B------:R-:W-:Y:S02]  /*147b0*/  FMUL.FTZ R73, R132.reuse, R73 ;  /* 0x0000004984497220 */ /* 0x040fe40000410000 */
[C---:B------:R-:W-:Y:S01]  /*147c0*/  FMUL.FTZ R74, R3.reuse, R74 ;  /* 0x0000004a034a7220 */ /* 0x040fe20000410000 */
[C---:B------:R-:W-:Y:S01]  /*147d0*/  HMMA.16816.F32.BF16 R56, R136.reuse, R102, R56 ;  /* 0x000000668838723c */ /* 0x040fe20000041838 */
[----:B------:R-:W1:Y:S03]  /*147e0*/  LDSM.16.MT88.4 R100, [R164+0x4100] ;  /* 0x00410000a464783b */ /* 0x000e660000004200 */
[C---:B------:R-:W-:Y:S02]  /*147f0*/  FMUL.FTZ R75, R3.reuse, R75 ;  /* 0x0000004b034b7220 */ /* 0x040fe40000410000 */
        /* <DEDUP_REMOVED lines=8> */
[C---:B--2---:R-:W-:Y:S04]  /*14880*/  HMMA.16816.F32.BF16 R68, R136.reuse, R108, R68 ;  /* 0x0000006c8844723c */ /* 0x044fe80000041844 */
[--C-:B------:R-:W-:Y:S01]  /*14890*/  FFMA.FTZ R178, R178, c[0x0][0x2d0], -R153.reuse ;  /* 0x0000b400b2b27a23 */ /* 0x100fe20000010899 */
[----:B------:R-:W2:Y:S01]  /*148a0*/  MUFU.EX2 R177, R177 ;  /* 0x000000b100b17308 */ /* 0x000ea20000000800 */
[--C-:B------:R-:W-:Y:S02]  /*148b0*/  FFMA.FTZ R179, R188, c[0x0][0x2d0], -R153.reuse ;  /* 0x0000b400bcb37a23 */ /* 0x100fe40000010899 */
[C---:B------:R-:W-:Y:S01]  /*148c0*/  HMMA.16816.F32.BF16 R72, R136.reuse, R110, R72 ;  /* 0x0000006e8848723c */ /* 0x040fe20000041848 */
[----:B------:R-:W5:Y:S03]  /*148d0*/  LDSM.16.MT88.4 R108, [R165+0x4100] ;  /* 0x00410000a56c783b */ /* 0x000f660000004200 */
[C---:B------:R-:W-:Y:S02]  /*148e0*/  FMUL.FTZ R76, R132.reuse, R76 ;  /* 0x0000004c844c7220 */ /* 0x040fe40000410000 */
[----:B------:R-:W-:Y:S01]  /*148f0*/  FMUL.FTZ R77, R132, R77 ;  /* 0x0000004d844d7220 */ /* 0x000fe20000410000 */
[----:B------:R-:W-:Y:S01]  /*14900*/  MUFU.EX2 R178, R178 ;  /* 0x000000b200b27308 */ /* 0x000fe20000000800 */
[C---:B------:R-:W-:Y:S04]  /*14910*/  FMUL.FTZ R78, R3.reuse, R78 ;  /* 0x0000004e034e7220 */ /* 0x040fe80000410000 */
[----:B------:R-:W-:Y:S02]  /*14920*/  FMUL.FTZ R79, R3, R79 ;  /* 0x0000004f034f7220 */ /* 0x000fe40000410000 */
[--C-:B------:R-:W-:Y:S02]  /*14930*/  FFMA.FTZ R188, R219, c[0x0][0x2d0], -R148.reuse ;  /* 0x0000b400dbbc7a23 */ /* 0x100fe40000010894 */
[--C-:B------:R-:W-:Y:S01]  /*14940*/  FFMA.FTZ R219, R162, c[0x0][0x2d0], -R153.reuse ;  /* 0x0000b400a2db7a23 */ /* 0x100fe20000010899 */
[----:B------:R-:W3:Y:S01]  /*14950*/  MUFU.EX2 R179, R179 ;  /* 0x000000b300b37308 */ /* 0x000ee20000000800 */
[----:B------:R-:W-:Y:S01]  /*14960*/  LDSM.16.MT88.4 R160, [R164+0x5900] ;  /* 0x00590000a4a0783b */ /* 0x000fe20000004200 */
[C---:B-1----:R-:W-:Y:S03]  /*14970*/  HMMA.16816.F32.BF16 R76, R136.reuse, R100, R76 ;  /* 0x00000064884c723c */ /* 0x042fe6000004184c */
[C---:B------:R-:W-:Y:S02]  /*14980*/  FMUL.FTZ R80, R132.reuse, R80 ;  /* 0x0000005084507220 */ /* 0x040fe40000410000 */
[C---:B------:R-:W-:Y:S02]  /*14990*/  FMUL.FTZ R81, R132.reuse, R81 ;  /* 0x0000005184517220 */ /* 0x040fe40000410000 */
[C---:B------:R-:W-:Y:S01]  /*149a0*/  FMUL.FTZ R82, R3.reuse, R82 ;  /* 0x0000005203527220 */ /* 0x040fe20000410000 */
[----:B------:R-:W-:Y:S01]  /*149b0*/  MUFU.EX2 R188, R188 ;  /* 0x000000bc00bc7308 */ /* 0x000fe20000000800 */
[----:B------:R-:W-:Y:S03]  /*149c0*/  FMUL.FTZ R83, R3, R83 ;  /* 0x0000005303537220 */ /* 0x000fe60000410000 */
[--C-:B------:R-:W-:Y:S01]  /*149d0*/  FFMA.FTZ R189, R189, c[0x0][0x2d0], -R148.reuse ;  /* 0x0000b400bdbd7a23 */ /* 0x100fe20000010894 */
[----:B----4-:R-:W-:Y:S01]  /*149e0*/  F2FP.BF16.PACK_AB R100, R175, R174 ;  /* 0x000000aeaf64723e */ /* 0x010fe200000010ff */
[C---:B------:R-:W-:Y:S01]  /*149f0*/  FMUL.FTZ R88, R132.reuse, R88 ;  /* 0x0000005884587220 */ /* 0x040fe20000410000 */
[----:B--2---:R-:W-:Y:S01]  /*14a00*/  F2FP.BF16.PACK_AB R101, R177, R176 ;  /* 0x000000b0b165723e */ /* 0x004fe200000010ff */
[C---:B------:R-:W-:Y:S02]  /*14a10*/  HMMA.16816.F32.BF16 R80, R136.reuse, R102, R80 ;  /* 0x000000668850723c */ /* 0x040fe40000041850 */
[----:B------:R-:W1:Y:S01]  /*14a20*/  MUFU.EX2 R189, R189 ;  /* 0x000000bd00bd7308 */ /* 0x000e620000000800 */
[C---:B------:R-:W-:Y:S02]  /*14a30*/  FMUL.FTZ R89, R132.reuse, R89 ;  /* 0x0000005984597220 */ /* 0x040fe40000410000 */
[C---:B------:R-:W-:Y:S02]  /*14a40*/  FMUL.FTZ R90, R3.reuse, R90 ;  /* 0x0000005a035a7220 */ /* 0x040fe40000410000 */
[----:B------:R-:W-:Y:S01]  /*14a50*/  FMUL.FTZ R91, R3, R91 ;  /* 0x0000005b035b7220 */ /* 0x000fe20000410000 */
[C---:B---3--:R-:W-:Y:S04]  /*14a60*/  HMMA.16816.F32.BF16 R84, R136.reuse, R104, R84 ;  /* 0x000000688854723c */ /* 0x048fe80000041854 */
[C---:B------:R-:W-:Y:S01]  /*14a70*/  FMUL.FTZ R92, R132.reuse, R92 ;  /* 0x0000005c845c7220 */ /* 0x040fe20000410000 */
[----:B------:R-:W-:Y:S01]  /*14a80*/  F2FP.BF16.PACK_AB R102, R179, R178 ;  /* 0x000000b2b366723e */ /* 0x000fe200000010ff */
[C---:B------:R-:W-:Y:S01]  /*14a90*/  FMUL.FTZ R93, R132.reuse, R93 ;  /* 0x0000005d845d7220 */ /* 0x040fe20000410000 */
[----:B------:R-:W-:Y:S01]  /*14aa0*/  MUFU.EX2 R219, R219 ;  /* 0x000000db00db7308 */ /* 0x000fe20000000800 */
[C---:B------:R-:W-:Y:S01]  /*14ab0*/  HMMA.16816.F32.BF16 R88, R136.reuse, R106, R88 ;  /* 0x0000006a8858723c */ /* 0x040fe20000041858 */
[----:B------:R-:W2:Y:S03]  /*14ac0*/  LDSM.16.MT88.4 R104, [R164+0x900] ;  /* 0x00090000a468783b */ /* 0x000ea60000004200 */
[C---:B------:R-:W-:Y:S02]  /*14ad0*/  FMUL.FTZ R94, R3.reuse, R94 ;  /* 0x0000005e035e7220 */ /* 0x040fe40000410000 */
[C---:B------:R-:W-:Y:S02]  /*14ae0*/  FMUL.FTZ R95, R3.reuse, R95 ;  /* 0x0000005f035f7220 */ /* 0x040fe40000410000 */
[C---:B------:R-:W-:Y:S04]  /*14af0*/  FMUL.FTZ R96, R132.reuse, R96 ;  /* 0x0000006084607220 */ /* 0x040fe80000410000 */
[----:B------:R-:W-:Y:S01]  /*14b00*/  FMUL.FTZ R97, R132, R97 ;  /* 0x0000006184617220 */ /* 0x000fe20000410000 */
[C---:B-----5:R-:W-:Y:S03]  /*14b10*/  HMMA.16816.F32.BF16 R92, R136.reuse, R108, R92 ;  /* 0x0000006c885c723c */ /* 0x060fe6000004185c */
[----:B------:R-:W-:Y:S01]  /*14b20*/  FMUL.FTZ R98, R3, R98 ;  /* 0x0000006203627220 */ /* 0x000fe20000410000 */
[----:B-1----:R-:W-:Y:S01]  /*14b30*/  F2FP.BF16.PACK_AB R103, R189, R188 ;  /* 0x000000bcbd67723e */ /* 0x002fe200000010ff */
[----:B------:R-:W-:Y:S02]  /*14b40*/  FMUL.FTZ R99, R3, R99 ;  /* 0x0000006303637220 */ /* 0x000fe40000410000 */
[--C-:B------:R-:W-:Y:S02]  /*14b50*/  FFMA.FTZ R218, R218, c[0x0][0x2d0], -R153.reuse ;  /* 0x0000b400dada7a23 */ /* 0x100fe40000010899 */
[----:B------:R-:W-:Y:S03]  /*14b60*/  FFMA.FTZ R153, R150, c[0x0][0x2d0], -R153 ;  /* 0x0000b40096997a23 */ /* 0x000fe60000010899 */
[----:B------:R-:W-:Y:S01]  /*14b70*/  HMMA.16816.F32.BF16 R96, R136, R110, R96 ;  /* 0x0000006e8860723c */ /* 0x000fe20000041860 */
[----:B------:R-:W1:Y:S01]  /*14b80*/  LDSM.16.MT88.4 R108, [R165+0x2900] ;  /* 0x00290000a56c783b */ /* 0x000e620000004200 */
[----:B------:R3:W4:Y:S01]  /*14b90*/  MUFU.EX2 R230, R153 ;  /* 0x0000009900e67308 */ /* 0x0007220000000800 */
[--C-:B------:R-:W-:Y:S02]  /*14ba0*/  FFMA.FTZ R217, R217, c[0x0][0x2d0], -R148.reuse ;  /* 0x0000b400d9d97a23 */ /* 0x100fe40000010894 */
[----:B------:R-:W-:Y:S02]  /*14bb0*/  FFMA.FTZ R148, R149, c[0x0][0x2d0], -R148 ;  /* 0x0000b40095947a23 */ /* 0x000fe40000010894 */
[----:B------:R-:W-:Y:S01]  /*14bc0*/  F2FP.BF16.PACK_AB R136, R226, R225 ;  /* 0x000000e1e288723e */ /* 0x000fe200000010ff */
[C---:B------:R-:W-:Y:S04]  /*14bd0*/  HMMA.16816.F32.BF16 R4, R100.reuse, R112, R4 ;  /* 0x000000706404723c */ /* 0x040fe80000041804 */
[----:B------:R-:W5:Y:S01]  /*14be0*/  MUFU.EX2 R232, R148 ;  /* 0x0000009400e87308 */ /* 0x000f620000000800 */
[----:B------:R-:W-:Y:S01]  /*14bf0*/  F2FP.BF16.PACK_AB R137, R228, R227 ;  /* 0x000000e3e489723e */ /* 0x000fe200000010ff */
[----:B------:R-:W-:Y:S02]  /*14c00*/  FFMA.FTZ R173, R132, R201, R173 ;  /* 0x000000c984ad7223 */ /* 0x000fe400000100ad */
[C---:B------:R-:W-:Y:S01]  /*14c10*/  HMMA.16816.F32.BF16 R8, R100.reuse, R114, R8 ;  /* 0x000000726408723c */ /* 0x040fe20000041808 */
[----:B------:R-:W-:Y:S03]  /*14c20*/  LDSM.16.MT88.4 R112, [R164+0x4900] ;  /* 0x00490000a470783b */ /* 0x000fe60000004200 */
[----:B------:R-:W-:Y:S02]  /*14c30*/  FFMA.FTZ R169, R3, R206, R169 ;  /* 0x000000ce03a97223 */ /* 0x000fe400000100a9 */
[----:B------:R-:W1:Y:S01]  /*14c40*/  MUFU.EX2 R218, R218 ;  /* 0x000000da00da7308 */ /* 0x000e620000000800 */
[----:B------:R-:W-:Y:S01]  /*14c50*/  FADD.FTZ R172, R172, R173 ;  /* 0x000000adacac7221 */ /* 0x000fe20000010000 */
[C---:B--2---:R-:W-:Y:S01]  /*14c60*/  HMMA.16816.F32.BF16 R12, R100.reuse, R104, R12 ;  /* 0x00000068640c723c */ /* 0x044fe2000004180c */
[----:B---3--:R-:W-:Y:S03]  /*14c70*/  LDSM.16.MT88.4 R152, [R165+0x3900] ;  /* 0x00390000a598783b */ /* 0x008fe60000004200 */
[----:B----4-:R-:W-:Y:S01]  /*14c80*/  F2FP.BF16.PACK_AB R138, R230, R229 ;  /* 0x000000e5e68a723e */ /* 0x010fe200000010ff */
[----:B------:R-:W-:Y:S02]  /*14c90*/  FADD.FTZ R168, R168, R169 ;  /* 0x000000a9a8a87221 */ /* 0x000fe40000010000 */
[----:B------:R-:W-:Y:S01]  /*14ca0*/  FADD.FTZ R3, R171, R172 ;  /* 0x000000acab037221 */ /* 0x000fe20000010000 */
[C---:B------:R-:W-:Y:S01]  /*14cb0*/  HMMA.16816.F32.BF16 R16, R100.reuse, R106, R16 ;  /* 0x0000006a6410723c */ /* 0x040fe20000041810 */
[----:B------:R-:W2:Y:S01]  /*14cc0*/  MUFU.EX2 R217, R217 ;  /* 0x000000d900d97308 */ /* 0x000ea20000000800 */
[----:B------:R-:W3:Y:S02]  /*14cd0*/  LDSM.16.MT88.4 R104, [R135+UR4+0x4900] ;  /* 0x004900048768783b */ /* 0x000ee40008004200 */
[----:B-----5:R-:W-:Y:S01]  /*14ce0*/  F2FP.BF16.PACK_AB R139, R232, R231 ;  /* 0x000000e7e88b723e */ /* 0x020fe200000010ff */
[----:B------:R-:W-:Y:S03]  /*14cf0*/  FADD.FTZ R3, R170, R3 ;  /* 0x00000003aa037221 */ /* 0x000fe60000010000 */
[C---:B------:R-:W-:Y:S02]  /*14d00*/  HMMA.16816.F32.BF16 R20, R100.reuse, R116, R20 ;  /* 0x000000746414723c */ /* 0x040fe40000041814 */
[----:B------:R-:W-:Y:S02]  /*14d10*/  LDSM.16.MT88.4 R148, [R134+UR4+0x3900] ;  /* 0x003900048694783b */ /* 0x000fe40008004200 */
[----:B------:R-:W-:Y:S04]  /*14d20*/  FADD.FTZ R174, R174, R3 ;  /* 0x00000003aeae7221 */ /* 0x000fe80000010000 */
[C---:B------:R-:W-:Y:S02]  /*14d30*/  HMMA.16816.F32.BF16 R24, R100.reuse, R118, R24 ;  /* 0x000000766418723c */ /* 0x040fe40000041818 */
[----:B------:R-:W-:Y:S02]  /*14d40*/  LDSM.16.MT88.4 R116, [R165+0x4900] ;  /* 0x00490000a574783b */ /* 0x000fe40000004200 */
        /* <DEDUP_REMOVED lines=22> */
[----:B------:R-:W4:Y:S07]  /*14eb0*/  LDSM.16.MT88.4 R112, [R134+UR4+0x1100] ;  /* 0x001100048670783b */ /* 0x000f2e0008004200 */
[C---:B-1----:R-:W-:Y:S08]  /*14ec0*/  HMMA.16816.F32.BF16 R84, R100.reuse, R108, R84 ;  /* 0x0000006c6454723c */ /* 0x042ff00000041854 */
[C---:B------:R-:W-:Y:S01]  /*14ed0*/  HMMA.16816.F32.BF16 R88, R100.reuse, R110, R88 ;  /* 0x0000006e6458723c */ /* 0x040fe20000041858 */
[----:B------:R-:W1:Y:S07]  /*14ee0*/  LDSM.16.MT88.4 R108, [R135+UR4+0x3100] ;  /* 0x00310004876c783b */ /* 0x000e6e0008004200 */
[C---:B------:R-:W-:Y:S08]  /*14ef0*/  HMMA.16816.F32.BF16 R92, R100.reuse, R116, R92 ;  /* 0x00000074645c723c */ /* 0x040ff0000004185c */
[----:B------:R-:W-:Y:S01]  /*14f00*/  HMMA.16816.F32.BF16 R96, R100, R118, R96 ;  /* 0x000000766460723c */ /* 0x000fe20000041860 */
[----:B------:R-:W5:Y:S06]  /*14f10*/  LDSM.16.MT88.4 R116, [R164+0x3100] ;  /* 0x00310000a474783b */ /* 0x000f6c0000004200 */
[----:B------:R-:W-:Y:S01]  /*14f20*/  F2FP.BF16.PACK_AB R100, R219, R218 ;  /* 0x000000dadb64723e */ /* 0x000fe200000010ff */
[----:B------:R-:W-:Y:S01]  /*14f30*/  FADD.FTZ R218, R218, R179 ;  /* 0x000000b3dada7221 */ /* 0x000fe20000010000 */
[----:B--2---:R-:W-:Y:S03]  /*14f40*/  F2FP.BF16.PACK_AB R101, R220, R217 ;  /* 0x000000d9dc65723e */ /* 0x004fe600000010ff */
[----:B------:R-:W-:Y:S02]  /*14f50*/  F2FP.BF16.PACK_AB R102, R222, R221 ;  /* 0x000000ddde66723e */ /* 0x000fe400000010ff */
[----:B------:R-:W-:Y:S07]  /*14f60*/  F2FP.BF16.PACK_AB R103, R224, R223 ;  /* 0x000000dfe067723e */ /* 0x000fee00000010ff */
[C---:B---3--:R-:W-:Y:S08]  /*14f70*/  HMMA.16816.F32.BF16 R4, R100.reuse, R104, R4 ;  /* 0x000000686404723c */ /* 0x048ff00000041804 */
[C---:B------:R-:W-:Y:S01]  /*14f80*/  HMMA.16816.F32.BF16 R8, R100.reuse, R106, R8 ;  /* 0x0000006a6408723c */ /* 0x040fe20000041808 */
[----:B------:R-:W2:Y:S07]  /*14f90*/  LDSM.16.MT88.4 R104, [R134+UR4+0x3100] ;  /* 0x003100048668783b */ /* 0x000eae0008004200 */
[C---:B------:R-:W-:Y:S08]  /*14fa0*/  HMMA.16816.F32.BF16 R12, R100.reuse, R120, R12 ;  /* 0x00000078640c723c */ /* 0x040ff0000004180c */
[C---:B------:R-:W-:Y:S01]  /*14fb0*/  HMMA.16816.F32.BF16 R16, R100.reuse, R122, R16 ;  /* 0x0000007a6410723c */ /* 0x040fe20000041810 */
[----:B------:R-:W-:Y:S07]  /*14fc0*/  LDSM.16.MT88.4 R120, [R165+0x1900] ;  /* 0x00190000a578783b */ /* 0x000fee0000004200 */
[C---:B----4-:R-:W-:Y:S08]  /*14fd0*/  HMMA.16816.F32.BF16 R20, R100.reuse, R112, R20 ;  /* 0x000000706414723c */ /* 0x050ff00000041814 */
        /* <DEDUP_REMOVED lines=20> */
[C---:B----4-:R-:W-:Y:S08]  /*15120*/  HMMA.16816.F32.BF16 R76, R100.reuse, R116, R76 ;  /* 0x00000074644c723c */ /* 0x050ff0000004184c */
[C---:B------:R-:W-:Y:S01]  /*15130*/  HMMA.16816.F32.BF16 R80, R100.reuse, R118, R80 ;  /* 0x000000766450723c */ /* 0x040fe20000041850 */
[----:B------:R-:W4:Y:S07]  /*15140*/  LDSM.16.MT88.4 R116, [R134+UR4+0x1900] ;  /* 0x001900048674783b */ /* 0x000f2e0008004200 */
        /* <DEDUP_REMOVED lines=8> */
[C---:B----4-:R-:W-:Y:S01]  /*151d0*/  HMMA.16816.F32.BF16 R108, R136.reuse, R116, R20 ;  /* 0x00000074886c723c */ /* 0x050fe20000041814 */
        /* <DEDUP_REMOVED lines=45> */
[----:B------:R-:W-:Y:S01]  /*154b0*/  IADD3 R9, -R210, 0x10, RZ ;  /* 0x00000010d2097810 */ /* 0x000fe20007ffe1ff */
[----:B------:R-:W-:Y:S03]  /*154c0*/  IMAD.MOV.U32 R197, RZ, RZ, RZ ;  /* 0x000000ffffc57224 */ /* 0x000fe600078e00ff */
[----:B------:R-:W-:Y:S01]  /*154d0*/  LOP3.LUT R9, R9, 0xf, RZ, 0xc0, !PT ;  /* 0x0000000f09097812 */ /* 0x000fe200078ec0ff */
        /* <DEDUP_REMOVED lines=18> */
[----:B-1----:R-:W-:Y:S02]  /*15600*/  SHF.L.U64.HI R7, R212, 0x1, R209 ;  /* 0x00000001d4077819 */ /* 0x002fe400000102d1 */
[----:B--2---:R-:W-:Y:S01]  /*15610*/  SHF.R.S32.HI R8, RZ, 0x1f, R197 ;  /* 0x0000001fff087819 */ /* 0x004fe200000114c5 */
[C---:B------:R-:W-:Y:S04]  /*15620*/  IMAD.WIDE.U32 R4, R197.reuse, c[0x0][0x1f0], R4 ;  /* 0x00007c00c5047a25 */ /* 0x040fe800078e0004 */
[----:B------:R-:W-:Y:S01]  /*15630*/  IMAD R8, R8, c[0x0][0x1f0], RZ ;  /* 0x00007c0008087a24 */ /* 0x000fe200078e02ff */
[----:B------:R-:W-:Y:S03]  /*15640*/  IADD3 R4, P0, R202, R4, RZ ;  /* 0x00000004ca047210 */ /* 0x000fe60007f1e0ff */
[----:B------:R-:W-:Y:S05]  /*15650*/  IMAD R8, R197, c[0x0][0x1f4], R8 ;  /* 0x00007d00c5087a24 */ /* 0x000fea00078e0208 */
[----:B------:R-:W-:Y:S01]  /*15660*/  IADD3.X R3, R193, R5, R8, P0, !PT ;  /* 0x00000005c1037210 */ /* 0x000fe200007fe408 */
[----:B------:R-:W-:Y:S01]  /*15670*/  IMAD.SHL.U32 R5, R212, 0x2, RZ ;  /* 0x00000002d4057824 */ /* 0x000fe200078e00ff */
[C---:B------:R-:W-:Y:S02]  /*15680*/  LEA R6, P0, R4.reuse, c[0x0][0x1c8], 0x1 ;  /* 0x0000720004067a11 */ /* 0x040fe400078008ff */
[----:B------:R-:W-:Y:S02]  /*15690*/  SEL R8, RZ, 0x10, P5 ;  /* 0x00000010ff087807 */ /* 0x000fe40002800000 */
[----:B------:R-:W-:Y:S01]  /*156a0*/  LEA.HI.X R14, R4, c[0x0][0x1cc], R3, 0x1, P0 ;  /* 0x00007300040e7a11 */ /* 0x000fe200000f0c03 */
[----:B------:R-:W1:Y:S01]  /*156b0*/  SHFL.IDX PT, R10, R6, 0x1, 0x181f ;  /* 0x00381f00060a7f89 */ /* 0x000e6200000e0000 */
[----:B------:R-:W-:Y:S01]  /*156c0*/  ISETP.NE.U32.AND P2, PT, R8, RZ, PT ;  /* 0x000000ff0800720c */ /* 0x000fe20003f45070 */
[----:B------:R-:W-:Y:S01]  /*156d0*/  IMAD.SHL.U32 R4, R208, 0x2, RZ ;  /* 0x00000002d0047824 */ /* 0x000fe200078e00ff */
[----:B------:R-:W-:Y:S01]  /*156e0*/  SEL R3, RZ, 0x10, P4 ;  /* 0x00000010ff037807 */ /* 0x000fe20002000000 */
[----:B------:R-:W2:Y:S01]  /*156f0*/  SHFL.IDX PT, R13, R14, 0x1, 0x181f ;  /* 0x00381f000e0d7f89 */ /* 0x000ea200000e0000 */
[----:B------:R-:W-:Y:S02]  /*15700*/  IADD3 R16, -R8, 0x10, RZ ;  /* 0x0000001008107810 */ /* 0x000fe40007ffe1ff */
[----:B------:R-:W-:Y:S01]  /*15710*/  IADD3 R11, -R3, 0x10, RZ ;  /* 0x00000010030b7810 */ /* 0x000fe20007ffe1ff */
[----:B------:R3:W4:Y:S01]  /*15720*/  SHFL.IDX PT, R12, R6, RZ, 0x181f ;  /* 0x00181fff060c7589 */ /* 0x00072200000e0000 */
[----:B------:R-:W-:Y:S02]  /*15730*/  LOP3.LUT R16, R16, 0xf, RZ, 0xc0, !PT ;  /* 0x0000000f10107812 */ /* 0x000fe400078ec0ff */
[----:B------:R-:W-:Y:S01]  /*15740*/  LOP3.LUT R11, R11, 0xf, RZ, 0xc0, !PT ;  /* 0x0000000f0b0b7812 */ /* 0x000fe200078ec0ff */
[----:B------:R-:W5:Y:S01]  /*15750*/  SHFL.IDX PT, R15, R14, RZ, 0x181f ;  /* 0x00181fff0e0f7589 */ /* 0x000f6200000e0000 */
[-C--:B-1----:R-:W-:Y:S04]  /*15760*/  IADD3 R16, P1, P0, R16, R10.reuse, R5 ;  /* 0x0000000a10107210 */ /* 0x082fe8000783e005 */
[-C--:B--2---:R-:W-:Y:S02]  /*15770*/  IADD3.X R17, RZ, R13.reuse, R7, P1, P0 ;  /* 0x0000000dff117210 */ /* 0x084fe40000fe0407 */
[-C--:B------:R-:W-:Y:S02]  /*15780*/  IADD3 R18, P1, P0, R11, R10.reuse, R4 ;  /* 0x0000000a0b127210 */ /* 0x080fe4000783e004 */
[----:B---3--:R-:W-:Y:S04]  /*15790*/  SHF.L.U64.HI R6, R208, 0x1, R211 ;  /* 0x00000001d0067819 */ /* 0x008fe800000102d3 */
[-C--:B------:R-:W-:Y:S02]  /*157a0*/  IADD3.X R19, RZ, R13.reuse, R6, P1, P0 ;  /* 0x0000000dff137210 */ /* 0x080fe40000fe0406 */
[----:B------:R-:W-:Y:S01]  /*157b0*/  IADD3 R20, P1, P0, R9, R10, R215 ;  /* 0x0000000a09147210 */ /* 0x000fe2000783e0d7 */
[----:B------:R-:W-:Y:S03]  /*157c0*/  IMAD.U32 R10, RZ, RZ, UR6 ;  /* 0x00000006ff0a7e24 */ /* 0x000fe6000f8e00ff */
[----:B------:R-:W-:Y:S01]  /*157d0*/  IADD3.X R21, RZ, R13, R216, P1, P0 ;  /* 0x0000000dff157210 */ /* 0x000fe20000fe04d8 */
[----:B------:R-:W-:Y:S01]  /*157e0*/  IMAD R10, R10, 0x3000, R199 ;  /* 0x000030000a0a7824 */ /* 0x000fe200078e02c7 */
[C---:B----4-:R-:W-:Y:S02]  /*157f0*/  IADD3 R22, P1, R12.reuse, R5, RZ ;  /* 0x000000050c167210 */ /* 0x050fe40007f3e0ff */
[----:B------:R-:W-:Y:S01]  /*15800*/  IADD3 R24, P0, R12, R4, RZ ;  /* 0x000000040c187210 */ /* 0x000fe20007f1e0ff */
[----:B------:R-:W-:Y:S02]  /*15810*/  IMAD.SHL.U32 R5, R10, 0x2, RZ ;  /* 0x000000020a057824 */ /* 0x000fe400078e00ff */
        /* <DEDUP_REMOVED lines=12> */
.L_x_3370:
        /* <DEDUP_REMOVED lines=11> */
.L_x_3368:
        /* <DEDUP_REMOVED lines=20> */
.L_x_3375:
        /* <DEDUP_REMOVED lines=55> */
.L_x_3373:
        /* <DEDUP_REMOVED lines=210> */
[--C-:B------:R-:W-:Y:S01]  /*16b60*/  FFMA.FTZ R159, R8, c[0x0][0x2d0], -R166.reuse ;  /* 0x0000b400089f7a23 */ /* 0x100fe200000108a6 */
[----:B------:R-:W-:Y:S01]  /*16b70*/  IADD3 R8, R135, UR4, RZ ;  /* 0x0000000487087c10 */ /* 0x000fe2000fffe0ff */
[--C-:B------:R-:W-:Y:S02]  /*16b80*/  FFMA.FTZ R160, R9, c[0x0][0x2d0], -R166.reuse ;  /* 0x0000b40009a07a23 */ /* 0x100fe400000108a6 */
        /* <DEDUP_REMOVED lines=403> */
.L_x_3374:
        /* <DEDUP_REMOVED lines=10> */
.L_x_3372:
[----:B------:R-:W2:Y:S01]  /*18560*/  SHFL.BFLY PT, R4, R201, 0x2, 0x1f ;  /* 0x0c401f00c9047f89 */ /* 0x000ea200000e0000 */
[----:B------:R-:W-:-:S02]  /*18570*/  MOV R11, 0xff800000 ;  /* 0xff800000000b7802 */ /* 0x000fc40000000f00 */
[----:B-1----:R-:W-:Y:S01]  /*18580*/  MOV R12, 0xff800000 ;  /* 0xff800000000c7802 */ /* 0x002fe20000000f00 */
[----:B------:R-:W1:Y:S01]  /*18590*/  SHFL.BFLY PT, R3, R206, 0x2, 0x1f ;  /* 0x0c401f00ce037f89 */ /* 0x000e6200000e0000 */
        /* <DEDUP_REMOVED lines=118> */
.L_x_3314:
        /* <DEDUP_REMOVED lines=152> */
.L_x_3377:
        /* <DEDUP_REMOVED lines=138> */
.L_x_3379:
[----:B--2---:R-:W-:Y:S05]  /*19f20*/  BSYNC B0 ;  /* 0x0000000000007941 */ /* 0x004fea0003800000 */
.L_x_3378:
        /* <DEDUP_REMOVED lines=23> */
.L_x_3381:
[----:B------:R-:W-:Y:S05]  /*1a0a0*/  BSYNC B0 ;  /* 0x0000000000007941 */ /* 0x000fea0003800000 */
.L_x_3380:
        /* <DEDUP_REMOVED lines=23> */
.L_x_3383:
[----:B------:R-:W-:Y:S05]  /*1a220*/  BSYNC B0 ;  /* 0x0000000000007941 */ /* 0x000fea0003800000 */
.L_x_3382:
        /* <DEDUP_REMOVED lines=24> */
.L_x_3376:
        /* <DEDUP_REMOVED lines=18> */
.L_x_3384:
        /* <DEDUP_REMOVED lines=40> */
.L_x_3386:
[----:B------:R-:W-:Y:S05]  /*1a750*/  BSYNC B0 ;  /* 0x0000000000007941 */ /* 0x000fea0003800000 */
.L_x_3385:
        /* <DEDUP_REMOVED lines=64> */
.L_x_3388:
[----:B------:R-:W-:Y:S05]  /*1ab60*/  BSYNC B0 ;  /* 0x0000000000007941 */ /* 0x000fea0003800000 */
.L_x_3387:
        /* <DEDUP_REMOVED lines=21> */
.L_x_3390:
[----:B------:R-:W-:Y:S05]  /*1acc0*/  BSYNC B0 ;  /* 0x0000000000007941 */ /* 0x000fea0003800000 */
.L_x_3389:
        /* <DEDUP_REMOVED lines=21> */
.L_x_3392:
[----:B------:R-:W-:Y:S05]  /*1ae20*/  BSYNC B0 ;  /* 0x0000000000007941 */ /* 0x000fea0003800000 */
.L_x_3391:
        /* <DEDUP_REMOVED lines=22> */
.L_x_3393:
        /* <DEDUP_REMOVED lines=15> */
.L_x_3449:


//--------------------- .nv.shared._ZN7cutlass13device_kernelIN5flash19enable_sm80_to_sm89INS1_16FlashAttnFwdSm80INS1_25CollectiveMainloopFwdSm80ILi8ELi1ELb0EN4cute5tupleIJNS5_1CILi128EEENS7_ILi64EEENS7_ILi192EEEEEELi192ENS_10bfloat16_tEfNS_4arch4Sm80ELb0ELb0ELb1ELb0ELb1ELb0ELb1ELb0EEENS1_21CollectiveEpilogueFwdINS6_IJS8_SA_S9_EEENS6_IJNS7_ILi1EEESI_SI_EEESC_SE_Li256ELb0ELb1ELb0ELb0EEENS1_19SingleTileSchedulerILb0ELb0ELb1ELi128EEEEEEEEEvNT_6ParamsE --------------------------
	.section	.nv.shared._ZN7cutlass13device_kernelIN5flash19enable_sm80_to_sm89INS1_16FlashAttnFwdSm80INS1_25CollectiveMainloopFwdSm80ILi8ELi1ELb0EN4cute5tupleIJNS5_1CILi128EEENS7_ILi64EEENS7_ILi192EEEEEELi192ENS_10bfloat16_tEfNS_4arch4Sm80ELb0ELb0ELb1ELb0ELb1ELb0ELb1ELb0EEENS1_21CollectiveEpilogueFwdINS6_IJS8_SA_S9_EEENS6_IJNS7_ILi1EEESI_SI_EEESC_SE_Li256ELb0ELb1ELb0ELb0EEENS1_19SingleTileSchedulerILb0ELb0ELb1ELi128EEEEEEEEEvNT_6ParamsE,"aw",@nobits
	.sectionflags	@""
	.align	16


//--------------------- .nv.global                --------------------------
	.section	.nv.global,"aw",@nobits
.nv.global:
	.type		_ZN83_INTERNAL_4d98bf0a_47_flash_fwd_hdim192_bf16_paged_softcapall_sm80_cu_348dd9ca_30794cute1_E,@object
	.size		_ZN83_INTERNAL_4d98bf0a_47_flash_fwd_hdim192_bf16_paged_softcapall_sm80_cu_348dd9ca_30794cute1_E,(_ZN83_INTERNAL_4d98bf0a_47_flash_fwd_hdim192_bf16_paged_softcapall_sm80_cu_348dd9ca_30794cuda3std3__45__cpo6cbeginE - _ZN83_INTERNAL_4d98bf0a_47_flash_fwd_hdim192_bf16_paged_softcapall_sm80_cu_348dd9ca_30794cute1_E)
_ZN83_INTERNAL_4d98bf0a_47_flash_fwd_hdim192_bf16_paged_softcapall_sm80_cu_348dd9ca_30794cute1_E:
	.zero		1
	.type		_ZN83_INTERNAL_4d98bf0a_47_flash_fwd_hdim192_bf16_paged_softcapall_sm80_cu_348dd9ca_30794cuda3std3__45__cpo6cbeginE,@object
	.size		_ZN83_INTERNAL_4d98bf0a_47_flash_fwd_hdim192_bf16_paged_softcapall_sm80_cu_348dd9ca_30794cuda3std3__45__cpo6cbeginE,(_ZN83_INTERNAL_4d98bf0a_47_flash_fwd_hdim192_bf16_paged_softcapall_sm80_cu_348dd9ca_30794cuda3std3__48in_placeE - _ZN83_INTERNAL_4d98bf0a_47_flash_fwd_hdim192_bf16_paged_softcapall_sm80_cu_348dd9ca_30794cuda3std3__45__cpo6cbeginE)
_ZN83_INTERNAL_4d98bf0a_47_flash_fwd_hdim192_bf16_paged_softcapall_sm80_cu_348dd9ca_30794cuda3std3__45__cpo6cbeginE:
	.zero		1
	.type		_ZN83_INTERNAL_4d98bf0a_47_flash_fwd_hdim192_bf16_paged_softcapall_sm80_cu_348dd9ca_30794cuda3std3__48in_placeE,@object
	.size		_ZN83_INTERNAL_4d98bf0a_47_flash_fwd_hdim192_bf16_paged_softcapall_sm80_cu_348dd9ca_30794cuda3std3__48in_placeE,(_ZN83_INTERNAL_4d98bf0a_47_flash_fwd_hdim192_bf16_paged_softcapall_sm80_cu_348dd9ca_30794cuda3std6ranges3__45__cpo9iter_moveE - _ZN83_INTERNAL_4d98bf0a_47_flash_fwd_hdim192_bf16_paged_softcapall_sm80_cu_348dd9ca_30794cuda3std3__48in_placeE)
_ZN83_INTERNAL_4d98bf0a_47_flash_fwd_hdim192_bf16_paged_softcapall_sm80_cu_348dd9ca_30794cuda3std3__48in_placeE:
	.zero		1
	.type		_ZN83_INTERNAL_4d98bf0a_47_flash_fwd_hdim192_bf16_paged_softcapall_sm80_cu_348dd9ca_30794cuda3std6ranges3__45__cpo9iter_moveE,@object
	.size		_ZN83_INTERNAL_4d98bf0a_47_flash_fwd_hdim192_bf16_paged_softcapall_sm80_cu_348dd9ca_30794cuda3std6ranges3__45__cpo9iter_moveE,(_ZN83_INTERNAL_4d98bf0a_47_flash_fwd_hdim192_bf16_paged_softcapall_sm80_cu_348dd9ca_30794cuda3std3__45__cpo5beginE - _ZN83_INTERNAL_4d98bf0a_47_flash_fwd_hdim192_bf16_paged_softcapall_sm80_cu_348dd9ca_30794cuda3std6ranges3__45__cpo9iter_moveE)
_ZN83_INTERNAL_4d98bf0a_47_flash_fwd_hdim192_bf16_paged_softcapall_sm80_cu_348dd9ca_30794cuda3std6ranges3__45__cpo9iter_moveE:
	.zero		1
	.type		_ZN83_INTERNAL_4d98bf0a_47_flash_fwd_hdim192_bf16_paged_softcapall_sm80_cu_348dd9ca_30794cuda3std3__45__cpo5beginE,@object
	.size		_ZN83_INTERNAL_4d98bf0a_47_flash_fwd_hdim192_bf16_paged_softcapall_sm80_cu_348dd9ca_30794cuda3std3__45__cpo5beginE,(_ZN83_INTERNAL_4d98bf0a_47_flash_fwd_hdim192_bf16_paged_softcapall_sm80_cu_348dd9ca_30794cuda3std3__485_GLOBAL__N__4d98bf0a_47_flash_fwd_hdim192_bf16_paged_softcapall_sm80_cu_348dd9ca_30796ignoreE - _ZN83_INTERNAL_4d98bf0a_47_flash_fwd_hdim192_bf16_paged_softcapall_sm80_cu_348dd9ca_30794cuda3std3__45__cpo5beginE)
_ZN83_INTERNAL_4d98bf0a_47_flash_fwd_hdim192_bf16_paged_softcapall_sm80_cu_348dd9ca_30794cuda3std3__45__cpo5beginE:
	.zero		1
	.type		_ZN83_INTERNAL_4d98bf0a_47_flash_fwd_hdim192_bf16_paged_softcapall_sm80_cu_348dd9ca_30794cuda3std3__485_GLOBAL__N__4d98bf0a_47_flash_fwd_hdim192_bf16_paged_softcapall_sm80_cu_348dd9ca_30796ignoreE,@object
	.size		_ZN83_INTERNAL_4d98bf0a_47_flash_fwd_hdim192_bf16_paged_softcapall_sm80_cu_348dd9ca_30794cuda3std3__485_GLOBAL__N__4d98bf0a_47_flash_fwd_hdim192_bf16_paged_softcapall_sm80_cu_348dd9ca_30796ignoreE,(_ZN83_INTERNAL_4d98bf0a_47_flash_fwd_hdim192_bf16_paged_softcapall_sm80_cu_348dd9ca_30794cute7productE - _ZN83_INTERNAL_4d98bf0a_47_flash_fwd_hdim192_bf16_paged_softcapall_sm80_cu_348dd9ca_30794cuda3std3__485_GLOBAL__N__4d98bf0a_47_flash_fwd_hdim192_bf16_paged_softcapall_sm80_cu_348dd9ca_30796ignoreE)
_ZN83_INTERNAL_4d98bf0a_47_flash_fwd_hdim192_bf16_paged_softcapall_sm80_cu_348dd9ca_30794cuda3std3__485_GLOBAL__N__4d98bf0a_47_flash_fwd_hdim192_bf16_paged_softcapall_sm80_cu_348dd9ca_30796ignoreE:
	.zero		1
	.type		_ZN83_INTERNAL_4d98bf0a_47_flash_fwd_hdim192_bf16_paged_softcapall_sm80_cu_348dd9ca_30794cute7productE,@object
	.size		_ZN83_INTERNAL_4d98bf0a_47_flash_fwd_hdim192_bf16_paged_softcapall_sm80_cu_348dd9ca_30794cute7productE,(_ZN83_INTERNAL_4d98bf0a_47_flash_fwd_hdim192_bf16_paged_softcapall_sm80_cu_348dd9ca_30794cuda3std3__45__cpo3endE - _ZN83_INTERNAL_4d98bf0a_47_flash_fwd_hdim192_bf16_paged_softcapall_sm80_cu_348dd9ca_30794cute7productE)
_ZN83_INTERNAL_4d98bf0a_47_flash_fwd_hdim192_bf16_paged_softcapall_sm80_cu_348dd9ca_30794cute7productE:
	.zero		1
	.type		_ZN83_INTERNAL_4d98bf0a_47_flash_fwd_hdim192_bf16_paged_softcapall_sm80_cu_348dd9ca_30794cuda3std3__45__cpo3endE,@object
	.size		_ZN83_INTERNAL_4d98bf0a_47_flash_fwd_hdim192_bf16_paged_softcapall_sm80_cu_348dd9ca_30794cuda3std3__45__cpo3endE,(_ZN83_INTERNAL_4d98bf0a_47_flash_fwd_hdim192_bf16_paged_softcapall_sm80_cu_348dd9ca_30794cuda3std3__419piecewise_constructE - _ZN83_INTERNAL_4d98bf0a_47_flash_fwd_hdim192_bf16_paged_softcapall_sm80_cu_348dd9ca_30794cuda3std3__45__cpo3endE)
_ZN83_INTERNAL_4d98bf0a_47_flash_fwd_hdim192_bf16_paged_softcapall_sm80_cu_348dd9ca_30794cuda3std3__45__cpo3endE:
	.zero		1
	.type		_ZN83_INTERNAL_4d98bf0a_47_flash_fwd_hdim192_bf16_paged_softcapall_sm80_cu_348dd9ca_30794cuda3std3__419piecewise_constructE,@object
	.size		_ZN83_INTERNAL_4d98bf0a_47_flash_fwd_hdim192_bf16_paged_softcapall_sm80_cu_348dd9ca_30794cuda3std3__419piecewise_constructE,(_ZN83_INTERNAL_4d98bf0a_47_flash_fwd_hdim192_bf16_paged_softcapall_sm80_cu_348dd9ca_30794cuda3std3__45__cpo4cendE - _ZN83_INTERNAL_4d98bf0a_47_flash_fwd_hdim192_bf16_paged_softcapall_sm80_cu_348dd9ca_30794cuda3std3__419piecewise_constructE)
_ZN83_INTERNAL_4d98bf0a_47_flash_fwd_hdim192_bf16_paged_softcapall_sm80_cu_348dd9ca_30794cuda3std3__419piecewise_constructE:
	.zero		1
	.type		_ZN83_INTERNAL_4d98bf0a_47_flash_fwd_hdim192_bf16_paged_softcapall_sm80_cu_348dd9ca_30794cuda3std3__45__cpo4cendE,@object
	.size		_ZN83_INTERNAL_4d98bf0a_47_flash_fwd_hdim192_bf16_paged_softcapall_sm80_cu_348dd9ca_30794cuda3std3__45__cpo4cendE,(_ZN83_INTERNAL_4d98bf0a_47_flash_fwd_hdim192_bf16_paged_softcapall_sm80_cu_348dd9ca_30794cuda3std6ranges3__45__cpo4swapE - _ZN83_INTERNAL_4d98bf0a_47_flash_fwd_hdim192_bf16_paged_softcapall_sm80_cu_348dd9ca_30794cuda3std3__45__cpo4cendE)
_ZN83_INTERNAL_4d98bf0a_47_flash_fwd_hdim192_bf16_paged_softcapall_sm80_cu_348dd9ca_30794cuda3std3__45__cpo4cendE:
	.zero		1
	.type		_ZN83_INTERNAL_4d98bf0a_47_flash_fwd_hdim192_bf16_paged_softcapall_sm80_cu_348dd9ca_30794cuda3std6ranges3__45__cpo4swapE,@object
	.size		_ZN83_INTERNAL_4d98bf0a_47_flash_fwd_hdim192_bf16_paged_softcapall_sm80_cu_348dd9ca_30794cuda3std6ranges3__45__cpo4swapE,(.L_7 - _ZN83_INTERNAL_4d98bf0a_47_flash_fwd_hdim192_bf16_paged_softcapall_sm80_cu_348dd9ca_30794cuda3std6ranges3__45__cpo4swapE)
_ZN83_INTERNAL_4d98bf0a_47_flash_fwd_hdim192_bf16_paged_softcapall_sm80_cu_348dd9ca_30794cuda3std6ranges3__45__cpo4swapE:
	.zero		1
.L_7:


//--------------------- .nv.shared._ZN7cutlass13device_kernelIN5flash19enable_sm80_to_sm89INS1_16FlashAttnFwdSm80INS1_25CollectiveMainloopFwdSm80ILi8ELi1ELb0EN4cute5tupleIJNS5_1CILi128EEENS7_ILi64EEENS7_ILi192EEEEEELi192ENS_10bfloat16_tEfNS_4arch4Sm80ELb0ELb0ELb1ELb1ELb1ELb0ELb1ELb0EEENS1_21CollectiveEpilogueFwdINS6_IJS8_SA_S9_EEENS6_IJNS7_ILi1EEESI_SI_EEESC_SE_Li256ELb1ELb1ELb0ELb0EEENS1_19SingleTileSchedulerILb1ELb0ELb1ELi128EEEEEEEEEvNT_6ParamsE --------------------------
	.section	.nv.shared._ZN7cutlass13device_kernelIN5flash19enable_sm80_to_sm89INS1_16FlashAttnFwdSm80INS1_25CollectiveMainloopFwdSm80ILi8ELi1ELb0EN4cute5tupleIJNS5_1CILi128EEENS7_ILi64EEENS7_ILi192EEEEEELi192ENS_10bfloat16_tEfNS_4arch4Sm80ELb0ELb0ELb1ELb1ELb1ELb0ELb1ELb0EEENS1_21CollectiveEpilogueFwdINS6_IJS8_SA_S9_EEENS6_IJNS7_ILi1EEESI_SI_EEESC_SE_Li256ELb1ELb1ELb0ELb0EEENS1_19SingleTileSchedulerILb1ELb0ELb1ELi128EEEEEEEEEvNT_6ParamsE,"aw",@nobits
	.sectionflags	@""
	.align	16


//--------------------- .nv.shared._ZN7cutlass13device_kernelIN5flash19enable_sm80_to_sm89INS1_16FlashAttnFwdSm80INS1_25CollectiveMainloopFwdSm80ILi8ELi1ELb0EN4cute5tupleIJNS5_1CILi128EEENS7_ILi64EEENS7_ILi192EEEEEELi192ENS_10bfloat16_tEfNS_4arch4Sm80ELb0ELb0ELb1ELb1ELb1ELb1ELb1ELb0EEENS1_21CollectiveEpilogueFwdINS6_IJS8_SA_S9_EEENS6_IJNS7_ILi1EEESI_SI_EEESC_SE_Li256ELb1ELb1ELb0ELb0EEENS1_19SingleTileSchedulerILb1ELb0ELb1ELi128EEEEEEEEEvNT_6ParamsE --------------------------
	.section	.nv.shared._ZN7cutlass13device_kernelIN5flash19enable_sm80_to_sm89INS1_16FlashAttnFwdSm80INS1_25CollectiveMainloopFwdSm80ILi8ELi1ELb0EN4cute5tupleIJNS5_1CILi128EEENS7_ILi64EEENS7_ILi192EEEEEELi192ENS_10bfloat16_tEfNS_4arch4Sm80ELb0ELb0ELb1ELb1ELb1ELb1ELb1ELb0EEENS1_21CollectiveEpilogueFwdINS6_IJS8_SA_S9_EEENS6_IJNS7_ILi1EEESI_SI_EEESC_SE_Li256ELb1ELb1ELb0ELb0EEENS1_19SingleTileSchedulerILb1ELb0ELb1ELi128EEEEEEEEEvNT_6ParamsE,"aw",@nobits
	.sectionflags	@""
	.align	16


//--------------------- .nv.shared._ZN7cutlass13device_kernelIN5flash19enable_sm80_to_sm89INS1_16FlashAttnFwdSm80INS1_25CollectiveMainloopFwdSm80ILi8ELi1ELb0EN4cute5tupleIJNS5_1CILi128EEENS7_ILi64EEENS7_ILi192EEEEEELi192ENS_10bfloat16_tEfNS_4arch4Sm80ELb0ELb1ELb1ELb0ELb1ELb0ELb1ELb0EEENS1_21CollectiveEpilogueFwdINS6_IJS8_SA_S9_EEENS6_IJNS7_ILi1EEESI_SI_EEESC_SE_Li256ELb0ELb1ELb0ELb0EEENS1_19SingleTileSchedulerILb0ELb0ELb1ELi128EEEEEEEEEvNT_6ParamsE --------------------------
	.section	.nv.shared._ZN7cutlass13device_kernelIN5flash19enable_sm80_to_sm89INS1_16FlashAttnFwdSm80INS1_25CollectiveMainloopFwdSm80ILi8ELi1ELb0EN4cute5tupleIJNS5_1CILi128EEENS7_ILi64EEENS7_ILi192EEEEEELi192ENS_10bfloat16_tEfNS_4arch4Sm80ELb0ELb1ELb1ELb0ELb1ELb0ELb1ELb0EEENS1_21CollectiveEpilogueFwdINS6_IJS8_SA_S9_EEENS6_IJNS7_ILi1EEESI_SI_EEESC_SE_Li256ELb0ELb1ELb0ELb0EEENS1_19SingleTileSchedulerILb0ELb0ELb1ELi128EEEEEEEEEvNT_6ParamsE,"aw",@nobits
	.sectionflags	@""
	.align	16


//--------------------- .nv.shared._ZN7cutlass13device_kernelIN5flash19enable_sm80_to_sm89INS1_16FlashAttnFwdSm80INS1_25CollectiveMainloopFwdSm80ILi8ELi1ELb0EN4cute5tupleIJNS5_1CILi128EEENS7_ILi64EEENS7_ILi192EEEEEELi192ENS_10bfloat16_tEfNS_4arch4Sm80ELb0ELb1ELb1ELb1ELb1ELb0ELb1ELb0EEENS1_21CollectiveEpilogueFwdINS6_IJS8_SA_S9_EEENS6_IJNS7_ILi1EEESI_SI_EEESC_SE_Li256ELb1ELb1ELb0ELb0EEENS1_19SingleTileSchedulerILb1ELb0ELb1ELi128EEEEEEEEEvNT_6ParamsE --------------------------
	.section	.nv.shared._ZN7cutlass13device_kernelIN5flash19enable_sm80_to_sm89INS1_16FlashAttnFwdSm80INS1_25CollectiveMainloopFwdSm80ILi8ELi1ELb0EN4cute5tupleIJNS5_1CILi128EEENS7_ILi64EEENS7_ILi192EEEEEELi192ENS_10bfloat16_tEfNS_4arch4Sm80ELb0ELb1ELb1ELb1ELb1ELb0ELb1ELb0EEENS1_21CollectiveEpilogueFwdINS6_IJS8_SA_S9_EEENS6_IJNS7_ILi1EEESI_SI_EEESC_SE_Li256ELb1ELb1ELb0ELb0EEENS1_19SingleTileSchedulerILb1ELb0ELb1ELi128EEEEEEEEEvNT_6ParamsE,"aw",@nobits
	.sectionflags	@""
	.align	16


//--------------------- .nv.shared._ZN7cutlass13device_kernelIN5flash19enable_sm80_to_sm89INS1_16FlashAttnFwdSm80INS1_25CollectiveMainloopFwdSm80ILi8ELi1ELb0EN4cute5tupleIJNS5_1CILi128EEENS7_ILi64EEENS7_ILi192EEEEEELi192ENS_10bfloat16_tEfNS_4arch4Sm80ELb0ELb1ELb1ELb1ELb1ELb1ELb1ELb0EEENS1_21CollectiveEpilogueFwdINS6_IJS8_SA_S9_EEENS6_IJNS7_ILi1EEESI_SI_EEESC_SE_Li256ELb1ELb1ELb0ELb0EEENS1_19SingleTileSchedulerILb1ELb0ELb1ELi128EEEEEEEEEvNT_6ParamsE --------------------------
	.section	.nv.shared._ZN7cutlass13device_kernelIN5flash19enable_sm80_to_sm89INS1_16FlashAttnFwdSm80INS1_25CollectiveMainloopFwdSm80ILi8ELi1ELb0EN4cute5tupleIJNS5_1CILi128EEENS7_ILi64EEENS7_ILi192EEEEEELi192ENS_10bfloat16_tEfNS_4arch4Sm80ELb0ELb1ELb1ELb1ELb1ELb1ELb1ELb0EEENS1_21CollectiveEpilogueFwdINS6_IJS8_SA_S9_EEENS6_IJNS7_ILi1EEESI_SI_EEESC_SE_Li256ELb1ELb1ELb0ELb0EEENS1_19SingleTileSchedulerILb1ELb0ELb1ELi128EEEEEEEEEvNT_6ParamsE,"aw",@nobits
	.sectionflags	@""
	.align	16


//--------------------- .nv.shared._ZN7cutlass13device_kernelIN5flash19enable_sm80_to_sm89INS1_16FlashAttnFwdSm80INS1_25CollectiveMainloopFwdSm80ILi8ELi1ELb0EN4cute5tupleIJNS5_1CILi128EEENS7_ILi64EEENS7_ILi192EEEEEELi192ENS_10bfloat16_tEfNS_4arch4Sm80ELb1ELb0ELb1ELb0ELb1ELb0ELb1ELb0EEENS1_21CollectiveEpilogueFwdINS6_IJS8_SA_S9_EEENS6_IJNS7_ILi1EEESI_SI_EEESC_SE_Li256ELb0ELb1ELb0ELb0EEENS1_30DynamicPersistentTileSchedulerILi256ELi256ELb0ELb1ELb0EEEEEEEEEvNT_6ParamsE --------------------------
	.section	.nv.shared._ZN7cutlass13device_kernelIN5flash19enable_sm80_to_sm89INS1_16FlashAttnFwdSm80INS1_25CollectiveMainloopFwdSm80ILi8ELi1ELb0EN4cute5tupleIJNS5_1CILi128EEENS7_ILi64EEENS7_ILi192EEEEEELi192ENS_10bfloat16_tEfNS_4arch4Sm80ELb1ELb0ELb1ELb0ELb1ELb0ELb1ELb0EEENS1_21CollectiveEpilogueFwdINS6_IJS8_SA_S9_EEENS6_IJNS7_ILi1EEESI_SI_EEESC_SE_Li256ELb0ELb1ELb0ELb0EEENS1_30DynamicPersistentTileSchedulerILi256ELi256ELb0ELb1ELb0EEEEEEEEEvNT_6ParamsE,"aw",@nobits
	.sectionflags	@""
	.align	16


//--------------------- .nv.shared._ZN7cutlass13device_kernelIN5flash19enable_sm80_to_sm89INS1_16FlashAttnFwdSm80INS1_25CollectiveMainloopFwdSm80ILi8ELi1ELb0EN4cute5tupleIJNS5_1CILi128EEENS7_ILi64EEENS7_ILi192EEEEEELi192ENS_10bfloat16_tEfNS_4arch4Sm80ELb1ELb0ELb1ELb1ELb1ELb0ELb1ELb0EEENS1_21CollectiveEpilogueFwdINS6_IJS8_SA_S9_EEENS6_IJNS7_ILi1EEESI_SI_EEESC_SE_Li256ELb1ELb1ELb0ELb0EEENS1_19SingleTileSchedulerILb1ELb0ELb1ELi128EEEEEEEEEvNT_6ParamsE --------------------------
	.section	.nv.shared._ZN7cutlass13device_kernelIN5flash19enable_sm80_to_sm89INS1_16FlashAttnFwdSm80INS1_25CollectiveMainloopFwdSm80ILi8ELi1ELb0EN4cute5tupleIJNS5_1CILi128EEENS7_ILi64EEENS7_ILi192EEEEEELi192ENS_10bfloat16_tEfNS_4arch4Sm80ELb1ELb0ELb1ELb1ELb1ELb0ELb1ELb0EEENS1_21CollectiveEpilogueFwdINS6_IJS8_SA_S9_EEENS6_IJNS7_ILi1EEESI_SI_EEESC_SE_Li256ELb1ELb1ELb0ELb0EEENS1_19SingleTileSchedulerILb1ELb0ELb1ELi128EEEEEEEEEvNT_6ParamsE,"aw",@nobits
	.sectionflags	@""
	.align	16


//--------------------- .nv.shared._ZN7cutlass13device_kernelIN5flash19enable_sm80_to_sm89INS1_16FlashAttnFwdSm80INS1_25CollectiveMainloopFwdSm80ILi8ELi1ELb0EN4cute5tupleIJNS5_1CILi128EEENS7_ILi64EEENS7_ILi192EEEEEELi192ENS_10bfloat16_tEfNS_4arch4Sm80ELb1ELb0ELb1ELb1ELb1ELb1ELb1ELb0EEENS1_21CollectiveEpilogueFwdINS6_IJS8_SA_S9_EEENS6_IJNS7_ILi1EEESI_SI_EEESC_SE_Li256ELb1ELb1ELb0ELb0EEENS1_19SingleTileSchedulerILb1ELb0ELb1ELi128EEEEEEEEEvNT_6ParamsE --------------------------
	.section	.nv.shared._ZN7cutlass13device_kernelIN5flash19enable_sm80_to_sm89INS1_16FlashAttnFwdSm80INS1_25CollectiveMainloopFwdSm80ILi8ELi1ELb0EN4cute5tupleIJNS5_1CILi128EEENS7_ILi64EEENS7_ILi192EEEEEELi192ENS_10bfloat16_tEfNS_4arch4Sm80ELb1ELb0ELb1ELb1ELb1ELb1ELb1ELb0EEENS1_21CollectiveEpilogueFwdINS6_IJS8_SA_S9_EEENS6_IJNS7_ILi1EEESI_SI_EEESC_SE_Li256ELb1ELb1ELb0ELb0EEENS1_19SingleTileSchedulerILb1ELb0ELb1ELi128EEEEEEEEEvNT_6ParamsE,"aw",@nobits
	.sectionflags	@""
	.align	16


//--------------------- .nv.shared._ZN7cutlass13device_kernelIN5flash19enable_sm80_to_sm89INS1_16FlashAttnFwdSm80INS1_25CollectiveMainloopFwdSm80ILi8ELi2ELb0EN4cute5tupleIJNS5_1CILi128EEENS7_ILi64EEENS7_ILi192EEEEEELi192ENS_10bfloat16_tEfNS_4arch4Sm80ELb0ELb0ELb1ELb0ELb1ELb0ELb1ELb0EEENS1_21CollectiveEpilogueFwdINS6_IJS8_SA_S9_EEENS6_IJNS7_ILi1EEESI_SI_EEESC_SE_Li256ELb0ELb1ELb0ELb0EEENS1_19SingleTileSchedulerILb0ELb0ELb1ELi128EEEEEEEEEvNT_6ParamsE --------------------------
	.section	.nv.shared._ZN7cutlass13device_kernelIN5flash19enable_sm80_to_sm89INS1_16FlashAttnFwdSm80INS1_25CollectiveMainloopFwdSm80ILi8ELi2ELb0EN4cute5tupleIJNS5_1CILi128EEENS7_ILi64EEENS7_ILi192EEEEEELi192ENS_10bfloat16_tEfNS_4arch4Sm80ELb0ELb0ELb1ELb0ELb1ELb0ELb1ELb0EEENS1_21CollectiveEpilogueFwdINS6_IJS8_SA_S9_EEENS6_IJNS7_ILi1EEESI_SI_EEESC_SE_Li256ELb0ELb1ELb0ELb0EEENS1_19SingleTileSchedulerILb0ELb0ELb1ELi128EEEEEEEEEvNT_6ParamsE,"aw",@nobits
	.sectionflags	@""
	.align	16


//--------------------- .nv.shared._ZN7cutlass13device_kernelIN5flash19enable_sm80_to_sm89INS1_16FlashAttnFwdSm80INS1_25CollectiveMainloopFwdSm80ILi8ELi2ELb0EN4cute5tupleIJNS5_1CILi128EEENS7_ILi64EEENS7_ILi192EEEEEELi192ENS_10bfloat16_tEfNS_4arch4Sm80ELb0ELb0ELb1ELb1ELb1ELb0ELb1ELb0EEENS1_21CollectiveEpilogueFwdINS6_IJS8_SA_S9_EEENS6_IJNS7_ILi1EEESI_SI_EEESC_SE_Li256ELb1ELb1ELb0ELb0EEENS1_19SingleTileSchedulerILb1ELb0ELb1ELi128EEEEEEEEEvNT_6ParamsE --------------------------
	.section	.nv.shared._ZN7cutlass13device_kernelIN5flash19enable_sm80_to_sm89INS1_16FlashAttnFwdSm80INS1_25CollectiveMainloopFwdSm80ILi8ELi2ELb0EN4cute5tupleIJNS5_1CILi128EEENS7_ILi64EEENS7_ILi192EEEEEELi192ENS_10bfloat16_tEfNS_4arch4Sm80ELb0ELb0ELb1ELb1ELb1ELb0ELb1ELb0EEENS1_21CollectiveEpilogueFwdINS6_IJS8_SA_S9_EEENS6_IJNS7_ILi1EEESI_SI_EEESC_SE_Li256ELb1ELb1ELb0ELb0EEENS1_19SingleTileSchedulerILb1ELb0ELb1ELi128EEEEEEEEEvNT_6ParamsE,"aw",@nobits
	.sectionflags	@""
	.align	16


//--------------------- .nv.shared._ZN7cutlass13device_kernelIN5flash19enable_sm80_to_sm89INS1_16FlashAttnFwdSm80INS1_25CollectiveMainloopFwdSm80ILi8ELi2ELb0EN4cute5tupleIJNS5_1CILi128EEENS7_ILi64EEENS7_ILi192EEEEEELi192ENS_10bfloat16_tEfNS_4arch4Sm80ELb0ELb0ELb1ELb1ELb1ELb1ELb1ELb0EEENS1_21CollectiveEpilogueFwdINS6_IJS8_SA_S9_EEENS6_IJNS7_ILi1EEESI_SI_EEESC_SE_Li256ELb1ELb1ELb0ELb0EEENS1_19SingleTileSchedulerILb1ELb0ELb1ELi128EEEEEEEEEvNT_6ParamsE --------------------------
	.section	.nv.shared._ZN7cutlass13device_kernelIN5flash19enable_sm80_to_sm89INS1_16FlashAttnFwdSm80INS1_25CollectiveMainloopFwdSm80ILi8ELi2ELb0EN4cute5tupleIJNS5_1CILi128EEENS7_ILi64EEENS7_ILi192EEEEEELi192ENS_10bfloat16_tEfNS_4arch4Sm80ELb0ELb0ELb1ELb1ELb1ELb1ELb1ELb0EEENS1_21CollectiveEpilogueFwdINS6_IJS8_SA_S9_EEENS6_IJNS7_ILi1EEESI_SI_EEESC_SE_Li256ELb1ELb1ELb0ELb0EEENS1_19SingleTileSchedulerILb1ELb0ELb1ELi128EEEEEEEEEvNT_6ParamsE,"aw",@nobits
	.sectionflags	@""
	.align	16


//--------------------- .nv.shared._ZN7cutlass13device_kernelIN5flash19enable_sm80_to_sm89INS1_16FlashAttnFwdSm80INS1_25CollectiveMainloopFwdSm80ILi8ELi2ELb0EN4cute5tupleIJNS5_1CILi128EEENS7_ILi64EEENS7_ILi192EEEEEELi192ENS_10bfloat16_tEfNS_4arch4Sm80ELb0ELb1ELb1ELb0ELb1ELb0ELb1ELb0EEENS1_21CollectiveEpilogueFwdINS6_IJS8_SA_S9_EEENS6_IJNS7_ILi1EEESI_SI_EEESC_SE_Li256ELb0ELb1ELb0ELb0EEENS1_19SingleTileSchedulerILb0ELb0ELb1ELi128EEEEEEEEEvNT_6ParamsE --------------------------
	.section	.nv.shared._ZN7cutlass13device_kernelIN5flash19enable_sm80_to_sm89INS1_16FlashAttnFwdSm80INS1_25CollectiveMainloopFwdSm80ILi8ELi2ELb0EN4cute5tupleIJNS5_1CILi128EEENS7_ILi64EEENS7_ILi192EEEEEELi192ENS_10bfloat16_tEfNS_4arch4Sm80ELb0ELb1ELb1ELb0ELb1ELb0ELb1ELb0EEENS1_21CollectiveEpilogueFwdINS6_IJS8_SA_S9_EEENS6_IJNS7_ILi1EEESI_SI_EEESC_SE_Li256ELb0ELb1ELb0ELb0EEENS1_19SingleTileSchedulerILb0ELb0ELb1ELi128EEEEEEEEEvNT_6ParamsE,"aw",@nobits
	.sectionflags	@""
	.align	16


//--------------------- .nv.shared._ZN7cutlass13device_kernelIN5flash19enable_sm80_to_sm89INS1_16FlashAttnFwdSm80INS1_25CollectiveMainloopFwdSm80ILi8ELi2ELb0EN4cute5tupleIJNS5_1CILi128EEENS7_ILi64EEENS7_ILi192EEEEEELi192ENS_10bfloat16_tEfNS_4arch4Sm80ELb0ELb1ELb1ELb1ELb1ELb0ELb1ELb0EEENS1_21CollectiveEpilogueFwdINS6_IJS8_SA_S9_EEENS6_IJNS7_ILi1EEESI_SI_EEESC_SE_Li256ELb1ELb1ELb0ELb0EEENS1_19SingleTileSchedulerILb1ELb0ELb1ELi128EEEEEEEEEvNT_6ParamsE --------------------------
	.section	.nv.shared._ZN7cutlass13device_kernelIN5flash19enable_sm80_to_sm89INS1_16FlashAttnFwdSm80INS1_25CollectiveMainloopFwdSm80ILi8ELi2ELb0EN4cute5tupleIJNS5_1CILi128EEENS7_ILi64EEENS7_ILi192EEEEEELi192ENS_10bfloat16_tEfNS_4arch4Sm80ELb0ELb1ELb1ELb1ELb1ELb0ELb1ELb0EEENS1_21CollectiveEpilogueFwdINS6_IJS8_SA_S9_EEENS6_IJNS7_ILi1EEESI_SI_EEESC_SE_Li256ELb1ELb1ELb0ELb0EEENS1_19SingleTileSchedulerILb1ELb0ELb1ELi128EEEEEEEEEvNT_6ParamsE,"aw",@nobits
	.sectionflags	@""
	.align	16


//--------------------- .nv.shared._ZN7cutlass13device_kernelIN5flash19enable_sm80_to_sm89INS1_16FlashAttnFwdSm80INS1_25CollectiveMainloopFwdSm80ILi8ELi2ELb0EN4cute5tupleIJNS5_1CILi128EEENS7_ILi64EEENS7_ILi192EEEEEELi192ENS_10bfloat16_tEfNS_4arch4Sm80ELb0ELb1ELb1ELb1ELb1ELb1ELb1ELb0EEENS1_21CollectiveEpilogueFwdINS6_IJS8_SA_S9_EEENS6_IJNS7_ILi1EEESI_SI_EEESC_SE_Li256ELb1ELb1ELb0ELb0EEENS1_19SingleTileSchedulerILb1ELb0ELb1ELi128EEEEEEEEEvNT_6ParamsE --------------------------
	.section	.nv.shared._ZN7cutlass13device_kernelIN5flash19enable_sm80_to_sm89INS1_16FlashAttnFwdSm80INS1_25CollectiveMainloopFwdSm80ILi8ELi2ELb0EN4cute5tupleIJNS5_1CILi128EEENS7_ILi64EEENS7_ILi192EEEEEELi192ENS_10bfloat16_tEfNS_4arch4Sm80ELb0ELb1ELb1ELb1ELb1ELb1ELb1ELb0EEENS1_21CollectiveEpilogueFwdINS6_IJS8_SA_S9_EEENS6_IJNS7_ILi1EEESI_SI_EEESC_SE_Li256ELb1ELb1ELb0ELb0EEENS1_19SingleTileSchedulerILb1ELb0ELb1ELi128EEEEEEEEEvNT_6ParamsE,"aw",@nobits
	.sectionflags	@""
	.align	16


//--------------------- .nv.shared._ZN7cutlass13device_kernelIN5flash19enable_sm80_to_sm89INS1_16FlashAttnFwdSm80INS1_25CollectiveMainloopFwdSm80ILi8ELi2ELb0EN4cute5tupleIJNS5_1CILi128EEENS7_ILi64EEENS7_ILi192EEEEEELi192ENS_10bfloat16_tEfNS_4arch4Sm80ELb1ELb0ELb1ELb0ELb1ELb0ELb1ELb0EEENS1_21CollectiveEpilogueFwdINS6_IJS8_SA_S9_EEENS6_IJNS7_ILi1EEESI_SI_EEESC_SE_Li256ELb0ELb1ELb0ELb0EEENS1_30DynamicPersistentTileSchedulerILi256ELi256ELb0ELb1ELb0EEEEEEEEEvNT_6ParamsE --------------------------
	.section	.nv.shared._ZN7cutlass13device_kernelIN5flash19enable_sm80_to_sm89INS1_16FlashAttnFwdSm80INS1_25CollectiveMainloopFwdSm80ILi8ELi2ELb0EN4cute5tupleIJNS5_1CILi128EEENS7_ILi64EEENS7_ILi192EEEEEELi192ENS_10bfloat16_tEfNS_4arch4Sm80ELb1ELb0ELb1ELb0ELb1ELb0ELb1ELb0EEENS1_21CollectiveEpilogueFwdINS6_IJS8_SA_S9_EEENS6_IJNS7_ILi1EEESI_SI_EEESC_SE_Li256ELb0ELb1ELb0ELb0EEENS1_30DynamicPersistentTileSchedulerILi256ELi256ELb0ELb1ELb0EEEEEEEEEvNT_6ParamsE,"aw",@nobits
	.sectionflags	@""
	.align	16


//--------------------- .nv.shared._ZN7cutlass13device_kernelIN5flash19enable_sm80_to_sm89INS1_16FlashAttnFwdSm80INS1_25CollectiveMainloopFwdSm80ILi8ELi2ELb0EN4cute5tupleIJNS5_1CILi128EEENS7_ILi64EEENS7_ILi192EEEEEELi192ENS_10bfloat16_tEfNS_4arch4Sm80ELb1ELb0ELb1ELb1ELb1ELb0ELb1ELb0EEENS1_21CollectiveEpilogueFwdINS6_IJS8_SA_S9_EEENS6_IJNS7_ILi1EEESI_SI_EEESC_SE_Li256ELb1ELb1ELb0ELb0EEENS1_19SingleTileSchedulerILb1ELb0ELb1ELi128EEEEEEEEEvNT_6ParamsE --------------------------
	.section	.nv.shared._ZN7cutlass13device_kernelIN5flash19enable_sm80_to_sm89INS1_16FlashAttnFwdSm80INS1_25CollectiveMainloopFwdSm80ILi8ELi2ELb0EN4cute5tupleIJNS5_1CILi128EEENS7_ILi64EEENS7_ILi192EEEEEELi192ENS_10bfloat16_tEfNS_4arch4Sm80ELb1ELb0ELb1ELb1ELb1ELb0ELb1ELb0EEENS1_21CollectiveEpilogueFwdINS6_IJS8_SA_S9_EEENS6_IJNS7_ILi1EEESI_SI_EEESC_SE_Li256ELb1ELb1ELb0ELb0EEENS1_19SingleTileSchedulerILb1ELb0ELb1ELi128EEEEEEEEEvNT_6ParamsE,"aw",@nobits
	.sectionflags	@""
	.align	16


//--------------------- .nv.shared._ZN7cutlass13device_kernelIN5flash19enable_sm80_to_sm89INS1_16FlashAttnFwdSm80INS1_25CollectiveMainloopFwdSm80ILi8ELi2ELb0EN4cute5tupleIJNS5_1CILi128EEENS7_ILi64EEENS7_ILi192EEEEEELi192ENS_10bfloat16_tEfNS_4arch4Sm80ELb1ELb0ELb1ELb1ELb1ELb1ELb1ELb0EEENS1_21CollectiveEpilogueFwdINS6_IJS8_SA_S9_EEENS6_IJNS7_ILi1EEESI_SI_EEESC_SE_Li256ELb1ELb1ELb0ELb0EEENS1_19SingleTileSchedulerILb1ELb0ELb1ELi128EEEEEEEEEvNT_6ParamsE --------------------------
	.section	.nv.shared._ZN7cutlass13device_kernelIN5flash19enable_sm80_to_sm89INS1_16FlashAttnFwdSm80INS1_25CollectiveMainloopFwdSm80ILi8ELi2ELb0EN4cute5tupleIJNS5_1CILi128EEENS7_ILi64EEENS7_ILi192EEEEEELi192ENS_10bfloat16_tEfNS_4arch4Sm80ELb1ELb0ELb1ELb1ELb1ELb1ELb1ELb0EEENS1_21CollectiveEpilogueFwdINS6_IJS8_SA_S9_EEENS6_IJNS7_ILi1EEESI_SI_EEESC_SE_Li256ELb1ELb1ELb0ELb0EEENS1_19SingleTileSchedulerILb1ELb0ELb1ELi128EEEEEEEEEvNT_6ParamsE,"aw",@nobits
	.sectionflags	@""
	.align	16


//--------------------- .nv.shared._ZN7cutlass13device_kernelIN5flash19enable_sm80_to_sm89INS1_16FlashAttnFwdSm80INS1_25CollectiveMainloopFwdSm80ILi8ELi1ELb0EN4cute5tupleIJNS5_1CILi128EEENS7_ILi64EEENS7_ILi192EEEEEELi192ENS_10bfloat16_tEfNS_4arch4Sm80ELb0ELb0ELb0ELb0ELb1ELb0ELb1ELb0EEENS1_21CollectiveEpilogueFwdINS6_IJS8_SA_S9_EEENS6_IJNS7_ILi1EEESI_SI_EEESC_SE_Li256ELb0ELb1ELb0ELb0EEENS1_19SingleTileSchedulerILb0ELb0ELb1ELi128EEEEEEEEEvNT_6ParamsE --------------------------
	.section	.nv.shared._ZN7cutlass13device_kernelIN5flash19enable_sm80_to_sm89INS1_16FlashAttnFwdSm80INS1_25CollectiveMainloopFwdSm80ILi8ELi1ELb0EN4cute5tupleIJNS5_1CILi128EEENS7_ILi64EEENS7_ILi192EEEEEELi192ENS_10bfloat16_tEfNS_4arch4Sm80ELb0ELb0ELb0ELb0ELb1ELb0ELb1ELb0EEENS1_21CollectiveEpilogueFwdINS6_IJS8_SA_S9_EEENS6_IJNS7_ILi1EEESI_SI_EEESC_SE_Li256ELb0ELb1ELb0ELb0EEENS1_19SingleTileSchedulerILb0ELb0ELb1ELi128EEEEEEEEEvNT_6ParamsE,"aw",@nobits
	.sectionflags	@""
	.align	16


//--------------------- .nv.shared._ZN7cutlass13device_kernelIN5flash19enable_sm80_to_sm89INS1_16FlashAttnFwdSm80INS1_25CollectiveMainloopFwdSm80ILi8ELi1ELb0EN4cute5tupleIJNS5_1CILi128EEENS7_ILi64EEENS7_ILi192EEEEEELi192ENS_10bfloat16_tEfNS_4arch4Sm80ELb0ELb0ELb0ELb1ELb1ELb0ELb1ELb0EEENS1_21CollectiveEpilogueFwdINS6_IJS8_SA_S9_EEENS6_IJNS7_ILi1EEESI_SI_EEESC_SE_Li256ELb1ELb1ELb0ELb0EEENS1_19SingleTileSchedulerILb1ELb0ELb1ELi128EEEEEEEEEvNT_6ParamsE --------------------------
	.section	.nv.shared._ZN7cutlass13device_kernelIN5flash19enable_sm80_to_sm89INS1_16FlashAttnFwdSm80INS1_25CollectiveMainloopFwdSm80ILi8ELi1ELb0EN4cute5tupleIJNS5_1CILi128EEENS7_ILi64EEENS7_ILi192EEEEEELi192ENS_10bfloat16_tEfNS_4arch4Sm80ELb0ELb0ELb0ELb1ELb1ELb0ELb1ELb0EEENS1_21CollectiveEpilogueFwdINS6_IJS8_SA_S9_EEENS6_IJNS7_ILi1EEESI_SI_EEESC_SE_Li256ELb1ELb1ELb0ELb0EEENS1_19SingleTileSchedulerILb1ELb0ELb1ELi128EEEEEEEEEvNT_6ParamsE,"aw",@nobits
	.sectionflags	@""
	.align	16


//--------------------- .nv.shared._ZN7cutlass13device_kernelIN5flash19enable_sm80_to_sm89INS1_16FlashAttnFwdSm80INS1_25CollectiveMainloopFwdSm80ILi8ELi1ELb0EN4cute5tupleIJNS5_1CILi128EEENS7_ILi64EEENS7_ILi192EEEEEELi192ENS_10bfloat16_tEfNS_4arch4Sm80ELb0ELb0ELb0ELb1ELb1ELb1ELb1ELb0EEENS1_21CollectiveEpilogueFwdINS6_IJS8_SA_S9_EEENS6_IJNS7_ILi1EEESI_SI_EEESC_SE_Li256ELb1ELb1ELb0ELb0EEENS1_19SingleTileSchedulerILb1ELb0ELb1ELi128EEEEEEEEEvNT_6ParamsE --------------------------
	.section	.nv.shared._ZN7cutlass13device_kernelIN5flash19enable_sm80_to_sm89INS1_16FlashAttnFwdSm80INS1_25CollectiveMainloopFwdSm80ILi8ELi1ELb0EN4cute5tupleIJNS5_1CILi128EEENS7_ILi64EEENS7_ILi192EEEEEELi192ENS_10bfloat16_tEfNS_4arch4Sm80ELb0ELb0ELb0ELb1ELb1ELb1ELb1ELb0EEENS1_21CollectiveEpilogueFwdINS6_IJS8_SA_S9_EEENS6_IJNS7_ILi1EEESI_SI_EEESC_SE_Li256ELb1ELb1ELb0ELb0EEENS1_19SingleTileSchedulerILb1ELb0ELb1ELi128EEEEEEEEEvNT_6ParamsE,"aw",@nobits
	.sectionflags	@""
	.align	16


//--------------------- .nv.shared._ZN7cutlass13device_kernelIN5flash19enable_sm80_to_sm89INS1_16FlashAttnFwdSm80INS1_25CollectiveMainloopFwdSm80ILi8ELi1ELb0EN4cute5tupleIJNS5_1CILi128EEENS7_ILi64EEENS7_ILi192EEEEEELi192ENS_10bfloat16_tEfNS_4arch4Sm80ELb0ELb1ELb0ELb0ELb1ELb0ELb1ELb0EEENS1_21CollectiveEpilogueFwdINS6_IJS8_SA_S9_EEENS6_IJNS7_ILi1EEESI_SI_EEESC_SE_Li256ELb0ELb1ELb0ELb0EEENS1_19SingleTileSchedulerILb0ELb0ELb1ELi128EEEEEEEEEvNT_6ParamsE --------------------------
	.section	.nv.shared._ZN7cutlass13device_kernelIN5flash19enable_sm80_to_sm89INS1_16FlashAttnFwdSm80INS1_25CollectiveMainloopFwdSm80ILi8ELi1ELb0EN4cute5tupleIJNS5_1CILi128EEENS7_ILi64EEENS7_ILi192EEEEEELi192ENS_10bfloat16_tEfNS_4arch4Sm80ELb0ELb1ELb0ELb0ELb1ELb0ELb1ELb0EEENS1_21CollectiveEpilogueFwdINS6_IJS8_SA_S9_EEENS6_IJNS7_ILi1EEESI_SI_EEESC_SE_Li256ELb0ELb1ELb0ELb0EEENS1_19SingleTileSchedulerILb0ELb0ELb1ELi128EEEEEEEEEvNT_6ParamsE,"aw",@nobits
	.sectionflags	@""
	.align	16


//--------------------- .nv.shared._ZN7cutlass13device_kernelIN5flash19enable_sm80_to_sm89INS1_16FlashAttnFwdSm80INS1_25CollectiveMainloopFwdSm80ILi8ELi1ELb0EN4cute5tupleIJNS5_1CILi128EEENS7_ILi64EEENS7_ILi192EEEEEELi192ENS_10bfloat16_tEfNS_4arch4Sm80ELb0ELb1ELb0ELb1ELb1ELb0ELb1ELb0EEENS1_21CollectiveEpilogueFwdINS6_IJS8_SA_S9_EEENS6_IJNS7_ILi1EEESI_SI_EEESC_SE_Li256ELb1ELb1ELb0ELb0EEENS1_19SingleTileSchedulerILb1ELb0ELb1ELi128EEEEEEEEEvNT_6ParamsE --------------------------
	.section	.nv.shared._ZN7cutlass13device_kernelIN5flash19enable_sm80_to_sm89INS1_16FlashAttnFwdSm80INS1_25CollectiveMainloopFwdSm80ILi8ELi1ELb0EN4cute5tupleIJNS5_1CILi128EEENS7_ILi64EEENS7_ILi192EEEEEELi192ENS_10bfloat16_tEfNS_4arch4Sm80ELb0ELb1ELb0ELb1ELb1ELb0ELb1ELb0EEENS1_21CollectiveEpilogueFwdINS6_IJS8_SA_S9_EEENS6_IJNS7_ILi1EEESI_SI_EEESC_SE_Li256ELb1ELb1ELb0ELb0EEENS1_19SingleTileSchedulerILb1ELb0ELb1ELi128EEEEEEEEEvNT_6ParamsE,"aw",@nobits
	.sectionflags	@""
	.align	16


//--------------------- .nv.shared._ZN7cutlass13device_kernelIN5flash19enable_sm80_to_sm89INS1_16FlashAttnFwdSm80INS1_25CollectiveMainloopFwdSm80ILi8ELi1ELb0EN4cute5tupleIJNS5_1CILi128EEENS7_ILi64EEENS7_ILi192EEEEEELi192ENS_10bfloat16_tEfNS_4arch4Sm80ELb0ELb1ELb0ELb1ELb1ELb1ELb1ELb0EEENS1_21CollectiveEpilogueFwdINS6_IJS8_SA_S9_EEENS6_IJNS7_ILi1EEESI_SI_EEESC_SE_Li256ELb1ELb1ELb0ELb0EEENS1_19SingleTileSchedulerILb1ELb0ELb1ELi128EEEEEEEEEvNT_6ParamsE --------------------------
	.section	.nv.shared._ZN7cutlass13device_kernelIN5flash19enable_sm80_to_sm89INS1_16FlashAttnFwdSm80INS1_25CollectiveMainloopFwdSm80ILi8ELi1ELb0EN4cute5tupleIJNS5_1CILi128EEENS7_ILi64EEENS7_ILi192EEEEEELi192ENS_10bfloat16_tEfNS_4arch4Sm80ELb0ELb1ELb0ELb1ELb1ELb1ELb1ELb0EEENS1_21CollectiveEpilogueFwdINS6_IJS8_SA_S9_EEENS6_IJNS7_ILi1EEESI_SI_EEESC_SE_Li256ELb1ELb1ELb0ELb0EEENS1_19SingleTileSchedulerILb1ELb0ELb1ELi128EEEEEEEEEvNT_6ParamsE,"aw",@nobits
	.sectionflags	@""
	.align	16


//--------------------- .nv.shared._ZN7cutlass13device_kernelIN5flash19enable_sm80_to_sm89INS1_16FlashAttnFwdSm80INS1_25CollectiveMainloopFwdSm80ILi8ELi1ELb0EN4cute5tupleIJNS5_1CILi128EEENS7_ILi64EEENS7_ILi192EEEEEELi192ENS_10bfloat16_tEfNS_4arch4Sm80ELb1ELb0ELb0ELb0ELb1ELb0ELb1ELb0EEENS1_21CollectiveEpilogueFwdINS6_IJS8_SA_S9_EEENS6_IJNS7_ILi1EEESI_SI_EEESC_SE_Li256ELb0ELb1ELb0ELb0EEENS1_30DynamicPersistentTileSchedulerILi256ELi256ELb0ELb1ELb0EEEEEEEEEvNT_6ParamsE --------------------------
	.section	.nv.shared._ZN7cutlass13device_kernelIN5flash19enable_sm80_to_sm89INS1_16FlashAttnFwdSm80INS1_25CollectiveMainloopFwdSm80ILi8ELi1ELb0EN4cute5tupleIJNS5_1CILi128EEENS7_ILi64EEENS7_ILi192EEEEEELi192ENS_10bfloat16_tEfNS_4arch4Sm80ELb1ELb0ELb0ELb0ELb1ELb0ELb1ELb0EEENS1_21CollectiveEpilogueFwdINS6_IJS8_SA_S9_EEENS6_IJNS7_ILi1EEESI_SI_EEESC_SE_Li256ELb0ELb1ELb0ELb0EEENS1_30DynamicPersistentTileSchedulerILi256ELi256ELb0ELb1ELb0EEEEEEEEEvNT_6ParamsE,"aw",@nobits
	.sectionflags	@""
	.align	16


//--------------------- .nv.shared._ZN7cutlass13device_kernelIN5flash19enable_sm80_to_sm89INS1_16FlashAttnFwdSm80INS1_25CollectiveMainloopFwdSm80ILi8ELi1ELb0EN4cute5tupleIJNS5_1CILi128EEENS7_ILi64EEENS7_ILi192EEEEEELi192ENS_10bfloat16_tEfNS_4arch4Sm80ELb1ELb0ELb0ELb1ELb1ELb0ELb1ELb0EEENS1_21CollectiveEpilogueFwdINS6_IJS8_SA_S9_EEENS6_IJNS7_ILi1EEESI_SI_EEESC_SE_Li256ELb1ELb1ELb0ELb0EEENS1_19SingleTileSchedulerILb1ELb0ELb1ELi128EEEEEEEEEvNT_6ParamsE --------------------------
	.section	.nv.shared._ZN7cutlass13device_kernelIN5flash19enable_sm80_to_sm89INS1_16FlashAttnFwdSm80INS1_25CollectiveMainloopFwdSm80ILi8ELi1ELb0EN4cute5tupleIJNS5_1CILi128EEENS7_ILi64EEENS7_ILi192EEEEEELi192ENS_10bfloat16_tEfNS_4arch4Sm80ELb1ELb0ELb0ELb1ELb1ELb0ELb1ELb0EEENS1_21CollectiveEpilogueFwdINS6_IJS8_SA_S9_EEENS6_IJNS7_ILi1EEESI_SI_EEESC_SE_Li256ELb1ELb1ELb0ELb0EEENS1_19SingleTileSchedulerILb1ELb0ELb1ELi128EEEEEEEEEvNT_6ParamsE,"aw",@nobits
	.sectionflags	@""
	.align	16


//--------------------- .nv.shared._ZN7cutlass13device_kernelIN5flash19enable_sm80_to_sm89INS1_16FlashAttnFwdSm80INS1_25CollectiveMainloopFwdSm80ILi8ELi1ELb0EN4cute5tupleIJNS5_1CILi128EEENS7_ILi64EEENS7_ILi192EEEEEELi192ENS_10bfloat16_tEfNS_4arch4Sm80ELb1ELb0ELb0ELb1ELb1ELb1ELb1ELb0EEENS1_21CollectiveEpilogueFwdINS6_IJS8_SA_S9_EEENS6_IJNS7_ILi1EEESI_SI_EEESC_SE_Li256ELb1ELb1ELb0ELb0EEENS1_19SingleTileSchedulerILb1ELb0ELb1ELi128EEEEEEEEEvNT_6ParamsE --------------------------
	.section	.nv.shared._ZN7cutlass13device_kernelIN5flash19enable_sm80_to_sm89INS1_16FlashAttnFwdSm80INS1_25CollectiveMainloopFwdSm80ILi8ELi1ELb0EN4cute5tupleIJNS5_1CILi128EEENS7_ILi64EEENS7_ILi192EEEEEELi192ENS_10bfloat16_tEfNS_4arch4Sm80ELb1ELb0ELb0ELb1ELb1ELb1ELb1ELb0EEENS1_21CollectiveEpilogueFwdINS6_IJS8_SA_S9_EEENS6_IJNS7_ILi1EEESI_SI_EEESC_SE_Li256ELb1ELb1ELb0ELb0EEENS1_19SingleTileSchedulerILb1ELb0ELb1ELi128EEEEEEEEEvNT_6ParamsE,"aw",@nobits
	.sectionflags	@""
	.align	16


//--------------------- .nv.shared._ZN7cutlass13device_kernelIN5flash19enable_sm80_to_sm89INS1_16FlashAttnFwdSm80INS1_25CollectiveMainloopFwdSm80ILi8ELi2ELb0EN4cute5tupleIJNS5_1CILi128EEENS7_ILi64EEENS7_ILi192EEEEEELi192ENS_10bfloat16_tEfNS_4arch4Sm80ELb0ELb0ELb0ELb0ELb1ELb0ELb1ELb0EEENS1_21CollectiveEpilogueFwdINS6_IJS8_SA_S9_EEENS6_IJNS7_ILi1EEESI_SI_EEESC_SE_Li256ELb0ELb1ELb0ELb0EEENS1_19SingleTileSchedulerILb0ELb0ELb1ELi128EEEEEEEEEvNT_6ParamsE --------------------------
	.section	.nv.shared._ZN7cutlass13device_kernelIN5flash19enable_sm80_to_sm89INS1_16FlashAttnFwdSm80INS1_25CollectiveMainloopFwdSm80ILi8ELi2ELb0EN4cute5tupleIJNS5_1CILi128EEENS7_ILi64EEENS7_ILi192EEEEEELi192ENS_10bfloat16_tEfNS_4arch4Sm80ELb0ELb0ELb0ELb0ELb1ELb0ELb1ELb0EEENS1_21CollectiveEpilogueFwdINS6_IJS8_SA_S9_EEENS6_IJNS7_ILi1EEESI_SI_EEESC_SE_Li256ELb0ELb1ELb0ELb0EEENS1_19SingleTileSchedulerILb0ELb0ELb1ELi128EEEEEEEEEvNT_6ParamsE,"aw",@nobits
	.sectionflags	@""
	.align	16


//--------------------- .nv.shared._ZN7cutlass13device_kernelIN5flash19enable_sm80_to_sm89INS1_16FlashAttnFwdSm80INS1_25CollectiveMainloopFwdSm80ILi8ELi2ELb0EN4cute5tupleIJNS5_1CILi128EEENS7_ILi64EEENS7_ILi192EEEEEELi192ENS_10bfloat16_tEfNS_4arch4Sm80ELb0ELb0ELb0ELb1ELb1ELb0ELb1ELb0EEENS1_21CollectiveEpilogueFwdINS6_IJS8_SA_S9_EEENS6_IJNS7_ILi1EEESI_SI_EEESC_SE_Li256ELb1ELb1ELb0ELb0EEENS1_19SingleTileSchedulerILb1ELb0ELb1ELi128EEEEEEEEEvNT_6ParamsE --------------------------
	.section	.nv.shared._ZN7cutlass13device_kernelIN5flash19enable_sm80_to_sm89INS1_16FlashAttnFwdSm80INS1_25CollectiveMainloopFwdSm80ILi8ELi2ELb0EN4cute5tupleIJNS5_1CILi128EEENS7_ILi64EEENS7_ILi192EEEEEELi192ENS_10bfloat16_tEfNS_4arch4Sm80ELb0ELb0ELb0ELb1ELb1ELb0ELb1ELb0EEENS1_21CollectiveEpilogueFwdINS6_IJS8_SA_S9_EEENS6_IJNS7_ILi1EEESI_SI_EEESC_SE_Li256ELb1ELb1ELb0ELb0EEENS1_19SingleTileSchedulerILb1ELb0ELb1ELi128EEEEEEEEEvNT_6ParamsE,"aw",@nobits
	.sectionflags	@""
	.align	16


//--------------------- .nv.shared._ZN7cutlass13device_kernelIN5flash19enable_sm80_to_sm89INS1_16FlashAttnFwdSm80INS1_25CollectiveMainloopFwdSm80ILi8ELi2ELb0EN4cute5tupleIJNS5_1CILi128EEENS7_ILi64EEENS7_ILi192EEEEEELi192ENS_10bfloat16_tEfNS_4arch4Sm80ELb0ELb0ELb0ELb1ELb1ELb1ELb1ELb0EEENS1_21CollectiveEpilogueFwdINS6_IJS8_SA_S9_EEENS6_IJNS7_ILi1EEESI_SI_EEESC_SE_Li256ELb1ELb1ELb0ELb0EEENS1_19SingleTileSchedulerILb1ELb0ELb1ELi128EEEEEEEEEvNT_6ParamsE --------------------------
	.section	.nv.shared._ZN7cutlass13device_kernelIN5flash19enable_sm80_to_sm89INS1_16FlashAttnFwdSm80INS1_25CollectiveMainloopFwdSm80ILi8ELi2ELb0EN4cute5tupleIJNS5_1CILi128EEENS7_ILi64EEENS7_ILi192EEEEEELi192ENS_10bfloat16_tEfNS_4arch4Sm80ELb0ELb0ELb0ELb1ELb1ELb1ELb1ELb0EEENS1_21CollectiveEpilogueFwdINS6_IJS8_SA_S9_EEENS6_IJNS7_ILi1EEESI_SI_EEESC_SE_Li256ELb1ELb1ELb0ELb0EEENS1_19SingleTileSchedulerILb1ELb0ELb1ELi128EEEEEEEEEvNT_6ParamsE,"aw",@nobits
	.sectionflags	@""
	.align	16


//--------------------- .nv.shared._ZN7cutlass13device_kernelIN5flash19enable_sm80_to_sm89INS1_16FlashAttnFwdSm80INS1_25CollectiveMainloopFwdSm80ILi8ELi2ELb0EN4cute5tupleIJNS5_1CILi128EEENS7_ILi64EEENS7_ILi192EEEEEELi192ENS_10bfloat16_tEfNS_4arch4Sm80ELb0ELb1ELb0ELb0ELb1ELb0ELb1ELb0EEENS1_21CollectiveEpilogueFwdINS6_IJS8_SA_S9_EEENS6_IJNS7_ILi1EEESI_SI_EEESC_SE_Li256ELb0ELb1ELb0ELb0EEENS1_19SingleTileSchedulerILb0ELb0ELb1ELi128EEEEEEEEEvNT_6ParamsE --------------------------
	.section	.nv.shared._ZN7cutlass13device_kernelIN5flash19enable_sm80_to_sm89INS1_16FlashAttnFwdSm80INS1_25CollectiveMainloopFwdSm80ILi8ELi2ELb0EN4cute5tupleIJNS5_1CILi128EEENS7_ILi64EEENS7_ILi192EEEEEELi192ENS_10bfloat16_tEfNS_4arch4Sm80ELb0ELb1ELb0ELb0ELb1ELb0ELb1ELb0EEENS1_21CollectiveEpilogueFwdINS6_IJS8_SA_S9_EEENS6_IJNS7_ILi1EEESI_SI_EEESC_SE_Li256ELb0ELb1ELb0ELb0EEENS1_19SingleTileSchedulerILb0ELb0ELb1ELi128EEEEEEEEEvNT_6ParamsE,"aw",@nobits
	.sectionflags	@""
	.align	16


//--------------------- .nv.shared._ZN7cutlass13device_kernelIN5flash19enable_sm80_to_sm89INS1_16FlashAttnFwdSm80INS1_25CollectiveMainloopFwdSm80ILi8ELi2ELb0EN4cute5tupleIJNS5_1CILi128EEENS7_ILi64EEENS7_ILi192EEEEEELi192ENS_10bfloat16_tEfNS_4arch4Sm80ELb0ELb1ELb0ELb1ELb1ELb0ELb1ELb0EEENS1_21CollectiveEpilogueFwdINS6_IJS8_SA_S9_EEENS6_IJNS7_ILi1EEESI_SI_EEESC_SE_Li256ELb1ELb1ELb0ELb0EEENS1_19SingleTileSchedulerILb1ELb0ELb1ELi128EEEEEEEEEvNT_6ParamsE --------------------------
	.section	.nv.shared._ZN7cutlass13device_kernelIN5flash19enable_sm80_to_sm89INS1_16FlashAttnFwdSm80INS1_25CollectiveMainloopFwdSm80ILi8ELi2ELb0EN4cute5tupleIJNS5_1CILi128EEENS7_ILi64EEENS7_ILi192EEEEEELi192ENS_10bfloat16_tEfNS_4arch4Sm80ELb0ELb1ELb0ELb1ELb1ELb0ELb1ELb0EEENS1_21CollectiveEpilogueFwdINS6_IJS8_SA_S9_EEENS6_IJNS7_ILi1EEESI_SI_EEESC_SE_Li256ELb1ELb1ELb0ELb0EEENS1_19SingleTileSchedulerILb1ELb0ELb1ELi128EEEEEEEEEvNT_6ParamsE,"aw",@nobits
	.sectionflags	@""
	.align	16


//--------------------- .nv.shared._ZN7cutlass13device_kernelIN5flash19enable_sm80_to_sm89INS1_16FlashAttnFwdSm80INS1_25CollectiveMainloopFwdSm80ILi8ELi2ELb0EN4cute5tupleIJNS5_1CILi128EEENS7_ILi64EEENS7_ILi192EEEEEELi192ENS_10bfloat16_tEfNS_4arch4Sm80ELb0ELb1ELb0ELb1ELb1ELb1ELb1ELb0EEENS1_21CollectiveEpilogueFwdINS6_IJS8_SA_S9_EEENS6_IJNS7_ILi1EEESI_SI_EEESC_SE_Li256ELb1ELb1ELb0ELb0EEENS1_19SingleTileSchedulerILb1ELb0ELb1ELi128EEEEEEEEEvNT_6ParamsE --------------------------
	.section	.nv.shared._ZN7cutlass13device_kernelIN5flash19enable_sm80_to_sm89INS1_16FlashAttnFwdSm80INS1_25CollectiveMainloopFwdSm80ILi8ELi2ELb0EN4cute5tupleIJNS5_1CILi128EEENS7_ILi64EEENS7_ILi192EEEEEELi192ENS_10bfloat16_tEfNS_4arch4Sm80ELb0ELb1ELb0ELb1ELb1ELb1ELb1ELb0EEENS1_21CollectiveEpilogueFwdINS6_IJS8_SA_S9_EEENS6_IJNS7_ILi1EEESI_SI_EEESC_SE_Li256ELb1ELb1ELb0ELb0EEENS1_19SingleTileSchedulerILb1ELb0ELb1ELi128EEEEEEEEEvNT_6ParamsE,"aw",@nobits
	.sectionflags	@""
	.align	16


//--------------------- .nv.shared._ZN7cutlass13device_kernelIN5flash19enable_sm80_to_sm89INS1_16FlashAttnFwdSm80INS1_25CollectiveMainloopFwdSm80ILi8ELi2ELb0EN4cute5tupleIJNS5_1CILi128EEENS7_ILi64EEENS7_ILi192EEEEEELi192ENS_10bfloat16_tEfNS_4arch4Sm80ELb1ELb0ELb0ELb0ELb1ELb0ELb1ELb0EEENS1_21CollectiveEpilogueFwdINS6_IJS8_SA_S9_EEENS6_IJNS7_ILi1EEESI_SI_EEESC_SE_Li256ELb0ELb1ELb0ELb0EEENS1_30DynamicPersistentTileSchedulerILi256ELi256ELb0ELb1ELb0EEEEEEEEEvNT_6ParamsE --------------------------
	.section	.nv.shared._ZN7cutlass13device_kernelIN5flash19enable_sm80_to_sm89INS1_16FlashAttnFwdSm80INS1_25CollectiveMainloopFwdSm80ILi8ELi2ELb0EN4cute5tupleIJNS5_1CILi128EEENS7_ILi64EEENS7_ILi192EEEEEELi192ENS_10bfloat16_tEfNS_4arch4Sm80ELb1ELb0ELb0ELb0ELb1ELb0ELb1ELb0EEENS1_21CollectiveEpilogueFwdINS6_IJS8_SA_S9_EEENS6_IJNS7_ILi1EEESI_SI_EEESC_SE_Li256ELb0ELb1ELb0ELb0EEENS1_30DynamicPersistentTileSchedulerILi256ELi256ELb0ELb1ELb0EEEEEEEEEvNT_6ParamsE,"aw",@nobits
	.sectionflags	@""
	.align	16


//--------------------- .nv.shared._ZN7cutlass13device_kernelIN5flash19enable_sm80_to_sm89INS1_16FlashAttnFwdSm80INS1_25CollectiveMainloopFwdSm80ILi8ELi2ELb0EN4cute5tupleIJNS5_1CILi128EEENS7_ILi64EEENS7_ILi192EEEEEELi192ENS_10bfloat16_tEfNS_4arch4Sm80ELb1ELb0ELb0ELb1ELb1ELb0ELb1ELb0EEENS1_21CollectiveEpilogueFwdINS6_IJS8_SA_S9_EEENS6_IJNS7_ILi1EEESI_SI_EEESC_SE_Li256ELb1ELb1ELb0ELb0EEENS1_19SingleTileSchedulerILb1ELb0ELb1ELi128EEEEEEEEEvNT_6ParamsE --------------------------
	.section	.nv.shared._ZN7cutlass13device_kernelIN5flash19enable_sm80_to_sm89INS1_16FlashAttnFwdSm80INS1_25CollectiveMainloopFwdSm80ILi8ELi2ELb0EN4cute5tupleIJNS5_1CILi128EEENS7_ILi64EEENS7_ILi192EEEEEELi192ENS_10bfloat16_tEfNS_4arch4Sm80ELb1ELb0ELb0ELb1ELb1ELb0ELb1ELb0EEENS1_21CollectiveEpilogueFwdINS6_IJS8_SA_S9_EEENS6_IJNS7_ILi1EEESI_SI_EEESC_SE_Li256ELb1ELb1ELb0ELb0EEENS1_19SingleTileSchedulerILb1ELb0ELb1ELi128EEEEEEEEEvNT_6ParamsE,"aw",@nobits
	.sectionflags	@""
	.align	16


//--------------------- .nv.shared._ZN7cutlass13device_kernelIN5flash19enable_sm80_to_sm89INS1_16FlashAttnFwdSm80INS1_25CollectiveMainloopFwdSm80ILi8ELi2ELb0EN4cute5tupleIJNS5_1CILi128EEENS7_ILi64EEENS7_ILi192EEEEEELi192ENS_10bfloat16_tEfNS_4arch4Sm80ELb1ELb0ELb0ELb1ELb1ELb1ELb1ELb0EEENS1_21CollectiveEpilogueFwdINS6_IJS8_SA_S9_EEENS6_IJNS7_ILi1EEESI_SI_EEESC_SE_Li256ELb1ELb1ELb0ELb0EEENS1_19SingleTileSchedulerILb1ELb0ELb1ELi128EEEEEEEEEvNT_6ParamsE --------------------------
	.section	.nv.shared._ZN7cutlass13device_kernelIN5flash19enable_sm80_to_sm89INS1_16FlashAttnFwdSm80INS1_25CollectiveMainloopFwdSm80ILi8ELi2ELb0EN4cute5tupleIJNS5_1CILi128EEENS7_ILi64EEENS7_ILi192EEEEEELi192ENS_10bfloat16_tEfNS_4arch4Sm80ELb1ELb0ELb0ELb1ELb1ELb1ELb1ELb0EEENS1_21CollectiveEpilogueFwdINS6_IJS8_SA_S9_EEENS6_IJNS7_ILi1EEESI_SI_EEESC_SE_Li256ELb1ELb1ELb0ELb0EEENS1_19SingleTileSchedulerILb1ELb0ELb1ELi128EEEEEEEEEvNT_6ParamsE,"aw",@nobits
	.sectionflags	@""
	.align	16
